	.target	sm_90a

	.elftype	@"ET_EXEC"


//--------------------- .note.nv.tkinfo           --------------------------
	.section	.note.nv.tkinfo,"",@"SHT_NOTE"
	.sectionflags	@"SHF_NOTE_NV_TKINFO"
	.tkinfo
        /*0018*/ 	.word	0x00000002
        /*0030*/ 	.string	""
        /*0030*/ 	.string	"ptxas"
        /*0030*/ 	.string	"Cuda compilation tools, release 13.0, V13.0.88"
        /*0030*/ 	.string	"Build cuda_13.0.r13.0/compiler.36424714_0"
        /*0030*/ 	.string	"-arch sm_90a -m 64 "



//--------------------- .note.nv.cuinfo           --------------------------
	.section	.note.nv.cuinfo,"",@"SHT_NOTE"
	.sectionflags	@"SHF_NOTE_NV_CUINFO"
        /*0018*/ 	.short	0x0002
        /*001a*/ 	.short	0x005a
        /*001c*/ 	.short	0x0082
	.zero		2


//--------------------- .nv.info                  --------------------------
	.section	.nv.info,"",@"SHT_CUDA_INFO"
	.align	4


	//----- nvinfo : EIATTR_REGCOUNT
	.align		4
        /*0000*/ 	.byte	0x04, 0x2f
        /*0002*/ 	.short	(.L_21 - .L_20)
	.align		4
.L_20:
        /*0004*/ 	.word	index@(_ZN7cutlass13device_kernelIN5flash11enable_sm90INS1_16FlashAttnFwdSm90INS1_25CollectiveMainloopFwdSm90ILi2EN4cute5tupleIJNS5_1CILi1EEES8_S8_EEENS6_IJNS7_ILi128EEENS7_ILi96EEENS7_ILi64EEEEEELi256ENS_10bfloat16_tEfNS_4arch4Sm90ELb1ELb0ELb0ELb1ELb0ELb1ELb1ELb1ELb0ELb1ELb1ELb0EEENS1_21CollectiveEpilogueFwdINS6_IJSA_NS7_ILi256EEESB_EEES9_SE_SG_Li256ELb1ELb1ELb1ELb0EEENS1_36VarlenDynamicPersistentTileSchedulerILi128ELi96ELi256ELi128ELb1ELb1ELb1ELb1ELb1ELb1EEEEEEEEEvNT_6ParamsE)
        /*0008*/ 	.word	0x000000a8


	//----- nvinfo : EIATTR_FRAME_SIZE
	.align		4
.L_21:
        /*000c*/ 	.byte	0x04, 0x11
        /*000e*/ 	.short	(.L_23 - .L_22)
	.align		4
.L_22:
        /*0010*/ 	.word	index@(_ZN7cutlass13device_kernelIN5flash11enable_sm90INS1_16FlashAttnFwdSm90INS1_25CollectiveMainloopFwdSm90ILi2EN4cute5tupleIJNS5_1CILi1EEES8_S8_EEENS6_IJNS7_ILi128EEENS7_ILi96EEENS7_ILi64EEEEEELi256ENS_10bfloat16_tEfNS_4arch4Sm90ELb1ELb0ELb0ELb1ELb0ELb1ELb1ELb1ELb0ELb1ELb1ELb0EEENS1_21CollectiveEpilogueFwdINS6_IJSA_NS7_ILi256EEESB_EEES9_SE_SG_Li256ELb1ELb1ELb1ELb0EEENS1_36VarlenDynamicPersistentTileSchedulerILi128ELi96ELi256ELi128ELb1ELb1ELb1ELb1ELb1ELb1EEEEEEEEEvNT_6ParamsE)
        /*0014*/ 	.word	0x00000180


	//----- nvinfo : EIATTR_REGCOUNT
	.align		4
.L_23:
        /*0018*/ 	.byte	0x04, 0x2f
        /*001a*/ 	.short	(.L_25 - .L_24)
	.align		4
.L_24:
        /*001c*/ 	.word	index@(_ZN7cutlass13device_kernelIN5flash11enable_sm90INS1_16FlashAttnFwdSm90INS1_25CollectiveMainloopFwdSm90ILi2EN4cute5tupleIJNS5_1CILi1EEES8_S8_EEENS6_IJNS7_ILi128EEENS7_ILi96EEENS7_ILi64EEEEEELi256ENS_10bfloat16_tEfNS_4arch4Sm90ELb1ELb0ELb0ELb1ELb0ELb0ELb1ELb1ELb0ELb1ELb1ELb0EEENS1_21CollectiveEpilogueFwdINS6_IJSA_NS7_ILi256EEESB_EEES9_SE_SG_Li256ELb1ELb1ELb1ELb0EEENS1_36VarlenDynamicPersistentTileSchedulerILi128ELi96ELi256ELi128ELb1ELb1ELb1ELb1ELb1ELb1EEEEEEEEEvNT_6ParamsE)
        /*0020*/ 	.word	0x000000a8


	//----- nvinfo : EIATTR_FRAME_SIZE
	.align		4
.L_25:
        /*0024*/ 	.byte	0x04, 0x11
        /*0026*/ 	.short	(.L_27 - .L_26)
	.align		4
.L_26:
        /*0028*/ 	.word	index@(_ZN7cutlass13device_kernelIN5flash11enable_sm90INS1_16FlashAttnFwdSm90INS1_25CollectiveMainloopFwdSm90ILi2EN4cute5tupleIJNS5_1CILi1EEES8_S8_EEENS6_IJNS7_ILi128EEENS7_ILi96EEENS7_ILi64EEEEEELi256ENS_10bfloat16_tEfNS_4arch4Sm90ELb1ELb0ELb0ELb1ELb0ELb0ELb1ELb1ELb0ELb1ELb1ELb0EEENS1_21CollectiveEpilogueFwdINS6_IJSA_NS7_ILi256EEESB_EEES9_SE_SG_Li256ELb1ELb1ELb1ELb0EEENS1_36VarlenDynamicPersistentTileSchedulerILi128ELi96ELi256ELi128ELb1ELb1ELb1ELb1ELb1ELb1EEEEEEEEEvNT_6ParamsE)
        /*002c*/ 	.word	0x00000088


	//----- nvinfo : EIATTR_REGCOUNT
	.align		4
.L_27:
        /*0030*/ 	.byte	0x04, 0x2f
        /*0032*/ 	.short	(.L_29 - .L_28)
	.align		4
.L_28:
        /*0034*/ 	.word	index@(_ZN7cutlass13device_kernelIN5flash11enable_sm90INS1_16FlashAttnFwdSm90INS1_25CollectiveMainloopFwdSm90ILi2EN4cute5tupleIJNS5_1CILi1EEES8_S8_EEENS6_IJNS7_ILi128EEENS7_ILi96EEENS7_ILi64EEEEEELi256ENS_10bfloat16_tEfNS_4arch4Sm90ELb1ELb0ELb0ELb1ELb0ELb1ELb0ELb1ELb0ELb1ELb1ELb0EEENS1_21CollectiveEpilogueFwdINS6_IJSA_NS7_ILi256EEESB_EEES9_SE_SG_Li256ELb1ELb1ELb1ELb0EEENS1_36VarlenDynamicPersistentTileSchedulerILi128ELi96ELi256ELi128ELb1ELb1ELb1ELb1ELb1ELb1EEEEEEEEEvNT_6ParamsE)
        /*0038*/ 	.word	0x000000a8


	//----- nvinfo : EIATTR_FRAME_SIZE
	.align		4
.L_29:
        /*003c*/ 	.byte	0x04, 0x11
        /*003e*/ 	.short	(.L_31 - .L_30)
	.align		4
.L_30:
        /*0040*/ 	.word	index@(_ZN7cutlass13device_kernelIN5flash11enable_sm90INS1_16FlashAttnFwdSm90INS1_25CollectiveMainloopFwdSm90ILi2EN4cute5tupleIJNS5_1CILi1EEES8_S8_EEENS6_IJNS7_ILi128EEENS7_ILi96EEENS7_ILi64EEEEEELi256ENS_10bfloat16_tEfNS_4arch4Sm90ELb1ELb0ELb0ELb1ELb0ELb1ELb0ELb1ELb0ELb1ELb1ELb0EEENS1_21CollectiveEpilogueFwdINS6_IJSA_NS7_ILi256EEESB_EEES9_SE_SG_Li256ELb1ELb1ELb1ELb0EEENS1_36VarlenDynamicPersistentTileSchedulerILi128ELi96ELi256ELi128ELb1ELb1ELb1ELb1ELb1ELb1EEEEEEEEEvNT_6ParamsE)
        /*0044*/ 	.word	0x00000078


	//----- nvinfo : EIATTR_REGCOUNT
	.align		4
.L_31:
        /*0048*/ 	.byte	0x04, 0x2f
        /*004a*/ 	.short	(.L_33 - .L_32)
	.align		4
.L_32:
        /*004c*/ 	.word	index@(_ZN7cutlass13device_kernelIN5flash11enable_sm90INS1_16FlashAttnFwdSm90INS1_25CollectiveMainloopFwdSm90ILi2EN4cute5tupleIJNS5_1CILi1EEES8_S8_EEENS6_IJNS7_ILi128EEENS7_ILi96EEENS7_ILi64EEEEEELi256ENS_10bfloat16_tEfNS_4arch4Sm90ELb1ELb0ELb0ELb1ELb0ELb0ELb0ELb1ELb0ELb1ELb1ELb0EEENS1_21CollectiveEpilogueFwdINS6_IJSA_NS7_ILi256EEESB_EEES9_SE_SG_Li256ELb1ELb1ELb1ELb0EEENS1_36VarlenDynamicPersistentTileSchedulerILi128ELi96ELi256ELi128ELb1ELb1ELb1ELb1ELb1ELb1EEEEEEEEEvNT_6ParamsE)
        /*0050*/ 	.word	0x000000a8


	//----- nvinfo : EIATTR_FRAME_SIZE
	.align		4
.L_33:
        /*0054*/ 	.byte	0x04, 0x11
        /*0056*/ 	.short	(.L_35 - .L_34)
	.align		4
.L_34:
        /*0058*/ 	.word	index@(_ZN7cutlass13device_kernelIN5flash11enable_sm90INS1_16FlashAttnFwdSm90INS1_25CollectiveMainloopFwdSm90ILi2EN4cute5tupleIJNS5_1CILi1EEES8_S8_EEENS6_IJNS7_ILi128EEENS7_ILi96EEENS7_ILi64EEEEEELi256ENS_10bfloat16_tEfNS_4arch4Sm90ELb1ELb0ELb0ELb1ELb0ELb0ELb0ELb1ELb0ELb1ELb1ELb0EEENS1_21CollectiveEpilogueFwdINS6_IJSA_NS7_ILi256EEESB_EEES9_SE_SG_Li256ELb1ELb1ELb1ELb0EEENS1_36VarlenDynamicPersistentTileSchedulerILi128ELi96ELi256ELi128ELb1ELb1ELb1ELb1ELb1ELb1EEEEEEEEEvNT_6ParamsE)
        /*005c*/ 	.word	0x00000060


	//----- nvinfo : EIATTR_REGCOUNT
	.align		4
.L_35:
        /*0060*/ 	.byte	0x04, 0x2f
        /*0062*/ 	.short	(.L_37 - .L_36)
	.align		4
.L_36:
        /*0064*/ 	.word	index@(_ZN7cutlass13device_kernelIN5flash11enable_sm90INS1_16FlashAttnFwdSm90INS1_25CollectiveMainloopFwdSm90ILi2EN4cute5tupleIJNS5_1CILi1EEES8_S8_EEENS6_IJNS7_ILi128EEENS7_ILi96EEENS7_ILi64EEEEEELi256ENS_10bfloat16_tEfNS_4arch4Sm90ELb1ELb0ELb0ELb0ELb0ELb0ELb1ELb1ELb0ELb1ELb1ELb0EEENS1_21CollectiveEpilogueFwdINS6_IJSA_NS7_ILi256EEESB_EEES9_SE_SG_Li256ELb0ELb1ELb1ELb0EEENS1_19SingleTileSchedulerILb0ELb1ELb1ELi128EEEEEEEEEvNT_6ParamsE)
        /*0068*/ 	.word	0x000000a8


	//----- nvinfo : EIATTR_FRAME_SIZE
	.align		4
.L_37:
        /*006c*/ 	.byte	0x04, 0x11
        /*006e*/ 	.short	(.L_39 - .L_38)
	.align		4
.L_38:
        /*0070*/ 	.word	index@(_ZN7cutlass13device_kernelIN5flash11enable_sm90INS1_16FlashAttnFwdSm90INS1_25CollectiveMainloopFwdSm90ILi2EN4cute5tupleIJNS5_1CILi1EEES8_S8_EEENS6_IJNS7_ILi128EEENS7_ILi96EEENS7_ILi64EEEEEELi256ENS_10bfloat16_tEfNS_4arch4Sm90ELb1ELb0ELb0ELb0ELb0ELb0ELb1ELb1ELb0ELb1ELb1ELb0EEENS1_21CollectiveEpilogueFwdINS6_IJSA_NS7_ILi256EEESB_EEES9_SE_SG_Li256ELb0ELb1ELb1ELb0EEENS1_19SingleTileSchedulerILb0ELb1ELb1ELi128EEEEEEEEEvNT_6ParamsE)
        /*0074*/ 	.word	0x00000048


	//----- nvinfo : EIATTR_REGCOUNT
	.align		4
.L_39:
        /*0078*/ 	.byte	0x04, 0x2f
        /*007a*/ 	.short	(.L_41 - .L_40)
	.align		4
.L_40:
        /*007c*/ 	.word	index@(_ZN7cutlass13device_kernelIN5flash11enable_sm90INS1_16FlashAttnFwdSm90INS1_25CollectiveMainloopFwdSm90ILi2EN4cute5tupleIJNS5_1CILi1EEES8_S8_EEENS6_IJNS7_ILi128EEENS7_ILi96EEENS7_ILi64EEEEEELi256ENS_10bfloat16_tEfNS_4arch4Sm90ELb1ELb0ELb0ELb0ELb0ELb0ELb0ELb1ELb0ELb1ELb1ELb0EEENS1_21CollectiveEpilogueFwdINS6_IJSA_NS7_ILi256EEESB_EEES9_SE_SG_Li256ELb0ELb1ELb1ELb0EEENS1_19SingleTileSchedulerILb0ELb1ELb1ELi128EEEEEEEEEvNT_6ParamsE)
        /*0080*/ 	.word	0x000000a8


	//----- nvinfo : EIATTR_FRAME_SIZE
	.align		4
.L_41:
        /*0084*/ 	.byte	0x04, 0x11
        /*0086*/ 	.short	(.L_43 - .L_42)
	.align		4
.L_42:
        /*0088*/ 	.word	index@(_ZN7cutlass13device_kernelIN5flash11enable_sm90INS1_16FlashAttnFwdSm90INS1_25CollectiveMainloopFwdSm90ILi2EN4cute5tupleIJNS5_1CILi1EEES8_S8_EEENS6_IJNS7_ILi128EEENS7_ILi96EEENS7_ILi64EEEEEELi256ENS_10bfloat16_tEfNS_4arch4Sm90ELb1ELb0ELb0ELb0ELb0ELb0ELb0ELb1ELb0ELb1ELb1ELb0EEENS1_21CollectiveEpilogueFwdINS6_IJSA_NS7_ILi256EEESB_EEES9_SE_SG_Li256ELb0ELb1ELb1ELb0EEENS1_19SingleTileSchedulerILb0ELb1ELb1ELi128EEEEEEEEEvNT_6ParamsE)
        /*008c*/ 	.word	0x00000010


	//----- nvinfo : EIATTR_REGCOUNT
	.align		4
.L_43:
        /*0090*/ 	.byte	0x04, 0x2f
        /*0092*/ 	.short	(.L_45 - .L_44)
	.align		4
.L_44:
        /*0094*/ 	.word	index@(_ZN7cutlass13device_kernelIN5flash11enable_sm90INS1_16FlashAttnFwdSm90INS1_25CollectiveMainloopFwdSm90ILi2EN4cute5tupleIJNS5_1CILi1EEES8_S8_EEENS6_IJNS7_ILi128EEENS7_ILi96EEENS7_ILi64EEEEEELi256ENS_10bfloat16_tEfNS_4arch4Sm90ELb0ELb1ELb0ELb1ELb0ELb1ELb1ELb1ELb0ELb1ELb1ELb0EEENS1_21CollectiveEpilogueFwdINS6_IJSA_NS7_ILi256EEESB_EEES9_SE_SG_Li256ELb1ELb1ELb1ELb0EEENS1_36VarlenDynamicPersistentTileSchedulerILi128ELi96ELi256ELi128ELb1ELb1ELb1ELb1ELb0ELb1EEEEEEEEEvNT_6ParamsE)
        /*0098*/ 	.word	0x000000a8


	//----- nvinfo : EIATTR_FRAME_SIZE
	.align		4
.L_45:
        /*009c*/ 	.byte	0x04, 0x11
        /*009e*/ 	.short	(.L_47 - .L_46)
	.align		4
.L_46:
        /*00a0*/ 	.word	index@($_ZN7cutlass13device_kernelIN5flash11enable_sm90INS1_16FlashAttnFwdSm90INS1_25CollectiveMainloopFwdSm90ILi2EN4cute5tupleIJNS5_1CILi1EEES8_S8_EEENS6_IJNS7_ILi128EEENS7_ILi96EEENS7_ILi64EEEEEELi256ENS_10bfloat16_tEfNS_4arch4Sm90ELb0ELb1ELb0ELb1ELb0ELb1ELb1ELb1ELb0ELb1ELb1ELb0EEENS1_21CollectiveEpilogueFwdINS6_IJSA_NS7_ILi256EEESB_EEES9_SE_SG_Li256ELb1ELb1ELb1ELb0EEENS1_36VarlenDynamicPersistentTileSchedulerILi128ELi96ELi256ELi128ELb1ELb1ELb1ELb1ELb0ELb1EEEEEEEEEvNT_6ParamsE$_ZZN5flash25CollectiveMainloopFwdSm90ILi2EN4cute5tupleIJNS1_1CILi1EEES4_S4_EEENS2_IJNS3_ILi128EEENS3_ILi96EEENS3_ILi64EEEEEELi256EN7cutlass10bfloat16_tEfNSA_4arch4Sm90ELb0ELb1ELb0ELb1ELb0ELb1ELb1ELb1ELb0ELb1ELb1ELb0EE3mmaINS_16FlashAttnFwdSm90ISE_NS_21CollectiveEpilogueFwdINS2_IJS6_NS3_ILi256EEES7_EEES5_SB_SD_Li256ELb1ELb1ELb1ELb0EEENS_36VarlenDynamicPersistentTileSchedulerILi128ELi96ELi256ELi128ELb1ELb1ELb1ELb1ELb0ELb1EEEE13SharedStorageENS1_6TensorINS1_11ArrayEngineIfLm128EEENS1_6LayoutINS2_IJNS2_IJNS3_ILi2EEEST_NS3_ILi32EEEEEES4_S4_EEENS2_IJNS2_IJS4_ST_NS3_ILi4EEEEEENS3_ILi0EEESZ_EEEEEEENS_7SoftmaxILi2ELi0EEEEEbRKNSE_6ParamsENSA_25PipelineTmaAsyncNoClusterILi2ENSA_16PipelineTmaAsyncILi2EEEEES1B_RNSA_13PipelineStateILj2EEERT0_RT1_iRiRKNS_16SeqlenInfoQKNewKILb1ELb1EEENS2_IJiiiiEEERT_ENKUliT_T0_T1_E_clIZSF_ISO_S12_S14_EbS17_S1B_S1B_S1E_S1G_S1I_iS1J_S1N_S1O_S1Q_EUlRS1R_iE0_NS3_ILb1EEES1Y_EEDaiS1R_S1S_S1T_)
        /*00a4*/ 	.word	0x00000520


	//----- nvinfo : EIATTR_FRAME_SIZE
	.align		4
.L_47:
        /*00a8*/ 	.byte	0x04, 0x11
        /*00aa*/ 	.short	(.L_49 - .L_48)
	.align		4
.L_48:
        /*00ac*/ 	.word	index@(_ZN7cutlass13device_kernelIN5flash11enable_sm90INS1_16FlashAttnFwdSm90INS1_25CollectiveMainloopFwdSm90ILi2EN4cute5tupleIJNS5_1CILi1EEES8_S8_EEENS6_IJNS7_ILi128EEENS7_ILi96EEENS7_ILi64EEEEEELi256ENS_10bfloat16_tEfNS_4arch4Sm90ELb0ELb1ELb0ELb1ELb0ELb1ELb1ELb1ELb0ELb1ELb1ELb0EEENS1_21CollectiveEpilogueFwdINS6_IJSA_NS7_ILi256EEESB_EEES9_SE_SG_Li256ELb1ELb1ELb1ELb0EEENS1_36VarlenDynamicPersistentTileSchedulerILi128ELi96ELi256ELi128ELb1ELb1ELb1ELb1ELb0ELb1EEEEEEEEEvNT_6ParamsE)
        /*00b0*/ 	.word	0x00000520


	//----- nvinfo : EIATTR_REGCOUNT
	.align		4
.L_49:
        /*00b4*/ 	.byte	0x04, 0x2f
        /*00b6*/ 	.short	(.L_51 - .L_50)
	.align		4
.L_50:
        /*00b8*/ 	.word	index@(_ZN7cutlass13device_kernelIN5flash11enable_sm90INS1_16FlashAttnFwdSm90INS1_25CollectiveMainloopFwdSm90ILi2EN4cute5tupleIJNS5_1CILi1EEES8_S8_EEENS6_IJNS7_ILi128EEENS7_ILi96EEENS7_ILi64EEEEEELi256ENS_10bfloat16_tEfNS_4arch4Sm90ELb0ELb1ELb0ELb1ELb0ELb0ELb1ELb1ELb0ELb1ELb1ELb0EEENS1_21CollectiveEpilogueFwdINS6_IJSA_NS7_ILi256EEESB_EEES9_SE_SG_Li256ELb1ELb1ELb1ELb0EEENS1_36VarlenDynamicPersistentTileSchedulerILi128ELi96ELi256ELi128ELb1ELb1ELb1ELb1ELb0ELb1EEEEEEEEEvNT_6ParamsE)
        /*00bc*/ 	.word	0x000000a8


	//----- nvinfo : EIATTR_FRAME_SIZE
	.align		4
.L_51:
        /*00c0*/ 	.byte	0x04, 0x11
        /*00c2*/ 	.short	(.L_53 - .L_52)
	.align		4
.L_52:
        /*00c4*/ 	.word	index@($_ZN7cutlass13device_kernelIN5flash11enable_sm90INS1_16FlashAttnFwdSm90INS1_25CollectiveMainloopFwdSm90ILi2EN4cute5tupleIJNS5_1CILi1EEES8_S8_EEENS6_IJNS7_ILi128EEENS7_ILi96EEENS7_ILi64EEEEEELi256ENS_10bfloat16_tEfNS_4arch4Sm90ELb0ELb1ELb0ELb1ELb0ELb0ELb1ELb1ELb0ELb1ELb1ELb0EEENS1_21CollectiveEpilogueFwdINS6_IJSA_NS7_ILi256EEESB_EEES9_SE_SG_Li256ELb1ELb1ELb1ELb0EEENS1_36VarlenDynamicPersistentTileSchedulerILi128ELi96ELi256ELi128ELb1ELb1ELb1ELb1ELb0ELb1EEEEEEEEEvNT_6ParamsE$_ZZN5flash25CollectiveMainloopFwdSm90ILi2EN4cute5tupleIJNS1_1CILi1EEES4_S4_EEENS2_IJNS3_ILi128EEENS3_ILi96EEENS3_ILi64EEEEEELi256EN7cutlass10bfloat16_tEfNSA_4arch4Sm90ELb0ELb1ELb0ELb1ELb0ELb0ELb1ELb1ELb0ELb1ELb1ELb0EE3mmaINS_16FlashAttnFwdSm90ISE_NS_21CollectiveEpilogueFwdINS2_IJS6_NS3_ILi256EEES7_EEES5_SB_SD_Li256ELb1ELb1ELb1ELb0EEENS_36VarlenDynamicPersistentTileSchedulerILi128ELi96ELi256ELi128ELb1ELb1ELb1ELb1ELb0ELb1EEEE13SharedStorageENS1_6TensorINS1_11ArrayEngineIfLm128EEENS1_6LayoutINS2_IJNS2_IJNS3_ILi2EEEST_NS3_ILi32EEEEEES4_S4_EEENS2_IJNS2_IJS4_ST_NS3_ILi4EEEEEENS3_ILi0EEESZ_EEEEEEENS_7SoftmaxILi2ELi0EEEEEbRKNSE_6ParamsENSA_25PipelineTmaAsyncNoClusterILi2ENSA_16PipelineTmaAsyncILi2EEEEES1B_RNSA_13PipelineStateILj2EEERT0_RT1_iRiRKNS_16SeqlenInfoQKNewKILb1ELb0EEENS2_IJiiiiEEERT_ENKUliT_T0_T1_E_clIZSF_ISO_S12_S14_EbS17_S1B_S1B_S1E_S1G_S1I_iS1J_S1N_S1O_S1Q_EUlRS1R_iE1_NS3_ILb0EEENS3_ILb1EEEEEDaiS1R_S1S_S1T_)
        /*00c8*/ 	.word	0x000004f0


	//----- nvinfo : EIATTR_FRAME_SIZE
	.align		4
.L_53:
        /*00cc*/ 	.byte	0x04, 0x11
        /*00ce*/ 	.short	(.L_55 - .L_54)
	.align		4
.L_54:
        /*00d0*/ 	.word	index@(_ZN7cutlass13device_kernelIN5flash11enable_sm90INS1_16FlashAttnFwdSm90INS1_25CollectiveMainloopFwdSm90ILi2EN4cute5tupleIJNS5_1CILi1EEES8_S8_EEENS6_IJNS7_ILi128EEENS7_ILi96EEENS7_ILi64EEEEEELi256ENS_10bfloat16_tEfNS_4arch4Sm90ELb0ELb1ELb0ELb1ELb0ELb0ELb1ELb1ELb0ELb1ELb1ELb0EEENS1_21CollectiveEpilogueFwdINS6_IJSA_NS7_ILi256EEESB_EEES9_SE_SG_Li256ELb1ELb1ELb1ELb0EEENS1_36VarlenDynamicPersistentTileSchedulerILi128ELi96ELi256ELi128ELb1ELb1ELb1ELb1ELb0ELb1EEEEEEEEEvNT_6ParamsE)
        /*00d4*/ 	.word	0x000004f0


	//----- nvinfo : EIATTR_REGCOUNT
	.align		4
.L_55:
        /*00d8*/ 	.byte	0x04, 0x2f
        /*00da*/ 	.short	(.L_57 - .L_56)
	.align		4
.L_56:
        /*00dc*/ 	.word	index@(_ZN7cutlass13device_kernelIN5flash11enable_sm90INS1_16FlashAttnFwdSm90INS1_25CollectiveMainloopFwdSm90ILi2EN4cute5tupleIJNS5_1CILi1EEES8_S8_EEENS6_IJNS7_ILi128EEENS7_ILi96EEENS7_ILi64EEEEEELi256ENS_10bfloat16_tEfNS_4arch4Sm90ELb0ELb1ELb0ELb1ELb0ELb1ELb0ELb1ELb0ELb1ELb1ELb0EEENS1_21CollectiveEpilogueFwdINS6_IJSA_NS7_ILi256EEESB_EEES9_SE_SG_Li256ELb1ELb1ELb1ELb0EEENS1_36VarlenDynamicPersistentTileSchedulerILi128ELi96ELi256ELi128ELb1ELb1ELb1ELb1ELb0ELb1EEEEEEEEEvNT_6ParamsE)
        /*00e0*/ 	.word	0x000000a8


	//----- nvinfo : EIATTR_FRAME_SIZE
	.align		4
.L_57:
        /*00e4*/ 	.byte	0x04, 0x11
        /*00e6*/ 	.short	(.L_59 - .L_58)
	.align		4
.L_58:
        /*00e8*/ 	.word	index@(_ZN7cutlass13device_kernelIN5flash11enable_sm90INS1_16FlashAttnFwdSm90INS1_25CollectiveMainloopFwdSm90ILi2EN4cute5tupleIJNS5_1CILi1EEES8_S8_EEENS6_IJNS7_ILi128EEENS7_ILi96EEENS7_ILi64EEEEEELi256ENS_10bfloat16_tEfNS_4arch4Sm90ELb0ELb1ELb0ELb1ELb0ELb1ELb0ELb1ELb0ELb1ELb1ELb0EEENS1_21CollectiveEpilogueFwdINS6_IJSA_NS7_ILi256EEESB_EEES9_SE_SG_Li256ELb1ELb1ELb1ELb0EEENS1_36VarlenDynamicPersistentTileSchedulerILi128ELi96ELi256ELi128ELb1ELb1ELb1ELb1ELb0ELb1EEEEEEEEEvNT_6ParamsE)
        /*00ec*/ 	.word	0x00000078


	//----- nvinfo : EIATTR_REGCOUNT
	.align		4
.L_59:
        /*00f0*/ 	.byte	0x04, 0x2f
        /*00f2*/ 	.short	(.L_61 - .L_60)
	.align		4
.L_60:
        /*00f4*/ 	.word	index@(_ZN7cutlass13device_kernelIN5flash11enable_sm90INS1_16FlashAttnFwdSm90INS1_25CollectiveMainloopFwdSm90ILi2EN4cute5tupleIJNS5_1CILi1EEES8_S8_EEENS6_IJNS7_ILi128EEENS7_ILi96EEENS7_ILi64EEEEEELi256ENS_10bfloat16_tEfNS_4arch4Sm90ELb0ELb1ELb0ELb1ELb0ELb0ELb0ELb1ELb0ELb1ELb1ELb0EEENS1_21CollectiveEpilogueFwdINS6_IJSA_NS7_ILi256EEESB_EEES9_SE_SG_Li256ELb1ELb1ELb1ELb0EEENS1_36VarlenDynamicPersistentTileSchedulerILi128ELi96ELi256ELi128ELb1ELb1ELb1ELb1ELb0ELb1EEEEEEEEEvNT_6ParamsE)
        /*00f8*/ 	.word	0x000000a8


	//----- nvinfo : EIATTR_FRAME_SIZE
	.align		4
.L_61:
        /*00fc*/ 	.byte	0x04, 0x11
        /*00fe*/ 	.short	(.L_63 - .L_62)
	.align		4
.L_62:
        /*0100*/ 	.word	index@(_ZN7cutlass13device_kernelIN5flash11enable_sm90INS1_16FlashAttnFwdSm90INS1_25CollectiveMainloopFwdSm90ILi2EN4cute5tupleIJNS5_1CILi1EEES8_S8_EEENS6_IJNS7_ILi128EEENS7_ILi96EEENS7_ILi64EEEEEELi256ENS_10bfloat16_tEfNS_4arch4Sm90ELb0ELb1ELb0ELb1ELb0ELb0ELb0ELb1ELb0ELb1ELb1ELb0EEENS1_21CollectiveEpilogueFwdINS6_IJSA_NS7_ILi256EEESB_EEES9_SE_SG_Li256ELb1ELb1ELb1ELb0EEENS1_36VarlenDynamicPersistentTileSchedulerILi128ELi96ELi256ELi128ELb1ELb1ELb1ELb1ELb0ELb1EEEEEEEEEvNT_6ParamsE)
        /*0104*/ 	.word	0x00000068


	//----- nvinfo : EIATTR_REGCOUNT
	.align		4
.L_63:
        /*0108*/ 	.byte	0x04, 0x2f
        /*010a*/ 	.short	(.L_65 - .L_64)
	.align		4
.L_64:
        /*010c*/ 	.word	index@(_ZN7cutlass13device_kernelIN5flash11enable_sm90INS1_16FlashAttnFwdSm90INS1_25CollectiveMainloopFwdSm90ILi2EN4cute5tupleIJNS5_1CILi1EEES8_S8_EEENS6_IJNS7_ILi128EEENS7_ILi96EEENS7_ILi64EEEEEELi256ENS_10bfloat16_tEfNS_4arch4Sm90ELb0ELb1ELb0ELb0ELb0ELb0ELb1ELb1ELb0ELb1ELb1ELb0EEENS1_21CollectiveEpilogueFwdINS6_IJSA_NS7_ILi256EEESB_EEES9_SE_SG_Li256ELb0ELb1ELb1ELb0EEENS1_19SingleTileSchedulerILb0ELb1ELb1ELi128EEEEEEEEEvNT_6ParamsE)
        /*0110*/ 	.word	0x000000a8


	//----- nvinfo : EIATTR_FRAME_SIZE
	.align		4
.L_65:
        /*0114*/ 	.byte	0x04, 0x11
        /*0116*/ 	.short	(.L_67 - .L_66)
	.align		4
.L_66:
        /*0118*/ 	.word	index@($_ZN7cutlass13device_kernelIN5flash11enable_sm90INS1_16FlashAttnFwdSm90INS1_25CollectiveMainloopFwdSm90ILi2EN4cute5tupleIJNS5_1CILi1EEES8_S8_EEENS6_IJNS7_ILi128EEENS7_ILi96EEENS7_ILi64EEEEEELi256ENS_10bfloat16_tEfNS_4arch4Sm90ELb0ELb1ELb0ELb0ELb0ELb0ELb1ELb1ELb0ELb1ELb1ELb0EEENS1_21CollectiveEpilogueFwdINS6_IJSA_NS7_ILi256EEESB_EEES9_SE_SG_Li256ELb0ELb1ELb1ELb0EEENS1_19SingleTileSchedulerILb0ELb1ELb1ELi128EEEEEEEEEvNT_6ParamsE$_ZZN5flash25CollectiveMainloopFwdSm90ILi2EN4cute5tupleIJNS1_1CILi1EEES4_S4_EEENS2_IJNS3_ILi128EEENS3_ILi96EEENS3_ILi64EEEEEELi256EN7cutlass10bfloat16_tEfNSA_4arch4Sm90ELb0ELb1ELb0ELb0ELb0ELb0ELb1ELb1ELb0ELb1ELb1ELb0EE3mmaINS_16FlashAttnFwdSm90ISE_NS_21CollectiveEpilogueFwdINS2_IJS6_NS3_ILi256EEES7_EEES5_SB_SD_Li256ELb0ELb1ELb1ELb0EEENS_19SingleTileSchedulerILb0ELb1ELb1ELi128EEEE13SharedStorageENS1_6TensorINS1_11ArrayEngineIfLm128EEENS1_6LayoutINS2_IJNS2_IJNS3_ILi2EEEST_NS3_ILi32EEEEEES4_S4_EEENS2_IJNS2_IJS4_ST_NS3_ILi4EEEEEENS3_ILi0EEESZ_EEEEEEENS_7SoftmaxILi2ELi0EEEEEbRKNSE_6ParamsENSA_25PipelineTmaAsyncNoClusterILi2ENSA_16PipelineTmaAsyncILi2EEEEES1B_RNSA_13PipelineStateILj2EEERT0_RT1_iRiRKNS_16SeqlenInfoQKNewKILb0ELb0EEENS2_IJiiiiEEERT_ENKUliT_T0_T1_E_clIZSF_ISO_S12_S14_EbS17_S1B_S1B_S1E_S1G_S1I_iS1J_S1N_S1O_S1Q_EUlRS1R_iE1_NS3_ILb0EEENS3_ILb1EEEEEDaiS1R_S1S_S1T_)
        /*011c*/ 	.word	0x000032c0


	//----- nvinfo : EIATTR_FRAME_SIZE
	.align		4
.L_67:
        /*0120*/ 	.byte	0x04, 0x11
        /*0122*/ 	.short	(.L_69 - .L_68)
	.align		4
.L_68:
        /*0124*/ 	.word	index@(_ZN7cutlass13device_kernelIN5flash11enable_sm90INS1_16FlashAttnFwdSm90INS1_25CollectiveMainloopFwdSm90ILi2EN4cute5tupleIJNS5_1CILi1EEES8_S8_EEENS6_IJNS7_ILi128EEENS7_ILi96EEENS7_ILi64EEEEEELi256ENS_10bfloat16_tEfNS_4arch4Sm90ELb0ELb1ELb0ELb0ELb0ELb0ELb1ELb1ELb0ELb1ELb1ELb0EEENS1_21CollectiveEpilogueFwdINS6_IJSA_NS7_ILi256EEESB_EEES9_SE_SG_Li256ELb0ELb1ELb1ELb0EEENS1_19SingleTileSchedulerILb0ELb1ELb1ELi128EEEEEEEEEvNT_6ParamsE)
        /*0128*/ 	.word	0x000032c0


	//----- nvinfo : EIATTR_REGCOUNT
	.align		4
.L_69:
        /*012c*/ 	.byte	0x04, 0x2f
        /*012e*/ 	.short	(.L_71 - .L_70)
	.align		4
.L_70:
        /*0130*/ 	.word	index@(_ZN7cutlass13device_kernelIN5flash11enable_sm90INS1_16FlashAttnFwdSm90INS1_25CollectiveMainloopFwdSm90ILi2EN4cute5tupleIJNS5_1CILi1EEES8_S8_EEENS6_IJNS7_ILi128EEENS7_ILi96EEENS7_ILi64EEEEEELi256ENS_10bfloat16_tEfNS_4arch4Sm90ELb0ELb1ELb0ELb0ELb0ELb0ELb0ELb1ELb0ELb1ELb1ELb0EEENS1_21CollectiveEpilogueFwdINS6_IJSA_NS7_ILi256EEESB_EEES9_SE_SG_Li256ELb0ELb1ELb1ELb0EEENS1_19SingleTileSchedulerILb0ELb1ELb1ELi128EEEEEEEEEvNT_6ParamsE)
        /*0134*/ 	.word	0x000000a8


	//----- nvinfo : EIATTR_FRAME_SIZE
	.align		4
.L_71:
        /*0138*/ 	.byte	0x04, 0x11
        /*013a*/ 	.short	(.L_73 - .L_72)
	.align		4
.L_72:
        /*013c*/ 	.word	index@(_ZN7cutlass13device_kernelIN5flash11enable_sm90INS1_16FlashAttnFwdSm90INS1_25CollectiveMainloopFwdSm90ILi2EN4cute5tupleIJNS5_1CILi1EEES8_S8_EEENS6_IJNS7_ILi128EEENS7_ILi96EEENS7_ILi64EEEEEELi256ENS_10bfloat16_tEfNS_4arch4Sm90ELb0ELb1ELb0ELb0ELb0ELb0ELb0ELb1ELb0ELb1ELb1ELb0EEENS1_21CollectiveEpilogueFwdINS6_IJSA_NS7_ILi256EEESB_EEES9_SE_SG_Li256ELb0ELb1ELb1ELb0EEENS1_19SingleTileSchedulerILb0ELb1ELb1ELi128EEEEEEEEEvNT_6ParamsE)
        /*0140*/ 	.word	0x00000008


	//----- nvinfo : EIATTR_REGCOUNT
	.align		4
.L_73:
        /*0144*/ 	.byte	0x04, 0x2f
        /*0146*/ 	.short	(.L_75 - .L_74)
	.align		4
.L_74:
        /*0148*/ 	.word	index@(_ZN7cutlass13device_kernelIN5flash11enable_sm90INS1_16FlashAttnFwdSm90INS1_25CollectiveMainloopFwdSm90ILi2EN4cute5tupleIJNS5_1CILi1EEES8_S8_EEENS6_IJNS7_ILi128EEENS7_ILi96EEENS7_ILi64EEEEEELi256ENS_10bfloat16_tEfNS_4arch4Sm90ELb0ELb0ELb0ELb1ELb0ELb1ELb1ELb1ELb0ELb1ELb1ELb0EEENS1_21CollectiveEpilogueFwdINS6_IJSA_NS7_ILi256EEESB_EEES9_SE_SG_Li256ELb1ELb1ELb1ELb0EEENS1_36VarlenDynamicPersistentTileSchedulerILi128ELi96ELi256ELi128ELb1ELb1ELb1ELb0ELb1ELb1EEEEEEEEEvNT_6ParamsE)
        /*014c*/ 	.word	0x000000a8


	//----- nvinfo : EIATTR_FRAME_SIZE
	.align		4
.L_75:
        /*0150*/ 	.byte	0x04, 0x11
        /*0152*/ 	.short	(.L_77 - .L_76)
	.align		4
.L_76:
        /*0154*/ 	.word	index@(_ZN7cutlass13device_kernelIN5flash11enable_sm90INS1_16FlashAttnFwdSm90INS1_25CollectiveMainloopFwdSm90ILi2EN4cute5tupleIJNS5_1CILi1EEES8_S8_EEENS6_IJNS7_ILi128EEENS7_ILi96EEENS7_ILi64EEEEEELi256ENS_10bfloat16_tEfNS_4arch4Sm90ELb0ELb0ELb0ELb1ELb0ELb1ELb1ELb1ELb0ELb1ELb1ELb0EEENS1_21CollectiveEpilogueFwdINS6_IJSA_NS7_ILi256EEESB_EEES9_SE_SG_Li256ELb1ELb1ELb1ELb0EEENS1_36VarlenDynamicPersistentTileSchedulerILi128ELi96ELi256ELi128ELb1ELb1ELb1ELb0ELb1ELb1EEEEEEEEEvNT_6ParamsE)
        /*0158*/ 	.word	0x000000b0


	//----- nvinfo : EIATTR_REGCOUNT
	.align		4
.L_77:
        /*015c*/ 	.byte	0x04, 0x2f
        /*015e*/ 	.short	(.L_79 - .L_78)
	.align		4
.L_78:
        /*0160*/ 	.word	index@(_ZN7cutlass13device_kernelIN5flash11enable_sm90INS1_16FlashAttnFwdSm90INS1_25CollectiveMainloopFwdSm90ILi2EN4cute5tupleIJNS5_1CILi1EEES8_S8_EEENS6_IJNS7_ILi128EEENS7_ILi96EEENS7_ILi64EEEEEELi256ENS_10bfloat16_tEfNS_4arch4Sm90ELb0ELb0ELb0ELb1ELb0ELb0ELb1ELb1ELb0ELb1ELb1ELb0EEENS1_21CollectiveEpilogueFwdINS6_IJSA_NS7_ILi256EEESB_EEES9_SE_SG_Li256ELb1ELb1ELb1ELb0EEENS1_36VarlenDynamicPersistentTileSchedulerILi128ELi96ELi256ELi128ELb1ELb1ELb1ELb0ELb1ELb1EEEEEEEEEvNT_6ParamsE)
        /*0164*/ 	.word	0x000000a8


	//----- nvinfo : EIATTR_FRAME_SIZE
	.align		4
.L_79:
        /*0168*/ 	.byte	0x04, 0x11
        /*016a*/ 	.short	(.L_81 - .L_80)
	.align		4
.L_80:
        /*016c*/ 	.word	index@(_ZN7cutlass13device_kernelIN5flash11enable_sm90INS1_16FlashAttnFwdSm90INS1_25CollectiveMainloopFwdSm90ILi2EN4cute5tupleIJNS5_1CILi1EEES8_S8_EEENS6_IJNS7_ILi128EEENS7_ILi96EEENS7_ILi64EEEEEELi256ENS_10bfloat16_tEfNS_4arch4Sm90ELb0ELb0ELb0ELb1ELb0ELb0ELb1ELb1ELb0ELb1ELb1ELb0EEENS1_21CollectiveEpilogueFwdINS6_IJSA_NS7_ILi256EEESB_EEES9_SE_SG_Li256ELb1ELb1ELb1ELb0EEENS1_36VarlenDynamicPersistentTileSchedulerILi128ELi96ELi256ELi128ELb1ELb1ELb1ELb0ELb1ELb1EEEEEEEEEvNT_6ParamsE)
        /*0170*/ 	.word	0x00000088


	//----- nvinfo : EIATTR_REGCOUNT
	.align		4
.L_81:
        /*0174*/ 	.byte	0x04, 0x2f
        /*0176*/ 	.short	(.L_83 - .L_82)
	.align		4
.L_82:
        /*0178*/ 	.word	index@(_ZN7cutlass13device_kernelIN5flash11enable_sm90INS1_16FlashAttnFwdSm90INS1_25CollectiveMainloopFwdSm90ILi2EN4cute5tupleIJNS5_1CILi1EEES8_S8_EEENS6_IJNS7_ILi128EEENS7_ILi96EEENS7_ILi64EEEEEELi256ENS_10bfloat16_tEfNS_4arch4Sm90ELb0ELb0ELb0ELb1ELb0ELb1ELb0ELb1ELb0ELb1ELb1ELb0EEENS1_21CollectiveEpilogueFwdINS6_IJSA_NS7_ILi256EEESB_EEES9_SE_SG_Li256ELb1ELb1ELb1ELb0EEENS1_36VarlenDynamicPersistentTileSchedulerILi128ELi96ELi256ELi128ELb1ELb1ELb1ELb0ELb1ELb1EEEEEEEEEvNT_6ParamsE)
        /*017c*/ 	.word	0x000000a8


	//----- nvinfo : EIATTR_FRAME_SIZE
	.align		4
.L_83:
        /*0180*/ 	.byte	0x04, 0x11
        /*0182*/ 	.short	(.L_85 - .L_84)
	.align		4
.L_84:
        /*0184*/ 	.word	index@(_ZN7cutlass13device_kernelIN5flash11enable_sm90INS1_16FlashAttnFwdSm90INS1_25CollectiveMainloopFwdSm90ILi2EN4cute5tupleIJNS5_1CILi1EEES8_S8_EEENS6_IJNS7_ILi128EEENS7_ILi96EEENS7_ILi64EEEEEELi256ENS_10bfloat16_tEfNS_4arch4Sm90ELb0ELb0ELb0ELb1ELb0ELb1ELb0ELb1ELb0ELb1ELb1ELb0EEENS1_21CollectiveEpilogueFwdINS6_IJSA_NS7_ILi256EEESB_EEES9_SE_SG_Li256ELb1ELb1ELb1ELb0EEENS1_36VarlenDynamicPersistentTileSchedulerILi128ELi96ELi256ELi128ELb1ELb1ELb1ELb0ELb1ELb1EEEEEEEEEvNT_6ParamsE)
        /*0188*/ 	.word	0x00000078


	//----- nvinfo : EIATTR_REGCOUNT
	.align		4
.L_85:
        /*018c*/ 	.byte	0x04, 0x2f
        /*018e*/ 	.short	(.L_87 - .L_86)
	.align		4
.L_86:
        /*0190*/ 	.word	index@(_ZN7cutlass13device_kernelIN5flash11enable_sm90INS1_16FlashAttnFwdSm90INS1_25CollectiveMainloopFwdSm90ILi2EN4cute5tupleIJNS5_1CILi1EEES8_S8_EEENS6_IJNS7_ILi128EEENS7_ILi96EEENS7_ILi64EEEEEELi256ENS_10bfloat16_tEfNS_4arch4Sm90ELb0ELb0ELb0ELb1ELb0ELb0ELb0ELb1ELb0ELb1ELb1ELb0EEENS1_21CollectiveEpilogueFwdINS6_IJSA_NS7_ILi256EEESB_EEES9_SE_SG_Li256ELb1ELb1ELb1ELb0EEENS1_36VarlenDynamicPersistentTileSchedulerILi128ELi96ELi256ELi128ELb1ELb1ELb1ELb0ELb1ELb1EEEEEEEEEvNT_6ParamsE)
        /*0194*/ 	.word	0x000000a8


	//----- nvinfo : EIATTR_FRAME_SIZE
	.align		4
.L_87:
        /*0198*/ 	.byte	0x04, 0x11
        /*019a*/ 	.short	(.L_89 - .L_88)
	.align		4
.L_88:
        /*019c*/ 	.word	index@(_ZN7cutlass13device_kernelIN5flash11enable_sm90INS1_16FlashAttnFwdSm90INS1_25CollectiveMainloopFwdSm90ILi2EN4cute5tupleIJNS5_1CILi1EEES8_S8_EEENS6_IJNS7_ILi128EEENS7_ILi96EEENS7_ILi64EEEEEELi256ENS_10bfloat16_tEfNS_4arch4Sm90ELb0ELb0ELb0ELb1ELb0ELb0ELb0ELb1ELb0ELb1ELb1ELb0EEENS1_21CollectiveEpilogueFwdINS6_IJSA_NS7_ILi256EEESB_EEES9_SE_SG_Li256ELb1ELb1ELb1ELb0EEENS1_36VarlenDynamicPersistentTileSchedulerILi128ELi96ELi256ELi128ELb1ELb1ELb1ELb0ELb1ELb1EEEEEEEEEvNT_6ParamsE)
        /*01a0*/ 	.word	0x00000060


	//----- nvinfo : EIATTR_REGCOUNT
	.align		4
.L_89:
        /*01a4*/ 	.byte	0x04, 0x2f
        /*01a6*/ 	.short	(.L_91 - .L_90)
	.align		4
.L_90:
        /*01a8*/ 	.word	index@(_ZN7cutlass13device_kernelIN5flash11enable_sm90INS1_16FlashAttnFwdSm90INS1_25CollectiveMainloopFwdSm90ILi2EN4cute5tupleIJNS5_1CILi1EEES8_S8_EEENS6_IJNS7_ILi128EEENS7_ILi96EEENS7_ILi64EEEEEELi256ENS_10bfloat16_tEfNS_4arch4Sm90ELb0ELb0ELb0ELb0ELb0ELb0ELb1ELb1ELb0ELb1ELb1ELb0EEENS1_21CollectiveEpilogueFwdINS6_IJSA_NS7_ILi256EEESB_EEES9_SE_SG_Li256ELb0ELb1ELb1ELb0EEENS1_19SingleTileSchedulerILb0ELb1ELb1ELi128EEEEEEEEEvNT_6ParamsE)
        /*01ac*/ 	.word	0x000000a8


	//----- nvinfo : EIATTR_FRAME_SIZE
	.align		4
.L_91:
        /*01b0*/ 	.byte	0x04, 0x11
        /*01b2*/ 	.short	(.L_93 - .L_92)
	.align		4
.L_92:
        /*01b4*/ 	.word	index@(_ZN7cutlass13device_kernelIN5flash11enable_sm90INS1_16FlashAttnFwdSm90INS1_25CollectiveMainloopFwdSm90ILi2EN4cute5tupleIJNS5_1CILi1EEES8_S8_EEENS6_IJNS7_ILi128EEENS7_ILi96EEENS7_ILi64EEEEEELi256ENS_10bfloat16_tEfNS_4arch4Sm90ELb0ELb0ELb0ELb0ELb0ELb0ELb1ELb1ELb0ELb1ELb1ELb0EEENS1_21CollectiveEpilogueFwdINS6_IJSA_NS7_ILi256EEESB_EEES9_SE_SG_Li256ELb0ELb1ELb1ELb0EEENS1_19SingleTileSchedulerILb0ELb1ELb1ELi128EEEEEEEEEvNT_6ParamsE)
        /*01b8*/ 	.word	0x00000038


	//----- nvinfo : EIATTR_REGCOUNT
	.align		4
.L_93:
        /*01bc*/ 	.byte	0x04, 0x2f
        /*01be*/ 	.short	(.L_95 - .L_94)
	.align		4
.L_94:
        /*01c0*/ 	.word	index@(_ZN7cutlass13device_kernelIN5flash11enable_sm90INS1_16FlashAttnFwdSm90INS1_25CollectiveMainloopFwdSm90ILi2EN4cute5tupleIJNS5_1CILi1EEES8_S8_EEENS6_IJNS7_ILi128EEENS7_ILi96EEENS7_ILi64EEEEEELi256ENS_10bfloat16_tEfNS_4arch4Sm90ELb0ELb0ELb0ELb0ELb0ELb0ELb0ELb1ELb0ELb1ELb1ELb0EEENS1_21CollectiveEpilogueFwdINS6_IJSA_NS7_ILi256EEESB_EEES9_SE_SG_Li256ELb0ELb1ELb1ELb0EEENS1_19SingleTileSchedulerILb0ELb1ELb1ELi128EEEEEEEEEvNT_6ParamsE)
        /*01c4*/ 	.word	0x000000a8


	//----- nvinfo : EIATTR_FRAME_SIZE
	.align		4
.L_95:
        /*01c8*/ 	.byte	0x04, 0x11
        /*01ca*/ 	.short	(.L_97 - .L_96)
	.align		4
.L_96:
        /*01cc*/ 	.word	index@(_ZN7cutlass13device_kernelIN5flash11enable_sm90INS1_16FlashAttnFwdSm90INS1_25CollectiveMainloopFwdSm90ILi2EN4cute5tupleIJNS5_1CILi1EEES8_S8_EEENS6_IJNS7_ILi128EEENS7_ILi96EEENS7_ILi64EEEEEELi256ENS_10bfloat16_tEfNS_4arch4Sm90ELb0ELb0ELb0ELb0ELb0ELb0ELb0ELb1ELb0ELb1ELb1ELb0EEENS1_21CollectiveEpilogueFwdINS6_IJSA_NS7_ILi256EEESB_EEES9_SE_SG_Li256ELb0ELb1ELb1ELb0EEENS1_19SingleTileSchedulerILb0ELb1ELb1ELi128EEEEEEEEEvNT_6ParamsE)
        /*01d0*/ 	.word	0x00000010


	//----- nvinfo : EIATTR_MIN_STACK_SIZE
	.align		4
.L_97:
        /*01d4*/ 	.byte	0x04, 0x12
        /*01d6*/ 	.short	(.L_99 - .L_98)
	.align		4
.L_98:
        /*01d8*/ 	.word	index@(_ZN7cutlass13device_kernelIN5flash11enable_sm90INS1_16FlashAttnFwdSm90INS1_25CollectiveMainloopFwdSm90ILi2EN4cute5tupleIJNS5_1CILi1EEES8_S8_EEENS6_IJNS7_ILi128EEENS7_ILi96EEENS7_ILi64EEEEEELi256ENS_10bfloat16_tEfNS_4arch4Sm90ELb0ELb0ELb0ELb0ELb0ELb0ELb0ELb1ELb0ELb1ELb1ELb0EEENS1_21CollectiveEpilogueFwdINS6_IJSA_NS7_ILi256EEESB_EEES9_SE_SG_Li256ELb0ELb1ELb1ELb0EEENS1_19SingleTileSchedulerILb0ELb1ELb1ELi128EEEEEEEEEvNT_6ParamsE)
        /*01dc*/ 	.word	0x00000010


	//----- nvinfo : EIATTR_MIN_STACK_SIZE
	.align		4
.L_99:
        /*01e0*/ 	.byte	0x04, 0x12
        /*01e2*/ 	.short	(.L_101 - .L_100)
	.align		4
.L_100:
        /*01e4*/ 	.word	index@(_ZN7cutlass13device_kernelIN5flash11enable_sm90INS1_16FlashAttnFwdSm90INS1_25CollectiveMainloopFwdSm90ILi2EN4cute5tupleIJNS5_1CILi1EEES8_S8_EEENS6_IJNS7_ILi128EEENS7_ILi96EEENS7_ILi64EEEEEELi256ENS_10bfloat16_tEfNS_4arch4Sm90ELb0ELb0ELb0ELb0ELb0ELb0ELb1ELb1ELb0ELb1ELb1ELb0EEENS1_21CollectiveEpilogueFwdINS6_IJSA_NS7_ILi256EEESB_EEES9_SE_SG_Li256ELb0ELb1ELb1ELb0EEENS1_19SingleTileSchedulerILb0ELb1ELb1ELi128EEEEEEEEEvNT_6ParamsE)
        /*01e8*/ 	.word	0x00000038


	//----- nvinfo : EIATTR_MIN_STACK_SIZE
	.align		4
.L_101:
        /*01ec*/ 	.byte	0x04, 0x12
        /*01ee*/ 	.short	(.L_103 - .L_102)
	.align		4
.L_102:
        /*01f0*/ 	.word	index@(_ZN7cutlass13device_kernelIN5flash11enable_sm90INS1_16FlashAttnFwdSm90INS1_25CollectiveMainloopFwdSm90ILi2EN4cute5tupleIJNS5_1CILi1EEES8_S8_EEENS6_IJNS7_ILi128EEENS7_ILi96EEENS7_ILi64EEEEEELi256ENS_10bfloat16_tEfNS_4arch4Sm90ELb0ELb0ELb0ELb1ELb0ELb0ELb0ELb1ELb0ELb1ELb1ELb0EEENS1_21CollectiveEpilogueFwdINS6_IJSA_NS7_ILi256EEESB_EEES9_SE_SG_Li256ELb1ELb1ELb1ELb0EEENS1_36VarlenDynamicPersistentTileSchedulerILi128ELi96ELi256ELi128ELb1ELb1ELb1ELb0ELb1ELb1EEEEEEEEEvNT_6ParamsE)
        /*01f4*/ 	.word	0x00000060


	//----- nvinfo : EIATTR_MIN_STACK_SIZE
	.align		4
.L_103:
        /*01f8*/ 	.byte	0x04, 0x12
        /*01fa*/ 	.short	(.L_105 - .L_104)
	.align		4
.L_104:
        /*01fc*/ 	.word	index@(_ZN7cutlass13device_kernelIN5flash11enable_sm90INS1_16FlashAttnFwdSm90INS1_25CollectiveMainloopFwdSm90ILi2EN4cute5tupleIJNS5_1CILi1EEES8_S8_EEENS6_IJNS7_ILi128EEENS7_ILi96EEENS7_ILi64EEEEEELi256ENS_10bfloat16_tEfNS_4arch4Sm90ELb0ELb0ELb0ELb1ELb0ELb1ELb0ELb1ELb0ELb1ELb1ELb0EEENS1_21CollectiveEpilogueFwdINS6_IJSA_NS7_ILi256EEESB_EEES9_SE_SG_Li256ELb1ELb1ELb1ELb0EEENS1_36VarlenDynamicPersistentTileSchedulerILi128ELi96ELi256ELi128ELb1ELb1ELb1ELb0ELb1ELb1EEEEEEEEEvNT_6ParamsE)
        /*0200*/ 	.word	0x00000078


	//----- nvinfo : EIATTR_MIN_STACK_SIZE
	.align		4
.L_105:
        /*0204*/ 	.byte	0x04, 0x12
        /*0206*/ 	.short	(.L_107 - .L_106)
	.align		4
.L_106:
        /*0208*/ 	.word	index@(_ZN7cutlass13device_kernelIN5flash11enable_sm90INS1_16FlashAttnFwdSm90INS1_25CollectiveMainloopFwdSm90ILi2EN4cute5tupleIJNS5_1CILi1EEES8_S8_EEENS6_IJNS7_ILi128EEENS7_ILi96EEENS7_ILi64EEEEEELi256ENS_10bfloat16_tEfNS_4arch4Sm90ELb0ELb0ELb0ELb1ELb0ELb0ELb1ELb1ELb0ELb1ELb1ELb0EEENS1_21CollectiveEpilogueFwdINS6_IJSA_NS7_ILi256EEESB_EEES9_SE_SG_Li256ELb1ELb1ELb1ELb0EEENS1_36VarlenDynamicPersistentTileSchedulerILi128ELi96ELi256ELi128ELb1ELb1ELb1ELb0ELb1ELb1EEEEEEEEEvNT_6ParamsE)
        /*020c*/ 	.word	0x00000088


	//----- nvinfo : EIATTR_MIN_STACK_SIZE
	.align		4
.L_107:
        /*0210*/ 	.byte	0x04, 0x12
        /*0212*/ 	.short	(.L_109 - .L_108)
	.align		4
.L_108:
        /*0214*/ 	.word	index@(_ZN7cutlass13device_kernelIN5flash11enable_sm90INS1_16FlashAttnFwdSm90INS1_25CollectiveMainloopFwdSm90ILi2EN4cute5tupleIJNS5_1CILi1EEES8_S8_EEENS6_IJNS7_ILi128EEENS7_ILi96EEENS7_ILi64EEEEEELi256ENS_10bfloat16_tEfNS_4arch4Sm90ELb0ELb0ELb0ELb1ELb0ELb1ELb1ELb1ELb0ELb1ELb1ELb0EEENS1_21CollectiveEpilogueFwdINS6_IJSA_NS7_ILi256EEESB_EEES9_SE_SG_Li256ELb1ELb1ELb1ELb0EEENS1_36VarlenDynamicPersistentTileSchedulerILi128ELi96ELi256ELi128ELb1ELb1ELb1ELb0ELb1ELb1EEEEEEEEEvNT_6ParamsE)
        /*0218*/ 	.word	0x000000b0


	//----- nvinfo : EIATTR_MIN_STACK_SIZE
	.align		4
.L_109:
        /*021c*/ 	.byte	0x04, 0x12
        /*021e*/ 	.short	(.L_111 - .L_110)
	.align		4
.L_110:
        /*0220*/ 	.word	index@(_ZN7cutlass13device_kernelIN5flash11enable_sm90INS1_16FlashAttnFwdSm90INS1_25CollectiveMainloopFwdSm90ILi2EN4cute5tupleIJNS5_1CILi1EEES8_S8_EEENS6_IJNS7_ILi128EEENS7_ILi96EEENS7_ILi64EEEEEELi256ENS_10bfloat16_tEfNS_4arch4Sm90ELb0ELb1ELb0ELb0ELb0ELb0ELb0ELb1ELb0ELb1ELb1ELb0EEENS1_21CollectiveEpilogueFwdINS6_IJSA_NS7_ILi256EEESB_EEES9_SE_SG_Li256ELb0ELb1ELb1ELb0EEENS1_19SingleTileSchedulerILb0ELb1ELb1ELi128EEEEEEEEEvNT_6ParamsE)
        /*0224*/ 	.word	0x00000008


	//----- nvinfo : EIATTR_MIN_STACK_SIZE
	.align		4
.L_111:
        /*0228*/ 	.byte	0x04, 0x12
        /*022a*/ 	.short	(.L_113 - .L_112)
	.align		4
.L_112:
        /*022c*/ 	.word	index@(_ZN7cutlass13device_kernelIN5flash11enable_sm90INS1_16FlashAttnFwdSm90INS1_25CollectiveMainloopFwdSm90ILi2EN4cute5tupleIJNS5_1CILi1EEES8_S8_EEENS6_IJNS7_ILi128EEENS7_ILi96EEENS7_ILi64EEEEEELi256ENS_10bfloat16_tEfNS_4arch4Sm90ELb0ELb1ELb0ELb0ELb0ELb0ELb1ELb1ELb0ELb1ELb1ELb0EEENS1_21CollectiveEpilogueFwdINS6_IJSA_NS7_ILi256EEESB_EEES9_SE_SG_Li256ELb0ELb1ELb1ELb0EEENS1_19SingleTileSchedulerILb0ELb1ELb1ELi128EEEEEEEEEvNT_6ParamsE)
        /*0230*/ 	.word	0x000032c0


	//----- nvinfo : EIATTR_MIN_STACK_SIZE
	.align		4
.L_113:
        /*0234*/ 	.byte	0x04, 0x12
        /*0236*/ 	.short	(.L_115 - .L_114)
	.align		4
.L_114:
        /*0238*/ 	.word	index@(_ZN7cutlass13device_kernelIN5flash11enable_sm90INS1_16FlashAttnFwdSm90INS1_25CollectiveMainloopFwdSm90ILi2EN4cute5tupleIJNS5_1CILi1EEES8_S8_EEENS6_IJNS7_ILi128EEENS7_ILi96EEENS7_ILi64EEEEEELi256ENS_10bfloat16_tEfNS_4arch4Sm90ELb0ELb1ELb0ELb1ELb0ELb0ELb0ELb1ELb0ELb1ELb1ELb0EEENS1_21CollectiveEpilogueFwdINS6_IJSA_NS7_ILi256EEESB_EEES9_SE_SG_Li256ELb1ELb1ELb1ELb0EEENS1_36VarlenDynamicPersistentTileSchedulerILi128ELi96ELi256ELi128ELb1ELb1ELb1ELb1ELb0ELb1EEEEEEEEEvNT_6ParamsE)
        /*023c*/ 	.word	0x00000068


	//----- nvinfo : EIATTR_MIN_STACK_SIZE
	.align		4
.L_115:
        /*0240*/ 	.byte	0x04, 0x12
        /*0242*/ 	.short	(.L_117 - .L_116)
	.align		4
.L_116:
        /*0244*/ 	.word	index@(_ZN7cutlass13device_kernelIN5flash11enable_sm90INS1_16FlashAttnFwdSm90INS1_25CollectiveMainloopFwdSm90ILi2EN4cute5tupleIJNS5_1CILi1EEES8_S8_EEENS6_IJNS7_ILi128EEENS7_ILi96EEENS7_ILi64EEEEEELi256ENS_10bfloat16_tEfNS_4arch4Sm90ELb0ELb1ELb0ELb1ELb0ELb1ELb0ELb1ELb0ELb1ELb1ELb0EEENS1_21CollectiveEpilogueFwdINS6_IJSA_NS7_ILi256EEESB_EEES9_SE_SG_Li256ELb1ELb1ELb1ELb0EEENS1_36VarlenDynamicPersistentTileSchedulerILi128ELi96ELi256ELi128ELb1ELb1ELb1ELb1ELb0ELb1EEEEEEEEEvNT_6ParamsE)
        /*0248*/ 	.word	0x00000078


	//----- nvinfo : EIATTR_MIN_STACK_SIZE
	.align		4
.L_117:
        /*024c*/ 	.byte	0x04, 0x12
        /*024e*/ 	.short	(.L_119 - .L_118)
	.align		4
.L_118:
        /*0250*/ 	.word	index@(_ZN7cutlass13device_kernelIN5flash11enable_sm90INS1_16FlashAttnFwdSm90INS1_25CollectiveMainloopFwdSm90ILi2EN4cute5tupleIJNS5_1CILi1EEES8_S8_EEENS6_IJNS7_ILi128EEENS7_ILi96EEENS7_ILi64EEEEEELi256ENS_10bfloat16_tEfNS_4arch4Sm90ELb0ELb1ELb0ELb1ELb0ELb0ELb1ELb1ELb0ELb1ELb1ELb0EEENS1_21CollectiveEpilogueFwdINS6_IJSA_NS7_ILi256EEESB_EEES9_SE_SG_Li256ELb1ELb1ELb1ELb0EEENS1_36VarlenDynamicPersistentTileSchedulerILi128ELi96ELi256ELi128ELb1ELb1ELb1ELb1ELb0ELb1EEEEEEEEEvNT_6ParamsE)
        /*0254*/ 	.word	0x000004f0


	//----- nvinfo : EIATTR_MIN_STACK_SIZE
	.align		4
.L_119:
        /*0258*/ 	.byte	0x04, 0x12
        /*025a*/ 	.short	(.L_121 - .L_120)
	.align		4
.L_120:
        /*025c*/ 	.word	index@(_ZN7cutlass13device_kernelIN5flash11enable_sm90INS1_16FlashAttnFwdSm90INS1_25CollectiveMainloopFwdSm90ILi2EN4cute5tupleIJNS5_1CILi1EEES8_S8_EEENS6_IJNS7_ILi128EEENS7_ILi96EEENS7_ILi64EEEEEELi256ENS_10bfloat16_tEfNS_4arch4Sm90ELb0ELb1ELb0ELb1ELb0ELb1ELb1ELb1ELb0ELb1ELb1ELb0EEENS1_21CollectiveEpilogueFwdINS6_IJSA_NS7_ILi256EEESB_EEES9_SE_SG_Li256ELb1ELb1ELb1ELb0EEENS1_36VarlenDynamicPersistentTileSchedulerILi128ELi96ELi256ELi128ELb1ELb1ELb1ELb1ELb0ELb1EEEEEEEEEvNT_6ParamsE)
        /*0260*/ 	.word	0x00000520


	//----- nvinfo : EIATTR_MIN_STACK_SIZE
	.align		4
.L_121:
        /*0264*/ 	.byte	0x04, 0x12
        /*0266*/ 	.short	(.L_123 - .L_122)
	.align		4
.L_122:
        /*0268*/ 	.word	index@(_ZN7cutlass13device_kernelIN5flash11enable_sm90INS1_16FlashAttnFwdSm90INS1_25CollectiveMainloopFwdSm90ILi2EN4cute5tupleIJNS5_1CILi1EEES8_S8_EEENS6_IJNS7_ILi128EEENS7_ILi96EEENS7_ILi64EEEEEELi256ENS_10bfloat16_tEfNS_4arch4Sm90ELb1ELb0ELb0ELb0ELb0ELb0ELb0ELb1ELb0ELb1ELb1ELb0EEENS1_21CollectiveEpilogueFwdINS6_IJSA_NS7_ILi256EEESB_EEES9_SE_SG_Li256ELb0ELb1ELb1ELb0EEENS1_19SingleTileSchedulerILb0ELb1ELb1ELi128EEEEEEEEEvNT_6ParamsE)
        /*026c*/ 	.word	0x00000010


	//----- nvinfo : EIATTR_MIN_STACK_SIZE
	.align		4
.L_123:
        /*0270*/ 	.byte	0x04, 0x12
        /*0272*/ 	.short	(.L_125 - .L_124)
	.align		4
.L_124:
        /*0274*/ 	.word	index@(_ZN7cutlass13device_kernelIN5flash11enable_sm90INS1_16FlashAttnFwdSm90INS1_25CollectiveMainloopFwdSm90ILi2EN4cute5tupleIJNS5_1CILi1EEES8_S8_EEENS6_IJNS7_ILi128EEENS7_ILi96EEENS7_ILi64EEEEEELi256ENS_10bfloat16_tEfNS_4arch4Sm90ELb1ELb0ELb0ELb0ELb0ELb0ELb1ELb1ELb0ELb1ELb1ELb0EEENS1_21CollectiveEpilogueFwdINS6_IJSA_NS7_ILi256EEESB_EEES9_SE_SG_Li256ELb0ELb1ELb1ELb0EEENS1_19SingleTileSchedulerILb0ELb1ELb1ELi128EEEEEEEEEvNT_6ParamsE)
        /*0278*/ 	.word	0x00000048


	//----- nvinfo : EIATTR_MIN_STACK_SIZE
	.align		4
.L_125:
        /*027c*/ 	.byte	0x04, 0x12
        /*027e*/ 	.short	(.L_127 - .L_126)
	.align		4
.L_126:
        /*0280*/ 	.word	index@(_ZN7cutlass13device_kernelIN5flash11enable_sm90INS1_16FlashAttnFwdSm90INS1_25CollectiveMainloopFwdSm90ILi2EN4cute5tupleIJNS5_1CILi1EEES8_S8_EEENS6_IJNS7_ILi128EEENS7_ILi96EEENS7_ILi64EEEEEELi256ENS_10bfloat16_tEfNS_4arch4Sm90ELb1ELb0ELb0ELb1ELb0ELb0ELb0ELb1ELb0ELb1ELb1ELb0EEENS1_21CollectiveEpilogueFwdINS6_IJSA_NS7_ILi256EEESB_EEES9_SE_SG_Li256ELb1ELb1ELb1ELb0EEENS1_36VarlenDynamicPersistentTileSchedulerILi128ELi96ELi256ELi128ELb1ELb1ELb1ELb1ELb1ELb1EEEEEEEEEvNT_6ParamsE)
        /*0284*/ 	.word	0x00000060


	//----- nvinfo : EIATTR_MIN_STACK_SIZE
	.align		4
.L_127:
        /*0288*/ 	.byte	0x04, 0x12
        /*028a*/ 	.short	(.L_129 - .L_128)
	.align		4
.L_128:
        /*028c*/ 	.word	index@(_ZN7cutlass13device_kernelIN5flash11enable_sm90INS1_16FlashAttnFwdSm90INS1_25CollectiveMainloopFwdSm90ILi2EN4cute5tupleIJNS5_1CILi1EEES8_S8_EEENS6_IJNS7_ILi128EEENS7_ILi96EEENS7_ILi64EEEEEELi256ENS_10bfloat16_tEfNS_4arch4Sm90ELb1ELb0ELb0ELb1ELb0ELb1ELb0ELb1ELb0ELb1ELb1ELb0EEENS1_21CollectiveEpilogueFwdINS6_IJSA_NS7_ILi256EEESB_EEES9_SE_SG_Li256ELb1ELb1ELb1ELb0EEENS1_36VarlenDynamicPersistentTileSchedulerILi128ELi96ELi256ELi128ELb1ELb1ELb1ELb1ELb1ELb1EEEEEEEEEvNT_6ParamsE)
        /*0290*/ 	.word	0x00000078


	//----- nvinfo : EIATTR_MIN_STACK_SIZE
	.align		4
.L_129:
        /*0294*/ 	.byte	0x04, 0x12
        /*0296*/ 	.short	(.L_131 - .L_130)
	.align		4
.L_130:
        /*0298*/ 	.word	index@(_ZN7cutlass13device_kernelIN5flash11enable_sm90INS1_16FlashAttnFwdSm90INS1_25CollectiveMainloopFwdSm90ILi2EN4cute5tupleIJNS5_1CILi1EEES8_S8_EEENS6_IJNS7_ILi128EEENS7_ILi96EEENS7_ILi64EEEEEELi256ENS_10bfloat16_tEfNS_4arch4Sm90ELb1ELb0ELb0ELb1ELb0ELb0ELb1ELb1ELb0ELb1ELb1ELb0EEENS1_21CollectiveEpilogueFwdINS6_IJSA_NS7_ILi256EEESB_EEES9_SE_SG_Li256ELb1ELb1ELb1ELb0EEENS1_36VarlenDynamicPersistentTileSchedulerILi128ELi96ELi256ELi128ELb1ELb1ELb1ELb1ELb1ELb1EEEEEEEEEvNT_6ParamsE)
        /*029c*/ 	.word	0x00000088


	//----- nvinfo : EIATTR_MIN_STACK_SIZE
	.align		4
.L_131:
        /*02a0*/ 	.byte	0x04, 0x12
        /*02a2*/ 	.short	(.L_133 - .L_132)
	.align		4
.L_132:
        /*02a4*/ 	.word	index@(_ZN7cutlass13device_kernelIN5flash11enable_sm90INS1_16FlashAttnFwdSm90INS1_25CollectiveMainloopFwdSm90ILi2EN4cute5tupleIJNS5_1CILi1EEES8_S8_EEENS6_IJNS7_ILi128EEENS7_ILi96EEENS7_ILi64EEEEEELi256ENS_10bfloat16_tEfNS_4arch4Sm90ELb1ELb0ELb0ELb1ELb0ELb1ELb1ELb1ELb0ELb1ELb1ELb0EEENS1_21CollectiveEpilogueFwdINS6_IJSA_NS7_ILi256EEESB_EEES9_SE_SG_Li256ELb1ELb1ELb1ELb0EEENS1_36VarlenDynamicPersistentTileSchedulerILi128ELi96ELi256ELi128ELb1ELb1ELb1ELb1ELb1ELb1EEEEEEEEEvNT_6ParamsE)
        /*02a8*/ 	.word	0x00000180
.L_133:


//--------------------- .nv.compat                --------------------------
	.section	.nv.compat,"",@"SHT_CUDA_COMPAT_INFO"
	.align	4
        /*0000*/ 	.byte	0x02, 0x09, 0x01, 0x00, 0x02, 0x02, 0x04, 0x00, 0x02, 0x05, 0x05, 0x00, 0x03, 0x07, 0x01, 0x01
        /*0010*/ 	.byte	0x02, 0x03, 0x01, 0x00, 0x02, 0x06, 0x01, 0x00, 0x04, 0x0b, 0x08, 0x00, 0x00, 0x00, 0x00, 0x00
        /*0020*/ 	.byte	0x00, 0x00, 0x00, 0x00


//--------------------- .nv.info._ZN7cutlass13device_kernelIN5flash11enable_sm90INS1_16FlashAttnFwdSm90INS1_25CollectiveMainloopFwdSm90ILi2EN4cute5tupleIJNS5_1CILi1EEES8_S8_EEENS6_IJNS7_ILi128EEENS7_ILi96EEENS7_ILi64EEEEEELi256ENS_10bfloat16_tEfNS_4arch4Sm90ELb0ELb0ELb0ELb0ELb0ELb0ELb0ELb1ELb0ELb1ELb1ELb0EEENS1_21CollectiveEpilogueFwdINS6_IJSA_NS7_ILi256EEESB_EEES9_SE_SG_Li256ELb0ELb1ELb1ELb0EEENS1_19SingleTileSchedulerILb0ELb1ELb1ELi128EEEEEEEEEvNT_6ParamsE --------------------------
	.section	.nv.info._ZN7cutlass13device_kernelIN5flash11enable_sm90INS1_16FlashAttnFwdSm90INS1_25CollectiveMainloopFwdSm90ILi2EN4cute5tupleIJNS5_1CILi1EEES8_S8_EEENS6_IJNS7_ILi128EEENS7_ILi96EEENS7_ILi64EEEEEELi256ENS_10bfloat16_tEfNS_4arch4Sm90ELb0ELb0ELb0ELb0ELb0ELb0ELb0ELb1ELb0ELb1ELb1ELb0EEENS1_21CollectiveEpilogueFwdINS6_IJSA_NS7_ILi256EEESB_EEES9_SE_SG_Li256ELb0ELb1ELb1ELb0EEENS1_19SingleTileSchedulerILb0ELb1ELb1ELi128EEEEEEEEEvNT_6ParamsE,"",@"SHT_CUDA_INFO"
	.sectionflags	@""
	.align	4


	//----- nvinfo : EIATTR_CUDA_API_VERSION
	.align		4
        /*0000*/ 	.byte	0x04, 0x37
        /*0002*/ 	.short	(.L_135 - .L_134)
.L_134:
        /*0004*/ 	.word	0x00000082


	//----- nvinfo : EIATTR_KPARAM_INFO
	.align		4
.L_135:
        /*0008*/ 	.byte	0x04, 0x17
        /*000a*/ 	.short	(.L_137 - .L_136)
.L_136:
        /*000c*/ 	.word	0x00000000
        /*0010*/ 	.short	0x0000
        /*0012*/ 	.short	0x0070
        /*0014*/ 	.byte	0x00, 0xf0, 0x01, 0x28


	//----- nvinfo : EIATTR_SPARSE_MMA_MASK
	.align		4
.L_137:
        /*0018*/ 	.byte	0x03, 0x50
        /*001a*/ 	.short	0x0000


	//----- nvinfo : EIATTR_MAXREG_COUNT
	.align		4
        /*001c*/ 	.byte	0x03, 0x1b
        /*001e*/ 	.short	0x00a8


	//----- nvinfo : EIATTR_NUM_BARRIERS
	.align		4
        /*0020*/ 	.byte	0x02, 0x4c
        /*0022*/ 	.byte	0x10
	.zero		1


	//----- nvinfo : EIATTR_EXTERNS
	.align		4
        /*0024*/ 	.byte	0x04, 0x0f
        /*0026*/ 	.short	(.L_139 - .L_138)


	//   ....[0]....
	.align		4
.L_138:
        /*0028*/ 	.word	index@(__assertfail)


	//----- nvinfo : EIATTR_ANNOTATIONS
	.align		4
.L_139:
        /*002c*/ 	.byte	0x04, 0x55
        /*002e*/ 	.short	(.L_141 - .L_140)


	//   ....[0]....
.L_140:
        /*0030*/ 	.word	0x00000001
        /*0034*/ 	.byte	0x60, 0x81, 0x00, 0x00, 0x01, 0x00, 0x00, 0x00, 0xe0, 0x85, 0x00, 0x00, 0x01, 0x00, 0x00, 0x00
        /*0044*/ 	.byte	0x30, 0x86, 0x00, 0x00, 0x01, 0x00, 0x00, 0x00, 0x10, 0x88, 0x00, 0x00, 0x01, 0x00, 0x00, 0x00
        /*0054*/ 	.byte	0x00, 0x89, 0x00, 0x00, 0x01, 0x00, 0x00, 0x00, 0x40, 0x95, 0x00, 0x00, 0x01, 0x00, 0x00, 0x00
        /*0064*/ 	.byte	0xf0, 0x98, 0x00, 0x00, 0x01, 0x00, 0x00, 0x00, 0x20, 0x9b, 0x00, 0x00, 0x01, 0x00, 0x00, 0x00
        /*0074*/ 	.byte	0x60, 0xa3, 0x00, 0x00, 0x01, 0x00, 0x00, 0x00, 0xf0, 0xab, 0x00, 0x00


	//----- nvinfo : EIATTR_MERCURY_ISA_VERSION
	.align		4
.L_141:
        /*0080*/ 	.byte	0x03, 0x5f
        /*0082*/ 	.short	0x0101


	//----- nvinfo : EIATTR_INT_WARP_WIDE_INSTR_OFFSETS
	.align		4
        /*0084*/ 	.byte	0x04, 0x31
        /*0086*/ 	.short	(.L_143 - .L_142)


	//   ....[0]....
.L_142:
        /*0088*/ 	.word	0x00000130


	//   ....[1]....
        /*008c*/ 	.word	0x00000170


	//   ....[2]....
        /*0090*/ 	.word	0x000001e0


	//----- nvinfo : EIATTR_COOP_GROUP_MASK_REGIDS
	.align		4
.L_143:
        /*0094*/ 	.byte	0x04, 0x29
        /*0096*/ 	.short	(.L_145 - .L_144)


	//   ....[0]....
.L_144:
        /*0098*/ 	.word	0xffffffff


	//   ....[1]....
        /*009c*/ 	.word	0xffffffff


	//   ....[2]....
        /*00a0*/ 	.word	0xffffffff


	//   ....[3]....
        /*00a4*/ 	.word	0xffffffff


	//   ....[4]....
        /*00a8*/ 	.word	0xffffffff


	//   ....[5]....
        /*00ac*/ 	.word	0xffffffff


	//   ....[6]....
        /*00b0*/ 	.word	0xffffffff


	//   ....[7]....
        /*00b4*/ 	.word	0xffffffff


	//   ....[8]....
        /*00b8*/ 	.word	0xffffffff


	//   ....[9]....
        /*00bc*/ 	.word	0xffffffff


	//   ....[10]....
        /*00c0*/ 	.word	0xffffffff


	//   ....[11]....
        /*00c4*/ 	.word	0xffffffff


	//   ....[12]....
        /*00c8*/ 	.word	0xffffffff


	//   ....[13]....
        /*00cc*/ 	.word	0xffffffff


	//   ....[14]....
        /*00d0*/ 	.word	0xffffffff


	//   ....[15]....
        /*00d4*/ 	.word	0xffffffff


	//   ....[16]....
        /*00d8*/ 	.word	0xffffffff


	//   ....[17]....
        /*00dc*/ 	.word	0xffffffff


	//   ....[18]....
        /*00e0*/ 	.word	0xffffffff


	//   ....[19]....
        /*00e4*/ 	.word	0xffffffff


	//   ....[20]....
        /*00e8*/ 	.word	0xffffffff


	//   ....[21]....
        /*00ec*/ 	.word	0xffffffff


	//   ....[22]....
        /*00f0*/ 	.word	0xffffffff


	//   ....[23]....
        /*00f4*/ 	.word	0xffffffff


	//   ....[24]....
        /*00f8*/ 	.word	0xffffffff


	//   ....[25]....
        /*00fc*/ 	.word	0xffffffff


	//   ....[26]....
        /*0100*/ 	.word	0xffffffff


	//   ....[27]....
        /*0104*/ 	.word	0xffffffff


	//   ....[28]....
        /*0108*/ 	.word	0xffffffff


	//   ....[29]....
        /*010c*/ 	.word	0xffffffff


	//   ....[30]....
        /*0110*/ 	.word	0xffffffff


	//   ....[31]....
        /*0114*/ 	.word	0xffffffff


	//   ....[32]....
        /*0118*/ 	.word	0xffffffff


	//   ....[33]....
        /*011c*/ 	.word	0xffffffff


	//   ....[34]....
        /*0120*/ 	.word	0xffffffff


	//   ....[35]....
        /*0124*/ 	.word	0xffffffff


	//   ....[36]....
        /*0128*/ 	.word	0xffffffff


	//   ....[37]....
        /*012c*/ 	.word	0xffffffff


	//   ....[38]....
        /*0130*/ 	.word	0xffffffff


	//   ....[39]....
        /*0134*/ 	.word	0xffffffff


	//   ....[40]....
        /*0138*/ 	.word	0xffffffff


	//   ....[41]....
        /*013c*/ 	.word	0xffffffff


	//   ....[42]....
        /*0140*/ 	.word	0xffffffff


	//   ....[43]....
        /*0144*/ 	.word	0xffffffff


	//   ....[44]....
        /*0148*/ 	.word	0xffffffff


	//   ....[45]....
        /*014c*/ 	.word	0xffffffff


	//   ....[46]....
        /*0150*/ 	.word	0xffffffff


	//   ....[47]....
        /*0154*/ 	.word	0x0500000f


	//   ....[48]....
        /*0158*/ 	.word	0x0500000f


	//   ....[49]....
        /*015c*/ 	.word	0x0500000f


	//   ....[50]....
        /*0160*/ 	.word	0x0500000f


	//   ....[51]....
        /*0164*/ 	.word	0x0500000f


	//   ....[52]....
        /*0168*/ 	.word	0x0500000f


	//   ....[53]....
        /*016c*/ 	.word	0x0500000f


	//   ....[54]....
        /*0170*/ 	.word	0x0500000f


	//   ....[55]....
        /*0174*/ 	.word	0x0500000f


	//   ....[56]....
        /*0178*/ 	.word	0x0500000f


	//   ....[57]....
        /*017c*/ 	.word	0x0500000f


	//   ....[58]....
        /*0180*/ 	.word	0x0500000f


	//   ....[59]....
        /*0184*/ 	.word	0x0500000f


	//   ....[60]....
        /*0188*/ 	.word	0x0500000f


	//   ....[61]....
        /*018c*/ 	.word	0x0500000f


	//   ....[62]....
        /*0190*/ 	.word	0x0500000f


	//   ....[63]....
        /*0194*/ 	.word	0x0500000f


	//   ....[64]....
        /*0198*/ 	.word	0x0500000f


	//----- nvinfo : EIATTR_COOP_GROUP_INSTR_OFFSETS
	.align		4
.L_145:
        /*019c*/ 	.byte	0x04, 0x28
        /*019e*/ 	.short	(.L_147 - .L_146)


	//   ....[0]....
.L_146:
        /*01a0*/ 	.word	0x00000060


	//   ....[1]....
        /*01a4*/ 	.word	0x00000140


	//   ....[2]....
        /*01a8*/ 	.word	0x00000190


	//   ....[3]....
        /*01ac*/ 	.word	0x000003c0


	//   ....[4]....
        /*01b0*/ 	.word	0x00000520


	//   ....[5]....
        /*01b4*/ 	.word	0x00000640


	//   ....[6]....
        /*01b8*/ 	.word	0x000007a0


	//   ....[7]....
        /*01bc*/ 	.word	0x00001320


	//   ....[8]....
        /*01c0*/ 	.word	0x00001eb0


	//   ....[9]....
        /*01c4*/ 	.word	0x00001f00


	//   ....[10]....
        /*01c8*/ 	.word	0x00002360


	//   ....[11]....
        /*01cc*/ 	.word	0x000023e0


	//   ....[12]....
        /*01d0*/ 	.word	0x00003440


	//   ....[13]....
        /*01d4*/ 	.word	0x00003460


	//   ....[14]....
        /*01d8*/ 	.word	0x00003a30


	//   ....[15]....
        /*01dc*/ 	.word	0x00003c00


	//   ....[16]....
        /*01e0*/ 	.word	0x00004ce0


	//   ....[17]....
        /*01e4*/ 	.word	0x00004d30


	//   ....[18]....
        /*01e8*/ 	.word	0x00004d60


	//   ....[19]....
        /*01ec*/ 	.word	0x00004d90


	//   ....[20]....
        /*01f0*/ 	.word	0x00005e30


	//   ....[21]....
        /*01f4*/ 	.word	0x00005e90


	//   ....[22]....
        /*01f8*/ 	.word	0x00005ed0


	//   ....[23]....
        /*01fc*/ 	.word	0x00005f00


	//   ....[24]....
        /*0200*/ 	.word	0x00005f40


	//   ....[25]....
        /*0204*/ 	.word	0x00005f70


	//   ....[26]....
        /*0208*/ 	.word	0x00006bc0


	//   ....[27]....
        /*020c*/ 	.word	0x00006bd0


	//   ....[28]....
        /*0210*/ 	.word	0x00007c00


	//   ....[29]....
        /*0214*/ 	.word	0x00008620


	//   ....[30]....
        /*0218*/ 	.word	0x00008ed0


	//   ....[31]....
        /*021c*/ 	.word	0x00008f00


	//   ....[32]....
        /*0220*/ 	.word	0x00008f80


	//   ....[33]....
        /*0224*/ 	.word	0x00008fc0


	//   ....[34]....
        /*0228*/ 	.word	0x00009020


	//   ....[35]....
        /*022c*/ 	.word	0x00009050


	//   ....[36]....
        /*0230*/ 	.word	0x000090a0


	//   ....[37]....
        /*0234*/ 	.word	0x000090e0


	//   ....[38]....
        /*0238*/ 	.word	0x00009140


	//   ....[39]....
        /*023c*/ 	.word	0x00009170


	//   ....[40]....
        /*0240*/ 	.word	0x000091c0


	//   ....[41]....
        /*0244*/ 	.word	0x000091f0


	//   ....[42]....
        /*0248*/ 	.word	0x00009250


	//   ....[43]....
        /*024c*/ 	.word	0x00009280


	//   ....[44]....
        /*0250*/ 	.word	0x000092a0


	//   ....[45]....
        /*0254*/ 	.word	0x000092e0


	//   ....[46]....
        /*0258*/ 	.word	0x0000b4d0


	//   ....[47]....
        /*025c*/ 	.word	0x0000b970


	//   ....[48]....
        /*0260*/ 	.word	0x0000bae0


	//   ....[49]....
        /*0264*/ 	.word	0x0000bb40


	//   ....[50]....
        /*0268*/ 	.word	0x0000bc00


	//   ....[51]....
        /*026c*/ 	.word	0x0000bcc0


	//   ....[52]....
        /*0270*/ 	.word	0x0000bd40


	//   ....[53]....
        /*0274*/ 	.word	0x0000be00


	//   ....[54]....
        /*0278*/ 	.word	0x0000be80


	//   ....[55]....
        /*027c*/ 	.word	0x0000bf40


	//   ....[56]....
        /*0280*/ 	.word	0x0000bfc0


	//   ....[57]....
        /*0284*/ 	.word	0x0000c080


	//   ....[58]....
        /*0288*/ 	.word	0x0000c100


	//   ....[59]....
        /*028c*/ 	.word	0x0000c1b0


	//   ....[60]....
        /*0290*/ 	.word	0x0000c230


	//   ....[61]....
        /*0294*/ 	.word	0x0000c2e0


	//   ....[62]....
        /*0298*/ 	.word	0x0000c370


	//   ....[63]....
        /*029c*/ 	.word	0x0000c400


	//   ....[64]....
        /*02a0*/ 	.word	0x0000c810


	//----- nvinfo : EIATTR_REG_RECONFIG
	.align		4
.L_147:
        /*02a4*/ 	.byte	0x01, 0x54
	.zero		2


	//----- nvinfo : EIATTR_SYSCALL_OFFSETS
	.align		4
        /*02a8*/ 	.byte	0x04, 0x46
        /*02aa*/ 	.short	(.L_149 - .L_148)


	//   ....[0]....
.L_148:
        /*02ac*/ 	.word	0x000014e0


	//   ....[1]....
        /*02b0*/ 	.word	0x000082e0


	//   ....[2]....
        /*02b4*/ 	.word	0x00008420


	//   ....[3]....
        /*02b8*/ 	.word	0x00008510


	//   ....[4]....
        /*02bc*/ 	.word	0x00008b60


	//----- nvinfo : EIATTR_MBARRIER_INSTR_OFFSETS
	.align		4
.L_149:
        /*02c0*/ 	.byte	0x04, 0x39
        /*02c2*/ 	.short	(.L_151 - .L_150)


	//   ....[0]....
.L_150:
        /*02c4*/ 	.word	0x00000270
        /*02c8*/ 	.word	0x000000ff
        /*02cc*/ 	.word	0x00022800
        /*02d0*/ 	.short	0x0100
        /*02d2*/ 	.byte	0x08
	.zero		1


	//   ....[1]....
        /*02d4*/ 	.word	0x00000280
        /*02d8*/ 	.word	0x000000ff
        /*02dc*/ 	.word	0x00022820
        /*02e0*/ 	.short	0x0100
        /*02e2*/ 	.byte	0x08
	.zero		1


	//   ....[2]....
        /*02e4*/ 	.word	0x00000370
        /*02e8*/ 	.word	0x000000ff
        /*02ec*/ 	.word	0x00022830
        /*02f0*/ 	.short	0x0100
        /*02f2*/ 	.byte	0x08
	.zero		1


	//   ....[3]....
        /*02f4*/ 	.word	0x00000380
        /*02f8*/ 	.word	0x000000ff
        /*02fc*/ 	.word	0x00022840
        /*0300*/ 	.short	0x0100
        /*0302*/ 	.byte	0x08
	.zero		1


	//   ....[4]....
        /*0304*/ 	.word	0x00000390
        /*0308*/ 	.word	0x000000ff
        /*030c*/ 	.word	0x00022838
        /*0310*/ 	.short	0x0100
        /*0312*/ 	.byte	0x08
	.zero		1


	//   ....[5]....
        /*0314*/ 	.word	0x000003a0
        /*0318*/ 	.word	0x000000ff
        /*031c*/ 	.word	0x00022848
        /*0320*/ 	.short	0x0100
        /*0322*/ 	.byte	0x08
	.zero		1


	//   ....[6]....
        /*0324*/ 	.word	0x000004d0
        /*0328*/ 	.word	0x000000ff
        /*032c*/ 	.word	0x00022850
        /*0330*/ 	.short	0x0100
        /*0332*/ 	.byte	0x08
	.zero		1


	//   ....[7]....
        /*0334*/ 	.word	0x000004e0
        /*0338*/ 	.word	0x000000ff
        /*033c*/ 	.word	0x00022860
        /*0340*/ 	.short	0x0100
        /*0342*/ 	.byte	0x08
	.zero		1


	//   ....[8]....
        /*0344*/ 	.word	0x000004f0
        /*0348*/ 	.word	0x000000ff
        /*034c*/ 	.word	0x00022858
        /*0350*/ 	.short	0x0100
        /*0352*/ 	.byte	0x08
	.zero		1


	//   ....[9]....
        /*0354*/ 	.word	0x00000500
        /*0358*/ 	.word	0x000000ff
        /*035c*/ 	.word	0x00022868
        /*0360*/ 	.short	0x0100
        /*0362*/ 	.byte	0x08
	.zero		1


	//   ....[10]....
        /*0364*/ 	.word	0x000005f0
        /*0368*/ 	.word	0x000000ff
        /*036c*/ 	.word	0x00022870
        /*0370*/ 	.short	0x0100
        /*0372*/ 	.byte	0x06
	.zero		1


	//   ....[11]....
        /*0374*/ 	.word	0x00000600
        /*0378*/ 	.word	0x000000ff
        /*037c*/ 	.word	0x00022880
        /*0380*/ 	.short	0x0100
        /*0382*/ 	.byte	0x06
	.zero		1


	//   ....[12]....
        /*0384*/ 	.word	0x00000610
        /*0388*/ 	.word	0x000000ff
        /*038c*/ 	.word	0x00022878
        /*0390*/ 	.short	0x0100
        /*0392*/ 	.byte	0x06
	.zero		1


	//   ....[13]....
        /*0394*/ 	.word	0x00000620
        /*0398*/ 	.word	0x000000ff
        /*039c*/ 	.word	0x00022888
        /*03a0*/ 	.short	0x0100
        /*03a2*/ 	.byte	0x06
	.zero		1


	//   ....[14]....
        /*03a4*/ 	.word	0x00000750
        /*03a8*/ 	.word	0x000000ff
        /*03ac*/ 	.word	0x00022890
        /*03b0*/ 	.short	0x0100
        /*03b2*/ 	.byte	0x08
	.zero		1


	//   ....[15]....
        /*03b4*/ 	.word	0x00000760
        /*03b8*/ 	.word	0x000000ff
        /*03bc*/ 	.word	0x000228a0
        /*03c0*/ 	.short	0x0100
        /*03c2*/ 	.byte	0x08
	.zero		1


	//   ....[16]....
        /*03c4*/ 	.word	0x00000770
        /*03c8*/ 	.word	0x000000ff
        /*03cc*/ 	.word	0x00022898
        /*03d0*/ 	.short	0x0100
        /*03d2*/ 	.byte	0x08
	.zero		1


	//   ....[17]....
        /*03d4*/ 	.word	0x00000780
        /*03d8*/ 	.word	0x000000ff
        /*03dc*/ 	.word	0x000228a8
        /*03e0*/ 	.short	0x0100
        /*03e2*/ 	.byte	0x08
	.zero		1


	//   ....[18]....
        /*03e4*/ 	.word	0x000008b0
        /*03e8*/ 	.word	0x000000ff
        /*03ec*/ 	.word	0x000228b0
        /*03f0*/ 	.short	0x0100
        /*03f2*/ 	.byte	0x08
	.zero		1


	//   ....[19]....
        /*03f4*/ 	.word	0x000008c0
        /*03f8*/ 	.word	0x000000ff
        /*03fc*/ 	.word	0x000228c0
        /*0400*/ 	.short	0x0100
        /*0402*/ 	.byte	0x08
	.zero		1


	//   ....[20]....
        /*0404*/ 	.word	0x000008d0
        /*0408*/ 	.word	0x000000ff
        /*040c*/ 	.word	0x000228b8
        /*0410*/ 	.short	0x0100
        /*0412*/ 	.byte	0x08
	.zero		1


	//   ....[21]....
        /*0414*/ 	.word	0x000008e0
        /*0418*/ 	.word	0x000000ff
        /*041c*/ 	.word	0x000228c8
        /*0420*/ 	.short	0x0100
        /*0422*/ 	.byte	0x08
	.zero		1


	//   ....[22]....
        /*0424*/ 	.word	0x00001510
        /*0428*/ 	.word	0x000000ff
        /*042c*/ 	.word	0x00022800
        /*0430*/ 	.short	0x010a
        /*0432*/ 	.byte	0x26
	.zero		1


	//   ....[23]....
        /*0434*/ 	.word	0x000015a0
        /*0438*/ 	.word	0x000000ff
        /*043c*/ 	.word	0x00022830
        /*0440*/ 	.short	0x010a
        /*0442*/ 	.byte	0x26
	.zero		1


	//   ....[24]....
        /*0444*/ 	.word	0x000015e0
        /*0448*/ 	.word	0x000000ff
        /*044c*/ 	.word	0x00022830
        /*0450*/ 	.short	0x010a
        /*0452*/ 	.byte	0x26
	.zero		1


	//   ....[25]....
        /*0454*/ 	.word	0x000027e0
        /*0458*/ 	.word	0x00000005
        /*045c*/ 	.word	0x00000000
        /*0460*/ 	.short	0x0101
        /*0462*/ 	.byte	0x3f
	.zero		1


	//   ....[26]....
        /*0464*/ 	.word	0x00002c30
        /*0468*/ 	.word	0x000000ff
        /*046c*/ 	.word	0x00022850
        /*0470*/ 	.short	0x010a
        /*0472*/ 	.byte	0x26
	.zero		1


	//   ....[27]....
        /*0474*/ 	.word	0x00002c70
        /*0478*/ 	.word	0x000000ff
        /*047c*/ 	.word	0x00022850
        /*0480*/ 	.short	0x010a
        /*0482*/ 	.byte	0x26
	.zero		1


	//   ....[28]....
        /*0484*/ 	.word	0x00002fb0
        /*0488*/ 	.word	0x00000009
        /*048c*/ 	.word	0x00000000
        /*0490*/ 	.short	0x0101
        /*0492*/ 	.byte	0x3f
	.zero		1


	//   ....[29]....
        /*0494*/ 	.word	0x00003110
        /*0498*/ 	.word	0x000000ff
        /*049c*/ 	.word	0x00022830
        /*04a0*/ 	.short	0x010a
        /*04a2*/ 	.byte	0x1a
	.zero		1


	//   ....[30]....
        /*04a4*/ 	.word	0x00003160
        /*04a8*/ 	.word	0x000000ff
        /*04ac*/ 	.word	0x00022830
        /*04b0*/ 	.short	0x010a
        /*04b2*/ 	.byte	0x1a
	.zero		1


	//   ....[31]....
        /*04b4*/ 	.word	0x00003ec0
        /*04b8*/ 	.word	0x0000009a
        /*04bc*/ 	.word	0x00000000
        /*04c0*/ 	.short	0x0101
        /*04c2*/ 	.byte	0x3f
	.zero		1


	//   ....[32]....
        /*04c4*/ 	.word	0x000049d0
        /*04c8*/ 	.word	0x000000ff
        /*04cc*/ 	.word	0x00022850
        /*04d0*/ 	.short	0x010a
        /*04d2*/ 	.byte	0x1a
	.zero		1


	//   ....[33]....
        /*04d4*/ 	.word	0x00004a20
        /*04d8*/ 	.word	0x000000ff
        /*04dc*/ 	.word	0x00022850
        /*04e0*/ 	.short	0x010a
        /*04e2*/ 	.byte	0x1a
	.zero		1


	//   ....[34]....
        /*04e4*/ 	.word	0x00004cc0
        /*04e8*/ 	.word	0x000000b3
        /*04ec*/ 	.word	0x00000000
        /*04f0*/ 	.short	0x0101
        /*04f2*/ 	.byte	0x3f
	.zero		1


	//   ....[35]....
        /*04f4*/ 	.word	0x00005f60
        /*04f8*/ 	.word	0x000000ff
        /*04fc*/ 	.word	0x00000000
        /*0500*/ 	.short	0x0101
        /*0502*/ 	.byte	0x04
	.zero		1


	//   ....[36]....
        /*0504*/ 	.word	0x00008850
        /*0508*/ 	.word	0x000000ff
        /*050c*/ 	.word	0x00022840
        /*0510*/ 	.short	0x010a
        /*0512*/ 	.byte	0x26
	.zero		1


	//   ....[37]....
        /*0514*/ 	.word	0x000093b0
        /*0518*/ 	.word	0x000000ff
        /*051c*/ 	.word	0x00022800
        /*0520*/ 	.short	0x0107
        /*0522*/ 	.byte	0x26
	.zero		1


	//   ....[38]....
        /*0524*/ 	.word	0x000093f0
        /*0528*/ 	.word	0x000000ff
        /*052c*/ 	.word	0x00022800
        /*0530*/ 	.short	0x0101
        /*0532*/ 	.byte	0x26
	.zero		1


	//   ....[39]....
        /*0534*/ 	.word	0x00009400
        /*0538*/ 	.word	0x000000ff
        /*053c*/ 	.word	0x00022820
        /*0540*/ 	.short	0x010a
        /*0542*/ 	.byte	0x26
	.zero		1


	//   ....[40]....
        /*0544*/ 	.word	0x00009460
        /*0548*/ 	.word	0x000000ff
        /*054c*/ 	.word	0x00022860
        /*0550*/ 	.short	0x010a
        /*0552*/ 	.byte	0x26
	.zero		1


	//   ....[41]....
        /*0554*/ 	.word	0x00009ce0
        /*0558*/ 	.word	0x000000ff
        /*055c*/ 	.word	0x00022848
        /*0560*/ 	.short	0x010a
        /*0562*/ 	.byte	0x26
	.zero		1


	//   ....[42]....
        /*0564*/ 	.word	0x00009eb0
        /*0568*/ 	.word	0x000000ff
        /*056c*/ 	.word	0x00022868
        /*0570*/ 	.short	0x010a
        /*0572*/ 	.byte	0x26
	.zero		1


	//   ....[43]....
        /*0574*/ 	.word	0x0000a520
        /*0578*/ 	.word	0x000000ff
        /*057c*/ 	.word	0x00022840
        /*0580*/ 	.short	0x010a
        /*0582*/ 	.byte	0x26
	.zero		1


	//   ....[44]....
        /*0584*/ 	.word	0x0000a700
        /*0588*/ 	.word	0x000000ff
        /*058c*/ 	.word	0x00022860
        /*0590*/ 	.short	0x010a
        /*0592*/ 	.byte	0x26
	.zero		1


	//   ....[45]....
        /*0594*/ 	.word	0x0000ada0
        /*0598*/ 	.word	0x000000ff
        /*059c*/ 	.word	0x00022848
        /*05a0*/ 	.short	0x010a
        /*05a2*/ 	.byte	0x26
	.zero		1


	//   ....[46]....
        /*05a4*/ 	.word	0x0000af80
        /*05a8*/ 	.word	0x000000ff
        /*05ac*/ 	.word	0x00022868
        /*05b0*/ 	.short	0x010a
        /*05b2*/ 	.byte	0x26
	.zero		1


	//   ....[47]....
        /*05b4*/ 	.word	0x0000b460
        /*05b8*/ 	.word	0x00000002
        /*05bc*/ 	.word	0x00022820
        /*05c0*/ 	.short	0x010a
        /*05c2*/ 	.byte	0x3f
	.zero		1


	//   ....[48]....
        /*05c4*/ 	.word	0x0000b5e0
        /*05c8*/ 	.word	0x00000007
        /*05cc*/ 	.word	0x00000000
        /*05d0*/ 	.short	0x010a
        /*05d2*/ 	.byte	0x3f
	.zero		1


	//   ....[49]....
        /*05d4*/ 	.word	0x0000b650
        /*05d8*/ 	.word	0x00000005
        /*05dc*/ 	.word	0x00000000
        /*05e0*/ 	.short	0x010a
        /*05e2*/ 	.byte	0x3f
	.zero		1


	//   ....[50]....
        /*05e4*/ 	.word	0x0000b6b0
        /*05e8*/ 	.word	0x00000005
        /*05ec*/ 	.word	0x00000000
        /*05f0*/ 	.short	0x010a
        /*05f2*/ 	.byte	0x3f
	.zero		1


	//   ....[51]....
        /*05f4*/ 	.word	0x0000b6e0
        /*05f8*/ 	.word	0x00000003
        /*05fc*/ 	.word	0x00000000
        /*0600*/ 	.short	0x010a
        /*0602*/ 	.byte	0x3f
	.zero		1


	//   ....[52]....
        /*0604*/ 	.word	0x0000b750
        /*0608*/ 	.word	0x00000003
        /*060c*/ 	.word	0x00022800
        /*0610*/ 	.short	0x010a
        /*0612*/ 	.byte	0x3f
	.zero		1


	//   ....[53]....
        /*0614*/ 	.word	0x0000b7b0
        /*0618*/ 	.word	0x00000003
        /*061c*/ 	.word	0x00022830
        /*0620*/ 	.short	0x010a
        /*0622*/ 	.byte	0x3f
	.zero		1


	//   ....[54]....
        /*0624*/ 	.word	0x0000b800
        /*0628*/ 	.word	0x00000009
        /*062c*/ 	.word	0x00022850
        /*0630*/ 	.short	0x010a
        /*0632*/ 	.byte	0x3f
	.zero		1


	//   ....[55]....
        /*0634*/ 	.word	0x0000b870
        /*0638*/ 	.word	0x00000003
        /*063c*/ 	.word	0x00022830
        /*0640*/ 	.short	0x010a
        /*0642*/ 	.byte	0x3f
	.zero		1


	//   ....[56]....
        /*0644*/ 	.word	0x0000b8d0
        /*0648*/ 	.word	0x000000b3
        /*064c*/ 	.word	0x00022850
        /*0650*/ 	.short	0x010a
        /*0652*/ 	.byte	0x3f
	.zero		1


	//   ....[57]....
        /*0654*/ 	.word	0x0000ba30
        /*0658*/ 	.word	0x00000003
        /*065c*/ 	.word	0x00022840
        /*0660*/ 	.short	0x010a
        /*0662*/ 	.byte	0x3f
	.zero		1


	//   ....[58]....
        /*0664*/ 	.word	0x0000c440
        /*0668*/ 	.word	0x00000003
        /*066c*/ 	.word	0x00022820
        /*0670*/ 	.short	0x010a
        /*0672*/ 	.byte	0x3f
	.zero		1


	//   ....[59]....
        /*0674*/ 	.word	0x0000c4a0
        /*0678*/ 	.word	0x00000003
        /*067c*/ 	.word	0x00022860
        /*0680*/ 	.short	0x010a
        /*0682*/ 	.byte	0x3f
	.zero		1


	//   ....[60]....
        /*0684*/ 	.word	0x0000c500
        /*0688*/ 	.word	0x00000003
        /*068c*/ 	.word	0x00022848
        /*0690*/ 	.short	0x010a
        /*0692*/ 	.byte	0x3f
	.zero		1


	//   ....[61]....
        /*0694*/ 	.word	0x0000c560
        /*0698*/ 	.word	0x00000003
        /*069c*/ 	.word	0x00022868
        /*06a0*/ 	.short	0x010a
        /*06a2*/ 	.byte	0x3f
	.zero		1


	//   ....[62]....
        /*06a4*/ 	.word	0x0000c5c0
        /*06a8*/ 	.word	0x00000003
        /*06ac*/ 	.word	0x00022840
        /*06b0*/ 	.short	0x010a
        /*06b2*/ 	.byte	0x3f
	.zero		1


	//   ....[63]....
        /*06b4*/ 	.word	0x0000c620
        /*06b8*/ 	.word	0x00000003
        /*06bc*/ 	.word	0x00022860
        /*06c0*/ 	.short	0x010a
        /*06c2*/ 	.byte	0x3f
	.zero		1


	//   ....[64]....
        /*06c4*/ 	.word	0x0000c680
        /*06c8*/ 	.word	0x00000003
        /*06cc*/ 	.word	0x00022848
        /*06d0*/ 	.short	0x010a
        /*06d2*/ 	.byte	0x3f
	.zero		1


	//   ....[65]....
        /*06d4*/ 	.word	0x0000c6e0
        /*06d8*/ 	.word	0x00000003
        /*06dc*/ 	.word	0x00022868
        /*06e0*/ 	.short	0x010a
        /*06e2*/ 	.byte	0x3f
	.zero		1


	//   ....[66]....
        /*06e4*/ 	.word	0x0000c730
        /*06e8*/ 	.word	0x00000002
        /*06ec*/ 	.word	0x00022820
        /*06f0*/ 	.short	0x010a
        /*06f2*/ 	.byte	0x3f
	.zero		1


	//   ....[67]....
        /*06f4*/ 	.word	0x0000c8d0
        /*06f8*/ 	.word	0x00000007
        /*06fc*/ 	.word	0x00000000
        /*0700*/ 	.short	0x010a
        /*0702*/ 	.byte	0x3f
	.zero		1


	//   ....[68]....
        /*0704*/ 	.word	0x0000c920
        /*0708*/ 	.word	0x00000005
        /*070c*/ 	.word	0x00000000
        /*0710*/ 	.short	0x010a
        /*0712*/ 	.byte	0x3f
	.zero		1


	//   ....[69]....
        /*0714*/ 	.word	0x0000c970
        /*0718*/ 	.word	0x00000005
        /*071c*/ 	.word	0x00000000
        /*0720*/ 	.short	0x010a
        /*0722*/ 	.byte	0x3f
	.zero		1


	//----- nvinfo : EIATTR_NUM_MBARRIERS
	.align		4
.L_151:
        /*0724*/ 	.byte	0x03, 0x38
        /*0726*/ 	.short	0x0016


	//----- nvinfo : EIATTR_EXIT_INSTR_OFFSETS
	.align		4
        /*0728*/ 	.byte	0x04, 0x1c
        /*072a*/ 	.short	(.L_153 - .L_152)


	//   ....[0]....
.L_152:
        /*072c*/ 	.word	0x0000b730


	//----- nvinfo : EIATTR_MAX_THREADS
	.align		4
.L_153:
        /*0730*/ 	.byte	0x04, 0x05
        /*0732*/ 	.short	(.L_155 - .L_154)
.L_154:
        /*0734*/ 	.word	0x00000180
        /*0738*/ 	.word	0x00000001
        /*073c*/ 	.word	0x00000001


	//----- nvinfo : EIATTR_CRS_STACK_SIZE
	.align		4
.L_155:
        /*0740*/ 	.byte	0x04, 0x1e
        /*0742*/ 	.short	(.L_157 - .L_156)
.L_156:
        /*0744*/ 	.word	0x00000000


	//----- nvinfo : EIATTR_CBANK_PARAM_SIZE
	.align		4
.L_157:
        /*0748*/ 	.byte	0x03, 0x19
        /*074a*/ 	.short	0x0a70


	//----- nvinfo : EIATTR_PARAM_CBANK
	.align		4
        /*074c*/ 	.byte	0x04, 0x0a
        /*074e*/ 	.short	(.L_159 - .L_158)
	.align		4
.L_158:
        /*0750*/ 	.word	index@(.nv.constant0._ZN7cutlass13device_kernelIN5flash11enable_sm90INS1_16FlashAttnFwdSm90INS1_25CollectiveMainloopFwdSm90ILi2EN4cute5tupleIJNS5_1CILi1EEES8_S8_EEENS6_IJNS7_ILi128EEENS7_ILi96EEENS7_ILi64EEEEEELi256ENS_10bfloat16_tEfNS_4arch4Sm90ELb0ELb0ELb0ELb0ELb0ELb0ELb0ELb1ELb0ELb1ELb1ELb0EEENS1_21CollectiveEpilogueFwdINS6_IJSA_NS7_ILi256EEESB_EEES9_SE_SG_Li256ELb0ELb1ELb1ELb0EEENS1_19SingleTileSchedulerILb0ELb1ELb1ELi128EEEEEEEEEvNT_6ParamsE)
        /*0754*/ 	.short	0x0210
        /*0756*/ 	.short	0x0a70


	//----- nvinfo : EIATTR_SW_WAR
	.align		4
.L_159:
        /*0758*/ 	.byte	0x04, 0x36
        /*075a*/ 	.short	(.L_161 - .L_160)
.L_160:
        /*075c*/ 	.word	0x00000008
.L_161:


//--------------------- .nv.info._ZN7cutlass13device_kernelIN5flash11enable_sm90INS1_16FlashAttnFwdSm90INS1_25CollectiveMainloopFwdSm90ILi2EN4cute5tupleIJNS5_1CILi1EEES8_S8_EEENS6_IJNS7_ILi128EEENS7_ILi96EEENS7_ILi64EEEEEELi256ENS_10bfloat16_tEfNS_4arch4Sm90ELb0ELb0ELb0ELb0ELb0ELb0ELb1ELb1ELb0ELb1ELb1ELb0EEENS1_21CollectiveEpilogueFwdINS6_IJSA_NS7_ILi256EEESB_EEES9_SE_SG_Li256ELb0ELb1ELb1ELb0EEENS1_19SingleTileSchedulerILb0ELb1ELb1ELi128EEEEEEEEEvNT_6ParamsE --------------------------
	.section	.nv.info._ZN7cutlass13device_kernelIN5flash11enable_sm90INS1_16FlashAttnFwdSm90INS1_25CollectiveMainloopFwdSm90ILi2EN4cute5tupleIJNS5_1CILi1EEES8_S8_EEENS6_IJNS7_ILi128EEENS7_ILi96EEENS7_ILi64EEEEEELi256ENS_10bfloat16_tEfNS_4arch4Sm90ELb0ELb0ELb0ELb0ELb0ELb0ELb1ELb1ELb0ELb1ELb1ELb0EEENS1_21CollectiveEpilogueFwdINS6_IJSA_NS7_ILi256EEESB_EEES9_SE_SG_Li256ELb0ELb1ELb1ELb0EEENS1_19SingleTileSchedulerILb0ELb1ELb1ELi128EEEEEEEEEvNT_6ParamsE,"",@"SHT_CUDA_INFO"
	.sectionflags	@""
	.align	4


	//----- nvinfo : EIATTR_CUDA_API_VERSION
	.align		4
        /*0000*/ 	.byte	0x04, 0x37
        /*0002*/ 	.short	(.L_163 - .L_162)
.L_162:
        /*0004*/ 	.word	0x00000082


	//----- nvinfo : EIATTR_KPARAM_INFO
	.align		4
.L_163:
        /*0008*/ 	.byte	0x04, 0x17
        /*000a*/ 	.short	(.L_165 - .L_164)
.L_164:
        /*000c*/ 	.word	0x00000000
        /*0010*/ 	.short	0x0000
        /*0012*/ 	.short	0x0070
        /*0014*/ 	.byte	0x00, 0xf0, 0x01, 0x2c


	//----- nvinfo : EIATTR_SPARSE_MMA_MASK
	.align		4
.L_165:
        /*0018*/ 	.byte	0x03, 0x50
        /*001a*/ 	.short	0x0000


	//----- nvinfo : EIATTR_MAXREG_COUNT
	.align		4
        /*001c*/ 	.byte	0x03, 0x1b
        /*001e*/ 	.short	0x00a8


	//----- nvinfo : EIATTR_NUM_BARRIERS
	.align		4
        /*0020*/ 	.byte	0x02, 0x4c
        /*0022*/ 	.byte	0x10
	.zero		1


	//----- nvinfo : EIATTR_EXTERNS
	.align		4
        /*0024*/ 	.byte	0x04, 0x0f
        /*0026*/ 	.short	(.L_167 - .L_166)


	//   ....[0]....
	.align		4
.L_166:
        /*0028*/ 	.word	index@(__assertfail)


	//----- nvinfo : EIATTR_ANNOTATIONS
	.align		4
.L_167:
        /*002c*/ 	.byte	0x04, 0x55
        /*002e*/ 	.short	(.L_169 - .L_168)


	//   ....[0]....
.L_168:
        /*0030*/ 	.word	0x00000001
        /*0034*/ 	.byte	0x80, 0x09, 0x00, 0x00, 0x01, 0x00, 0x00, 0x00, 0x70, 0x15, 0x00, 0x00, 0x01, 0x00, 0x00, 0x00
        /* <DEDUP_REMOVED lines=20> */
        /*0184*/ 	.byte	0x70, 0xea, 0x00, 0x00, 0x01, 0x00, 0x00, 0x00, 0x90, 0xea, 0x00, 0x00


	//----- nvinfo : EIATTR_MERCURY_ISA_VERSION
	.align		4
.L_169:
        /*0190*/ 	.byte	0x03, 0x5f
        /*0192*/ 	.short	0x0101


	//----- nvinfo : EIATTR_INT_WARP_WIDE_INSTR_OFFSETS
	.align		4
        /*0194*/ 	.byte	0x04, 0x31
        /*0196*/ 	.short	(.L_171 - .L_170)


	//   ....[0]....
.L_170:
        /*0198*/ 	.word	0x00000130


	//   ....[1]....
        /*019c*/ 	.word	0x00000170


	//   ....[2]....
        /*01a0*/ 	.word	0x000001e0


	//   ....[3]....
        /*01a4*/ 	.word	0x000001f0


	//----- nvinfo : EIATTR_COOP_GROUP_MASK_REGIDS
	.align		4
.L_171:
        /*01a8*/ 	.byte	0x04, 0x29
        /*01aa*/ 	.short	(.L_173 - .L_172)


	//   ....[0]....
.L_172:
        /*01ac*/ 	.word	0xffffffff


	//   ....[1]....
        /*01b0*/ 	.word	0xffffffff


	//   ....[2]....
        /*01b4*/ 	.word	0xffffffff


	//   ....[3]....
        /*01b8*/ 	.word	0xffffffff


	//   ....[4]....
        /*01bc*/ 	.word	0xffffffff


	//   ....[5]....
        /*01c0*/ 	.word	0xffffffff


	//   ....[6]....
        /*01c4*/ 	.word	0xffffffff


	//   ....[7]....
        /*01c8*/ 	.word	0xffffffff


	//   ....[8]....
        /*01cc*/ 	.word	0xffffffff


	//   ....[9]....
        /*01d0*/ 	.word	0xffffffff


	//   ....[10]....
        /*01d4*/ 	.word	0xffffffff


	//   ....[11]....
        /*01d8*/ 	.word	0xffffffff


	//   ....[12]....
        /*01dc*/ 	.word	0xffffffff


	//   ....[13]....
        /*01e0*/ 	.word	0xffffffff


	//   ....[14]....
        /*01e4*/ 	.word	0xffffffff


	//   ....[15]....
        /*01e8*/ 	.word	0xffffffff


	//   ....[16]....
        /*01ec*/ 	.word	0xffffffff


	//   ....[17]....
        /*01f0*/ 	.word	0xffffffff


	//   ....[18]....
        /*01f4*/ 	.word	0xffffffff


	//   ....[19]....
        /*01f8*/ 	.word	0xffffffff


	//   ....[20]....
        /*01fc*/ 	.word	0xffffffff


	//   ....[21]....
        /*0200*/ 	.word	0xffffffff


	//   ....[22]....
        /*0204*/ 	.word	0xffffffff


	//   ....[23]....
        /*0208*/ 	.word	0xffffffff


	//   ....[24]....
        /*020c*/ 	.word	0xffffffff


	//   ....[25]....
        /*0210*/ 	.word	0xffffffff


	//   ....[26]....
        /*0214*/ 	.word	0xffffffff


	//   ....[27]....
        /*0218*/ 	.word	0xffffffff


	//   ....[28]....
        /*021c*/ 	.word	0xffffffff


	//   ....[29]....
        /*0220*/ 	.word	0xffffffff


	//   ....[30]....
        /*0224*/ 	.word	0xffffffff


	//   ....[31]....
        /*0228*/ 	.word	0xffffffff


	//   ....[32]....
        /*022c*/ 	.word	0xffffffff


	//   ....[33]....
        /*0230*/ 	.word	0xffffffff


	//   ....[34]....
        /*0234*/ 	.word	0xffffffff


	//   ....[35]....
        /*0238*/ 	.word	0xffffffff


	//   ....[36]....
        /*023c*/ 	.word	0xffffffff


	//   ....[37]....
        /*0240*/ 	.word	0xffffffff


	//   ....[38]....
        /*0244*/ 	.word	0xffffffff


	//   ....[39]....
        /*0248*/ 	.word	0xffffffff


	//   ....[40]....
        /*024c*/ 	.word	0xffffffff


	//   ....[41]....
        /*0250*/ 	.word	0xffffffff


	//   ....[42]....
        /*0254*/ 	.word	0xffffffff


	//   ....[43]....
        /*0258*/ 	.word	0xffffffff


	//   ....[44]....
        /*025c*/ 	.word	0xffffffff


	//   ....[45]....
        /*0260*/ 	.word	0xffffffff


	//   ....[46]....
        /*0264*/ 	.word	0xffffffff


	//   ....[47]....
        /*0268*/ 	.word	0xffffffff


	//   ....[48]....
        /*026c*/ 	.word	0xffffffff


	//   ....[49]....
        /*0270*/ 	.word	0xffffffff


	//   ....[50]....
        /*0274*/ 	.word	0xffffffff


	//   ....[51]....
        /*0278*/ 	.word	0xffffffff


	//   ....[52]....
        /*027c*/ 	.word	0xffffffff


	//   ....[53]....
        /*0280*/ 	.word	0xffffffff


	//   ....[54]....
        /*0284*/ 	.word	0xffffffff


	//   ....[55]....
        /*0288*/ 	.word	0xffffffff


	//   ....[56]....
        /*028c*/ 	.word	0xffffffff


	//   ....[57]....
        /*0290*/ 	.word	0xffffffff


	//   ....[58]....
        /*0294*/ 	.word	0xffffffff


	//   ....[59]....
        /*0298*/ 	.word	0xffffffff


	//   ....[60]....
        /*029c*/ 	.word	0xffffffff


	//   ....[61]....
        /*02a0*/ 	.word	0xffffffff


	//   ....[62]....
        /*02a4*/ 	.word	0xffffffff


	//   ....[63]....
        /*02a8*/ 	.word	0x0500000f


	//   ....[64]....
        /*02ac*/ 	.word	0x0500000f


	//   ....[65]....
        /*02b0*/ 	.word	0x0500000f


	//   ....[66]....
        /*02b4*/ 	.word	0x0500000f


	//   ....[67]....
        /*02b8*/ 	.word	0x0500000f


	//   ....[68]....
        /*02bc*/ 	.word	0x0500000f


	//   ....[69]....
        /*02c0*/ 	.word	0x0500000f


	//   ....[70]....
        /*02c4*/ 	.word	0x0500000f


	//   ....[71]....
        /*02c8*/ 	.word	0x0500000f


	//   ....[72]....
        /*02cc*/ 	.word	0x0500000f


	//   ....[73]....
        /*02d0*/ 	.word	0x0500000f


	//   ....[74]....
        /*02d4*/ 	.word	0x0500000f


	//   ....[75]....
        /*02d8*/ 	.word	0x0500000f


	//   ....[76]....
        /*02dc*/ 	.word	0x0500000f


	//   ....[77]....
        /*02e0*/ 	.word	0x0500000f


	//   ....[78]....
        /*02e4*/ 	.word	0x0500000f


	//   ....[79]....
        /*02e8*/ 	.word	0x0500000f


	//   ....[80]....
        /*02ec*/ 	.word	0x0500000f


	//   ....[81]....
        /*02f0*/ 	.word	0x0500000f


	//   ....[82]....
        /*02f4*/ 	.word	0x0500000f


	//   ....[83]....
        /*02f8*/ 	.word	0x0500000f


	//   ....[84]....
        /*02fc*/ 	.word	0x0500000f


	//   ....[85]....
        /*0300*/ 	.word	0x0500000f


	//   ....[86]....
        /*0304*/ 	.word	0x0500000f


	//   ....[87]....
        /*0308*/ 	.word	0x0500000f


	//   ....[88]....
        /*030c*/ 	.word	0x0500000f


	//   ....[89]....
        /*0310*/ 	.word	0x0500000f


	//   ....[90]....
        /*0314*/ 	.word	0x0500000f


	//   ....[91]....
        /*0318*/ 	.word	0x0500000f


	//   ....[92]....
        /*031c*/ 	.word	0x0500000f


	//   ....[93]....
        /*0320*/ 	.word	0x0500000f


	//   ....[94]....
        /*0324*/ 	.word	0x0500000f


	//   ....[95]....
        /*0328*/ 	.word	0x0500000f


	//   ....[96]....
        /*032c*/ 	.word	0x0500000f


	//----- nvinfo : EIATTR_COOP_GROUP_INSTR_OFFSETS
	.align		4
.L_173:
        /*0330*/ 	.byte	0x04, 0x28
        /*0332*/ 	.short	(.L_175 - .L_174)


	//   ....[0]....
.L_174:
        /*0334*/ 	.word	0x00000070


	//   ....[1]....
        /*0338*/ 	.word	0x00000140


	//   ....[2]....
        /*033c*/ 	.word	0x00000190


	//   ....[3]....
        /*0340*/ 	.word	0x000003e0


	//   ....[4]....
        /*0344*/ 	.word	0x00000540


	//   ....[5]....
        /*0348*/ 	.word	0x00000660


	//   ....[6]....
        /*034c*/ 	.word	0x000007c0


	//   ....[7]....
        /*0350*/ 	.word	0x00001360


	//   ....[8]....
        /*0354*/ 	.word	0x00002b50


	//   ....[9]....
        /*0358*/ 	.word	0x00002b70


	//   ....[10]....
        /*035c*/ 	.word	0x00002b90


	//   ....[11]....
        /*0360*/ 	.word	0x00002bb0


	//   ....[12]....
        /*0364*/ 	.word	0x000047d0


	//   ....[13]....
        /*0368*/ 	.word	0x00004830


	//   ....[14]....
        /*036c*/ 	.word	0x00004850


	//   ....[15]....
        /*0370*/ 	.word	0x00004870


	//   ....[16]....
        /*0374*/ 	.word	0x00005e20


	//   ....[17]....
        /*0378*/ 	.word	0x00005e60


	//   ....[18]....
        /*037c*/ 	.word	0x00005e90


	//   ....[19]....
        /*0380*/ 	.word	0x00005eb0


	//   ....[20]....
        /*0384*/ 	.word	0x00006f90


	//   ....[21]....
        /*0388*/ 	.word	0x00006ff0


	//   ....[22]....
        /*038c*/ 	.word	0x00007030


	//   ....[23]....
        /*0390*/ 	.word	0x00007060


	//   ....[24]....
        /*0394*/ 	.word	0x00007090


	//   ....[25]....
        /*0398*/ 	.word	0x000070b0


	//   ....[26]....
        /*039c*/ 	.word	0x00007d30


	//   ....[27]....
        /*03a0*/ 	.word	0x00007d40


	//   ....[28]....
        /*03a4*/ 	.word	0x00008da0


	//   ....[29]....
        /*03a8*/ 	.word	0x00009870


	//   ....[30]....
        /*03ac*/ 	.word	0x0000a1f0


	//   ....[31]....
        /*03b0*/ 	.word	0x0000a200


	//   ....[32]....
        /*03b4*/ 	.word	0x0000a210


	//   ....[33]....
        /*03b8*/ 	.word	0x0000a230


	//   ....[34]....
        /*03bc*/ 	.word	0x0000a260


	//   ....[35]....
        /*03c0*/ 	.word	0x0000a3e0


	//   ....[36]....
        /*03c4*/ 	.word	0x0000a3f0


	//   ....[37]....
        /*03c8*/ 	.word	0x0000a440


	//   ....[38]....
        /*03cc*/ 	.word	0x0000a510


	//   ....[39]....
        /*03d0*/ 	.word	0x0000a530


	//   ....[40]....
        /*03d4*/ 	.word	0x0000a5d0


	//   ....[41]....
        /*03d8*/ 	.word	0x0000a5f0


	//   ....[42]....
        /*03dc*/ 	.word	0x0000a670


	//   ....[43]....
        /*03e0*/ 	.word	0x0000a690


	//   ....[44]....
        /*03e4*/ 	.word	0x0000a6a0


	//   ....[45]....
        /*03e8*/ 	.word	0x0000a6b0


	//   ....[46]....
        /*03ec*/ 	.word	0x0000aea0


	//   ....[47]....
        /*03f0*/ 	.word	0x0000aed0


	//   ....[48]....
        /*03f4*/ 	.word	0x0000aef0


	//   ....[49]....
        /*03f8*/ 	.word	0x0000afa0


	//   ....[50]....
        /*03fc*/ 	.word	0x0000b040


	//   ....[51]....
        /*0400*/ 	.word	0x0000b050


	//   ....[52]....
        /*0404*/ 	.word	0x0000b070


	//   ....[53]....
        /*0408*/ 	.word	0x0000b0a0


	//   ....[54]....
        /*040c*/ 	.word	0x0000b110


	//   ....[55]....
        /*0410*/ 	.word	0x0000b140


	//   ....[56]....
        /*0414*/ 	.word	0x0000b1b0


	//   ....[57]....
        /*0418*/ 	.word	0x0000b200


	//   ....[58]....
        /*041c*/ 	.word	0x0000b290


	//   ....[59]....
        /*0420*/ 	.word	0x0000b2c0


	//   ....[60]....
        /*0424*/ 	.word	0x0000b370


	//   ....[61]....
        /*0428*/ 	.word	0x0000b3c0


	//   ....[62]....
        /*042c*/ 	.word	0x0000d6a0


	//   ....[63]....
        /*0430*/ 	.word	0x0000dc00


	//   ....[64]....
        /*0434*/ 	.word	0x0000dd80


	//   ....[65]....
        /*0438*/ 	.word	0x0000ddd0


	//   ....[66]....
        /*043c*/ 	.word	0x0000df20


	//   ....[67]....
        /*0440*/ 	.word	0x0000df90


	//   ....[68]....
        /*0444*/ 	.word	0x0000e0e0


	//   ....[69]....
        /*0448*/ 	.word	0x0000e160


	//   ....[70]....
        /*044c*/ 	.word	0x0000e250


	//   ....[71]....
        /*0450*/ 	.word	0x0000e2e0


	//   ....[72]....
        /*0454*/ 	.word	0x0000e3f0


	//   ....[73]....
        /*0458*/ 	.word	0x0000e460


	//   ....[74]....
        /*045c*/ 	.word	0x0000e580


	//   ....[75]....
        /*0460*/ 	.word	0x0000e5f0


	//   ....[76]....
        /*0464*/ 	.word	0x0000e700


	//   ....[77]....
        /*0468*/ 	.word	0x0000e760


	//   ....[78]....
        /*046c*/ 	.word	0x0000e860


	//   ....[79]....
        /*0470*/ 	.word	0x0000e8b0


	//   ....[80]....
        /*0474*/ 	.word	0x0000e950


	//   ....[81]....
        /*0478*/ 	.word	0x0000ea10


	//   ....[82]....
        /*047c*/ 	.word	0x0000ed20


	//   ....[83]....
        /*0480*/ 	.word	0x0000ed90


	//   ....[84]....
        /*0484*/ 	.word	0x0000eea0


	//   ....[85]....
        /*0488*/ 	.word	0x0000ef00


	//   ....[86]....
        /*048c*/ 	.word	0x0000f010


	//   ....[87]....
        /*0490*/ 	.word	0x0000f060


	//   ....[88]....
        /*0494*/ 	.word	0x0000f160


	//   ....[89]....
        /*0498*/ 	.word	0x0000f1c0


	//   ....[90]....
        /*049c*/ 	.word	0x0000f330


	//   ....[91]....
        /*04a0*/ 	.word	0x0000f380


	//   ....[92]....
        /*04a4*/ 	.word	0x0000f4a0


	//   ....[93]....
        /*04a8*/ 	.word	0x0000f4f0


	//   ....[94]....
        /*04ac*/ 	.word	0x0000f600


	//   ....[95]....
        /*04b0*/ 	.word	0x0000f650


	//   ....[96]....
        /*04b4*/ 	.word	0x0000fa60


	//----- nvinfo : EIATTR_REG_RECONFIG
	.align		4
.L_175:
        /*04b8*/ 	.byte	0x01, 0x54
	.zero		2


	//----- nvinfo : EIATTR_SYSCALL_OFFSETS
	.align		4
        /*04bc*/ 	.byte	0x04, 0x46
        /*04be*/ 	.short	(.L_177 - .L_176)


	//   ....[0]....
.L_176:
        /*04c0*/ 	.word	0x00001500


	//   ....[1]....
        /*04c4*/ 	.word	0x000094a0


	//   ....[2]....
        /*04c8*/ 	.word	0x000095e0


	//   ....[3]....
        /*04cc*/ 	.word	0x000096d0


	//   ....[4]....
        /*04d0*/ 	.word	0x00009e00


	//   ....[5]....
        /*04d4*/ 	.word	0x0000aa00


	//----- nvinfo : EIATTR_MBARRIER_INSTR_OFFSETS
	.align		4
.L_177:
        /*04d8*/ 	.byte	0x04, 0x39
        /*04da*/ 	.short	(.L_179 - .L_178)


	//   ....[0]....
.L_178:
        /*04dc*/ 	.word	0x00000280
        /*04e0*/ 	.word	0x000000ff
        /*04e4*/ 	.word	0x00032400
        /*04e8*/ 	.short	0x0100
        /*04ea*/ 	.byte	0x08
	.zero		1


	//   ....[1]....
        /*04ec*/ 	.word	0x00000290
        /*04f0*/ 	.word	0x000000ff
        /*04f4*/ 	.word	0x00032410
        /*04f8*/ 	.short	0x0100
        /*04fa*/ 	.byte	0x08
	.zero		1


	//   ....[2]....
        /*04fc*/ 	.word	0x000002a0
        /*0500*/ 	.word	0x000000ff
        /*0504*/ 	.word	0x00032420
        /*0508*/ 	.short	0x0100
        /*050a*/ 	.byte	0x08
	.zero		1


	//   ....[3]....
        /*050c*/ 	.word	0x00000390
        /*0510*/ 	.word	0x000000ff
        /*0514*/ 	.word	0x00032430
        /*0518*/ 	.short	0x0100
        /*051a*/ 	.byte	0x08
	.zero		1


	//   ....[4]....
        /*051c*/ 	.word	0x000003a0
        /*0520*/ 	.word	0x000000ff
        /*0524*/ 	.word	0x00032440
        /*0528*/ 	.short	0x0100
        /*052a*/ 	.byte	0x08
	.zero		1


	//   ....[5]....
        /*052c*/ 	.word	0x000003b0
        /*0530*/ 	.word	0x000000ff
        /*0534*/ 	.word	0x00032438
        /*0538*/ 	.short	0x0100
        /*053a*/ 	.byte	0x08
	.zero		1


	//   ....[6]....
        /*053c*/ 	.word	0x000003c0
        /*0540*/ 	.word	0x000000ff
        /*0544*/ 	.word	0x00032448
        /*0548*/ 	.short	0x0100
        /*054a*/ 	.byte	0x08
	.zero		1


	//   ....[7]....
        /*054c*/ 	.word	0x000004f0
        /*0550*/ 	.word	0x000000ff
        /*0554*/ 	.word	0x00032450
        /*0558*/ 	.short	0x0100
        /*055a*/ 	.byte	0x08
	.zero		1


	//   ....[8]....
        /*055c*/ 	.word	0x00000500
        /*0560*/ 	.word	0x000000ff
        /*0564*/ 	.word	0x00032460
        /*0568*/ 	.short	0x0100
        /*056a*/ 	.byte	0x08
	.zero		1


	//   ....[9]....
        /*056c*/ 	.word	0x00000510
        /*0570*/ 	.word	0x000000ff
        /*0574*/ 	.word	0x00032458
        /*0578*/ 	.short	0x0100
        /*057a*/ 	.byte	0x08
	.zero		1


	//   ....[10]....
        /*057c*/ 	.word	0x00000520
        /*0580*/ 	.word	0x000000ff
        /*0584*/ 	.word	0x00032468
        /*0588*/ 	.short	0x0100
        /*058a*/ 	.byte	0x08
	.zero		1


	//   ....[11]....
        /*058c*/ 	.word	0x00000610
        /*0590*/ 	.word	0x000000ff
        /*0594*/ 	.word	0x00032470
        /*0598*/ 	.short	0x0100
        /*059a*/ 	.byte	0x06
	.zero		1


	//   ....[12]....
        /*059c*/ 	.word	0x00000620
        /*05a0*/ 	.word	0x000000ff
        /*05a4*/ 	.word	0x00032480
        /*05a8*/ 	.short	0x0100
        /*05aa*/ 	.byte	0x06
	.zero		1


	//   ....[13]....
        /*05ac*/ 	.word	0x00000630
        /*05b0*/ 	.word	0x000000ff
        /*05b4*/ 	.word	0x00032478
        /*05b8*/ 	.short	0x0100
        /*05ba*/ 	.byte	0x06
	.zero		1


	//   ....[14]....
        /*05bc*/ 	.word	0x00000640
        /*05c0*/ 	.word	0x000000ff
        /*05c4*/ 	.word	0x00032488
        /*05c8*/ 	.short	0x0100
        /*05ca*/ 	.byte	0x06
	.zero		1


	//   ....[15]....
        /*05cc*/ 	.word	0x00000770
        /*05d0*/ 	.word	0x000000ff
        /*05d4*/ 	.word	0x00032490
        /*05d8*/ 	.short	0x0100
        /*05da*/ 	.byte	0x08
	.zero		1


	//   ....[16]....
        /*05dc*/ 	.word	0x00000780
        /*05e0*/ 	.word	0x000000ff
        /*05e4*/ 	.word	0x000324a0
        /*05e8*/ 	.short	0x0100
        /*05ea*/ 	.byte	0x08
	.zero		1


	//   ....[17]....
        /*05ec*/ 	.word	0x00000790
        /*05f0*/ 	.word	0x000000ff
        /*05f4*/ 	.word	0x00032498
        /*05f8*/ 	.short	0x0100
        /*05fa*/ 	.byte	0x08
	.zero		1


	//   ....[18]....
        /*05fc*/ 	.word	0x000007a0
        /*0600*/ 	.word	0x000000ff
        /*0604*/ 	.word	0x000324a8
        /*0608*/ 	.short	0x0100
        /*060a*/ 	.byte	0x08
	.zero		1


	//   ....[19]....
        /*060c*/ 	.word	0x000008d0
        /*0610*/ 	.word	0x000000ff
        /*0614*/ 	.word	0x000324b0
        /*0618*/ 	.short	0x0100
        /*061a*/ 	.byte	0x08
	.zero		1


	//   ....[20]....
        /*061c*/ 	.word	0x000008e0
        /*0620*/ 	.word	0x000000ff
        /*0624*/ 	.word	0x000324c0
        /*0628*/ 	.short	0x0100
        /*062a*/ 	.byte	0x08
	.zero		1


	//   ....[21]....
        /*062c*/ 	.word	0x000008f0
        /*0630*/ 	.word	0x000000ff
        /*0634*/ 	.word	0x000324b8
        /*0638*/ 	.short	0x0100
        /*063a*/ 	.byte	0x08
	.zero		1


	//   ....[22]....
        /*063c*/ 	.word	0x00000900
        /*0640*/ 	.word	0x000000ff
        /*0644*/ 	.word	0x000324c8
        /*0648*/ 	.short	0x0100
        /*064a*/ 	.byte	0x08
	.zero		1


	//   ....[23]....
        /*064c*/ 	.word	0x00001540
        /*0650*/ 	.word	0x000000ff
        /*0654*/ 	.word	0x00032400
        /*0658*/ 	.short	0x010a
        /*065a*/ 	.byte	0x04
	.zero		1


	//   ....[24]....
        /*065c*/ 	.word	0x00001600
        /*0660*/ 	.word	0x000000ff
        /*0664*/ 	.word	0x00032430
        /*0668*/ 	.short	0x010a
        /*066a*/ 	.byte	0x04
	.zero		1


	//   ....[25]....
        /*066c*/ 	.word	0x00001650
        /*0670*/ 	.word	0x000000ff
        /*0674*/ 	.word	0x00032430
        /*0678*/ 	.short	0x010a
        /*067a*/ 	.byte	0x04
	.zero		1


	//   ....[26]....
        /*067c*/ 	.word	0x000019d0
        /*0680*/ 	.word	0x000000ff
        /*0684*/ 	.word	0x00032410
        /*0688*/ 	.short	0x010a
        /*068a*/ 	.byte	0x09
	.zero		1


	//   ....[27]....
        /*068c*/ 	.word	0x00001a20
        /*0690*/ 	.word	0x000000ff
        /*0694*/ 	.word	0x00032450
        /*0698*/ 	.short	0x010a
        /*069a*/ 	.byte	0x04
	.zero		1


	//   ....[28]....
        /*069c*/ 	.word	0x00001a70
        /*06a0*/ 	.word	0x000000ff
        /*06a4*/ 	.word	0x00032450
        /*06a8*/ 	.short	0x010a
        /*06aa*/ 	.byte	0x04
	.zero		1


	//   ....[29]....
        /*06ac*/ 	.word	0x00002dd0
        /*06b0*/ 	.word	0x00000018
        /*06b4*/ 	.word	0x00000000
        /*06b8*/ 	.short	0x0101
        /*06ba*/ 	.byte	0x3f
	.zero		1


	//   ....[30]....
        /*06bc*/ 	.word	0x00003920
        /*06c0*/ 	.word	0x000000c6
        /*06c4*/ 	.word	0x00000000
        /*06c8*/ 	.short	0x0101
        /*06ca*/ 	.byte	0x3f
	.zero		1


	//   ....[31]....
        /*06cc*/ 	.word	0x00003ae0
        /*06d0*/ 	.word	0x000000ff
        /*06d4*/ 	.word	0x00032430
        /*06d8*/ 	.short	0x010a
        /*06da*/ 	.byte	0x3d
	.zero		1


	//   ....[32]....
        /*06dc*/ 	.word	0x00003b20
        /*06e0*/ 	.word	0x000000ff
        /*06e4*/ 	.word	0x00032430
        /*06e8*/ 	.short	0x010a
        /*06ea*/ 	.byte	0x3d
	.zero		1


	//   ....[33]....
        /*06ec*/ 	.word	0x00003e70
        /*06f0*/ 	.word	0x000000ff
        /*06f4*/ 	.word	0x00032450
        /*06f8*/ 	.short	0x010a
        /*06fa*/ 	.byte	0x3d
	.zero		1


	//   ....[34]....
        /*06fc*/ 	.word	0x00003eb0
        /*0700*/ 	.word	0x000000ff
        /*0704*/ 	.word	0x00032450
        /*0708*/ 	.short	0x010a
        /*070a*/ 	.byte	0x3d
	.zero		1


	//   ....[35]....
        /*070c*/ 	.word	0x00004a80
        /*0710*/ 	.word	0x00000098
        /*0714*/ 	.word	0x00000000
        /*0718*/ 	.short	0x0101
        /*071a*/ 	.byte	0x3f
	.zero		1


	//   ....[36]....
        /*071c*/ 	.word	0x00005e00
        /*0720*/ 	.word	0x000000d3
        /*0724*/ 	.word	0x00000000
        /*0728*/ 	.short	0x0101
        /*072a*/ 	.byte	0x3f
	.zero		1


	//   ....[37]....
        /*072c*/ 	.word	0x000070c0
        /*0730*/ 	.word	0x000000ff
        /*0734*/ 	.word	0x00000000
        /*0738*/ 	.short	0x0101
        /*073a*/ 	.byte	0x04
	.zero		1


	//   ....[38]....
        /*073c*/ 	.word	0x00009ac0
        /*0740*/ 	.word	0x000000ff
        /*0744*/ 	.word	0x00032440
        /*0748*/ 	.short	0x010a
        /*074a*/ 	.byte	0x26
	.zero		1


	//   ....[39]....
        /*074c*/ 	.word	0x0000a810
        /*0750*/ 	.word	0x000000ff
        /*0754*/ 	.word	0x00032400
        /*0758*/ 	.short	0x0107
        /*075a*/ 	.byte	0x26
	.zero		1


	//   ....[40]....
        /*075c*/ 	.word	0x0000a890
        /*0760*/ 	.word	0x000000ff
        /*0764*/ 	.word	0x00032400
        /*0768*/ 	.short	0x0101
        /*076a*/ 	.byte	0x26
	.zero		1


	//   ....[41]....
        /*076c*/ 	.word	0x0000b570
        /*0770*/ 	.word	0x000000ff
        /*0774*/ 	.word	0x00032410
        /*0778*/ 	.short	0x0107
        /*077a*/ 	.byte	0x26
	.zero		1


	//   ....[42]....
        /*077c*/ 	.word	0x0000b5d0
        /*0780*/ 	.word	0x000000ff
        /*0784*/ 	.word	0x00032410
        /*0788*/ 	.short	0x0101
        /*078a*/ 	.byte	0x26
	.zero		1


	//   ....[43]....
        /*078c*/ 	.word	0x0000b5e0
        /*0790*/ 	.word	0x000000ff
        /*0794*/ 	.word	0x00032420
        /*0798*/ 	.short	0x010a
        /*079a*/ 	.byte	0x26
	.zero		1


	//   ....[44]....
        /*079c*/ 	.word	0x0000b640
        /*07a0*/ 	.word	0x000000ff
        /*07a4*/ 	.word	0x00032460
        /*07a8*/ 	.short	0x010a
        /*07aa*/ 	.byte	0x26
	.zero		1


	//   ....[45]....
        /*07ac*/ 	.word	0x0000bed0
        /*07b0*/ 	.word	0x000000ff
        /*07b4*/ 	.word	0x00032448
        /*07b8*/ 	.short	0x010a
        /*07ba*/ 	.byte	0x26
	.zero		1


	//   ....[46]....
        /*07bc*/ 	.word	0x0000c0a0
        /*07c0*/ 	.word	0x000000ff
        /*07c4*/ 	.word	0x00032468
        /*07c8*/ 	.short	0x010a
        /*07ca*/ 	.byte	0x26
	.zero		1


	//   ....[47]....
        /*07cc*/ 	.word	0x0000c710
        /*07d0*/ 	.word	0x000000ff
        /*07d4*/ 	.word	0x00032440
        /*07d8*/ 	.short	0x010a
        /*07da*/ 	.byte	0x26
	.zero		1


	//   ....[48]....
        /*07dc*/ 	.word	0x0000c8f0
        /*07e0*/ 	.word	0x000000ff
        /*07e4*/ 	.word	0x00032460
        /*07e8*/ 	.short	0x010a
        /*07ea*/ 	.byte	0x26
	.zero		1


	//   ....[49]....
        /*07ec*/ 	.word	0x0000cf80
        /*07f0*/ 	.word	0x000000ff
        /*07f4*/ 	.word	0x00032448
        /*07f8*/ 	.short	0x010a
        /*07fa*/ 	.byte	0x26
	.zero		1


	//   ....[50]....
        /*07fc*/ 	.word	0x0000d160
        /*0800*/ 	.word	0x000000ff
        /*0804*/ 	.word	0x00032468
        /*0808*/ 	.short	0x010a
        /*080a*/ 	.byte	0x26
	.zero		1


	//   ....[51]....
        /*080c*/ 	.word	0x0000d630
        /*0810*/ 	.word	0x00000002
        /*0814*/ 	.word	0x00032420
        /*0818*/ 	.short	0x010a
        /*081a*/ 	.byte	0x3f
	.zero		1


	//   ....[52]....
        /*081c*/ 	.word	0x0000d7d0
        /*0820*/ 	.word	0x00000007
        /*0824*/ 	.word	0x00000000
        /*0828*/ 	.short	0x010a
        /*082a*/ 	.byte	0x3f
	.zero		1


	//   ....[53]....
        /*082c*/ 	.word	0x0000d840
        /*0830*/ 	.word	0x00000005
        /*0834*/ 	.word	0x00000000
        /*0838*/ 	.short	0x010a
        /*083a*/ 	.byte	0x3f
	.zero		1


	//   ....[54]....
        /*083c*/ 	.word	0x0000d8a0
        /*0840*/ 	.word	0x00000005
        /*0844*/ 	.word	0x00000000
        /*0848*/ 	.short	0x010a
        /*084a*/ 	.byte	0x3f
	.zero		1


	//   ....[55]....
        /*084c*/ 	.word	0x0000d8d0
        /*0850*/ 	.word	0x00000003
        /*0854*/ 	.word	0x00000000
        /*0858*/ 	.short	0x010a
        /*085a*/ 	.byte	0x3f
	.zero		1


	//   ....[56]....
        /*085c*/ 	.word	0x0000d950
        /*0860*/ 	.word	0x00000003
        /*0864*/ 	.word	0x00032400
        /*0868*/ 	.short	0x010a
        /*086a*/ 	.byte	0x3f
	.zero		1


	//   ....[57]....
        /*086c*/ 	.word	0x0000d9c0
        /*0870*/ 	.word	0x00000003
        /*0874*/ 	.word	0x00032430
        /*0878*/ 	.short	0x010a
        /*087a*/ 	.byte	0x3f
	.zero		1


	//   ....[58]....
        /*087c*/ 	.word	0x0000da30
        /*0880*/ 	.word	0x0000000b
        /*0884*/ 	.word	0x00032410
        /*0888*/ 	.short	0x010a
        /*088a*/ 	.byte	0x3f
	.zero		1


	//   ....[59]....
        /*088c*/ 	.word	0x0000daa0
        /*0890*/ 	.word	0x0000000b
        /*0894*/ 	.word	0x00032450
        /*0898*/ 	.short	0x010a
        /*089a*/ 	.byte	0x3f
	.zero		1


	//   ....[60]....
        /*089c*/ 	.word	0x0000db00
        /*08a0*/ 	.word	0x00000015
        /*08a4*/ 	.word	0x00032430
        /*08a8*/ 	.short	0x010a
        /*08aa*/ 	.byte	0x3f
	.zero		1


	//   ....[61]....
        /*08ac*/ 	.word	0x0000db60
        /*08b0*/ 	.word	0x00000015
        /*08b4*/ 	.word	0x00032450
        /*08b8*/ 	.short	0x010a
        /*08ba*/ 	.byte	0x3f
	.zero		1


	//   ....[62]....
        /*08bc*/ 	.word	0x0000dcc0
        /*08c0*/ 	.word	0x00000003
        /*08c4*/ 	.word	0x00032440
        /*08c8*/ 	.short	0x010a
        /*08ca*/ 	.byte	0x3f
	.zero		1


	//   ....[63]....
        /*08cc*/ 	.word	0x0000f690
        /*08d0*/ 	.word	0x00000003
        /*08d4*/ 	.word	0x00032420
        /*08d8*/ 	.short	0x010a
        /*08da*/ 	.byte	0x3f
	.zero		1


	//   ....[64]....
        /*08dc*/ 	.word	0x0000f6f0
        /*08e0*/ 	.word	0x00000003
        /*08e4*/ 	.word	0x00032460
        /*08e8*/ 	.short	0x010a
        /*08ea*/ 	.byte	0x3f
	.zero		1


	//   ....[65]....
        /*08ec*/ 	.word	0x0000f750
        /*08f0*/ 	.word	0x00000003
        /*08f4*/ 	.word	0x00032448
        /*08f8*/ 	.short	0x010a
        /*08fa*/ 	.byte	0x3f
	.zero		1


	//   ....[66]....
        /*08fc*/ 	.word	0x0000f7b0
        /*0900*/ 	.word	0x00000003
        /*0904*/ 	.word	0x00032468
        /*0908*/ 	.short	0x010a
        /*090a*/ 	.byte	0x3f
	.zero		1


	//   ....[67]....
        /*090c*/ 	.word	0x0000f810
        /*0910*/ 	.word	0x00000003
        /*0914*/ 	.word	0x00032440
        /*0918*/ 	.short	0x010a
        /*091a*/ 	.byte	0x3f
	.zero		1


	//   ....[68]....
        /*091c*/ 	.word	0x0000f870
        /*0920*/ 	.word	0x00000003
        /*0924*/ 	.word	0x00032460
        /*0928*/ 	.short	0x010a
        /*092a*/ 	.byte	0x3f
	.zero		1


	//   ....[69]....
        /*092c*/ 	.word	0x0000f8d0
        /*0930*/ 	.word	0x00000003
        /*0934*/ 	.word	0x00032448
        /*0938*/ 	.short	0x010a
        /*093a*/ 	.byte	0x3f
	.zero		1


	//   ....[70]....
        /*093c*/ 	.word	0x0000f930
        /*0940*/ 	.word	0x00000003
        /*0944*/ 	.word	0x00032468
        /*0948*/ 	.short	0x010a
        /*094a*/ 	.byte	0x3f
	.zero		1


	//   ....[71]....
        /*094c*/ 	.word	0x0000f980
        /*0950*/ 	.word	0x00000002
        /*0954*/ 	.word	0x00032420
        /*0958*/ 	.short	0x010a
        /*095a*/ 	.byte	0x3f
	.zero		1


	//   ....[72]....
        /*095c*/ 	.word	0x0000fb20
        /*0960*/ 	.word	0x00000007
        /*0964*/ 	.word	0x00000000
        /*0968*/ 	.short	0x010a
        /*096a*/ 	.byte	0x3f
	.zero		1


	//   ....[73]....
        /*096c*/ 	.word	0x0000fb70
        /*0970*/ 	.word	0x00000005
        /*0974*/ 	.word	0x00000000
        /*0978*/ 	.short	0x010a
        /*097a*/ 	.byte	0x3f
	.zero		1


	//   ....[74]....
        /*097c*/ 	.word	0x0000fbc0
        /*0980*/ 	.word	0x00000005
        /*0984*/ 	.word	0x00000000
        /*0988*/ 	.short	0x010a
        /*098a*/ 	.byte	0x3f
	.zero		1


	//----- nvinfo : EIATTR_NUM_MBARRIERS
	.align		4
.L_179:
        /*098c*/ 	.byte	0x03, 0x38
        /*098e*/ 	.short	0x0017


	//----- nvinfo : EIATTR_EXIT_INSTR_OFFSETS
	.align		4
        /*0990*/ 	.byte	0x04, 0x1c
        /*0992*/ 	.short	(.L_181 - .L_180)


	//   ....[0]....
.L_180:
        /*0994*/ 	.word	0x0000d920


	//----- nvinfo : EIATTR_MAX_THREADS
	.align		4
.L_181:
        /*0998*/ 	.byte	0x04, 0x05
        /*099a*/ 	.short	(.L_183 - .L_182)
.L_182:
        /*099c*/ 	.word	0x00000180
        /*09a0*/ 	.word	0x00000001
        /*09a4*/ 	.word	0x00000001


	//----- nvinfo : EIATTR_CRS_STACK_SIZE
	.align		4
.L_183:
        /*09a8*/ 	.byte	0x04, 0x1e
        /*09aa*/ 	.short	(.L_185 - .L_184)
.L_184:
        /*09ac*/ 	.word	0x00000000


	//----- nvinfo : EIATTR_CBANK_PARAM_SIZE
	.align		4
.L_185:
        /*09b0*/ 	.byte	0x03, 0x19
        /*09b2*/ 	.short	0x0b70


	//----- nvinfo : EIATTR_PARAM_CBANK
	.align		4
        /*09b4*/ 	.byte	0x04, 0x0a
        /*09b6*/ 	.short	(.L_187 - .L_186)
	.align		4
.L_186:
        /*09b8*/ 	.word	index@(.nv.constant0._ZN7cutlass13device_kernelIN5flash11enable_sm90INS1_16FlashAttnFwdSm90INS1_25CollectiveMainloopFwdSm90ILi2EN4cute5tupleIJNS5_1CILi1EEES8_S8_EEENS6_IJNS7_ILi128EEENS7_ILi96EEENS7_ILi64EEEEEELi256ENS_10bfloat16_tEfNS_4arch4Sm90ELb0ELb0ELb0ELb0ELb0ELb0ELb1ELb1ELb0ELb1ELb1ELb0EEENS1_21CollectiveEpilogueFwdINS6_IJSA_NS7_ILi256EEESB_EEES9_SE_SG_Li256ELb0ELb1ELb1ELb0EEENS1_19SingleTileSchedulerILb0ELb1ELb1ELi128EEEEEEEEEvNT_6ParamsE)
        /*09bc*/ 	.short	0x0210
        /*09be*/ 	.short	0x0b70


	//----- nvinfo : EIATTR_SW_WAR
	.align		4
.L_187:
        /*09c0*/ 	.byte	0x04, 0x36
        /*09c2*/ 	.short	(.L_189 - .L_188)
.L_188:
        /*09c4*/ 	.word	0x00000008
.L_189:


//--------------------- .nv.info._ZN7cutlass13device_kernelIN5flash11enable_sm90INS1_16FlashAttnFwdSm90INS1_25CollectiveMainloopFwdSm90ILi2EN4cute5tupleIJNS5_1CILi1EEES8_S8_EEENS6_IJNS7_ILi128EEENS7_ILi96EEENS7_ILi64EEEEEELi256ENS_10bfloat16_tEfNS_4arch4Sm90ELb0ELb0ELb0ELb1ELb0ELb0ELb0ELb1ELb0ELb1ELb1ELb0EEENS1_21CollectiveEpilogueFwdINS6_IJSA_NS7_ILi256EEESB_EEES9_SE_SG_Li256ELb1ELb1ELb1ELb0EEENS1_36VarlenDynamicPersistentTileSchedulerILi128ELi96ELi256ELi128ELb1ELb1ELb1ELb0ELb1ELb1EEEEEEEEEvNT_6ParamsE --------------------------
	.section	.nv.info._ZN7cutlass13device_kernelIN5flash11enable_sm90INS1_16FlashAttnFwdSm90INS1_25CollectiveMainloopFwdSm90ILi2EN4cute5tupleIJNS5_1CILi1EEES8_S8_EEENS6_IJNS7_ILi128EEENS7_ILi96EEENS7_ILi64EEEEEELi256ENS_10bfloat16_tEfNS_4arch4Sm90ELb0ELb0ELb0ELb1ELb0ELb0ELb0ELb1ELb0ELb1ELb1ELb0EEENS1_21CollectiveEpilogueFwdINS6_IJSA_NS7_ILi256EEESB_EEES9_SE_SG_Li256ELb1ELb1ELb1ELb0EEENS1_36VarlenDynamicPersistentTileSchedulerILi128ELi96ELi256ELi128ELb1ELb1ELb1ELb0ELb1ELb1EEEEEEEEEvNT_6ParamsE,"",@"SHT_CUDA_INFO"
	.sectionflags	@""
	.align	4


	//----- nvinfo : EIATTR_CUDA_API_VERSION
	.align		4
        /*0000*/ 	.byte	0x04, 0x37
        /*0002*/ 	.short	(.L_191 - .L_190)
.L_190:
        /*0004*/ 	.word	0x00000082


	//----- nvinfo : EIATTR_KPARAM_INFO
	.align		4
.L_191:
        /*0008*/ 	.byte	0x04, 0x17
        /*000a*/ 	.short	(.L_193 - .L_192)
.L_192:
        /*000c*/ 	.word	0x00000000
        /*0010*/ 	.short	0x0000
        /*0012*/ 	.short	0x0070
        /*0014*/ 	.byte	0x00, 0xf0, 0x01, 0x2a


	//----- nvinfo : EIATTR_SPARSE_MMA_MASK
	.align		4
.L_193:
        /*0018*/ 	.byte	0x03, 0x50
        /*001a*/ 	.short	0x0000


	//----- nvinfo : EIATTR_MAXREG_COUNT
	.align		4
        /*001c*/ 	.byte	0x03, 0x1b
        /*001e*/ 	.short	0x00a8


	//----- nvinfo : EIATTR_NUM_BARRIERS
	.align		4
        /*0020*/ 	.byte	0x02, 0x4c
        /*0022*/ 	.byte	0x10
	.zero		1


	//----- nvinfo : EIATTR_EXTERNS
	.align		4
        /*0024*/ 	.byte	0x04, 0x0f
        /*0026*/ 	.short	(.L_195 - .L_194)


	//   ....[0]....
	.align		4
.L_194:
        /*0028*/ 	.word	index@(__assertfail)


	//----- nvinfo : EIATTR_ANNOTATIONS
	.align		4
.L_195:
        /*002c*/ 	.byte	0x04, 0x55
        /*002e*/ 	.short	(.L_197 - .L_196)


	//   ....[0]....
.L_196:
        /* <DEDUP_REMOVED lines=65> */


	//----- nvinfo : EIATTR_MERCURY_ISA_VERSION
	.align		4
.L_197:
        /*0430*/ 	.byte	0x03, 0x5f
        /*0432*/ 	.short	0x0101


	//----- nvinfo : EIATTR_UNUSED_LOAD_BYTE_OFFSET
	.align		4
        /*0434*/ 	.byte	0x04, 0x44
        /*0436*/ 	.short	(.L_199 - .L_198)


	//   ....[0]....
.L_198:
        /*0438*/ 	.word	0x00000a30
        /*043c*/ 	.word	0x0000fff0


	//   ....[1]....
        /*0440*/ 	.word	0x00006180
        /*0444*/ 	.word	0x0000fff0


	//----- nvinfo : EIATTR_INT_WARP_WIDE_INSTR_OFFSETS
	.align		4
.L_199:
        /*0448*/ 	.byte	0x04, 0x31
        /*044a*/ 	.short	(.L_201 - .L_200)


	//   ....[0]....
.L_200:
        /*044c*/ 	.word	0x00000130


	//   ....[1]....
        /*0450*/ 	.word	0x00000170


	//   ....[2]....
        /*0454*/ 	.word	0x000001e0


	//   ....[3]....
        /*0458*/ 	.word	0x000036c0


	//   ....[4]....
        /*045c*/ 	.word	0x0000bf50


	//   ....[5]....
        /*0460*/ 	.word	0x0000bfe0


	//   ....[6]....
        /*0464*/ 	.word	0x0000fbd0


	//   ....[7]....
        /*0468*/ 	.word	0x0000fc60


	//----- nvinfo : EIATTR_COOP_GROUP_MASK_REGIDS
	.align		4
.L_201:
        /*046c*/ 	.byte	0x04, 0x29
        /*046e*/ 	.short	(.L_203 - .L_202)


	//   ....[0]....
.L_202:
        /*0470*/ 	.word	0xffffffff


	//   ....[1]....
        /*0474*/ 	.word	0xffffffff


	//   ....[2]....
        /*0478*/ 	.word	0xffffffff


	//   ....[3]....
        /*047c*/ 	.word	0xffffffff


	//   ....[4]....
        /*0480*/ 	.word	0xffffffff


	//   ....[5]....
        /*0484*/ 	.word	0xffffffff


	//   ....[6]....
        /*0488*/ 	.word	0xffffffff


	//   ....[7]....
        /*048c*/ 	.word	0xffffffff


	//   ....[8]....
        /*0490*/ 	.word	0xffffffff


	//   ....[9]....
        /*0494*/ 	.word	0xffffffff


	//   ....[10]....
        /*0498*/ 	.word	0xffffffff


	//   ....[11]....
        /*049c*/ 	.word	0xffffffff


	//   ....[12]....
        /*04a0*/ 	.word	0xffffffff


	//   ....[13]....
        /*04a4*/ 	.word	0xffffffff


	//   ....[14]....
        /*04a8*/ 	.word	0xffffffff


	//   ....[15]....
        /*04ac*/ 	.word	0xffffffff


	//   ....[16]....
        /*04b0*/ 	.word	0xffffffff


	//   ....[17]....
        /*04b4*/ 	.word	0xffffffff


	//   ....[18]....
        /*04b8*/ 	.word	0xffffffff


	//   ....[19]....
        /*04bc*/ 	.word	0xffffffff


	//   ....[20]....
        /*04c0*/ 	.word	0xffffffff


	//   ....[21]....
        /*04c4*/ 	.word	0xffffffff


	//   ....[22]....
        /*04c8*/ 	.word	0xffffffff


	//   ....[23]....
        /*04cc*/ 	.word	0xffffffff


	//   ....[24]....
        /*04d0*/ 	.word	0xffffffff


	//   ....[25]....
        /*04d4*/ 	.word	0xffffffff


	//   ....[26]....
        /*04d8*/ 	.word	0xffffffff


	//   ....[27]....
        /*04dc*/ 	.word	0xffffffff


	//   ....[28]....
        /*04e0*/ 	.word	0xffffffff


	//   ....[29]....
        /*04e4*/ 	.word	0xffffffff


	//   ....[30]....
        /*04e8*/ 	.word	0xffffffff


	//   ....[31]....
        /*04ec*/ 	.word	0xffffffff


	//   ....[32]....
        /*04f0*/ 	.word	0xffffffff


	//   ....[33]....
        /*04f4*/ 	.word	0xffffffff


	//   ....[34]....
        /*04f8*/ 	.word	0xffffffff


	//   ....[35]....
        /*04fc*/ 	.word	0xffffffff


	//   ....[36]....
        /*0500*/ 	.word	0xffffffff


	//   ....[37]....
        /*0504*/ 	.word	0xffffffff


	//   ....[38]....
        /*0508*/ 	.word	0xffffffff


	//   ....[39]....
        /*050c*/ 	.word	0xffffffff


	//   ....[40]....
        /*0510*/ 	.word	0xffffffff


	//   ....[41]....
        /*0514*/ 	.word	0xffffffff


	//   ....[42]....
        /*0518*/ 	.word	0xffffffff


	//   ....[43]....
        /*051c*/ 	.word	0xffffffff


	//   ....[44]....
        /*0520*/ 	.word	0xffffffff


	//   ....[45]....
        /*0524*/ 	.word	0xffffffff


	//   ....[46]....
        /*0528*/ 	.word	0xffffffff


	//   ....[47]....
        /*052c*/ 	.word	0xffffffff


	//   ....[48]....
        /*0530*/ 	.word	0xffffffff


	//   ....[49]....
        /*0534*/ 	.word	0xffffffff


	//   ....[50]....
        /*0538*/ 	.word	0xffffffff


	//   ....[51]....
        /*053c*/ 	.word	0xffffffff


	//   ....[52]....
        /*0540*/ 	.word	0xffffffff


	//   ....[53]....
        /*0544*/ 	.word	0xffffffff


	//   ....[54]....
        /*0548*/ 	.word	0xffffffff


	//   ....[55]....
        /*054c*/ 	.word	0xffffffff


	//   ....[56]....
        /*0550*/ 	.word	0xffffffff


	//   ....[57]....
        /*0554*/ 	.word	0xffffffff


	//   ....[58]....
        /*0558*/ 	.word	0xffffffff


	//   ....[59]....
        /*055c*/ 	.word	0xffffffff


	//   ....[60]....
        /*0560*/ 	.word	0xffffffff


	//   ....[61]....
        /*0564*/ 	.word	0xffffffff


	//   ....[62]....
        /*0568*/ 	.word	0xffffffff


	//   ....[63]....
        /*056c*/ 	.word	0xffffffff


	//   ....[64]....
        /*0570*/ 	.word	0xffffffff


	//   ....[65]....
        /*0574*/ 	.word	0xffffffff


	//   ....[66]....
        /*0578*/ 	.word	0xffffffff


	//   ....[67]....
        /*057c*/ 	.word	0xffffffff


	//   ....[68]....
        /*0580*/ 	.word	0xffffffff


	//   ....[69]....
        /*0584*/ 	.word	0xffffffff


	//   ....[70]....
        /*0588*/ 	.word	0xffffffff


	//   ....[71]....
        /*058c*/ 	.word	0xffffffff


	//   ....[72]....
        /*0590*/ 	.word	0xffffffff


	//   ....[73]....
        /*0594*/ 	.word	0xffffffff


	//   ....[74]....
        /*0598*/ 	.word	0xffffffff


	//   ....[75]....
        /*059c*/ 	.word	0xffffffff


	//   ....[76]....
        /*05a0*/ 	.word	0xffffffff


	//   ....[77]....
        /*05a4*/ 	.word	0xffffffff


	//   ....[78]....
        /*05a8*/ 	.word	0xffffffff


	//   ....[79]....
        /*05ac*/ 	.word	0xffffffff


	//   ....[80]....
        /*05b0*/ 	.word	0xffffffff


	//   ....[81]....
        /*05b4*/ 	.word	0xffffffff


	//   ....[82]....
        /*05b8*/ 	.word	0xffffffff


	//   ....[83]....
        /*05bc*/ 	.word	0xffffffff


	//   ....[84]....
        /*05c0*/ 	.word	0xffffffff


	//   ....[85]....
        /*05c4*/ 	.word	0xffffffff


	//   ....[86]....
        /*05c8*/ 	.word	0xffffffff


	//   ....[87]....
        /*05cc*/ 	.word	0xffffffff


	//   ....[88]....
        /*05d0*/ 	.word	0xffffffff


	//   ....[89]....
        /*05d4*/ 	.word	0xffffffff


	//   ....[90]....
        /*05d8*/ 	.word	0xffffffff


	//   ....[91]....
        /*05dc*/ 	.word	0xffffffff


	//   ....[92]....
        /*05e0*/ 	.word	0xffffffff


	//   ....[93]....
        /*05e4*/ 	.word	0xffffffff


	//   ....[94]....
        /*05e8*/ 	.word	0xffffffff


	//   ....[95]....
        /*05ec*/ 	.word	0xffffffff


	//   ....[96]....
        /*05f0*/ 	.word	0xffffffff


	//   ....[97]....
        /*05f4*/ 	.word	0x0500000f


	//   ....[98]....
        /*05f8*/ 	.word	0x0500000f


	//   ....[99]....
        /*05fc*/ 	.word	0x0500000f


	//   ....[100]....
        /*0600*/ 	.word	0x0500000f


	//   ....[101]....
        /*0604*/ 	.word	0x0500000f


	//   ....[102]....
        /*0608*/ 	.word	0x0500000f


	//   ....[103]....
        /*060c*/ 	.word	0x0500000f


	//   ....[104]....
        /*0610*/ 	.word	0x0500000f


	//   ....[105]....
        /*0614*/ 	.word	0x0500000f


	//   ....[106]....
        /*0618*/ 	.word	0x0500000f


	//   ....[107]....
        /*061c*/ 	.word	0x0500000f


	//   ....[108]....
        /*0620*/ 	.word	0x0500000f


	//   ....[109]....
        /*0624*/ 	.word	0x0500000f


	//   ....[110]....
        /*0628*/ 	.word	0x0500000f


	//   ....[111]....
        /*062c*/ 	.word	0x0500000f


	//   ....[112]....
        /*0630*/ 	.word	0x0500000f


	//   ....[113]....
        /*0634*/ 	.word	0x0500000f


	//   ....[114]....
        /*0638*/ 	.word	0x0500000f


	//   ....[115]....
        /*063c*/ 	.word	0x0500000f


	//   ....[116]....
        /*0640*/ 	.word	0x0500000f


	//   ....[117]....
        /*0644*/ 	.word	0x0500000f


	//   ....[118]....
        /*0648*/ 	.word	0x0500000f


	//   ....[119]....
        /*064c*/ 	.word	0x0500000f


	//   ....[120]....
        /*0650*/ 	.word	0x0500000f


	//   ....[121]....
        /*0654*/ 	.word	0x0500000f


	//   ....[122]....
        /*0658*/ 	.word	0x0500000f


	//   ....[123]....
        /*065c*/ 	.word	0x0500000f


	//   ....[124]....
        /*0660*/ 	.word	0x0500000f


	//   ....[125]....
        /*0664*/ 	.word	0x0500000f


	//   ....[126]....
        /*0668*/ 	.word	0x0500000f


	//   ....[127]....
        /*066c*/ 	.word	0x0500000f


	//   ....[128]....
        /*0670*/ 	.word	0x0500000f


	//   ....[129]....
        /*0674*/ 	.word	0x0500000f


	//   ....[130]....
        /*0678*/ 	.word	0x0500000f


	//   ....[131]....
        /*067c*/ 	.word	0x0500000f


	//   ....[132]....
        /*0680*/ 	.word	0x0500000f


	//----- nvinfo : EIATTR_COOP_GROUP_INSTR_OFFSETS
	.align		4
.L_203:
        /*0684*/ 	.byte	0x04, 0x28
        /*0686*/ 	.short	(.L_205 - .L_204)


	//   ....[0]....
.L_204:
        /*0688*/ 	.word	0x00000070


	//   ....[1]....
        /*068c*/ 	.word	0x00000140


	//   ....[2]....
        /*0690*/ 	.word	0x00000190


	//   ....[3]....
        /*0694*/ 	.word	0x000003c0


	//   ....[4]....
        /*0698*/ 	.word	0x00000520


	//   ....[5]....
        /*069c*/ 	.word	0x00000640


	//   ....[6]....
        /*06a0*/ 	.word	0x000007a0


	//   ....[7]....
        /*06a4*/ 	.word	0x00001cf0


	//   ....[8]....
        /*06a8*/ 	.word	0x000028b0


	//   ....[9]....
        /*06ac*/ 	.word	0x00002900


	//   ....[10]....
        /*06b0*/ 	.word	0x00002d20


	//   ....[11]....
        /*06b4*/ 	.word	0x00002d80


	//   ....[12]....
        /*06b8*/ 	.word	0x00003e40


	//   ....[13]....
        /*06bc*/ 	.word	0x00003e60


	//   ....[14]....
        /*06c0*/ 	.word	0x00004610


	//   ....[15]....
        /*06c4*/ 	.word	0x000046c0


	//   ....[16]....
        /*06c8*/ 	.word	0x00005700


	//   ....[17]....
        /*06cc*/ 	.word	0x00005770


	//   ....[18]....
        /*06d0*/ 	.word	0x000057d0


	//   ....[19]....
        /*06d4*/ 	.word	0x000057f0


	//   ....[20]....
        /*06d8*/ 	.word	0x000072f0


	//   ....[21]....
        /*06dc*/ 	.word	0x00007300


	//   ....[22]....
        /*06e0*/ 	.word	0x00007310


	//   ....[23]....
        /*06e4*/ 	.word	0x00007320


	//   ....[24]....
        /*06e8*/ 	.word	0x00007de0


	//   ....[25]....
        /*06ec*/ 	.word	0x00007e00


	//   ....[26]....
        /*06f0*/ 	.word	0x00007fb0


	//   ....[27]....
        /*06f4*/ 	.word	0x00007fd0


	//   ....[28]....
        /*06f8*/ 	.word	0x00008110


	//   ....[29]....
        /*06fc*/ 	.word	0x00008130


	//   ....[30]....
        /*0700*/ 	.word	0x00008280


	//   ....[31]....
        /*0704*/ 	.word	0x000082a0


	//   ....[32]....
        /*0708*/ 	.word	0x000087e0


	//   ....[33]....
        /*070c*/ 	.word	0x000087f0


	//   ....[34]....
        /*0710*/ 	.word	0x000090a0


	//   ....[35]....
        /*0714*/ 	.word	0x000090b0


	//   ....[36]....
        /*0718*/ 	.word	0x0000a310


	//   ....[37]....
        /*071c*/ 	.word	0x0000a340


	//   ....[38]....
        /*0720*/ 	.word	0x0000a4b0


	//   ....[39]....
        /*0724*/ 	.word	0x0000a4d0


	//   ....[40]....
        /*0728*/ 	.word	0x0000a610


	//   ....[41]....
        /*072c*/ 	.word	0x0000a630


	//   ....[42]....
        /*0730*/ 	.word	0x0000a780


	//   ....[43]....
        /*0734*/ 	.word	0x0000a7a0


	//   ....[44]....
        /*0738*/ 	.word	0x0000a970


	//   ....[45]....
        /*073c*/ 	.word	0x0000ab90


	//   ....[46]....
        /*0740*/ 	.word	0x0000abc0


	//   ....[47]....
        /*0744*/ 	.word	0x0000abf0


	//   ....[48]....
        /*0748*/ 	.word	0x0000ac20


	//   ....[49]....
        /*074c*/ 	.word	0x0000ac50


	//   ....[50]....
        /*0750*/ 	.word	0x0000ac80


	//   ....[51]....
        /*0754*/ 	.word	0x0000ae20


	//   ....[52]....
        /*0758*/ 	.word	0x0000ae50


	//   ....[53]....
        /*075c*/ 	.word	0x0000ae80


	//   ....[54]....
        /*0760*/ 	.word	0x0000aeb0


	//   ....[55]....
        /*0764*/ 	.word	0x0000aee0


	//   ....[56]....
        /*0768*/ 	.word	0x0000af10


	//   ....[57]....
        /*076c*/ 	.word	0x0000afa0


	//   ....[58]....
        /*0770*/ 	.word	0x0000afd0


	//   ....[59]....
        /*0774*/ 	.word	0x0000afe0


	//   ....[60]....
        /*0778*/ 	.word	0x0000b090


	//   ....[61]....
        /*077c*/ 	.word	0x0000c530


	//   ....[62]....
        /*0780*/ 	.word	0x0000cfe0


	//   ....[63]....
        /*0784*/ 	.word	0x0000d020


	//   ....[64]....
        /*0788*/ 	.word	0x0000d0c0


	//   ....[65]....
        /*078c*/ 	.word	0x0000d0d0


	//   ....[66]....
        /*0790*/ 	.word	0x0000d150


	//   ....[67]....
        /*0794*/ 	.word	0x0000d160


	//   ....[68]....
        /*0798*/ 	.word	0x0000d1e0


	//   ....[69]....
        /*079c*/ 	.word	0x0000d1f0


	//   ....[70]....
        /*07a0*/ 	.word	0x0000d270


	//   ....[71]....
        /*07a4*/ 	.word	0x0000d280


	//   ....[72]....
        /*07a8*/ 	.word	0x0000d300


	//   ....[73]....
        /*07ac*/ 	.word	0x0000d310


	//   ....[74]....
        /*07b0*/ 	.word	0x0000d390


	//   ....[75]....
        /*07b4*/ 	.word	0x0000d3a0


	//   ....[76]....
        /*07b8*/ 	.word	0x0000d3f0


	//   ....[77]....
        /*07bc*/ 	.word	0x0000d410


	//   ....[78]....
        /*07c0*/ 	.word	0x0000fee0


	//   ....[79]....
        /*07c4*/ 	.word	0x0000ff10


	//   ....[80]....
        /*07c8*/ 	.word	0x0000ff70


	//   ....[81]....
        /*07cc*/ 	.word	0x0000ffa0


	//   ....[82]....
        /*07d0*/ 	.word	0x0000ffd0


	//   ....[83]....
        /*07d4*/ 	.word	0x00010000


	//   ....[84]....
        /*07d8*/ 	.word	0x00010030


	//   ....[85]....
        /*07dc*/ 	.word	0x00010060


	//   ....[86]....
        /*07e0*/ 	.word	0x00010220


	//   ....[87]....
        /*07e4*/ 	.word	0x00010250


	//   ....[88]....
        /*07e8*/ 	.word	0x00010280


	//   ....[89]....
        /*07ec*/ 	.word	0x000102b0


	//   ....[90]....
        /*07f0*/ 	.word	0x000102e0


	//   ....[91]....
        /*07f4*/ 	.word	0x00010310


	//   ....[92]....
        /*07f8*/ 	.word	0x000103d0


	//   ....[93]....
        /*07fc*/ 	.word	0x000103f0


	//   ....[94]....
        /*0800*/ 	.word	0x00010400


	//   ....[95]....
        /*0804*/ 	.word	0x00010460


	//   ....[96]....
        /*0808*/ 	.word	0x00010b70


	//   ....[97]....
        /*080c*/ 	.word	0x00011050


	//   ....[98]....
        /*0810*/ 	.word	0x00011230


	//   ....[99]....
        /*0814*/ 	.word	0x00011280


	//   ....[100]....
        /*0818*/ 	.word	0x000112e0


	//   ....[101]....
        /*081c*/ 	.word	0x000113d0


	//   ....[102]....
        /*0820*/ 	.word	0x00011430


	//   ....[103]....
        /*0824*/ 	.word	0x00011520


	//   ....[104]....
        /*0828*/ 	.word	0x00011580


	//   ....[105]....
        /*082c*/ 	.word	0x00011670


	//   ....[106]....
        /*0830*/ 	.word	0x000116d0


	//   ....[107]....
        /*0834*/ 	.word	0x000117c0


	//   ....[108]....
        /*0838*/ 	.word	0x00011820


	//   ....[109]....
        /*083c*/ 	.word	0x00011910


	//   ....[110]....
        /*0840*/ 	.word	0x00011970


	//   ....[111]....
        /*0844*/ 	.word	0x00011a40


	//   ....[112]....
        /*0848*/ 	.word	0x00011ac0


	//   ....[113]....
        /*084c*/ 	.word	0x00011b90


	//   ....[114]....
        /*0850*/ 	.word	0x00011ec0


	//   ....[115]....
        /*0854*/ 	.word	0x00011f60


	//   ....[116]....
        /*0858*/ 	.word	0x000120f0


	//   ....[117]....
        /*085c*/ 	.word	0x00012160


	//   ....[118]....
        /*0860*/ 	.word	0x000121d0


	//   ....[119]....
        /*0864*/ 	.word	0x00012240


	//   ....[120]....
        /*0868*/ 	.word	0x000122b0


	//   ....[121]....
        /*086c*/ 	.word	0x00012330


	//   ....[122]....
        /*0870*/ 	.word	0x000123c0


	//   ....[123]....
        /*0874*/ 	.word	0x00012460


	//   ....[124]....
        /*0878*/ 	.word	0x000124d0


	//   ....[125]....
        /*087c*/ 	.word	0x00012540


	//   ....[126]....
        /*0880*/ 	.word	0x000125b0


	//   ....[127]....
        /*0884*/ 	.word	0x00012630


	//   ....[128]....
        /*0888*/ 	.word	0x000126a0


	//   ....[129]....
        /*088c*/ 	.word	0x00012740


	//   ....[130]....
        /*0890*/ 	.word	0x00012790


	//   ....[131]....
        /*0894*/ 	.word	0x00012820


	//   ....[132]....
        /*0898*/ 	.word	0x00012950


	//----- nvinfo : EIATTR_REG_RECONFIG
	.align		4
.L_205:
        /*089c*/ 	.byte	0x01, 0x54
	.zero		2


	//----- nvinfo : EIATTR_SYSCALL_OFFSETS
	.align		4
        /*08a0*/ 	.byte	0x04, 0x46
        /*08a2*/ 	.short	(.L_207 - .L_206)


	//   ....[0]....
.L_206:
        /*08a4*/ 	.word	0x00001e70


	//   ....[1]....
        /*08a8*/ 	.word	0x0000c150


	//   ....[2]....
        /*08ac*/ 	.word	0x0000c2a0


	//   ....[3]....
        /*08b0*/ 	.word	0x0000c3a0


	//   ....[4]....
        /*08b4*/ 	.word	0x0000cc20


	//----- nvinfo : EIATTR_MBARRIER_INSTR_OFFSETS
	.align		4
.L_207:
        /*08b8*/ 	.byte	0x04, 0x39
        /*08ba*/ 	.short	(.L_209 - .L_208)


	//   ....[0]....
.L_208:
        /*08bc*/ 	.word	0x00000270
        /*08c0*/ 	.word	0x000000ff
        /*08c4*/ 	.word	0x00022800
        /*08c8*/ 	.short	0x0100
        /*08ca*/ 	.byte	0x08
	.zero		1


	//   ....[1]....
        /*08cc*/ 	.word	0x00000280
        /*08d0*/ 	.word	0x000000ff
        /*08d4*/ 	.word	0x00022820
        /*08d8*/ 	.short	0x0100
        /*08da*/ 	.byte	0x08
	.zero		1


	//   ....[2]....
        /*08dc*/ 	.word	0x00000370
        /*08e0*/ 	.word	0x000000ff
        /*08e4*/ 	.word	0x00022830
        /*08e8*/ 	.short	0x0100
        /*08ea*/ 	.byte	0x08
	.zero		1


	//   ....[3]....
        /*08ec*/ 	.word	0x00000380
        /*08f0*/ 	.word	0x000000ff
        /*08f4*/ 	.word	0x00022840
        /*08f8*/ 	.short	0x0100
        /*08fa*/ 	.byte	0x08
	.zero		1


	//   ....[4]....
        /*08fc*/ 	.word	0x00000390
        /*0900*/ 	.word	0x000000ff
        /*0904*/ 	.word	0x00022838
        /*0908*/ 	.short	0x0100
        /*090a*/ 	.byte	0x08
	.zero		1


	//   ....[5]....
        /*090c*/ 	.word	0x000003a0
        /*0910*/ 	.word	0x000000ff
        /*0914*/ 	.word	0x00022848
        /*0918*/ 	.short	0x0100
        /*091a*/ 	.byte	0x08
	.zero		1


	//   ....[6]....
        /*091c*/ 	.word	0x000004d0
        /*0920*/ 	.word	0x000000ff
        /*0924*/ 	.word	0x00022850
        /*0928*/ 	.short	0x0100
        /*092a*/ 	.byte	0x08
	.zero		1


	//   ....[7]....
        /*092c*/ 	.word	0x000004e0
        /*0930*/ 	.word	0x000000ff
        /*0934*/ 	.word	0x00022860
        /*0938*/ 	.short	0x0100
        /*093a*/ 	.byte	0x08
	.zero		1


	//   ....[8]....
        /*093c*/ 	.word	0x000004f0
        /*0940*/ 	.word	0x000000ff
        /*0944*/ 	.word	0x00022858
        /*0948*/ 	.short	0x0100
        /*094a*/ 	.byte	0x08
	.zero		1


	//   ....[9]....
        /*094c*/ 	.word	0x00000500
        /*0950*/ 	.word	0x000000ff
        /*0954*/ 	.word	0x00022868
        /*0958*/ 	.short	0x0100
        /*095a*/ 	.byte	0x08
	.zero		1


	//   ....[10]....
        /*095c*/ 	.word	0x000005f0
        /*0960*/ 	.word	0x000000ff
        /*0964*/ 	.word	0x00022870
        /*0968*/ 	.short	0x0100
        /*096a*/ 	.byte	0x06
	.zero		1


	//   ....[11]....
        /*096c*/ 	.word	0x00000600
        /*0970*/ 	.word	0x000000ff
        /*0974*/ 	.word	0x00022880
        /*0978*/ 	.short	0x0100
        /*097a*/ 	.byte	0x06
	.zero		1


	//   ....[12]....
        /*097c*/ 	.word	0x00000610
        /*0980*/ 	.word	0x000000ff
        /*0984*/ 	.word	0x00022878
        /*0988*/ 	.short	0x0100
        /*098a*/ 	.byte	0x06
	.zero		1


	//   ....[13]....
        /*098c*/ 	.word	0x00000620
        /*0990*/ 	.word	0x000000ff
        /*0994*/ 	.word	0x00022888
        /*0998*/ 	.short	0x0100
        /*099a*/ 	.byte	0x06
	.zero		1


	//   ....[14]....
        /*099c*/ 	.word	0x00000750
        /*09a0*/ 	.word	0x000000ff
        /*09a4*/ 	.word	0x00022890
        /*09a8*/ 	.short	0x0100
        /*09aa*/ 	.byte	0x08
	.zero		1


	//   ....[15]....
        /*09ac*/ 	.word	0x00000760
        /*09b0*/ 	.word	0x000000ff
        /*09b4*/ 	.word	0x000228a0
        /*09b8*/ 	.short	0x0100
        /*09ba*/ 	.byte	0x08
	.zero		1


	//   ....[16]....
        /*09bc*/ 	.word	0x00000770
        /*09c0*/ 	.word	0x000000ff
        /*09c4*/ 	.word	0x00022898
        /*09c8*/ 	.short	0x0100
        /*09ca*/ 	.byte	0x08
	.zero		1


	//   ....[17]....
        /*09cc*/ 	.word	0x00000780
        /*09d0*/ 	.word	0x000000ff
        /*09d4*/ 	.word	0x000228a8
        /*09d8*/ 	.short	0x0100
        /*09da*/ 	.byte	0x08
	.zero		1


	//   ....[18]....
        /*09dc*/ 	.word	0x000008b0
        /*09e0*/ 	.word	0x000000ff
        /*09e4*/ 	.word	0x000228b0
        /*09e8*/ 	.short	0x0100
        /*09ea*/ 	.byte	0x08
	.zero		1


	//   ....[19]....
        /*09ec*/ 	.word	0x000008c0
        /*09f0*/ 	.word	0x000000ff
        /*09f4*/ 	.word	0x000228c0
        /*09f8*/ 	.short	0x0100
        /*09fa*/ 	.byte	0x08
	.zero		1


	//   ....[20]....
        /*09fc*/ 	.word	0x000008d0
        /*0a00*/ 	.word	0x000000ff
        /*0a04*/ 	.word	0x000228b8
        /*0a08*/ 	.short	0x0100
        /*0a0a*/ 	.byte	0x08
	.zero		1


	//   ....[21]....
        /*0a0c*/ 	.word	0x000008e0
        /*0a10*/ 	.word	0x000000ff
        /*0a14*/ 	.word	0x000228c8
        /*0a18*/ 	.short	0x0100
        /*0a1a*/ 	.byte	0x08
	.zero		1


	//   ....[22]....
        /*0a1c*/ 	.word	0x00001f20
        /*0a20*/ 	.word	0x00000006
        /*0a24*/ 	.word	0x00022800
        /*0a28*/ 	.short	0x010a
        /*0a2a*/ 	.byte	0x3f
	.zero		1


	//   ....[23]....
        /*0a2c*/ 	.word	0x00001ff0
        /*0a30*/ 	.word	0x000000ff
        /*0a34*/ 	.word	0x00022830
        /*0a38*/ 	.short	0x010a
        /*0a3a*/ 	.byte	0x16
	.zero		1


	//   ....[24]....
        /*0a3c*/ 	.word	0x00002030
        /*0a40*/ 	.word	0x000000ff
        /*0a44*/ 	.word	0x00022830
        /*0a48*/ 	.short	0x010a
        /*0a4a*/ 	.byte	0x16
	.zero		1


	//   ....[25]....
        /*0a4c*/ 	.word	0x00003200
        /*0a50*/ 	.word	0x00000004
        /*0a54*/ 	.word	0x00000000
        /*0a58*/ 	.short	0x0101
        /*0a5a*/ 	.byte	0x3f
	.zero		1


	//   ....[26]....
        /*0a5c*/ 	.word	0x00003630
        /*0a60*/ 	.word	0x000000ff
        /*0a64*/ 	.word	0x00022850
        /*0a68*/ 	.short	0x010a
        /*0a6a*/ 	.byte	0x16
	.zero		1


	//   ....[27]....
        /*0a6c*/ 	.word	0x00003670
        /*0a70*/ 	.word	0x000000ff
        /*0a74*/ 	.word	0x00022850
        /*0a78*/ 	.short	0x010a
        /*0a7a*/ 	.byte	0x16
	.zero		1


	//   ....[28]....
        /*0a7c*/ 	.word	0x00003960
        /*0a80*/ 	.word	0x000000ff
        /*0a84*/ 	.word	0x00000000
        /*0a88*/ 	.short	0x0101
        /*0a8a*/ 	.byte	0x16
	.zero		1


	//   ....[29]....
        /*0a8c*/ 	.word	0x00003ae0
        /*0a90*/ 	.word	0x000000ff
        /*0a94*/ 	.word	0x00022830
        /*0a98*/ 	.short	0x010a
        /*0a9a*/ 	.byte	0x18
	.zero		1


	//   ....[30]....
        /*0a9c*/ 	.word	0x00003b20
        /*0aa0*/ 	.word	0x000000ff
        /*0aa4*/ 	.word	0x00022830
        /*0aa8*/ 	.short	0x010a
        /*0aaa*/ 	.byte	0x18
	.zero		1


	//   ....[31]....
        /*0aac*/ 	.word	0x00004a30
        /*0ab0*/ 	.word	0x0000000c
        /*0ab4*/ 	.word	0x00000000
        /*0ab8*/ 	.short	0x0101
        /*0aba*/ 	.byte	0x3f
	.zero		1


	//   ....[32]....
        /*0abc*/ 	.word	0x000053b0
        /*0ac0*/ 	.word	0x000000ff
        /*0ac4*/ 	.word	0x00022850
        /*0ac8*/ 	.short	0x010a
        /*0aca*/ 	.byte	0x18
	.zero		1


	//   ....[33]....
        /*0acc*/ 	.word	0x000053f0
        /*0ad0*/ 	.word	0x000000ff
        /*0ad4*/ 	.word	0x00022850
        /*0ad8*/ 	.short	0x010a
        /*0ada*/ 	.byte	0x18
	.zero		1


	//   ....[34]....
        /*0adc*/ 	.word	0x000056e0
        /*0ae0*/ 	.word	0x00000009
        /*0ae4*/ 	.word	0x00000000
        /*0ae8*/ 	.short	0x0101
        /*0aea*/ 	.byte	0x3f
	.zero		1


	//   ....[35]....
        /*0aec*/ 	.word	0x00007e10
        /*0af0*/ 	.word	0x000000ff
        /*0af4*/ 	.word	0x00000000
        /*0af8*/ 	.short	0x0101
        /*0afa*/ 	.byte	0x08
	.zero		1


	//   ....[36]....
        /*0afc*/ 	.word	0x00008620
        /*0b00*/ 	.word	0x000000ff
        /*0b04*/ 	.word	0x00000000
        /*0b08*/ 	.short	0x0101
        /*0b0a*/ 	.byte	0x08
	.zero		1


	//   ....[37]....
        /*0b0c*/ 	.word	0x0000c780
        /*0b10*/ 	.word	0x00000000
        /*0b14*/ 	.word	0x00022840
        /*0b18*/ 	.short	0x010a
        /*0b1a*/ 	.byte	0x3f
	.zero		1


	//   ....[38]....
        /*0b1c*/ 	.word	0x0000d4b0
        /*0b20*/ 	.word	0x00000012
        /*0b24*/ 	.word	0x00022800
        /*0b28*/ 	.short	0x0107
        /*0b2a*/ 	.byte	0x3f
	.zero		1


	//   ....[39]....
        /*0b2c*/ 	.word	0x0000d5a0
        /*0b30*/ 	.word	0x00000012
        /*0b34*/ 	.word	0x00022800
        /*0b38*/ 	.short	0x0101
        /*0b3a*/ 	.byte	0x3f
	.zero		1


	//   ....[40]....
        /*0b3c*/ 	.word	0x0000d5c0
        /*0b40*/ 	.word	0x00000012
        /*0b44*/ 	.word	0x00022820
        /*0b48*/ 	.short	0x010a
        /*0b4a*/ 	.byte	0x3f
	.zero		1


	//   ....[41]....
        /*0b4c*/ 	.word	0x0000d6a0
        /*0b50*/ 	.word	0x00000002
        /*0b54*/ 	.word	0x00022860
        /*0b58*/ 	.short	0x010a
        /*0b5a*/ 	.byte	0x3f
	.zero		1


	//   ....[42]....
        /*0b5c*/ 	.word	0x0000df50
        /*0b60*/ 	.word	0x00000003
        /*0b64*/ 	.word	0x00022840
        /*0b68*/ 	.short	0x010a
        /*0b6a*/ 	.byte	0x3f
	.zero		1


	//   ....[43]....
        /*0b6c*/ 	.word	0x0000e1a0
        /*0b70*/ 	.word	0x00000003
        /*0b74*/ 	.word	0x00022860
        /*0b78*/ 	.short	0x010a
        /*0b7a*/ 	.byte	0x3f
	.zero		1


	//   ....[44]....
        /*0b7c*/ 	.word	0x0000e990
        /*0b80*/ 	.word	0x00000004
        /*0b84*/ 	.word	0x00022840
        /*0b88*/ 	.short	0x010a
        /*0b8a*/ 	.byte	0x3f
	.zero		1


	//   ....[45]....
        /*0b8c*/ 	.word	0x0000ebe0
        /*0b90*/ 	.word	0x00000004
        /*0b94*/ 	.word	0x00022860
        /*0b98*/ 	.short	0x010a
        /*0b9a*/ 	.byte	0x3f
	.zero		1


	//   ....[46]....
        /*0b9c*/ 	.word	0x0000f360
        /*0ba0*/ 	.word	0x00000002
        /*0ba4*/ 	.word	0x00022840
        /*0ba8*/ 	.short	0x010a
        /*0baa*/ 	.byte	0x3f
	.zero		1


	//   ....[47]....
        /*0bac*/ 	.word	0x0000f5b0
        /*0bb0*/ 	.word	0x00000002
        /*0bb4*/ 	.word	0x00022860
        /*0bb8*/ 	.short	0x010a
        /*0bba*/ 	.byte	0x3f
	.zero		1


	//   ....[48]....
        /*0bbc*/ 	.word	0x00010af0
        /*0bc0*/ 	.word	0x00000000
        /*0bc4*/ 	.word	0x00022820
        /*0bc8*/ 	.short	0x010a
        /*0bca*/ 	.byte	0x3f
	.zero		1


	//   ....[49]....
        /*0bcc*/ 	.word	0x00010ce0
        /*0bd0*/ 	.word	0x00000006
        /*0bd4*/ 	.word	0x00000000
        /*0bd8*/ 	.short	0x010a
        /*0bda*/ 	.byte	0x3f
	.zero		1


	//   ....[50]....
        /*0bdc*/ 	.word	0x00010d10
        /*0be0*/ 	.word	0x00000007
        /*0be4*/ 	.word	0x00000000
        /*0be8*/ 	.short	0x010a
        /*0bea*/ 	.byte	0x3f
	.zero		1


	//   ....[51]....
        /*0bec*/ 	.word	0x00010d70
        /*0bf0*/ 	.word	0x00000004
        /*0bf4*/ 	.word	0x00000000
        /*0bf8*/ 	.short	0x010a
        /*0bfa*/ 	.byte	0x3f
	.zero		1


	//   ....[52]....
        /*0bfc*/ 	.word	0x00010da0
        /*0c00*/ 	.word	0x00000003
        /*0c04*/ 	.word	0x00000000
        /*0c08*/ 	.short	0x010a
        /*0c0a*/ 	.byte	0x3f
	.zero		1


	//   ....[53]....
        /*0c0c*/ 	.word	0x00010e00
        /*0c10*/ 	.word	0x00000006
        /*0c14*/ 	.word	0x00022800
        /*0c18*/ 	.short	0x010a
        /*0c1a*/ 	.byte	0x3f
	.zero		1


	//   ....[54]....
        /*0c1c*/ 	.word	0x00010e60
        /*0c20*/ 	.word	0x00000003
        /*0c24*/ 	.word	0x00022830
        /*0c28*/ 	.short	0x010a
        /*0c2a*/ 	.byte	0x3f
	.zero		1


	//   ....[55]....
        /*0c2c*/ 	.word	0x00010ec0
        /*0c30*/ 	.word	0x00000009
        /*0c34*/ 	.word	0x00022850
        /*0c38*/ 	.short	0x010a
        /*0c3a*/ 	.byte	0x3f
	.zero		1


	//   ....[56]....
        /*0c3c*/ 	.word	0x00010f20
        /*0c40*/ 	.word	0x00000003
        /*0c44*/ 	.word	0x00022830
        /*0c48*/ 	.short	0x010a
        /*0c4a*/ 	.byte	0x3f
	.zero		1


	//   ....[57]....
        /*0c4c*/ 	.word	0x00010f70
        /*0c50*/ 	.word	0x00000009
        /*0c54*/ 	.word	0x00022850
        /*0c58*/ 	.short	0x010a
        /*0c5a*/ 	.byte	0x3f
	.zero		1


	//   ....[58]....
        /*0c5c*/ 	.word	0x00011110
        /*0c60*/ 	.word	0x00000000
        /*0c64*/ 	.word	0x00022840
        /*0c68*/ 	.short	0x010a
        /*0c6a*/ 	.byte	0x3f
	.zero		1


	//   ....[59]....
        /*0c6c*/ 	.word	0x00011bd0
        /*0c70*/ 	.word	0x00000012
        /*0c74*/ 	.word	0x00022820
        /*0c78*/ 	.short	0x010a
        /*0c7a*/ 	.byte	0x3f
	.zero		1


	//   ....[60]....
        /*0c7c*/ 	.word	0x00011c20
        /*0c80*/ 	.word	0x00000002
        /*0c84*/ 	.word	0x00022860
        /*0c88*/ 	.short	0x010a
        /*0c8a*/ 	.byte	0x3f
	.zero		1


	//   ....[61]....
        /*0c8c*/ 	.word	0x00011c70
        /*0c90*/ 	.word	0x00000003
        /*0c94*/ 	.word	0x00022840
        /*0c98*/ 	.short	0x010a
        /*0c9a*/ 	.byte	0x3f
	.zero		1


	//   ....[62]....
        /*0c9c*/ 	.word	0x00011cc0
        /*0ca0*/ 	.word	0x00000003
        /*0ca4*/ 	.word	0x00022860
        /*0ca8*/ 	.short	0x010a
        /*0caa*/ 	.byte	0x3f
	.zero		1


	//   ....[63]....
        /*0cac*/ 	.word	0x00011d10
        /*0cb0*/ 	.word	0x00000004
        /*0cb4*/ 	.word	0x00022840
        /*0cb8*/ 	.short	0x010a
        /*0cba*/ 	.byte	0x3f
	.zero		1


	//   ....[64]....
        /*0cbc*/ 	.word	0x00011d60
        /*0cc0*/ 	.word	0x00000004
        /*0cc4*/ 	.word	0x00022860
        /*0cc8*/ 	.short	0x010a
        /*0cca*/ 	.byte	0x3f
	.zero		1


	//   ....[65]....
        /*0ccc*/ 	.word	0x00011db0
        /*0cd0*/ 	.word	0x00000002
        /*0cd4*/ 	.word	0x00022840
        /*0cd8*/ 	.short	0x010a
        /*0cda*/ 	.byte	0x3f
	.zero		1


	//   ....[66]....
        /*0cdc*/ 	.word	0x00011e00
        /*0ce0*/ 	.word	0x00000002
        /*0ce4*/ 	.word	0x00022860
        /*0ce8*/ 	.short	0x010a
        /*0cea*/ 	.byte	0x3f
	.zero		1


	//   ....[67]....
        /*0cec*/ 	.word	0x00012870
        /*0cf0*/ 	.word	0x00000000
        /*0cf4*/ 	.word	0x00022820
        /*0cf8*/ 	.short	0x010a
        /*0cfa*/ 	.byte	0x3f
	.zero		1


	//   ....[68]....
        /*0cfc*/ 	.word	0x00012a10
        /*0d00*/ 	.word	0x00000006
        /*0d04*/ 	.word	0x00000000
        /*0d08*/ 	.short	0x010a
        /*0d0a*/ 	.byte	0x3f
	.zero		1


	//   ....[69]....
        /*0d0c*/ 	.word	0x00012a60
        /*0d10*/ 	.word	0x00000007
        /*0d14*/ 	.word	0x00000000
        /*0d18*/ 	.short	0x010a
        /*0d1a*/ 	.byte	0x3f
	.zero		1


	//   ....[70]....
        /*0d1c*/ 	.word	0x00012ab0
        /*0d20*/ 	.word	0x00000004
        /*0d24*/ 	.word	0x00000000
        /*0d28*/ 	.short	0x010a
        /*0d2a*/ 	.byte	0x3f
	.zero		1


	//----- nvinfo : EIATTR_NUM_MBARRIERS
	.align		4
.L_209:
        /*0d2c*/ 	.byte	0x03, 0x38
        /*0d2e*/ 	.short	0x0016


	//----- nvinfo : EIATTR_EXIT_INSTR_OFFSETS
	.align		4
        /*0d30*/ 	.byte	0x04, 0x1c
        /*0d32*/ 	.short	(.L_211 - .L_210)


	//   ....[0]....
.L_210:
        /*0d34*/ 	.word	0x00000a70


	//   ....[1]....
        /*0d38*/ 	.word	0x0000a920


	//   ....[2]....
        /*0d3c*/ 	.word	0x00010df0


	//----- nvinfo : EIATTR_MAX_THREADS
	.align		4
.L_211:
        /*0d40*/ 	.byte	0x04, 0x05
        /*0d42*/ 	.short	(.L_213 - .L_212)
.L_212:
        /*0d44*/ 	.word	0x00000180
        /*0d48*/ 	.word	0x00000001
        /*0d4c*/ 	.word	0x00000001


	//----- nvinfo : EIATTR_CRS_STACK_SIZE
	.align		4
.L_213:
        /*0d50*/ 	.byte	0x04, 0x1e
        /*0d52*/ 	.short	(.L_215 - .L_214)
.L_214:
        /*0d54*/ 	.word	0x00000000


	//----- nvinfo : EIATTR_CBANK_PARAM_SIZE
	.align		4
.L_215:
        /*0d58*/ 	.byte	0x03, 0x19
        /*0d5a*/ 	.short	0x0af0


	//----- nvinfo : EIATTR_PARAM_CBANK
	.align		4
        /*0d5c*/ 	.byte	0x04, 0x0a
        /*0d5e*/ 	.short	(.L_217 - .L_216)
	.align		4
.L_216:
        /*0d60*/ 	.word	index@(.nv.constant0._ZN7cutlass13device_kernelIN5flash11enable_sm90INS1_16FlashAttnFwdSm90INS1_25CollectiveMainloopFwdSm90ILi2EN4cute5tupleIJNS5_1CILi1EEES8_S8_EEENS6_IJNS7_ILi128EEENS7_ILi96EEENS7_ILi64EEEEEELi256ENS_10bfloat16_tEfNS_4arch4Sm90ELb0ELb0ELb0ELb1ELb0ELb0ELb0ELb1ELb0ELb1ELb1ELb0EEENS1_21CollectiveEpilogueFwdINS6_IJSA_NS7_ILi256EEESB_EEES9_SE_SG_Li256ELb1ELb1ELb1ELb0EEENS1_36VarlenDynamicPersistentTileSchedulerILi128ELi96ELi256ELi128ELb1ELb1ELb1ELb0ELb1ELb1EEEEEEEEEvNT_6ParamsE)
        /*0d64*/ 	.short	0x0210
        /*0d66*/ 	.short	0x0af0


	//----- nvinfo : EIATTR_SW_WAR
	.align		4
.L_217:
        /*0d68*/ 	.byte	0x04, 0x36
        /*0d6a*/ 	.short	(.L_219 - .L_218)
.L_218:
        /*0d6c*/ 	.word	0x00000008
.L_219:


//--------------------- .nv.info._ZN7cutlass13device_kernelIN5flash11enable_sm90INS1_16FlashAttnFwdSm90INS1_25CollectiveMainloopFwdSm90ILi2EN4cute5tupleIJNS5_1CILi1EEES8_S8_EEENS6_IJNS7_ILi128EEENS7_ILi96EEENS7_ILi64EEEEEELi256ENS_10bfloat16_tEfNS_4arch4Sm90ELb0ELb0ELb0ELb1ELb0ELb1ELb0ELb1ELb0ELb1ELb1ELb0EEENS1_21CollectiveEpilogueFwdINS6_IJSA_NS7_ILi256EEESB_EEES9_SE_SG_Li256ELb1ELb1ELb1ELb0EEENS1_36VarlenDynamicPersistentTileSchedulerILi128ELi96ELi256ELi128ELb1ELb1ELb1ELb0ELb1ELb1EEEEEEEEEvNT_6ParamsE --------------------------
	.section	.nv.info._ZN7cutlass13device_kernelIN5flash11enable_sm90INS1_16FlashAttnFwdSm90INS1_25CollectiveMainloopFwdSm90ILi2EN4cute5tupleIJNS5_1CILi1EEES8_S8_EEENS6_IJNS7_ILi128EEENS7_ILi96EEENS7_ILi64EEEEEELi256ENS_10bfloat16_tEfNS_4arch4Sm90ELb0ELb0ELb0ELb1ELb0ELb1ELb0ELb1ELb0ELb1ELb1ELb0EEENS1_21CollectiveEpilogueFwdINS6_IJSA_NS7_ILi256EEESB_EEES9_SE_SG_Li256ELb1ELb1ELb1ELb0EEENS1_36VarlenDynamicPersistentTileSchedulerILi128ELi96ELi256ELi128ELb1ELb1ELb1ELb0ELb1ELb1EEEEEEEEEvNT_6ParamsE,"",@"SHT_CUDA_INFO"
	.sectionflags	@""
	.align	4


	//----- nvinfo : EIATTR_CUDA_API_VERSION
	.align		4
        /*0000*/ 	.byte	0x04, 0x37
        /*0002*/ 	.short	(.L_221 - .L_220)
.L_220:
        /*0004*/ 	.word	0x00000082


	//----- nvinfo : EIATTR_KPARAM_INFO
	.align		4
.L_221:
        /*0008*/ 	.byte	0x04, 0x17
        /*000a*/ 	.short	(.L_223 - .L_222)
.L_222:
        /*000c*/ 	.word	0x00000000
        /*0010*/ 	.short	0x0000
        /*0012*/ 	.short	0x0070
        /*0014*/ 	.byte	0x00, 0xf0, 0x01, 0x2a


	//----- nvinfo : EIATTR_SPARSE_MMA_MASK
	.align		4
.L_223:
        /*0018*/ 	.byte	0x03, 0x50
        /*001a*/ 	.short	0x0000


	//----- nvinfo : EIATTR_MAXREG_COUNT
	.align		4
        /*001c*/ 	.byte	0x03, 0x1b
        /*001e*/ 	.short	0x00a8


	//----- nvinfo : EIATTR_NUM_BARRIERS
	.align		4
        /*0020*/ 	.byte	0x02, 0x4c
        /*0022*/ 	.byte	0x10
	.zero		1


	//----- nvinfo : EIATTR_EXTERNS
	.align		4
        /*0024*/ 	.byte	0x04, 0x0f
        /*0026*/ 	.short	(.L_225 - .L_224)


	//   ....[0]....
	.align		4
.L_224:
        /*0028*/ 	.word	index@(__assertfail)


	//----- nvinfo : EIATTR_ANNOTATIONS
	.align		4
.L_225:
        /*002c*/ 	.byte	0x04, 0x55
        /*002e*/ 	.short	(.L_227 - .L_226)


	//   ....[0]....
.L_226:
        /* <DEDUP_REMOVED lines=81> */


	//----- nvinfo : EIATTR_MERCURY_ISA_VERSION
	.align		4
.L_227:
        /*0530*/ 	.byte	0x03, 0x5f
        /*0532*/ 	.short	0x0101


	//----- nvinfo : EIATTR_UNUSED_LOAD_BYTE_OFFSET
	.align		4
        /*0534*/ 	.byte	0x04, 0x44
        /*0536*/ 	.short	(.L_229 - .L_228)


	//   ....[0]....
.L_228:
        /*0538*/ 	.word	0x00000ac0
        /*053c*/ 	.word	0x0000fff0


	//   ....[1]....
        /*0540*/ 	.word	0x0000d110
        /*0544*/ 	.word	0x0000fff0


	//----- nvinfo : EIATTR_INT_WARP_WIDE_INSTR_OFFSETS
	.align		4
.L_229:
        /*0548*/ 	.byte	0x04, 0x31
        /*054a*/ 	.short	(.L_231 - .L_230)


	//   ....[0]....
.L_230:
        /*054c*/ 	.word	0x00000190


	//   ....[1]....
        /*0550*/ 	.word	0x000001d0


	//   ....[2]....
        /*0554*/ 	.word	0x00000240


	//   ....[3]....
        /*0558*/ 	.word	0x00014c90


	//   ....[4]....
        /*055c*/ 	.word	0x00014d20


	//   ....[5]....
        /*0560*/ 	.word	0x00018950


	//   ....[6]....
        /*0564*/ 	.word	0x000189e0


	//----- nvinfo : EIATTR_COOP_GROUP_MASK_REGIDS
	.align		4
.L_231:
        /*0568*/ 	.byte	0x04, 0x29
        /*056a*/ 	.short	(.L_233 - .L_232)


	//   ....[0]....
.L_232:
        /*056c*/ 	.word	0xffffffff


	//   ....[1]....
        /*0570*/ 	.word	0xffffffff


	//   ....[2]....
        /*0574*/ 	.word	0xffffffff


	//   ....[3]....
        /*0578*/ 	.word	0xffffffff


	//   ....[4]....
        /*057c*/ 	.word	0xffffffff


	//   ....[5]....
        /*0580*/ 	.word	0xffffffff


	//   ....[6]....
        /*0584*/ 	.word	0xffffffff


	//   ....[7]....
        /*0588*/ 	.word	0xffffffff


	//   ....[8]....
        /*058c*/ 	.word	0xffffffff


	//   ....[9]....
        /*0590*/ 	.word	0xffffffff


	//   ....[10]....
        /*0594*/ 	.word	0xffffffff


	//   ....[11]....
        /*0598*/ 	.word	0xffffffff


	//   ....[12]....
        /*059c*/ 	.word	0xffffffff


	//   ....[13]....
        /*05a0*/ 	.word	0xffffffff


	//   ....[14]....
        /*05a4*/ 	.word	0xffffffff


	//   ....[15]....
        /*05a8*/ 	.word	0xffffffff


	//   ....[16]....
        /*05ac*/ 	.word	0xffffffff


	//   ....[17]....
        /*05b0*/ 	.word	0xffffffff


	//   ....[18]....
        /*05b4*/ 	.word	0xffffffff


	//   ....[19]....
        /*05b8*/ 	.word	0xffffffff


	//   ....[20]....
        /*05bc*/ 	.word	0xffffffff


	//   ....[21]....
        /*05c0*/ 	.word	0xffffffff


	//   ....[22]....
        /*05c4*/ 	.word	0xffffffff


	//   ....[23]....
        /*05c8*/ 	.word	0xffffffff


	//   ....[24]....
        /*05cc*/ 	.word	0xffffffff


	//   ....[25]....
        /*05d0*/ 	.word	0xffffffff


	//   ....[26]....
        /*05d4*/ 	.word	0xffffffff


	//   ....[27]....
        /*05d8*/ 	.word	0xffffffff


	//   ....[28]....
        /*05dc*/ 	.word	0xffffffff


	//   ....[29]....
        /*05e0*/ 	.word	0xffffffff


	//   ....[30]....
        /*05e4*/ 	.word	0xffffffff


	//   ....[31]....
        /*05e8*/ 	.word	0xffffffff


	//   ....[32]....
        /*05ec*/ 	.word	0xffffffff


	//   ....[33]....
        /*05f0*/ 	.word	0xffffffff


	//   ....[34]....
        /*05f4*/ 	.word	0xffffffff


	//   ....[35]....
        /*05f8*/ 	.word	0xffffffff


	//   ....[36]....
        /*05fc*/ 	.word	0xffffffff


	//   ....[37]....
        /*0600*/ 	.word	0xffffffff


	//   ....[38]....
        /*0604*/ 	.word	0xffffffff


	//   ....[39]....
        /*0608*/ 	.word	0xffffffff


	//   ....[40]....
        /*060c*/ 	.word	0xffffffff


	//   ....[41]....
        /*0610*/ 	.word	0xffffffff


	//   ....[42]....
        /*0614*/ 	.word	0xffffffff


	//   ....[43]....
        /*0618*/ 	.word	0xffffffff


	//   ....[44]....
        /*061c*/ 	.word	0xffffffff


	//   ....[45]....
        /*0620*/ 	.word	0xffffffff


	//   ....[46]....
        /*0624*/ 	.word	0xffffffff


	//   ....[47]....
        /*0628*/ 	.word	0xffffffff


	//   ....[48]....
        /*062c*/ 	.word	0xffffffff


	//   ....[49]....
        /*0630*/ 	.word	0xffffffff


	//   ....[50]....
        /*0634*/ 	.word	0xffffffff


	//   ....[51]....
        /*0638*/ 	.word	0xffffffff


	//   ....[52]....
        /*063c*/ 	.word	0xffffffff


	//   ....[53]....
        /*0640*/ 	.word	0xffffffff


	//   ....[54]....
        /*0644*/ 	.word	0xffffffff


	//   ....[55]....
        /*0648*/ 	.word	0xffffffff


	//   ....[56]....
        /*064c*/ 	.word	0xffffffff


	//   ....[57]....
        /*0650*/ 	.word	0xffffffff


	//   ....[58]....
        /*0654*/ 	.word	0xffffffff


	//   ....[59]....
        /*0658*/ 	.word	0xffffffff


	//   ....[60]....
        /*065c*/ 	.word	0xffffffff


	//   ....[61]....
        /*0660*/ 	.word	0xffffffff


	//   ....[62]....
        /*0664*/ 	.word	0xffffffff


	//   ....[63]....
        /*0668*/ 	.word	0xffffffff


	//   ....[64]....
        /*066c*/ 	.word	0xffffffff


	//   ....[65]....
        /*0670*/ 	.word	0xffffffff


	//   ....[66]....
        /*0674*/ 	.word	0xffffffff


	//   ....[67]....
        /*0678*/ 	.word	0xffffffff


	//   ....[68]....
        /*067c*/ 	.word	0xffffffff


	//   ....[69]....
        /*0680*/ 	.word	0xffffffff


	//   ....[70]....
        /*0684*/ 	.word	0xffffffff


	//   ....[71]....
        /*0688*/ 	.word	0xffffffff


	//   ....[72]....
        /*068c*/ 	.word	0xffffffff


	//   ....[73]....
        /*0690*/ 	.word	0xffffffff


	//   ....[74]....
        /*0694*/ 	.word	0xffffffff


	//   ....[75]....
        /*0698*/ 	.word	0xffffffff


	//   ....[76]....
        /*069c*/ 	.word	0xffffffff


	//   ....[77]....
        /*06a0*/ 	.word	0xffffffff


	//   ....[78]....
        /*06a4*/ 	.word	0xffffffff


	//   ....[79]....
        /*06a8*/ 	.word	0xffffffff


	//   ....[80]....
        /*06ac*/ 	.word	0xffffffff


	//   ....[81]....
        /*06b0*/ 	.word	0xffffffff


	//   ....[82]....
        /*06b4*/ 	.word	0xffffffff


	//   ....[83]....
        /*06b8*/ 	.word	0xffffffff


	//   ....[84]....
        /*06bc*/ 	.word	0xffffffff


	//   ....[85]....
        /*06c0*/ 	.word	0xffffffff


	//   ....[86]....
        /*06c4*/ 	.word	0xffffffff


	//   ....[87]....
        /*06c8*/ 	.word	0xffffffff


	//   ....[88]....
        /*06cc*/ 	.word	0xffffffff


	//   ....[89]....
        /*06d0*/ 	.word	0xffffffff


	//   ....[90]....
        /*06d4*/ 	.word	0xffffffff


	//   ....[91]....
        /*06d8*/ 	.word	0xffffffff


	//   ....[92]....
        /*06dc*/ 	.word	0xffffffff


	//   ....[93]....
        /*06e0*/ 	.word	0xffffffff


	//   ....[94]....
        /*06e4*/ 	.word	0xffffffff


	//   ....[95]....
        /*06e8*/ 	.word	0xffffffff


	//   ....[96]....
        /*06ec*/ 	.word	0xffffffff


	//   ....[97]....
        /*06f0*/ 	.word	0xffffffff


	//   ....[98]....
        /*06f4*/ 	.word	0xffffffff


	//   ....[99]....
        /*06f8*/ 	.word	0xffffffff


	//   ....[100]....
        /*06fc*/ 	.word	0xffffffff


	//   ....[101]....
        /*0700*/ 	.word	0xffffffff


	//   ....[102]....
        /*0704*/ 	.word	0xffffffff


	//   ....[103]....
        /*0708*/ 	.word	0xffffffff


	//   ....[104]....
        /*070c*/ 	.word	0xffffffff


	//   ....[105]....
        /*0710*/ 	.word	0xffffffff


	//   ....[106]....
        /*0714*/ 	.word	0x0500000f


	//   ....[107]....
        /*0718*/ 	.word	0x0500000f


	//   ....[108]....
        /*071c*/ 	.word	0x0500000f


	//   ....[109]....
        /*0720*/ 	.word	0x0500000f


	//   ....[110]....
        /*0724*/ 	.word	0x0500000f


	//   ....[111]....
        /*0728*/ 	.word	0x0500000f


	//   ....[112]....
        /*072c*/ 	.word	0x0500000f


	//   ....[113]....
        /*0730*/ 	.word	0x0500000f


	//   ....[114]....
        /*0734*/ 	.word	0x0500000f


	//   ....[115]....
        /*0738*/ 	.word	0x0500000f


	//   ....[116]....
        /*073c*/ 	.word	0x0500000f


	//   ....[117]....
        /*0740*/ 	.word	0x0500000f


	//   ....[118]....
        /*0744*/ 	.word	0x0500000f


	//   ....[119]....
        /*0748*/ 	.word	0x0500000f


	//   ....[120]....
        /*074c*/ 	.word	0x0500000f


	//   ....[121]....
        /*0750*/ 	.word	0x0500000f


	//   ....[122]....
        /*0754*/ 	.word	0x0500000f


	//   ....[123]....
        /*0758*/ 	.word	0x0500000f


	//   ....[124]....
        /*075c*/ 	.word	0x0500000f


	//   ....[125]....
        /*0760*/ 	.word	0x0500000f


	//   ....[126]....
        /*0764*/ 	.word	0x0500000f


	//   ....[127]....
        /*0768*/ 	.word	0x0500000f


	//   ....[128]....
        /*076c*/ 	.word	0x0500000f


	//   ....[129]....
        /*0770*/ 	.word	0x0500000f


	//   ....[130]....
        /*0774*/ 	.word	0x0500000f


	//   ....[131]....
        /*0778*/ 	.word	0x0500000f


	//   ....[132]....
        /*077c*/ 	.word	0x0500000f


	//   ....[133]....
        /*0780*/ 	.word	0x0500000f


	//   ....[134]....
        /*0784*/ 	.word	0x0500000f


	//   ....[135]....
        /*0788*/ 	.word	0x0500000f


	//   ....[136]....
        /*078c*/ 	.word	0x0500000f


	//   ....[137]....
        /*0790*/ 	.word	0x0500000f


	//   ....[138]....
        /*0794*/ 	.word	0x0500000f


	//   ....[139]....
        /*0798*/ 	.word	0x0500000f


	//   ....[140]....
        /*079c*/ 	.word	0x0500000f


	//   ....[141]....
        /*07a0*/ 	.word	0x0500000f


	//   ....[142]....
        /*07a4*/ 	.word	0x0500000f


	//   ....[143]....
        /*07a8*/ 	.word	0x0500000f


	//   ....[144]....
        /*07ac*/ 	.word	0x0500000f


	//   ....[145]....
        /*07b0*/ 	.word	0x0500000f


	//   ....[146]....
        /*07b4*/ 	.word	0x0500000f


	//   ....[147]....
        /*07b8*/ 	.word	0x0500000f


	//   ....[148]....
        /*07bc*/ 	.word	0x0500000f


	//   ....[149]....
        /*07c0*/ 	.word	0x0500000f


	//   ....[150]....
        /*07c4*/ 	.word	0x0500000f


	//   ....[151]....
        /*07c8*/ 	.word	0x0500000f


	//   ....[152]....
        /*07cc*/ 	.word	0x0500000f


	//   ....[153]....
        /*07d0*/ 	.word	0x0500000f


	//   ....[154]....
        /*07d4*/ 	.word	0x0500000f


	//   ....[155]....
        /*07d8*/ 	.word	0x0500000f


	//   ....[156]....
        /*07dc*/ 	.word	0x0500000f


	//   ....[157]....
        /*07e0*/ 	.word	0x0500000f


	//   ....[158]....
        /*07e4*/ 	.word	0x0500000f


	//   ....[159]....
        /*07e8*/ 	.word	0x0500000f


	//   ....[160]....
        /*07ec*/ 	.word	0x0500000f


	//   ....[161]....
        /*07f0*/ 	.word	0x0500000f


	//   ....[162]....
        /*07f4*/ 	.word	0x0500000f


	//   ....[163]....
        /*07f8*/ 	.word	0x0500000f


	//   ....[164]....
        /*07fc*/ 	.word	0x0500000f


	//   ....[165]....
        /*0800*/ 	.word	0x0500000f


	//   ....[166]....
        /*0804*/ 	.word	0x0500000f


	//   ....[167]....
        /*0808*/ 	.word	0x0500000f


	//   ....[168]....
        /*080c*/ 	.word	0x0500000f


	//   ....[169]....
        /*0810*/ 	.word	0x0500000f


	//   ....[170]....
        /*0814*/ 	.word	0x0500000f


	//   ....[171]....
        /*0818*/ 	.word	0x0500000f


	//----- nvinfo : EIATTR_COOP_GROUP_INSTR_OFFSETS
	.align		4
.L_233:
        /*081c*/ 	.byte	0x04, 0x28
        /*081e*/ 	.short	(.L_235 - .L_234)


	//   ....[0]....
.L_234:
        /*0820*/ 	.word	0x00000070


	//   ....[1]....
        /*0824*/ 	.word	0x000001a0


	//   ....[2]....
        /*0828*/ 	.word	0x000001f0


	//   ....[3]....
        /*082c*/ 	.word	0x00000420


	//   ....[4]....
        /*0830*/ 	.word	0x00000580


	//   ....[5]....
        /*0834*/ 	.word	0x000006a0


	//   ....[6]....
        /*0838*/ 	.word	0x00000800


	//   ....[7]....
        /*083c*/ 	.word	0x00006610


	//   ....[8]....
        /*0840*/ 	.word	0x00006c00


	//   ....[9]....
        /*0844*/ 	.word	0x00006c10


	//   ....[10]....
        /*0848*/ 	.word	0x00006c20


	//   ....[11]....
        /*084c*/ 	.word	0x00006c30


	//   ....[12]....
        /*0850*/ 	.word	0x00007c10


	//   ....[13]....
        /*0854*/ 	.word	0x00007c20


	//   ....[14]....
        /*0858*/ 	.word	0x00007c30


	//   ....[15]....
        /*085c*/ 	.word	0x00007c40


	//   ....[16]....
        /*0860*/ 	.word	0x000095f0


	//   ....[17]....
        /*0864*/ 	.word	0x00009690


	//   ....[18]....
        /*0868*/ 	.word	0x00009930


	//   ....[19]....
        /*086c*/ 	.word	0x000099f0


	//   ....[20]....
        /*0870*/ 	.word	0x0000acc0


	//   ....[21]....
        /*0874*/ 	.word	0x0000ace0


	//   ....[22]....
        /*0878*/ 	.word	0x0000b510


	//   ....[23]....
        /*087c*/ 	.word	0x0000b5a0


	//   ....[24]....
        /*0880*/ 	.word	0x0000c690


	//   ....[25]....
        /*0884*/ 	.word	0x0000c730


	//   ....[26]....
        /*0888*/ 	.word	0x0000c7b0


	//   ....[27]....
        /*088c*/ 	.word	0x0000c980


	//   ....[28]....
        /*0890*/ 	.word	0x0000e180


	//   ....[29]....
        /*0894*/ 	.word	0x0000e190


	//   ....[30]....
        /*0898*/ 	.word	0x0000e1a0


	//   ....[31]....
        /*089c*/ 	.word	0x0000e1b0


	//   ....[32]....
        /*08a0*/ 	.word	0x0000ebb0


	//   ....[33]....
        /*08a4*/ 	.word	0x0000ebc0


	//   ....[34]....
        /*08a8*/ 	.word	0x0000edc0


	//   ....[35]....
        /*08ac*/ 	.word	0x0000edd0


	//   ....[36]....
        /*08b0*/ 	.word	0x0000ef90


	//   ....[37]....
        /*08b4*/ 	.word	0x0000efa0


	//   ....[38]....
        /*08b8*/ 	.word	0x0000f160


	//   ....[39]....
        /*08bc*/ 	.word	0x0000f170


	//   ....[40]....
        /*08c0*/ 	.word	0x0000f5d0


	//   ....[41]....
        /*08c4*/ 	.word	0x0000f5e0


	//   ....[42]....
        /*08c8*/ 	.word	0x000102c0


	//   ....[43]....
        /*08cc*/ 	.word	0x000102d0


	//   ....[44]....
        /*08d0*/ 	.word	0x000117d0


	//   ....[45]....
        /*08d4*/ 	.word	0x000117e0


	//   ....[46]....
        /*08d8*/ 	.word	0x000119b0


	//   ....[47]....
        /*08dc*/ 	.word	0x000119c0


	//   ....[48]....
        /*08e0*/ 	.word	0x00011b80


	//   ....[49]....
        /*08e4*/ 	.word	0x00011b90


	//   ....[50]....
        /*08e8*/ 	.word	0x00011d50


	//   ....[51]....
        /*08ec*/ 	.word	0x00011d60


	//   ....[52]....
        /*08f0*/ 	.word	0x00011f80


	//   ....[53]....
        /*08f4*/ 	.word	0x000121b0


	//   ....[54]....
        /*08f8*/ 	.word	0x000121e0


	//   ....[55]....
        /*08fc*/ 	.word	0x00012210


	//   ....[56]....
        /*0900*/ 	.word	0x00012240


	//   ....[57]....
        /*0904*/ 	.word	0x00012270


	//   ....[58]....
        /*0908*/ 	.word	0x000122a0


	//   ....[59]....
        /*090c*/ 	.word	0x00012440


	//   ....[60]....
        /*0910*/ 	.word	0x00012470


	//   ....[61]....
        /*0914*/ 	.word	0x000124a0


	//   ....[62]....
        /*0918*/ 	.word	0x000124d0


	//   ....[63]....
        /*091c*/ 	.word	0x00012500


	//   ....[64]....
        /*0920*/ 	.word	0x00012530


	//   ....[65]....
        /*0924*/ 	.word	0x000125c0


	//   ....[66]....
        /*0928*/ 	.word	0x000125f0


	//   ....[67]....
        /*092c*/ 	.word	0x00012600


	//   ....[68]....
        /*0930*/ 	.word	0x000126b0


	//   ....[69]....
        /*0934*/ 	.word	0x000136c0


	//   ....[70]....
        /*0938*/ 	.word	0x00015270


	//   ....[71]....
        /*093c*/ 	.word	0x00015d60


	//   ....[72]....
        /*0940*/ 	.word	0x00015da0


	//   ....[73]....
        /*0944*/ 	.word	0x00015e40


	//   ....[74]....
        /*0948*/ 	.word	0x00015e50


	//   ....[75]....
        /*094c*/ 	.word	0x00015ed0


	//   ....[76]....
        /*0950*/ 	.word	0x00015ee0


	//   ....[77]....
        /*0954*/ 	.word	0x00015f60


	//   ....[78]....
        /*0958*/ 	.word	0x00015f70


	//   ....[79]....
        /*095c*/ 	.word	0x00015ff0


	//   ....[80]....
        /*0960*/ 	.word	0x00016000


	//   ....[81]....
        /*0964*/ 	.word	0x00016080


	//   ....[82]....
        /*0968*/ 	.word	0x00016090


	//   ....[83]....
        /*096c*/ 	.word	0x00016110


	//   ....[84]....
        /*0970*/ 	.word	0x00016120


	//   ....[85]....
        /*0974*/ 	.word	0x00016170


	//   ....[86]....
        /*0978*/ 	.word	0x00016190


	//   ....[87]....
        /*097c*/ 	.word	0x00018c70


	//   ....[88]....
        /*0980*/ 	.word	0x00018cf0


	//   ....[89]....
        /*0984*/ 	.word	0x00018d20


	//   ....[90]....
        /*0988*/ 	.word	0x00018d30


	//   ....[91]....
        /*098c*/ 	.word	0x00018d60


	//   ....[92]....
        /*0990*/ 	.word	0x00018d90


	//   ....[93]....
        /*0994*/ 	.word	0x00018dc0


	//   ....[94]....
        /*0998*/ 	.word	0x00018df0


	//   ....[95]....
        /*099c*/ 	.word	0x00018fb0


	//   ....[96]....
        /*09a0*/ 	.word	0x00018fe0


	//   ....[97]....
        /*09a4*/ 	.word	0x00019010


	//   ....[98]....
        /*09a8*/ 	.word	0x00019040


	//   ....[99]....
        /*09ac*/ 	.word	0x00019070


	//   ....[100]....
        /*09b0*/ 	.word	0x000190a0


	//   ....[101]....
        /*09b4*/ 	.word	0x00019160


	//   ....[102]....
        /*09b8*/ 	.word	0x00019180


	//   ....[103]....
        /*09bc*/ 	.word	0x00019190


	//   ....[104]....
        /*09c0*/ 	.word	0x000191f0


	//   ....[105]....
        /*09c4*/ 	.word	0x00019910


	//   ....[106]....
        /*09c8*/ 	.word	0x00019d20


	//   ....[107]....
        /*09cc*/ 	.word	0x00019dc0


	//   ....[108]....
        /*09d0*/ 	.word	0x00019e50


	//   ....[109]....
        /*09d4*/ 	.word	0x00019ea0


	//   ....[110]....
        /*09d8*/ 	.word	0x00019ef0


	//   ....[111]....
        /*09dc*/ 	.word	0x00019fd0


	//   ....[112]....
        /*09e0*/ 	.word	0x0001a060


	//   ....[113]....
        /*09e4*/ 	.word	0x0001a0b0


	//   ....[114]....
        /*09e8*/ 	.word	0x0001a100


	//   ....[115]....
        /*09ec*/ 	.word	0x0001a310


	//   ....[116]....
        /*09f0*/ 	.word	0x0001a360


	//   ....[117]....
        /*09f4*/ 	.word	0x0001a3f0


	//   ....[118]....
        /*09f8*/ 	.word	0x0001a480


	//   ....[119]....
        /*09fc*/ 	.word	0x0001a510


	//   ....[120]....
        /*0a00*/ 	.word	0x0001a5a0


	//   ....[121]....
        /*0a04*/ 	.word	0x0001a630


	//   ....[122]....
        /*0a08*/ 	.word	0x0001a6c0


	//   ....[123]....
        /*0a0c*/ 	.word	0x0001a740


	//   ....[124]....
        /*0a10*/ 	.word	0x0001a790


	//   ....[125]....
        /*0a14*/ 	.word	0x0001a830


	//   ....[126]....
        /*0a18*/ 	.word	0x0001a8c0


	//   ....[127]....
        /*0a1c*/ 	.word	0x0001a940


	//   ....[128]....
        /*0a20*/ 	.word	0x0001a990


	//   ....[129]....
        /*0a24*/ 	.word	0x0001aa20


	//   ....[130]....
        /*0a28*/ 	.word	0x0001aab0


	//   ....[131]....
        /*0a2c*/ 	.word	0x0001ab40


	//   ....[132]....
        /*0a30*/ 	.word	0x0001abd0


	//   ....[133]....
        /*0a34*/ 	.word	0x0001ac60


	//   ....[134]....
        /*0a38*/ 	.word	0x0001acf0


	//   ....[135]....
        /*0a3c*/ 	.word	0x0001adb0


	//   ....[136]....
        /*0a40*/ 	.word	0x0001b090


	//   ....[137]....
        /*0a44*/ 	.word	0x0001b270


	//   ....[138]....
        /*0a48*/ 	.word	0x0001b2c0


	//   ....[139]....
        /*0a4c*/ 	.word	0x0001b320


	//   ....[140]....
        /*0a50*/ 	.word	0x0001b410


	//   ....[141]....
        /*0a54*/ 	.word	0x0001b470


	//   ....[142]....
        /*0a58*/ 	.word	0x0001b560


	//   ....[143]....
        /*0a5c*/ 	.word	0x0001b5c0


	//   ....[144]....
        /*0a60*/ 	.word	0x0001b6b0


	//   ....[145]....
        /*0a64*/ 	.word	0x0001b710


	//   ....[146]....
        /*0a68*/ 	.word	0x0001b800


	//   ....[147]....
        /*0a6c*/ 	.word	0x0001b860


	//   ....[148]....
        /*0a70*/ 	.word	0x0001b950


	//   ....[149]....
        /*0a74*/ 	.word	0x0001b9b0


	//   ....[150]....
        /*0a78*/ 	.word	0x0001ba80


	//   ....[151]....
        /*0a7c*/ 	.word	0x0001bb00


	//   ....[152]....
        /*0a80*/ 	.word	0x0001bbd0


	//   ....[153]....
        /*0a84*/ 	.word	0x0001bf00


	//   ....[154]....
        /*0a88*/ 	.word	0x0001bfa0


	//   ....[155]....
        /*0a8c*/ 	.word	0x0001c140


	//   ....[156]....
        /*0a90*/ 	.word	0x0001c1c0


	//   ....[157]....
        /*0a94*/ 	.word	0x0001c240


	//   ....[158]....
        /*0a98*/ 	.word	0x0001c2c0


	//   ....[159]....
        /*0a9c*/ 	.word	0x0001c340


	//   ....[160]....
        /*0aa0*/ 	.word	0x0001c3d0


	//   ....[161]....
        /*0aa4*/ 	.word	0x0001c470


	//   ....[162]....
        /*0aa8*/ 	.word	0x0001c520


	//   ....[163]....
        /*0aac*/ 	.word	0x0001c5a0


	//   ....[164]....
        /*0ab0*/ 	.word	0x0001c620


	//   ....[165]....
        /*0ab4*/ 	.word	0x0001c6a0


	//   ....[166]....
        /*0ab8*/ 	.word	0x0001c730


	//   ....[167]....
        /*0abc*/ 	.word	0x0001c7b0


	//   ....[168]....
        /*0ac0*/ 	.word	0x0001c850


	//   ....[169]....
        /*0ac4*/ 	.word	0x0001c8a0


	//   ....[170]....
        /*0ac8*/ 	.word	0x0001c930


	//   ....[171]....
        /*0acc*/ 	.word	0x0001ca60


	//----- nvinfo : EIATTR_REG_RECONFIG
	.align		4
.L_235:
        /*0ad0*/ 	.byte	0x01, 0x54
	.zero		2


	//----- nvinfo : EIATTR_SYSCALL_OFFSETS
	.align		4
        /*0ad4*/ 	.byte	0x04, 0x46
        /*0ad6*/ 	.short	(.L_237 - .L_236)


	//   ....[0]....
.L_236:
        /*0ad8*/ 	.word	0x00001dd0


	//   ....[1]....
        /*0adc*/ 	.word	0x00001f20


	//   ....[2]....
        /*0ae0*/ 	.word	0x000067b0


	//   ....[3]....
        /*0ae4*/ 	.word	0x00006b20


	//   ....[4]....
        /*0ae8*/ 	.word	0x00014e90


	//   ....[5]....
        /*0aec*/ 	.word	0x00014fe0


	//   ....[6]....
        /*0af0*/ 	.word	0x000150e0


	//   ....[7]....
        /*0af4*/ 	.word	0x000159a0


	//----- nvinfo : EIATTR_MBARRIER_INSTR_OFFSETS
	.align		4
.L_237:
        /*0af8*/ 	.byte	0x04, 0x39
        /*0afa*/ 	.short	(.L_239 - .L_238)


	//   ....[0]....
.L_238:
        /*0afc*/ 	.word	0x000002d0
        /*0b00*/ 	.word	0x000000ff
        /*0b04*/ 	.word	0x00022800
        /*0b08*/ 	.short	0x0100
        /*0b0a*/ 	.byte	0x08
	.zero		1


	//   ....[1]....
        /*0b0c*/ 	.word	0x000002e0
        /*0b10*/ 	.word	0x000000ff
        /*0b14*/ 	.word	0x00022820
        /*0b18*/ 	.short	0x0100
        /*0b1a*/ 	.byte	0x08
	.zero		1


	//   ....[2]....
        /*0b1c*/ 	.word	0x000003d0
        /*0b20*/ 	.word	0x000000ff
        /*0b24*/ 	.word	0x00022830
        /*0b28*/ 	.short	0x0100
        /*0b2a*/ 	.byte	0x08
	.zero		1


	//   ....[3]....
        /*0b2c*/ 	.word	0x000003e0
        /*0b30*/ 	.word	0x000000ff
        /*0b34*/ 	.word	0x00022840
        /*0b38*/ 	.short	0x0100
        /*0b3a*/ 	.byte	0x08
	.zero		1


	//   ....[4]....
        /*0b3c*/ 	.word	0x000003f0
        /*0b40*/ 	.word	0x000000ff
        /*0b44*/ 	.word	0x00022838
        /*0b48*/ 	.short	0x0100
        /*0b4a*/ 	.byte	0x08
	.zero		1


	//   ....[5]....
        /*0b4c*/ 	.word	0x00000400
        /*0b50*/ 	.word	0x000000ff
        /*0b54*/ 	.word	0x00022848
        /*0b58*/ 	.short	0x0100
        /*0b5a*/ 	.byte	0x08
	.zero		1


	//   ....[6]....
        /*0b5c*/ 	.word	0x00000530
        /*0b60*/ 	.word	0x000000ff
        /*0b64*/ 	.word	0x00022850
        /*0b68*/ 	.short	0x0100
        /*0b6a*/ 	.byte	0x08
	.zero		1


	//   ....[7]....
        /*0b6c*/ 	.word	0x00000540
        /*0b70*/ 	.word	0x000000ff
        /*0b74*/ 	.word	0x00022860
        /*0b78*/ 	.short	0x0100
        /*0b7a*/ 	.byte	0x08
	.zero		1


	//   ....[8]....
        /*0b7c*/ 	.word	0x00000550
        /*0b80*/ 	.word	0x000000ff
        /*0b84*/ 	.word	0x00022858
        /*0b88*/ 	.short	0x0100
        /*0b8a*/ 	.byte	0x08
	.zero		1


	//   ....[9]....
        /*0b8c*/ 	.word	0x00000560
        /*0b90*/ 	.word	0x000000ff
        /*0b94*/ 	.word	0x00022868
        /*0b98*/ 	.short	0x0100
        /*0b9a*/ 	.byte	0x08
	.zero		1


	//   ....[10]....
        /*0b9c*/ 	.word	0x00000650
        /*0ba0*/ 	.word	0x000000ff
        /*0ba4*/ 	.word	0x00022870
        /*0ba8*/ 	.short	0x0100
        /*0baa*/ 	.byte	0x06
	.zero		1


	//   ....[11]....
        /*0bac*/ 	.word	0x00000660
        /*0bb0*/ 	.word	0x000000ff
        /*0bb4*/ 	.word	0x00022880
        /*0bb8*/ 	.short	0x0100
        /*0bba*/ 	.byte	0x06
	.zero		1


	//   ....[12]....
        /*0bbc*/ 	.word	0x00000670
        /*0bc0*/ 	.word	0x000000ff
        /*0bc4*/ 	.word	0x00022878
        /*0bc8*/ 	.short	0x0100
        /*0bca*/ 	.byte	0x06
	.zero		1


	//   ....[13]....
        /*0bcc*/ 	.word	0x00000680
        /*0bd0*/ 	.word	0x000000ff
        /*0bd4*/ 	.word	0x00022888
        /*0bd8*/ 	.short	0x0100
        /*0bda*/ 	.byte	0x06
	.zero		1


	//   ....[14]....
        /*0bdc*/ 	.word	0x000007b0
        /*0be0*/ 	.word	0x000000ff
        /*0be4*/ 	.word	0x00022890
        /*0be8*/ 	.short	0x0100
        /*0bea*/ 	.byte	0x08
	.zero		1


	//   ....[15]....
        /*0bec*/ 	.word	0x000007c0
        /*0bf0*/ 	.word	0x000000ff
        /*0bf4*/ 	.word	0x000228a0
        /*0bf8*/ 	.short	0x0100
        /*0bfa*/ 	.byte	0x08
	.zero		1


	//   ....[16]....
        /*0bfc*/ 	.word	0x000007d0
        /*0c00*/ 	.word	0x000000ff
        /*0c04*/ 	.word	0x00022898
        /*0c08*/ 	.short	0x0100
        /*0c0a*/ 	.byte	0x08
	.zero		1


	//   ....[17]....
        /*0c0c*/ 	.word	0x000007e0
        /*0c10*/ 	.word	0x000000ff
        /*0c14*/ 	.word	0x000228a8
        /*0c18*/ 	.short	0x0100
        /*0c1a*/ 	.byte	0x08
	.zero		1


	//   ....[18]....
        /*0c1c*/ 	.word	0x00000910
        /*0c20*/ 	.word	0x000000ff
        /*0c24*/ 	.word	0x000228b0
        /*0c28*/ 	.short	0x0100
        /*0c2a*/ 	.byte	0x08
	.zero		1


	//   ....[19]....
        /*0c2c*/ 	.word	0x00000920
        /*0c30*/ 	.word	0x000000ff
        /*0c34*/ 	.word	0x000228c0
        /*0c38*/ 	.short	0x0100
        /*0c3a*/ 	.byte	0x08
	.zero		1


	//   ....[20]....
        /*0c3c*/ 	.word	0x00000930
        /*0c40*/ 	.word	0x000000ff
        /*0c44*/ 	.word	0x000228b8
        /*0c48*/ 	.short	0x0100
        /*0c4a*/ 	.byte	0x08
	.zero		1


	//   ....[21]....
        /*0c4c*/ 	.word	0x00000940
        /*0c50*/ 	.word	0x000000ff
        /*0c54*/ 	.word	0x000228c8
        /*0c58*/ 	.short	0x0100
        /*0c5a*/ 	.byte	0x08
	.zero		1


	//   ....[22]....
        /*0c5c*/ 	.word	0x000031e0
        /*0c60*/ 	.word	0x0000005f
        /*0c64*/ 	.word	0x00022890
        /*0c68*/ 	.short	0x010a
        /*0c6a*/ 	.byte	0x3f
	.zero		1


	//   ....[23]....
        /*0c6c*/ 	.word	0x00004490
        /*0c70*/ 	.word	0x0000005f
        /*0c74*/ 	.word	0x00022890
        /*0c78*/ 	.short	0x010a
        /*0c7a*/ 	.byte	0x3f
	.zero		1


	//   ....[24]....
        /*0c7c*/ 	.word	0x000055c0
        /*0c80*/ 	.word	0x0000005f
        /*0c84*/ 	.word	0x00022890
        /*0c88*/ 	.short	0x010a
        /*0c8a*/ 	.byte	0x3f
	.zero		1


	//   ....[25]....
        /*0c8c*/ 	.word	0x000057d0
        /*0c90*/ 	.word	0x00000020
        /*0c94*/ 	.word	0x00000000
        /*0c98*/ 	.short	0x0101
        /*0c9a*/ 	.byte	0x3f
	.zero		1


	//   ....[26]....
        /*0c9c*/ 	.word	0x00005810
        /*0ca0*/ 	.word	0x0000005f
        /*0ca4*/ 	.word	0x000228b0
        /*0ca8*/ 	.short	0x010a
        /*0caa*/ 	.byte	0x3f
	.zero		1


	//   ....[27]....
        /*0cac*/ 	.word	0x00005e60
        /*0cb0*/ 	.word	0x0000005f
        /*0cb4*/ 	.word	0x00000000
        /*0cb8*/ 	.short	0x0101
        /*0cba*/ 	.byte	0x3f
	.zero		1


	//   ....[28]....
        /*0cbc*/ 	.word	0x00006840
        /*0cc0*/ 	.word	0x00000013
        /*0cc4*/ 	.word	0x00022800
        /*0cc8*/ 	.short	0x010a
        /*0cca*/ 	.byte	0x3f
	.zero		1


	//   ....[29]....
        /*0ccc*/ 	.word	0x00006890
        /*0cd0*/ 	.word	0x00000013
        /*0cd4*/ 	.word	0x00022800
        /*0cd8*/ 	.short	0x010a
        /*0cda*/ 	.byte	0x3f
	.zero		1


	//   ....[30]....
        /*0cdc*/ 	.word	0x00006eb0
        /*0ce0*/ 	.word	0x00000013
        /*0ce4*/ 	.word	0x00022800
        /*0ce8*/ 	.short	0x010a
        /*0cea*/ 	.byte	0x3f
	.zero		1


	//   ....[31]....
        /*0cec*/ 	.word	0x00007e10
        /*0cf0*/ 	.word	0x00000013
        /*0cf4*/ 	.word	0x00022800
        /*0cf8*/ 	.short	0x010a
        /*0cfa*/ 	.byte	0x3f
	.zero		1


	//   ....[32]....
        /*0cfc*/ 	.word	0x00008c50
        /*0d00*/ 	.word	0x0000000f
        /*0d04*/ 	.word	0x00022830
        /*0d08*/ 	.short	0x010a
        /*0d0a*/ 	.byte	0x3f
	.zero		1


	//   ....[33]....
        /*0d0c*/ 	.word	0x00008cf0
        /*0d10*/ 	.word	0x0000000f
        /*0d14*/ 	.word	0x00022830
        /*0d18*/ 	.short	0x010a
        /*0d1a*/ 	.byte	0x3f
	.zero		1


	//   ....[34]....
        /*0d1c*/ 	.word	0x00009e20
        /*0d20*/ 	.word	0x0000001b
        /*0d24*/ 	.word	0x00000000
        /*0d28*/ 	.short	0x0101
        /*0d2a*/ 	.byte	0x3f
	.zero		1


	//   ....[35]....
        /*0d2c*/ 	.word	0x0000a360
        /*0d30*/ 	.word	0x0000000f
        /*0d34*/ 	.word	0x00022850
        /*0d38*/ 	.short	0x010a
        /*0d3a*/ 	.byte	0x3f
	.zero		1


	//   ....[36]....
        /*0d3c*/ 	.word	0x0000a3b0
        /*0d40*/ 	.word	0x0000000f
        /*0d44*/ 	.word	0x00022850
        /*0d48*/ 	.short	0x010a
        /*0d4a*/ 	.byte	0x3f
	.zero		1


	//   ....[37]....
        /*0d4c*/ 	.word	0x0000a760
        /*0d50*/ 	.word	0x0000000f
        /*0d54*/ 	.word	0x00000000
        /*0d58*/ 	.short	0x0101
        /*0d5a*/ 	.byte	0x3f
	.zero		1


	//   ....[38]....
        /*0d5c*/ 	.word	0x0000a890
        /*0d60*/ 	.word	0x00000014
        /*0d64*/ 	.word	0x00022830
        /*0d68*/ 	.short	0x010a
        /*0d6a*/ 	.byte	0x3f
	.zero		1


	//   ....[39]....
        /*0d6c*/ 	.word	0x0000a8f0
        /*0d70*/ 	.word	0x00000014
        /*0d74*/ 	.word	0x00022830
        /*0d78*/ 	.short	0x010a
        /*0d7a*/ 	.byte	0x3f
	.zero		1


	//   ....[40]....
        /*0d7c*/ 	.word	0x0000bcf0
        /*0d80*/ 	.word	0x0000009a
        /*0d84*/ 	.word	0x00000000
        /*0d88*/ 	.short	0x0101
        /*0d8a*/ 	.byte	0x3f
	.zero		1


	//   ....[41]....
        /*0d8c*/ 	.word	0x0000c260
        /*0d90*/ 	.word	0x00000014
        /*0d94*/ 	.word	0x00022850
        /*0d98*/ 	.short	0x010a
        /*0d9a*/ 	.byte	0x3f
	.zero		1


	//   ....[42]....
        /*0d9c*/ 	.word	0x0000c2b0
        /*0da0*/ 	.word	0x00000014
        /*0da4*/ 	.word	0x00022850
        /*0da8*/ 	.short	0x010a
        /*0daa*/ 	.byte	0x3f
	.zero		1


	//   ....[43]....
        /*0dac*/ 	.word	0x0000c660
        /*0db0*/ 	.word	0x00000014
        /*0db4*/ 	.word	0x00000000
        /*0db8*/ 	.short	0x0101
        /*0dba*/ 	.byte	0x3f
	.zero		1


	//   ....[44]....
        /*0dbc*/ 	.word	0x0000eb50
        /*0dc0*/ 	.word	0x00000003
        /*0dc4*/ 	.word	0x00000000
        /*0dc8*/ 	.short	0x0101
        /*0dca*/ 	.byte	0x3f
	.zero		1


	//   ....[45]....
        /*0dcc*/ 	.word	0x0000f530
        /*0dd0*/ 	.word	0x00000003
        /*0dd4*/ 	.word	0x00000000
        /*0dd8*/ 	.short	0x0101
        /*0dda*/ 	.byte	0x3f
	.zero		1


	//   ....[46]....
        /*0ddc*/ 	.word	0x000137a0
        /*0de0*/ 	.word	0x00000012
        /*0de4*/ 	.word	0x00022820
        /*0de8*/ 	.short	0x010a
        /*0dea*/ 	.byte	0x3f
	.zero		1


	//   ....[47]....
        /*0dec*/ 	.word	0x00013870
        /*0df0*/ 	.word	0x00000004
        /*0df4*/ 	.word	0x000228a0
        /*0df8*/ 	.short	0x010a
        /*0dfa*/ 	.byte	0x3f
	.zero		1


	//   ....[48]....
        /*0dfc*/ 	.word	0x00013ab0
        /*0e00*/ 	.word	0x00000004
        /*0e04*/ 	.word	0x000228c0
        /*0e08*/ 	.short	0x010a
        /*0e0a*/ 	.byte	0x3f
	.zero		1


	//   ....[49]....
        /*0e0c*/ 	.word	0x00014150
        /*0e10*/ 	.word	0x00000005
        /*0e14*/ 	.word	0x000228a0
        /*0e18*/ 	.short	0x010a
        /*0e1a*/ 	.byte	0x3f
	.zero		1


	//   ....[50]....
        /*0e1c*/ 	.word	0x00014380
        /*0e20*/ 	.word	0x00000005
        /*0e24*/ 	.word	0x000228c0
        /*0e28*/ 	.short	0x010a
        /*0e2a*/ 	.byte	0x3f
	.zero		1


	//   ....[51]....
        /*0e2c*/ 	.word	0x000154e0
        /*0e30*/ 	.word	0x00000000
        /*0e34*/ 	.word	0x00022840
        /*0e38*/ 	.short	0x010a
        /*0e3a*/ 	.byte	0x3f
	.zero		1


	//   ....[52]....
        /*0e3c*/ 	.word	0x00016230
        /*0e40*/ 	.word	0x00000012
        /*0e44*/ 	.word	0x00022800
        /*0e48*/ 	.short	0x0107
        /*0e4a*/ 	.byte	0x3f
	.zero		1


	//   ....[53]....
        /*0e4c*/ 	.word	0x00016320
        /*0e50*/ 	.word	0x00000012
        /*0e54*/ 	.word	0x00022800
        /*0e58*/ 	.short	0x0101
        /*0e5a*/ 	.byte	0x3f
	.zero		1


	//   ....[54]....
        /*0e5c*/ 	.word	0x00016340
        /*0e60*/ 	.word	0x00000012
        /*0e64*/ 	.word	0x00022820
        /*0e68*/ 	.short	0x010a
        /*0e6a*/ 	.byte	0x3f
	.zero		1


	//   ....[55]....
        /*0e6c*/ 	.word	0x00016420
        /*0e70*/ 	.word	0x00000002
        /*0e74*/ 	.word	0x00022860
        /*0e78*/ 	.short	0x010a
        /*0e7a*/ 	.byte	0x3f
	.zero		1


	//   ....[56]....
        /*0e7c*/ 	.word	0x00016cd0
        /*0e80*/ 	.word	0x00000002
        /*0e84*/ 	.word	0x00022840
        /*0e88*/ 	.short	0x010a
        /*0e8a*/ 	.byte	0x3f
	.zero		1


	//   ....[57]....
        /*0e8c*/ 	.word	0x00016f20
        /*0e90*/ 	.word	0x00000002
        /*0e94*/ 	.word	0x00022860
        /*0e98*/ 	.short	0x010a
        /*0e9a*/ 	.byte	0x3f
	.zero		1


	//   ....[58]....
        /*0e9c*/ 	.word	0x00017710
        /*0ea0*/ 	.word	0x00000003
        /*0ea4*/ 	.word	0x00022840
        /*0ea8*/ 	.short	0x010a
        /*0eaa*/ 	.byte	0x3f
	.zero		1


	//   ....[59]....
        /*0eac*/ 	.word	0x00017960
        /*0eb0*/ 	.word	0x00000003
        /*0eb4*/ 	.word	0x00022860
        /*0eb8*/ 	.short	0x010a
        /*0eba*/ 	.byte	0x3f
	.zero		1


	//   ....[60]....
        /*0ebc*/ 	.word	0x000180e0
        /*0ec0*/ 	.word	0x00000003
        /*0ec4*/ 	.word	0x00022840
        /*0ec8*/ 	.short	0x010a
        /*0eca*/ 	.byte	0x3f
	.zero		1


	//   ....[61]....
        /*0ecc*/ 	.word	0x00018330
        /*0ed0*/ 	.word	0x00000003
        /*0ed4*/ 	.word	0x00022860
        /*0ed8*/ 	.short	0x010a
        /*0eda*/ 	.byte	0x3f
	.zero		1


	//   ....[62]....
        /*0edc*/ 	.word	0x00019890
        /*0ee0*/ 	.word	0x00000000
        /*0ee4*/ 	.word	0x00022820
        /*0ee8*/ 	.short	0x010a
        /*0eea*/ 	.byte	0x3f
	.zero		1


	//   ....[63]....
        /*0eec*/ 	.word	0x00019a70
        /*0ef0*/ 	.word	0x00000006
        /*0ef4*/ 	.word	0x00000000
        /*0ef8*/ 	.short	0x010a
        /*0efa*/ 	.byte	0x3f
	.zero		1


	//   ....[64]....
        /*0efc*/ 	.word	0x00019aa0
        /*0f00*/ 	.word	0x00000007
        /*0f04*/ 	.word	0x00000000
        /*0f08*/ 	.short	0x010a
        /*0f0a*/ 	.byte	0x3f
	.zero		1


	//   ....[65]....
        /*0f0c*/ 	.word	0x00019b00
        /*0f10*/ 	.word	0x00000004
        /*0f14*/ 	.word	0x00000000
        /*0f18*/ 	.short	0x010a
        /*0f1a*/ 	.byte	0x3f
	.zero		1


	//   ....[66]....
        /*0f1c*/ 	.word	0x00019b30
        /*0f20*/ 	.word	0x00000003
        /*0f24*/ 	.word	0x00000000
        /*0f28*/ 	.short	0x010a
        /*0f2a*/ 	.byte	0x3f
	.zero		1


	//   ....[67]....
        /*0f2c*/ 	.word	0x00019b90
        /*0f30*/ 	.word	0x0000005f
        /*0f34*/ 	.word	0x00022890
        /*0f38*/ 	.short	0x010a
        /*0f3a*/ 	.byte	0x3f
	.zero		1


	//   ....[68]....
        /*0f3c*/ 	.word	0x00019be0
        /*0f40*/ 	.word	0x0000005f
        /*0f44*/ 	.word	0x00022890
        /*0f48*/ 	.short	0x010a
        /*0f4a*/ 	.byte	0x3f
	.zero		1


	//   ....[69]....
        /*0f4c*/ 	.word	0x00019c30
        /*0f50*/ 	.word	0x0000005f
        /*0f54*/ 	.word	0x00022890
        /*0f58*/ 	.short	0x010a
        /*0f5a*/ 	.byte	0x3f
	.zero		1


	//   ....[70]....
        /*0f5c*/ 	.word	0x00019c80
        /*0f60*/ 	.word	0x0000005f
        /*0f64*/ 	.word	0x000228b0
        /*0f68*/ 	.short	0x010a
        /*0f6a*/ 	.byte	0x3f
	.zero		1


	//   ....[71]....
        /*0f6c*/ 	.word	0x00019f20
        /*0f70*/ 	.word	0x00000013
        /*0f74*/ 	.word	0x00022800
        /*0f78*/ 	.short	0x010a
        /*0f7a*/ 	.byte	0x3f
	.zero		1


	//   ....[72]....
        /*0f7c*/ 	.word	0x0001a130
        /*0f80*/ 	.word	0x00000013
        /*0f84*/ 	.word	0x00022800
        /*0f88*/ 	.short	0x010a
        /*0f8a*/ 	.byte	0x3f
	.zero		1


	//   ....[73]....
        /*0f8c*/ 	.word	0x0001a180
        /*0f90*/ 	.word	0x0000000f
        /*0f94*/ 	.word	0x00022830
        /*0f98*/ 	.short	0x010a
        /*0f9a*/ 	.byte	0x3f
	.zero		1


	//   ....[74]....
        /*0f9c*/ 	.word	0x0001a1d0
        /*0fa0*/ 	.word	0x0000000f
        /*0fa4*/ 	.word	0x00022850
        /*0fa8*/ 	.short	0x010a
        /*0faa*/ 	.byte	0x3f
	.zero		1


	//   ....[75]....
        /*0fac*/ 	.word	0x0001a220
        /*0fb0*/ 	.word	0x00000014
        /*0fb4*/ 	.word	0x00022830
        /*0fb8*/ 	.short	0x010a
        /*0fba*/ 	.byte	0x3f
	.zero		1


	//   ....[76]....
        /*0fbc*/ 	.word	0x0001a270
        /*0fc0*/ 	.word	0x00000014
        /*0fc4*/ 	.word	0x00022850
        /*0fc8*/ 	.short	0x010a
        /*0fca*/ 	.byte	0x3f
	.zero		1


	//   ....[77]....
        /*0fcc*/ 	.word	0x0001ae70
        /*0fd0*/ 	.word	0x00000012
        /*0fd4*/ 	.word	0x00022820
        /*0fd8*/ 	.short	0x010a
        /*0fda*/ 	.byte	0x3f
	.zero		1


	//   ....[78]....
        /*0fdc*/ 	.word	0x0001aec0
        /*0fe0*/ 	.word	0x00000004
        /*0fe4*/ 	.word	0x000228a0
        /*0fe8*/ 	.short	0x010a
        /*0fea*/ 	.byte	0x3f
	.zero		1


	//   ....[79]....
        /*0fec*/ 	.word	0x0001af10
        /*0ff0*/ 	.word	0x00000004
        /*0ff4*/ 	.word	0x000228c0
        /*0ff8*/ 	.short	0x010a
        /*0ffa*/ 	.byte	0x3f
	.zero		1


	//   ....[80]....
        /*0ffc*/ 	.word	0x0001af60
        /*1000*/ 	.word	0x00000005
        /*1004*/ 	.word	0x000228a0
        /*1008*/ 	.short	0x010a
        /*100a*/ 	.byte	0x3f
	.zero		1


	//   ....[81]....
        /*100c*/ 	.word	0x0001afb0
        /*1010*/ 	.word	0x00000005
        /*1014*/ 	.word	0x000228c0
        /*1018*/ 	.short	0x010a
        /*101a*/ 	.byte	0x3f
	.zero		1


	//   ....[82]....
        /*101c*/ 	.word	0x0001b150
        /*1020*/ 	.word	0x00000000
        /*1024*/ 	.word	0x00022840
        /*1028*/ 	.short	0x010a
        /*102a*/ 	.byte	0x3f
	.zero		1


	//   ....[83]....
        /*102c*/ 	.word	0x0001bc10
        /*1030*/ 	.word	0x00000012
        /*1034*/ 	.word	0x00022820
        /*1038*/ 	.short	0x010a
        /*103a*/ 	.byte	0x3f
	.zero		1


	//   ....[84]....
        /*103c*/ 	.word	0x0001bc60
        /*1040*/ 	.word	0x00000002
        /*1044*/ 	.word	0x00022860
        /*1048*/ 	.short	0x010a
        /*104a*/ 	.byte	0x3f
	.zero		1


	//   ....[85]....
        /*104c*/ 	.word	0x0001bcb0
        /*1050*/ 	.word	0x00000002
        /*1054*/ 	.word	0x00022840
        /*1058*/ 	.short	0x010a
        /*105a*/ 	.byte	0x3f
	.zero		1


	//   ....[86]....
        /*105c*/ 	.word	0x0001bd00
        /*1060*/ 	.word	0x00000002
        /*1064*/ 	.word	0x00022860
        /*1068*/ 	.short	0x010a
        /*106a*/ 	.byte	0x3f
	.zero		1


	//   ....[87]....
        /*106c*/ 	.word	0x0001bd50
        /*1070*/ 	.word	0x00000003
        /*1074*/ 	.word	0x00022840
        /*1078*/ 	.short	0x010a
        /*107a*/ 	.byte	0x3f
	.zero		1


	//   ....[88]....
        /*107c*/ 	.word	0x0001bda0
        /*1080*/ 	.word	0x00000003
        /*1084*/ 	.word	0x00022860
        /*1088*/ 	.short	0x010a
        /*108a*/ 	.byte	0x3f
	.zero		1


	//   ....[89]....
        /*108c*/ 	.word	0x0001bdf0
        /*1090*/ 	.word	0x00000003
        /*1094*/ 	.word	0x00022840
        /*1098*/ 	.short	0x010a
        /*109a*/ 	.byte	0x3f
	.zero		1


	//   ....[90]....
        /*109c*/ 	.word	0x0001be40
        /*10a0*/ 	.word	0x00000003
        /*10a4*/ 	.word	0x00022860
        /*10a8*/ 	.short	0x010a
        /*10aa*/ 	.byte	0x3f
	.zero		1


	//   ....[91]....
        /*10ac*/ 	.word	0x0001c980
        /*10b0*/ 	.word	0x00000000
        /*10b4*/ 	.word	0x00022820
        /*10b8*/ 	.short	0x010a
        /*10ba*/ 	.byte	0x3f
	.zero		1


	//   ....[92]....
        /*10bc*/ 	.word	0x0001cb20
        /*10c0*/ 	.word	0x00000006
        /*10c4*/ 	.word	0x00000000
        /*10c8*/ 	.short	0x010a
        /*10ca*/ 	.byte	0x3f
	.zero		1


	//   ....[93]....
        /*10cc*/ 	.word	0x0001cb70
        /*10d0*/ 	.word	0x00000007
        /*10d4*/ 	.word	0x00000000
        /*10d8*/ 	.short	0x010a
        /*10da*/ 	.byte	0x3f
	.zero		1


	//   ....[94]....
        /*10dc*/ 	.word	0x0001cbc0
        /*10e0*/ 	.word	0x00000004
        /*10e4*/ 	.word	0x00000000
        /*10e8*/ 	.short	0x010a
        /*10ea*/ 	.byte	0x3f
	.zero		1


	//----- nvinfo : EIATTR_NUM_MBARRIERS
	.align		4
.L_239:
        /*10ec*/ 	.byte	0x03, 0x38
        /*10ee*/ 	.short	0x0016


	//----- nvinfo : EIATTR_EXIT_INSTR_OFFSETS
	.align		4
        /*10f0*/ 	.byte	0x04, 0x1c
        /*10f2*/ 	.short	(.L_241 - .L_240)


	//   ....[0]....
.L_240:
        /*10f4*/ 	.word	0x00019b80


	//----- nvinfo : EIATTR_MAX_THREADS
	.align		4
.L_241:
        /*10f8*/ 	.byte	0x04, 0x05
        /*10fa*/ 	.short	(.L_243 - .L_242)
.L_242:
        /*10fc*/ 	.word	0x00000180
        /*1100*/ 	.word	0x00000001
        /*1104*/ 	.word	0x00000001


	//----- nvinfo : EIATTR_CRS_STACK_SIZE
	.align		4
.L_243:
        /*1108*/ 	.byte	0x04, 0x1e
        /*110a*/ 	.short	(.L_245 - .L_244)
.L_244:
        /*110c*/ 	.word	0x00000000


	//----- nvinfo : EIATTR_CBANK_PARAM_SIZE
	.align		4
.L_245:
        /*1110*/ 	.byte	0x03, 0x19
        /*1112*/ 	.short	0x0af0


	//----- nvinfo : EIATTR_PARAM_CBANK
	.align		4
        /*1114*/ 	.byte	0x04, 0x0a
        /*1116*/ 	.short	(.L_247 - .L_246)
	.align		4
.L_246:
        /*1118*/ 	.word	index@(.nv.constant0._ZN7cutlass13device_kernelIN5flash11enable_sm90INS1_16FlashAttnFwdSm90INS1_25CollectiveMainloopFwdSm90ILi2EN4cute5tupleIJNS5_1CILi1EEES8_S8_EEENS6_IJNS7_ILi128EEENS7_ILi96EEENS7_ILi64EEEEEELi256ENS_10bfloat16_tEfNS_4arch4Sm90ELb0ELb0ELb0ELb1ELb0ELb1ELb0ELb1ELb0ELb1ELb1ELb0EEENS1_21CollectiveEpilogueFwdINS6_IJSA_NS7_ILi256EEESB_EEES9_SE_SG_Li256ELb1ELb1ELb1ELb0EEENS1_36VarlenDynamicPersistentTileSchedulerILi128ELi96ELi256ELi128ELb1ELb1ELb1ELb0ELb1ELb1EEEEEEEEEvNT_6ParamsE)
        /*111c*/ 	.short	0x0210
        /*111e*/ 	.short	0x0af0


	//----- nvinfo : EIATTR_SW_WAR
	.align		4
.L_247:
        /*1120*/ 	.byte	0x04, 0x36
        /*1122*/ 	.short	(.L_249 - .L_248)
.L_248:
        /*1124*/ 	.word	0x00000008
.L_249:


//--------------------- .nv.info._ZN7cutlass13device_kernelIN5flash11enable_sm90INS1_16FlashAttnFwdSm90INS1_25CollectiveMainloopFwdSm90ILi2EN4cute5tupleIJNS5_1CILi1EEES8_S8_EEENS6_IJNS7_ILi128EEENS7_ILi96EEENS7_ILi64EEEEEELi256ENS_10bfloat16_tEfNS_4arch4Sm90ELb0ELb0ELb0ELb1ELb0ELb0ELb1ELb1ELb0ELb1ELb1ELb0EEENS1_21CollectiveEpilogueFwdINS6_IJSA_NS7_ILi256EEESB_EEES9_SE_SG_Li256ELb1ELb1ELb1ELb0EEENS1_36VarlenDynamicPersistentTileSchedulerILi128ELi96ELi256ELi128ELb1ELb1ELb1ELb0ELb1ELb1EEEEEEEEEvNT_6ParamsE --------------------------
	.section	.nv.info._ZN7cutlass13device_kernelIN5flash11enable_sm90INS1_16FlashAttnFwdSm90INS1_25CollectiveMainloopFwdSm90ILi2EN4cute5tupleIJNS5_1CILi1EEES8_S8_EEENS6_IJNS7_ILi128EEENS7_ILi96EEENS7_ILi64EEEEEELi256ENS_10bfloat16_tEfNS_4arch4Sm90ELb0ELb0ELb0ELb1ELb0ELb0ELb1ELb1ELb0ELb1ELb1ELb0EEENS1_21CollectiveEpilogueFwdINS6_IJSA_NS7_ILi256EEESB_EEES9_SE_SG_Li256ELb1ELb1ELb1ELb0EEENS1_36VarlenDynamicPersistentTileSchedulerILi128ELi96ELi256ELi128ELb1ELb1ELb1ELb0ELb1ELb1EEEEEEEEEvNT_6ParamsE,"",@"SHT_CUDA_INFO"
	.sectionflags	@""
	.align	4


	//----- nvinfo : EIATTR_CUDA_API_VERSION
	.align		4
        /*0000*/ 	.byte	0x04, 0x37
        /*0002*/ 	.short	(.L_251 - .L_250)
.L_250:
        /*0004*/ 	.word	0x00000082


	//----- nvinfo : EIATTR_KPARAM_INFO
	.align		4
.L_251:
        /*0008*/ 	.byte	0x04, 0x17
        /*000a*/ 	.short	(.L_253 - .L_252)
.L_252:
        /*000c*/ 	.word	0x00000000
        /*0010*/ 	.short	0x0000
        /*0012*/ 	.short	0x0070
        /*0014*/ 	.byte	0x00, 0xf0, 0x01, 0x2e


	//----- nvinfo : EIATTR_SPARSE_MMA_MASK
	.align		4
.L_253:
        /*0018*/ 	.byte	0x03, 0x50
        /*001a*/ 	.short	0x0000


	//----- nvinfo : EIATTR_MAXREG_COUNT
	.align		4
        /*001c*/ 	.byte	0x03, 0x1b
        /*001e*/ 	.short	0x00a8


	//----- nvinfo : EIATTR_NUM_BARRIERS
	.align		4
        /*0020*/ 	.byte	0x02, 0x4c
        /*0022*/ 	.byte	0x10
	.zero		1


	//----- nvinfo : EIATTR_EXTERNS
	.align		4
        /*0024*/ 	.byte	0x04, 0x0f
        /*0026*/ 	.short	(.L_255 - .L_254)


	//   ....[0]....
	.align		4
.L_254:
        /*0028*/ 	.word	index@(__assertfail)


	//----- nvinfo : EIATTR_ANNOTATIONS
	.align		4
.L_255:
        /*002c*/ 	.byte	0x04, 0x55
        /*002e*/ 	.short	(.L_257 - .L_256)


	//   ....[0]....
.L_256:
        /* <DEDUP_REMOVED lines=97> */
        /*0634*/ 	.byte	0xf0, 0x46, 0x01, 0x00


	//----- nvinfo : EIATTR_MERCURY_ISA_VERSION
	.align		4
.L_257:
        /*0638*/ 	.byte	0x03, 0x5f
        /*063a*/ 	.short	0x0101


	//----- nvinfo : EIATTR_UNUSED_LOAD_BYTE_OFFSET
	.align		4
        /*063c*/ 	.byte	0x04, 0x44
        /*063e*/ 	.short	(.L_259 - .L_258)


	//   ....[0]....
.L_258:
        /*0640*/ 	.word	0x00000a50
        /*0644*/ 	.word	0x0000fff0


	//   ....[1]....
        /*0648*/ 	.word	0x00006ed0
        /*064c*/ 	.word	0x0000fff0


	//----- nvinfo : EIATTR_INT_WARP_WIDE_INSTR_OFFSETS
	.align		4
.L_259:
        /*0650*/ 	.byte	0x04, 0x31
        /*0652*/ 	.short	(.L_261 - .L_260)


	//   ....[0]....
.L_260:
        /*0654*/ 	.word	0x00000120


	//   ....[1]....
        /*0658*/ 	.word	0x00000160


	//   ....[2]....
        /*065c*/ 	.word	0x000001d0


	//   ....[3]....
        /*0660*/ 	.word	0x00000240


	//   ....[4]....
        /*0664*/ 	.word	0x0000cbf0


	//   ....[5]....
        /*0668*/ 	.word	0x0000cc80


	//   ....[6]....
        /*066c*/ 	.word	0x00011520


	//   ....[7]....
        /*0670*/ 	.word	0x000115b0


	//----- nvinfo : EIATTR_COOP_GROUP_MASK_REGIDS
	.align		4
.L_261:
        /*0674*/ 	.byte	0x04, 0x29
        /*0676*/ 	.short	(.L_263 - .L_262)


	//   ....[0]....
.L_262:
        /*0678*/ 	.word	0xffffffff


	//   ....[1]....
        /*067c*/ 	.word	0xffffffff


	//   ....[2]....
        /*0680*/ 	.word	0xffffffff


	//   ....[3]....
        /*0684*/ 	.word	0xffffffff


	//   ....[4]....
        /*0688*/ 	.word	0xffffffff


	//   ....[5]....
        /*068c*/ 	.word	0xffffffff


	//   ....[6]....
        /*0690*/ 	.word	0xffffffff


	//   ....[7]....
        /*0694*/ 	.word	0xffffffff


	//   ....[8]....
        /*0698*/ 	.word	0xffffffff


	//   ....[9]....
        /*069c*/ 	.word	0xffffffff


	//   ....[10]....
        /*06a0*/ 	.word	0xffffffff


	//   ....[11]....
        /*06a4*/ 	.word	0xffffffff


	//   ....[12]....
        /*06a8*/ 	.word	0xffffffff


	//   ....[13]....
        /*06ac*/ 	.word	0xffffffff


	//   ....[14]....
        /*06b0*/ 	.word	0xffffffff


	//   ....[15]....
        /*06b4*/ 	.word	0xffffffff


	//   ....[16]....
        /*06b8*/ 	.word	0xffffffff


	//   ....[17]....
        /*06bc*/ 	.word	0xffffffff


	//   ....[18]....
        /*06c0*/ 	.word	0xffffffff


	//   ....[19]....
        /*06c4*/ 	.word	0xffffffff


	//   ....[20]....
        /*06c8*/ 	.word	0xffffffff


	//   ....[21]....
        /*06cc*/ 	.word	0xffffffff


	//   ....[22]....
        /*06d0*/ 	.word	0xffffffff


	//   ....[23]....
        /*06d4*/ 	.word	0xffffffff


	//   ....[24]....
        /*06d8*/ 	.word	0xffffffff


	//   ....[25]....
        /*06dc*/ 	.word	0xffffffff


	//   ....[26]....
        /*06e0*/ 	.word	0xffffffff


	//   ....[27]....
        /*06e4*/ 	.word	0xffffffff


	//   ....[28]....
        /*06e8*/ 	.word	0xffffffff


	//   ....[29]....
        /*06ec*/ 	.word	0xffffffff


	//   ....[30]....
        /*06f0*/ 	.word	0xffffffff


	//   ....[31]....
        /*06f4*/ 	.word	0xffffffff


	//   ....[32]....
        /*06f8*/ 	.word	0xffffffff


	//   ....[33]....
        /*06fc*/ 	.word	0xffffffff


	//   ....[34]....
        /*0700*/ 	.word	0xffffffff


	//   ....[35]....
        /*0704*/ 	.word	0xffffffff


	//   ....[36]....
        /*0708*/ 	.word	0xffffffff


	//   ....[37]....
        /*070c*/ 	.word	0xffffffff


	//   ....[38]....
        /*0710*/ 	.word	0xffffffff


	//   ....[39]....
        /*0714*/ 	.word	0xffffffff


	//   ....[40]....
        /*0718*/ 	.word	0xffffffff


	//   ....[41]....
        /*071c*/ 	.word	0xffffffff


	//   ....[42]....
        /*0720*/ 	.word	0xffffffff


	//   ....[43]....
        /*0724*/ 	.word	0xffffffff


	//   ....[44]....
        /*0728*/ 	.word	0xffffffff


	//   ....[45]....
        /*072c*/ 	.word	0xffffffff


	//   ....[46]....
        /*0730*/ 	.word	0xffffffff


	//   ....[47]....
        /*0734*/ 	.word	0xffffffff


	//   ....[48]....
        /*0738*/ 	.word	0xffffffff


	//   ....[49]....
        /*073c*/ 	.word	0xffffffff


	//   ....[50]....
        /*0740*/ 	.word	0xffffffff


	//   ....[51]....
        /*0744*/ 	.word	0xffffffff


	//   ....[52]....
        /*0748*/ 	.word	0xffffffff


	//   ....[53]....
        /*074c*/ 	.word	0xffffffff


	//   ....[54]....
        /*0750*/ 	.word	0xffffffff


	//   ....[55]....
        /*0754*/ 	.word	0xffffffff


	//   ....[56]....
        /*0758*/ 	.word	0xffffffff


	//   ....[57]....
        /*075c*/ 	.word	0xffffffff


	//   ....[58]....
        /*0760*/ 	.word	0xffffffff


	//   ....[59]....
        /*0764*/ 	.word	0xffffffff


	//   ....[60]....
        /*0768*/ 	.word	0xffffffff


	//   ....[61]....
        /*076c*/ 	.word	0xffffffff


	//   ....[62]....
        /*0770*/ 	.word	0xffffffff


	//   ....[63]....
        /*0774*/ 	.word	0xffffffff


	//   ....[64]....
        /*0778*/ 	.word	0xffffffff


	//   ....[65]....
        /*077c*/ 	.word	0xffffffff


	//   ....[66]....
        /*0780*/ 	.word	0xffffffff


	//   ....[67]....
        /*0784*/ 	.word	0xffffffff


	//   ....[68]....
        /*0788*/ 	.word	0xffffffff


	//   ....[69]....
        /*078c*/ 	.word	0xffffffff


	//   ....[70]....
        /*0790*/ 	.word	0xffffffff


	//   ....[71]....
        /*0794*/ 	.word	0xffffffff


	//   ....[72]....
        /*0798*/ 	.word	0xffffffff


	//   ....[73]....
        /*079c*/ 	.word	0xffffffff


	//   ....[74]....
        /*07a0*/ 	.word	0xffffffff


	//   ....[75]....
        /*07a4*/ 	.word	0xffffffff


	//   ....[76]....
        /*07a8*/ 	.word	0xffffffff


	//   ....[77]....
        /*07ac*/ 	.word	0xffffffff


	//   ....[78]....
        /*07b0*/ 	.word	0xffffffff


	//   ....[79]....
        /*07b4*/ 	.word	0xffffffff


	//   ....[80]....
        /*07b8*/ 	.word	0xffffffff


	//   ....[81]....
        /*07bc*/ 	.word	0xffffffff


	//   ....[82]....
        /*07c0*/ 	.word	0xffffffff


	//   ....[83]....
        /*07c4*/ 	.word	0xffffffff


	//   ....[84]....
        /*07c8*/ 	.word	0xffffffff


	//   ....[85]....
        /*07cc*/ 	.word	0xffffffff


	//   ....[86]....
        /*07d0*/ 	.word	0xffffffff


	//   ....[87]....
        /*07d4*/ 	.word	0xffffffff


	//   ....[88]....
        /*07d8*/ 	.word	0xffffffff


	//   ....[89]....
        /*07dc*/ 	.word	0xffffffff


	//   ....[90]....
        /*07e0*/ 	.word	0xffffffff


	//   ....[91]....
        /*07e4*/ 	.word	0xffffffff


	//   ....[92]....
        /*07e8*/ 	.word	0xffffffff


	//   ....[93]....
        /*07ec*/ 	.word	0xffffffff


	//   ....[94]....
        /*07f0*/ 	.word	0xffffffff


	//   ....[95]....
        /*07f4*/ 	.word	0xffffffff


	//   ....[96]....
        /*07f8*/ 	.word	0xffffffff


	//   ....[97]....
        /*07fc*/ 	.word	0xffffffff


	//   ....[98]....
        /*0800*/ 	.word	0xffffffff


	//   ....[99]....
        /*0804*/ 	.word	0xffffffff


	//   ....[100]....
        /*0808*/ 	.word	0xffffffff


	//   ....[101]....
        /*080c*/ 	.word	0xffffffff


	//   ....[102]....
        /*0810*/ 	.word	0xffffffff


	//   ....[103]....
        /*0814*/ 	.word	0xffffffff


	//   ....[104]....
        /*0818*/ 	.word	0xffffffff


	//   ....[105]....
        /*081c*/ 	.word	0xffffffff


	//   ....[106]....
        /*0820*/ 	.word	0xffffffff


	//   ....[107]....
        /*0824*/ 	.word	0xffffffff


	//   ....[108]....
        /*0828*/ 	.word	0xffffffff


	//   ....[109]....
        /*082c*/ 	.word	0xffffffff


	//   ....[110]....
        /*0830*/ 	.word	0xffffffff


	//   ....[111]....
        /*0834*/ 	.word	0xffffffff


	//   ....[112]....
        /*0838*/ 	.word	0xffffffff


	//   ....[113]....
        /*083c*/ 	.word	0x0500000f


	//   ....[114]....
        /*0840*/ 	.word	0x0500000f


	//   ....[115]....
        /*0844*/ 	.word	0x0500000f


	//   ....[116]....
        /*0848*/ 	.word	0x0500000f


	//   ....[117]....
        /*084c*/ 	.word	0x0500000f


	//   ....[118]....
        /*0850*/ 	.word	0x0500000f


	//   ....[119]....
        /*0854*/ 	.word	0x0500000f


	//   ....[120]....
        /*0858*/ 	.word	0x0500000f


	//   ....[121]....
        /*085c*/ 	.word	0x0500000f


	//   ....[122]....
        /*0860*/ 	.word	0x0500000f


	//   ....[123]....
        /*0864*/ 	.word	0x0500000f


	//   ....[124]....
        /*0868*/ 	.word	0x0500000f


	//   ....[125]....
        /*086c*/ 	.word	0x0500000f


	//   ....[126]....
        /*0870*/ 	.word	0x0500000f


	//   ....[127]....
        /*0874*/ 	.word	0x0500000f


	//   ....[128]....
        /*0878*/ 	.word	0x0500000f


	//   ....[129]....
        /*087c*/ 	.word	0x0500000f


	//   ....[130]....
        /*0880*/ 	.word	0x0500000f


	//   ....[131]....
        /*0884*/ 	.word	0x0500000f


	//   ....[132]....
        /*0888*/ 	.word	0x0500000f


	//   ....[133]....
        /*088c*/ 	.word	0x0500000f


	//   ....[134]....
        /*0890*/ 	.word	0x0500000f


	//   ....[135]....
        /*0894*/ 	.word	0x0500000f


	//   ....[136]....
        /*0898*/ 	.word	0x0500000f


	//   ....[137]....
        /*089c*/ 	.word	0x0500000f


	//   ....[138]....
        /*08a0*/ 	.word	0x0500000f


	//   ....[139]....
        /*08a4*/ 	.word	0x0500000f


	//   ....[140]....
        /*08a8*/ 	.word	0x0500000f


	//   ....[141]....
        /*08ac*/ 	.word	0x0500000f


	//   ....[142]....
        /*08b0*/ 	.word	0x0500000f


	//   ....[143]....
        /*08b4*/ 	.word	0x0500000f


	//   ....[144]....
        /*08b8*/ 	.word	0x0500000f


	//   ....[145]....
        /*08bc*/ 	.word	0x0500000f


	//   ....[146]....
        /*08c0*/ 	.word	0x0500000f


	//   ....[147]....
        /*08c4*/ 	.word	0x0500000f


	//   ....[148]....
        /*08c8*/ 	.word	0x0500000f


	//   ....[149]....
        /*08cc*/ 	.word	0x0500000f


	//   ....[150]....
        /*08d0*/ 	.word	0x0500000f


	//   ....[151]....
        /*08d4*/ 	.word	0x0500000f


	//   ....[152]....
        /*08d8*/ 	.word	0x0500000f


	//   ....[153]....
        /*08dc*/ 	.word	0x0500000f


	//   ....[154]....
        /*08e0*/ 	.word	0x0500000f


	//   ....[155]....
        /*08e4*/ 	.word	0x0500000f


	//   ....[156]....
        /*08e8*/ 	.word	0x0500000f


	//   ....[157]....
        /*08ec*/ 	.word	0x0500000f


	//   ....[158]....
        /*08f0*/ 	.word	0x0500000f


	//   ....[159]....
        /*08f4*/ 	.word	0x0500000f


	//   ....[160]....
        /*08f8*/ 	.word	0x0500000f


	//   ....[161]....
        /*08fc*/ 	.word	0x0500000f


	//   ....[162]....
        /*0900*/ 	.word	0x0500000f


	//   ....[163]....
        /*0904*/ 	.word	0x0500000f


	//   ....[164]....
        /*0908*/ 	.word	0x0500000f


	//----- nvinfo : EIATTR_COOP_GROUP_INSTR_OFFSETS
	.align		4
.L_263:
        /*090c*/ 	.byte	0x04, 0x28
        /*090e*/ 	.short	(.L_265 - .L_264)


	//   ....[0]....
.L_264:
        /*0910*/ 	.word	0x00000060


	//   ....[1]....
        /*0914*/ 	.word	0x00000130


	//   ....[2]....
        /*0918*/ 	.word	0x000001f0


	//   ....[3]....
        /*091c*/ 	.word	0x000003c0


	//   ....[4]....
        /*0920*/ 	.word	0x00000520


	//   ....[5]....
        /*0924*/ 	.word	0x00000640


	//   ....[6]....
        /*0928*/ 	.word	0x000007a0


	//   ....[7]....
        /*092c*/ 	.word	0x00001ba0


	//   ....[8]....
        /*0930*/ 	.word	0x00003220


	//   ....[9]....
        /*0934*/ 	.word	0x00003300


	//   ....[10]....
        /*0938*/ 	.word	0x000033b0


	//   ....[11]....
        /*093c*/ 	.word	0x00003500


	//   ....[12]....
        /*0940*/ 	.word	0x00004c90


	//   ....[13]....
        /*0944*/ 	.word	0x00004cb0


	//   ....[14]....
        /*0948*/ 	.word	0x00005510


	//   ....[15]....
        /*094c*/ 	.word	0x00005570


	//   ....[16]....
        /*0950*/ 	.word	0x000064d0


	//   ....[17]....
        /*0954*/ 	.word	0x00006500


	//   ....[18]....
        /*0958*/ 	.word	0x00006530


	//   ....[19]....
        /*095c*/ 	.word	0x00006540


	//   ....[20]....
        /*0960*/ 	.word	0x00007f40


	//   ....[21]....
        /*0964*/ 	.word	0x00007f50


	//   ....[22]....
        /*0968*/ 	.word	0x00007f60


	//   ....[23]....
        /*096c*/ 	.word	0x00007fb0


	//   ....[24]....
        /*0970*/ 	.word	0x00008a50


	//   ....[25]....
        /*0974*/ 	.word	0x00008a80


	//   ....[26]....
        /*0978*/ 	.word	0x00008c00


	//   ....[27]....
        /*097c*/ 	.word	0x00008c20


	//   ....[28]....
        /*0980*/ 	.word	0x00008d60


	//   ....[29]....
        /*0984*/ 	.word	0x00008d80


	//   ....[30]....
        /*0988*/ 	.word	0x00008ed0


	//   ....[31]....
        /*098c*/ 	.word	0x00008ef0


	//   ....[32]....
        /*0990*/ 	.word	0x000094f0


	//   ....[33]....
        /*0994*/ 	.word	0x00009520


	//   ....[34]....
        /*0998*/ 	.word	0x00009dd0


	//   ....[35]....
        /*099c*/ 	.word	0x00009de0


	//   ....[36]....
        /*09a0*/ 	.word	0x0000af40


	//   ....[37]....
        /*09a4*/ 	.word	0x0000af70


	//   ....[38]....
        /*09a8*/ 	.word	0x0000b0e0


	//   ....[39]....
        /*09ac*/ 	.word	0x0000b100


	//   ....[40]....
        /*09b0*/ 	.word	0x0000b240


	//   ....[41]....
        /*09b4*/ 	.word	0x0000b260


	//   ....[42]....
        /*09b8*/ 	.word	0x0000b3b0


	//   ....[43]....
        /*09bc*/ 	.word	0x0000b3d0


	//   ....[44]....
        /*09c0*/ 	.word	0x0000b5a0


	//   ....[45]....
        /*09c4*/ 	.word	0x0000b7e0


	//   ....[46]....
        /*09c8*/ 	.word	0x0000b810


	//   ....[47]....
        /*09cc*/ 	.word	0x0000b840


	//   ....[48]....
        /*09d0*/ 	.word	0x0000b870


	//   ....[49]....
        /*09d4*/ 	.word	0x0000b8a0


	//   ....[50]....
        /*09d8*/ 	.word	0x0000b8d0


	//   ....[51]....
        /*09dc*/ 	.word	0x0000ba70


	//   ....[52]....
        /*09e0*/ 	.word	0x0000baa0


	//   ....[53]....
        /*09e4*/ 	.word	0x0000bad0


	//   ....[54]....
        /*09e8*/ 	.word	0x0000bb00


	//   ....[55]....
        /*09ec*/ 	.word	0x0000bb30


	//   ....[56]....
        /*09f0*/ 	.word	0x0000bb60


	//   ....[57]....
        /*09f4*/ 	.word	0x0000bbf0


	//   ....[58]....
        /*09f8*/ 	.word	0x0000bc20


	//   ....[59]....
        /*09fc*/ 	.word	0x0000bc30


	//   ....[60]....
        /*0a00*/ 	.word	0x0000bce0


	//   ....[61]....
        /*0a04*/ 	.word	0x0000d1d0


	//   ....[62]....
        /*0a08*/ 	.word	0x0000dcb0


	//   ....[63]....
        /*0a0c*/ 	.word	0x0000dcd0


	//   ....[64]....
        /*0a10*/ 	.word	0x0000dce0


	//   ....[65]....
        /*0a14*/ 	.word	0x0000dd10


	//   ....[66]....
        /*0a18*/ 	.word	0x0000ddf0


	//   ....[67]....
        /*0a1c*/ 	.word	0x0000de80


	//   ....[68]....
        /*0a20*/ 	.word	0x0000deb0


	//   ....[69]....
        /*0a24*/ 	.word	0x0000df30


	//   ....[70]....
        /*0a28*/ 	.word	0x0000df60


	//   ....[71]....
        /*0a2c*/ 	.word	0x0000dfe0


	//   ....[72]....
        /*0a30*/ 	.word	0x0000e010


	//   ....[73]....
        /*0a34*/ 	.word	0x0000e090


	//   ....[74]....
        /*0a38*/ 	.word	0x0000e0c0


	//   ....[75]....
        /*0a3c*/ 	.word	0x0000e0e0


	//   ....[76]....
        /*0a40*/ 	.word	0x0000e130


	//   ....[77]....
        /*0a44*/ 	.word	0x0000e140


	//   ....[78]....
        /*0a48*/ 	.word	0x0000e870


	//   ....[79]....
        /*0a4c*/ 	.word	0x0000e8d0


	//   ....[80]....
        /*0a50*/ 	.word	0x0000e8e0


	//   ....[81]....
        /*0a54*/ 	.word	0x0000e980


	//   ....[82]....
        /*0a58*/ 	.word	0x0000ea10


	//   ....[83]....
        /*0a5c*/ 	.word	0x0000ea20


	//   ....[84]....
        /*0a60*/ 	.word	0x0000eab0


	//   ....[85]....
        /*0a64*/ 	.word	0x0000eac0


	//   ....[86]....
        /*0a68*/ 	.word	0x0000eb30


	//   ....[87]....
        /*0a6c*/ 	.word	0x0000eb40


	//   ....[88]....
        /*0a70*/ 	.word	0x0000ebc0


	//   ....[89]....
        /*0a74*/ 	.word	0x0000ebd0


	//   ....[90]....
        /*0a78*/ 	.word	0x0000ec50


	//   ....[91]....
        /*0a7c*/ 	.word	0x0000ec60


	//   ....[92]....
        /*0a80*/ 	.word	0x0000ec70


	//   ....[93]....
        /*0a84*/ 	.word	0x0000ecb0


	//   ....[94]....
        /*0a88*/ 	.word	0x00011840


	//   ....[95]....
        /*0a8c*/ 	.word	0x00011870


	//   ....[96]....
        /*0a90*/ 	.word	0x000118d0


	//   ....[97]....
        /*0a94*/ 	.word	0x00011900


	//   ....[98]....
        /*0a98*/ 	.word	0x00011930


	//   ....[99]....
        /*0a9c*/ 	.word	0x00011960


	//   ....[100]....
        /*0aa0*/ 	.word	0x00011990


	//   ....[101]....
        /*0aa4*/ 	.word	0x000119c0


	//   ....[102]....
        /*0aa8*/ 	.word	0x00011b80


	//   ....[103]....
        /*0aac*/ 	.word	0x00011bb0


	//   ....[104]....
        /*0ab0*/ 	.word	0x00011be0


	//   ....[105]....
        /*0ab4*/ 	.word	0x00011c10


	//   ....[106]....
        /*0ab8*/ 	.word	0x00011c40


	//   ....[107]....
        /*0abc*/ 	.word	0x00011c70


	//   ....[108]....
        /*0ac0*/ 	.word	0x00011d30


	//   ....[109]....
        /*0ac4*/ 	.word	0x00011d50


	//   ....[110]....
        /*0ac8*/ 	.word	0x00011d60


	//   ....[111]....
        /*0acc*/ 	.word	0x00011dc0


	//   ....[112]....
        /*0ad0*/ 	.word	0x000124e0


	//   ....[113]....
        /*0ad4*/ 	.word	0x00012a00


	//   ....[114]....
        /*0ad8*/ 	.word	0x00012b80


	//   ....[115]....
        /*0adc*/ 	.word	0x00012be0


	//   ....[116]....
        /*0ae0*/ 	.word	0x00012c50


	//   ....[117]....
        /*0ae4*/ 	.word	0x00012cc0


	//   ....[118]....
        /*0ae8*/ 	.word	0x00012d70


	//   ....[119]....
        /*0aec*/ 	.word	0x00012e60


	//   ....[120]....
        /*0af0*/ 	.word	0x00012f90


	//   ....[121]....
        /*0af4*/ 	.word	0x00013030


	//   ....[122]....
        /*0af8*/ 	.word	0x00013100


	//   ....[123]....
        /*0afc*/ 	.word	0x000131a0


	//   ....[124]....
        /*0b00*/ 	.word	0x00013270


	//   ....[125]....
        /*0b04*/ 	.word	0x00013310


	//   ....[126]....
        /*0b08*/ 	.word	0x000133e0


	//   ....[127]....
        /*0b0c*/ 	.word	0x00013480


	//   ....[128]....
        /*0b10*/ 	.word	0x00013530


	//   ....[129]....
        /*0b14*/ 	.word	0x000135d0


	//   ....[130]....
        /*0b18*/ 	.word	0x00013870


	//   ....[131]....
        /*0b1c*/ 	.word	0x00013920


	//   ....[132]....
        /*0b20*/ 	.word	0x00013a20


	//   ....[133]....
        /*0b24*/ 	.word	0x00013b10


	//   ....[134]....
        /*0b28*/ 	.word	0x00013bd0


	//   ....[135]....
        /*0b2c*/ 	.word	0x00013c90


	//   ....[136]....
        /*0b30*/ 	.word	0x00013d50


	//   ....[137]....
        /*0b34*/ 	.word	0x00013e10


	//   ....[138]....
        /*0b38*/ 	.word	0x00013ed0


	//   ....[139]....
        /*0b3c*/ 	.word	0x00013f90


	//   ....[140]....
        /*0b40*/ 	.word	0x00014050


	//   ....[141]....
        /*0b44*/ 	.word	0x00014100


	//   ....[142]....
        /*0b48*/ 	.word	0x00014200


	//   ....[143]....
        /*0b4c*/ 	.word	0x00014250


	//   ....[144]....
        /*0b50*/ 	.word	0x000142b0


	//   ....[145]....
        /*0b54*/ 	.word	0x00014390


	//   ....[146]....
        /*0b58*/ 	.word	0x000146c0


	//   ....[147]....
        /*0b5c*/ 	.word	0x00014760


	//   ....[148]....
        /*0b60*/ 	.word	0x00014900


	//   ....[149]....
        /*0b64*/ 	.word	0x00014980


	//   ....[150]....
        /*0b68*/ 	.word	0x00014a00


	//   ....[151]....
        /*0b6c*/ 	.word	0x00014a80


	//   ....[152]....
        /*0b70*/ 	.word	0x00014b00


	//   ....[153]....
        /*0b74*/ 	.word	0x00014b90


	//   ....[154]....
        /*0b78*/ 	.word	0x00014c30


	//   ....[155]....
        /*0b7c*/ 	.word	0x00014ce0


	//   ....[156]....
        /*0b80*/ 	.word	0x00014d60


	//   ....[157]....
        /*0b84*/ 	.word	0x00014de0


	//   ....[158]....
        /*0b88*/ 	.word	0x00014e60


	//   ....[159]....
        /*0b8c*/ 	.word	0x00014ef0


	//   ....[160]....
        /*0b90*/ 	.word	0x00014f70


	//   ....[161]....
        /*0b94*/ 	.word	0x00015010


	//   ....[162]....
        /*0b98*/ 	.word	0x00015060


	//   ....[163]....
        /*0b9c*/ 	.word	0x000150f0


	//   ....[164]....
        /*0ba0*/ 	.word	0x00015220


	//----- nvinfo : EIATTR_REG_RECONFIG
	.align		4
.L_265:
        /*0ba4*/ 	.byte	0x01, 0x54
	.zero		2


	//----- nvinfo : EIATTR_SYSCALL_OFFSETS
	.align		4
        /*0ba8*/ 	.byte	0x04, 0x46
        /*0baa*/ 	.short	(.L_267 - .L_266)


	//   ....[0]....
.L_266:
        /*0bac*/ 	.word	0x00001d20


	//   ....[1]....
        /*0bb0*/ 	.word	0x0000cdf0


	//   ....[2]....
        /*0bb4*/ 	.word	0x0000cf40


	//   ....[3]....
        /*0bb8*/ 	.word	0x0000d040


	//   ....[4]....
        /*0bbc*/ 	.word	0x0000d8a0


	//   ....[5]....
        /*0bc0*/ 	.word	0x0000e4b0


	//----- nvinfo : EIATTR_MBARRIER_INSTR_OFFSETS
	.align		4
.L_267:
        /*0bc4*/ 	.byte	0x04, 0x39
        /*0bc6*/ 	.short	(.L_269 - .L_268)


	//   ....[0]....
.L_268:
        /*0bc8*/ 	.word	0x00000260
        /*0bcc*/ 	.word	0x000000ff
        /*0bd0*/ 	.word	0x00032400
        /*0bd4*/ 	.short	0x0100
        /*0bd6*/ 	.byte	0x08
	.zero		1


	//   ....[1]....
        /*0bd8*/ 	.word	0x00000270
        /*0bdc*/ 	.word	0x000000ff
        /*0be0*/ 	.word	0x00032410
        /*0be4*/ 	.short	0x0100
        /*0be6*/ 	.byte	0x08
	.zero		1


	//   ....[2]....
        /*0be8*/ 	.word	0x00000280
        /*0bec*/ 	.word	0x000000ff
        /*0bf0*/ 	.word	0x00032420
        /*0bf4*/ 	.short	0x0100
        /*0bf6*/ 	.byte	0x08
	.zero		1


	//   ....[3]....
        /*0bf8*/ 	.word	0x00000370
        /*0bfc*/ 	.word	0x000000ff
        /*0c00*/ 	.word	0x00032430
        /*0c04*/ 	.short	0x0100
        /*0c06*/ 	.byte	0x08
	.zero		1


	//   ....[4]....
        /*0c08*/ 	.word	0x00000380
        /*0c0c*/ 	.word	0x000000ff
        /*0c10*/ 	.word	0x00032440
        /*0c14*/ 	.short	0x0100
        /*0c16*/ 	.byte	0x08
	.zero		1


	//   ....[5]....
        /*0c18*/ 	.word	0x00000390
        /*0c1c*/ 	.word	0x000000ff
        /*0c20*/ 	.word	0x00032438
        /*0c24*/ 	.short	0x0100
        /*0c26*/ 	.byte	0x08
	.zero		1


	//   ....[6]....
        /*0c28*/ 	.word	0x000003a0
        /*0c2c*/ 	.word	0x000000ff
        /*0c30*/ 	.word	0x00032448
        /*0c34*/ 	.short	0x0100
        /*0c36*/ 	.byte	0x08
	.zero		1


	//   ....[7]....
        /*0c38*/ 	.word	0x000004d0
        /*0c3c*/ 	.word	0x000000ff
        /*0c40*/ 	.word	0x00032450
        /*0c44*/ 	.short	0x0100
        /*0c46*/ 	.byte	0x08
	.zero		1


	//   ....[8]....
        /*0c48*/ 	.word	0x000004e0
        /*0c4c*/ 	.word	0x000000ff
        /*0c50*/ 	.word	0x00032460
        /*0c54*/ 	.short	0x0100
        /*0c56*/ 	.byte	0x08
	.zero		1


	//   ....[9]....
        /*0c58*/ 	.word	0x000004f0
        /*0c5c*/ 	.word	0x000000ff
        /*0c60*/ 	.word	0x00032458
        /*0c64*/ 	.short	0x0100
        /*0c66*/ 	.byte	0x08
	.zero		1


	//   ....[10]....
        /*0c68*/ 	.word	0x00000500
        /*0c6c*/ 	.word	0x000000ff
        /*0c70*/ 	.word	0x00032468
        /*0c74*/ 	.short	0x0100
        /*0c76*/ 	.byte	0x08
	.zero		1


	//   ....[11]....
        /*0c78*/ 	.word	0x000005f0
        /*0c7c*/ 	.word	0x000000ff
        /*0c80*/ 	.word	0x00032470
        /*0c84*/ 	.short	0x0100
        /*0c86*/ 	.byte	0x06
	.zero		1


	//   ....[12]....
        /*0c88*/ 	.word	0x00000600
        /*0c8c*/ 	.word	0x000000ff
        /*0c90*/ 	.word	0x00032480
        /*0c94*/ 	.short	0x0100
        /*0c96*/ 	.byte	0x06
	.zero		1


	//   ....[13]....
        /*0c98*/ 	.word	0x00000610
        /*0c9c*/ 	.word	0x000000ff
        /*0ca0*/ 	.word	0x00032478
        /*0ca4*/ 	.short	0x0100
        /*0ca6*/ 	.byte	0x06
	.zero		1


	//   ....[14]....
        /*0ca8*/ 	.word	0x00000620
        /*0cac*/ 	.word	0x000000ff
        /*0cb0*/ 	.word	0x00032488
        /*0cb4*/ 	.short	0x0100
        /*0cb6*/ 	.byte	0x06
	.zero		1


	//   ....[15]....
        /*0cb8*/ 	.word	0x00000750
        /*0cbc*/ 	.word	0x000000ff
        /*0cc0*/ 	.word	0x00032490
        /*0cc4*/ 	.short	0x0100
        /*0cc6*/ 	.byte	0x08
	.zero		1


	//   ....[16]....
        /*0cc8*/ 	.word	0x00000760
        /*0ccc*/ 	.word	0x000000ff
        /*0cd0*/ 	.word	0x000324a0
        /*0cd4*/ 	.short	0x0100
        /*0cd6*/ 	.byte	0x08
	.zero		1


	//   ....[17]....
        /*0cd8*/ 	.word	0x00000770
        /*0cdc*/ 	.word	0x000000ff
        /*0ce0*/ 	.word	0x00032498
        /*0ce4*/ 	.short	0x0100
        /*0ce6*/ 	.byte	0x08
	.zero		1


	//   ....[18]....
        /*0ce8*/ 	.word	0x00000780
        /*0cec*/ 	.word	0x000000ff
        /*0cf0*/ 	.word	0x000324a8
        /*0cf4*/ 	.short	0x0100
        /*0cf6*/ 	.byte	0x08
	.zero		1


	//   ....[19]....
        /*0cf8*/ 	.word	0x000008b0
        /*0cfc*/ 	.word	0x000000ff
        /*0d00*/ 	.word	0x000324b0
        /*0d04*/ 	.short	0x0100
        /*0d06*/ 	.byte	0x08
	.zero		1


	//   ....[20]....
        /*0d08*/ 	.word	0x000008c0
        /*0d0c*/ 	.word	0x000000ff
        /*0d10*/ 	.word	0x000324c0
        /*0d14*/ 	.short	0x0100
        /*0d16*/ 	.byte	0x08
	.zero		1


	//   ....[21]....
        /*0d18*/ 	.word	0x000008d0
        /*0d1c*/ 	.word	0x000000ff
        /*0d20*/ 	.word	0x000324b8
        /*0d24*/ 	.short	0x0100
        /*0d26*/ 	.byte	0x08
	.zero		1


	//   ....[22]....
        /*0d28*/ 	.word	0x000008e0
        /*0d2c*/ 	.word	0x000000ff
        /*0d30*/ 	.word	0x000324c8
        /*0d34*/ 	.short	0x0100
        /*0d36*/ 	.byte	0x08
	.zero		1


	//   ....[23]....
        /*0d38*/ 	.word	0x00001de0
        /*0d3c*/ 	.word	0x00000005
        /*0d40*/ 	.word	0x00032400
        /*0d44*/ 	.short	0x010a
        /*0d46*/ 	.byte	0x3f
	.zero		1


	//   ....[24]....
        /*0d48*/ 	.word	0x00001e90
        /*0d4c*/ 	.word	0x00000015
        /*0d50*/ 	.word	0x00032430
        /*0d54*/ 	.short	0x010a
        /*0d56*/ 	.byte	0x3f
	.zero		1


	//   ....[25]....
        /*0d58*/ 	.word	0x00001ed0
        /*0d5c*/ 	.word	0x00000015
        /*0d60*/ 	.word	0x00032430
        /*0d64*/ 	.short	0x010a
        /*0d66*/ 	.byte	0x3f
	.zero		1


	//   ....[26]....
        /*0d68*/ 	.word	0x00002200
        /*0d6c*/ 	.word	0x00000005
        /*0d70*/ 	.word	0x00032410
        /*0d74*/ 	.short	0x010a
        /*0d76*/ 	.byte	0x3f
	.zero		1


	//   ....[27]....
        /*0d78*/ 	.word	0x00002240
        /*0d7c*/ 	.word	0x00000015
        /*0d80*/ 	.word	0x00032450
        /*0d84*/ 	.short	0x010a
        /*0d86*/ 	.byte	0x3f
	.zero		1


	//   ....[28]....
        /*0d88*/ 	.word	0x00002280
        /*0d8c*/ 	.word	0x00000015
        /*0d90*/ 	.word	0x00032450
        /*0d94*/ 	.short	0x010a
        /*0d96*/ 	.byte	0x3f
	.zero		1


	//   ....[29]....
        /*0d98*/ 	.word	0x000037b0
        /*0d9c*/ 	.word	0x00000018
        /*0da0*/ 	.word	0x00000000
        /*0da4*/ 	.short	0x0101
        /*0da6*/ 	.byte	0x3f
	.zero		1


	//   ....[30]....
        /*0da8*/ 	.word	0x00004120
        /*0dac*/ 	.word	0x00000015
        /*0db0*/ 	.word	0x00000000
        /*0db4*/ 	.short	0x0101
        /*0db6*/ 	.byte	0x3f
	.zero		1


	//   ....[31]....
        /*0db8*/ 	.word	0x00004270
        /*0dbc*/ 	.word	0x000000ff
        /*0dc0*/ 	.word	0x00032430
        /*0dc4*/ 	.short	0x010a
        /*0dc6*/ 	.byte	0x04
	.zero		1


	//   ....[32]....
        /*0dc8*/ 	.word	0x000042b0
        /*0dcc*/ 	.word	0x000000ff
        /*0dd0*/ 	.word	0x00032430
        /*0dd4*/ 	.short	0x010a
        /*0dd6*/ 	.byte	0x04
	.zero		1


	//   ....[33]....
        /*0dd8*/ 	.word	0x000044c0
        /*0ddc*/ 	.word	0x000000ff
        /*0de0*/ 	.word	0x00032450
        /*0de4*/ 	.short	0x010a
        /*0de6*/ 	.byte	0x04
	.zero		1


	//   ....[34]....
        /*0de8*/ 	.word	0x00004500
        /*0dec*/ 	.word	0x000000ff
        /*0df0*/ 	.word	0x00032450
        /*0df4*/ 	.short	0x010a
        /*0df6*/ 	.byte	0x04
	.zero		1


	//   ....[35]....
        /*0df8*/ 	.word	0x00005630
        /*0dfc*/ 	.word	0x0000009c
        /*0e00*/ 	.word	0x00000000
        /*0e04*/ 	.short	0x0101
        /*0e06*/ 	.byte	0x3f
	.zero		1


	//   ....[36]....
        /*0e08*/ 	.word	0x00006440
        /*0e0c*/ 	.word	0x000000dc
        /*0e10*/ 	.word	0x00000000
        /*0e14*/ 	.short	0x0101
        /*0e16*/ 	.byte	0x3f
	.zero		1


	//   ....[37]....
        /*0e18*/ 	.word	0x00008a30
        /*0e1c*/ 	.word	0x00000000
        /*0e20*/ 	.word	0x00000000
        /*0e24*/ 	.short	0x0101
        /*0e26*/ 	.byte	0x3f
	.zero		1


	//   ....[38]....
        /*0e28*/ 	.word	0x000094d0
        /*0e2c*/ 	.word	0x00000002
        /*0e30*/ 	.word	0x00000000
        /*0e34*/ 	.short	0x0101
        /*0e36*/ 	.byte	0x3f
	.zero		1


	//   ....[39]....
        /*0e38*/ 	.word	0x0000d440
        /*0e3c*/ 	.word	0x00000000
        /*0e40*/ 	.word	0x00032440
        /*0e44*/ 	.short	0x010a
        /*0e46*/ 	.byte	0x3f
	.zero		1


	//   ....[40]....
        /*0e48*/ 	.word	0x0000e260
        /*0e4c*/ 	.word	0x00000012
        /*0e50*/ 	.word	0x00032400
        /*0e54*/ 	.short	0x0107
        /*0e56*/ 	.byte	0x3f
	.zero		1


	//   ....[41]....
        /*0e58*/ 	.word	0x0000e300
        /*0e5c*/ 	.word	0x00000012
        /*0e60*/ 	.word	0x00032400
        /*0e64*/ 	.short	0x0101
        /*0e66*/ 	.byte	0x3f
	.zero		1


	//   ....[42]....
        /*0e68*/ 	.word	0x0000edf0
        /*0e6c*/ 	.word	0x00000012
        /*0e70*/ 	.word	0x00032410
        /*0e74*/ 	.short	0x0107
        /*0e76*/ 	.byte	0x3f
	.zero		1


	//   ....[43]....
        /*0e78*/ 	.word	0x0000eef0
        /*0e7c*/ 	.word	0x00000012
        /*0e80*/ 	.word	0x00032410
        /*0e84*/ 	.short	0x0101
        /*0e86*/ 	.byte	0x3f
	.zero		1


	//   ....[44]....
        /*0e88*/ 	.word	0x0000ef10
        /*0e8c*/ 	.word	0x00000012
        /*0e90*/ 	.word	0x00032420
        /*0e94*/ 	.short	0x010a
        /*0e96*/ 	.byte	0x3f
	.zero		1


	//   ....[45]....
        /*0e98*/ 	.word	0x0000eff0
        /*0e9c*/ 	.word	0x00000002
        /*0ea0*/ 	.word	0x00032460
        /*0ea4*/ 	.short	0x010a
        /*0ea6*/ 	.byte	0x3f
	.zero		1


	//   ....[46]....
        /*0ea8*/ 	.word	0x0000f8c0
        /*0eac*/ 	.word	0x00000002
        /*0eb0*/ 	.word	0x00032440
        /*0eb4*/ 	.short	0x010a
        /*0eb6*/ 	.byte	0x3f
	.zero		1


	//   ....[47]....
        /*0eb8*/ 	.word	0x0000faf0
        /*0ebc*/ 	.word	0x00000002
        /*0ec0*/ 	.word	0x00032460
        /*0ec4*/ 	.short	0x010a
        /*0ec6*/ 	.byte	0x3f
	.zero		1


	//   ....[48]....
        /*0ec8*/ 	.word	0x00010300
        /*0ecc*/ 	.word	0x00000002
        /*0ed0*/ 	.word	0x00032440
        /*0ed4*/ 	.short	0x010a
        /*0ed6*/ 	.byte	0x3f
	.zero		1


	//   ....[49]....
        /*0ed8*/ 	.word	0x00010530
        /*0edc*/ 	.word	0x00000002
        /*0ee0*/ 	.word	0x00032460
        /*0ee4*/ 	.short	0x010a
        /*0ee6*/ 	.byte	0x3f
	.zero		1


	//   ....[50]....
        /*0ee8*/ 	.word	0x00010cd0
        /*0eec*/ 	.word	0x00000003
        /*0ef0*/ 	.word	0x00032440
        /*0ef4*/ 	.short	0x010a
        /*0ef6*/ 	.byte	0x3f
	.zero		1


	//   ....[51]....
        /*0ef8*/ 	.word	0x00010f00
        /*0efc*/ 	.word	0x00000003
        /*0f00*/ 	.word	0x00032460
        /*0f04*/ 	.short	0x010a
        /*0f06*/ 	.byte	0x3f
	.zero		1


	//   ....[52]....
        /*0f08*/ 	.word	0x00012460
        /*0f0c*/ 	.word	0x00000000
        /*0f10*/ 	.word	0x00032420
        /*0f14*/ 	.short	0x010a
        /*0f16*/ 	.byte	0x3f
	.zero		1


	//   ....[53]....
        /*0f18*/ 	.word	0x00012650
        /*0f1c*/ 	.word	0x00000006
        /*0f20*/ 	.word	0x00000000
        /*0f24*/ 	.short	0x010a
        /*0f26*/ 	.byte	0x3f
	.zero		1


	//   ....[54]....
        /*0f28*/ 	.word	0x00012680
        /*0f2c*/ 	.word	0x00000007
        /*0f30*/ 	.word	0x00000000
        /*0f34*/ 	.short	0x010a
        /*0f36*/ 	.byte	0x3f
	.zero		1


	//   ....[55]....
        /*0f38*/ 	.word	0x000126e0
        /*0f3c*/ 	.word	0x00000004
        /*0f40*/ 	.word	0x00000000
        /*0f44*/ 	.short	0x010a
        /*0f46*/ 	.byte	0x3f
	.zero		1


	//   ....[56]....
        /*0f48*/ 	.word	0x00012710
        /*0f4c*/ 	.word	0x00000003
        /*0f50*/ 	.word	0x00000000
        /*0f54*/ 	.short	0x010a
        /*0f56*/ 	.byte	0x3f
	.zero		1


	//   ....[57]....
        /*0f58*/ 	.word	0x00012770
        /*0f5c*/ 	.word	0x00000005
        /*0f60*/ 	.word	0x00032400
        /*0f64*/ 	.short	0x010a
        /*0f66*/ 	.byte	0x3f
	.zero		1


	//   ....[58]....
        /*0f68*/ 	.word	0x000127c0
        /*0f6c*/ 	.word	0x00000015
        /*0f70*/ 	.word	0x00032430
        /*0f74*/ 	.short	0x010a
        /*0f76*/ 	.byte	0x3f
	.zero		1


	//   ....[59]....
        /*0f78*/ 	.word	0x00012810
        /*0f7c*/ 	.word	0x00000005
        /*0f80*/ 	.word	0x00032410
        /*0f84*/ 	.short	0x010a
        /*0f86*/ 	.byte	0x3f
	.zero		1


	//   ....[60]....
        /*0f88*/ 	.word	0x00012860
        /*0f8c*/ 	.word	0x00000015
        /*0f90*/ 	.word	0x00032450
        /*0f94*/ 	.short	0x010a
        /*0f96*/ 	.byte	0x3f
	.zero		1


	//   ....[61]....
        /*0f98*/ 	.word	0x000128c0
        /*0f9c*/ 	.word	0x00000099
        /*0fa0*/ 	.word	0x00032430
        /*0fa4*/ 	.short	0x010a
        /*0fa6*/ 	.byte	0x3f
	.zero		1


	//   ....[62]....
        /*0fa8*/ 	.word	0x00012920
        /*0fac*/ 	.word	0x00000014
        /*0fb0*/ 	.word	0x00032450
        /*0fb4*/ 	.short	0x010a
        /*0fb6*/ 	.byte	0x3f
	.zero		1


	//   ....[63]....
        /*0fb8*/ 	.word	0x00012ac0
        /*0fbc*/ 	.word	0x00000000
        /*0fc0*/ 	.word	0x00032440
        /*0fc4*/ 	.short	0x010a
        /*0fc6*/ 	.byte	0x3f
	.zero		1


	//   ....[64]....
        /*0fc8*/ 	.word	0x000143d0
        /*0fcc*/ 	.word	0x00000012
        /*0fd0*/ 	.word	0x00032420
        /*0fd4*/ 	.short	0x010a
        /*0fd6*/ 	.byte	0x3f
	.zero		1


	//   ....[65]....
        /*0fd8*/ 	.word	0x00014420
        /*0fdc*/ 	.word	0x00000002
        /*0fe0*/ 	.word	0x00032460
        /*0fe4*/ 	.short	0x010a
        /*0fe6*/ 	.byte	0x3f
	.zero		1


	//   ....[66]....
        /*0fe8*/ 	.word	0x00014470
        /*0fec*/ 	.word	0x00000002
        /*0ff0*/ 	.word	0x00032440
        /*0ff4*/ 	.short	0x010a
        /*0ff6*/ 	.byte	0x3f
	.zero		1


	//   ....[67]....
        /*0ff8*/ 	.word	0x000144c0
        /*0ffc*/ 	.word	0x00000002
        /*1000*/ 	.word	0x00032460
        /*1004*/ 	.short	0x010a
        /*1006*/ 	.byte	0x3f
	.zero		1


	//   ....[68]....
        /*1008*/ 	.word	0x00014510
        /*100c*/ 	.word	0x00000002
        /*1010*/ 	.word	0x00032440
        /*1014*/ 	.short	0x010a
        /*1016*/ 	.byte	0x3f
	.zero		1


	//   ....[69]....
        /*1018*/ 	.word	0x00014560
        /*101c*/ 	.word	0x00000002
        /*1020*/ 	.word	0x00032460
        /*1024*/ 	.short	0x010a
        /*1026*/ 	.byte	0x3f
	.zero		1


	//   ....[70]....
        /*1028*/ 	.word	0x000145b0
        /*102c*/ 	.word	0x00000003
        /*1030*/ 	.word	0x00032440
        /*1034*/ 	.short	0x010a
        /*1036*/ 	.byte	0x3f
	.zero		1


	//   ....[71]....
        /*1038*/ 	.word	0x00014600
        /*103c*/ 	.word	0x00000003
        /*1040*/ 	.word	0x00032460
        /*1044*/ 	.short	0x010a
        /*1046*/ 	.byte	0x3f
	.zero		1


	//   ....[72]....
        /*1048*/ 	.word	0x00015140
        /*104c*/ 	.word	0x00000000
        /*1050*/ 	.word	0x00032420
        /*1054*/ 	.short	0x010a
        /*1056*/ 	.byte	0x3f
	.zero		1


	//   ....[73]....
        /*1058*/ 	.word	0x000152e0
        /*105c*/ 	.word	0x00000006
        /*1060*/ 	.word	0x00000000
        /*1064*/ 	.short	0x010a
        /*1066*/ 	.byte	0x3f
	.zero		1


	//   ....[74]....
        /*1068*/ 	.word	0x00015330
        /*106c*/ 	.word	0x00000007
        /*1070*/ 	.word	0x00000000
        /*1074*/ 	.short	0x010a
        /*1076*/ 	.byte	0x3f
	.zero		1


	//   ....[75]....
        /*1078*/ 	.word	0x00015380
        /*107c*/ 	.word	0x00000004
        /*1080*/ 	.word	0x00000000
        /*1084*/ 	.short	0x010a
        /*1086*/ 	.byte	0x3f
	.zero		1


	//----- nvinfo : EIATTR_NUM_MBARRIERS
	.align		4
.L_269:
        /*1088*/ 	.byte	0x03, 0x38
        /*108a*/ 	.short	0x0017


	//----- nvinfo : EIATTR_EXIT_INSTR_OFFSETS
	.align		4
        /*108c*/ 	.byte	0x04, 0x1c
        /*108e*/ 	.short	(.L_271 - .L_270)


	//   ....[0]....
.L_270:
        /*1090*/ 	.word	0x00000a90


	//   ....[1]....
        /*1094*/ 	.word	0x0000b540


	//   ....[2]....
        /*1098*/ 	.word	0x00012760


	//----- nvinfo : EIATTR_MAX_THREADS
	.align		4
.L_271:
        /*109c*/ 	.byte	0x04, 0x05
        /*109e*/ 	.short	(.L_273 - .L_272)
.L_272:
        /*10a0*/ 	.word	0x00000180
        /*10a4*/ 	.word	0x00000001
        /*10a8*/ 	.word	0x00000001


	//----- nvinfo : EIATTR_CRS_STACK_SIZE
	.align		4
.L_273:
        /*10ac*/ 	.byte	0x04, 0x1e
        /*10ae*/ 	.short	(.L_275 - .L_274)
.L_274:
        /*10b0*/ 	.word	0x00000000


	//----- nvinfo : EIATTR_CBANK_PARAM_SIZE
	.align		4
.L_275:
        /*10b4*/ 	.byte	0x03, 0x19
        /*10b6*/ 	.short	0x0bf0


	//----- nvinfo : EIATTR_PARAM_CBANK
	.align		4
        /*10b8*/ 	.byte	0x04, 0x0a
        /*10ba*/ 	.short	(.L_277 - .L_276)
	.align		4
.L_276:
        /*10bc*/ 	.word	index@(.nv.constant0._ZN7cutlass13device_kernelIN5flash11enable_sm90INS1_16FlashAttnFwdSm90INS1_25CollectiveMainloopFwdSm90ILi2EN4cute5tupleIJNS5_1CILi1EEES8_S8_EEENS6_IJNS7_ILi128EEENS7_ILi96EEENS7_ILi64EEEEEELi256ENS_10bfloat16_tEfNS_4arch4Sm90ELb0ELb0ELb0ELb1ELb0ELb0ELb1ELb1ELb0ELb1ELb1ELb0EEENS1_21CollectiveEpilogueFwdINS6_IJSA_NS7_ILi256EEESB_EEES9_SE_SG_Li256ELb1ELb1ELb1ELb0EEENS1_36VarlenDynamicPersistentTileSchedulerILi128ELi96ELi256ELi128ELb1ELb1ELb1ELb0ELb1ELb1EEEEEEEEEvNT_6ParamsE)
        /*10c0*/ 	.short	0x0210
        /*10c2*/ 	.short	0x0bf0


	//----- nvinfo : EIATTR_SW_WAR
	.align		4
.L_277:
        /*10c4*/ 	.byte	0x04, 0x36
        /*10c6*/ 	.short	(.L_279 - .L_278)
.L_278:
        /*10c8*/ 	.word	0x00000008
.L_279:


//--------------------- .nv.info._ZN7cutlass13device_kernelIN5flash11enable_sm90INS1_16FlashAttnFwdSm90INS1_25CollectiveMainloopFwdSm90ILi2EN4cute5tupleIJNS5_1CILi1EEES8_S8_EEENS6_IJNS7_ILi128EEENS7_ILi96EEENS7_ILi64EEEEEELi256ENS_10bfloat16_tEfNS_4arch4Sm90ELb0ELb0ELb0ELb1ELb0ELb1ELb1ELb1ELb0ELb1ELb1ELb0EEENS1_21CollectiveEpilogueFwdINS6_IJSA_NS7_ILi256EEESB_EEES9_SE_SG_Li256ELb1ELb1ELb1ELb0EEENS1_36VarlenDynamicPersistentTileSchedulerILi128ELi96ELi256ELi128ELb1ELb1ELb1ELb0ELb1ELb1EEEEEEEEEvNT_6ParamsE --------------------------
	.section	.nv.info._ZN7cutlass13device_kernelIN5flash11enable_sm90INS1_16FlashAttnFwdSm90INS1_25CollectiveMainloopFwdSm90ILi2EN4cute5tupleIJNS5_1CILi1EEES8_S8_EEENS6_IJNS7_ILi128EEENS7_ILi96EEENS7_ILi64EEEEEELi256ENS_10bfloat16_tEfNS_4arch4Sm90ELb0ELb0ELb0ELb1ELb0ELb1ELb1ELb1ELb0ELb1ELb1ELb0EEENS1_21CollectiveEpilogueFwdINS6_IJSA_NS7_ILi256EEESB_EEES9_SE_SG_Li256ELb1ELb1ELb1ELb0EEENS1_36VarlenDynamicPersistentTileSchedulerILi128ELi96ELi256ELi128ELb1ELb1ELb1ELb0ELb1ELb1EEEEEEEEEvNT_6ParamsE,"",@"SHT_CUDA_INFO"
	.sectionflags	@""
	.align	4


	//----- nvinfo : EIATTR_CUDA_API_VERSION
	.align		4
        /*0000*/ 	.byte	0x04, 0x37
        /*0002*/ 	.short	(.L_281 - .L_280)
.L_280:
        /*0004*/ 	.word	0x00000082


	//----- nvinfo : EIATTR_KPARAM_INFO
	.align		4
.L_281:
        /*0008*/ 	.byte	0x04, 0x17
        /*000a*/ 	.short	(.L_283 - .L_282)
.L_282:
        /*000c*/ 	.word	0x00000000
        /*0010*/ 	.short	0x0000
        /*0012*/ 	.short	0x0070
        /*0014*/ 	.byte	0x00, 0xf0, 0x01, 0x2e


	//----- nvinfo : EIATTR_SPARSE_MMA_MASK
	.align		4
.L_283:
        /*0018*/ 	.byte	0x03, 0x50
        /*001a*/ 	.short	0x0000


	//----- nvinfo : EIATTR_MAXREG_COUNT
	.align		4
        /*001c*/ 	.byte	0x03, 0x1b
        /*001e*/ 	.short	0x00a8


	//----- nvinfo : EIATTR_NUM_BARRIERS
	.align		4
        /*0020*/ 	.byte	0x02, 0x4c
        /*0022*/ 	.byte	0x10
	.zero		1


	//----- nvinfo : EIATTR_EXTERNS
	.align		4
        /*0024*/ 	.byte	0x04, 0x0f
        /*0026*/ 	.short	(.L_285 - .L_284)


	//   ....[0]....
	.align		4
.L_284:
        /*0028*/ 	.word	index@(__assertfail)


	//----- nvinfo : EIATTR_ANNOTATIONS
	.align		4
.L_285:
        /*002c*/ 	.byte	0x04, 0x55
        /*002e*/ 	.short	(.L_287 - .L_286)


	//   ....[0]....
.L_286:
        /* <DEDUP_REMOVED lines=123> */


	//----- nvinfo : EIATTR_MERCURY_ISA_VERSION
	.align		4
.L_287:
        /*07c8*/ 	.byte	0x03, 0x5f
        /*07ca*/ 	.short	0x0101


	//----- nvinfo : EIATTR_UNUSED_LOAD_BYTE_OFFSET
	.align		4
        /*07cc*/ 	.byte	0x04, 0x44
        /*07ce*/ 	.short	(.L_289 - .L_288)


	//   ....[0]....
.L_288:
        /*07d0*/ 	.word	0x00000b00
        /*07d4*/ 	.word	0x0000fff0


	//   ....[1]....
        /*07d8*/ 	.word	0x0000e8a0
        /*07dc*/ 	.word	0x0000fff0


	//----- nvinfo : EIATTR_INT_WARP_WIDE_INSTR_OFFSETS
	.align		4
.L_289:
        /*07e0*/ 	.byte	0x04, 0x31
        /*07e2*/ 	.short	(.L_291 - .L_290)


	//   ....[0]....
.L_290:
        /*07e4*/ 	.word	0x00000190


	//   ....[1]....
        /*07e8*/ 	.word	0x000001d0


	//   ....[2]....
        /*07ec*/ 	.word	0x00000240


	//   ....[3]....
        /*07f0*/ 	.word	0x00000250


	//   ....[4]....
        /*07f4*/ 	.word	0x00016640


	//   ....[5]....
        /*07f8*/ 	.word	0x000166d0


	//   ....[6]....
        /*07fc*/ 	.word	0x0001b0b0


	//   ....[7]....
        /*0800*/ 	.word	0x0001b140


	//----- nvinfo : EIATTR_COOP_GROUP_MASK_REGIDS
	.align		4
.L_291:
        /*0804*/ 	.byte	0x04, 0x29
        /*0806*/ 	.short	(.L_293 - .L_292)


	//   ....[0]....
.L_292:
        /*0808*/ 	.word	0xffffffff


	//   ....[1]....
        /*080c*/ 	.word	0xffffffff


	//   ....[2]....
        /*0810*/ 	.word	0xffffffff


	//   ....[3]....
        /*0814*/ 	.word	0xffffffff


	//   ....[4]....
        /*0818*/ 	.word	0xffffffff


	//   ....[5]....
        /*081c*/ 	.word	0xffffffff


	//   ....[6]....
        /*0820*/ 	.word	0xffffffff


	//   ....[7]....
        /*0824*/ 	.word	0xffffffff


	//   ....[8]....
        /*0828*/ 	.word	0xffffffff


	//   ....[9]....
        /*082c*/ 	.word	0xffffffff


	//   ....[10]....
        /*0830*/ 	.word	0xffffffff


	//   ....[11]....
        /*0834*/ 	.word	0xffffffff


	//   ....[12]....
        /*0838*/ 	.word	0xffffffff


	//   ....[13]....
        /*083c*/ 	.word	0xffffffff


	//   ....[14]....
        /*0840*/ 	.word	0xffffffff


	//   ....[15]....
        /*0844*/ 	.word	0xffffffff


	//   ....[16]....
        /*0848*/ 	.word	0xffffffff


	//   ....[17]....
        /*084c*/ 	.word	0xffffffff


	//   ....[18]....
        /*0850*/ 	.word	0xffffffff


	//   ....[19]....
        /*0854*/ 	.word	0xffffffff


	//   ....[20]....
        /*0858*/ 	.word	0xffffffff


	//   ....[21]....
        /*085c*/ 	.word	0xffffffff


	//   ....[22]....
        /*0860*/ 	.word	0xffffffff


	//   ....[23]....
        /*0864*/ 	.word	0xffffffff


	//   ....[24]....
        /*0868*/ 	.word	0xffffffff


	//   ....[25]....
        /*086c*/ 	.word	0xffffffff


	//   ....[26]....
        /*0870*/ 	.word	0xffffffff


	//   ....[27]....
        /*0874*/ 	.word	0xffffffff


	//   ....[28]....
        /*0878*/ 	.word	0xffffffff


	//   ....[29]....
        /*087c*/ 	.word	0xffffffff


	//   ....[30]....
        /*0880*/ 	.word	0xffffffff


	//   ....[31]....
        /*0884*/ 	.word	0xffffffff


	//   ....[32]....
        /*0888*/ 	.word	0xffffffff


	//   ....[33]....
        /*088c*/ 	.word	0xffffffff


	//   ....[34]....
        /*0890*/ 	.word	0xffffffff


	//   ....[35]....
        /*0894*/ 	.word	0xffffffff


	//   ....[36]....
        /*0898*/ 	.word	0xffffffff


	//   ....[37]....
        /*089c*/ 	.word	0xffffffff


	//   ....[38]....
        /*08a0*/ 	.word	0xffffffff


	//   ....[39]....
        /*08a4*/ 	.word	0xffffffff


	//   ....[40]....
        /*08a8*/ 	.word	0xffffffff


	//   ....[41]....
        /*08ac*/ 	.word	0xffffffff


	//   ....[42]....
        /*08b0*/ 	.word	0xffffffff


	//   ....[43]....
        /*08b4*/ 	.word	0xffffffff


	//   ....[44]....
        /*08b8*/ 	.word	0xffffffff


	//   ....[45]....
        /*08bc*/ 	.word	0xffffffff


	//   ....[46]....
        /*08c0*/ 	.word	0xffffffff


	//   ....[47]....
        /*08c4*/ 	.word	0xffffffff


	//   ....[48]....
        /*08c8*/ 	.word	0xffffffff


	//   ....[49]....
        /*08cc*/ 	.word	0xffffffff


	//   ....[50]....
        /*08d0*/ 	.word	0xffffffff


	//   ....[51]....
        /*08d4*/ 	.word	0xffffffff


	//   ....[52]....
        /*08d8*/ 	.word	0xffffffff


	//   ....[53]....
        /*08dc*/ 	.word	0xffffffff


	//   ....[54]....
        /*08e0*/ 	.word	0xffffffff


	//   ....[55]....
        /*08e4*/ 	.word	0xffffffff


	//   ....[56]....
        /*08e8*/ 	.word	0xffffffff


	//   ....[57]....
        /*08ec*/ 	.word	0xffffffff


	//   ....[58]....
        /*08f0*/ 	.word	0xffffffff


	//   ....[59]....
        /*08f4*/ 	.word	0xffffffff


	//   ....[60]....
        /*08f8*/ 	.word	0xffffffff


	//   ....[61]....
        /*08fc*/ 	.word	0xffffffff


	//   ....[62]....
        /*0900*/ 	.word	0xffffffff


	//   ....[63]....
        /*0904*/ 	.word	0xffffffff


	//   ....[64]....
        /*0908*/ 	.word	0xffffffff


	//   ....[65]....
        /*090c*/ 	.word	0xffffffff


	//   ....[66]....
        /*0910*/ 	.word	0xffffffff


	//   ....[67]....
        /*0914*/ 	.word	0xffffffff


	//   ....[68]....
        /*0918*/ 	.word	0xffffffff


	//   ....[69]....
        /*091c*/ 	.word	0xffffffff


	//   ....[70]....
        /*0920*/ 	.word	0xffffffff


	//   ....[71]....
        /*0924*/ 	.word	0xffffffff


	//   ....[72]....
        /*0928*/ 	.word	0xffffffff


	//   ....[73]....
        /*092c*/ 	.word	0xffffffff


	//   ....[74]....
        /*0930*/ 	.word	0xffffffff


	//   ....[75]....
        /*0934*/ 	.word	0xffffffff


	//   ....[76]....
        /*0938*/ 	.word	0xffffffff


	//   ....[77]....
        /*093c*/ 	.word	0xffffffff


	//   ....[78]....
        /*0940*/ 	.word	0xffffffff


	//   ....[79]....
        /*0944*/ 	.word	0xffffffff


	//   ....[80]....
        /*0948*/ 	.word	0xffffffff


	//   ....[81]....
        /*094c*/ 	.word	0xffffffff


	//   ....[82]....
        /*0950*/ 	.word	0xffffffff


	//   ....[83]....
        /*0954*/ 	.word	0xffffffff


	//   ....[84]....
        /*0958*/ 	.word	0xffffffff


	//   ....[85]....
        /*095c*/ 	.word	0xffffffff


	//   ....[86]....
        /*0960*/ 	.word	0xffffffff


	//   ....[87]....
        /*0964*/ 	.word	0xffffffff


	//   ....[88]....
        /*0968*/ 	.word	0xffffffff


	//   ....[89]....
        /*096c*/ 	.word	0xffffffff


	//   ....[90]....
        /*0970*/ 	.word	0xffffffff


	//   ....[91]....
        /*0974*/ 	.word	0xffffffff


	//   ....[92]....
        /*0978*/ 	.word	0xffffffff


	//   ....[93]....
        /*097c*/ 	.word	0xffffffff


	//   ....[94]....
        /*0980*/ 	.word	0xffffffff


	//   ....[95]....
        /*0984*/ 	.word	0xffffffff


	//   ....[96]....
        /*0988*/ 	.word	0xffffffff


	//   ....[97]....
        /*098c*/ 	.word	0xffffffff


	//   ....[98]....
        /*0990*/ 	.word	0xffffffff


	//   ....[99]....
        /*0994*/ 	.word	0xffffffff


	//   ....[100]....
        /*0998*/ 	.word	0xffffffff


	//   ....[101]....
        /*099c*/ 	.word	0xffffffff


	//   ....[102]....
        /*09a0*/ 	.word	0xffffffff


	//   ....[103]....
        /*09a4*/ 	.word	0xffffffff


	//   ....[104]....
        /*09a8*/ 	.word	0xffffffff


	//   ....[105]....
        /*09ac*/ 	.word	0xffffffff


	//   ....[106]....
        /*09b0*/ 	.word	0xffffffff


	//   ....[107]....
        /*09b4*/ 	.word	0xffffffff


	//   ....[108]....
        /*09b8*/ 	.word	0xffffffff


	//   ....[109]....
        /*09bc*/ 	.word	0xffffffff


	//   ....[110]....
        /*09c0*/ 	.word	0xffffffff


	//   ....[111]....
        /*09c4*/ 	.word	0xffffffff


	//   ....[112]....
        /*09c8*/ 	.word	0xffffffff


	//   ....[113]....
        /*09cc*/ 	.word	0xffffffff


	//   ....[114]....
        /*09d0*/ 	.word	0xffffffff


	//   ....[115]....
        /*09d4*/ 	.word	0xffffffff


	//   ....[116]....
        /*09d8*/ 	.word	0xffffffff


	//   ....[117]....
        /*09dc*/ 	.word	0xffffffff


	//   ....[118]....
        /*09e0*/ 	.word	0xffffffff


	//   ....[119]....
        /*09e4*/ 	.word	0xffffffff


	//   ....[120]....
        /*09e8*/ 	.word	0xffffffff


	//   ....[121]....
        /*09ec*/ 	.word	0xffffffff


	//   ....[122]....
        /*09f0*/ 	.word	0x0500000f


	//   ....[123]....
        /*09f4*/ 	.word	0x0500000f


	//   ....[124]....
        /*09f8*/ 	.word	0x0500000f


	//   ....[125]....
        /*09fc*/ 	.word	0x0500000f


	//   ....[126]....
        /*0a00*/ 	.word	0x0500000f


	//   ....[127]....
        /*0a04*/ 	.word	0x0500000f


	//   ....[128]....
        /*0a08*/ 	.word	0x0500000f


	//   ....[129]....
        /*0a0c*/ 	.word	0x0500000f


	//   ....[130]....
        /*0a10*/ 	.word	0x0500000f


	//   ....[131]....
        /*0a14*/ 	.word	0x0500000f


	//   ....[132]....
        /*0a18*/ 	.word	0x0500000f


	//   ....[133]....
        /*0a1c*/ 	.word	0x0500000f


	//   ....[134]....
        /*0a20*/ 	.word	0x0500000f


	//   ....[135]....
        /*0a24*/ 	.word	0x0500000f


	//   ....[136]....
        /*0a28*/ 	.word	0x0500000f


	//   ....[137]....
        /*0a2c*/ 	.word	0x0500000f


	//   ....[138]....
        /*0a30*/ 	.word	0x0500000f


	//   ....[139]....
        /*0a34*/ 	.word	0x0500000f


	//   ....[140]....
        /*0a38*/ 	.word	0x0500000f


	//   ....[141]....
        /*0a3c*/ 	.word	0x0500000f


	//   ....[142]....
        /*0a40*/ 	.word	0x0500000f


	//   ....[143]....
        /*0a44*/ 	.word	0x0500000f


	//   ....[144]....
        /*0a48*/ 	.word	0x0500000f


	//   ....[145]....
        /*0a4c*/ 	.word	0x0500000f


	//   ....[146]....
        /*0a50*/ 	.word	0x0500000f


	//   ....[147]....
        /*0a54*/ 	.word	0x0500000f


	//   ....[148]....
        /*0a58*/ 	.word	0x0500000f


	//   ....[149]....
        /*0a5c*/ 	.word	0x0500000f


	//   ....[150]....
        /*0a60*/ 	.word	0x0500000f


	//   ....[151]....
        /*0a64*/ 	.word	0x0500000f


	//   ....[152]....
        /*0a68*/ 	.word	0x0500000f


	//   ....[153]....
        /*0a6c*/ 	.word	0x0500000f


	//   ....[154]....
        /*0a70*/ 	.word	0x0500000f


	//   ....[155]....
        /*0a74*/ 	.word	0x0500000f


	//   ....[156]....
        /*0a78*/ 	.word	0x0500000f


	//   ....[157]....
        /*0a7c*/ 	.word	0x0500000f


	//   ....[158]....
        /*0a80*/ 	.word	0x0500000f


	//   ....[159]....
        /*0a84*/ 	.word	0x0500000f


	//   ....[160]....
        /*0a88*/ 	.word	0x0500000f


	//   ....[161]....
        /*0a8c*/ 	.word	0x0500000f


	//   ....[162]....
        /*0a90*/ 	.word	0x0500000f


	//   ....[163]....
        /*0a94*/ 	.word	0x0500000f


	//   ....[164]....
        /*0a98*/ 	.word	0x0500000f


	//   ....[165]....
        /*0a9c*/ 	.word	0x0500000f


	//   ....[166]....
        /*0aa0*/ 	.word	0x0500000f


	//   ....[167]....
        /*0aa4*/ 	.word	0x0500000f


	//   ....[168]....
        /*0aa8*/ 	.word	0x0500000f


	//   ....[169]....
        /*0aac*/ 	.word	0x0500000f


	//   ....[170]....
        /*0ab0*/ 	.word	0x0500000f


	//   ....[171]....
        /*0ab4*/ 	.word	0x0500000f


	//   ....[172]....
        /*0ab8*/ 	.word	0x0500000f


	//   ....[173]....
        /*0abc*/ 	.word	0x0500000f


	//   ....[174]....
        /*0ac0*/ 	.word	0x0500000f


	//   ....[175]....
        /*0ac4*/ 	.word	0x0500000f


	//   ....[176]....
        /*0ac8*/ 	.word	0x0500000f


	//   ....[177]....
        /*0acc*/ 	.word	0x0500000f


	//   ....[178]....
        /*0ad0*/ 	.word	0x0500000f


	//   ....[179]....
        /*0ad4*/ 	.word	0x0500000f


	//   ....[180]....
        /*0ad8*/ 	.word	0x0500000f


	//   ....[181]....
        /*0adc*/ 	.word	0x0500000f


	//   ....[182]....
        /*0ae0*/ 	.word	0x0500000f


	//   ....[183]....
        /*0ae4*/ 	.word	0x0500000f


	//   ....[184]....
        /*0ae8*/ 	.word	0x0500000f


	//   ....[185]....
        /*0aec*/ 	.word	0x0500000f


	//   ....[186]....
        /*0af0*/ 	.word	0x0500000f


	//   ....[187]....
        /*0af4*/ 	.word	0x0500000f


	//   ....[188]....
        /*0af8*/ 	.word	0x0500000f


	//   ....[189]....
        /*0afc*/ 	.word	0x0500000f


	//   ....[190]....
        /*0b00*/ 	.word	0x0500000f


	//   ....[191]....
        /*0b04*/ 	.word	0x0500000f


	//   ....[192]....
        /*0b08*/ 	.word	0x0500000f


	//   ....[193]....
        /*0b0c*/ 	.word	0x0500000f


	//   ....[194]....
        /*0b10*/ 	.word	0x0500000f


	//   ....[195]....
        /*0b14*/ 	.word	0x0500000f


	//   ....[196]....
        /*0b18*/ 	.word	0x0500000f


	//   ....[197]....
        /*0b1c*/ 	.word	0x0500000f


	//   ....[198]....
        /*0b20*/ 	.word	0x0500000f


	//   ....[199]....
        /*0b24*/ 	.word	0x0500000f


	//   ....[200]....
        /*0b28*/ 	.word	0x0500000f


	//   ....[201]....
        /*0b2c*/ 	.word	0x0500000f


	//   ....[202]....
        /*0b30*/ 	.word	0x0500000f


	//   ....[203]....
        /*0b34*/ 	.word	0x0500000f


	//----- nvinfo : EIATTR_COOP_GROUP_INSTR_OFFSETS
	.align		4
.L_293:
        /*0b38*/ 	.byte	0x04, 0x28
        /*0b3a*/ 	.short	(.L_295 - .L_294)


	//   ....[0]....
.L_294:
        /*0b3c*/ 	.word	0x00000070


	//   ....[1]....
        /*0b40*/ 	.word	0x000001a0


	//   ....[2]....
        /*0b44*/ 	.word	0x000001f0


	//   ....[3]....
        /*0b48*/ 	.word	0x00000440


	//   ....[4]....
        /*0b4c*/ 	.word	0x000005a0


	//   ....[5]....
        /*0b50*/ 	.word	0x000006c0


	//   ....[6]....
        /*0b54*/ 	.word	0x00000820


	//   ....[7]....
        /*0b58*/ 	.word	0x00006700


	//   ....[8]....
        /*0b5c*/ 	.word	0x00006cf0


	//   ....[9]....
        /*0b60*/ 	.word	0x00006d00


	//   ....[10]....
        /*0b64*/ 	.word	0x00006d10


	//   ....[11]....
        /*0b68*/ 	.word	0x00006d20


	//   ....[12]....
        /*0b6c*/ 	.word	0x00007d10


	//   ....[13]....
        /*0b70*/ 	.word	0x00007d20


	//   ....[14]....
        /*0b74*/ 	.word	0x00007d30


	//   ....[15]....
        /*0b78*/ 	.word	0x00007d40


	//   ....[16]....
        /*0b7c*/ 	.word	0x0000a590


	//   ....[17]....
        /*0b80*/ 	.word	0x0000a640


	//   ....[18]....
        /*0b84*/ 	.word	0x0000a6a0


	//   ....[19]....
        /*0b88*/ 	.word	0x0000a7b0


	//   ....[20]....
        /*0b8c*/ 	.word	0x0000c550


	//   ....[21]....
        /*0b90*/ 	.word	0x0000c570


	//   ....[22]....
        /*0b94*/ 	.word	0x0000c950


	//   ....[23]....
        /*0b98*/ 	.word	0x0000c980


	//   ....[24]....
        /*0b9c*/ 	.word	0x0000de00


	//   ....[25]....
        /*0ba0*/ 	.word	0x0000dea0


	//   ....[26]....
        /*0ba4*/ 	.word	0x0000df50


	//   ....[27]....
        /*0ba8*/ 	.word	0x0000e120


	//   ....[28]....
        /*0bac*/ 	.word	0x0000f900


	//   ....[29]....
        /*0bb0*/ 	.word	0x0000f920


	//   ....[30]....
        /*0bb4*/ 	.word	0x0000f930


	//   ....[31]....
        /*0bb8*/ 	.word	0x0000f940


	//   ....[32]....
        /*0bbc*/ 	.word	0x00010350


	//   ....[33]....
        /*0bc0*/ 	.word	0x00010360


	//   ....[34]....
        /*0bc4*/ 	.word	0x00010560


	//   ....[35]....
        /*0bc8*/ 	.word	0x00010570


	//   ....[36]....
        /*0bcc*/ 	.word	0x00010730


	//   ....[37]....
        /*0bd0*/ 	.word	0x00010740


	//   ....[38]....
        /*0bd4*/ 	.word	0x00010900


	//   ....[39]....
        /*0bd8*/ 	.word	0x00010910


	//   ....[40]....
        /*0bdc*/ 	.word	0x00010d70


	//   ....[41]....
        /*0be0*/ 	.word	0x00010d80


	//   ....[42]....
        /*0be4*/ 	.word	0x00011b40


	//   ....[43]....
        /*0be8*/ 	.word	0x00011b50


	//   ....[44]....
        /*0bec*/ 	.word	0x00013130


	//   ....[45]....
        /*0bf0*/ 	.word	0x00013140


	//   ....[46]....
        /*0bf4*/ 	.word	0x00013310


	//   ....[47]....
        /*0bf8*/ 	.word	0x00013320


	//   ....[48]....
        /*0bfc*/ 	.word	0x000134e0


	//   ....[49]....
        /*0c00*/ 	.word	0x000134f0


	//   ....[50]....
        /*0c04*/ 	.word	0x000136b0


	//   ....[51]....
        /*0c08*/ 	.word	0x000136c0


	//   ....[52]....
        /*0c0c*/ 	.word	0x000138e0


	//   ....[53]....
        /*0c10*/ 	.word	0x00013b10


	//   ....[54]....
        /*0c14*/ 	.word	0x00013b40


	//   ....[55]....
        /*0c18*/ 	.word	0x00013b70


	//   ....[56]....
        /*0c1c*/ 	.word	0x00013ba0


	//   ....[57]....
        /*0c20*/ 	.word	0x00013bd0


	//   ....[58]....
        /*0c24*/ 	.word	0x00013c00


	//   ....[59]....
        /*0c28*/ 	.word	0x00013da0


	//   ....[60]....
        /*0c2c*/ 	.word	0x00013dd0


	//   ....[61]....
        /*0c30*/ 	.word	0x00013e00


	//   ....[62]....
        /*0c34*/ 	.word	0x00013e30


	//   ....[63]....
        /*0c38*/ 	.word	0x00013e60


	//   ....[64]....
        /*0c3c*/ 	.word	0x00013e90


	//   ....[65]....
        /*0c40*/ 	.word	0x00013f20


	//   ....[66]....
        /*0c44*/ 	.word	0x00013f50


	//   ....[67]....
        /*0c48*/ 	.word	0x00013f60


	//   ....[68]....
        /*0c4c*/ 	.word	0x00014010


	//   ....[69]....
        /*0c50*/ 	.word	0x00015070


	//   ....[70]....
        /*0c54*/ 	.word	0x00016c20


	//   ....[71]....
        /*0c58*/ 	.word	0x000176e0


	//   ....[72]....
        /*0c5c*/ 	.word	0x00017710


	//   ....[73]....
        /*0c60*/ 	.word	0x00017750


	//   ....[74]....
        /*0c64*/ 	.word	0x00017770


	//   ....[75]....
        /*0c68*/ 	.word	0x00017860


	//   ....[76]....
        /*0c6c*/ 	.word	0x00017880


	//   ....[77]....
        /*0c70*/ 	.word	0x00017920


	//   ....[78]....
        /*0c74*/ 	.word	0x00017930


	//   ....[79]....
        /*0c78*/ 	.word	0x000179c0


	//   ....[80]....
        /*0c7c*/ 	.word	0x000179e0


	//   ....[81]....
        /*0c80*/ 	.word	0x00017a80


	//   ....[82]....
        /*0c84*/ 	.word	0x00017aa0


	//   ....[83]....
        /*0c88*/ 	.word	0x00017b30


	//   ....[84]....
        /*0c8c*/ 	.word	0x00017b50


	//   ....[85]....
        /*0c90*/ 	.word	0x00017be0


	//   ....[86]....
        /*0c94*/ 	.word	0x00017bf0


	//   ....[87]....
        /*0c98*/ 	.word	0x00018320


	//   ....[88]....
        /*0c9c*/ 	.word	0x00018330


	//   ....[89]....
        /*0ca0*/ 	.word	0x000183e0


	//   ....[90]....
        /*0ca4*/ 	.word	0x000183f0


	//   ....[91]....
        /*0ca8*/ 	.word	0x000184b0


	//   ....[92]....
        /*0cac*/ 	.word	0x000184c0


	//   ....[93]....
        /*0cb0*/ 	.word	0x00018580


	//   ....[94]....
        /*0cb4*/ 	.word	0x00018590


	//   ....[95]....
        /*0cb8*/ 	.word	0x00018630


	//   ....[96]....
        /*0cbc*/ 	.word	0x00018640


	//   ....[97]....
        /*0cc0*/ 	.word	0x000186f0


	//   ....[98]....
        /*0cc4*/ 	.word	0x00018700


	//   ....[99]....
        /*0cc8*/ 	.word	0x000187b0


	//   ....[100]....
        /*0ccc*/ 	.word	0x000187c0


	//   ....[101]....
        /*0cd0*/ 	.word	0x000187d0


	//   ....[102]....
        /*0cd4*/ 	.word	0x00018840


	//   ....[103]....
        /*0cd8*/ 	.word	0x0001b3d0


	//   ....[104]....
        /*0cdc*/ 	.word	0x0001b400


	//   ....[105]....
        /*0ce0*/ 	.word	0x0001b460


	//   ....[106]....
        /*0ce4*/ 	.word	0x0001b490


	//   ....[107]....
        /*0ce8*/ 	.word	0x0001b4c0


	//   ....[108]....
        /*0cec*/ 	.word	0x0001b4f0


	//   ....[109]....
        /*0cf0*/ 	.word	0x0001b520


	//   ....[110]....
        /*0cf4*/ 	.word	0x0001b550


	//   ....[111]....
        /*0cf8*/ 	.word	0x0001b710


	//   ....[112]....
        /*0cfc*/ 	.word	0x0001b740


	//   ....[113]....
        /*0d00*/ 	.word	0x0001b770


	//   ....[114]....
        /*0d04*/ 	.word	0x0001b7a0


	//   ....[115]....
        /*0d08*/ 	.word	0x0001b7d0


	//   ....[116]....
        /*0d0c*/ 	.word	0x0001b800


	//   ....[117]....
        /*0d10*/ 	.word	0x0001b8c0


	//   ....[118]....
        /*0d14*/ 	.word	0x0001b8e0


	//   ....[119]....
        /*0d18*/ 	.word	0x0001b8f0


	//   ....[120]....
        /*0d1c*/ 	.word	0x0001b950


	//   ....[121]....
        /*0d20*/ 	.word	0x0001c080


	//   ....[122]....
        /*0d24*/ 	.word	0x0001c4b0


	//   ....[123]....
        /*0d28*/ 	.word	0x0001c550


	//   ....[124]....
        /*0d2c*/ 	.word	0x0001c5e0


	//   ....[125]....
        /*0d30*/ 	.word	0x0001c630


	//   ....[126]....
        /*0d34*/ 	.word	0x0001c680


	//   ....[127]....
        /*0d38*/ 	.word	0x0001c770


	//   ....[128]....
        /*0d3c*/ 	.word	0x0001c800


	//   ....[129]....
        /*0d40*/ 	.word	0x0001c850


	//   ....[130]....
        /*0d44*/ 	.word	0x0001c8a0


	//   ....[131]....
        /*0d48*/ 	.word	0x0001cb00


	//   ....[132]....
        /*0d4c*/ 	.word	0x0001cb50


	//   ....[133]....
        /*0d50*/ 	.word	0x0001cbe0


	//   ....[134]....
        /*0d54*/ 	.word	0x0001cc70


	//   ....[135]....
        /*0d58*/ 	.word	0x0001cd00


	//   ....[136]....
        /*0d5c*/ 	.word	0x0001cd90


	//   ....[137]....
        /*0d60*/ 	.word	0x0001ce20


	//   ....[138]....
        /*0d64*/ 	.word	0x0001ceb0


	//   ....[139]....
        /*0d68*/ 	.word	0x0001cf30


	//   ....[140]....
        /*0d6c*/ 	.word	0x0001cf80


	//   ....[141]....
        /*0d70*/ 	.word	0x0001d020


	//   ....[142]....
        /*0d74*/ 	.word	0x0001d0b0


	//   ....[143]....
        /*0d78*/ 	.word	0x0001d140


	//   ....[144]....
        /*0d7c*/ 	.word	0x0001d190


	//   ....[145]....
        /*0d80*/ 	.word	0x0001d220


	//   ....[146]....
        /*0d84*/ 	.word	0x0001d2b0


	//   ....[147]....
        /*0d88*/ 	.word	0x0001d340


	//   ....[148]....
        /*0d8c*/ 	.word	0x0001d3d0


	//   ....[149]....
        /*0d90*/ 	.word	0x0001d460


	//   ....[150]....
        /*0d94*/ 	.word	0x0001d4f0


	//   ....[151]....
        /*0d98*/ 	.word	0x0001d5b0


	//   ....[152]....
        /*0d9c*/ 	.word	0x0001d890


	//   ....[153]....
        /*0da0*/ 	.word	0x0001da10


	//   ....[154]....
        /*0da4*/ 	.word	0x0001da70


	//   ....[155]....
        /*0da8*/ 	.word	0x0001dae0


	//   ....[156]....
        /*0dac*/ 	.word	0x0001db50


	//   ....[157]....
        /*0db0*/ 	.word	0x0001dc00


	//   ....[158]....
        /*0db4*/ 	.word	0x0001dcf0


	//   ....[159]....
        /*0db8*/ 	.word	0x0001de20


	//   ....[160]....
        /*0dbc*/ 	.word	0x0001dec0


	//   ....[161]....
        /*0dc0*/ 	.word	0x0001df90


	//   ....[162]....
        /*0dc4*/ 	.word	0x0001e030


	//   ....[163]....
        /*0dc8*/ 	.word	0x0001e100


	//   ....[164]....
        /*0dcc*/ 	.word	0x0001e1a0


	//   ....[165]....
        /*0dd0*/ 	.word	0x0001e270


	//   ....[166]....
        /*0dd4*/ 	.word	0x0001e310


	//   ....[167]....
        /*0dd8*/ 	.word	0x0001e3c0


	//   ....[168]....
        /*0ddc*/ 	.word	0x0001e4a0


	//   ....[169]....
        /*0de0*/ 	.word	0x0001e700


	//   ....[170]....
        /*0de4*/ 	.word	0x0001e7b0


	//   ....[171]....
        /*0de8*/ 	.word	0x0001e8b0


	//   ....[172]....
        /*0dec*/ 	.word	0x0001e9a0


	//   ....[173]....
        /*0df0*/ 	.word	0x0001ea30


	//   ....[174]....
        /*0df4*/ 	.word	0x0001eb20


	//   ....[175]....
        /*0df8*/ 	.word	0x0001ebb0


	//   ....[176]....
        /*0dfc*/ 	.word	0x0001eca0


	//   ....[177]....
        /*0e00*/ 	.word	0x0001ed30


	//   ....[178]....
        /*0e04*/ 	.word	0x0001ee20


	//   ....[179]....
        /*0e08*/ 	.word	0x0001eeb0


	//   ....[180]....
        /*0e0c*/ 	.word	0x0001ef90


	//   ....[181]....
        /*0e10*/ 	.word	0x0001f0c0


	//   ....[182]....
        /*0e14*/ 	.word	0x0001f110


	//   ....[183]....
        /*0e18*/ 	.word	0x0001f170


	//   ....[184]....
        /*0e1c*/ 	.word	0x0001f210


	//   ....[185]....
        /*0e20*/ 	.word	0x0001f5b0


	//   ....[186]....
        /*0e24*/ 	.word	0x0001f650


	//   ....[187]....
        /*0e28*/ 	.word	0x0001f7f0


	//   ....[188]....
        /*0e2c*/ 	.word	0x0001f870


	//   ....[189]....
        /*0e30*/ 	.word	0x0001f8f0


	//   ....[190]....
        /*0e34*/ 	.word	0x0001f970


	//   ....[191]....
        /*0e38*/ 	.word	0x0001f9f0


	//   ....[192]....
        /*0e3c*/ 	.word	0x0001fa80


	//   ....[193]....
        /*0e40*/ 	.word	0x0001fb20


	//   ....[194]....
        /*0e44*/ 	.word	0x0001fbd0


	//   ....[195]....
        /*0e48*/ 	.word	0x0001fc50


	//   ....[196]....
        /*0e4c*/ 	.word	0x0001fcd0


	//   ....[197]....
        /*0e50*/ 	.word	0x0001fd50


	//   ....[198]....
        /*0e54*/ 	.word	0x0001fde0


	//   ....[199]....
        /*0e58*/ 	.word	0x0001fe60


	//   ....[200]....
        /*0e5c*/ 	.word	0x0001ff00


	//   ....[201]....
        /*0e60*/ 	.word	0x0001ff50


	//   ....[202]....
        /*0e64*/ 	.word	0x0001ffe0


	//   ....[203]....
        /*0e68*/ 	.word	0x00020110


	//----- nvinfo : EIATTR_REG_RECONFIG
	.align		4
.L_295:
        /*0e6c*/ 	.byte	0x01, 0x54
	.zero		2


	//----- nvinfo : EIATTR_SYSCALL_OFFSETS
	.align		4
        /*0e70*/ 	.byte	0x04, 0x46
        /*0e72*/ 	.short	(.L_297 - .L_296)


	//   ....[0]....
.L_296:
        /*0e74*/ 	.word	0x00001e50


	//   ....[1]....
        /*0e78*/ 	.word	0x00001fa0


	//   ....[2]....
        /*0e7c*/ 	.word	0x000068a0


	//   ....[3]....
        /*0e80*/ 	.word	0x00006c10


	//   ....[4]....
        /*0e84*/ 	.word	0x00016840


	//   ....[5]....
        /*0e88*/ 	.word	0x00016990


	//   ....[6]....
        /*0e8c*/ 	.word	0x00016a90


	//   ....[7]....
        /*0e90*/ 	.word	0x000172f0


	//   ....[8]....
        /*0e94*/ 	.word	0x00017f00


	//----- nvinfo : EIATTR_MBARRIER_INSTR_OFFSETS
	.align		4
.L_297:
        /*0e98*/ 	.byte	0x04, 0x39
        /*0e9a*/ 	.short	(.L_299 - .L_298)


	//   ....[0]....
.L_298:
        /*0e9c*/ 	.word	0x000002e0
        /*0ea0*/ 	.word	0x000000ff
        /*0ea4*/ 	.word	0x00032400
        /*0ea8*/ 	.short	0x0100
        /*0eaa*/ 	.byte	0x08
	.zero		1


	//   ....[1]....
        /*0eac*/ 	.word	0x000002f0
        /*0eb0*/ 	.word	0x000000ff
        /*0eb4*/ 	.word	0x00032410
        /*0eb8*/ 	.short	0x0100
        /*0eba*/ 	.byte	0x08
	.zero		1


	//   ....[2]....
        /*0ebc*/ 	.word	0x00000300
        /*0ec0*/ 	.word	0x000000ff
        /*0ec4*/ 	.word	0x00032420
        /*0ec8*/ 	.short	0x0100
        /*0eca*/ 	.byte	0x08
	.zero		1


	//   ....[3]....
        /*0ecc*/ 	.word	0x000003f0
        /*0ed0*/ 	.word	0x000000ff
        /*0ed4*/ 	.word	0x00032430
        /*0ed8*/ 	.short	0x0100
        /*0eda*/ 	.byte	0x08
	.zero		1


	//   ....[4]....
        /*0edc*/ 	.word	0x00000400
        /*0ee0*/ 	.word	0x000000ff
        /*0ee4*/ 	.word	0x00032440
        /*0ee8*/ 	.short	0x0100
        /*0eea*/ 	.byte	0x08
	.zero		1


	//   ....[5]....
        /*0eec*/ 	.word	0x00000410
        /*0ef0*/ 	.word	0x000000ff
        /*0ef4*/ 	.word	0x00032438
        /*0ef8*/ 	.short	0x0100
        /*0efa*/ 	.byte	0x08
	.zero		1


	//   ....[6]....
        /*0efc*/ 	.word	0x00000420
        /*0f00*/ 	.word	0x000000ff
        /*0f04*/ 	.word	0x00032448
        /*0f08*/ 	.short	0x0100
        /*0f0a*/ 	.byte	0x08
	.zero		1


	//   ....[7]....
        /*0f0c*/ 	.word	0x00000550
        /*0f10*/ 	.word	0x000000ff
        /*0f14*/ 	.word	0x00032450
        /*0f18*/ 	.short	0x0100
        /*0f1a*/ 	.byte	0x08
	.zero		1


	//   ....[8]....
        /*0f1c*/ 	.word	0x00000560
        /*0f20*/ 	.word	0x000000ff
        /*0f24*/ 	.word	0x00032460
        /*0f28*/ 	.short	0x0100
        /*0f2a*/ 	.byte	0x08
	.zero		1


	//   ....[9]....
        /*0f2c*/ 	.word	0x00000570
        /*0f30*/ 	.word	0x000000ff
        /*0f34*/ 	.word	0x00032458
        /*0f38*/ 	.short	0x0100
        /*0f3a*/ 	.byte	0x08
	.zero		1


	//   ....[10]....
        /*0f3c*/ 	.word	0x00000580
        /*0f40*/ 	.word	0x000000ff
        /*0f44*/ 	.word	0x00032468
        /*0f48*/ 	.short	0x0100
        /*0f4a*/ 	.byte	0x08
	.zero		1


	//   ....[11]....
        /*0f4c*/ 	.word	0x00000670
        /*0f50*/ 	.word	0x000000ff
        /*0f54*/ 	.word	0x00032470
        /*0f58*/ 	.short	0x0100
        /*0f5a*/ 	.byte	0x06
	.zero		1


	//   ....[12]....
        /*0f5c*/ 	.word	0x00000680
        /*0f60*/ 	.word	0x000000ff
        /*0f64*/ 	.word	0x00032480
        /*0f68*/ 	.short	0x0100
        /*0f6a*/ 	.byte	0x06
	.zero		1


	//   ....[13]....
        /*0f6c*/ 	.word	0x00000690
        /*0f70*/ 	.word	0x000000ff
        /*0f74*/ 	.word	0x00032478
        /*0f78*/ 	.short	0x0100
        /*0f7a*/ 	.byte	0x06
	.zero		1


	//   ....[14]....
        /*0f7c*/ 	.word	0x000006a0
        /*0f80*/ 	.word	0x000000ff
        /*0f84*/ 	.word	0x00032488
        /*0f88*/ 	.short	0x0100
        /*0f8a*/ 	.byte	0x06
	.zero		1


	//   ....[15]....
        /*0f8c*/ 	.word	0x000007d0
        /*0f90*/ 	.word	0x000000ff
        /*0f94*/ 	.word	0x00032490
        /*0f98*/ 	.short	0x0100
        /*0f9a*/ 	.byte	0x08
	.zero		1


	//   ....[16]....
        /*0f9c*/ 	.word	0x000007e0
        /*0fa0*/ 	.word	0x000000ff
        /*0fa4*/ 	.word	0x000324a0
        /*0fa8*/ 	.short	0x0100
        /*0faa*/ 	.byte	0x08
	.zero		1


	//   ....[17]....
        /*0fac*/ 	.word	0x000007f0
        /*0fb0*/ 	.word	0x000000ff
        /*0fb4*/ 	.word	0x00032498
        /*0fb8*/ 	.short	0x0100
        /*0fba*/ 	.byte	0x08
	.zero		1


	//   ....[18]....
        /*0fbc*/ 	.word	0x00000800
        /*0fc0*/ 	.word	0x000000ff
        /*0fc4*/ 	.word	0x000324a8
        /*0fc8*/ 	.short	0x0100
        /*0fca*/ 	.byte	0x08
	.zero		1


	//   ....[19]....
        /*0fcc*/ 	.word	0x00000930
        /*0fd0*/ 	.word	0x000000ff
        /*0fd4*/ 	.word	0x000324b0
        /*0fd8*/ 	.short	0x0100
        /*0fda*/ 	.byte	0x08
	.zero		1


	//   ....[20]....
        /*0fdc*/ 	.word	0x00000940
        /*0fe0*/ 	.word	0x000000ff
        /*0fe4*/ 	.word	0x000324c0
        /*0fe8*/ 	.short	0x0100
        /*0fea*/ 	.byte	0x08
	.zero		1


	//   ....[21]....
        /*0fec*/ 	.word	0x00000950
        /*0ff0*/ 	.word	0x000000ff
        /*0ff4*/ 	.word	0x000324b8
        /*0ff8*/ 	.short	0x0100
        /*0ffa*/ 	.byte	0x08
	.zero		1


	//   ....[22]....
        /*0ffc*/ 	.word	0x00000960
        /*1000*/ 	.word	0x000000ff
        /*1004*/ 	.word	0x000324c8
        /*1008*/ 	.short	0x0100
        /*100a*/ 	.byte	0x08
	.zero		1


	//   ....[23]....
        /*100c*/ 	.word	0x00003260
        /*1010*/ 	.word	0x00000060
        /*1014*/ 	.word	0x00032490
        /*1018*/ 	.short	0x010a
        /*101a*/ 	.byte	0x3f
	.zero		1


	//   ....[24]....
        /*101c*/ 	.word	0x00004520
        /*1020*/ 	.word	0x00000060
        /*1024*/ 	.word	0x00032490
        /*1028*/ 	.short	0x010a
        /*102a*/ 	.byte	0x3f
	.zero		1


	//   ....[25]....
        /*102c*/ 	.word	0x000056a0
        /*1030*/ 	.word	0x00000060
        /*1034*/ 	.word	0x00032490
        /*1038*/ 	.short	0x010a
        /*103a*/ 	.byte	0x3f
	.zero		1


	//   ....[26]....
        /*103c*/ 	.word	0x000058b0
        /*1040*/ 	.word	0x00000024
        /*1044*/ 	.word	0x00000000
        /*1048*/ 	.short	0x0101
        /*104a*/ 	.byte	0x3f
	.zero		1


	//   ....[27]....
        /*104c*/ 	.word	0x000058f0
        /*1050*/ 	.word	0x00000060
        /*1054*/ 	.word	0x000324b0
        /*1058*/ 	.short	0x010a
        /*105a*/ 	.byte	0x3f
	.zero		1


	//   ....[28]....
        /*105c*/ 	.word	0x00005f50
        /*1060*/ 	.word	0x00000060
        /*1064*/ 	.word	0x00000000
        /*1068*/ 	.short	0x0101
        /*106a*/ 	.byte	0x3f
	.zero		1


	//   ....[29]....
        /*106c*/ 	.word	0x00006930
        /*1070*/ 	.word	0x00000012
        /*1074*/ 	.word	0x00032400
        /*1078*/ 	.short	0x010a
        /*107a*/ 	.byte	0x3f
	.zero		1


	//   ....[30]....
        /*107c*/ 	.word	0x00006980
        /*1080*/ 	.word	0x00000012
        /*1084*/ 	.word	0x00032400
        /*1088*/ 	.short	0x010a
        /*108a*/ 	.byte	0x3f
	.zero		1


	//   ....[31]....
        /*108c*/ 	.word	0x00006fb0
        /*1090*/ 	.word	0x00000012
        /*1094*/ 	.word	0x00032400
        /*1098*/ 	.short	0x010a
        /*109a*/ 	.byte	0x3f
	.zero		1


	//   ....[32]....
        /*109c*/ 	.word	0x00007f10
        /*10a0*/ 	.word	0x00000012
        /*10a4*/ 	.word	0x00032400
        /*10a8*/ 	.short	0x010a
        /*10aa*/ 	.byte	0x3f
	.zero		1


	//   ....[33]....
        /*10ac*/ 	.word	0x00008d70
        /*10b0*/ 	.word	0x00000003
        /*10b4*/ 	.word	0x00032430
        /*10b8*/ 	.short	0x010a
        /*10ba*/ 	.byte	0x3f
	.zero		1


	//   ....[34]....
        /*10bc*/ 	.word	0x00008e10
        /*10c0*/ 	.word	0x00000003
        /*10c4*/ 	.word	0x00032430
        /*10c8*/ 	.short	0x010a
        /*10ca*/ 	.byte	0x3f
	.zero		1


	//   ....[35]....
        /*10cc*/ 	.word	0x00009100
        /*10d0*/ 	.word	0x00000012
        /*10d4*/ 	.word	0x00032410
        /*10d8*/ 	.short	0x010a
        /*10da*/ 	.byte	0x3f
	.zero		1


	//   ....[36]....
        /*10dc*/ 	.word	0x00009150
        /*10e0*/ 	.word	0x00000003
        /*10e4*/ 	.word	0x00032450
        /*10e8*/ 	.short	0x010a
        /*10ea*/ 	.byte	0x3f
	.zero		1


	//   ....[37]....
        /*10ec*/ 	.word	0x000091d0
        /*10f0*/ 	.word	0x00000003
        /*10f4*/ 	.word	0x00032450
        /*10f8*/ 	.short	0x010a
        /*10fa*/ 	.byte	0x3f
	.zero		1


	//   ....[38]....
        /*10fc*/ 	.word	0x0000a980
        /*1100*/ 	.word	0x00000004
        /*1104*/ 	.word	0x00000000
        /*1108*/ 	.short	0x0101
        /*110a*/ 	.byte	0x3f
	.zero		1


	//   ....[39]....
        /*110c*/ 	.word	0x0000b530
        /*1110*/ 	.word	0x00000003
        /*1114*/ 	.word	0x00000000
        /*1118*/ 	.short	0x0101
        /*111a*/ 	.byte	0x3f
	.zero		1


	//   ....[40]....
        /*111c*/ 	.word	0x0000b660
        /*1120*/ 	.word	0x00000004
        /*1124*/ 	.word	0x00032430
        /*1128*/ 	.short	0x010a
        /*112a*/ 	.byte	0x3f
	.zero		1


	//   ....[41]....
        /*112c*/ 	.word	0x0000b6c0
        /*1130*/ 	.word	0x00000004
        /*1134*/ 	.word	0x00032430
        /*1138*/ 	.short	0x010a
        /*113a*/ 	.byte	0x3f
	.zero		1


	//   ....[42]....
        /*113c*/ 	.word	0x0000b930
        /*1140*/ 	.word	0x00000004
        /*1144*/ 	.word	0x00032450
        /*1148*/ 	.short	0x010a
        /*114a*/ 	.byte	0x3f
	.zero		1


	//   ....[43]....
        /*114c*/ 	.word	0x0000b980
        /*1150*/ 	.word	0x00000004
        /*1154*/ 	.word	0x00032450
        /*1158*/ 	.short	0x010a
        /*115a*/ 	.byte	0x3f
	.zero		1


	//   ....[44]....
        /*115c*/ 	.word	0x0000ce50
        /*1160*/ 	.word	0x00000007
        /*1164*/ 	.word	0x00000000
        /*1168*/ 	.short	0x0101
        /*116a*/ 	.byte	0x3f
	.zero		1


	//   ....[45]....
        /*116c*/ 	.word	0x0000ddd0
        /*1170*/ 	.word	0x00000004
        /*1174*/ 	.word	0x00000000
        /*1178*/ 	.short	0x0101
        /*117a*/ 	.byte	0x3f
	.zero		1


	//   ....[46]....
        /*117c*/ 	.word	0x000102f0
        /*1180*/ 	.word	0x00000003
        /*1184*/ 	.word	0x00000000
        /*1188*/ 	.short	0x0101
        /*118a*/ 	.byte	0x3f
	.zero		1


	//   ....[47]....
        /*118c*/ 	.word	0x00010ce0
        /*1190*/ 	.word	0x0000000a
        /*1194*/ 	.word	0x00000000
        /*1198*/ 	.short	0x0101
        /*119a*/ 	.byte	0x3f
	.zero		1


	//   ....[48]....
        /*119c*/ 	.word	0x00015150
        /*11a0*/ 	.word	0x00000012
        /*11a4*/ 	.word	0x00032420
        /*11a8*/ 	.short	0x010a
        /*11aa*/ 	.byte	0x3f
	.zero		1


	//   ....[49]....
        /*11ac*/ 	.word	0x00015220
        /*11b0*/ 	.word	0x00000003
        /*11b4*/ 	.word	0x000324a0
        /*11b8*/ 	.short	0x010a
        /*11ba*/ 	.byte	0x3f
	.zero		1


	//   ....[50]....
        /*11bc*/ 	.word	0x00015460
        /*11c0*/ 	.word	0x00000003
        /*11c4*/ 	.word	0x000324c0
        /*11c8*/ 	.short	0x010a
        /*11ca*/ 	.byte	0x3f
	.zero		1


	//   ....[51]....
        /*11cc*/ 	.word	0x00015b00
        /*11d0*/ 	.word	0x00000004
        /*11d4*/ 	.word	0x000324a0
        /*11d8*/ 	.short	0x010a
        /*11da*/ 	.byte	0x3f
	.zero		1


	//   ....[52]....
        /*11dc*/ 	.word	0x00015d30
        /*11e0*/ 	.word	0x00000004
        /*11e4*/ 	.word	0x000324c0
        /*11e8*/ 	.short	0x010a
        /*11ea*/ 	.byte	0x3f
	.zero		1


	//   ....[53]....
        /*11ec*/ 	.word	0x00016e90
        /*11f0*/ 	.word	0x00000000
        /*11f4*/ 	.word	0x00032440
        /*11f8*/ 	.short	0x010a
        /*11fa*/ 	.byte	0x3f
	.zero		1


	//   ....[54]....
        /*11fc*/ 	.word	0x00017cb0
        /*1200*/ 	.word	0x00000012
        /*1204*/ 	.word	0x00032400
        /*1208*/ 	.short	0x0107
        /*120a*/ 	.byte	0x3f
	.zero		1


	//   ....[55]....
        /*120c*/ 	.word	0x00017d50
        /*1210*/ 	.word	0x00000012
        /*1214*/ 	.word	0x00032400
        /*1218*/ 	.short	0x0101
        /*121a*/ 	.byte	0x3f
	.zero		1


	//   ....[56]....
        /*121c*/ 	.word	0x00018980
        /*1220*/ 	.word	0x00000012
        /*1224*/ 	.word	0x00032410
        /*1228*/ 	.short	0x0107
        /*122a*/ 	.byte	0x3f
	.zero		1


	//   ....[57]....
        /*122c*/ 	.word	0x00018a80
        /*1230*/ 	.word	0x00000012
        /*1234*/ 	.word	0x00032410
        /*1238*/ 	.short	0x0101
        /*123a*/ 	.byte	0x3f
	.zero		1


	//   ....[58]....
        /*123c*/ 	.word	0x00018aa0
        /*1240*/ 	.word	0x00000012
        /*1244*/ 	.word	0x00032420
        /*1248*/ 	.short	0x010a
        /*124a*/ 	.byte	0x3f
	.zero		1


	//   ....[59]....
        /*124c*/ 	.word	0x00018b80
        /*1250*/ 	.word	0x00000002
        /*1254*/ 	.word	0x00032460
        /*1258*/ 	.short	0x010a
        /*125a*/ 	.byte	0x3f
	.zero		1


	//   ....[60]....
        /*125c*/ 	.word	0x00019430
        /*1260*/ 	.word	0x00000002
        /*1264*/ 	.word	0x00032440
        /*1268*/ 	.short	0x010a
        /*126a*/ 	.byte	0x3f
	.zero		1


	//   ....[61]....
        /*126c*/ 	.word	0x00019680
        /*1270*/ 	.word	0x00000002
        /*1274*/ 	.word	0x00032460
        /*1278*/ 	.short	0x010a
        /*127a*/ 	.byte	0x3f
	.zero		1


	//   ....[62]....
        /*127c*/ 	.word	0x00019e70
        /*1280*/ 	.word	0x00000003
        /*1284*/ 	.word	0x00032440
        /*1288*/ 	.short	0x010a
        /*128a*/ 	.byte	0x3f
	.zero		1


	//   ....[63]....
        /*128c*/ 	.word	0x0001a0c0
        /*1290*/ 	.word	0x00000003
        /*1294*/ 	.word	0x00032460
        /*1298*/ 	.short	0x010a
        /*129a*/ 	.byte	0x3f
	.zero		1


	//   ....[64]....
        /*129c*/ 	.word	0x0001a840
        /*12a0*/ 	.word	0x00000003
        /*12a4*/ 	.word	0x00032440
        /*12a8*/ 	.short	0x010a
        /*12aa*/ 	.byte	0x3f
	.zero		1


	//   ....[65]....
        /*12ac*/ 	.word	0x0001aa90
        /*12b0*/ 	.word	0x00000003
        /*12b4*/ 	.word	0x00032460
        /*12b8*/ 	.short	0x010a
        /*12ba*/ 	.byte	0x3f
	.zero		1


	//   ....[66]....
        /*12bc*/ 	.word	0x0001c000
        /*12c0*/ 	.word	0x00000000
        /*12c4*/ 	.word	0x00032420
        /*12c8*/ 	.short	0x010a
        /*12ca*/ 	.byte	0x3f
	.zero		1


	//   ....[67]....
        /*12cc*/ 	.word	0x0001c200
        /*12d0*/ 	.word	0x00000006
        /*12d4*/ 	.word	0x00000000
        /*12d8*/ 	.short	0x010a
        /*12da*/ 	.byte	0x3f
	.zero		1


	//   ....[68]....
        /*12dc*/ 	.word	0x0001c230
        /*12e0*/ 	.word	0x00000007
        /*12e4*/ 	.word	0x00000000
        /*12e8*/ 	.short	0x010a
        /*12ea*/ 	.byte	0x3f
	.zero		1


	//   ....[69]....
        /*12ec*/ 	.word	0x0001c290
        /*12f0*/ 	.word	0x00000004
        /*12f4*/ 	.word	0x00000000
        /*12f8*/ 	.short	0x010a
        /*12fa*/ 	.byte	0x3f
	.zero		1


	//   ....[70]....
        /*12fc*/ 	.word	0x0001c2c0
        /*1300*/ 	.word	0x00000003
        /*1304*/ 	.word	0x00000000
        /*1308*/ 	.short	0x010a
        /*130a*/ 	.byte	0x3f
	.zero		1


	//   ....[71]....
        /*130c*/ 	.word	0x0001c320
        /*1310*/ 	.word	0x00000060
        /*1314*/ 	.word	0x00032490
        /*1318*/ 	.short	0x010a
        /*131a*/ 	.byte	0x3f
	.zero		1


	//   ....[72]....
        /*131c*/ 	.word	0x0001c370
        /*1320*/ 	.word	0x00000060
        /*1324*/ 	.word	0x00032490
        /*1328*/ 	.short	0x010a
        /*132a*/ 	.byte	0x3f
	.zero		1


	//   ....[73]....
        /*132c*/ 	.word	0x0001c3c0
        /*1330*/ 	.word	0x00000060
        /*1334*/ 	.word	0x00032490
        /*1338*/ 	.short	0x010a
        /*133a*/ 	.byte	0x3f
	.zero		1


	//   ....[74]....
        /*133c*/ 	.word	0x0001c410
        /*1340*/ 	.word	0x00000060
        /*1344*/ 	.word	0x000324b0
        /*1348*/ 	.short	0x010a
        /*134a*/ 	.byte	0x3f
	.zero		1


	//   ....[75]....
        /*134c*/ 	.word	0x0001c6c0
        /*1350*/ 	.word	0x00000012
        /*1354*/ 	.word	0x00032400
        /*1358*/ 	.short	0x010a
        /*135a*/ 	.byte	0x3f
	.zero		1


	//   ....[76]....
        /*135c*/ 	.word	0x0001c8d0
        /*1360*/ 	.word	0x00000012
        /*1364*/ 	.word	0x00032400
        /*1368*/ 	.short	0x010a
        /*136a*/ 	.byte	0x3f
	.zero		1


	//   ....[77]....
        /*136c*/ 	.word	0x0001c920
        /*1370*/ 	.word	0x00000003
        /*1374*/ 	.word	0x00032430
        /*1378*/ 	.short	0x010a
        /*137a*/ 	.byte	0x3f
	.zero		1


	//   ....[78]....
        /*137c*/ 	.word	0x0001c970
        /*1380*/ 	.word	0x00000012
        /*1384*/ 	.word	0x00032410
        /*1388*/ 	.short	0x010a
        /*138a*/ 	.byte	0x3f
	.zero		1


	//   ....[79]....
        /*138c*/ 	.word	0x0001c9c0
        /*1390*/ 	.word	0x00000003
        /*1394*/ 	.word	0x00032450
        /*1398*/ 	.short	0x010a
        /*139a*/ 	.byte	0x3f
	.zero		1


	//   ....[80]....
        /*139c*/ 	.word	0x0001ca10
        /*13a0*/ 	.word	0x00000004
        /*13a4*/ 	.word	0x00032430
        /*13a8*/ 	.short	0x010a
        /*13aa*/ 	.byte	0x3f
	.zero		1


	//   ....[81]....
        /*13ac*/ 	.word	0x0001ca60
        /*13b0*/ 	.word	0x00000004
        /*13b4*/ 	.word	0x00032450
        /*13b8*/ 	.short	0x010a
        /*13ba*/ 	.byte	0x3f
	.zero		1


	//   ....[82]....
        /*13bc*/ 	.word	0x0001d670
        /*13c0*/ 	.word	0x00000012
        /*13c4*/ 	.word	0x00032420
        /*13c8*/ 	.short	0x010a
        /*13ca*/ 	.byte	0x3f
	.zero		1


	//   ....[83]....
        /*13cc*/ 	.word	0x0001d6c0
        /*13d0*/ 	.word	0x00000003
        /*13d4*/ 	.word	0x000324a0
        /*13d8*/ 	.short	0x010a
        /*13da*/ 	.byte	0x3f
	.zero		1


	//   ....[84]....
        /*13dc*/ 	.word	0x0001d710
        /*13e0*/ 	.word	0x00000003
        /*13e4*/ 	.word	0x000324c0
        /*13e8*/ 	.short	0x010a
        /*13ea*/ 	.byte	0x3f
	.zero		1


	//   ....[85]....
        /*13ec*/ 	.word	0x0001d760
        /*13f0*/ 	.word	0x00000004
        /*13f4*/ 	.word	0x000324a0
        /*13f8*/ 	.short	0x010a
        /*13fa*/ 	.byte	0x3f
	.zero		1


	//   ....[86]....
        /*13fc*/ 	.word	0x0001d7b0
        /*1400*/ 	.word	0x00000004
        /*1404*/ 	.word	0x000324c0
        /*1408*/ 	.short	0x010a
        /*140a*/ 	.byte	0x3f
	.zero		1


	//   ....[87]....
        /*140c*/ 	.word	0x0001d950
        /*1410*/ 	.word	0x00000000
        /*1414*/ 	.word	0x00032440
        /*1418*/ 	.short	0x010a
        /*141a*/ 	.byte	0x3f
	.zero		1


	//   ....[88]....
        /*141c*/ 	.word	0x0001f2c0
        /*1420*/ 	.word	0x00000012
        /*1424*/ 	.word	0x00032420
        /*1428*/ 	.short	0x010a
        /*142a*/ 	.byte	0x3f
	.zero		1


	//   ....[89]....
        /*142c*/ 	.word	0x0001f310
        /*1430*/ 	.word	0x00000002
        /*1434*/ 	.word	0x00032460
        /*1438*/ 	.short	0x010a
        /*143a*/ 	.byte	0x3f
	.zero		1


	//   ....[90]....
        /*143c*/ 	.word	0x0001f360
        /*1440*/ 	.word	0x00000002
        /*1444*/ 	.word	0x00032440
        /*1448*/ 	.short	0x010a
        /*144a*/ 	.byte	0x3f
	.zero		1


	//   ....[91]....
        /*144c*/ 	.word	0x0001f3b0
        /*1450*/ 	.word	0x00000002
        /*1454*/ 	.word	0x00032460
        /*1458*/ 	.short	0x010a
        /*145a*/ 	.byte	0x3f
	.zero		1


	//   ....[92]....
        /*145c*/ 	.word	0x0001f400
        /*1460*/ 	.word	0x00000003
        /*1464*/ 	.word	0x00032440
        /*1468*/ 	.short	0x010a
        /*146a*/ 	.byte	0x3f
	.zero		1


	//   ....[93]....
        /*146c*/ 	.word	0x0001f450
        /*1470*/ 	.word	0x00000003
        /*1474*/ 	.word	0x00032460
        /*1478*/ 	.short	0x010a
        /*147a*/ 	.byte	0x3f
	.zero		1


	//   ....[94]....
        /*147c*/ 	.word	0x0001f4a0
        /*1480*/ 	.word	0x00000003
        /*1484*/ 	.word	0x00032440
        /*1488*/ 	.short	0x010a
        /*148a*/ 	.byte	0x3f
	.zero		1


	//   ....[95]....
        /*148c*/ 	.word	0x0001f4f0
        /*1490*/ 	.word	0x00000003
        /*1494*/ 	.word	0x00032460
        /*1498*/ 	.short	0x010a
        /*149a*/ 	.byte	0x3f
	.zero		1


	//   ....[96]....
        /*149c*/ 	.word	0x00020030
        /*14a0*/ 	.word	0x00000000
        /*14a4*/ 	.word	0x00032420
        /*14a8*/ 	.short	0x010a
        /*14aa*/ 	.byte	0x3f
	.zero		1


	//   ....[97]....
        /*14ac*/ 	.word	0x000201d0
        /*14b0*/ 	.word	0x00000006
        /*14b4*/ 	.word	0x00000000
        /*14b8*/ 	.short	0x010a
        /*14ba*/ 	.byte	0x3f
	.zero		1


	//   ....[98]....
        /*14bc*/ 	.word	0x00020220
        /*14c0*/ 	.word	0x00000007
        /*14c4*/ 	.word	0x00000000
        /*14c8*/ 	.short	0x010a
        /*14ca*/ 	.byte	0x3f
	.zero		1


	//   ....[99]....
        /*14cc*/ 	.word	0x00020270
        /*14d0*/ 	.word	0x00000004
        /*14d4*/ 	.word	0x00000000
        /*14d8*/ 	.short	0x010a
        /*14da*/ 	.byte	0x3f
	.zero		1


	//----- nvinfo : EIATTR_NUM_MBARRIERS
	.align		4
.L_299:
        /*14dc*/ 	.byte	0x03, 0x38
        /*14de*/ 	.short	0x0017


	//----- nvinfo : EIATTR_EXIT_INSTR_OFFSETS
	.align		4
        /*14e0*/ 	.byte	0x04, 0x1c
        /*14e2*/ 	.short	(.L_301 - .L_300)


	//   ....[0]....
.L_300:
        /*14e4*/ 	.word	0x0001c310


	//----- nvinfo : EIATTR_MAX_THREADS
	.align		4
.L_301:
        /*14e8*/ 	.byte	0x04, 0x05
        /*14ea*/ 	.short	(.L_303 - .L_302)
.L_302:
        /*14ec*/ 	.word	0x00000180
        /*14f0*/ 	.word	0x00000001
        /*14f4*/ 	.word	0x00000001


	//----- nvinfo : EIATTR_CRS_STACK_SIZE
	.align		4
.L_303:
        /*14f8*/ 	.byte	0x04, 0x1e
        /*14fa*/ 	.short	(.L_305 - .L_304)
.L_304:
        /*14fc*/ 	.word	0x00000000


	//----- nvinfo : EIATTR_CBANK_PARAM_SIZE
	.align		4
.L_305:
        /*1500*/ 	.byte	0x03, 0x19
        /*1502*/ 	.short	0x0bf0


	//----- nvinfo : EIATTR_PARAM_CBANK
	.align		4
        /*1504*/ 	.byte	0x04, 0x0a
        /*1506*/ 	.short	(.L_307 - .L_306)
	.align		4
.L_306:
        /*1508*/ 	.word	index@(.nv.constant0._ZN7cutlass13device_kernelIN5flash11enable_sm90INS1_16FlashAttnFwdSm90INS1_25CollectiveMainloopFwdSm90ILi2EN4cute5tupleIJNS5_1CILi1EEES8_S8_EEENS6_IJNS7_ILi128EEENS7_ILi96EEENS7_ILi64EEEEEELi256ENS_10bfloat16_tEfNS_4arch4Sm90ELb0ELb0ELb0ELb1ELb0ELb1ELb1ELb1ELb0ELb1ELb1ELb0EEENS1_21CollectiveEpilogueFwdINS6_IJSA_NS7_ILi256EEESB_EEES9_SE_SG_Li256ELb1ELb1ELb1ELb0EEENS1_36VarlenDynamicPersistentTileSchedulerILi128ELi96ELi256ELi128ELb1ELb1ELb1ELb0ELb1ELb1EEEEEEEEEvNT_6ParamsE)
        /*150c*/ 	.short	0x0210
        /*150e*/ 	.short	0x0bf0


	//----- nvinfo : EIATTR_SW_WAR
	.align		4
.L_307:
        /*1510*/ 	.byte	0x04, 0x36
        /*1512*/ 	.short	(.L_309 - .L_308)
.L_308:
        /*1514*/ 	.word	0x00000008
.L_309:


//--------------------- .nv.info._ZN7cutlass13device_kernelIN5flash11enable_sm90INS1_16FlashAttnFwdSm90INS1_25CollectiveMainloopFwdSm90ILi2EN4cute5tupleIJNS5_1CILi1EEES8_S8_EEENS6_IJNS7_ILi128EEENS7_ILi96EEENS7_ILi64EEEEEELi256ENS_10bfloat16_tEfNS_4arch4Sm90ELb0ELb1ELb0ELb0ELb0ELb0ELb0ELb1ELb0ELb1ELb1ELb0EEENS1_21CollectiveEpilogueFwdINS6_IJSA_NS7_ILi256EEESB_EEES9_SE_SG_Li256ELb0ELb1ELb1ELb0EEENS1_19SingleTileSchedulerILb0ELb1ELb1ELi128EEEEEEEEEvNT_6ParamsE --------------------------
	.section	.nv.info._ZN7cutlass13device_kernelIN5flash11enable_sm90INS1_16FlashAttnFwdSm90INS1_25CollectiveMainloopFwdSm90ILi2EN4cute5tupleIJNS5_1CILi1EEES8_S8_EEENS6_IJNS7_ILi128EEENS7_ILi96EEENS7_ILi64EEEEEELi256ENS_10bfloat16_tEfNS_4arch4Sm90ELb0ELb1ELb0ELb0ELb0ELb0ELb0ELb1ELb0ELb1ELb1ELb0EEENS1_21CollectiveEpilogueFwdINS6_IJSA_NS7_ILi256EEESB_EEES9_SE_SG_Li256ELb0ELb1ELb1ELb0EEENS1_19SingleTileSchedulerILb0ELb1ELb1ELi128EEEEEEEEEvNT_6ParamsE,"",@"SHT_CUDA_INFO"
	.sectionflags	@""
	.align	4


	//----- nvinfo : EIATTR_CUDA_API_VERSION
	.align		4
        /*0000*/ 	.byte	0x04, 0x37
        /*0002*/ 	.short	(.L_311 - .L_310)
.L_310:
        /*0004*/ 	.word	0x00000082


	//----- nvinfo : EIATTR_KPARAM_INFO
	.align		4
.L_311:
        /*0008*/ 	.byte	0x04, 0x17
        /*000a*/ 	.short	(.L_313 - .L_312)
.L_312:
        /*000c*/ 	.word	0x00000000
        /*0010*/ 	.short	0x0000
        /*0012*/ 	.short	0x0070
        /*0014*/ 	.byte	0x00, 0xf0, 0x01, 0x28


	//----- nvinfo : EIATTR_SPARSE_MMA_MASK
	.align		4
.L_313:
        /*0018*/ 	.byte	0x03, 0x50
        /*001a*/ 	.short	0x0000


	//----- nvinfo : EIATTR_MAXREG_COUNT
	.align		4
        /*001c*/ 	.byte	0x03, 0x1b
        /*001e*/ 	.short	0x00a8


	//----- nvinfo : EIATTR_NUM_BARRIERS
	.align		4
        /*0020*/ 	.byte	0x02, 0x4c
        /*0022*/ 	.byte	0x10
	.zero		1


	//----- nvinfo : EIATTR_EXTERNS
	.align		4
        /*0024*/ 	.byte	0x04, 0x0f
        /*0026*/ 	.short	(.L_315 - .L_314)


	//   ....[0]....
	.align		4
.L_314:
        /*0028*/ 	.word	index@(__assertfail)


	//----- nvinfo : EIATTR_ANNOTATIONS
	.align		4
.L_315:
        /*002c*/ 	.byte	0x04, 0x55
        /*002e*/ 	.short	(.L_317 - .L_316)


	//   ....[0]....
.L_316:
        /*0030*/ 	.word	0x00000001
        /*0034*/ 	.byte	0x70, 0xfd, 0x00, 0x00, 0x01, 0x00, 0x00, 0x00, 0x70, 0x02, 0x01, 0x00, 0x01, 0x00, 0x00, 0x00
        /*0044*/ 	.byte	0x60, 0x04, 0x01, 0x00, 0x01, 0x00, 0x00, 0x00, 0x50, 0x05, 0x01, 0x00, 0x01, 0x00, 0x00, 0x00
        /*0054*/ 	.byte	0x30, 0x11, 0x01, 0x00, 0x01, 0x00, 0x00, 0x00, 0xe0, 0x14, 0x01, 0x00


	//----- nvinfo : EIATTR_MERCURY_ISA_VERSION
	.align		4
.L_317:
        /*0060*/ 	.byte	0x03, 0x5f
        /*0062*/ 	.short	0x0101


	//----- nvinfo : EIATTR_INT_WARP_WIDE_INSTR_OFFSETS
	.align		4
        /*0064*/ 	.byte	0x04, 0x31
        /*0066*/ 	.short	(.L_319 - .L_318)


	//   ....[0]....
.L_318:
        /*0068*/ 	.word	0x00000130


	//   ....[1]....
        /*006c*/ 	.word	0x00000170


	//   ....[2]....
        /*0070*/ 	.word	0x000001e0


	//----- nvinfo : EIATTR_COOP_GROUP_MASK_REGIDS
	.align		4
.L_319:
        /*0074*/ 	.byte	0x04, 0x29
        /*0076*/ 	.short	(.L_321 - .L_320)


	//   ....[0]....
.L_320:
        /*0078*/ 	.word	0xffffffff


	//   ....[1]....
        /*007c*/ 	.word	0xffffffff


	//   ....[2]....
        /*0080*/ 	.word	0xffffffff


	//   ....[3]....
        /*0084*/ 	.word	0xffffffff


	//   ....[4]....
        /*0088*/ 	.word	0xffffffff


	//   ....[5]....
        /*008c*/ 	.word	0xffffffff


	//   ....[6]....
        /*0090*/ 	.word	0xffffffff


	//   ....[7]....
        /*0094*/ 	.word	0xffffffff


	//   ....[8]....
        /*0098*/ 	.word	0xffffffff


	//   ....[9]....
        /*009c*/ 	.word	0xffffffff


	//   ....[10]....
        /*00a0*/ 	.word	0xffffffff


	//   ....[11]....
        /*00a4*/ 	.word	0xffffffff


	//   ....[12]....
        /*00a8*/ 	.word	0xffffffff


	//   ....[13]....
        /*00ac*/ 	.word	0xffffffff


	//   ....[14]....
        /*00b0*/ 	.word	0xffffffff


	//   ....[15]....
        /*00b4*/ 	.word	0xffffffff


	//   ....[16]....
        /*00b8*/ 	.word	0xffffffff


	//   ....[17]....
        /*00bc*/ 	.word	0xffffffff


	//   ....[18]....
        /*00c0*/ 	.word	0xffffffff


	//   ....[19]....
        /*00c4*/ 	.word	0xffffffff


	//   ....[20]....
        /*00c8*/ 	.word	0xffffffff


	//   ....[21]....
        /*00cc*/ 	.word	0xffffffff


	//   ....[22]....
        /*00d0*/ 	.word	0xffffffff


	//   ....[23]....
        /*00d4*/ 	.word	0xffffffff


	//   ....[24]....
        /*00d8*/ 	.word	0xffffffff


	//   ....[25]....
        /*00dc*/ 	.word	0xffffffff


	//   ....[26]....
        /*00e0*/ 	.word	0xffffffff


	//   ....[27]....
        /*00e4*/ 	.word	0xffffffff


	//   ....[28]....
        /*00e8*/ 	.word	0xffffffff


	//   ....[29]....
        /*00ec*/ 	.word	0xffffffff


	//   ....[30]....
        /*00f0*/ 	.word	0xffffffff


	//   ....[31]....
        /*00f4*/ 	.word	0xffffffff


	//   ....[32]....
        /*00f8*/ 	.word	0xffffffff


	//   ....[33]....
        /*00fc*/ 	.word	0xffffffff


	//   ....[34]....
        /*0100*/ 	.word	0xffffffff


	//   ....[35]....
        /*0104*/ 	.word	0xffffffff


	//   ....[36]....
        /*0108*/ 	.word	0xffffffff


	//   ....[37]....
        /*010c*/ 	.word	0xffffffff


	//   ....[38]....
        /*0110*/ 	.word	0xffffffff


	//   ....[39]....
        /*0114*/ 	.word	0xffffffff


	//   ....[40]....
        /*0118*/ 	.word	0xffffffff


	//   ....[41]....
        /*011c*/ 	.word	0xffffffff


	//   ....[42]....
        /*0120*/ 	.word	0xffffffff


	//   ....[43]....
        /*0124*/ 	.word	0xffffffff


	//   ....[44]....
        /*0128*/ 	.word	0xffffffff


	//   ....[45]....
        /*012c*/ 	.word	0xffffffff


	//   ....[46]....
        /*0130*/ 	.word	0xffffffff


	//   ....[47]....
        /*0134*/ 	.word	0xffffffff


	//   ....[48]....
        /*0138*/ 	.word	0xffffffff


	//   ....[49]....
        /*013c*/ 	.word	0xffffffff


	//   ....[50]....
        /*0140*/ 	.word	0xffffffff


	//   ....[51]....
        /*0144*/ 	.word	0xffffffff


	//   ....[52]....
        /*0148*/ 	.word	0xffffffff


	//   ....[53]....
        /*014c*/ 	.word	0xffffffff


	//   ....[54]....
        /*0150*/ 	.word	0xffffffff


	//   ....[55]....
        /*0154*/ 	.word	0xffffffff


	//   ....[56]....
        /*0158*/ 	.word	0xffffffff


	//   ....[57]....
        /*015c*/ 	.word	0xffffffff


	//   ....[58]....
        /*0160*/ 	.word	0xffffffff


	//   ....[59]....
        /*0164*/ 	.word	0xffffffff


	//   ....[60]....
        /*0168*/ 	.word	0xffffffff


	//   ....[61]....
        /*016c*/ 	.word	0x0500000f


	//   ....[62]....
        /*0170*/ 	.word	0x0500000f


	//   ....[63]....
        /*0174*/ 	.word	0x0500000f


	//   ....[64]....
        /*0178*/ 	.word	0x0500000f


	//   ....[65]....
        /*017c*/ 	.word	0x0500000f


	//   ....[66]....
        /*0180*/ 	.word	0x0500000f


	//   ....[67]....
        /*0184*/ 	.word	0x0500000f


	//   ....[68]....
        /*0188*/ 	.word	0x0500000f


	//   ....[69]....
        /*018c*/ 	.word	0x0500000f


	//   ....[70]....
        /*0190*/ 	.word	0x0500000f


	//   ....[71]....
        /*0194*/ 	.word	0x0500000f


	//   ....[72]....
        /*0198*/ 	.word	0x0500000f


	//   ....[73]....
        /*019c*/ 	.word	0x0500000f


	//   ....[74]....
        /*01a0*/ 	.word	0x0500000f


	//   ....[75]....
        /*01a4*/ 	.word	0x0500000f


	//   ....[76]....
        /*01a8*/ 	.word	0x0500000f


	//   ....[77]....
        /*01ac*/ 	.word	0x0500000f


	//   ....[78]....
        /*01b0*/ 	.word	0x0500000f


	//----- nvinfo : EIATTR_COOP_GROUP_INSTR_OFFSETS
	.align		4
.L_321:
        /*01b4*/ 	.byte	0x04, 0x28
        /*01b6*/ 	.short	(.L_323 - .L_322)


	//   ....[0]....
.L_322:
        /*01b8*/ 	.word	0x00000070


	//   ....[1]....
        /*01bc*/ 	.word	0x00000140


	//   ....[2]....
        /*01c0*/ 	.word	0x00000190


	//   ....[3]....
        /*01c4*/ 	.word	0x000003c0


	//   ....[4]....
        /*01c8*/ 	.word	0x00000520


	//   ....[5]....
        /*01cc*/ 	.word	0x00000640


	//   ....[6]....
        /*01d0*/ 	.word	0x000007a0


	//   ....[7]....
        /*01d4*/ 	.word	0x000017a0


	//   ....[8]....
        /*01d8*/ 	.word	0x00001ee0


	//   ....[9]....
        /*01dc*/ 	.word	0x00002200


	//   ....[10]....
        /*01e0*/ 	.word	0x00002f30


	//   ....[11]....
        /*01e4*/ 	.word	0x00003040


	//   ....[12]....
        /*01e8*/ 	.word	0x00003620


	//   ....[13]....
        /*01ec*/ 	.word	0x00003690


	//   ....[14]....
        /*01f0*/ 	.word	0x000047a0


	//   ....[15]....
        /*01f4*/ 	.word	0x000052b0


	//   ....[16]....
        /*01f8*/ 	.word	0x00005850


	//   ....[17]....
        /*01fc*/ 	.word	0x00005970


	//   ....[18]....
        /*0200*/ 	.word	0x00005fc0


	//   ....[19]....
        /*0204*/ 	.word	0x00006040


	//   ....[20]....
        /*0208*/ 	.word	0x00007be0


	//   ....[21]....
        /*020c*/ 	.word	0x00007c10


	//   ....[22]....
        /*0210*/ 	.word	0x000080d0


	//   ....[23]....
        /*0214*/ 	.word	0x000082a0


	//   ....[24]....
        /*0218*/ 	.word	0x000097c0


	//   ....[25]....
        /*021c*/ 	.word	0x0000a280


	//   ....[26]....
        /*0220*/ 	.word	0x0000a8c0


	//   ....[27]....
        /*0224*/ 	.word	0x0000a9d0


	//   ....[28]....
        /*0228*/ 	.word	0x0000af90


	//   ....[29]....
        /*022c*/ 	.word	0x0000b010


	//   ....[30]....
        /*0230*/ 	.word	0x0000c460


	//   ....[31]....
        /*0234*/ 	.word	0x0000c4b0


	//   ....[32]....
        /*0238*/ 	.word	0x0000c4e0


	//   ....[33]....
        /*023c*/ 	.word	0x0000c510


	//   ....[34]....
        /*0240*/ 	.word	0x0000d5c0


	//   ....[35]....
        /*0244*/ 	.word	0x0000d620


	//   ....[36]....
        /*0248*/ 	.word	0x0000d660


	//   ....[37]....
        /*024c*/ 	.word	0x0000d690


	//   ....[38]....
        /*0250*/ 	.word	0x0000d6c0


	//   ....[39]....
        /*0254*/ 	.word	0x0000d6e0


	//   ....[40]....
        /*0258*/ 	.word	0x0000e350


	//   ....[41]....
        /*025c*/ 	.word	0x0000e360


	//   ....[42]....
        /*0260*/ 	.word	0x0000f390


	//   ....[43]....
        /*0264*/ 	.word	0x00010260


	//   ....[44]....
        /*0268*/ 	.word	0x00010b20


	//   ....[45]....
        /*026c*/ 	.word	0x00010b50


	//   ....[46]....
        /*0270*/ 	.word	0x00010b80


	//   ....[47]....
        /*0274*/ 	.word	0x00010bf0


	//   ....[48]....
        /*0278*/ 	.word	0x00010c40


	//   ....[49]....
        /*027c*/ 	.word	0x00010c60


	//   ....[50]....
        /*0280*/ 	.word	0x00010cd0


	//   ....[51]....
        /*0284*/ 	.word	0x00010cf0


	//   ....[52]....
        /*0288*/ 	.word	0x00010d40


	//   ....[53]....
        /*028c*/ 	.word	0x00010d60


	//   ....[54]....
        /*0290*/ 	.word	0x00010dd0


	//   ....[55]....
        /*0294*/ 	.word	0x00010df0


	//   ....[56]....
        /*0298*/ 	.word	0x00010e40


	//   ....[57]....
        /*029c*/ 	.word	0x00010e60


	//   ....[58]....
        /*02a0*/ 	.word	0x00010e90


	//   ....[59]....
        /*02a4*/ 	.word	0x00010eb0


	//   ....[60]....
        /*02a8*/ 	.word	0x00013080


	//   ....[61]....
        /*02ac*/ 	.word	0x00013660


	//   ....[62]....
        /*02b0*/ 	.word	0x000137d0


	//   ....[63]....
        /*02b4*/ 	.word	0x00013830


	//   ....[64]....
        /*02b8*/ 	.word	0x000138f0


	//   ....[65]....
        /*02bc*/ 	.word	0x000139a0


	//   ....[66]....
        /*02c0*/ 	.word	0x00013a70


	//   ....[67]....
        /*02c4*/ 	.word	0x00013ae0


	//   ....[68]....
        /*02c8*/ 	.word	0x00013b40


	//   ....[69]....
        /*02cc*/ 	.word	0x00013c00


	//   ....[70]....
        /*02d0*/ 	.word	0x00013cd0


	//   ....[71]....
        /*02d4*/ 	.word	0x00013d40


	//   ....[72]....
        /*02d8*/ 	.word	0x00013da0


	//   ....[73]....
        /*02dc*/ 	.word	0x00013e60


	//   ....[74]....
        /*02e0*/ 	.word	0x00013ec0


	//   ....[75]....
        /*02e4*/ 	.word	0x00013f80


	//   ....[76]....
        /*02e8*/ 	.word	0x00013fe0


	//   ....[77]....
        /*02ec*/ 	.word	0x00014090


	//   ....[78]....
        /*02f0*/ 	.word	0x000144a0


	//----- nvinfo : EIATTR_REG_RECONFIG
	.align		4
.L_323:
        /*02f4*/ 	.byte	0x01, 0x54
	.zero		2


	//----- nvinfo : EIATTR_SYSCALL_OFFSETS
	.align		4
        /*02f8*/ 	.byte	0x04, 0x46
        /*02fa*/ 	.short	(.L_325 - .L_324)


	//   ....[0]....
.L_324:
        /*02fc*/ 	.word	0x00001960


	//   ....[1]....
        /*0300*/ 	.word	0x0000fef0


	//   ....[2]....
        /*0304*/ 	.word	0x00010030


	//   ....[3]....
        /*0308*/ 	.word	0x00010120


	//   ....[4]....
        /*030c*/ 	.word	0x000107c0


	//----- nvinfo : EIATTR_MBARRIER_INSTR_OFFSETS
	.align		4
.L_325:
        /*0310*/ 	.byte	0x04, 0x39
        /*0312*/ 	.short	(.L_327 - .L_326)


	//   ....[0]....
.L_326:
        /*0314*/ 	.word	0x00000270
        /*0318*/ 	.word	0x000000ff
        /*031c*/ 	.word	0x00022800
        /*0320*/ 	.short	0x0100
        /*0322*/ 	.byte	0x08
	.zero		1


	//   ....[1]....
        /*0324*/ 	.word	0x00000280
        /*0328*/ 	.word	0x000000ff
        /*032c*/ 	.word	0x00022820
        /*0330*/ 	.short	0x0100
        /*0332*/ 	.byte	0x08
	.zero		1


	//   ....[2]....
        /*0334*/ 	.word	0x00000370
        /*0338*/ 	.word	0x000000ff
        /*033c*/ 	.word	0x00022830
        /*0340*/ 	.short	0x0100
        /*0342*/ 	.byte	0x08
	.zero		1


	//   ....[3]....
        /*0344*/ 	.word	0x00000380
        /*0348*/ 	.word	0x000000ff
        /*034c*/ 	.word	0x00022840
        /*0350*/ 	.short	0x0100
        /*0352*/ 	.byte	0x08
	.zero		1


	//   ....[4]....
        /*0354*/ 	.word	0x00000390
        /*0358*/ 	.word	0x000000ff
        /*035c*/ 	.word	0x00022838
        /*0360*/ 	.short	0x0100
        /*0362*/ 	.byte	0x08
	.zero		1


	//   ....[5]....
        /*0364*/ 	.word	0x000003a0
        /*0368*/ 	.word	0x000000ff
        /*036c*/ 	.word	0x00022848
        /*0370*/ 	.short	0x0100
        /*0372*/ 	.byte	0x08
	.zero		1


	//   ....[6]....
        /*0374*/ 	.word	0x000004d0
        /*0378*/ 	.word	0x000000ff
        /*037c*/ 	.word	0x00022850
        /*0380*/ 	.short	0x0100
        /*0382*/ 	.byte	0x08
	.zero		1


	//   ....[7]....
        /*0384*/ 	.word	0x000004e0
        /*0388*/ 	.word	0x000000ff
        /*038c*/ 	.word	0x00022860
        /*0390*/ 	.short	0x0100
        /*0392*/ 	.byte	0x08
	.zero		1


	//   ....[8]....
        /*0394*/ 	.word	0x000004f0
        /*0398*/ 	.word	0x000000ff
        /*039c*/ 	.word	0x00022858
        /*03a0*/ 	.short	0x0100
        /*03a2*/ 	.byte	0x08
	.zero		1


	//   ....[9]....
        /*03a4*/ 	.word	0x00000500
        /*03a8*/ 	.word	0x000000ff
        /*03ac*/ 	.word	0x00022868
        /*03b0*/ 	.short	0x0100
        /*03b2*/ 	.byte	0x08
	.zero		1


	//   ....[10]....
        /*03b4*/ 	.word	0x000005f0
        /*03b8*/ 	.word	0x000000ff
        /*03bc*/ 	.word	0x00022870
        /*03c0*/ 	.short	0x0100
        /*03c2*/ 	.byte	0x06
	.zero		1


	//   ....[11]....
        /*03c4*/ 	.word	0x00000600
        /*03c8*/ 	.word	0x000000ff
        /*03cc*/ 	.word	0x00022880
        /*03d0*/ 	.short	0x0100
        /*03d2*/ 	.byte	0x06
	.zero		1


	//   ....[12]....
        /*03d4*/ 	.word	0x00000610
        /*03d8*/ 	.word	0x000000ff
        /*03dc*/ 	.word	0x00022878
        /*03e0*/ 	.short	0x0100
        /*03e2*/ 	.byte	0x06
	.zero		1


	//   ....[13]....
        /*03e4*/ 	.word	0x00000620
        /*03e8*/ 	.word	0x000000ff
        /*03ec*/ 	.word	0x00022888
        /*03f0*/ 	.short	0x0100
        /*03f2*/ 	.byte	0x06
	.zero		1


	//   ....[14]....
        /*03f4*/ 	.word	0x00000750
        /*03f8*/ 	.word	0x000000ff
        /*03fc*/ 	.word	0x00022890
        /*0400*/ 	.short	0x0100
        /*0402*/ 	.byte	0x08
	.zero		1


	//   ....[15]....
        /*0404*/ 	.word	0x00000760
        /*0408*/ 	.word	0x000000ff
        /*040c*/ 	.word	0x000228a0
        /*0410*/ 	.short	0x0100
        /*0412*/ 	.byte	0x08
	.zero		1


	//   ....[16]....
        /*0414*/ 	.word	0x00000770
        /*0418*/ 	.word	0x000000ff
        /*041c*/ 	.word	0x00022898
        /*0420*/ 	.short	0x0100
        /*0422*/ 	.byte	0x08
	.zero		1


	//   ....[17]....
        /*0424*/ 	.word	0x00000780
        /*0428*/ 	.word	0x000000ff
        /*042c*/ 	.word	0x000228a8
        /*0430*/ 	.short	0x0100
        /*0432*/ 	.byte	0x08
	.zero		1


	//   ....[18]....
        /*0434*/ 	.word	0x000008b0
        /*0438*/ 	.word	0x000000ff
        /*043c*/ 	.word	0x000228b0
        /*0440*/ 	.short	0x0100
        /*0442*/ 	.byte	0x08
	.zero		1


	//   ....[19]....
        /*0444*/ 	.word	0x000008c0
        /*0448*/ 	.word	0x000000ff
        /*044c*/ 	.word	0x000228c0
        /*0450*/ 	.short	0x0100
        /*0452*/ 	.byte	0x08
	.zero		1


	//   ....[20]....
        /*0454*/ 	.word	0x000008d0
        /*0458*/ 	.word	0x000000ff
        /*045c*/ 	.word	0x000228b8
        /*0460*/ 	.short	0x0100
        /*0462*/ 	.byte	0x08
	.zero		1


	//   ....[21]....
        /*0464*/ 	.word	0x000008e0
        /*0468*/ 	.word	0x000000ff
        /*046c*/ 	.word	0x000228c8
        /*0470*/ 	.short	0x0100
        /*0472*/ 	.byte	0x08
	.zero		1


	//   ....[22]....
        /*0474*/ 	.word	0x00001990
        /*0478*/ 	.word	0x000000ff
        /*047c*/ 	.word	0x00022800
        /*0480*/ 	.short	0x010a
        /*0482*/ 	.byte	0x26
	.zero		1


	//   ....[23]....
        /*0484*/ 	.word	0x00001a30
        /*0488*/ 	.word	0x000000ff
        /*048c*/ 	.word	0x00022830
        /*0490*/ 	.short	0x010a
        /*0492*/ 	.byte	0x26
	.zero		1


	//   ....[24]....
        /*0494*/ 	.word	0x00001a70
        /*0498*/ 	.word	0x000000ff
        /*049c*/ 	.word	0x00022830
        /*04a0*/ 	.short	0x010a
        /*04a2*/ 	.byte	0x26
	.zero		1


	//   ....[25]....
        /*04a4*/ 	.word	0x00002040
        /*04a8*/ 	.word	0x00000000
        /*04ac*/ 	.word	0x00000000
        /*04b0*/ 	.short	0x0101
        /*04b2*/ 	.byte	0x3f
	.zero		1


	//   ....[26]....
        /*04b4*/ 	.word	0x00003f00
        /*04b8*/ 	.word	0x000000ff
        /*04bc*/ 	.word	0x00022850
        /*04c0*/ 	.short	0x010a
        /*04c2*/ 	.byte	0x26
	.zero		1


	//   ....[27]....
        /*04c4*/ 	.word	0x00003f40
        /*04c8*/ 	.word	0x000000ff
        /*04cc*/ 	.word	0x00022850
        /*04d0*/ 	.short	0x010a
        /*04d2*/ 	.byte	0x26
	.zero		1


	//   ....[28]....
        /*04d4*/ 	.word	0x000042b0
        /*04d8*/ 	.word	0x00000009
        /*04dc*/ 	.word	0x00000000
        /*04e0*/ 	.short	0x0101
        /*04e2*/ 	.byte	0x3f
	.zero		1


	//   ....[29]....
        /*04e4*/ 	.word	0x000045c0
        /*04e8*/ 	.word	0x000000ff
        /*04ec*/ 	.word	0x00022830
        /*04f0*/ 	.short	0x010a
        /*04f2*/ 	.byte	0x1f
	.zero		1


	//   ....[30]....
        /*04f4*/ 	.word	0x00004600
        /*04f8*/ 	.word	0x000000ff
        /*04fc*/ 	.word	0x00022830
        /*0500*/ 	.short	0x010a
        /*0502*/ 	.byte	0x1f
	.zero		1


	//   ....[31]....
        /*0504*/ 	.word	0x000048d0
        /*0508*/ 	.word	0x0000000f
        /*050c*/ 	.word	0x00000000
        /*0510*/ 	.short	0x0101
        /*0512*/ 	.byte	0x3f
	.zero		1


	//   ....[32]....
        /*0514*/ 	.word	0x00007160
        /*0518*/ 	.word	0x000000ff
        /*051c*/ 	.word	0x00022850
        /*0520*/ 	.short	0x010a
        /*0522*/ 	.byte	0x1f
	.zero		1


	//   ....[33]....
        /*0524*/ 	.word	0x000071a0
        /*0528*/ 	.word	0x000000ff
        /*052c*/ 	.word	0x00022850
        /*0530*/ 	.short	0x010a
        /*0532*/ 	.byte	0x1f
	.zero		1


	//   ....[34]....
        /*0534*/ 	.word	0x00007470
        /*0538*/ 	.word	0x0000000c
        /*053c*/ 	.word	0x00000000
        /*0540*/ 	.short	0x0101
        /*0542*/ 	.byte	0x3f
	.zero		1


	//   ....[35]....
        /*0544*/ 	.word	0x00007890
        /*0548*/ 	.word	0x000000ff
        /*054c*/ 	.word	0x00022830
        /*0550*/ 	.short	0x010a
        /*0552*/ 	.byte	0x1b
	.zero		1


	//   ....[36]....
        /*0554*/ 	.word	0x000078d0
        /*0558*/ 	.word	0x000000ff
        /*055c*/ 	.word	0x00022830
        /*0560*/ 	.short	0x010a
        /*0562*/ 	.byte	0x1b
	.zero		1


	//   ....[37]....
        /*0564*/ 	.word	0x00008670
        /*0568*/ 	.word	0x0000009a
        /*056c*/ 	.word	0x00000000
        /*0570*/ 	.short	0x0101
        /*0572*/ 	.byte	0x3f
	.zero		1


	//   ....[38]....
        /*0574*/ 	.word	0x00009160
        /*0578*/ 	.word	0x000000ff
        /*057c*/ 	.word	0x00022850
        /*0580*/ 	.short	0x010a
        /*0582*/ 	.byte	0x1b
	.zero		1


	//   ....[39]....
        /*0584*/ 	.word	0x000091a0
        /*0588*/ 	.word	0x000000ff
        /*058c*/ 	.word	0x00022850
        /*0590*/ 	.short	0x010a
        /*0592*/ 	.byte	0x1b
	.zero		1


	//   ....[40]....
        /*0594*/ 	.word	0x00009450
        /*0598*/ 	.word	0x000000b3
        /*059c*/ 	.word	0x00000000
        /*05a0*/ 	.short	0x0101
        /*05a2*/ 	.byte	0x3f
	.zero		1


	//   ....[41]....
        /*05a4*/ 	.word	0x000095c0
        /*05a8*/ 	.word	0x000000ff
        /*05ac*/ 	.word	0x00022830
        /*05b0*/ 	.short	0x010a
        /*05b2*/ 	.byte	0x1e
	.zero		1


	//   ....[42]....
        /*05b4*/ 	.word	0x00009600
        /*05b8*/ 	.word	0x000000ff
        /*05bc*/ 	.word	0x00022830
        /*05c0*/ 	.short	0x010a
        /*05c2*/ 	.byte	0x1e
	.zero		1


	//   ....[43]....
        /*05c4*/ 	.word	0x00009860
        /*05c8*/ 	.word	0x00000000
        /*05cc*/ 	.word	0x00000000
        /*05d0*/ 	.short	0x0101
        /*05d2*/ 	.byte	0x3f
	.zero		1


	//   ....[44]....
        /*05d4*/ 	.word	0x0000c130
        /*05d8*/ 	.word	0x000000ff
        /*05dc*/ 	.word	0x00022850
        /*05e0*/ 	.short	0x010a
        /*05e2*/ 	.byte	0x1e
	.zero		1


	//   ....[45]....
        /*05e4*/ 	.word	0x0000c170
        /*05e8*/ 	.word	0x000000ff
        /*05ec*/ 	.word	0x00022850
        /*05f0*/ 	.short	0x010a
        /*05f2*/ 	.byte	0x1e
	.zero		1


	//   ....[46]....
        /*05f4*/ 	.word	0x0000c440
        /*05f8*/ 	.word	0x00000008
        /*05fc*/ 	.word	0x00000000
        /*0600*/ 	.short	0x0101
        /*0602*/ 	.byte	0x3f
	.zero		1


	//   ....[47]....
        /*0604*/ 	.word	0x0000d6f0
        /*0608*/ 	.word	0x000000ff
        /*060c*/ 	.word	0x00000000
        /*0610*/ 	.short	0x0101
        /*0612*/ 	.byte	0x04
	.zero		1


	//   ....[48]....
        /*0614*/ 	.word	0x000104a0
        /*0618*/ 	.word	0x000000ff
        /*061c*/ 	.word	0x00022840
        /*0620*/ 	.short	0x010a
        /*0622*/ 	.byte	0x26
	.zero		1


	//   ....[49]....
        /*0624*/ 	.word	0x00010fa0
        /*0628*/ 	.word	0x000000ff
        /*062c*/ 	.word	0x00022800
        /*0630*/ 	.short	0x0107
        /*0632*/ 	.byte	0x26
	.zero		1


	//   ....[50]....
        /*0634*/ 	.word	0x00010fe0
        /*0638*/ 	.word	0x000000ff
        /*063c*/ 	.word	0x00022800
        /*0640*/ 	.short	0x0101
        /*0642*/ 	.byte	0x26
	.zero		1


	//   ....[51]....
        /*0644*/ 	.word	0x00010ff0
        /*0648*/ 	.word	0x000000ff
        /*064c*/ 	.word	0x00022820
        /*0650*/ 	.short	0x010a
        /*0652*/ 	.byte	0x26
	.zero		1


	//   ....[52]....
        /*0654*/ 	.word	0x00011050
        /*0658*/ 	.word	0x000000ff
        /*065c*/ 	.word	0x00022860
        /*0660*/ 	.short	0x010a
        /*0662*/ 	.byte	0x26
	.zero		1


	//   ....[53]....
        /*0664*/ 	.word	0x000118c0
        /*0668*/ 	.word	0x000000ff
        /*066c*/ 	.word	0x00022848
        /*0670*/ 	.short	0x010a
        /*0672*/ 	.byte	0x26
	.zero		1


	//   ....[54]....
        /*0674*/ 	.word	0x00011a90
        /*0678*/ 	.word	0x000000ff
        /*067c*/ 	.word	0x00022868
        /*0680*/ 	.short	0x010a
        /*0682*/ 	.byte	0x26
	.zero		1


	//   ....[55]....
        /*0684*/ 	.word	0x000120f0
        /*0688*/ 	.word	0x000000ff
        /*068c*/ 	.word	0x00022840
        /*0690*/ 	.short	0x010a
        /*0692*/ 	.byte	0x26
	.zero		1


	//   ....[56]....
        /*0694*/ 	.word	0x000122d0
        /*0698*/ 	.word	0x000000ff
        /*069c*/ 	.word	0x00022860
        /*06a0*/ 	.short	0x010a
        /*06a2*/ 	.byte	0x26
	.zero		1


	//   ....[57]....
        /*06a4*/ 	.word	0x00012950
        /*06a8*/ 	.word	0x000000ff
        /*06ac*/ 	.word	0x00022848
        /*06b0*/ 	.short	0x010a
        /*06b2*/ 	.byte	0x26
	.zero		1


	//   ....[58]....
        /*06b4*/ 	.word	0x00012b30
        /*06b8*/ 	.word	0x000000ff
        /*06bc*/ 	.word	0x00022868
        /*06c0*/ 	.short	0x010a
        /*06c2*/ 	.byte	0x26
	.zero		1


	//   ....[59]....
        /*06c4*/ 	.word	0x00013010
        /*06c8*/ 	.word	0x00000002
        /*06cc*/ 	.word	0x00022820
        /*06d0*/ 	.short	0x010a
        /*06d2*/ 	.byte	0x3f
	.zero		1


	//   ....[60]....
        /*06d4*/ 	.word	0x00013190
        /*06d8*/ 	.word	0x00000007
        /*06dc*/ 	.word	0x00000000
        /*06e0*/ 	.short	0x010a
        /*06e2*/ 	.byte	0x3f
	.zero		1


	//   ....[61]....
        /*06e4*/ 	.word	0x00013200
        /*06e8*/ 	.word	0x00000005
        /*06ec*/ 	.word	0x00000000
        /*06f0*/ 	.short	0x010a
        /*06f2*/ 	.byte	0x3f
	.zero		1


	//   ....[62]....
        /*06f4*/ 	.word	0x00013260
        /*06f8*/ 	.word	0x00000005
        /*06fc*/ 	.word	0x00000000
        /*0700*/ 	.short	0x010a
        /*0702*/ 	.byte	0x3f
	.zero		1


	//   ....[63]....
        /*0704*/ 	.word	0x00013290
        /*0708*/ 	.word	0x00000003
        /*070c*/ 	.word	0x00000000
        /*0710*/ 	.short	0x010a
        /*0712*/ 	.byte	0x3f
	.zero		1


	//   ....[64]....
        /*0714*/ 	.word	0x00013300
        /*0718*/ 	.word	0x00000003
        /*071c*/ 	.word	0x00022800
        /*0720*/ 	.short	0x010a
        /*0722*/ 	.byte	0x3f
	.zero		1


	//   ....[65]....
        /*0724*/ 	.word	0x00013360
        /*0728*/ 	.word	0x00000003
        /*072c*/ 	.word	0x00022830
        /*0730*/ 	.short	0x010a
        /*0732*/ 	.byte	0x3f
	.zero		1


	//   ....[66]....
        /*0734*/ 	.word	0x000133b0
        /*0738*/ 	.word	0x00000009
        /*073c*/ 	.word	0x00022850
        /*0740*/ 	.short	0x010a
        /*0742*/ 	.byte	0x3f
	.zero		1


	//   ....[67]....
        /*0744*/ 	.word	0x00013410
        /*0748*/ 	.word	0x00000004
        /*074c*/ 	.word	0x00022830
        /*0750*/ 	.short	0x010a
        /*0752*/ 	.byte	0x3f
	.zero		1


	//   ....[68]....
        /*0754*/ 	.word	0x00013460
        /*0758*/ 	.word	0x0000000c
        /*075c*/ 	.word	0x00022850
        /*0760*/ 	.short	0x010a
        /*0762*/ 	.byte	0x3f
	.zero		1


	//   ....[69]....
        /*0764*/ 	.word	0x000134c0
        /*0768*/ 	.word	0x0000000d
        /*076c*/ 	.word	0x00022830
        /*0770*/ 	.short	0x010a
        /*0772*/ 	.byte	0x3f
	.zero		1


	//   ....[70]....
        /*0774*/ 	.word	0x00013510
        /*0778*/ 	.word	0x000000b3
        /*077c*/ 	.word	0x00022850
        /*0780*/ 	.short	0x010a
        /*0782*/ 	.byte	0x3f
	.zero		1


	//   ....[71]....
        /*0784*/ 	.word	0x00013570
        /*0788*/ 	.word	0x00000000
        /*078c*/ 	.word	0x00022830
        /*0790*/ 	.short	0x010a
        /*0792*/ 	.byte	0x3f
	.zero		1


	//   ....[72]....
        /*0794*/ 	.word	0x000135c0
        /*0798*/ 	.word	0x00000008
        /*079c*/ 	.word	0x00022850
        /*07a0*/ 	.short	0x010a
        /*07a2*/ 	.byte	0x3f
	.zero		1


	//   ....[73]....
        /*07a4*/ 	.word	0x00013720
        /*07a8*/ 	.word	0x00000003
        /*07ac*/ 	.word	0x00022840
        /*07b0*/ 	.short	0x010a
        /*07b2*/ 	.byte	0x3f
	.zero		1


	//   ....[74]....
        /*07b4*/ 	.word	0x000140d0
        /*07b8*/ 	.word	0x00000003
        /*07bc*/ 	.word	0x00022820
        /*07c0*/ 	.short	0x010a
        /*07c2*/ 	.byte	0x3f
	.zero		1


	//   ....[75]....
        /*07c4*/ 	.word	0x00014130
        /*07c8*/ 	.word	0x00000003
        /*07cc*/ 	.word	0x00022860
        /*07d0*/ 	.short	0x010a
        /*07d2*/ 	.byte	0x3f
	.zero		1


	//   ....[76]....
        /*07d4*/ 	.word	0x00014190
        /*07d8*/ 	.word	0x00000003
        /*07dc*/ 	.word	0x00022848
        /*07e0*/ 	.short	0x010a
        /*07e2*/ 	.byte	0x3f
	.zero		1


	//   ....[77]....
        /*07e4*/ 	.word	0x000141f0
        /*07e8*/ 	.word	0x00000003
        /*07ec*/ 	.word	0x00022868
        /*07f0*/ 	.short	0x010a
        /*07f2*/ 	.byte	0x3f
	.zero		1


	//   ....[78]....
        /*07f4*/ 	.word	0x00014250
        /*07f8*/ 	.word	0x00000003
        /*07fc*/ 	.word	0x00022840
        /*0800*/ 	.short	0x010a
        /*0802*/ 	.byte	0x3f
	.zero		1


	//   ....[79]....
        /*0804*/ 	.word	0x000142b0
        /*0808*/ 	.word	0x00000003
        /*080c*/ 	.word	0x00022860
        /*0810*/ 	.short	0x010a
        /*0812*/ 	.byte	0x3f
	.zero		1


	//   ....[80]....
        /*0814*/ 	.word	0x00014310
        /*0818*/ 	.word	0x00000003
        /*081c*/ 	.word	0x00022848
        /*0820*/ 	.short	0x010a
        /*0822*/ 	.byte	0x3f
	.zero		1


	//   ....[81]....
        /*0824*/ 	.word	0x00014370
        /*0828*/ 	.word	0x00000003
        /*082c*/ 	.word	0x00022868
        /*0830*/ 	.short	0x010a
        /*0832*/ 	.byte	0x3f
	.zero		1


	//   ....[82]....
        /*0834*/ 	.word	0x000143c0
        /*0838*/ 	.word	0x00000002
        /*083c*/ 	.word	0x00022820
        /*0840*/ 	.short	0x010a
        /*0842*/ 	.byte	0x3f
	.zero		1


	//   ....[83]....
        /*0844*/ 	.word	0x00014560
        /*0848*/ 	.word	0x00000007
        /*084c*/ 	.word	0x00000000
        /*0850*/ 	.short	0x010a
        /*0852*/ 	.byte	0x3f
	.zero		1


	//   ....[84]....
        /*0854*/ 	.word	0x000145b0
        /*0858*/ 	.word	0x00000005
        /*085c*/ 	.word	0x00000000
        /*0860*/ 	.short	0x010a
        /*0862*/ 	.byte	0x3f
	.zero		1


	//   ....[85]....
        /*0864*/ 	.word	0x00014600
        /*0868*/ 	.word	0x00000005
        /*086c*/ 	.word	0x00000000
        /*0870*/ 	.short	0x010a
        /*0872*/ 	.byte	0x3f
	.zero		1


	//----- nvinfo : EIATTR_NUM_MBARRIERS
	.align		4
.L_327:
        /*0874*/ 	.byte	0x03, 0x38
        /*0876*/ 	.short	0x0016


	//----- nvinfo : EIATTR_EXIT_INSTR_OFFSETS
	.align		4
        /*0878*/ 	.byte	0x04, 0x1c
        /*087a*/ 	.short	(.L_329 - .L_328)


	//   ....[0]....
.L_328:
        /*087c*/ 	.word	0x000132e0


	//----- nvinfo : EIATTR_MAX_THREADS
	.align		4
.L_329:
        /*0880*/ 	.byte	0x04, 0x05
        /*0882*/ 	.short	(.L_331 - .L_330)
.L_330:
        /*0884*/ 	.word	0x00000180
        /*0888*/ 	.word	0x00000001
        /*088c*/ 	.word	0x00000001


	//----- nvinfo : EIATTR_CRS_STACK_SIZE
	.align		4
.L_331:
        /*0890*/ 	.byte	0x04, 0x1e
        /*0892*/ 	.short	(.L_333 - .L_332)
.L_332:
        /*0894*/ 	.word	0x00000000


	//----- nvinfo : EIATTR_CBANK_PARAM_SIZE
	.align		4
.L_333:
        /*0898*/ 	.byte	0x03, 0x19
        /*089a*/ 	.short	0x0a70


	//----- nvinfo : EIATTR_PARAM_CBANK
	.align		4
        /*089c*/ 	.byte	0x04, 0x0a
        /*089e*/ 	.short	(.L_335 - .L_334)
	.align		4
.L_334:
        /*08a0*/ 	.word	index@(.nv.constant0._ZN7cutlass13device_kernelIN5flash11enable_sm90INS1_16FlashAttnFwdSm90INS1_25CollectiveMainloopFwdSm90ILi2EN4cute5tupleIJNS5_1CILi1EEES8_S8_EEENS6_IJNS7_ILi128EEENS7_ILi96EEENS7_ILi64EEEEEELi256ENS_10bfloat16_tEfNS_4arch4Sm90ELb0ELb1ELb0ELb0ELb0ELb0ELb0ELb1ELb0ELb1ELb1ELb0EEENS1_21CollectiveEpilogueFwdINS6_IJSA_NS7_ILi256EEESB_EEES9_SE_SG_Li256ELb0ELb1ELb1ELb0EEENS1_19SingleTileSchedulerILb0ELb1ELb1ELi128EEEEEEEEEvNT_6ParamsE)
        /*08a4*/ 	.short	0x0210
        /*08a6*/ 	.short	0x0a70


	//----- nvinfo : EIATTR_SW_WAR
	.align		4
.L_335:
        /*08a8*/ 	.byte	0x04, 0x36
        /*08aa*/ 	.short	(.L_337 - .L_336)
.L_336:
        /*08ac*/ 	.word	0x00000008
.L_337:


//--------------------- .nv.info._ZN7cutlass13device_kernelIN5flash11enable_sm90INS1_16FlashAttnFwdSm90INS1_25CollectiveMainloopFwdSm90ILi2EN4cute5tupleIJNS5_1CILi1EEES8_S8_EEENS6_IJNS7_ILi128EEENS7_ILi96EEENS7_ILi64EEEEEELi256ENS_10bfloat16_tEfNS_4arch4Sm90ELb0ELb1ELb0ELb0ELb0ELb0ELb1ELb1ELb0ELb1ELb1ELb0EEENS1_21CollectiveEpilogueFwdINS6_IJSA_NS7_ILi256EEESB_EEES9_SE_SG_Li256ELb0ELb1ELb1ELb0EEENS1_19SingleTileSchedulerILb0ELb1ELb1ELi128EEEEEEEEEvNT_6ParamsE --------------------------
	.section	.nv.info._ZN7cutlass13device_kernelIN5flash11enable_sm90INS1_16FlashAttnFwdSm90INS1_25CollectiveMainloopFwdSm90ILi2EN4cute5tupleIJNS5_1CILi1EEES8_S8_EEENS6_IJNS7_ILi128EEENS7_ILi96EEENS7_ILi64EEEEEELi256ENS_10bfloat16_tEfNS_4arch4Sm90ELb0ELb1ELb0ELb0ELb0ELb0ELb1ELb1ELb0ELb1ELb1ELb0EEENS1_21CollectiveEpilogueFwdINS6_IJSA_NS7_ILi256EEESB_EEES9_SE_SG_Li256ELb0ELb1ELb1ELb0EEENS1_19SingleTileSchedulerILb0ELb1ELb1ELi128EEEEEEEEEvNT_6ParamsE,"",@"SHT_CUDA_INFO"
	.sectionflags	@""
	.align	4


	//----- nvinfo : EIATTR_CUDA_API_VERSION
	.align		4
        /*0000*/ 	.byte	0x04, 0x37
        /*0002*/ 	.short	(.L_339 - .L_338)
.L_338:
        /*0004*/ 	.word	0x00000082


	//----- nvinfo : EIATTR_KPARAM_INFO
	.align		4
.L_339:
        /*0008*/ 	.byte	0x04, 0x17
        /*000a*/ 	.short	(.L_341 - .L_340)
.L_340:
        /*000c*/ 	.word	0x00000000
        /*0010*/ 	.short	0x0000
        /*0012*/ 	.short	0x0070
        /*0014*/ 	.byte	0x00, 0xf0, 0x01, 0x2c


	//----- nvinfo : EIATTR_SPARSE_MMA_MASK
	.align		4
.L_341:
        /*0018*/ 	.byte	0x03, 0x50
        /*001a*/ 	.short	0x0000


	//----- nvinfo : EIATTR_MAXREG_COUNT
	.align		4
        /*001c*/ 	.byte	0x03, 0x1b
        /*001e*/ 	.short	0x00a8


	//----- nvinfo : EIATTR_NUM_BARRIERS
	.align		4
        /*0020*/ 	.byte	0x02, 0x4c
        /*0022*/ 	.byte	0x10
	.zero		1


	//----- nvinfo : EIATTR_EXTERNS
	.align		4
        /*0024*/ 	.byte	0x04, 0x0f
        /*0026*/ 	.short	(.L_343 - .L_342)


	//   ....[0]....
	.align		4
.L_342:
        /*0028*/ 	.word	index@(__assertfail)


	//----- nvinfo : EIATTR_ANNOTATIONS
	.align		4
.L_343:
        /*002c*/ 	.byte	0x04, 0x55
        /*002e*/ 	.short	(.L_345 - .L_344)


	//   ....[0]....
.L_344:
        /* <DEDUP_REMOVED lines=1275> */


	//----- nvinfo : EIATTR_MERCURY_ISA_VERSION
	.align		4
.L_345:
        /*4fc8*/ 	.byte	0x03, 0x5f
        /*4fca*/ 	.short	0x0101


	//----- nvinfo : EIATTR_INT_WARP_WIDE_INSTR_OFFSETS
	.align		4
        /*4fcc*/ 	.byte	0x04, 0x31
        /*4fce*/ 	.short	(.L_347 - .L_346)


	//   ....[0]....
.L_346:
        /*4fd0*/ 	.word	0x00000160


	//   ....[1]....
        /*4fd4*/ 	.word	0x000001a0


	//   ....[2]....
        /*4fd8*/ 	.word	0x00000210


	//   ....[3]....
        /*4fdc*/ 	.word	0x00000280


	//----- nvinfo : EIATTR_COOP_GROUP_MASK_REGIDS
	.align		4
.L_347:
        /*4fe0*/ 	.byte	0x04, 0x29
        /*4fe2*/ 	.short	(.L_349 - .L_348)


	//   ....[0]....
.L_348:
        /*4fe4*/ 	.word	0xffffffff


	//   ....[1]....
        /*4fe8*/ 	.word	0xffffffff


	//   ....[2]....
        /*4fec*/ 	.word	0xffffffff


	//   ....[3]....
        /*4ff0*/ 	.word	0xffffffff


	//   ....[4]....
        /*4ff4*/ 	.word	0xffffffff


	//   ....[5]....
        /*4ff8*/ 	.word	0xffffffff


	//   ....[6]....
        /*4ffc*/ 	.word	0xffffffff


	//   ....[7]....
        /*5000*/ 	.word	0xffffffff


	//   ....[8]....
        /*5004*/ 	.word	0xffffffff


	//   ....[9]....
        /*5008*/ 	.word	0xffffffff


	//   ....[10]....
        /*500c*/ 	.word	0xffffffff


	//   ....[11]....
        /*5010*/ 	.word	0xffffffff


	//   ....[12]....
        /*5014*/ 	.word	0xffffffff


	//   ....[13]....
        /*5018*/ 	.word	0xffffffff


	//   ....[14]....
        /*501c*/ 	.word	0xffffffff


	//   ....[15]....
        /*5020*/ 	.word	0xffffffff


	//   ....[16]....
        /*5024*/ 	.word	0xffffffff


	//   ....[17]....
        /*5028*/ 	.word	0xffffffff


	//   ....[18]....
        /*502c*/ 	.word	0xffffffff


	//   ....[19]....
        /*5030*/ 	.word	0xffffffff


	//   ....[20]....
        /*5034*/ 	.word	0xffffffff


	//   ....[21]....
        /*5038*/ 	.word	0xffffffff


	//   ....[22]....
        /*503c*/ 	.word	0xffffffff


	//   ....[23]....
        /*5040*/ 	.word	0xffffffff


	//   ....[24]....
        /*5044*/ 	.word	0xffffffff


	//   ....[25]....
        /*5048*/ 	.word	0xffffffff


	//   ....[26]....
        /*504c*/ 	.word	0xffffffff


	//   ....[27]....
        /*5050*/ 	.word	0xffffffff


	//   ....[28]....
        /*5054*/ 	.word	0xffffffff


	//   ....[29]....
        /*5058*/ 	.word	0xffffffff


	//   ....[30]....
        /*505c*/ 	.word	0xffffffff


	//   ....[31]....
        /*5060*/ 	.word	0xffffffff


	//   ....[32]....
        /*5064*/ 	.word	0xffffffff


	//   ....[33]....
        /*5068*/ 	.word	0xffffffff


	//   ....[34]....
        /*506c*/ 	.word	0xffffffff


	//   ....[35]....
        /*5070*/ 	.word	0xffffffff


	//   ....[36]....
        /*5074*/ 	.word	0xffffffff


	//   ....[37]....
        /*5078*/ 	.word	0xffffffff


	//   ....[38]....
        /*507c*/ 	.word	0xffffffff


	//   ....[39]....
        /*5080*/ 	.word	0xffffffff


	//   ....[40]....
        /*5084*/ 	.word	0xffffffff


	//   ....[41]....
        /*5088*/ 	.word	0xffffffff


	//   ....[42]....
        /*508c*/ 	.word	0xffffffff


	//   ....[43]....
        /*5090*/ 	.word	0xffffffff


	//   ....[44]....
        /*5094*/ 	.word	0xffffffff


	//   ....[45]....
        /*5098*/ 	.word	0xffffffff


	//   ....[46]....
        /*509c*/ 	.word	0xffffffff


	//   ....[47]....
        /*50a0*/ 	.word	0xffffffff


	//   ....[48]....
        /*50a4*/ 	.word	0xffffffff


	//   ....[49]....
        /*50a8*/ 	.word	0xffffffff


	//   ....[50]....
        /*50ac*/ 	.word	0xffffffff


	//   ....[51]....
        /*50b0*/ 	.word	0xffffffff


	//   ....[52]....
        /*50b4*/ 	.word	0xffffffff


	//   ....[53]....
        /*50b8*/ 	.word	0xffffffff


	//   ....[54]....
        /*50bc*/ 	.word	0xffffffff


	//   ....[55]....
        /*50c0*/ 	.word	0xffffffff


	//   ....[56]....
        /*50c4*/ 	.word	0xffffffff


	//   ....[57]....
        /*50c8*/ 	.word	0xffffffff


	//   ....[58]....
        /*50cc*/ 	.word	0xffffffff


	//   ....[59]....
        /*50d0*/ 	.word	0xffffffff


	//   ....[60]....
        /*50d4*/ 	.word	0xffffffff


	//   ....[61]....
        /*50d8*/ 	.word	0xffffffff


	//   ....[62]....
        /*50dc*/ 	.word	0xffffffff


	//   ....[63]....
        /*50e0*/ 	.word	0xffffffff


	//   ....[64]....
        /*50e4*/ 	.word	0xffffffff


	//   ....[65]....
        /*50e8*/ 	.word	0xffffffff


	//   ....[66]....
        /*50ec*/ 	.word	0xffffffff


	//   ....[67]....
        /*50f0*/ 	.word	0xffffffff


	//   ....[68]....
        /*50f4*/ 	.word	0xffffffff


	//   ....[69]....
        /*50f8*/ 	.word	0xffffffff


	//   ....[70]....
        /*50fc*/ 	.word	0xffffffff


	//   ....[71]....
        /*5100*/ 	.word	0x0500000f


	//   ....[72]....
        /*5104*/ 	.word	0x0500000f


	//   ....[73]....
        /*5108*/ 	.word	0x0500000f


	//   ....[74]....
        /*510c*/ 	.word	0x0500000f


	//   ....[75]....
        /*5110*/ 	.word	0x0500000f


	//   ....[76]....
        /*5114*/ 	.word	0x0500000f


	//   ....[77]....
        /*5118*/ 	.word	0x0500000f


	//   ....[78]....
        /*511c*/ 	.word	0x0500000f


	//   ....[79]....
        /*5120*/ 	.word	0x0500000f


	//   ....[80]....
        /*5124*/ 	.word	0x0500000f


	//   ....[81]....
        /*5128*/ 	.word	0x0500000f


	//   ....[82]....
        /*512c*/ 	.word	0x0500000f


	//   ....[83]....
        /*5130*/ 	.word	0x0500000f


	//   ....[84]....
        /*5134*/ 	.word	0x0500000f


	//   ....[85]....
        /*5138*/ 	.word	0x0500000f


	//   ....[86]....
        /*513c*/ 	.word	0x0500000f


	//   ....[87]....
        /*5140*/ 	.word	0x0500000f


	//   ....[88]....
        /*5144*/ 	.word	0x0500000f


	//   ....[89]....
        /*5148*/ 	.word	0x0500000f


	//   ....[90]....
        /*514c*/ 	.word	0x0500000f


	//   ....[91]....
        /*5150*/ 	.word	0x0500000f


	//   ....[92]....
        /*5154*/ 	.word	0x0500000f


	//   ....[93]....
        /*5158*/ 	.word	0x0500000f


	//   ....[94]....
        /*515c*/ 	.word	0x0500000f


	//   ....[95]....
        /*5160*/ 	.word	0x0500000f


	//   ....[96]....
        /*5164*/ 	.word	0x0500000f


	//   ....[97]....
        /*5168*/ 	.word	0x0500000f


	//   ....[98]....
        /*516c*/ 	.word	0x0500000f


	//   ....[99]....
        /*5170*/ 	.word	0x0500000f


	//   ....[100]....
        /*5174*/ 	.word	0x0500000f


	//   ....[101]....
        /*5178*/ 	.word	0x0500000f


	//   ....[102]....
        /*517c*/ 	.word	0x0500000f


	//   ....[103]....
        /*5180*/ 	.word	0x0500000f


	//   ....[104]....
        /*5184*/ 	.word	0x0500000f


	//   ....[105]....
        /*5188*/ 	.word	0xffffffff


	//   ....[106]....
        /*518c*/ 	.word	0xffffffff


	//   ....[107]....
        /*5190*/ 	.word	0xffffffff


	//   ....[108]....
        /*5194*/ 	.word	0xffffffff


	//   ....[109]....
        /*5198*/ 	.word	0xffffffff


	//   ....[110]....
        /*519c*/ 	.word	0xffffffff


	//----- nvinfo : EIATTR_COOP_GROUP_INSTR_OFFSETS
	.align		4
.L_349:
        /*51a0*/ 	.byte	0x04, 0x28
        /*51a2*/ 	.short	(.L_351 - .L_350)


	//   ....[0]....
.L_350:
        /*51a4*/ 	.word	0x000000a0


	//   ....[1]....
        /*51a8*/ 	.word	0x00000170


	//   ....[2]....
        /*51ac*/ 	.word	0x00000230


	//   ....[3]....
        /*51b0*/ 	.word	0x00000400


	//   ....[4]....
        /*51b4*/ 	.word	0x00000560


	//   ....[5]....
        /*51b8*/ 	.word	0x00000680


	//   ....[6]....
        /*51bc*/ 	.word	0x000007e0


	//   ....[7]....
        /*51c0*/ 	.word	0x00001b80


	//   ....[8]....
        /*51c4*/ 	.word	0x00003af0


	//   ....[9]....
        /*51c8*/ 	.word	0x00003d40


	//   ....[10]....
        /*51cc*/ 	.word	0x00005340


	//   ....[11]....
        /*51d0*/ 	.word	0x000053d0


	//   ....[12]....
        /*51d4*/ 	.word	0x00005740


	//   ....[13]....
        /*51d8*/ 	.word	0x00005760


	//   ....[14]....
        /*51dc*/ 	.word	0x0000aa50


	//   ....[15]....
        /*51e0*/ 	.word	0x0000aae0


	//   ....[16]....
        /*51e4*/ 	.word	0x0000ab60


	//   ....[17]....
        /*51e8*/ 	.word	0x0000ab80


	//   ....[18]....
        /*51ec*/ 	.word	0x00020d40


	//   ....[19]....
        /*51f0*/ 	.word	0x00020f50


	//   ....[20]....
        /*51f4*/ 	.word	0x00021f10


	//   ....[21]....
        /*51f8*/ 	.word	0x00021fd0


	//   ....[22]....
        /*51fc*/ 	.word	0x000221b0


	//   ....[23]....
        /*5200*/ 	.word	0x000221d0


	//   ....[24]....
        /*5204*/ 	.word	0x0002a590


	//   ....[25]....
        /*5208*/ 	.word	0x0002a5b0


	//   ....[26]....
        /*520c*/ 	.word	0x0002a610


	//   ....[27]....
        /*5210*/ 	.word	0x0002a650


	//   ....[28]....
        /*5214*/ 	.word	0x0002ba00


	//   ....[29]....
        /*5218*/ 	.word	0x0002ba30


	//   ....[30]....
        /*521c*/ 	.word	0x0002bc80


	//   ....[31]....
        /*5220*/ 	.word	0x0002bcd0


	//   ....[32]....
        /*5224*/ 	.word	0x0002bd00


	//   ....[33]....
        /*5228*/ 	.word	0x0002bd10


	//   ....[34]....
        /*522c*/ 	.word	0x0002cb40


	//   ....[35]....
        /*5230*/ 	.word	0x0002cb50


	//   ....[36]....
        /*5234*/ 	.word	0x0002dd10


	//   ....[37]....
        /*5238*/ 	.word	0x0002eba0


	//   ....[38]....
        /*523c*/ 	.word	0x0002f460


	//   ....[39]....
        /*5240*/ 	.word	0x0002f490


	//   ....[40]....
        /*5244*/ 	.word	0x0002f4c0


	//   ....[41]....
        /*5248*/ 	.word	0x0002f4e0


	//   ....[42]....
        /*524c*/ 	.word	0x0002f620


	//   ....[43]....
        /*5250*/ 	.word	0x0002f640


	//   ....[44]....
        /*5254*/ 	.word	0x0002f6e0


	//   ....[45]....
        /*5258*/ 	.word	0x0002f700


	//   ....[46]....
        /*525c*/ 	.word	0x0002f7a0


	//   ....[47]....
        /*5260*/ 	.word	0x0002f7b0


	//   ....[48]....
        /*5264*/ 	.word	0x0002f860


	//   ....[49]....
        /*5268*/ 	.word	0x0002f870


	//   ....[50]....
        /*526c*/ 	.word	0x0002f900


	//   ....[51]....
        /*5270*/ 	.word	0x0002f910


	//   ....[52]....
        /*5274*/ 	.word	0x0002f920


	//   ....[53]....
        /*5278*/ 	.word	0x0002f930


	//   ....[54]....
        /*527c*/ 	.word	0x00030070


	//   ....[55]....
        /*5280*/ 	.word	0x00030090


	//   ....[56]....
        /*5284*/ 	.word	0x000300c0


	//   ....[57]....
        /*5288*/ 	.word	0x00030190


	//   ....[58]....
        /*528c*/ 	.word	0x00030230


	//   ....[59]....
        /*5290*/ 	.word	0x00030240


	//   ....[60]....
        /*5294*/ 	.word	0x000302e0


	//   ....[61]....
        /*5298*/ 	.word	0x000302f0


	//   ....[62]....
        /*529c*/ 	.word	0x00030370


	//   ....[63]....
        /*52a0*/ 	.word	0x00030380


	//   ....[64]....
        /*52a4*/ 	.word	0x00030410


	//   ....[65]....
        /*52a8*/ 	.word	0x00030420


	//   ....[66]....
        /*52ac*/ 	.word	0x00030430


	//   ....[67]....
        /*52b0*/ 	.word	0x000304c0


	//   ....[68]....
        /*52b4*/ 	.word	0x000304d0


	//   ....[69]....
        /*52b8*/ 	.word	0x00030520


	//   ....[70]....
        /*52bc*/ 	.word	0x000327c0


	//   ....[71]....
        /*52c0*/ 	.word	0x00032d00


	//   ....[72]....
        /*52c4*/ 	.word	0x00032e70


	//   ....[73]....
        /*52c8*/ 	.word	0x00032ee0


	//   ....[74]....
        /*52cc*/ 	.word	0x00032f80


	//   ....[75]....
        /*52d0*/ 	.word	0x00033020


	//   ....[76]....
        /*52d4*/ 	.word	0x00033100


	//   ....[77]....
        /*52d8*/ 	.word	0x00033210


	//   ....[78]....
        /*52dc*/ 	.word	0x00033270


	//   ....[79]....
        /*52e0*/ 	.word	0x00033380


	//   ....[80]....
        /*52e4*/ 	.word	0x000333f0


	//   ....[81]....
        /*52e8*/ 	.word	0x00033500


	//   ....[82]....
        /*52ec*/ 	.word	0x00033560


	//   ....[83]....
        /*52f0*/ 	.word	0x00033680


	//   ....[84]....
        /*52f4*/ 	.word	0x000336e0


	//   ....[85]....
        /*52f8*/ 	.word	0x000337d0


	//   ....[86]....
        /*52fc*/ 	.word	0x00033840


	//   ....[87]....
        /*5300*/ 	.word	0x000338f0


	//   ....[88]....
        /*5304*/ 	.word	0x000339e0


	//   ....[89]....
        /*5308*/ 	.word	0x00033a90


	//   ....[90]....
        /*530c*/ 	.word	0x00033d30


	//   ....[91]....
        /*5310*/ 	.word	0x00033db0


	//   ....[92]....
        /*5314*/ 	.word	0x00033ee0


	//   ....[93]....
        /*5318*/ 	.word	0x00033f30


	//   ....[94]....
        /*531c*/ 	.word	0x00034050


	//   ....[95]....
        /*5320*/ 	.word	0x000340a0


	//   ....[96]....
        /*5324*/ 	.word	0x000341c0


	//   ....[97]....
        /*5328*/ 	.word	0x00034210


	//   ....[98]....
        /*532c*/ 	.word	0x000343a0


	//   ....[99]....
        /*5330*/ 	.word	0x000343f0


	//   ....[100]....
        /*5334*/ 	.word	0x00034480


	//   ....[101]....
        /*5338*/ 	.word	0x000344d0


	//   ....[102]....
        /*533c*/ 	.word	0x000345f0


	//   ....[103]....
        /*5340*/ 	.word	0x000346c0


	//   ....[104]....
        /*5344*/ 	.word	0x00034ad0


	//   ....[105]....
        /*5348*/ 	.word	0x00036e80


	//   ....[106]....
        /*534c*/ 	.word	0x00037170


	//   ....[107]....
        /*5350*/ 	.word	0x00038440


	//   ....[108]....
        /*5354*/ 	.word	0x00038480


	//   ....[109]....
        /*5358*/ 	.word	0x000384f0


	//   ....[110]....
        /*535c*/ 	.word	0x00038510


	//----- nvinfo : EIATTR_REG_RECONFIG
	.align		4
.L_351:
        /*5360*/ 	.byte	0x01, 0x54
	.zero		2


	//----- nvinfo : EIATTR_SYSCALL_OFFSETS
	.align		4
        /*5364*/ 	.byte	0x04, 0x46
        /*5366*/ 	.short	(.L_353 - .L_352)


	//   ....[0]....
.L_352:
        /*5368*/ 	.word	0x00001ec0


	//   ....[1]....
        /*536c*/ 	.word	0x0002e830


	//   ....[2]....
        /*5370*/ 	.word	0x0002e970


	//   ....[3]....
        /*5374*/ 	.word	0x0002ea60


	//   ....[4]....
        /*5378*/ 	.word	0x0002f100


	//   ....[5]....
        /*537c*/ 	.word	0x0002fc50


	//----- nvinfo : EIATTR_MBARRIER_INSTR_OFFSETS
	.align		4
.L_353:
        /*5380*/ 	.byte	0x04, 0x39
        /*5382*/ 	.short	(.L_355 - .L_354)


	//   ....[0]....
.L_354:
        /*5384*/ 	.word	0x000002a0
        /*5388*/ 	.word	0x000000ff
        /*538c*/ 	.word	0x00032400
        /*5390*/ 	.short	0x0100
        /*5392*/ 	.byte	0x08
	.zero		1


	//   ....[1]....
        /*5394*/ 	.word	0x000002b0
        /*5398*/ 	.word	0x000000ff
        /*539c*/ 	.word	0x00032410
        /*53a0*/ 	.short	0x0100
        /*53a2*/ 	.byte	0x08
	.zero		1


	//   ....[2]....
        /*53a4*/ 	.word	0x000002c0
        /*53a8*/ 	.word	0x000000ff
        /*53ac*/ 	.word	0x00032420
        /*53b0*/ 	.short	0x0100
        /*53b2*/ 	.byte	0x08
	.zero		1


	//   ....[3]....
        /*53b4*/ 	.word	0x000003b0
        /*53b8*/ 	.word	0x000000ff
        /*53bc*/ 	.word	0x00032430
        /*53c0*/ 	.short	0x0100
        /*53c2*/ 	.byte	0x08
	.zero		1


	//   ....[4]....
        /*53c4*/ 	.word	0x000003c0
        /*53c8*/ 	.word	0x000000ff
        /*53cc*/ 	.word	0x00032440
        /*53d0*/ 	.short	0x0100
        /*53d2*/ 	.byte	0x08
	.zero		1


	//   ....[5]....
        /*53d4*/ 	.word	0x000003d0
        /*53d8*/ 	.word	0x000000ff
        /*53dc*/ 	.word	0x00032438
        /*53e0*/ 	.short	0x0100
        /*53e2*/ 	.byte	0x08
	.zero		1


	//   ....[6]....
        /*53e4*/ 	.word	0x000003e0
        /*53e8*/ 	.word	0x000000ff
        /*53ec*/ 	.word	0x00032448
        /*53f0*/ 	.short	0x0100
        /*53f2*/ 	.byte	0x08
	.zero		1


	//   ....[7]....
        /*53f4*/ 	.word	0x00000510
        /*53f8*/ 	.word	0x000000ff
        /*53fc*/ 	.word	0x00032450
        /*5400*/ 	.short	0x0100
        /*5402*/ 	.byte	0x08
	.zero		1


	//   ....[8]....
        /*5404*/ 	.word	0x00000520
        /*5408*/ 	.word	0x000000ff
        /*540c*/ 	.word	0x00032460
        /*5410*/ 	.short	0x0100
        /*5412*/ 	.byte	0x08
	.zero		1


	//   ....[9]....
        /*5414*/ 	.word	0x00000530
        /*5418*/ 	.word	0x000000ff
        /*541c*/ 	.word	0x00032458
        /*5420*/ 	.short	0x0100
        /*5422*/ 	.byte	0x08
	.zero		1


	//   ....[10]....
        /*5424*/ 	.word	0x00000540
        /*5428*/ 	.word	0x000000ff
        /*542c*/ 	.word	0x00032468
        /*5430*/ 	.short	0x0100
        /*5432*/ 	.byte	0x08
	.zero		1


	//   ....[11]....
        /*5434*/ 	.word	0x00000630
        /*5438*/ 	.word	0x000000ff
        /*543c*/ 	.word	0x00032470
        /*5440*/ 	.short	0x0100
        /*5442*/ 	.byte	0x06
	.zero		1


	//   ....[12]....
        /*5444*/ 	.word	0x00000640
        /*5448*/ 	.word	0x000000ff
        /*544c*/ 	.word	0x00032480
        /*5450*/ 	.short	0x0100
        /*5452*/ 	.byte	0x06
	.zero		1


	//   ....[13]....
        /*5454*/ 	.word	0x00000650
        /*5458*/ 	.word	0x000000ff
        /*545c*/ 	.word	0x00032478
        /*5460*/ 	.short	0x0100
        /*5462*/ 	.byte	0x06
	.zero		1


	//   ....[14]....
        /*5464*/ 	.word	0x00000660
        /*5468*/ 	.word	0x000000ff
        /*546c*/ 	.word	0x00032488
        /*5470*/ 	.short	0x0100
        /*5472*/ 	.byte	0x06
	.zero		1


	//   ....[15]....
        /*5474*/ 	.word	0x00000790
        /*5478*/ 	.word	0x000000ff
        /*547c*/ 	.word	0x00032490
        /*5480*/ 	.short	0x0100
        /*5482*/ 	.byte	0x08
	.zero		1


	//   ....[16]....
        /*5484*/ 	.word	0x000007a0
        /*5488*/ 	.word	0x000000ff
        /*548c*/ 	.word	0x000324a0
        /*5490*/ 	.short	0x0100
        /*5492*/ 	.byte	0x08
	.zero		1


	//   ....[17]....
        /*5494*/ 	.word	0x000007b0
        /*5498*/ 	.word	0x000000ff
        /*549c*/ 	.word	0x00032498
        /*54a0*/ 	.short	0x0100
        /*54a2*/ 	.byte	0x08
	.zero		1


	//   ....[18]....
        /*54a4*/ 	.word	0x000007c0
        /*54a8*/ 	.word	0x000000ff
        /*54ac*/ 	.word	0x000324a8
        /*54b0*/ 	.short	0x0100
        /*54b2*/ 	.byte	0x08
	.zero		1


	//   ....[19]....
        /*54b4*/ 	.word	0x000008f0
        /*54b8*/ 	.word	0x000000ff
        /*54bc*/ 	.word	0x000324b0
        /*54c0*/ 	.short	0x0100
        /*54c2*/ 	.byte	0x08
	.zero		1


	//   ....[20]....
        /*54c4*/ 	.word	0x00000900
        /*54c8*/ 	.word	0x000000ff
        /*54cc*/ 	.word	0x000324c0
        /*54d0*/ 	.short	0x0100
        /*54d2*/ 	.byte	0x08
	.zero		1


	//   ....[21]....
        /*54d4*/ 	.word	0x00000910
        /*54d8*/ 	.word	0x000000ff
        /*54dc*/ 	.word	0x000324b8
        /*54e0*/ 	.short	0x0100
        /*54e2*/ 	.byte	0x08
	.zero		1


	//   ....[22]....
        /*54e4*/ 	.word	0x00000920
        /*54e8*/ 	.word	0x000000ff
        /*54ec*/ 	.word	0x000324c8
        /*54f0*/ 	.short	0x0100
        /*54f2*/ 	.byte	0x08
	.zero		1


	//   ....[23]....
        /*54f4*/ 	.word	0x000021c0
        /*54f8*/ 	.word	0x00000048
        /*54fc*/ 	.word	0x00032400
        /*5500*/ 	.short	0x010a
        /*5502*/ 	.byte	0x3f
	.zero		1


	//   ....[24]....
        /*5504*/ 	.word	0x00002600
        /*5508*/ 	.word	0x00000008
        /*550c*/ 	.word	0x00000000
        /*5510*/ 	.short	0x010a
        /*5512*/ 	.byte	0x3f
	.zero		1


	//   ....[25]....
        /*5514*/ 	.word	0x00002660
        /*5518*/ 	.word	0x00000008
        /*551c*/ 	.word	0x00000000
        /*5520*/ 	.short	0x010a
        /*5522*/ 	.byte	0x3f
	.zero		1


	//   ....[26]....
        /*5524*/ 	.word	0x00002a10
        /*5528*/ 	.word	0x00000048
        /*552c*/ 	.word	0x00032410
        /*5530*/ 	.short	0x010a
        /*5532*/ 	.byte	0x3f
	.zero		1


	//   ....[27]....
        /*5534*/ 	.word	0x00002b10
        /*5538*/ 	.word	0x00000008
        /*553c*/ 	.word	0x00000000
        /*5540*/ 	.short	0x010a
        /*5542*/ 	.byte	0x3f
	.zero		1


	//   ....[28]....
        /*5544*/ 	.word	0x00002b70
        /*5548*/ 	.word	0x00000008
        /*554c*/ 	.word	0x00000000
        /*5550*/ 	.short	0x010a
        /*5552*/ 	.byte	0x3f
	.zero		1


	//   ....[29]....
        /*5554*/ 	.word	0x00003870
        /*5558*/ 	.word	0x00000000
        /*555c*/ 	.word	0x00000000
        /*5560*/ 	.short	0x0101
        /*5562*/ 	.byte	0x3f
	.zero		1


	//   ....[30]....
        /*5564*/ 	.word	0x000089a0
        /*5568*/ 	.word	0x00000015
        /*556c*/ 	.word	0x00000000
        /*5570*/ 	.short	0x0101
        /*5572*/ 	.byte	0x3f
	.zero		1


	//   ....[31]....
        /*5574*/ 	.word	0x000090c0
        /*5578*/ 	.word	0x00000005
        /*557c*/ 	.word	0x00000000
        /*5580*/ 	.short	0x010a
        /*5582*/ 	.byte	0x3f
	.zero		1


	//   ....[32]....
        /*5584*/ 	.word	0x00009170
        /*5588*/ 	.word	0x00000000
        /*558c*/ 	.word	0x00000000
        /*5590*/ 	.short	0x010a
        /*5592*/ 	.byte	0x3f
	.zero		1


	//   ....[33]....
        /*5594*/ 	.word	0x000095a0
        /*5598*/ 	.word	0x00000000
        /*559c*/ 	.word	0x00000000
        /*55a0*/ 	.short	0x010a
        /*55a2*/ 	.byte	0x3f
	.zero		1


	//   ....[34]....
        /*55a4*/ 	.word	0x00009650
        /*55a8*/ 	.word	0x00000004
        /*55ac*/ 	.word	0x00000000
        /*55b0*/ 	.short	0x010a
        /*55b2*/ 	.byte	0x3f
	.zero		1


	//   ....[35]....
        /*55b4*/ 	.word	0x0000a3b0
        /*55b8*/ 	.word	0x00000000
        /*55bc*/ 	.word	0x00000000
        /*55c0*/ 	.short	0x0101
        /*55c2*/ 	.byte	0x3f
	.zero		1


	//   ....[36]....
        /*55c4*/ 	.word	0x0001f600
        /*55c8*/ 	.word	0x00000000
        /*55cc*/ 	.word	0x00000000
        /*55d0*/ 	.short	0x0101
        /*55d2*/ 	.byte	0x3f
	.zero		1


	//   ....[37]....
        /*55d4*/ 	.word	0x0001f810
        /*55d8*/ 	.word	0x00000002
        /*55dc*/ 	.word	0x00000000
        /*55e0*/ 	.short	0x010a
        /*55e2*/ 	.byte	0x3f
	.zero		1


	//   ....[38]....
        /*55e4*/ 	.word	0x0001f910
        /*55e8*/ 	.word	0x00000004
        /*55ec*/ 	.word	0x00000000
        /*55f0*/ 	.short	0x010a
        /*55f2*/ 	.byte	0x3f
	.zero		1


	//   ....[39]....
        /*55f4*/ 	.word	0x0001fd40
        /*55f8*/ 	.word	0x00000003
        /*55fc*/ 	.word	0x00000000
        /*5600*/ 	.short	0x010a
        /*5602*/ 	.byte	0x3f
	.zero		1


	//   ....[40]....
        /*5604*/ 	.word	0x0001fdf0
        /*5608*/ 	.word	0x00000004
        /*560c*/ 	.word	0x00000000
        /*5610*/ 	.short	0x010a
        /*5612*/ 	.byte	0x3f
	.zero		1


	//   ....[41]....
        /*5614*/ 	.word	0x00020ac0
        /*5618*/ 	.word	0x00000003
        /*561c*/ 	.word	0x00000000
        /*5620*/ 	.short	0x0101
        /*5622*/ 	.byte	0x3f
	.zero		1


	//   ....[42]....
        /*5624*/ 	.word	0x0002a120
        /*5628*/ 	.word	0x00000002
        /*562c*/ 	.word	0x00000000
        /*5630*/ 	.short	0x0101
        /*5632*/ 	.byte	0x3f
	.zero		1


	//   ....[43]....
        /*5634*/ 	.word	0x0002b5f0
        /*5638*/ 	.word	0x000000ff
        /*563c*/ 	.word	0x00000000
        /*5640*/ 	.short	0x0101
        /*5642*/ 	.byte	0x04
	.zero		1


	//   ....[44]....
        /*5644*/ 	.word	0x0002edd0
        /*5648*/ 	.word	0x000000ff
        /*564c*/ 	.word	0x00032440
        /*5650*/ 	.short	0x010a
        /*5652*/ 	.byte	0x26
	.zero		1


	//   ....[45]....
        /*5654*/ 	.word	0x0002fa60
        /*5658*/ 	.word	0x000000ff
        /*565c*/ 	.word	0x00032400
        /*5660*/ 	.short	0x0107
        /*5662*/ 	.byte	0x26
	.zero		1


	//   ....[46]....
        /*5664*/ 	.word	0x0002fae0
        /*5668*/ 	.word	0x000000ff
        /*566c*/ 	.word	0x00032400
        /*5670*/ 	.short	0x0101
        /*5672*/ 	.byte	0x26
	.zero		1


	//   ....[47]....
        /*5674*/ 	.word	0x000306d0
        /*5678*/ 	.word	0x000000ff
        /*567c*/ 	.word	0x00032410
        /*5680*/ 	.short	0x0107
        /*5682*/ 	.byte	0x26
	.zero		1


	//   ....[48]....
        /*5684*/ 	.word	0x00030730
        /*5688*/ 	.word	0x000000ff
        /*568c*/ 	.word	0x00032410
        /*5690*/ 	.short	0x0101
        /*5692*/ 	.byte	0x26
	.zero		1


	//   ....[49]....
        /*5694*/ 	.word	0x00030740
        /*5698*/ 	.word	0x000000ff
        /*569c*/ 	.word	0x00032420
        /*56a0*/ 	.short	0x010a
        /*56a2*/ 	.byte	0x26
	.zero		1


	//   ....[50]....
        /*56a4*/ 	.word	0x000307a0
        /*56a8*/ 	.word	0x000000ff
        /*56ac*/ 	.word	0x00032460
        /*56b0*/ 	.short	0x010a
        /*56b2*/ 	.byte	0x26
	.zero		1


	//   ....[51]....
        /*56b4*/ 	.word	0x00031020
        /*56b8*/ 	.word	0x000000ff
        /*56bc*/ 	.word	0x00032448
        /*56c0*/ 	.short	0x010a
        /*56c2*/ 	.byte	0x26
	.zero		1


	//   ....[52]....
        /*56c4*/ 	.word	0x000311f0
        /*56c8*/ 	.word	0x000000ff
        /*56cc*/ 	.word	0x00032468
        /*56d0*/ 	.short	0x010a
        /*56d2*/ 	.byte	0x26
	.zero		1


	//   ....[53]....
        /*56d4*/ 	.word	0x00031840
        /*56d8*/ 	.word	0x000000ff
        /*56dc*/ 	.word	0x00032440
        /*56e0*/ 	.short	0x010a
        /*56e2*/ 	.byte	0x26
	.zero		1


	//   ....[54]....
        /*56e4*/ 	.word	0x00031a20
        /*56e8*/ 	.word	0x000000ff
        /*56ec*/ 	.word	0x00032460
        /*56f0*/ 	.short	0x010a
        /*56f2*/ 	.byte	0x26
	.zero		1


	//   ....[55]....
        /*56f4*/ 	.word	0x000320a0
        /*56f8*/ 	.word	0x000000ff
        /*56fc*/ 	.word	0x00032448
        /*5700*/ 	.short	0x010a
        /*5702*/ 	.byte	0x26
	.zero		1


	//   ....[56]....
        /*5704*/ 	.word	0x00032280
        /*5708*/ 	.word	0x000000ff
        /*570c*/ 	.word	0x00032468
        /*5710*/ 	.short	0x010a
        /*5712*/ 	.byte	0x26
	.zero		1


	//   ....[57]....
        /*5714*/ 	.word	0x00032750
        /*5718*/ 	.word	0x00000002
        /*571c*/ 	.word	0x00032420
        /*5720*/ 	.short	0x010a
        /*5722*/ 	.byte	0x3f
	.zero		1


	//   ....[58]....
        /*5724*/ 	.word	0x000328d0
        /*5728*/ 	.word	0x00000008
        /*572c*/ 	.word	0x00000000
        /*5730*/ 	.short	0x010a
        /*5732*/ 	.byte	0x3f
	.zero		1


	//   ....[59]....
        /*5734*/ 	.word	0x00032940
        /*5738*/ 	.word	0x00000003
        /*573c*/ 	.word	0x00000000
        /*5740*/ 	.short	0x010a
        /*5742*/ 	.byte	0x3f
	.zero		1


	//   ....[60]....
        /*5744*/ 	.word	0x000329a0
        /*5748*/ 	.word	0x00000006
        /*574c*/ 	.word	0x00000000
        /*5750*/ 	.short	0x010a
        /*5752*/ 	.byte	0x3f
	.zero		1


	//   ....[61]....
        /*5754*/ 	.word	0x000329d0
        /*5758*/ 	.word	0x00000003
        /*575c*/ 	.word	0x00000000
        /*5760*/ 	.short	0x010a
        /*5762*/ 	.byte	0x3f
	.zero		1


	//   ....[62]....
        /*5764*/ 	.word	0x00032a30
        /*5768*/ 	.word	0x00000048
        /*576c*/ 	.word	0x00032400
        /*5770*/ 	.short	0x010a
        /*5772*/ 	.byte	0x3f
	.zero		1


	//   ....[63]....
        /*5774*/ 	.word	0x00032a80
        /*5778*/ 	.word	0x00000008
        /*577c*/ 	.word	0x00000000
        /*5780*/ 	.short	0x010a
        /*5782*/ 	.byte	0x3f
	.zero		1


	//   ....[64]....
        /*5784*/ 	.word	0x00032ad0
        /*5788*/ 	.word	0x00000048
        /*578c*/ 	.word	0x00032410
        /*5790*/ 	.short	0x010a
        /*5792*/ 	.byte	0x3f
	.zero		1


	//   ....[65]....
        /*5794*/ 	.word	0x00032b20
        /*5798*/ 	.word	0x00000008
        /*579c*/ 	.word	0x00000000
        /*57a0*/ 	.short	0x010a
        /*57a2*/ 	.byte	0x3f
	.zero		1


	//   ....[66]....
        /*57a4*/ 	.word	0x00032b70
        /*57a8*/ 	.word	0x00000000
        /*57ac*/ 	.word	0x00000000
        /*57b0*/ 	.short	0x010a
        /*57b2*/ 	.byte	0x3f
	.zero		1


	//   ....[67]....
        /*57b4*/ 	.word	0x00032bc0
        /*57b8*/ 	.word	0x00000004
        /*57bc*/ 	.word	0x00000000
        /*57c0*/ 	.short	0x010a
        /*57c2*/ 	.byte	0x3f
	.zero		1


	//   ....[68]....
        /*57c4*/ 	.word	0x00032c10
        /*57c8*/ 	.word	0x00000004
        /*57cc*/ 	.word	0x00000000
        /*57d0*/ 	.short	0x010a
        /*57d2*/ 	.byte	0x3f
	.zero		1


	//   ....[69]....
        /*57d4*/ 	.word	0x00032c60
        /*57d8*/ 	.word	0x00000004
        /*57dc*/ 	.word	0x00000000
        /*57e0*/ 	.short	0x010a
        /*57e2*/ 	.byte	0x3f
	.zero		1


	//   ....[70]....
        /*57e4*/ 	.word	0x00032dc0
        /*57e8*/ 	.word	0x00000003
        /*57ec*/ 	.word	0x00032440
        /*57f0*/ 	.short	0x010a
        /*57f2*/ 	.byte	0x3f
	.zero		1


	//   ....[71]....
        /*57f4*/ 	.word	0x00034700
        /*57f8*/ 	.word	0x00000003
        /*57fc*/ 	.word	0x00032420
        /*5800*/ 	.short	0x010a
        /*5802*/ 	.byte	0x3f
	.zero		1


	//   ....[72]....
        /*5804*/ 	.word	0x00034760
        /*5808*/ 	.word	0x00000003
        /*580c*/ 	.word	0x00032460
        /*5810*/ 	.short	0x010a
        /*5812*/ 	.byte	0x3f
	.zero		1


	//   ....[73]....
        /*5814*/ 	.word	0x000347c0
        /*5818*/ 	.word	0x00000003
        /*581c*/ 	.word	0x00032448
        /*5820*/ 	.short	0x010a
        /*5822*/ 	.byte	0x3f
	.zero		1


	//   ....[74]....
        /*5824*/ 	.word	0x00034820
        /*5828*/ 	.word	0x00000003
        /*582c*/ 	.word	0x00032468
        /*5830*/ 	.short	0x010a
        /*5832*/ 	.byte	0x3f
	.zero		1


	//   ....[75]....
        /*5834*/ 	.word	0x00034880
        /*5838*/ 	.word	0x00000003
        /*583c*/ 	.word	0x00032440
        /*5840*/ 	.short	0x010a
        /*5842*/ 	.byte	0x3f
	.zero		1


	//   ....[76]....
        /*5844*/ 	.word	0x000348e0
        /*5848*/ 	.word	0x00000003
        /*584c*/ 	.word	0x00032460
        /*5850*/ 	.short	0x010a
        /*5852*/ 	.byte	0x3f
	.zero		1


	//   ....[77]....
        /*5854*/ 	.word	0x00034940
        /*5858*/ 	.word	0x00000003
        /*585c*/ 	.word	0x00032448
        /*5860*/ 	.short	0x010a
        /*5862*/ 	.byte	0x3f
	.zero		1


	//   ....[78]....
        /*5864*/ 	.word	0x000349a0
        /*5868*/ 	.word	0x00000003
        /*586c*/ 	.word	0x00032468
        /*5870*/ 	.short	0x010a
        /*5872*/ 	.byte	0x3f
	.zero		1


	//   ....[79]....
        /*5874*/ 	.word	0x000349f0
        /*5878*/ 	.word	0x00000002
        /*587c*/ 	.word	0x00032420
        /*5880*/ 	.short	0x010a
        /*5882*/ 	.byte	0x3f
	.zero		1


	//   ....[80]....
        /*5884*/ 	.word	0x00034b90
        /*5888*/ 	.word	0x00000008
        /*588c*/ 	.word	0x00000000
        /*5890*/ 	.short	0x010a
        /*5892*/ 	.byte	0x3f
	.zero		1


	//   ....[81]....
        /*5894*/ 	.word	0x00034be0
        /*5898*/ 	.word	0x00000003
        /*589c*/ 	.word	0x00000000
        /*58a0*/ 	.short	0x010a
        /*58a2*/ 	.byte	0x3f
	.zero		1


	//   ....[82]....
        /*58a4*/ 	.word	0x00034c30
        /*58a8*/ 	.word	0x00000006
        /*58ac*/ 	.word	0x00000000
        /*58b0*/ 	.short	0x010a
        /*58b2*/ 	.byte	0x3f
	.zero		1


	//   ....[83]....
        /*58b4*/ 	.word	0x00034ff0
        /*58b8*/ 	.word	0x0000000c
        /*58bc*/ 	.word	0x00000000
        /*58c0*/ 	.short	0x010a
        /*58c2*/ 	.byte	0x3f
	.zero		1


	//   ....[84]....
        /*58c4*/ 	.word	0x00035130
        /*58c8*/ 	.word	0x0000000a
        /*58cc*/ 	.word	0x00000000
        /*58d0*/ 	.short	0x010a
        /*58d2*/ 	.byte	0x3f
	.zero		1


	//   ....[85]....
        /*58d4*/ 	.word	0x00035790
        /*58d8*/ 	.word	0x0000000e
        /*58dc*/ 	.word	0x00000000
        /*58e0*/ 	.short	0x010a
        /*58e2*/ 	.byte	0x3f
	.zero		1


	//   ....[86]....
        /*58e4*/ 	.word	0x000358d0
        /*58e8*/ 	.word	0x0000000a
        /*58ec*/ 	.word	0x00000000
        /*58f0*/ 	.short	0x010a
        /*58f2*/ 	.byte	0x3f
	.zero		1


	//   ....[87]....
        /*58f4*/ 	.word	0x00036a30
        /*58f8*/ 	.word	0x00000006
        /*58fc*/ 	.word	0x00000000
        /*5900*/ 	.short	0x0101
        /*5902*/ 	.byte	0x3f
	.zero		1


	//   ....[88]....
        /*5904*/ 	.word	0x000501b0
        /*5908*/ 	.word	0x00000004
        /*590c*/ 	.word	0x00000000
        /*5910*/ 	.short	0x0101
        /*5912*/ 	.byte	0x3f
	.zero		1


	//   ....[89]....
        /*5914*/ 	.word	0x000501e0
        /*5918*/ 	.word	0x0000000a
        /*591c*/ 	.word	0x00000000
        /*5920*/ 	.short	0x010a
        /*5922*/ 	.byte	0x3f
	.zero		1


	//   ....[90]....
        /*5924*/ 	.word	0x00050230
        /*5928*/ 	.word	0x0000000a
        /*592c*/ 	.word	0x00000000
        /*5930*/ 	.short	0x010a
        /*5932*/ 	.byte	0x3f
	.zero		1


	//----- nvinfo : EIATTR_NUM_MBARRIERS
	.align		4
.L_355:
        /*5934*/ 	.byte	0x03, 0x38
        /*5936*/ 	.short	0x0017


	//----- nvinfo : EIATTR_EXIT_INSTR_OFFSETS
	.align		4
        /*5938*/ 	.byte	0x04, 0x1c
        /*593a*/ 	.short	(.L_357 - .L_356)


	//   ....[0]....
.L_356:
        /*593c*/ 	.word	0x00032a20


	//----- nvinfo : EIATTR_MAX_THREADS
	.align		4
.L_357:
        /*5940*/ 	.byte	0x04, 0x05
        /*5942*/ 	.short	(.L_359 - .L_358)
.L_358:
        /*5944*/ 	.word	0x00000180
        /*5948*/ 	.word	0x00000001
        /*594c*/ 	.word	0x00000001


	//----- nvinfo : EIATTR_CRS_STACK_SIZE
	.align		4
.L_359:
        /*5950*/ 	.byte	0x04, 0x1e
        /*5952*/ 	.short	(.L_361 - .L_360)
.L_360:
        /*5954*/ 	.word	0x00000000


	//----- nvinfo : EIATTR_CBANK_PARAM_SIZE
	.align		4
.L_361:
        /*5958*/ 	.byte	0x03, 0x19
        /*595a*/ 	.short	0x0b70


	//----- nvinfo : EIATTR_PARAM_CBANK
	.align		4
        /*595c*/ 	.byte	0x04, 0x0a
        /*595e*/ 	.short	(.L_363 - .L_362)
	.align		4
.L_362:
        /*5960*/ 	.word	index@(.nv.constant0._ZN7cutlass13device_kernelIN5flash11enable_sm90INS1_16FlashAttnFwdSm90INS1_25CollectiveMainloopFwdSm90ILi2EN4cute5tupleIJNS5_1CILi1EEES8_S8_EEENS6_IJNS7_ILi128EEENS7_ILi96EEENS7_ILi64EEEEEELi256ENS_10bfloat16_tEfNS_4arch4Sm90ELb0ELb1ELb0ELb0ELb0ELb0ELb1ELb1ELb0ELb1ELb1ELb0EEENS1_21CollectiveEpilogueFwdINS6_IJSA_NS7_ILi256EEESB_EEES9_SE_SG_Li256ELb0ELb1ELb1ELb0EEENS1_19SingleTileSchedulerILb0ELb1ELb1ELi128EEEEEEEEEvNT_6ParamsE)
        /*5964*/ 	.short	0x0210
        /*5966*/ 	.short	0x0b70


	//----- nvinfo : EIATTR_SW_WAR
	.align		4
.L_363:
        /*5968*/ 	.byte	0x04, 0x36
        /*596a*/ 	.short	(.L_365 - .L_364)
.L_364:
        /*596c*/ 	.word	0x00000008
.L_365:


//--------------------- .nv.info._ZN7cutlass13device_kernelIN5flash11enable_sm90INS1_16FlashAttnFwdSm90INS1_25CollectiveMainloopFwdSm90ILi2EN4cute5tupleIJNS5_1CILi1EEES8_S8_EEENS6_IJNS7_ILi128EEENS7_ILi96EEENS7_ILi64EEEEEELi256ENS_10bfloat16_tEfNS_4arch4Sm90ELb0ELb1ELb0ELb1ELb0ELb0ELb0ELb1ELb0ELb1ELb1ELb0EEENS1_21CollectiveEpilogueFwdINS6_IJSA_NS7_ILi256EEESB_EEES9_SE_SG_Li256ELb1ELb1ELb1ELb0EEENS1_36VarlenDynamicPersistentTileSchedulerILi128ELi96ELi256ELi128ELb1ELb1ELb1ELb1ELb0ELb1EEEEEEEEEvNT_6ParamsE --------------------------
	.section	.nv.info._ZN7cutlass13device_kernelIN5flash11enable_sm90INS1_16FlashAttnFwdSm90INS1_25CollectiveMainloopFwdSm90ILi2EN4cute5tupleIJNS5_1CILi1EEES8_S8_EEENS6_IJNS7_ILi128EEENS7_ILi96EEENS7_ILi64EEEEEELi256ENS_10bfloat16_tEfNS_4arch4Sm90ELb0ELb1ELb0ELb1ELb0ELb0ELb0ELb1ELb0ELb1ELb1ELb0EEENS1_21CollectiveEpilogueFwdINS6_IJSA_NS7_ILi256EEESB_EEES9_SE_SG_Li256ELb1ELb1ELb1ELb0EEENS1_36VarlenDynamicPersistentTileSchedulerILi128ELi96ELi256ELi128ELb1ELb1ELb1ELb1ELb0ELb1EEEEEEEEEvNT_6ParamsE,"",@"SHT_CUDA_INFO"
	.sectionflags	@""
	.align	4


	//----- nvinfo : EIATTR_CUDA_API_VERSION
	.align		4
        /*0000*/ 	.byte	0x04, 0x37
        /*0002*/ 	.short	(.L_367 - .L_366)
.L_366:
        /*0004*/ 	.word	0x00000082


	//----- nvinfo : EIATTR_KPARAM_INFO
	.align		4
.L_367:
        /*0008*/ 	.byte	0x04, 0x17
        /*000a*/ 	.short	(.L_369 - .L_368)
.L_368:
        /*000c*/ 	.word	0x00000000
        /*0010*/ 	.short	0x0000
        /*0012*/ 	.short	0x0070
        /*0014*/ 	.byte	0x00, 0xf0, 0x01, 0x2a


	//----- nvinfo : EIATTR_SPARSE_MMA_MASK
	.align		4
.L_369:
        /*0018*/ 	.byte	0x03, 0x50
        /*001a*/ 	.short	0x0000


	//----- nvinfo : EIATTR_MAXREG_COUNT
	.align		4
        /*001c*/ 	.byte	0x03, 0x1b
        /*001e*/ 	.short	0x00a8


	//----- nvinfo : EIATTR_NUM_BARRIERS
	.align		4
        /*0020*/ 	.byte	0x02, 0x4c
        /*0022*/ 	.byte	0x10
	.zero		1


	//----- nvinfo : EIATTR_EXTERNS
	.align		4
        /*0024*/ 	.byte	0x04, 0x0f
        /*0026*/ 	.short	(.L_371 - .L_370)


	//   ....[0]....
	.align		4
.L_370:
        /*0028*/ 	.word	index@(__assertfail)


	//----- nvinfo : EIATTR_ANNOTATIONS
	.align		4
.L_371:
        /*002c*/ 	.byte	0x04, 0x55
        /*002e*/ 	.short	(.L_373 - .L_372)


	//   ....[0]....
.L_372:
        /* <DEDUP_REMOVED lines=70> */


	//----- nvinfo : EIATTR_MERCURY_ISA_VERSION
	.align		4
.L_373:
        /*0480*/ 	.byte	0x03, 0x5f
        /*0482*/ 	.short	0x0101


	//----- nvinfo : EIATTR_UNUSED_LOAD_BYTE_OFFSET
	.align		4
        /*0484*/ 	.byte	0x04, 0x44
        /*0486*/ 	.short	(.L_375 - .L_374)


	//   ....[0]....
.L_374:
        /*0488*/ 	.word	0x00000a30
        /*048c*/ 	.word	0x0000fff0


	//   ....[1]....
        /*0490*/ 	.word	0x0000d880
        /*0494*/ 	.word	0x0000fff0


	//----- nvinfo : EIATTR_INT_WARP_WIDE_INSTR_OFFSETS
	.align		4
.L_375:
        /*0498*/ 	.byte	0x04, 0x31
        /*049a*/ 	.short	(.L_377 - .L_376)


	//   ....[0]....
.L_376:
        /*049c*/ 	.word	0x00000130


	//   ....[1]....
        /*04a0*/ 	.word	0x00000170


	//   ....[2]....
        /*04a4*/ 	.word	0x000001e0


	//   ....[3]....
        /*04a8*/ 	.word	0x00004890


	//   ....[4]....
        /*04ac*/ 	.word	0x00013c80


	//   ....[5]....
        /*04b0*/ 	.word	0x00013d10


	//   ....[6]....
        /*04b4*/ 	.word	0x00017990


	//   ....[7]....
        /*04b8*/ 	.word	0x00017a20


	//----- nvinfo : EIATTR_COOP_GROUP_MASK_REGIDS
	.align		4
.L_377:
        /*04bc*/ 	.byte	0x04, 0x29
        /*04be*/ 	.short	(.L_379 - .L_378)


	//   ....[0]....
.L_378:
        /*04c0*/ 	.word	0xffffffff


	//   ....[1]....
        /*04c4*/ 	.word	0xffffffff


	//   ....[2]....
        /*04c8*/ 	.word	0xffffffff


	//   ....[3]....
        /*04cc*/ 	.word	0xffffffff


	//   ....[4]....
        /*04d0*/ 	.word	0xffffffff


	//   ....[5]....
        /*04d4*/ 	.word	0xffffffff


	//   ....[6]....
        /*04d8*/ 	.word	0xffffffff


	//   ....[7]....
        /*04dc*/ 	.word	0xffffffff


	//   ....[8]....
        /*04e0*/ 	.word	0xffffffff


	//   ....[9]....
        /*04e4*/ 	.word	0xffffffff


	//   ....[10]....
        /*04e8*/ 	.word	0xffffffff


	//   ....[11]....
        /*04ec*/ 	.word	0xffffffff


	//   ....[12]....
        /*04f0*/ 	.word	0xffffffff


	//   ....[13]....
        /*04f4*/ 	.word	0xffffffff


	//   ....[14]....
        /*04f8*/ 	.word	0xffffffff


	//   ....[15]....
        /*04fc*/ 	.word	0xffffffff


	//   ....[16]....
        /*0500*/ 	.word	0xffffffff


	//   ....[17]....
        /*0504*/ 	.word	0xffffffff


	//   ....[18]....
        /*0508*/ 	.word	0xffffffff


	//   ....[19]....
        /*050c*/ 	.word	0xffffffff


	//   ....[20]....
        /*0510*/ 	.word	0xffffffff


	//   ....[21]....
        /*0514*/ 	.word	0xffffffff


	//   ....[22]....
        /*0518*/ 	.word	0xffffffff


	//   ....[23]....
        /*051c*/ 	.word	0xffffffff


	//   ....[24]....
        /*0520*/ 	.word	0xffffffff


	//   ....[25]....
        /*0524*/ 	.word	0xffffffff


	//   ....[26]....
        /*0528*/ 	.word	0xffffffff


	//   ....[27]....
        /*052c*/ 	.word	0xffffffff


	//   ....[28]....
        /*0530*/ 	.word	0xffffffff


	//   ....[29]....
        /*0534*/ 	.word	0xffffffff


	//   ....[30]....
        /*0538*/ 	.word	0xffffffff


	//   ....[31]....
        /*053c*/ 	.word	0xffffffff


	//   ....[32]....
        /*0540*/ 	.word	0xffffffff


	//   ....[33]....
        /*0544*/ 	.word	0xffffffff


	//   ....[34]....
        /*0548*/ 	.word	0xffffffff


	//   ....[35]....
        /*054c*/ 	.word	0xffffffff


	//   ....[36]....
        /*0550*/ 	.word	0xffffffff


	//   ....[37]....
        /*0554*/ 	.word	0xffffffff


	//   ....[38]....
        /*0558*/ 	.word	0xffffffff


	//   ....[39]....
        /*055c*/ 	.word	0xffffffff


	//   ....[40]....
        /*0560*/ 	.word	0xffffffff


	//   ....[41]....
        /*0564*/ 	.word	0xffffffff


	//   ....[42]....
        /*0568*/ 	.word	0xffffffff


	//   ....[43]....
        /*056c*/ 	.word	0xffffffff


	//   ....[44]....
        /*0570*/ 	.word	0xffffffff


	//   ....[45]....
        /*0574*/ 	.word	0xffffffff


	//   ....[46]....
        /*0578*/ 	.word	0xffffffff


	//   ....[47]....
        /*057c*/ 	.word	0xffffffff


	//   ....[48]....
        /*0580*/ 	.word	0xffffffff


	//   ....[49]....
        /*0584*/ 	.word	0xffffffff


	//   ....[50]....
        /*0588*/ 	.word	0xffffffff


	//   ....[51]....
        /*058c*/ 	.word	0xffffffff


	//   ....[52]....
        /*0590*/ 	.word	0xffffffff


	//   ....[53]....
        /*0594*/ 	.word	0xffffffff


	//   ....[54]....
        /*0598*/ 	.word	0xffffffff


	//   ....[55]....
        /*059c*/ 	.word	0xffffffff


	//   ....[56]....
        /*05a0*/ 	.word	0xffffffff


	//   ....[57]....
        /*05a4*/ 	.word	0xffffffff


	//   ....[58]....
        /*05a8*/ 	.word	0xffffffff


	//   ....[59]....
        /*05ac*/ 	.word	0xffffffff


	//   ....[60]....
        /*05b0*/ 	.word	0xffffffff


	//   ....[61]....
        /*05b4*/ 	.word	0xffffffff


	//   ....[62]....
        /*05b8*/ 	.word	0xffffffff


	//   ....[63]....
        /*05bc*/ 	.word	0xffffffff


	//   ....[64]....
        /*05c0*/ 	.word	0xffffffff


	//   ....[65]....
        /*05c4*/ 	.word	0xffffffff


	//   ....[66]....
        /*05c8*/ 	.word	0xffffffff


	//   ....[67]....
        /*05cc*/ 	.word	0xffffffff


	//   ....[68]....
        /*05d0*/ 	.word	0xffffffff


	//   ....[69]....
        /*05d4*/ 	.word	0xffffffff


	//   ....[70]....
        /*05d8*/ 	.word	0xffffffff


	//   ....[71]....
        /*05dc*/ 	.word	0xffffffff


	//   ....[72]....
        /*05e0*/ 	.word	0xffffffff


	//   ....[73]....
        /*05e4*/ 	.word	0xffffffff


	//   ....[74]....
        /*05e8*/ 	.word	0xffffffff


	//   ....[75]....
        /*05ec*/ 	.word	0xffffffff


	//   ....[76]....
        /*05f0*/ 	.word	0xffffffff


	//   ....[77]....
        /*05f4*/ 	.word	0xffffffff


	//   ....[78]....
        /*05f8*/ 	.word	0xffffffff


	//   ....[79]....
        /*05fc*/ 	.word	0xffffffff


	//   ....[80]....
        /*0600*/ 	.word	0xffffffff


	//   ....[81]....
        /*0604*/ 	.word	0xffffffff


	//   ....[82]....
        /*0608*/ 	.word	0xffffffff


	//   ....[83]....
        /*060c*/ 	.word	0xffffffff


	//   ....[84]....
        /*0610*/ 	.word	0xffffffff


	//   ....[85]....
        /*0614*/ 	.word	0xffffffff


	//   ....[86]....
        /*0618*/ 	.word	0xffffffff


	//   ....[87]....
        /*061c*/ 	.word	0xffffffff


	//   ....[88]....
        /*0620*/ 	.word	0xffffffff


	//   ....[89]....
        /*0624*/ 	.word	0xffffffff


	//   ....[90]....
        /*0628*/ 	.word	0xffffffff


	//   ....[91]....
        /*062c*/ 	.word	0xffffffff


	//   ....[92]....
        /*0630*/ 	.word	0xffffffff


	//   ....[93]....
        /*0634*/ 	.word	0xffffffff


	//   ....[94]....
        /*0638*/ 	.word	0xffffffff


	//   ....[95]....
        /*063c*/ 	.word	0xffffffff


	//   ....[96]....
        /*0640*/ 	.word	0xffffffff


	//   ....[97]....
        /*0644*/ 	.word	0xffffffff


	//   ....[98]....
        /*0648*/ 	.word	0xffffffff


	//   ....[99]....
        /*064c*/ 	.word	0xffffffff


	//   ....[100]....
        /*0650*/ 	.word	0xffffffff


	//   ....[101]....
        /*0654*/ 	.word	0xffffffff


	//   ....[102]....
        /*0658*/ 	.word	0xffffffff


	//   ....[103]....
        /*065c*/ 	.word	0xffffffff


	//   ....[104]....
        /*0660*/ 	.word	0xffffffff


	//   ....[105]....
        /*0664*/ 	.word	0xffffffff


	//   ....[106]....
        /*0668*/ 	.word	0xffffffff


	//   ....[107]....
        /*066c*/ 	.word	0xffffffff


	//   ....[108]....
        /*0670*/ 	.word	0xffffffff


	//   ....[109]....
        /*0674*/ 	.word	0xffffffff


	//   ....[110]....
        /*0678*/ 	.word	0xffffffff


	//   ....[111]....
        /*067c*/ 	.word	0x0500000f


	//   ....[112]....
        /*0680*/ 	.word	0x0500000f


	//   ....[113]....
        /*0684*/ 	.word	0x0500000f


	//   ....[114]....
        /*0688*/ 	.word	0x0500000f


	//   ....[115]....
        /*068c*/ 	.word	0x0500000f


	//   ....[116]....
        /*0690*/ 	.word	0x0500000f


	//   ....[117]....
        /*0694*/ 	.word	0x0500000f


	//   ....[118]....
        /*0698*/ 	.word	0x0500000f


	//   ....[119]....
        /*069c*/ 	.word	0x0500000f


	//   ....[120]....
        /*06a0*/ 	.word	0x0500000f


	//   ....[121]....
        /*06a4*/ 	.word	0x0500000f


	//   ....[122]....
        /*06a8*/ 	.word	0x0500000f


	//   ....[123]....
        /*06ac*/ 	.word	0x0500000f


	//   ....[124]....
        /*06b0*/ 	.word	0x0500000f


	//   ....[125]....
        /*06b4*/ 	.word	0x0500000f


	//   ....[126]....
        /*06b8*/ 	.word	0x0500000f


	//   ....[127]....
        /*06bc*/ 	.word	0x0500000f


	//   ....[128]....
        /*06c0*/ 	.word	0x0500000f


	//   ....[129]....
        /*06c4*/ 	.word	0x0500000f


	//   ....[130]....
        /*06c8*/ 	.word	0x0500000f


	//   ....[131]....
        /*06cc*/ 	.word	0x0500000f


	//   ....[132]....
        /*06d0*/ 	.word	0x0500000f


	//   ....[133]....
        /*06d4*/ 	.word	0x0500000f


	//   ....[134]....
        /*06d8*/ 	.word	0x0500000f


	//   ....[135]....
        /*06dc*/ 	.word	0x0500000f


	//   ....[136]....
        /*06e0*/ 	.word	0x0500000f


	//   ....[137]....
        /*06e4*/ 	.word	0x0500000f


	//   ....[138]....
        /*06e8*/ 	.word	0x0500000f


	//   ....[139]....
        /*06ec*/ 	.word	0x0500000f


	//   ....[140]....
        /*06f0*/ 	.word	0x0500000f


	//   ....[141]....
        /*06f4*/ 	.word	0x0500000f


	//   ....[142]....
        /*06f8*/ 	.word	0x0500000f


	//   ....[143]....
        /*06fc*/ 	.word	0x0500000f


	//   ....[144]....
        /*0700*/ 	.word	0x0500000f


	//   ....[145]....
        /*0704*/ 	.word	0x0500000f


	//   ....[146]....
        /*0708*/ 	.word	0x0500000f


	//----- nvinfo : EIATTR_COOP_GROUP_INSTR_OFFSETS
	.align		4
.L_379:
        /*070c*/ 	.byte	0x04, 0x28
        /*070e*/ 	.short	(.L_381 - .L_380)


	//   ....[0]....
.L_380:
        /*0710*/ 	.word	0x00000070


	//   ....[1]....
        /*0714*/ 	.word	0x00000140


	//   ....[2]....
        /*0718*/ 	.word	0x00000190


	//   ....[3]....
        /*071c*/ 	.word	0x000003c0


	//   ....[4]....
        /*0720*/ 	.word	0x00000520


	//   ....[5]....
        /*0724*/ 	.word	0x00000640


	//   ....[6]....
        /*0728*/ 	.word	0x000007a0


	//   ....[7]....
        /*072c*/ 	.word	0x000021b0


	//   ....[8]....
        /*0730*/ 	.word	0x000027e0


	//   ....[9]....
        /*0734*/ 	.word	0x00002af0


	//   ....[10]....
        /*0738*/ 	.word	0x00003790


	//   ....[11]....
        /*073c*/ 	.word	0x000038a0


	//   ....[12]....
        /*0740*/ 	.word	0x00003fa0


	//   ....[13]....
        /*0744*/ 	.word	0x00004000


	//   ....[14]....
        /*0748*/ 	.word	0x000050a0


	//   ....[15]....
        /*074c*/ 	.word	0x00005ba0


	//   ....[16]....
        /*0750*/ 	.word	0x00006140


	//   ....[17]....
        /*0754*/ 	.word	0x00006260


	//   ....[18]....
        /*0758*/ 	.word	0x00006c10


	//   ....[19]....
        /*075c*/ 	.word	0x00006de0


	//   ....[20]....
        /*0760*/ 	.word	0x000084e0


	//   ....[21]....
        /*0764*/ 	.word	0x00008500


	//   ....[22]....
        /*0768*/ 	.word	0x00008e60


	//   ....[23]....
        /*076c*/ 	.word	0x00008f10


	//   ....[24]....
        /*0770*/ 	.word	0x0000a1a0


	//   ....[25]....
        /*0774*/ 	.word	0x0000ac20


	//   ....[26]....
        /*0778*/ 	.word	0x0000b240


	//   ....[27]....
        /*077c*/ 	.word	0x0000b350


	//   ....[28]....
        /*0780*/ 	.word	0x0000bc30


	//   ....[29]....
        /*0784*/ 	.word	0x0000be00


	//   ....[30]....
        /*0788*/ 	.word	0x0000ce00


	//   ....[31]....
        /*078c*/ 	.word	0x0000ce70


	//   ....[32]....
        /*0790*/ 	.word	0x0000ced0


	//   ....[33]....
        /*0794*/ 	.word	0x0000cf10


	//   ....[34]....
        /*0798*/ 	.word	0x0000e920


	//   ....[35]....
        /*079c*/ 	.word	0x0000e930


	//   ....[36]....
        /*07a0*/ 	.word	0x0000e940


	//   ....[37]....
        /*07a4*/ 	.word	0x0000e950


	//   ....[38]....
        /*07a8*/ 	.word	0x0000f3c0


	//   ....[39]....
        /*07ac*/ 	.word	0x0000f3e0


	//   ....[40]....
        /*07b0*/ 	.word	0x0000f580


	//   ....[41]....
        /*07b4*/ 	.word	0x0000f5a0


	//   ....[42]....
        /*07b8*/ 	.word	0x0000f6e0


	//   ....[43]....
        /*07bc*/ 	.word	0x0000f700


	//   ....[44]....
        /*07c0*/ 	.word	0x0000f850


	//   ....[45]....
        /*07c4*/ 	.word	0x0000f870


	//   ....[46]....
        /*07c8*/ 	.word	0x0000fdb0


	//   ....[47]....
        /*07cc*/ 	.word	0x0000fde0


	//   ....[48]....
        /*07d0*/ 	.word	0x000106d0


	//   ....[49]....
        /*07d4*/ 	.word	0x000106e0


	//   ....[50]....
        /*07d8*/ 	.word	0x00011840


	//   ....[51]....
        /*07dc*/ 	.word	0x00011870


	//   ....[52]....
        /*07e0*/ 	.word	0x000119e0


	//   ....[53]....
        /*07e4*/ 	.word	0x00011a00


	//   ....[54]....
        /*07e8*/ 	.word	0x00011b40


	//   ....[55]....
        /*07ec*/ 	.word	0x00011b60


	//   ....[56]....
        /*07f0*/ 	.word	0x00011cb0


	//   ....[57]....
        /*07f4*/ 	.word	0x00011cd0


	//   ....[58]....
        /*07f8*/ 	.word	0x00011eb0


	//   ....[59]....
        /*07fc*/ 	.word	0x000120c0


	//   ....[60]....
        /*0800*/ 	.word	0x000120f0


	//   ....[61]....
        /*0804*/ 	.word	0x00012120


	//   ....[62]....
        /*0808*/ 	.word	0x00012150


	//   ....[63]....
        /*080c*/ 	.word	0x00012180


	//   ....[64]....
        /*0810*/ 	.word	0x000121b0


	//   ....[65]....
        /*0814*/ 	.word	0x00012350


	//   ....[66]....
        /*0818*/ 	.word	0x00012380


	//   ....[67]....
        /*081c*/ 	.word	0x000123b0


	//   ....[68]....
        /*0820*/ 	.word	0x000123e0


	//   ....[69]....
        /*0824*/ 	.word	0x00012410


	//   ....[70]....
        /*0828*/ 	.word	0x00012440


	//   ....[71]....
        /*082c*/ 	.word	0x000124e0


	//   ....[72]....
        /*0830*/ 	.word	0x00012510


	//   ....[73]....
        /*0834*/ 	.word	0x00012520


	//   ....[74]....
        /*0838*/ 	.word	0x00012550


	//   ....[75]....
        /*083c*/ 	.word	0x00014250


	//   ....[76]....
        /*0840*/ 	.word	0x00014cf0


	//   ....[77]....
        /*0844*/ 	.word	0x00014d10


	//   ....[78]....
        /*0848*/ 	.word	0x00014dc0


	//   ....[79]....
        /*084c*/ 	.word	0x00014dd0


	//   ....[80]....
        /*0850*/ 	.word	0x00014e50


	//   ....[81]....
        /*0854*/ 	.word	0x00014e60


	//   ....[82]....
        /*0858*/ 	.word	0x00014ee0


	//   ....[83]....
        /*085c*/ 	.word	0x00014ef0


	//   ....[84]....
        /*0860*/ 	.word	0x00014f70


	//   ....[85]....
        /*0864*/ 	.word	0x00014f80


	//   ....[86]....
        /*0868*/ 	.word	0x00015000


	//   ....[87]....
        /*086c*/ 	.word	0x00015010


	//   ....[88]....
        /*0870*/ 	.word	0x00015090


	//   ....[89]....
        /*0874*/ 	.word	0x000150a0


	//   ....[90]....
        /*0878*/ 	.word	0x000150b0


	//   ....[91]....
        /*087c*/ 	.word	0x00015100


	//   ....[92]....
        /*0880*/ 	.word	0x00017cb0


	//   ....[93]....
        /*0884*/ 	.word	0x00017ce0


	//   ....[94]....
        /*0888*/ 	.word	0x00017d40


	//   ....[95]....
        /*088c*/ 	.word	0x00017d70


	//   ....[96]....
        /*0890*/ 	.word	0x00017da0


	//   ....[97]....
        /*0894*/ 	.word	0x00017dd0


	//   ....[98]....
        /*0898*/ 	.word	0x00017e00


	//   ....[99]....
        /*089c*/ 	.word	0x00017e30


	//   ....[100]....
        /*08a0*/ 	.word	0x00017ff0


	//   ....[101]....
        /*08a4*/ 	.word	0x00018020


	//   ....[102]....
        /*08a8*/ 	.word	0x00018050


	//   ....[103]....
        /*08ac*/ 	.word	0x00018080


	//   ....[104]....
        /*08b0*/ 	.word	0x000180b0


	//   ....[105]....
        /*08b4*/ 	.word	0x000180e0


	//   ....[106]....
        /*08b8*/ 	.word	0x000181b0


	//   ....[107]....
        /*08bc*/ 	.word	0x000181d0


	//   ....[108]....
        /*08c0*/ 	.word	0x000181e0


	//   ....[109]....
        /*08c4*/ 	.word	0x00018260


	//   ....[110]....
        /*08c8*/ 	.word	0x00018d90


	//   ....[111]....
        /*08cc*/ 	.word	0x000193f0


	//   ....[112]....
        /*08d0*/ 	.word	0x000195b0


	//   ....[113]....
        /*08d4*/ 	.word	0x00019600


	//   ....[114]....
        /*08d8*/ 	.word	0x00019660


	//   ....[115]....
        /*08dc*/ 	.word	0x00019750


	//   ....[116]....
        /*08e0*/ 	.word	0x000197b0


	//   ....[117]....
        /*08e4*/ 	.word	0x000198a0


	//   ....[118]....
        /*08e8*/ 	.word	0x00019900


	//   ....[119]....
        /*08ec*/ 	.word	0x000199f0


	//   ....[120]....
        /*08f0*/ 	.word	0x00019a50


	//   ....[121]....
        /*08f4*/ 	.word	0x00019b40


	//   ....[122]....
        /*08f8*/ 	.word	0x00019ba0


	//   ....[123]....
        /*08fc*/ 	.word	0x00019c90


	//   ....[124]....
        /*0900*/ 	.word	0x00019cf0


	//   ....[125]....
        /*0904*/ 	.word	0x00019dc0


	//   ....[126]....
        /*0908*/ 	.word	0x00019e40


	//   ....[127]....
        /*090c*/ 	.word	0x00019f10


	//   ....[128]....
        /*0910*/ 	.word	0x0001a240


	//   ....[129]....
        /*0914*/ 	.word	0x0001a2e0


	//   ....[130]....
        /*0918*/ 	.word	0x0001a480


	//   ....[131]....
        /*091c*/ 	.word	0x0001a4f0


	//   ....[132]....
        /*0920*/ 	.word	0x0001a560


	//   ....[133]....
        /*0924*/ 	.word	0x0001a5d0


	//   ....[134]....
        /*0928*/ 	.word	0x0001a640


	//   ....[135]....
        /*092c*/ 	.word	0x0001a6c0


	//   ....[136]....
        /*0930*/ 	.word	0x0001a750


	//   ....[137]....
        /*0934*/ 	.word	0x0001a7f0


	//   ....[138]....
        /*0938*/ 	.word	0x0001a860


	//   ....[139]....
        /*093c*/ 	.word	0x0001a8d0


	//   ....[140]....
        /*0940*/ 	.word	0x0001a940


	//   ....[141]....
        /*0944*/ 	.word	0x0001a9c0


	//   ....[142]....
        /*0948*/ 	.word	0x0001aa30


	//   ....[143]....
        /*094c*/ 	.word	0x0001aae0


	//   ....[144]....
        /*0950*/ 	.word	0x0001ab30


	//   ....[145]....
        /*0954*/ 	.word	0x0001abe0


	//   ....[146]....
        /*0958*/ 	.word	0x0001ad10


	//----- nvinfo : EIATTR_REG_RECONFIG
	.align		4
.L_381:
        /*095c*/ 	.byte	0x01, 0x54
	.zero		2


	//----- nvinfo : EIATTR_SYSCALL_OFFSETS
	.align		4
        /*0960*/ 	.byte	0x04, 0x46
        /*0962*/ 	.short	(.L_383 - .L_382)


	//   ....[0]....
.L_382:
        /*0964*/ 	.word	0x00002330


	//   ....[1]....
        /*0968*/ 	.word	0x00013e80


	//   ....[2]....
        /*096c*/ 	.word	0x00013fd0


	//   ....[3]....
        /*0970*/ 	.word	0x000140c0


	//   ....[4]....
        /*0974*/ 	.word	0x000148d0


	//----- nvinfo : EIATTR_MBARRIER_INSTR_OFFSETS
	.align		4
.L_383:
        /*0978*/ 	.byte	0x04, 0x39
        /*097a*/ 	.short	(.L_385 - .L_384)


	//   ....[0]....
.L_384:
        /*097c*/ 	.word	0x00000270
        /*0980*/ 	.word	0x000000ff
        /*0984*/ 	.word	0x00022800
        /*0988*/ 	.short	0x0100
        /*098a*/ 	.byte	0x08
	.zero		1


	//   ....[1]....
        /*098c*/ 	.word	0x00000280
        /*0990*/ 	.word	0x000000ff
        /*0994*/ 	.word	0x00022820
        /*0998*/ 	.short	0x0100
        /*099a*/ 	.byte	0x08
	.zero		1


	//   ....[2]....
        /*099c*/ 	.word	0x00000370
        /*09a0*/ 	.word	0x000000ff
        /*09a4*/ 	.word	0x00022830
        /*09a8*/ 	.short	0x0100
        /*09aa*/ 	.byte	0x08
	.zero		1


	//   ....[3]....
        /*09ac*/ 	.word	0x00000380
        /*09b0*/ 	.word	0x000000ff
        /*09b4*/ 	.word	0x00022840
        /*09b8*/ 	.short	0x0100
        /*09ba*/ 	.byte	0x08
	.zero		1


	//   ....[4]....
        /*09bc*/ 	.word	0x00000390
        /*09c0*/ 	.word	0x000000ff
        /*09c4*/ 	.word	0x00022838
        /*09c8*/ 	.short	0x0100
        /*09ca*/ 	.byte	0x08
	.zero		1


	//   ....[5]....
        /*09cc*/ 	.word	0x000003a0
        /*09d0*/ 	.word	0x000000ff
        /*09d4*/ 	.word	0x00022848
        /*09d8*/ 	.short	0x0100
        /*09da*/ 	.byte	0x08
	.zero		1


	//   ....[6]....
        /*09dc*/ 	.word	0x000004d0
        /*09e0*/ 	.word	0x000000ff
        /*09e4*/ 	.word	0x00022850
        /*09e8*/ 	.short	0x0100
        /*09ea*/ 	.byte	0x08
	.zero		1


	//   ....[7]....
        /*09ec*/ 	.word	0x000004e0
        /*09f0*/ 	.word	0x000000ff
        /*09f4*/ 	.word	0x00022860
        /*09f8*/ 	.short	0x0100
        /*09fa*/ 	.byte	0x08
	.zero		1


	//   ....[8]....
        /*09fc*/ 	.word	0x000004f0
        /*0a00*/ 	.word	0x000000ff
        /*0a04*/ 	.word	0x00022858
        /*0a08*/ 	.short	0x0100
        /*0a0a*/ 	.byte	0x08
	.zero		1


	//   ....[9]....
        /*0a0c*/ 	.word	0x00000500
        /*0a10*/ 	.word	0x000000ff
        /*0a14*/ 	.word	0x00022868
        /*0a18*/ 	.short	0x0100
        /*0a1a*/ 	.byte	0x08
	.zero		1


	//   ....[10]....
        /*0a1c*/ 	.word	0x000005f0
        /*0a20*/ 	.word	0x000000ff
        /*0a24*/ 	.word	0x00022870
        /*0a28*/ 	.short	0x0100
        /*0a2a*/ 	.byte	0x06
	.zero		1


	//   ....[11]....
        /*0a2c*/ 	.word	0x00000600
        /*0a30*/ 	.word	0x000000ff
        /*0a34*/ 	.word	0x00022880
        /*0a38*/ 	.short	0x0100
        /*0a3a*/ 	.byte	0x06
	.zero		1


	//   ....[12]....
        /*0a3c*/ 	.word	0x00000610
        /*0a40*/ 	.word	0x000000ff
        /*0a44*/ 	.word	0x00022878
        /*0a48*/ 	.short	0x0100
        /*0a4a*/ 	.byte	0x06
	.zero		1


	//   ....[13]....
        /*0a4c*/ 	.word	0x00000620
        /*0a50*/ 	.word	0x000000ff
        /*0a54*/ 	.word	0x00022888
        /*0a58*/ 	.short	0x0100
        /*0a5a*/ 	.byte	0x06
	.zero		1


	//   ....[14]....
        /*0a5c*/ 	.word	0x00000750
        /*0a60*/ 	.word	0x000000ff
        /*0a64*/ 	.word	0x00022890
        /*0a68*/ 	.short	0x0100
        /*0a6a*/ 	.byte	0x08
	.zero		1


	//   ....[15]....
        /*0a6c*/ 	.word	0x00000760
        /*0a70*/ 	.word	0x000000ff
        /*0a74*/ 	.word	0x000228a0
        /*0a78*/ 	.short	0x0100
        /*0a7a*/ 	.byte	0x08
	.zero		1


	//   ....[16]....
        /*0a7c*/ 	.word	0x00000770
        /*0a80*/ 	.word	0x000000ff
        /*0a84*/ 	.word	0x00022898
        /*0a88*/ 	.short	0x0100
        /*0a8a*/ 	.byte	0x08
	.zero		1


	//   ....[17]....
        /*0a8c*/ 	.word	0x00000780
        /*0a90*/ 	.word	0x000000ff
        /*0a94*/ 	.word	0x000228a8
        /*0a98*/ 	.short	0x0100
        /*0a9a*/ 	.byte	0x08
	.zero		1


	//   ....[18]....
        /*0a9c*/ 	.word	0x000008b0
        /*0aa0*/ 	.word	0x000000ff
        /*0aa4*/ 	.word	0x000228b0
        /*0aa8*/ 	.short	0x0100
        /*0aaa*/ 	.byte	0x08
	.zero		1


	//   ....[19]....
        /*0aac*/ 	.word	0x000008c0
        /*0ab0*/ 	.word	0x000000ff
        /*0ab4*/ 	.word	0x000228c0
        /*0ab8*/ 	.short	0x0100
        /*0aba*/ 	.byte	0x08
	.zero		1


	//   ....[20]....
        /*0abc*/ 	.word	0x000008d0
        /*0ac0*/ 	.word	0x000000ff
        /*0ac4*/ 	.word	0x000228b8
        /*0ac8*/ 	.short	0x0100
        /*0aca*/ 	.byte	0x08
	.zero		1


	//   ....[21]....
        /*0acc*/ 	.word	0x000008e0
        /*0ad0*/ 	.word	0x000000ff
        /*0ad4*/ 	.word	0x000228c8
        /*0ad8*/ 	.short	0x0100
        /*0ada*/ 	.byte	0x08
	.zero		1


	//   ....[22]....
        /*0adc*/ 	.word	0x000023e0
        /*0ae0*/ 	.word	0x00000005
        /*0ae4*/ 	.word	0x00022800
        /*0ae8*/ 	.short	0x010a
        /*0aea*/ 	.byte	0x3f
	.zero		1


	//   ....[23]....
        /*0aec*/ 	.word	0x000024b0
        /*0af0*/ 	.word	0x000000ff
        /*0af4*/ 	.word	0x00022830
        /*0af8*/ 	.short	0x010a
        /*0afa*/ 	.byte	0x15
	.zero		1


	//   ....[24]....
        /*0afc*/ 	.word	0x000024f0
        /*0b00*/ 	.word	0x000000ff
        /*0b04*/ 	.word	0x00022830
        /*0b08*/ 	.short	0x010a
        /*0b0a*/ 	.byte	0x15
	.zero		1


	//   ....[25]....
        /*0b0c*/ 	.word	0x00002960
        /*0b10*/ 	.word	0x00000000
        /*0b14*/ 	.word	0x00000000
        /*0b18*/ 	.short	0x0101
        /*0b1a*/ 	.byte	0x3f
	.zero		1


	//   ....[26]....
        /*0b1c*/ 	.word	0x000047f0
        /*0b20*/ 	.word	0x000000ff
        /*0b24*/ 	.word	0x00022850
        /*0b28*/ 	.short	0x010a
        /*0b2a*/ 	.byte	0x15
	.zero		1


	//   ....[27]....
        /*0b2c*/ 	.word	0x00004830
        /*0b30*/ 	.word	0x000000ff
        /*0b34*/ 	.word	0x00022850
        /*0b38*/ 	.short	0x010a
        /*0b3a*/ 	.byte	0x15
	.zero		1


	//   ....[28]....
        /*0b3c*/ 	.word	0x00004bc0
        /*0b40*/ 	.word	0x000000ff
        /*0b44*/ 	.word	0x00000000
        /*0b48*/ 	.short	0x0101
        /*0b4a*/ 	.byte	0x15
	.zero		1


	//   ....[29]....
        /*0b4c*/ 	.word	0x00004e80
        /*0b50*/ 	.word	0x000000ff
        /*0b54*/ 	.word	0x00022830
        /*0b58*/ 	.short	0x010a
        /*0b5a*/ 	.byte	0x1e
	.zero		1


	//   ....[30]....
        /*0b5c*/ 	.word	0x00004ec0
        /*0b60*/ 	.word	0x000000ff
        /*0b64*/ 	.word	0x00022830
        /*0b68*/ 	.short	0x010a
        /*0b6a*/ 	.byte	0x1e
	.zero		1


	//   ....[31]....
        /*0b6c*/ 	.word	0x000051c0
        /*0b70*/ 	.word	0x00000008
        /*0b74*/ 	.word	0x00000000
        /*0b78*/ 	.short	0x0101
        /*0b7a*/ 	.byte	0x3f
	.zero		1


	//   ....[32]....
        /*0b7c*/ 	.word	0x00007a40
        /*0b80*/ 	.word	0x000000ff
        /*0b84*/ 	.word	0x00022850
        /*0b88*/ 	.short	0x010a
        /*0b8a*/ 	.byte	0x1e
	.zero		1


	//   ....[33]....
        /*0b8c*/ 	.word	0x00007a80
        /*0b90*/ 	.word	0x000000ff
        /*0b94*/ 	.word	0x00022850
        /*0b98*/ 	.short	0x010a
        /*0b9a*/ 	.byte	0x1e
	.zero		1


	//   ....[34]....
        /*0b9c*/ 	.word	0x00007d80
        /*0ba0*/ 	.word	0x0000000a
        /*0ba4*/ 	.word	0x00000000
        /*0ba8*/ 	.short	0x0101
        /*0baa*/ 	.byte	0x3f
	.zero		1


	//   ....[35]....
        /*0bac*/ 	.word	0x00008180
        /*0bb0*/ 	.word	0x000000ff
        /*0bb4*/ 	.word	0x00022830
        /*0bb8*/ 	.short	0x010a
        /*0bba*/ 	.byte	0x16
	.zero		1


	//   ....[36]....
        /*0bbc*/ 	.word	0x000081c0
        /*0bc0*/ 	.word	0x000000ff
        /*0bc4*/ 	.word	0x00022830
        /*0bc8*/ 	.short	0x010a
        /*0bca*/ 	.byte	0x16
	.zero		1


	//   ....[37]....
        /*0bcc*/ 	.word	0x000099f0
        /*0bd0*/ 	.word	0x0000000c
        /*0bd4*/ 	.word	0x00000000
        /*0bd8*/ 	.short	0x0101
        /*0bda*/ 	.byte	0x3f
	.zero		1


	//   ....[38]....
        /*0bdc*/ 	.word	0x00009a60
        /*0be0*/ 	.word	0x000000ff
        /*0be4*/ 	.word	0x00022850
        /*0be8*/ 	.short	0x010a
        /*0bea*/ 	.byte	0x16
	.zero		1


	//   ....[39]....
        /*0bec*/ 	.word	0x00009aa0
        /*0bf0*/ 	.word	0x000000ff
        /*0bf4*/ 	.word	0x00022850
        /*0bf8*/ 	.short	0x010a
        /*0bfa*/ 	.byte	0x16
	.zero		1


	//   ....[40]....
        /*0bfc*/ 	.word	0x00009d80
        /*0c00*/ 	.word	0x0000000a
        /*0c04*/ 	.word	0x00000000
        /*0c08*/ 	.short	0x0101
        /*0c0a*/ 	.byte	0x3f
	.zero		1


	//   ....[41]....
        /*0c0c*/ 	.word	0x00009f00
        /*0c10*/ 	.word	0x000000ff
        /*0c14*/ 	.word	0x00022830
        /*0c18*/ 	.short	0x010a
        /*0c1a*/ 	.byte	0x15
	.zero		1


	//   ....[42]....
        /*0c1c*/ 	.word	0x00009f40
        /*0c20*/ 	.word	0x000000ff
        /*0c24*/ 	.word	0x00022830
        /*0c28*/ 	.short	0x010a
        /*0c2a*/ 	.byte	0x15
	.zero		1


	//   ....[43]....
        /*0c2c*/ 	.word	0x0000a240
        /*0c30*/ 	.word	0x00000000
        /*0c34*/ 	.word	0x00000000
        /*0c38*/ 	.short	0x0101
        /*0c3a*/ 	.byte	0x3f
	.zero		1


	//   ....[44]....
        /*0c3c*/ 	.word	0x0000caa0
        /*0c40*/ 	.word	0x000000ff
        /*0c44*/ 	.word	0x00022850
        /*0c48*/ 	.short	0x010a
        /*0c4a*/ 	.byte	0x15
	.zero		1


	//   ....[45]....
        /*0c4c*/ 	.word	0x0000cae0
        /*0c50*/ 	.word	0x000000ff
        /*0c54*/ 	.word	0x00022850
        /*0c58*/ 	.short	0x010a
        /*0c5a*/ 	.byte	0x15
	.zero		1


	//   ....[46]....
        /*0c5c*/ 	.word	0x0000cde0
        /*0c60*/ 	.word	0x00000009
        /*0c64*/ 	.word	0x00000000
        /*0c68*/ 	.short	0x0101
        /*0c6a*/ 	.byte	0x3f
	.zero		1


	//   ....[47]....
        /*0c6c*/ 	.word	0x0000f3b0
        /*0c70*/ 	.word	0x000000ff
        /*0c74*/ 	.word	0x00000000
        /*0c78*/ 	.short	0x0101
        /*0c7a*/ 	.byte	0x06
	.zero		1


	//   ....[48]....
        /*0c7c*/ 	.word	0x0000fad0
        /*0c80*/ 	.word	0x000000ff
        /*0c84*/ 	.word	0x00000000
        /*0c88*/ 	.short	0x0101
        /*0c8a*/ 	.byte	0x09
	.zero		1


	//   ....[49]....
        /*0c8c*/ 	.word	0x000144b0
        /*0c90*/ 	.word	0x00000000
        /*0c94*/ 	.word	0x00022840
        /*0c98*/ 	.short	0x010a
        /*0c9a*/ 	.byte	0x3f
	.zero		1


	//   ....[50]....
        /*0c9c*/ 	.word	0x000151b0
        /*0ca0*/ 	.word	0x00000013
        /*0ca4*/ 	.word	0x00022800
        /*0ca8*/ 	.short	0x0107
        /*0caa*/ 	.byte	0x3f
	.zero		1


	//   ....[51]....
        /*0cac*/ 	.word	0x000152a0
        /*0cb0*/ 	.word	0x00000013
        /*0cb4*/ 	.word	0x00022800
        /*0cb8*/ 	.short	0x0101
        /*0cba*/ 	.byte	0x3f
	.zero		1


	//   ....[52]....
        /*0cbc*/ 	.word	0x000152c0
        /*0cc0*/ 	.word	0x00000013
        /*0cc4*/ 	.word	0x00022820
        /*0cc8*/ 	.short	0x010a
        /*0cca*/ 	.byte	0x3f
	.zero		1


	//   ....[53]....
        /*0ccc*/ 	.word	0x000153a0
        /*0cd0*/ 	.word	0x00000002
        /*0cd4*/ 	.word	0x00022860
        /*0cd8*/ 	.short	0x010a
        /*0cda*/ 	.byte	0x3f
	.zero		1


	//   ....[54]....
        /*0cdc*/ 	.word	0x00015cd0
        /*0ce0*/ 	.word	0x00000003
        /*0ce4*/ 	.word	0x00022840
        /*0ce8*/ 	.short	0x010a
        /*0cea*/ 	.byte	0x3f
	.zero		1


	//   ....[55]....
        /*0cec*/ 	.word	0x00015f30
        /*0cf0*/ 	.word	0x00000003
        /*0cf4*/ 	.word	0x00022860
        /*0cf8*/ 	.short	0x010a
        /*0cfa*/ 	.byte	0x3f
	.zero		1


	//   ....[56]....
        /*0cfc*/ 	.word	0x00016720
        /*0d00*/ 	.word	0x00000004
        /*0d04*/ 	.word	0x00022840
        /*0d08*/ 	.short	0x010a
        /*0d0a*/ 	.byte	0x3f
	.zero		1


	//   ....[57]....
        /*0d0c*/ 	.word	0x00016970
        /*0d10*/ 	.word	0x00000004
        /*0d14*/ 	.word	0x00022860
        /*0d18*/ 	.short	0x010a
        /*0d1a*/ 	.byte	0x3f
	.zero		1


	//   ....[58]....
        /*0d1c*/ 	.word	0x000170f0
        /*0d20*/ 	.word	0x00000002
        /*0d24*/ 	.word	0x00022840
        /*0d28*/ 	.short	0x010a
        /*0d2a*/ 	.byte	0x3f
	.zero		1


	//   ....[59]....
        /*0d2c*/ 	.word	0x00017350
        /*0d30*/ 	.word	0x00000002
        /*0d34*/ 	.word	0x00022860
        /*0d38*/ 	.short	0x010a
        /*0d3a*/ 	.byte	0x3f
	.zero		1


	//   ....[60]....
        /*0d3c*/ 	.word	0x00018d10
        /*0d40*/ 	.word	0x00000000
        /*0d44*/ 	.word	0x00022820
        /*0d48*/ 	.short	0x010a
        /*0d4a*/ 	.byte	0x3f
	.zero		1


	//   ....[61]....
        /*0d4c*/ 	.word	0x00018ed0
        /*0d50*/ 	.word	0x00000006
        /*0d54*/ 	.word	0x00000000
        /*0d58*/ 	.short	0x010a
        /*0d5a*/ 	.byte	0x3f
	.zero		1


	//   ....[62]....
        /*0d5c*/ 	.word	0x00018f40
        /*0d60*/ 	.word	0x00000007
        /*0d64*/ 	.word	0x00000000
        /*0d68*/ 	.short	0x010a
        /*0d6a*/ 	.byte	0x3f
	.zero		1


	//   ....[63]....
        /*0d6c*/ 	.word	0x00018fb0
        /*0d70*/ 	.word	0x00000004
        /*0d74*/ 	.word	0x00000000
        /*0d78*/ 	.short	0x010a
        /*0d7a*/ 	.byte	0x3f
	.zero		1


	//   ....[64]....
        /*0d7c*/ 	.word	0x00018fe0
        /*0d80*/ 	.word	0x00000003
        /*0d84*/ 	.word	0x00000000
        /*0d88*/ 	.short	0x010a
        /*0d8a*/ 	.byte	0x3f
	.zero		1


	//   ....[65]....
        /*0d8c*/ 	.word	0x00019040
        /*0d90*/ 	.word	0x00000005
        /*0d94*/ 	.word	0x00022800
        /*0d98*/ 	.short	0x010a
        /*0d9a*/ 	.byte	0x3f
	.zero		1


	//   ....[66]....
        /*0d9c*/ 	.word	0x000190a0
        /*0da0*/ 	.word	0x00000003
        /*0da4*/ 	.word	0x00022830
        /*0da8*/ 	.short	0x010a
        /*0daa*/ 	.byte	0x3f
	.zero		1


	//   ....[67]....
        /*0dac*/ 	.word	0x00019100
        /*0db0*/ 	.word	0x00000009
        /*0db4*/ 	.word	0x00022850
        /*0db8*/ 	.short	0x010a
        /*0dba*/ 	.byte	0x3f
	.zero		1


	//   ....[68]....
        /*0dbc*/ 	.word	0x00019160
        /*0dc0*/ 	.word	0x00000004
        /*0dc4*/ 	.word	0x00022830
        /*0dc8*/ 	.short	0x010a
        /*0dca*/ 	.byte	0x3f
	.zero		1


	//   ....[69]....
        /*0dcc*/ 	.word	0x000191b0
        /*0dd0*/ 	.word	0x0000000a
        /*0dd4*/ 	.word	0x00022850
        /*0dd8*/ 	.short	0x010a
        /*0dda*/ 	.byte	0x3f
	.zero		1


	//   ....[70]....
        /*0ddc*/ 	.word	0x00019210
        /*0de0*/ 	.word	0x00000000
        /*0de4*/ 	.word	0x00022830
        /*0de8*/ 	.short	0x010a
        /*0dea*/ 	.byte	0x3f
	.zero		1


	//   ....[71]....
        /*0dec*/ 	.word	0x00019260
        /*0df0*/ 	.word	0x0000000a
        /*0df4*/ 	.word	0x00022850
        /*0df8*/ 	.short	0x010a
        /*0dfa*/ 	.byte	0x3f
	.zero		1


	//   ....[72]....
        /*0dfc*/ 	.word	0x000192c0
        /*0e00*/ 	.word	0x00000007
        /*0e04*/ 	.word	0x00022830
        /*0e08*/ 	.short	0x010a
        /*0e0a*/ 	.byte	0x3f
	.zero		1


	//   ....[73]....
        /*0e0c*/ 	.word	0x00019310
        /*0e10*/ 	.word	0x00000009
        /*0e14*/ 	.word	0x00022850
        /*0e18*/ 	.short	0x010a
        /*0e1a*/ 	.byte	0x3f
	.zero		1


	//   ....[74]....
        /*0e1c*/ 	.word	0x000194b0
        /*0e20*/ 	.word	0x00000000
        /*0e24*/ 	.word	0x00022840
        /*0e28*/ 	.short	0x010a
        /*0e2a*/ 	.byte	0x3f
	.zero		1


	//   ....[75]....
        /*0e2c*/ 	.word	0x00019f50
        /*0e30*/ 	.word	0x00000013
        /*0e34*/ 	.word	0x00022820
        /*0e38*/ 	.short	0x010a
        /*0e3a*/ 	.byte	0x3f
	.zero		1


	//   ....[76]....
        /*0e3c*/ 	.word	0x00019fa0
        /*0e40*/ 	.word	0x00000002
        /*0e44*/ 	.word	0x00022860
        /*0e48*/ 	.short	0x010a
        /*0e4a*/ 	.byte	0x3f
	.zero		1


	//   ....[77]....
        /*0e4c*/ 	.word	0x00019ff0
        /*0e50*/ 	.word	0x00000003
        /*0e54*/ 	.word	0x00022840
        /*0e58*/ 	.short	0x010a
        /*0e5a*/ 	.byte	0x3f
	.zero		1


	//   ....[78]....
        /*0e5c*/ 	.word	0x0001a040
        /*0e60*/ 	.word	0x00000003
        /*0e64*/ 	.word	0x00022860
        /*0e68*/ 	.short	0x010a
        /*0e6a*/ 	.byte	0x3f
	.zero		1


	//   ....[79]....
        /*0e6c*/ 	.word	0x0001a090
        /*0e70*/ 	.word	0x00000004
        /*0e74*/ 	.word	0x00022840
        /*0e78*/ 	.short	0x010a
        /*0e7a*/ 	.byte	0x3f
	.zero		1


	//   ....[80]....
        /*0e7c*/ 	.word	0x0001a0e0
        /*0e80*/ 	.word	0x00000004
        /*0e84*/ 	.word	0x00022860
        /*0e88*/ 	.short	0x010a
        /*0e8a*/ 	.byte	0x3f
	.zero		1


	//   ....[81]....
        /*0e8c*/ 	.word	0x0001a130
        /*0e90*/ 	.word	0x00000002
        /*0e94*/ 	.word	0x00022840
        /*0e98*/ 	.short	0x010a
        /*0e9a*/ 	.byte	0x3f
	.zero		1


	//   ....[82]....
        /*0e9c*/ 	.word	0x0001a180
        /*0ea0*/ 	.word	0x00000002
        /*0ea4*/ 	.word	0x00022860
        /*0ea8*/ 	.short	0x010a
        /*0eaa*/ 	.byte	0x3f
	.zero		1


	//   ....[83]....
        /*0eac*/ 	.word	0x0001ac30
        /*0eb0*/ 	.word	0x00000000
        /*0eb4*/ 	.word	0x00022820
        /*0eb8*/ 	.short	0x010a
        /*0eba*/ 	.byte	0x3f
	.zero		1


	//   ....[84]....
        /*0ebc*/ 	.word	0x0001add0
        /*0ec0*/ 	.word	0x00000006
        /*0ec4*/ 	.word	0x00000000
        /*0ec8*/ 	.short	0x010a
        /*0eca*/ 	.byte	0x3f
	.zero		1


	//   ....[85]....
        /*0ecc*/ 	.word	0x0001ae20
        /*0ed0*/ 	.word	0x00000007
        /*0ed4*/ 	.word	0x00000000
        /*0ed8*/ 	.short	0x010a
        /*0eda*/ 	.byte	0x3f
	.zero		1


	//   ....[86]....
        /*0edc*/ 	.word	0x0001ae70
        /*0ee0*/ 	.word	0x00000004
        /*0ee4*/ 	.word	0x00000000
        /*0ee8*/ 	.short	0x010a
        /*0eea*/ 	.byte	0x3f
	.zero		1


	//----- nvinfo : EIATTR_NUM_MBARRIERS
	.align		4
.L_385:
        /*0eec*/ 	.byte	0x03, 0x38
        /*0eee*/ 	.short	0x0016


	//----- nvinfo : EIATTR_EXIT_INSTR_OFFSETS
	.align		4
        /*0ef0*/ 	.byte	0x04, 0x1c
        /*0ef2*/ 	.short	(.L_387 - .L_386)


	//   ....[0]....
.L_386:
        /*0ef4*/ 	.word	0x00000a70


	//   ....[1]....
        /*0ef8*/ 	.word	0x00011e50


	//   ....[2]....
        /*0efc*/ 	.word	0x00019030


	//----- nvinfo : EIATTR_MAX_THREADS
	.align		4
.L_387:
        /*0f00*/ 	.byte	0x04, 0x05
        /*0f02*/ 	.short	(.L_389 - .L_388)
.L_388:
        /*0f04*/ 	.word	0x00000180
        /*0f08*/ 	.word	0x00000001
        /*0f0c*/ 	.word	0x00000001


	//----- nvinfo : EIATTR_CRS_STACK_SIZE
	.align		4
.L_389:
        /*0f10*/ 	.byte	0x04, 0x1e
        /*0f12*/ 	.short	(.L_391 - .L_390)
.L_390:
        /*0f14*/ 	.word	0x00000000


	//----- nvinfo : EIATTR_CBANK_PARAM_SIZE
	.align		4
.L_391:
        /*0f18*/ 	.byte	0x03, 0x19
        /*0f1a*/ 	.short	0x0af0


	//----- nvinfo : EIATTR_PARAM_CBANK
	.align		4
        /*0f1c*/ 	.byte	0x04, 0x0a
        /*0f1e*/ 	.short	(.L_393 - .L_392)
	.align		4
.L_392:
        /*0f20*/ 	.word	index@(.nv.constant0._ZN7cutlass13device_kernelIN5flash11enable_sm90INS1_16FlashAttnFwdSm90INS1_25CollectiveMainloopFwdSm90ILi2EN4cute5tupleIJNS5_1CILi1EEES8_S8_EEENS6_IJNS7_ILi128EEENS7_ILi96EEENS7_ILi64EEEEEELi256ENS_10bfloat16_tEfNS_4arch4Sm90ELb0ELb1ELb0ELb1ELb0ELb0ELb0ELb1ELb0ELb1ELb1ELb0EEENS1_21CollectiveEpilogueFwdINS6_IJSA_NS7_ILi256EEESB_EEES9_SE_SG_Li256ELb1ELb1ELb1ELb0EEENS1_36VarlenDynamicPersistentTileSchedulerILi128ELi96ELi256ELi128ELb1ELb1ELb1ELb1ELb0ELb1EEEEEEEEEvNT_6ParamsE)
        /*0f24*/ 	.short	0x0210
        /*0f26*/ 	.short	0x0af0


	//----- nvinfo : EIATTR_SW_WAR
	.align		4
.L_393:
        /*0f28*/ 	.byte	0x04, 0x36
        /*0f2a*/ 	.short	(.L_395 - .L_394)
.L_394:
        /*0f2c*/ 	.word	0x00000008
.L_395:


//--------------------- .nv.info._ZN7cutlass13device_kernelIN5flash11enable_sm90INS1_16FlashAttnFwdSm90INS1_25CollectiveMainloopFwdSm90ILi2EN4cute5tupleIJNS5_1CILi1EEES8_S8_EEENS6_IJNS7_ILi128EEENS7_ILi96EEENS7_ILi64EEEEEELi256ENS_10bfloat16_tEfNS_4arch4Sm90ELb0ELb1ELb0ELb1ELb0ELb1ELb0ELb1ELb0ELb1ELb1ELb0EEENS1_21CollectiveEpilogueFwdINS6_IJSA_NS7_ILi256EEESB_EEES9_SE_SG_Li256ELb1ELb1ELb1ELb0EEENS1_36VarlenDynamicPersistentTileSchedulerILi128ELi96ELi256ELi128ELb1ELb1ELb1ELb1ELb0ELb1EEEEEEEEEvNT_6ParamsE --------------------------
	.section	.nv.info._ZN7cutlass13device_kernelIN5flash11enable_sm90INS1_16FlashAttnFwdSm90INS1_25CollectiveMainloopFwdSm90ILi2EN4cute5tupleIJNS5_1CILi1EEES8_S8_EEENS6_IJNS7_ILi128EEENS7_ILi96EEENS7_ILi64EEEEEELi256ENS_10bfloat16_tEfNS_4arch4Sm90ELb0ELb1ELb0ELb1ELb0ELb1ELb0ELb1ELb0ELb1ELb1ELb0EEENS1_21CollectiveEpilogueFwdINS6_IJSA_NS7_ILi256EEESB_EEES9_SE_SG_Li256ELb1ELb1ELb1ELb0EEENS1_36VarlenDynamicPersistentTileSchedulerILi128ELi96ELi256ELi128ELb1ELb1ELb1ELb1ELb0ELb1EEEEEEEEEvNT_6ParamsE,"",@"SHT_CUDA_INFO"
	.sectionflags	@""
	.align	4


	//----- nvinfo : EIATTR_CUDA_API_VERSION
	.align		4
        /*0000*/ 	.byte	0x04, 0x37
        /*0002*/ 	.short	(.L_397 - .L_396)
.L_396:
        /*0004*/ 	.word	0x00000082


	//----- nvinfo : EIATTR_KPARAM_INFO
	.align		4
.L_397:
        /*0008*/ 	.byte	0x04, 0x17
        /*000a*/ 	.short	(.L_399 - .L_398)
.L_398:
        /*000c*/ 	.word	0x00000000
        /*0010*/ 	.short	0x0000
        /*0012*/ 	.short	0x0070
        /*0014*/ 	.byte	0x00, 0xf0, 0x01, 0x2a


	//----- nvinfo : EIATTR_SPARSE_MMA_MASK
	.align		4
.L_399:
        /*0018*/ 	.byte	0x03, 0x50
        /*001a*/ 	.short	0x0000


	//----- nvinfo : EIATTR_MAXREG_COUNT
	.align		4
        /*001c*/ 	.byte	0x03, 0x1b
        /*001e*/ 	.short	0x00a8


	//----- nvinfo : EIATTR_NUM_BARRIERS
	.align		4
        /*0020*/ 	.byte	0x02, 0x4c
        /*0022*/ 	.byte	0x10
	.zero		1


	//----- nvinfo : EIATTR_EXTERNS
	.align		4
        /*0024*/ 	.byte	0x04, 0x0f
        /*0026*/ 	.short	(.L_401 - .L_400)


	//   ....[0]....
	.align		4
.L_400:
        /*0028*/ 	.word	index@(__assertfail)


	//----- nvinfo : EIATTR_ANNOTATIONS
	.align		4
.L_401:
        /*002c*/ 	.byte	0x04, 0x55
        /*002e*/ 	.short	(.L_403 - .L_402)


	//   ....[0]....
.L_402:
        /* <DEDUP_REMOVED lines=84> */


	//----- nvinfo : EIATTR_MERCURY_ISA_VERSION
	.align		4
.L_403:
        /*0560*/ 	.byte	0x03, 0x5f
        /*0562*/ 	.short	0x0101


	//----- nvinfo : EIATTR_UNUSED_LOAD_BYTE_OFFSET
	.align		4
        /*0564*/ 	.byte	0x04, 0x44
        /*0566*/ 	.short	(.L_405 - .L_404)


	//   ....[0]....
.L_404:
        /*0568*/ 	.word	0x00000ae0
        /*056c*/ 	.word	0x0000fff0


	//   ....[1]....
        /*0570*/ 	.word	0x00015bb0
        /*0574*/ 	.word	0x0000fff0


	//----- nvinfo : EIATTR_INT_WARP_WIDE_INSTR_OFFSETS
	.align		4
.L_405:
        /*0578*/ 	.byte	0x04, 0x31
        /*057a*/ 	.short	(.L_407 - .L_406)


	//   ....[0]....
.L_406:
        /*057c*/ 	.word	0x00000190


	//   ....[1]....
        /*0580*/ 	.word	0x000001d0


	//   ....[2]....
        /*0584*/ 	.word	0x00000240


	//   ....[3]....
        /*0588*/ 	.word	0x0001e630


	//   ....[4]....
        /*058c*/ 	.word	0x0001e6c0


	//   ....[5]....
        /*0590*/ 	.word	0x00022340


	//   ....[6]....
        /*0594*/ 	.word	0x000223d0


	//----- nvinfo : EIATTR_COOP_GROUP_MASK_REGIDS
	.align		4
.L_407:
        /*0598*/ 	.byte	0x04, 0x29
        /*059a*/ 	.short	(.L_409 - .L_408)


	//   ....[0]....
.L_408:
        /*059c*/ 	.word	0xffffffff


	//   ....[1]....
        /*05a0*/ 	.word	0xffffffff


	//   ....[2]....
        /*05a4*/ 	.word	0xffffffff


	//   ....[3]....
        /*05a8*/ 	.word	0xffffffff


	//   ....[4]....
        /*05ac*/ 	.word	0xffffffff


	//   ....[5]....
        /*05b0*/ 	.word	0xffffffff


	//   ....[6]....
        /*05b4*/ 	.word	0xffffffff


	//   ....[7]....
        /*05b8*/ 	.word	0xffffffff


	//   ....[8]....
        /*05bc*/ 	.word	0xffffffff


	//   ....[9]....
        /*05c0*/ 	.word	0xffffffff


	//   ....[10]....
        /*05c4*/ 	.word	0xffffffff


	//   ....[11]....
        /*05c8*/ 	.word	0xffffffff


	//   ....[12]....
        /*05cc*/ 	.word	0xffffffff


	//   ....[13]....
        /*05d0*/ 	.word	0xffffffff


	//   ....[14]....
        /*05d4*/ 	.word	0xffffffff


	//   ....[15]....
        /*05d8*/ 	.word	0xffffffff


	//   ....[16]....
        /*05dc*/ 	.word	0xffffffff


	//   ....[17]....
        /*05e0*/ 	.word	0xffffffff


	//   ....[18]....
        /*05e4*/ 	.word	0xffffffff


	//   ....[19]....
        /*05e8*/ 	.word	0xffffffff


	//   ....[20]....
        /*05ec*/ 	.word	0xffffffff


	//   ....[21]....
        /*05f0*/ 	.word	0xffffffff


	//   ....[22]....
        /*05f4*/ 	.word	0xffffffff


	//   ....[23]....
        /*05f8*/ 	.word	0xffffffff


	//   ....[24]....
        /*05fc*/ 	.word	0xffffffff


	//   ....[25]....
        /*0600*/ 	.word	0xffffffff


	//   ....[26]....
        /*0604*/ 	.word	0xffffffff


	//   ....[27]....
        /*0608*/ 	.word	0xffffffff


	//   ....[28]....
        /*060c*/ 	.word	0xffffffff


	//   ....[29]....
        /*0610*/ 	.word	0xffffffff


	//   ....[30]....
        /*0614*/ 	.word	0xffffffff


	//   ....[31]....
        /*0618*/ 	.word	0xffffffff


	//   ....[32]....
        /*061c*/ 	.word	0xffffffff


	//   ....[33]....
        /*0620*/ 	.word	0xffffffff


	//   ....[34]....
        /*0624*/ 	.word	0xffffffff


	//   ....[35]....
        /*0628*/ 	.word	0xffffffff


	//   ....[36]....
        /*062c*/ 	.word	0xffffffff


	//   ....[37]....
        /*0630*/ 	.word	0xffffffff


	//   ....[38]....
        /*0634*/ 	.word	0xffffffff


	//   ....[39]....
        /*0638*/ 	.word	0xffffffff


	//   ....[40]....
        /*063c*/ 	.word	0xffffffff


	//   ....[41]....
        /*0640*/ 	.word	0xffffffff


	//   ....[42]....
        /*0644*/ 	.word	0xffffffff


	//   ....[43]....
        /*0648*/ 	.word	0xffffffff


	//   ....[44]....
        /*064c*/ 	.word	0xffffffff


	//   ....[45]....
        /*0650*/ 	.word	0xffffffff


	//   ....[46]....
        /*0654*/ 	.word	0xffffffff


	//   ....[47]....
        /*0658*/ 	.word	0xffffffff


	//   ....[48]....
        /*065c*/ 	.word	0xffffffff


	//   ....[49]....
        /*0660*/ 	.word	0xffffffff


	//   ....[50]....
        /*0664*/ 	.word	0xffffffff


	//   ....[51]....
        /*0668*/ 	.word	0xffffffff


	//   ....[52]....
        /*066c*/ 	.word	0xffffffff


	//   ....[53]....
        /*0670*/ 	.word	0xffffffff


	//   ....[54]....
        /*0674*/ 	.word	0xffffffff


	//   ....[55]....
        /*0678*/ 	.word	0xffffffff


	//   ....[56]....
        /*067c*/ 	.word	0xffffffff


	//   ....[57]....
        /*0680*/ 	.word	0xffffffff


	//   ....[58]....
        /*0684*/ 	.word	0xffffffff


	//   ....[59]....
        /*0688*/ 	.word	0xffffffff


	//   ....[60]....
        /*068c*/ 	.word	0xffffffff


	//   ....[61]....
        /*0690*/ 	.word	0xffffffff


	//   ....[62]....
        /*0694*/ 	.word	0xffffffff


	//   ....[63]....
        /*0698*/ 	.word	0xffffffff


	//   ....[64]....
        /*069c*/ 	.word	0xffffffff


	//   ....[65]....
        /*06a0*/ 	.word	0xffffffff


	//   ....[66]....
        /*06a4*/ 	.word	0xffffffff


	//   ....[67]....
        /*06a8*/ 	.word	0xffffffff


	//   ....[68]....
        /*06ac*/ 	.word	0xffffffff


	//   ....[69]....
        /*06b0*/ 	.word	0xffffffff


	//   ....[70]....
        /*06b4*/ 	.word	0xffffffff


	//   ....[71]....
        /*06b8*/ 	.word	0xffffffff


	//   ....[72]....
        /*06bc*/ 	.word	0xffffffff


	//   ....[73]....
        /*06c0*/ 	.word	0xffffffff


	//   ....[74]....
        /*06c4*/ 	.word	0xffffffff


	//   ....[75]....
        /*06c8*/ 	.word	0xffffffff


	//   ....[76]....
        /*06cc*/ 	.word	0xffffffff


	//   ....[77]....
        /*06d0*/ 	.word	0xffffffff


	//   ....[78]....
        /*06d4*/ 	.word	0xffffffff


	//   ....[79]....
        /*06d8*/ 	.word	0xffffffff


	//   ....[80]....
        /*06dc*/ 	.word	0xffffffff


	//   ....[81]....
        /*06e0*/ 	.word	0xffffffff


	//   ....[82]....
        /*06e4*/ 	.word	0xffffffff


	//   ....[83]....
        /*06e8*/ 	.word	0xffffffff


	//   ....[84]....
        /*06ec*/ 	.word	0xffffffff


	//   ....[85]....
        /*06f0*/ 	.word	0xffffffff


	//   ....[86]....
        /*06f4*/ 	.word	0xffffffff


	//   ....[87]....
        /*06f8*/ 	.word	0xffffffff


	//   ....[88]....
        /*06fc*/ 	.word	0xffffffff


	//   ....[89]....
        /*0700*/ 	.word	0xffffffff


	//   ....[90]....
        /*0704*/ 	.word	0xffffffff


	//   ....[91]....
        /*0708*/ 	.word	0xffffffff


	//   ....[92]....
        /*070c*/ 	.word	0xffffffff


	//   ....[93]....
        /*0710*/ 	.word	0xffffffff


	//   ....[94]....
        /*0714*/ 	.word	0xffffffff


	//   ....[95]....
        /*0718*/ 	.word	0xffffffff


	//   ....[96]....
        /*071c*/ 	.word	0xffffffff


	//   ....[97]....
        /*0720*/ 	.word	0xffffffff


	//   ....[98]....
        /*0724*/ 	.word	0xffffffff


	//   ....[99]....
        /*0728*/ 	.word	0xffffffff


	//   ....[100]....
        /*072c*/ 	.word	0xffffffff


	//   ....[101]....
        /*0730*/ 	.word	0xffffffff


	//   ....[102]....
        /*0734*/ 	.word	0xffffffff


	//   ....[103]....
        /*0738*/ 	.word	0xffffffff


	//   ....[104]....
        /*073c*/ 	.word	0xffffffff


	//   ....[105]....
        /*0740*/ 	.word	0xffffffff


	//   ....[106]....
        /*0744*/ 	.word	0xffffffff


	//   ....[107]....
        /*0748*/ 	.word	0xffffffff


	//   ....[108]....
        /*074c*/ 	.word	0xffffffff


	//   ....[109]....
        /*0750*/ 	.word	0xffffffff


	//   ....[110]....
        /*0754*/ 	.word	0xffffffff


	//   ....[111]....
        /*0758*/ 	.word	0xffffffff


	//   ....[112]....
        /*075c*/ 	.word	0xffffffff


	//   ....[113]....
        /*0760*/ 	.word	0xffffffff


	//   ....[114]....
        /*0764*/ 	.word	0xffffffff


	//   ....[115]....
        /*0768*/ 	.word	0xffffffff


	//   ....[116]....
        /*076c*/ 	.word	0xffffffff


	//   ....[117]....
        /*0770*/ 	.word	0xffffffff


	//   ....[118]....
        /*0774*/ 	.word	0xffffffff


	//   ....[119]....
        /*0778*/ 	.word	0xffffffff


	//   ....[120]....
        /*077c*/ 	.word	0xffffffff


	//   ....[121]....
        /*0780*/ 	.word	0xffffffff


	//   ....[122]....
        /*0784*/ 	.word	0xffffffff


	//   ....[123]....
        /*0788*/ 	.word	0xffffffff


	//   ....[124]....
        /*078c*/ 	.word	0xffffffff


	//   ....[125]....
        /*0790*/ 	.word	0xffffffff


	//   ....[126]....
        /*0794*/ 	.word	0xffffffff


	//   ....[127]....
        /*0798*/ 	.word	0xffffffff


	//   ....[128]....
        /*079c*/ 	.word	0x0500000f


	//   ....[129]....
        /*07a0*/ 	.word	0x0500000f


	//   ....[130]....
        /*07a4*/ 	.word	0x0500000f


	//   ....[131]....
        /*07a8*/ 	.word	0x0500000f


	//   ....[132]....
        /*07ac*/ 	.word	0x0500000f


	//   ....[133]....
        /*07b0*/ 	.word	0x0500000f


	//   ....[134]....
        /*07b4*/ 	.word	0x0500000f


	//   ....[135]....
        /*07b8*/ 	.word	0x0500000f


	//   ....[136]....
        /*07bc*/ 	.word	0x0500000f


	//   ....[137]....
        /*07c0*/ 	.word	0x0500000f


	//   ....[138]....
        /*07c4*/ 	.word	0x0500000f


	//   ....[139]....
        /*07c8*/ 	.word	0x0500000f


	//   ....[140]....
        /*07cc*/ 	.word	0x0500000f


	//   ....[141]....
        /*07d0*/ 	.word	0x0500000f


	//   ....[142]....
        /*07d4*/ 	.word	0x0500000f


	//   ....[143]....
        /*07d8*/ 	.word	0x0500000f


	//   ....[144]....
        /*07dc*/ 	.word	0x0500000f


	//   ....[145]....
        /*07e0*/ 	.word	0x0500000f


	//   ....[146]....
        /*07e4*/ 	.word	0x0500000f


	//   ....[147]....
        /*07e8*/ 	.word	0x0500000f


	//   ....[148]....
        /*07ec*/ 	.word	0x0500000f


	//   ....[149]....
        /*07f0*/ 	.word	0x0500000f


	//   ....[150]....
        /*07f4*/ 	.word	0x0500000f


	//   ....[151]....
        /*07f8*/ 	.word	0x0500000f


	//   ....[152]....
        /*07fc*/ 	.word	0x0500000f


	//   ....[153]....
        /*0800*/ 	.word	0x0500000f


	//   ....[154]....
        /*0804*/ 	.word	0x0500000f


	//   ....[155]....
        /*0808*/ 	.word	0x0500000f


	//   ....[156]....
        /*080c*/ 	.word	0x0500000f


	//   ....[157]....
        /*0810*/ 	.word	0x0500000f


	//   ....[158]....
        /*0814*/ 	.word	0x0500000f


	//   ....[159]....
        /*0818*/ 	.word	0x0500000f


	//   ....[160]....
        /*081c*/ 	.word	0x0500000f


	//   ....[161]....
        /*0820*/ 	.word	0x0500000f


	//   ....[162]....
        /*0824*/ 	.word	0x0500000f


	//   ....[163]....
        /*0828*/ 	.word	0x0500000f


	//   ....[164]....
        /*082c*/ 	.word	0x0500000f


	//   ....[165]....
        /*0830*/ 	.word	0x0500000f


	//   ....[166]....
        /*0834*/ 	.word	0x0500000f


	//   ....[167]....
        /*0838*/ 	.word	0x0500000f


	//   ....[168]....
        /*083c*/ 	.word	0x0500000f


	//   ....[169]....
        /*0840*/ 	.word	0x0500000f


	//   ....[170]....
        /*0844*/ 	.word	0x0500000f


	//   ....[171]....
        /*0848*/ 	.word	0x0500000f


	//   ....[172]....
        /*084c*/ 	.word	0x0500000f


	//   ....[173]....
        /*0850*/ 	.word	0x0500000f


	//   ....[174]....
        /*0854*/ 	.word	0x0500000f


	//   ....[175]....
        /*0858*/ 	.word	0x0500000f


	//   ....[176]....
        /*085c*/ 	.word	0x0500000f


	//   ....[177]....
        /*0860*/ 	.word	0x0500000f


	//   ....[178]....
        /*0864*/ 	.word	0x0500000f


	//   ....[179]....
        /*0868*/ 	.word	0x0500000f


	//   ....[180]....
        /*086c*/ 	.word	0x0500000f


	//   ....[181]....
        /*0870*/ 	.word	0x0500000f


	//   ....[182]....
        /*0874*/ 	.word	0x0500000f


	//   ....[183]....
        /*0878*/ 	.word	0x0500000f


	//   ....[184]....
        /*087c*/ 	.word	0x0500000f


	//   ....[185]....
        /*0880*/ 	.word	0x0500000f


	//   ....[186]....
        /*0884*/ 	.word	0x0500000f


	//   ....[187]....
        /*0888*/ 	.word	0x0500000f


	//   ....[188]....
        /*088c*/ 	.word	0x0500000f


	//   ....[189]....
        /*0890*/ 	.word	0x0500000f


	//   ....[190]....
        /*0894*/ 	.word	0x0500000f


	//   ....[191]....
        /*0898*/ 	.word	0x0500000f


	//   ....[192]....
        /*089c*/ 	.word	0x0500000f


	//   ....[193]....
        /*08a0*/ 	.word	0x0500000f


	//   ....[194]....
        /*08a4*/ 	.word	0x0500000f


	//   ....[195]....
        /*08a8*/ 	.word	0x0500000f


	//   ....[196]....
        /*08ac*/ 	.word	0x0500000f


	//   ....[197]....
        /*08b0*/ 	.word	0x0500000f


	//   ....[198]....
        /*08b4*/ 	.word	0x0500000f


	//   ....[199]....
        /*08b8*/ 	.word	0x0500000f


	//   ....[200]....
        /*08bc*/ 	.word	0x0500000f


	//   ....[201]....
        /*08c0*/ 	.word	0x0500000f


	//----- nvinfo : EIATTR_COOP_GROUP_INSTR_OFFSETS
	.align		4
.L_409:
        /*08c4*/ 	.byte	0x04, 0x28
        /*08c6*/ 	.short	(.L_411 - .L_410)


	//   ....[0]....
.L_410:
        /*08c8*/ 	.word	0x00000070


	//   ....[1]....
        /*08cc*/ 	.word	0x000001a0


	//   ....[2]....
        /*08d0*/ 	.word	0x000001f0


	//   ....[3]....
        /*08d4*/ 	.word	0x00000420


	//   ....[4]....
        /*08d8*/ 	.word	0x00000580


	//   ....[5]....
        /*08dc*/ 	.word	0x000006a0


	//   ....[6]....
        /*08e0*/ 	.word	0x00000800


	//   ....[7]....
        /*08e4*/ 	.word	0x00006e30


	//   ....[8]....
        /*08e8*/ 	.word	0x000075b0


	//   ....[9]....
        /*08ec*/ 	.word	0x000075c0


	//   ....[10]....
        /*08f0*/ 	.word	0x000075d0


	//   ....[11]....
        /*08f4*/ 	.word	0x000075e0


	//   ....[12]....
        /*08f8*/ 	.word	0x00007900


	//   ....[13]....
        /*08fc*/ 	.word	0x00007910


	//   ....[14]....
        /*0900*/ 	.word	0x00007920


	//   ....[15]....
        /*0904*/ 	.word	0x00007930


	//   ....[16]....
        /*0908*/ 	.word	0x00008c10


	//   ....[17]....
        /*090c*/ 	.word	0x00008c30


	//   ....[18]....
        /*0910*/ 	.word	0x00008c40


	//   ....[19]....
        /*0914*/ 	.word	0x00008c50


	//   ....[20]....
        /*0918*/ 	.word	0x00008d40


	//   ....[21]....
        /*091c*/ 	.word	0x00008d60


	//   ....[22]....
        /*0920*/ 	.word	0x00008df0


	//   ....[23]....
        /*0924*/ 	.word	0x00008e20


	//   ....[24]....
        /*0928*/ 	.word	0x0000a500


	//   ....[25]....
        /*092c*/ 	.word	0x0000aea0


	//   ....[26]....
        /*0930*/ 	.word	0x0000b4e0


	//   ....[27]....
        /*0934*/ 	.word	0x0000b5f0


	//   ....[28]....
        /*0938*/ 	.word	0x0000bb80


	//   ....[29]....
        /*093c*/ 	.word	0x0000bc00


	//   ....[30]....
        /*0940*/ 	.word	0x0000cfd0


	//   ....[31]....
        /*0944*/ 	.word	0x0000da80


	//   ....[32]....
        /*0948*/ 	.word	0x0000e010


	//   ....[33]....
        /*094c*/ 	.word	0x0000e180


	//   ....[34]....
        /*0950*/ 	.word	0x0000ecb0


	//   ....[35]....
        /*0954*/ 	.word	0x0000edc0


	//   ....[36]....
        /*0958*/ 	.word	0x000105a0


	//   ....[37]....
        /*095c*/ 	.word	0x000105c0


	//   ....[38]....
        /*0960*/ 	.word	0x00010d70


	//   ....[39]....
        /*0964*/ 	.word	0x00010e20


	//   ....[40]....
        /*0968*/ 	.word	0x000123d0


	//   ....[41]....
        /*096c*/ 	.word	0x00012e40


	//   ....[42]....
        /*0970*/ 	.word	0x00013480


	//   ....[43]....
        /*0974*/ 	.word	0x00013590


	//   ....[44]....
        /*0978*/ 	.word	0x00013eb0


	//   ....[45]....
        /*097c*/ 	.word	0x00014080


	//   ....[46]....
        /*0980*/ 	.word	0x00015130


	//   ....[47]....
        /*0984*/ 	.word	0x00015160


	//   ....[48]....
        /*0988*/ 	.word	0x000151c0


	//   ....[49]....
        /*098c*/ 	.word	0x000151d0


	//   ....[50]....
        /*0990*/ 	.word	0x00016bf0


	//   ....[51]....
        /*0994*/ 	.word	0x00016c10


	//   ....[52]....
        /*0998*/ 	.word	0x00016c20


	//   ....[53]....
        /*099c*/ 	.word	0x00016c30


	//   ....[54]....
        /*09a0*/ 	.word	0x00017640


	//   ....[55]....
        /*09a4*/ 	.word	0x00017650


	//   ....[56]....
        /*09a8*/ 	.word	0x00017850


	//   ....[57]....
        /*09ac*/ 	.word	0x00017860


	//   ....[58]....
        /*09b0*/ 	.word	0x00017a20


	//   ....[59]....
        /*09b4*/ 	.word	0x00017a30


	//   ....[60]....
        /*09b8*/ 	.word	0x00017bf0


	//   ....[61]....
        /*09bc*/ 	.word	0x00017c00


	//   ....[62]....
        /*09c0*/ 	.word	0x00018060


	//   ....[63]....
        /*09c4*/ 	.word	0x00018070


	//   ....[64]....
        /*09c8*/ 	.word	0x00018eb0


	//   ....[65]....
        /*09cc*/ 	.word	0x00018ec0


	//   ....[66]....
        /*09d0*/ 	.word	0x0001a520


	//   ....[67]....
        /*09d4*/ 	.word	0x0001a530


	//   ....[68]....
        /*09d8*/ 	.word	0x0001a700


	//   ....[69]....
        /*09dc*/ 	.word	0x0001a710


	//   ....[70]....
        /*09e0*/ 	.word	0x0001a8d0


	//   ....[71]....
        /*09e4*/ 	.word	0x0001a8e0


	//   ....[72]....
        /*09e8*/ 	.word	0x0001aaa0


	//   ....[73]....
        /*09ec*/ 	.word	0x0001aab0


	//   ....[74]....
        /*09f0*/ 	.word	0x0001acd0


	//   ....[75]....
        /*09f4*/ 	.word	0x0001aee0


	//   ....[76]....
        /*09f8*/ 	.word	0x0001af10


	//   ....[77]....
        /*09fc*/ 	.word	0x0001af40


	//   ....[78]....
        /*0a00*/ 	.word	0x0001af70


	//   ....[79]....
        /*0a04*/ 	.word	0x0001afa0


	//   ....[80]....
        /*0a08*/ 	.word	0x0001afd0


	//   ....[81]....
        /*0a0c*/ 	.word	0x0001b170


	//   ....[82]....
        /*0a10*/ 	.word	0x0001b1a0


	//   ....[83]....
        /*0a14*/ 	.word	0x0001b1d0


	//   ....[84]....
        /*0a18*/ 	.word	0x0001b200


	//   ....[85]....
        /*0a1c*/ 	.word	0x0001b230


	//   ....[86]....
        /*0a20*/ 	.word	0x0001b260


	//   ....[87]....
        /*0a24*/ 	.word	0x0001b300


	//   ....[88]....
        /*0a28*/ 	.word	0x0001b330


	//   ....[89]....
        /*0a2c*/ 	.word	0x0001b340


	//   ....[90]....
        /*0a30*/ 	.word	0x0001b370


	//   ....[91]....
        /*0a34*/ 	.word	0x0001cc00


	//   ....[92]....
        /*0a38*/ 	.word	0x0001ec00


	//   ....[93]....
        /*0a3c*/ 	.word	0x0001f6a0


	//   ....[94]....
        /*0a40*/ 	.word	0x0001f6c0


	//   ....[95]....
        /*0a44*/ 	.word	0x0001f770


	//   ....[96]....
        /*0a48*/ 	.word	0x0001f780


	//   ....[97]....
        /*0a4c*/ 	.word	0x0001f800


	//   ....[98]....
        /*0a50*/ 	.word	0x0001f810


	//   ....[99]....
        /*0a54*/ 	.word	0x0001f890


	//   ....[100]....
        /*0a58*/ 	.word	0x0001f8a0


	//   ....[101]....
        /*0a5c*/ 	.word	0x0001f920


	//   ....[102]....
        /*0a60*/ 	.word	0x0001f930


	//   ....[103]....
        /*0a64*/ 	.word	0x0001f9b0


	//   ....[104]....
        /*0a68*/ 	.word	0x0001f9c0


	//   ....[105]....
        /*0a6c*/ 	.word	0x0001fa40


	//   ....[106]....
        /*0a70*/ 	.word	0x0001fa50


	//   ....[107]....
        /*0a74*/ 	.word	0x0001faa0


	//   ....[108]....
        /*0a78*/ 	.word	0x0001fac0


	//   ....[109]....
        /*0a7c*/ 	.word	0x00022660


	//   ....[110]....
        /*0a80*/ 	.word	0x000226e0


	//   ....[111]....
        /*0a84*/ 	.word	0x00022710


	//   ....[112]....
        /*0a88*/ 	.word	0x00022720


	//   ....[113]....
        /*0a8c*/ 	.word	0x00022750


	//   ....[114]....
        /*0a90*/ 	.word	0x00022780


	//   ....[115]....
        /*0a94*/ 	.word	0x000227b0


	//   ....[116]....
        /*0a98*/ 	.word	0x000227e0


	//   ....[117]....
        /*0a9c*/ 	.word	0x000229a0


	//   ....[118]....
        /*0aa0*/ 	.word	0x000229d0


	//   ....[119]....
        /*0aa4*/ 	.word	0x00022a00


	//   ....[120]....
        /*0aa8*/ 	.word	0x00022a30


	//   ....[121]....
        /*0aac*/ 	.word	0x00022a60


	//   ....[122]....
        /*0ab0*/ 	.word	0x00022a90


	//   ....[123]....
        /*0ab4*/ 	.word	0x00022b60


	//   ....[124]....
        /*0ab8*/ 	.word	0x00022b80


	//   ....[125]....
        /*0abc*/ 	.word	0x00022b90


	//   ....[126]....
        /*0ac0*/ 	.word	0x00022c10


	//   ....[127]....
        /*0ac4*/ 	.word	0x00023740


	//   ....[128]....
        /*0ac8*/ 	.word	0x00023b70


	//   ....[129]....
        /*0acc*/ 	.word	0x00023c10


	//   ....[130]....
        /*0ad0*/ 	.word	0x00023ca0


	//   ....[131]....
        /*0ad4*/ 	.word	0x00023cf0


	//   ....[132]....
        /*0ad8*/ 	.word	0x00023d40


	//   ....[133]....
        /*0adc*/ 	.word	0x00023dd0


	//   ....[134]....
        /*0ae0*/ 	.word	0x00023e60


	//   ....[135]....
        /*0ae4*/ 	.word	0x00023eb0


	//   ....[136]....
        /*0ae8*/ 	.word	0x00023f00


	//   ....[137]....
        /*0aec*/ 	.word	0x00024000


	//   ....[138]....
        /*0af0*/ 	.word	0x000240b0


	//   ....[139]....
        /*0af4*/ 	.word	0x00024130


	//   ....[140]....
        /*0af8*/ 	.word	0x000241a0


	//   ....[141]....
        /*0afc*/ 	.word	0x000242d0


	//   ....[142]....
        /*0b00*/ 	.word	0x000243f0


	//   ....[143]....
        /*0b04*/ 	.word	0x000244c0


	//   ....[144]....
        /*0b08*/ 	.word	0x00024510


	//   ....[145]....
        /*0b0c*/ 	.word	0x00024860


	//   ....[146]....
        /*0b10*/ 	.word	0x000248b0


	//   ....[147]....
        /*0b14*/ 	.word	0x00024940


	//   ....[148]....
        /*0b18*/ 	.word	0x000249d0


	//   ....[149]....
        /*0b1c*/ 	.word	0x00024a60


	//   ....[150]....
        /*0b20*/ 	.word	0x00024af0


	//   ....[151]....
        /*0b24*/ 	.word	0x00024b80


	//   ....[152]....
        /*0b28*/ 	.word	0x00024c10


	//   ....[153]....
        /*0b2c*/ 	.word	0x00024c90


	//   ....[154]....
        /*0b30*/ 	.word	0x00024ce0


	//   ....[155]....
        /*0b34*/ 	.word	0x00024d80


	//   ....[156]....
        /*0b38*/ 	.word	0x00024e10


	//   ....[157]....
        /*0b3c*/ 	.word	0x00024e90


	//   ....[158]....
        /*0b40*/ 	.word	0x00024ee0


	//   ....[159]....
        /*0b44*/ 	.word	0x00024f70


	//   ....[160]....
        /*0b48*/ 	.word	0x00025000


	//   ....[161]....
        /*0b4c*/ 	.word	0x00025090


	//   ....[162]....
        /*0b50*/ 	.word	0x00025120


	//   ....[163]....
        /*0b54*/ 	.word	0x000251b0


	//   ....[164]....
        /*0b58*/ 	.word	0x00025240


	//   ....[165]....
        /*0b5c*/ 	.word	0x00025300


	//   ....[166]....
        /*0b60*/ 	.word	0x000255e0


	//   ....[167]....
        /*0b64*/ 	.word	0x000257a0


	//   ....[168]....
        /*0b68*/ 	.word	0x000257f0


	//   ....[169]....
        /*0b6c*/ 	.word	0x00025850


	//   ....[170]....
        /*0b70*/ 	.word	0x00025940


	//   ....[171]....
        /*0b74*/ 	.word	0x000259a0


	//   ....[172]....
        /*0b78*/ 	.word	0x00025a90


	//   ....[173]....
        /*0b7c*/ 	.word	0x00025af0


	//   ....[174]....
        /*0b80*/ 	.word	0x00025be0


	//   ....[175]....
        /*0b84*/ 	.word	0x00025c40


	//   ....[176]....
        /*0b88*/ 	.word	0x00025d30


	//   ....[177]....
        /*0b8c*/ 	.word	0x00025d90


	//   ....[178]....
        /*0b90*/ 	.word	0x00025e80


	//   ....[179]....
        /*0b94*/ 	.word	0x00025ee0


	//   ....[180]....
        /*0b98*/ 	.word	0x00025fb0


	//   ....[181]....
        /*0b9c*/ 	.word	0x00026030


	//   ....[182]....
        /*0ba0*/ 	.word	0x00026100


	//   ....[183]....
        /*0ba4*/ 	.word	0x00026430


	//   ....[184]....
        /*0ba8*/ 	.word	0x000264d0


	//   ....[185]....
        /*0bac*/ 	.word	0x00026670


	//   ....[186]....
        /*0bb0*/ 	.word	0x000266f0


	//   ....[187]....
        /*0bb4*/ 	.word	0x00026770


	//   ....[188]....
        /*0bb8*/ 	.word	0x000267f0


	//   ....[189]....
        /*0bbc*/ 	.word	0x00026870


	//   ....[190]....
        /*0bc0*/ 	.word	0x00026900


	//   ....[191]....
        /*0bc4*/ 	.word	0x000269a0


	//   ....[192]....
        /*0bc8*/ 	.word	0x00026a50


	//   ....[193]....
        /*0bcc*/ 	.word	0x00026ad0


	//   ....[194]....
        /*0bd0*/ 	.word	0x00026b50


	//   ....[195]....
        /*0bd4*/ 	.word	0x00026bd0


	//   ....[196]....
        /*0bd8*/ 	.word	0x00026c60


	//   ....[197]....
        /*0bdc*/ 	.word	0x00026ce0


	//   ....[198]....
        /*0be0*/ 	.word	0x00026d90


	//   ....[199]....
        /*0be4*/ 	.word	0x00026de0


	//   ....[200]....
        /*0be8*/ 	.word	0x00026ea0


	//   ....[201]....
        /*0bec*/ 	.word	0x00026fd0


	//----- nvinfo : EIATTR_REG_RECONFIG
	.align		4
.L_411:
        /*0bf0*/ 	.byte	0x01, 0x54
	.zero		2


	//----- nvinfo : EIATTR_SYSCALL_OFFSETS
	.align		4
        /*0bf4*/ 	.byte	0x04, 0x46
        /*0bf6*/ 	.short	(.L_413 - .L_412)


	//   ....[0]....
.L_412:
        /*0bf8*/ 	.word	0x000021c0


	//   ....[1]....
        /*0bfc*/ 	.word	0x00002310


	//   ....[2]....
        /*0c00*/ 	.word	0x00006fd0


	//   ....[3]....
        /*0c04*/ 	.word	0x000072e0


	//   ....[4]....
        /*0c08*/ 	.word	0x0001e830


	//   ....[5]....
        /*0c0c*/ 	.word	0x0001e980


	//   ....[6]....
        /*0c10*/ 	.word	0x0001ea70


	//   ....[7]....
        /*0c14*/ 	.word	0x0001f280


	//----- nvinfo : EIATTR_MBARRIER_INSTR_OFFSETS
	.align		4
.L_413:
        /*0c18*/ 	.byte	0x04, 0x39
        /*0c1a*/ 	.short	(.L_415 - .L_414)


	//   ....[0]....
.L_414:
        /*0c1c*/ 	.word	0x000002d0
        /*0c20*/ 	.word	0x000000ff
        /*0c24*/ 	.word	0x00022800
        /*0c28*/ 	.short	0x0100
        /*0c2a*/ 	.byte	0x08
	.zero		1


	//   ....[1]....
        /*0c2c*/ 	.word	0x000002e0
        /*0c30*/ 	.word	0x000000ff
        /*0c34*/ 	.word	0x00022820
        /*0c38*/ 	.short	0x0100
        /*0c3a*/ 	.byte	0x08
	.zero		1


	//   ....[2]....
        /*0c3c*/ 	.word	0x000003d0
        /*0c40*/ 	.word	0x000000ff
        /*0c44*/ 	.word	0x00022830
        /*0c48*/ 	.short	0x0100
        /*0c4a*/ 	.byte	0x08
	.zero		1


	//   ....[3]....
        /*0c4c*/ 	.word	0x000003e0
        /*0c50*/ 	.word	0x000000ff
        /*0c54*/ 	.word	0x00022840
        /*0c58*/ 	.short	0x0100
        /*0c5a*/ 	.byte	0x08
	.zero		1


	//   ....[4]....
        /*0c5c*/ 	.word	0x000003f0
        /*0c60*/ 	.word	0x000000ff
        /*0c64*/ 	.word	0x00022838
        /*0c68*/ 	.short	0x0100
        /*0c6a*/ 	.byte	0x08
	.zero		1


	//   ....[5]....
        /*0c6c*/ 	.word	0x00000400
        /*0c70*/ 	.word	0x000000ff
        /*0c74*/ 	.word	0x00022848
        /*0c78*/ 	.short	0x0100
        /*0c7a*/ 	.byte	0x08
	.zero		1


	//   ....[6]....
        /*0c7c*/ 	.word	0x00000530
        /*0c80*/ 	.word	0x000000ff
        /*0c84*/ 	.word	0x00022850
        /*0c88*/ 	.short	0x0100
        /*0c8a*/ 	.byte	0x08
	.zero		1


	//   ....[7]....
        /*0c8c*/ 	.word	0x00000540
        /*0c90*/ 	.word	0x000000ff
        /*0c94*/ 	.word	0x00022860
        /*0c98*/ 	.short	0x0100
        /*0c9a*/ 	.byte	0x08
	.zero		1


	//   ....[8]....
        /*0c9c*/ 	.word	0x00000550
        /*0ca0*/ 	.word	0x000000ff
        /*0ca4*/ 	.word	0x00022858
        /*0ca8*/ 	.short	0x0100
        /*0caa*/ 	.byte	0x08
	.zero		1


	//   ....[9]....
        /*0cac*/ 	.word	0x00000560
        /*0cb0*/ 	.word	0x000000ff
        /*0cb4*/ 	.word	0x00022868
        /*0cb8*/ 	.short	0x0100
        /*0cba*/ 	.byte	0x08
	.zero		1


	//   ....[10]....
        /*0cbc*/ 	.word	0x00000650
        /*0cc0*/ 	.word	0x000000ff
        /*0cc4*/ 	.word	0x00022870
        /*0cc8*/ 	.short	0x0100
        /*0cca*/ 	.byte	0x06
	.zero		1


	//   ....[11]....
        /*0ccc*/ 	.word	0x00000660
        /*0cd0*/ 	.word	0x000000ff
        /*0cd4*/ 	.word	0x00022880
        /*0cd8*/ 	.short	0x0100
        /*0cda*/ 	.byte	0x06
	.zero		1


	//   ....[12]....
        /*0cdc*/ 	.word	0x00000670
        /*0ce0*/ 	.word	0x000000ff
        /*0ce4*/ 	.word	0x00022878
        /*0ce8*/ 	.short	0x0100
        /*0cea*/ 	.byte	0x06
	.zero		1


	//   ....[13]....
        /*0cec*/ 	.word	0x00000680
        /*0cf0*/ 	.word	0x000000ff
        /*0cf4*/ 	.word	0x00022888
        /*0cf8*/ 	.short	0x0100
        /*0cfa*/ 	.byte	0x06
	.zero		1


	//   ....[14]....
        /*0cfc*/ 	.word	0x000007b0
        /*0d00*/ 	.word	0x000000ff
        /*0d04*/ 	.word	0x00022890
        /*0d08*/ 	.short	0x0100
        /*0d0a*/ 	.byte	0x08
	.zero		1


	//   ....[15]....
        /*0d0c*/ 	.word	0x000007c0
        /*0d10*/ 	.word	0x000000ff
        /*0d14*/ 	.word	0x000228a0
        /*0d18*/ 	.short	0x0100
        /*0d1a*/ 	.byte	0x08
	.zero		1


	//   ....[16]....
        /*0d1c*/ 	.word	0x000007d0
        /*0d20*/ 	.word	0x000000ff
        /*0d24*/ 	.word	0x00022898
        /*0d28*/ 	.short	0x0100
        /*0d2a*/ 	.byte	0x08
	.zero		1


	//   ....[17]....
        /*0d2c*/ 	.word	0x000007e0
        /*0d30*/ 	.word	0x000000ff
        /*0d34*/ 	.word	0x000228a8
        /*0d38*/ 	.short	0x0100
        /*0d3a*/ 	.byte	0x08
	.zero		1


	//   ....[18]....
        /*0d3c*/ 	.word	0x00000910
        /*0d40*/ 	.word	0x000000ff
        /*0d44*/ 	.word	0x000228b0
        /*0d48*/ 	.short	0x0100
        /*0d4a*/ 	.byte	0x08
	.zero		1


	//   ....[19]....
        /*0d4c*/ 	.word	0x00000920
        /*0d50*/ 	.word	0x000000ff
        /*0d54*/ 	.word	0x000228c0
        /*0d58*/ 	.short	0x0100
        /*0d5a*/ 	.byte	0x08
	.zero		1


	//   ....[20]....
        /*0d5c*/ 	.word	0x00000930
        /*0d60*/ 	.word	0x000000ff
        /*0d64*/ 	.word	0x000228b8
        /*0d68*/ 	.short	0x0100
        /*0d6a*/ 	.byte	0x08
	.zero		1


	//   ....[21]....
        /*0d6c*/ 	.word	0x00000940
        /*0d70*/ 	.word	0x000000ff
        /*0d74*/ 	.word	0x000228c8
        /*0d78*/ 	.short	0x0100
        /*0d7a*/ 	.byte	0x08
	.zero		1


	//   ....[22]....
        /*0d7c*/ 	.word	0x000035c0
        /*0d80*/ 	.word	0x0000005f
        /*0d84*/ 	.word	0x00022890
        /*0d88*/ 	.short	0x010a
        /*0d8a*/ 	.byte	0x3f
	.zero		1


	//   ....[23]....
        /*0d8c*/ 	.word	0x00004890
        /*0d90*/ 	.word	0x0000005f
        /*0d94*/ 	.word	0x00022890
        /*0d98*/ 	.short	0x010a
        /*0d9a*/ 	.byte	0x3f
	.zero		1


	//   ....[24]....
        /*0d9c*/ 	.word	0x000059a0
        /*0da0*/ 	.word	0x0000005f
        /*0da4*/ 	.word	0x00022890
        /*0da8*/ 	.short	0x010a
        /*0daa*/ 	.byte	0x3f
	.zero		1


	//   ....[25]....
        /*0dac*/ 	.word	0x00005bb0
        /*0db0*/ 	.word	0x00000020
        /*0db4*/ 	.word	0x00000000
        /*0db8*/ 	.short	0x0101
        /*0dba*/ 	.byte	0x3f
	.zero		1


	//   ....[26]....
        /*0dbc*/ 	.word	0x00005bf0
        /*0dc0*/ 	.word	0x0000005f
        /*0dc4*/ 	.word	0x000228b0
        /*0dc8*/ 	.short	0x010a
        /*0dca*/ 	.byte	0x3f
	.zero		1


	//   ....[27]....
        /*0dcc*/ 	.word	0x00006240
        /*0dd0*/ 	.word	0x0000005f
        /*0dd4*/ 	.word	0x00000000
        /*0dd8*/ 	.short	0x0101
        /*0dda*/ 	.byte	0x3f
	.zero		1


	//   ....[28]....
        /*0ddc*/ 	.word	0x00007060
        /*0de0*/ 	.word	0x00000013
        /*0de4*/ 	.word	0x00022800
        /*0de8*/ 	.short	0x010a
        /*0dea*/ 	.byte	0x3f
	.zero		1


	//   ....[29]....
        /*0dec*/ 	.word	0x000070b0
        /*0df0*/ 	.word	0x00000013
        /*0df4*/ 	.word	0x00022800
        /*0df8*/ 	.short	0x010a
        /*0dfa*/ 	.byte	0x3f
	.zero		1


	//   ....[30]....
        /*0dfc*/ 	.word	0x00007b50
        /*0e00*/ 	.word	0x00000013
        /*0e04*/ 	.word	0x00022800
        /*0e08*/ 	.short	0x010a
        /*0e0a*/ 	.byte	0x3f
	.zero		1


	//   ....[31]....
        /*0e0c*/ 	.word	0x00009090
        /*0e10*/ 	.word	0x00000013
        /*0e14*/ 	.word	0x00022800
        /*0e18*/ 	.short	0x010a
        /*0e1a*/ 	.byte	0x3f
	.zero		1


	//   ....[32]....
        /*0e1c*/ 	.word	0x0000a030
        /*0e20*/ 	.word	0x00000004
        /*0e24*/ 	.word	0x00022830
        /*0e28*/ 	.short	0x010a
        /*0e2a*/ 	.byte	0x3f
	.zero		1


	//   ....[33]....
        /*0e2c*/ 	.word	0x0000a0d0
        /*0e30*/ 	.word	0x00000004
        /*0e34*/ 	.word	0x00022830
        /*0e38*/ 	.short	0x010a
        /*0e3a*/ 	.byte	0x3f
	.zero		1


	//   ....[34]....
        /*0e3c*/ 	.word	0x0000a5a0
        /*0e40*/ 	.word	0x00000000
        /*0e44*/ 	.word	0x00000000
        /*0e48*/ 	.short	0x0101
        /*0e4a*/ 	.byte	0x3f
	.zero		1


	//   ....[35]....
        /*0e4c*/ 	.word	0x0000c4a0
        /*0e50*/ 	.word	0x00000004
        /*0e54*/ 	.word	0x00022850
        /*0e58*/ 	.short	0x010a
        /*0e5a*/ 	.byte	0x3f
	.zero		1


	//   ....[36]....
        /*0e5c*/ 	.word	0x0000c4f0
        /*0e60*/ 	.word	0x00000004
        /*0e64*/ 	.word	0x00022850
        /*0e68*/ 	.short	0x010a
        /*0e6a*/ 	.byte	0x3f
	.zero		1


	//   ....[37]....
        /*0e6c*/ 	.word	0x0000c940
        /*0e70*/ 	.word	0x00000004
        /*0e74*/ 	.word	0x00000000
        /*0e78*/ 	.short	0x0101
        /*0e7a*/ 	.byte	0x3f
	.zero		1


	//   ....[38]....
        /*0e7c*/ 	.word	0x0000cc70
        /*0e80*/ 	.word	0x000000c8
        /*0e84*/ 	.word	0x00022830
        /*0e88*/ 	.short	0x010a
        /*0e8a*/ 	.byte	0x3f
	.zero		1


	//   ....[39]....
        /*0e8c*/ 	.word	0x0000ccd0
        /*0e90*/ 	.word	0x000000c8
        /*0e94*/ 	.word	0x00022830
        /*0e98*/ 	.short	0x010a
        /*0e9a*/ 	.byte	0x3f
	.zero		1


	//   ....[40]....
        /*0e9c*/ 	.word	0x0000d040
        /*0ea0*/ 	.word	0x00000009
        /*0ea4*/ 	.word	0x00000000
        /*0ea8*/ 	.short	0x0101
        /*0eaa*/ 	.byte	0x3f
	.zero		1


	//   ....[41]....
        /*0eac*/ 	.word	0x0000f930
        /*0eb0*/ 	.word	0x000000c8
        /*0eb4*/ 	.word	0x00022850
        /*0eb8*/ 	.short	0x010a
        /*0eba*/ 	.byte	0x3f
	.zero		1


	//   ....[42]....
        /*0ebc*/ 	.word	0x0000f980
        /*0ec0*/ 	.word	0x000000c8
        /*0ec4*/ 	.word	0x00022850
        /*0ec8*/ 	.short	0x010a
        /*0eca*/ 	.byte	0x3f
	.zero		1


	//   ....[43]....
        /*0ecc*/ 	.word	0x0000fd50
        /*0ed0*/ 	.word	0x000000c8
        /*0ed4*/ 	.word	0x00000000
        /*0ed8*/ 	.short	0x0101
        /*0eda*/ 	.byte	0x3f
	.zero		1


	//   ....[44]....
        /*0edc*/ 	.word	0x00010140
        /*0ee0*/ 	.word	0x00000004
        /*0ee4*/ 	.word	0x00022830
        /*0ee8*/ 	.short	0x010a
        /*0eea*/ 	.byte	0x3f
	.zero		1


	//   ....[45]....
        /*0eec*/ 	.word	0x000101a0
        /*0ef0*/ 	.word	0x00000004
        /*0ef4*/ 	.word	0x00022830
        /*0ef8*/ 	.short	0x010a
        /*0efa*/ 	.byte	0x3f
	.zero		1


	//   ....[46]....
        /*0efc*/ 	.word	0x00011180
        /*0f00*/ 	.word	0x0000009a
        /*0f04*/ 	.word	0x00000000
        /*0f08*/ 	.short	0x0101
        /*0f0a*/ 	.byte	0x3f
	.zero		1


	//   ....[47]....
        /*0f0c*/ 	.word	0x00011b30
        /*0f10*/ 	.word	0x00000004
        /*0f14*/ 	.word	0x00022850
        /*0f18*/ 	.short	0x010a
        /*0f1a*/ 	.byte	0x3f
	.zero		1


	//   ....[48]....
        /*0f1c*/ 	.word	0x00011b80
        /*0f20*/ 	.word	0x00000004
        /*0f24*/ 	.word	0x00022850
        /*0f28*/ 	.short	0x010a
        /*0f2a*/ 	.byte	0x3f
	.zero		1


	//   ....[49]....
        /*0f2c*/ 	.word	0x00011f30
        /*0f30*/ 	.word	0x00000004
        /*0f34*/ 	.word	0x00000000
        /*0f38*/ 	.short	0x0101
        /*0f3a*/ 	.byte	0x3f
	.zero		1


	//   ....[50]....
        /*0f3c*/ 	.word	0x00012060
        /*0f40*/ 	.word	0x0000000b
        /*0f44*/ 	.word	0x00022830
        /*0f48*/ 	.short	0x010a
        /*0f4a*/ 	.byte	0x3f
	.zero		1


	//   ....[51]....
        /*0f4c*/ 	.word	0x000120c0
        /*0f50*/ 	.word	0x0000000b
        /*0f54*/ 	.word	0x00022830
        /*0f58*/ 	.short	0x010a
        /*0f5a*/ 	.byte	0x3f
	.zero		1


	//   ....[52]....
        /*0f5c*/ 	.word	0x00012480
        /*0f60*/ 	.word	0x00000000
        /*0f64*/ 	.word	0x00000000
        /*0f68*/ 	.short	0x0101
        /*0f6a*/ 	.byte	0x3f
	.zero		1


	//   ....[53]....
        /*0f6c*/ 	.word	0x00014ce0
        /*0f70*/ 	.word	0x0000000b
        /*0f74*/ 	.word	0x00022850
        /*0f78*/ 	.short	0x010a
        /*0f7a*/ 	.byte	0x3f
	.zero		1


	//   ....[54]....
        /*0f7c*/ 	.word	0x00014d30
        /*0f80*/ 	.word	0x0000000b
        /*0f84*/ 	.word	0x00022850
        /*0f88*/ 	.short	0x010a
        /*0f8a*/ 	.byte	0x3f
	.zero		1


	//   ....[55]....
        /*0f8c*/ 	.word	0x00015100
        /*0f90*/ 	.word	0x0000000b
        /*0f94*/ 	.word	0x00000000
        /*0f98*/ 	.short	0x0101
        /*0f9a*/ 	.byte	0x3f
	.zero		1


	//   ....[56]....
        /*0f9c*/ 	.word	0x00017610
        /*0fa0*/ 	.word	0x00000003
        /*0fa4*/ 	.word	0x00000000
        /*0fa8*/ 	.short	0x0101
        /*0faa*/ 	.byte	0x3f
	.zero		1


	//   ....[57]....
        /*0fac*/ 	.word	0x00017fc0
        /*0fb0*/ 	.word	0x00000003
        /*0fb4*/ 	.word	0x00000000
        /*0fb8*/ 	.short	0x0101
        /*0fba*/ 	.byte	0x3f
	.zero		1


	//   ....[58]....
        /*0fbc*/ 	.word	0x0001cce0
        /*0fc0*/ 	.word	0x00000013
        /*0fc4*/ 	.word	0x00022820
        /*0fc8*/ 	.short	0x010a
        /*0fca*/ 	.byte	0x3f
	.zero		1


	//   ....[59]....
        /*0fcc*/ 	.word	0x0001cdb0
        /*0fd0*/ 	.word	0x00000007
        /*0fd4*/ 	.word	0x000228a0
        /*0fd8*/ 	.short	0x010a
        /*0fda*/ 	.byte	0x3f
	.zero		1


	//   ....[60]....
        /*0fdc*/ 	.word	0x0001cff0
        /*0fe0*/ 	.word	0x00000007
        /*0fe4*/ 	.word	0x000228c0
        /*0fe8*/ 	.short	0x010a
        /*0fea*/ 	.byte	0x3f
	.zero		1


	//   ....[61]....
        /*0fec*/ 	.word	0x0001d690
        /*0ff0*/ 	.word	0x00000006
        /*0ff4*/ 	.word	0x000228a0
        /*0ff8*/ 	.short	0x010a
        /*0ffa*/ 	.byte	0x3f
	.zero		1


	//   ....[62]....
        /*0ffc*/ 	.word	0x0001d8c0
        /*1000*/ 	.word	0x00000006
        /*1004*/ 	.word	0x000228c0
        /*1008*/ 	.short	0x010a
        /*100a*/ 	.byte	0x3f
	.zero		1


	//   ....[63]....
        /*100c*/ 	.word	0x0001ee60
        /*1010*/ 	.word	0x00000000
        /*1014*/ 	.word	0x00022840
        /*1018*/ 	.short	0x010a
        /*101a*/ 	.byte	0x3f
	.zero		1


	//   ....[64]....
        /*101c*/ 	.word	0x0001fb60
        /*1020*/ 	.word	0x00000013
        /*1024*/ 	.word	0x00022800
        /*1028*/ 	.short	0x0107
        /*102a*/ 	.byte	0x3f
	.zero		1


	//   ....[65]....
        /*102c*/ 	.word	0x0001fc50
        /*1030*/ 	.word	0x00000013
        /*1034*/ 	.word	0x00022800
        /*1038*/ 	.short	0x0101
        /*103a*/ 	.byte	0x3f
	.zero		1


	//   ....[66]....
        /*103c*/ 	.word	0x0001fc70
        /*1040*/ 	.word	0x00000013
        /*1044*/ 	.word	0x00022820
        /*1048*/ 	.short	0x010a
        /*104a*/ 	.byte	0x3f
	.zero		1


	//   ....[67]....
        /*104c*/ 	.word	0x0001fd50
        /*1050*/ 	.word	0x00000002
        /*1054*/ 	.word	0x00022860
        /*1058*/ 	.short	0x010a
        /*105a*/ 	.byte	0x3f
	.zero		1


	//   ....[68]....
        /*105c*/ 	.word	0x00020680
        /*1060*/ 	.word	0x00000002
        /*1064*/ 	.word	0x00022840
        /*1068*/ 	.short	0x010a
        /*106a*/ 	.byte	0x3f
	.zero		1


	//   ....[69]....
        /*106c*/ 	.word	0x000208e0
        /*1070*/ 	.word	0x00000002
        /*1074*/ 	.word	0x00022860
        /*1078*/ 	.short	0x010a
        /*107a*/ 	.byte	0x3f
	.zero		1


	//   ....[70]....
        /*107c*/ 	.word	0x000210d0
        /*1080*/ 	.word	0x00000003
        /*1084*/ 	.word	0x00022840
        /*1088*/ 	.short	0x010a
        /*108a*/ 	.byte	0x3f
	.zero		1


	//   ....[71]....
        /*108c*/ 	.word	0x00021320
        /*1090*/ 	.word	0x00000003
        /*1094*/ 	.word	0x00022860
        /*1098*/ 	.short	0x010a
        /*109a*/ 	.byte	0x3f
	.zero		1


	//   ....[72]....
        /*109c*/ 	.word	0x00021aa0
        /*10a0*/ 	.word	0x00000003
        /*10a4*/ 	.word	0x00022840
        /*10a8*/ 	.short	0x010a
        /*10aa*/ 	.byte	0x3f
	.zero		1


	//   ....[73]....
        /*10ac*/ 	.word	0x00021d00
        /*10b0*/ 	.word	0x00000003
        /*10b4*/ 	.word	0x00022860
        /*10b8*/ 	.short	0x010a
        /*10ba*/ 	.byte	0x3f
	.zero		1


	//   ....[74]....
        /*10bc*/ 	.word	0x000236c0
        /*10c0*/ 	.word	0x00000000
        /*10c4*/ 	.word	0x00022820
        /*10c8*/ 	.short	0x010a
        /*10ca*/ 	.byte	0x3f
	.zero		1


	//   ....[75]....
        /*10cc*/ 	.word	0x00023870
        /*10d0*/ 	.word	0x00000006
        /*10d4*/ 	.word	0x00000000
        /*10d8*/ 	.short	0x010a
        /*10da*/ 	.byte	0x3f
	.zero		1


	//   ....[76]....
        /*10dc*/ 	.word	0x000238e0
        /*10e0*/ 	.word	0x00000007
        /*10e4*/ 	.word	0x00000000
        /*10e8*/ 	.short	0x010a
        /*10ea*/ 	.byte	0x3f
	.zero		1


	//   ....[77]....
        /*10ec*/ 	.word	0x00023950
        /*10f0*/ 	.word	0x00000004
        /*10f4*/ 	.word	0x00000000
        /*10f8*/ 	.short	0x010a
        /*10fa*/ 	.byte	0x3f
	.zero		1


	//   ....[78]....
        /*10fc*/ 	.word	0x00023980
        /*1100*/ 	.word	0x00000003
        /*1104*/ 	.word	0x00000000
        /*1108*/ 	.short	0x010a
        /*110a*/ 	.byte	0x3f
	.zero		1


	//   ....[79]....
        /*110c*/ 	.word	0x000239e0
        /*1110*/ 	.word	0x0000005f
        /*1114*/ 	.word	0x00022890
        /*1118*/ 	.short	0x010a
        /*111a*/ 	.byte	0x3f
	.zero		1


	//   ....[80]....
        /*111c*/ 	.word	0x00023a30
        /*1120*/ 	.word	0x0000005f
        /*1124*/ 	.word	0x00022890
        /*1128*/ 	.short	0x010a
        /*112a*/ 	.byte	0x3f
	.zero		1


	//   ....[81]....
        /*112c*/ 	.word	0x00023a80
        /*1130*/ 	.word	0x0000005f
        /*1134*/ 	.word	0x00022890
        /*1138*/ 	.short	0x010a
        /*113a*/ 	.byte	0x3f
	.zero		1


	//   ....[82]....
        /*113c*/ 	.word	0x00023ad0
        /*1140*/ 	.word	0x0000005f
        /*1144*/ 	.word	0x000228b0
        /*1148*/ 	.short	0x010a
        /*114a*/ 	.byte	0x3f
	.zero		1


	//   ....[83]....
        /*114c*/ 	.word	0x00023f40
        /*1150*/ 	.word	0x00000013
        /*1154*/ 	.word	0x00022800
        /*1158*/ 	.short	0x010a
        /*115a*/ 	.byte	0x3f
	.zero		1


	//   ....[84]....
        /*115c*/ 	.word	0x00024540
        /*1160*/ 	.word	0x00000013
        /*1164*/ 	.word	0x00022800
        /*1168*/ 	.short	0x010a
        /*116a*/ 	.byte	0x3f
	.zero		1


	//   ....[85]....
        /*116c*/ 	.word	0x00024590
        /*1170*/ 	.word	0x00000004
        /*1174*/ 	.word	0x00022830
        /*1178*/ 	.short	0x010a
        /*117a*/ 	.byte	0x3f
	.zero		1


	//   ....[86]....
        /*117c*/ 	.word	0x000245e0
        /*1180*/ 	.word	0x00000004
        /*1184*/ 	.word	0x00022850
        /*1188*/ 	.short	0x010a
        /*118a*/ 	.byte	0x3f
	.zero		1


	//   ....[87]....
        /*118c*/ 	.word	0x00024630
        /*1190*/ 	.word	0x000000c8
        /*1194*/ 	.word	0x00022830
        /*1198*/ 	.short	0x010a
        /*119a*/ 	.byte	0x3f
	.zero		1


	//   ....[88]....
        /*119c*/ 	.word	0x00024680
        /*11a0*/ 	.word	0x000000c8
        /*11a4*/ 	.word	0x00022850
        /*11a8*/ 	.short	0x010a
        /*11aa*/ 	.byte	0x3f
	.zero		1


	//   ....[89]....
        /*11ac*/ 	.word	0x000246d0
        /*11b0*/ 	.word	0x00000004
        /*11b4*/ 	.word	0x00022830
        /*11b8*/ 	.short	0x010a
        /*11ba*/ 	.byte	0x3f
	.zero		1


	//   ....[90]....
        /*11bc*/ 	.word	0x00024720
        /*11c0*/ 	.word	0x00000004
        /*11c4*/ 	.word	0x00022850
        /*11c8*/ 	.short	0x010a
        /*11ca*/ 	.byte	0x3f
	.zero		1


	//   ....[91]....
        /*11cc*/ 	.word	0x00024770
        /*11d0*/ 	.word	0x0000000b
        /*11d4*/ 	.word	0x00022830
        /*11d8*/ 	.short	0x010a
        /*11da*/ 	.byte	0x3f
	.zero		1


	//   ....[92]....
        /*11dc*/ 	.word	0x000247c0
        /*11e0*/ 	.word	0x0000000b
        /*11e4*/ 	.word	0x00022850
        /*11e8*/ 	.short	0x010a
        /*11ea*/ 	.byte	0x3f
	.zero		1


	//   ....[93]....
        /*11ec*/ 	.word	0x000253c0
        /*11f0*/ 	.word	0x00000013
        /*11f4*/ 	.word	0x00022820
        /*11f8*/ 	.short	0x010a
        /*11fa*/ 	.byte	0x3f
	.zero		1


	//   ....[94]....
        /*11fc*/ 	.word	0x00025410
        /*1200*/ 	.word	0x00000007
        /*1204*/ 	.word	0x000228a0
        /*1208*/ 	.short	0x010a
        /*120a*/ 	.byte	0x3f
	.zero		1


	//   ....[95]....
        /*120c*/ 	.word	0x00025460
        /*1210*/ 	.word	0x00000007
        /*1214*/ 	.word	0x000228c0
        /*1218*/ 	.short	0x010a
        /*121a*/ 	.byte	0x3f
	.zero		1


	//   ....[96]....
        /*121c*/ 	.word	0x000254b0
        /*1220*/ 	.word	0x00000006
        /*1224*/ 	.word	0x000228a0
        /*1228*/ 	.short	0x010a
        /*122a*/ 	.byte	0x3f
	.zero		1


	//   ....[97]....
        /*122c*/ 	.word	0x00025500
        /*1230*/ 	.word	0x00000006
        /*1234*/ 	.word	0x000228c0
        /*1238*/ 	.short	0x010a
        /*123a*/ 	.byte	0x3f
	.zero		1


	//   ....[98]....
        /*123c*/ 	.word	0x000256a0
        /*1240*/ 	.word	0x00000000
        /*1244*/ 	.word	0x00022840
        /*1248*/ 	.short	0x010a
        /*124a*/ 	.byte	0x3f
	.zero		1


	//   ....[99]....
        /*124c*/ 	.word	0x00026140
        /*1250*/ 	.word	0x00000013
        /*1254*/ 	.word	0x00022820
        /*1258*/ 	.short	0x010a
        /*125a*/ 	.byte	0x3f
	.zero		1


	//   ....[100]....
        /*125c*/ 	.word	0x00026190
        /*1260*/ 	.word	0x00000002
        /*1264*/ 	.word	0x00022860
        /*1268*/ 	.short	0x010a
        /*126a*/ 	.byte	0x3f
	.zero		1


	//   ....[101]....
        /*126c*/ 	.word	0x000261e0
        /*1270*/ 	.word	0x00000002
        /*1274*/ 	.word	0x00022840
        /*1278*/ 	.short	0x010a
        /*127a*/ 	.byte	0x3f
	.zero		1


	//   ....[102]....
        /*127c*/ 	.word	0x00026230
        /*1280*/ 	.word	0x00000002
        /*1284*/ 	.word	0x00022860
        /*1288*/ 	.short	0x010a
        /*128a*/ 	.byte	0x3f
	.zero		1


	//   ....[103]....
        /*128c*/ 	.word	0x00026280
        /*1290*/ 	.word	0x00000003
        /*1294*/ 	.word	0x00022840
        /*1298*/ 	.short	0x010a
        /*129a*/ 	.byte	0x3f
	.zero		1


	//   ....[104]....
        /*129c*/ 	.word	0x000262d0
        /*12a0*/ 	.word	0x00000003
        /*12a4*/ 	.word	0x00022860
        /*12a8*/ 	.short	0x010a
        /*12aa*/ 	.byte	0x3f
	.zero		1


	//   ....[105]....
        /*12ac*/ 	.word	0x00026320
        /*12b0*/ 	.word	0x00000003
        /*12b4*/ 	.word	0x00022840
        /*12b8*/ 	.short	0x010a
        /*12ba*/ 	.byte	0x3f
	.zero		1


	//   ....[106]....
        /*12bc*/ 	.word	0x00026370
        /*12c0*/ 	.word	0x00000003
        /*12c4*/ 	.word	0x00022860
        /*12c8*/ 	.short	0x010a
        /*12ca*/ 	.byte	0x3f
	.zero		1


	//   ....[107]....
        /*12cc*/ 	.word	0x00026ef0
        /*12d0*/ 	.word	0x00000000
        /*12d4*/ 	.word	0x00022820
        /*12d8*/ 	.short	0x010a
        /*12da*/ 	.byte	0x3f
	.zero		1


	//   ....[108]....
        /*12dc*/ 	.word	0x00027090
        /*12e0*/ 	.word	0x00000006
        /*12e4*/ 	.word	0x00000000
        /*12e8*/ 	.short	0x010a
        /*12ea*/ 	.byte	0x3f
	.zero		1


	//   ....[109]....
        /*12ec*/ 	.word	0x000270e0
        /*12f0*/ 	.word	0x00000007
        /*12f4*/ 	.word	0x00000000
        /*12f8*/ 	.short	0x010a
        /*12fa*/ 	.byte	0x3f
	.zero		1


	//   ....[110]....
        /*12fc*/ 	.word	0x00027130
        /*1300*/ 	.word	0x00000004
        /*1304*/ 	.word	0x00000000
        /*1308*/ 	.short	0x010a
        /*130a*/ 	.byte	0x3f
	.zero		1


	//----- nvinfo : EIATTR_NUM_MBARRIERS
	.align		4
.L_415:
        /*130c*/ 	.byte	0x03, 0x38
        /*130e*/ 	.short	0x0016


	//----- nvinfo : EIATTR_EXIT_INSTR_OFFSETS
	.align		4
        /*1310*/ 	.byte	0x04, 0x1c
        /*1312*/ 	.short	(.L_417 - .L_416)


	//   ....[0]....
.L_416:
        /*1314*/ 	.word	0x000239d0


	//----- nvinfo : EIATTR_MAX_THREADS
	.align		4
.L_417:
        /*1318*/ 	.byte	0x04, 0x05
        /*131a*/ 	.short	(.L_419 - .L_418)
.L_418:
        /*131c*/ 	.word	0x00000180
        /*1320*/ 	.word	0x00000001
        /*1324*/ 	.word	0x00000001


	//----- nvinfo : EIATTR_CRS_STACK_SIZE
	.align		4
.L_419:
        /*1328*/ 	.byte	0x04, 0x1e
        /*132a*/ 	.short	(.L_421 - .L_420)
.L_420:
        /*132c*/ 	.word	0x00000000


	//----- nvinfo : EIATTR_CBANK_PARAM_SIZE
	.align		4
.L_421:
        /*1330*/ 	.byte	0x03, 0x19
        /*1332*/ 	.short	0x0af0


	//----- nvinfo : EIATTR_PARAM_CBANK
	.align		4
        /*1334*/ 	.byte	0x04, 0x0a
        /*1336*/ 	.short	(.L_423 - .L_422)
	.align		4
.L_422:
        /*1338*/ 	.word	index@(.nv.constant0._ZN7cutlass13device_kernelIN5flash11enable_sm90INS1_16FlashAttnFwdSm90INS1_25CollectiveMainloopFwdSm90ILi2EN4cute5tupleIJNS5_1CILi1EEES8_S8_EEENS6_IJNS7_ILi128EEENS7_ILi96EEENS7_ILi64EEEEEELi256ENS_10bfloat16_tEfNS_4arch4Sm90ELb0ELb1ELb0ELb1ELb0ELb1ELb0ELb1ELb0ELb1ELb1ELb0EEENS1_21CollectiveEpilogueFwdINS6_IJSA_NS7_ILi256EEESB_EEES9_SE_SG_Li256ELb1ELb1ELb1ELb0EEENS1_36VarlenDynamicPersistentTileSchedulerILi128ELi96ELi256ELi128ELb1ELb1ELb1ELb1ELb0ELb1EEEEEEEEEvNT_6ParamsE)
        /*133c*/ 	.short	0x0210
        /*133e*/ 	.short	0x0af0


	//----- nvinfo : EIATTR_SW_WAR
	.align		4
.L_423:
        /*1340*/ 	.byte	0x04, 0x36
        /*1342*/ 	.short	(.L_425 - .L_424)
.L_424:
        /*1344*/ 	.word	0x00000008
.L_425:


//--------------------- .nv.info._ZN7cutlass13device_kernelIN5flash11enable_sm90INS1_16FlashAttnFwdSm90INS1_25CollectiveMainloopFwdSm90ILi2EN4cute5tupleIJNS5_1CILi1EEES8_S8_EEENS6_IJNS7_ILi128EEENS7_ILi96EEENS7_ILi64EEEEEELi256ENS_10bfloat16_tEfNS_4arch4Sm90ELb0ELb1ELb0ELb1ELb0ELb0ELb1ELb1ELb0ELb1ELb1ELb0EEENS1_21CollectiveEpilogueFwdINS6_IJSA_NS7_ILi256EEESB_EEES9_SE_SG_Li256ELb1ELb1ELb1ELb0EEENS1_36VarlenDynamicPersistentTileSchedulerILi128ELi96ELi256ELi128ELb1ELb1ELb1ELb1ELb0ELb1EEEEEEEEEvNT_6ParamsE --------------------------
	.section	.nv.info._ZN7cutlass13device_kernelIN5flash11enable_sm90INS1_16FlashAttnFwdSm90INS1_25CollectiveMainloopFwdSm90ILi2EN4cute5tupleIJNS5_1CILi1EEES8_S8_EEENS6_IJNS7_ILi128EEENS7_ILi96EEENS7_ILi64EEEEEELi256ENS_10bfloat16_tEfNS_4arch4Sm90ELb0ELb1ELb0ELb1ELb0ELb0ELb1ELb1ELb0ELb1ELb1ELb0EEENS1_21CollectiveEpilogueFwdINS6_IJSA_NS7_ILi256EEESB_EEES9_SE_SG_Li256ELb1ELb1ELb1ELb0EEENS1_36VarlenDynamicPersistentTileSchedulerILi128ELi96ELi256ELi128ELb1ELb1ELb1ELb1ELb0ELb1EEEEEEEEEvNT_6ParamsE,"",@"SHT_CUDA_INFO"
	.sectionflags	@""
	.align	4


	//----- nvinfo : EIATTR_CUDA_API_VERSION
	.align		4
        /*0000*/ 	.byte	0x04, 0x37
        /*0002*/ 	.short	(.L_427 - .L_426)
.L_426:
        /*0004*/ 	.word	0x00000082


	//----- nvinfo : EIATTR_KPARAM_INFO
	.align		4
.L_427:
        /*0008*/ 	.byte	0x04, 0x17
        /*000a*/ 	.short	(.L_429 - .L_428)
.L_428:
        /*000c*/ 	.word	0x00000000
        /*0010*/ 	.short	0x0000
        /*0012*/ 	.short	0x0070
        /*0014*/ 	.byte	0x00, 0xf0, 0x01, 0x2e


	//----- nvinfo : EIATTR_SPARSE_MMA_MASK
	.align		4
.L_429:
        /*0018*/ 	.byte	0x03, 0x50
        /*001a*/ 	.short	0x0000


	//----- nvinfo : EIATTR_MAXREG_COUNT
	.align		4
        /*001c*/ 	.byte	0x03, 0x1b
        /*001e*/ 	.short	0x00a8


	//----- nvinfo : EIATTR_NUM_BARRIERS
	.align		4
        /*0020*/ 	.byte	0x02, 0x4c
        /*0022*/ 	.byte	0x10
	.zero		1


	//----- nvinfo : EIATTR_EXTERNS
	.align		4
        /*0024*/ 	.byte	0x04, 0x0f
        /*0026*/ 	.short	(.L_431 - .L_430)


	//   ....[0]....
	.align		4
.L_430:
        /*0028*/ 	.word	index@(__assertfail)


	//----- nvinfo : EIATTR_ANNOTATIONS
	.align		4
.L_431:
        /*002c*/ 	.byte	0x04, 0x55
        /*002e*/ 	.short	(.L_433 - .L_432)


	//   ....[0]....
.L_432:
        /* <DEDUP_REMOVED lines=119> */


	//----- nvinfo : EIATTR_MERCURY_ISA_VERSION
	.align		4
.L_433:
        /*0790*/ 	.byte	0x03, 0x5f
        /*0792*/ 	.short	0x0101


	//----- nvinfo : EIATTR_UNUSED_LOAD_BYTE_OFFSET
	.align		4
        /*0794*/ 	.byte	0x04, 0x44
        /*0796*/ 	.short	(.L_435 - .L_434)


	//   ....[0]....
.L_434:
        /*0798*/ 	.word	0x00000b70
        /*079c*/ 	.word	0x0000fff0


	//   ....[1]....
        /*07a0*/ 	.word	0x0001f3b0
        /*07a4*/ 	.word	0x0000fff0


	//----- nvinfo : EIATTR_INT_WARP_WIDE_INSTR_OFFSETS
	.align		4
.L_435:
        /*07a8*/ 	.byte	0x04, 0x31
        /*07aa*/ 	.short	(.L_437 - .L_436)


	//   ....[0]....
.L_436:
        /*07ac*/ 	.word	0x00000170


	//   ....[1]....
        /*07b0*/ 	.word	0x000001b0


	//   ....[2]....
        /*07b4*/ 	.word	0x00000220


	//   ....[3]....
        /*07b8*/ 	.word	0x00000230


	//   ....[4]....
        /*07bc*/ 	.word	0x00025d10


	//   ....[5]....
        /*07c0*/ 	.word	0x00025da0


	//   ....[6]....
        /*07c4*/ 	.word	0x0002a670


	//   ....[7]....
        /*07c8*/ 	.word	0x0002a700


	//----- nvinfo : EIATTR_COOP_GROUP_MASK_REGIDS
	.align		4
.L_437:
        /*07cc*/ 	.byte	0x04, 0x29
        /*07ce*/ 	.short	(.L_439 - .L_438)


	//   ....[0]....
.L_438:
        /*07d0*/ 	.word	0xffffffff


	//   ....[1]....
        /*07d4*/ 	.word	0xffffffff


	//   ....[2]....
        /*07d8*/ 	.word	0xffffffff


	//   ....[3]....
        /*07dc*/ 	.word	0xffffffff


	//   ....[4]....
        /*07e0*/ 	.word	0xffffffff


	//   ....[5]....
        /*07e4*/ 	.word	0xffffffff


	//   ....[6]....
        /*07e8*/ 	.word	0xffffffff


	//   ....[7]....
        /*07ec*/ 	.word	0xffffffff


	//   ....[8]....
        /*07f0*/ 	.word	0xffffffff


	//   ....[9]....
        /*07f4*/ 	.word	0xffffffff


	//   ....[10]....
        /*07f8*/ 	.word	0xffffffff


	//   ....[11]....
        /*07fc*/ 	.word	0xffffffff


	//   ....[12]....
        /*0800*/ 	.word	0xffffffff


	//   ....[13]....
        /*0804*/ 	.word	0xffffffff


	//   ....[14]....
        /*0808*/ 	.word	0xffffffff


	//   ....[15]....
        /*080c*/ 	.word	0xffffffff


	//   ....[16]....
        /*0810*/ 	.word	0xffffffff


	//   ....[17]....
        /*0814*/ 	.word	0xffffffff


	//   ....[18]....
        /*0818*/ 	.word	0xffffffff


	//   ....[19]....
        /*081c*/ 	.word	0xffffffff


	//   ....[20]....
        /*0820*/ 	.word	0xffffffff


	//   ....[21]....
        /*0824*/ 	.word	0xffffffff


	//   ....[22]....
        /*0828*/ 	.word	0xffffffff


	//   ....[23]....
        /*082c*/ 	.word	0xffffffff


	//   ....[24]....
        /*0830*/ 	.word	0xffffffff


	//   ....[25]....
        /*0834*/ 	.word	0xffffffff


	//   ....[26]....
        /*0838*/ 	.word	0xffffffff


	//   ....[27]....
        /*083c*/ 	.word	0xffffffff


	//   ....[28]....
        /*0840*/ 	.word	0xffffffff


	//   ....[29]....
        /*0844*/ 	.word	0xffffffff


	//   ....[30]....
        /*0848*/ 	.word	0xffffffff


	//   ....[31]....
        /*084c*/ 	.word	0xffffffff


	//   ....[32]....
        /*0850*/ 	.word	0xffffffff


	//   ....[33]....
        /*0854*/ 	.word	0xffffffff


	//   ....[34]....
        /*0858*/ 	.word	0xffffffff


	//   ....[35]....
        /*085c*/ 	.word	0xffffffff


	//   ....[36]....
        /*0860*/ 	.word	0xffffffff


	//   ....[37]....
        /*0864*/ 	.word	0xffffffff


	//   ....[38]....
        /*0868*/ 	.word	0xffffffff


	//   ....[39]....
        /*086c*/ 	.word	0xffffffff


	//   ....[40]....
        /*0870*/ 	.word	0xffffffff


	//   ....[41]....
        /*0874*/ 	.word	0xffffffff


	//   ....[42]....
        /*0878*/ 	.word	0xffffffff


	//   ....[43]....
        /*087c*/ 	.word	0xffffffff


	//   ....[44]....
        /*0880*/ 	.word	0xffffffff


	//   ....[45]....
        /*0884*/ 	.word	0xffffffff


	//   ....[46]....
        /*0888*/ 	.word	0xffffffff


	//   ....[47]....
        /*088c*/ 	.word	0xffffffff


	//   ....[48]....
        /*0890*/ 	.word	0xffffffff


	//   ....[49]....
        /*0894*/ 	.word	0xffffffff


	//   ....[50]....
        /*0898*/ 	.word	0xffffffff


	//   ....[51]....
        /*089c*/ 	.word	0xffffffff


	//   ....[52]....
        /*08a0*/ 	.word	0xffffffff


	//   ....[53]....
        /*08a4*/ 	.word	0xffffffff


	//   ....[54]....
        /*08a8*/ 	.word	0xffffffff


	//   ....[55]....
        /*08ac*/ 	.word	0xffffffff


	//   ....[56]....
        /*08b0*/ 	.word	0xffffffff


	//   ....[57]....
        /*08b4*/ 	.word	0xffffffff


	//   ....[58]....
        /*08b8*/ 	.word	0xffffffff


	//   ....[59]....
        /*08bc*/ 	.word	0xffffffff


	//   ....[60]....
        /*08c0*/ 	.word	0xffffffff


	//   ....[61]....
        /*08c4*/ 	.word	0xffffffff


	//   ....[62]....
        /*08c8*/ 	.word	0xffffffff


	//   ....[63]....
        /*08cc*/ 	.word	0xffffffff


	//   ....[64]....
        /*08d0*/ 	.word	0xffffffff


	//   ....[65]....
        /*08d4*/ 	.word	0xffffffff


	//   ....[66]....
        /*08d8*/ 	.word	0xffffffff


	//   ....[67]....
        /*08dc*/ 	.word	0xffffffff


	//   ....[68]....
        /*08e0*/ 	.word	0xffffffff


	//   ....[69]....
        /*08e4*/ 	.word	0xffffffff


	//   ....[70]....
        /*08e8*/ 	.word	0xffffffff


	//   ....[71]....
        /*08ec*/ 	.word	0xffffffff


	//   ....[72]....
        /*08f0*/ 	.word	0xffffffff


	//   ....[73]....
        /*08f4*/ 	.word	0xffffffff


	//   ....[74]....
        /*08f8*/ 	.word	0xffffffff


	//   ....[75]....
        /*08fc*/ 	.word	0xffffffff


	//   ....[76]....
        /*0900*/ 	.word	0xffffffff


	//   ....[77]....
        /*0904*/ 	.word	0xffffffff


	//   ....[78]....
        /*0908*/ 	.word	0xffffffff


	//   ....[79]....
        /*090c*/ 	.word	0xffffffff


	//   ....[80]....
        /*0910*/ 	.word	0xffffffff


	//   ....[81]....
        /*0914*/ 	.word	0xffffffff


	//   ....[82]....
        /*0918*/ 	.word	0xffffffff


	//   ....[83]....
        /*091c*/ 	.word	0xffffffff


	//   ....[84]....
        /*0920*/ 	.word	0xffffffff


	//   ....[85]....
        /*0924*/ 	.word	0xffffffff


	//   ....[86]....
        /*0928*/ 	.word	0xffffffff


	//   ....[87]....
        /*092c*/ 	.word	0xffffffff


	//   ....[88]....
        /*0930*/ 	.word	0xffffffff


	//   ....[89]....
        /*0934*/ 	.word	0xffffffff


	//   ....[90]....
        /*0938*/ 	.word	0xffffffff


	//   ....[91]....
        /*093c*/ 	.word	0xffffffff


	//   ....[92]....
        /*0940*/ 	.word	0xffffffff


	//   ....[93]....
        /*0944*/ 	.word	0xffffffff


	//   ....[94]....
        /*0948*/ 	.word	0xffffffff


	//   ....[95]....
        /*094c*/ 	.word	0xffffffff


	//   ....[96]....
        /*0950*/ 	.word	0xffffffff


	//   ....[97]....
        /*0954*/ 	.word	0xffffffff


	//   ....[98]....
        /*0958*/ 	.word	0xffffffff


	//   ....[99]....
        /*095c*/ 	.word	0xffffffff


	//   ....[100]....
        /*0960*/ 	.word	0xffffffff


	//   ....[101]....
        /*0964*/ 	.word	0xffffffff


	//   ....[102]....
        /*0968*/ 	.word	0xffffffff


	//   ....[103]....
        /*096c*/ 	.word	0xffffffff


	//   ....[104]....
        /*0970*/ 	.word	0xffffffff


	//   ....[105]....
        /*0974*/ 	.word	0xffffffff


	//   ....[106]....
        /*0978*/ 	.word	0xffffffff


	//   ....[107]....
        /*097c*/ 	.word	0xffffffff


	//   ....[108]....
        /*0980*/ 	.word	0xffffffff


	//   ....[109]....
        /*0984*/ 	.word	0xffffffff


	//   ....[110]....
        /*0988*/ 	.word	0xffffffff


	//   ....[111]....
        /*098c*/ 	.word	0xffffffff


	//   ....[112]....
        /*0990*/ 	.word	0xffffffff


	//   ....[113]....
        /*0994*/ 	.word	0xffffffff


	//   ....[114]....
        /*0998*/ 	.word	0xffffffff


	//   ....[115]....
        /*099c*/ 	.word	0xffffffff


	//   ....[116]....
        /*09a0*/ 	.word	0xffffffff


	//   ....[117]....
        /*09a4*/ 	.word	0xffffffff


	//   ....[118]....
        /*09a8*/ 	.word	0xffffffff


	//   ....[119]....
        /*09ac*/ 	.word	0xffffffff


	//   ....[120]....
        /*09b0*/ 	.word	0xffffffff


	//   ....[121]....
        /*09b4*/ 	.word	0x0500000f


	//   ....[122]....
        /*09b8*/ 	.word	0x0500000f


	//   ....[123]....
        /*09bc*/ 	.word	0x0500000f


	//   ....[124]....
        /*09c0*/ 	.word	0x0500000f


	//   ....[125]....
        /*09c4*/ 	.word	0x0500000f


	//   ....[126]....
        /*09c8*/ 	.word	0x0500000f


	//   ....[127]....
        /*09cc*/ 	.word	0x0500000f


	//   ....[128]....
        /*09d0*/ 	.word	0x0500000f


	//   ....[129]....
        /*09d4*/ 	.word	0x0500000f


	//   ....[130]....
        /*09d8*/ 	.word	0x0500000f


	//   ....[131]....
        /*09dc*/ 	.word	0x0500000f


	//   ....[132]....
        /*09e0*/ 	.word	0x0500000f


	//   ....[133]....
        /*09e4*/ 	.word	0x0500000f


	//   ....[134]....
        /*09e8*/ 	.word	0x0500000f


	//   ....[135]....
        /*09ec*/ 	.word	0x0500000f


	//   ....[136]....
        /*09f0*/ 	.word	0x0500000f


	//   ....[137]....
        /*09f4*/ 	.word	0x0500000f


	//   ....[138]....
        /*09f8*/ 	.word	0x0500000f


	//   ....[139]....
        /*09fc*/ 	.word	0x0500000f


	//   ....[140]....
        /*0a00*/ 	.word	0x0500000f


	//   ....[141]....
        /*0a04*/ 	.word	0x0500000f


	//   ....[142]....
        /*0a08*/ 	.word	0x0500000f


	//   ....[143]....
        /*0a0c*/ 	.word	0x0500000f


	//   ....[144]....
        /*0a10*/ 	.word	0x0500000f


	//   ....[145]....
        /*0a14*/ 	.word	0x0500000f


	//   ....[146]....
        /*0a18*/ 	.word	0x0500000f


	//   ....[147]....
        /*0a1c*/ 	.word	0x0500000f


	//   ....[148]....
        /*0a20*/ 	.word	0x0500000f


	//   ....[149]....
        /*0a24*/ 	.word	0x0500000f


	//   ....[150]....
        /*0a28*/ 	.word	0x0500000f


	//   ....[151]....
        /*0a2c*/ 	.word	0x0500000f


	//   ....[152]....
        /*0a30*/ 	.word	0x0500000f


	//   ....[153]....
        /*0a34*/ 	.word	0x0500000f


	//   ....[154]....
        /*0a38*/ 	.word	0x0500000f


	//   ....[155]....
        /*0a3c*/ 	.word	0x0500000f


	//   ....[156]....
        /*0a40*/ 	.word	0x0500000f


	//   ....[157]....
        /*0a44*/ 	.word	0x0500000f


	//   ....[158]....
        /*0a48*/ 	.word	0x0500000f


	//   ....[159]....
        /*0a4c*/ 	.word	0x0500000f


	//   ....[160]....
        /*0a50*/ 	.word	0x0500000f


	//   ....[161]....
        /*0a54*/ 	.word	0x0500000f


	//   ....[162]....
        /*0a58*/ 	.word	0x0500000f


	//   ....[163]....
        /*0a5c*/ 	.word	0x0500000f


	//   ....[164]....
        /*0a60*/ 	.word	0x0500000f


	//   ....[165]....
        /*0a64*/ 	.word	0x0500000f


	//   ....[166]....
        /*0a68*/ 	.word	0x0500000f


	//   ....[167]....
        /*0a6c*/ 	.word	0x0500000f


	//   ....[168]....
        /*0a70*/ 	.word	0x0500000f


	//   ....[169]....
        /*0a74*/ 	.word	0x0500000f


	//   ....[170]....
        /*0a78*/ 	.word	0x0500000f


	//   ....[171]....
        /*0a7c*/ 	.word	0x0500000f


	//   ....[172]....
        /*0a80*/ 	.word	0x0500000f


	//   ....[173]....
        /*0a84*/ 	.word	0xffffffff


	//   ....[174]....
        /*0a88*/ 	.word	0xffffffff


	//   ....[175]....
        /*0a8c*/ 	.word	0xffffffff


	//   ....[176]....
        /*0a90*/ 	.word	0xffffffff


	//   ....[177]....
        /*0a94*/ 	.word	0xffffffff


	//   ....[178]....
        /*0a98*/ 	.word	0xffffffff


	//----- nvinfo : EIATTR_COOP_GROUP_INSTR_OFFSETS
	.align		4
.L_439:
        /*0a9c*/ 	.byte	0x04, 0x28
        /*0a9e*/ 	.short	(.L_441 - .L_440)


	//   ....[0]....
.L_440:
        /*0aa0*/ 	.word	0x000000b0


	//   ....[1]....
        /*0aa4*/ 	.word	0x00000180


	//   ....[2]....
        /*0aa8*/ 	.word	0x000001d0


	//   ....[3]....
        /*0aac*/ 	.word	0x00000420


	//   ....[4]....
        /*0ab0*/ 	.word	0x00000580


	//   ....[5]....
        /*0ab4*/ 	.word	0x000006a0


	//   ....[6]....
        /*0ab8*/ 	.word	0x00000800


	//   ....[7]....
        /*0abc*/ 	.word	0x00002950


	//   ....[8]....
        /*0ac0*/ 	.word	0x000047d0


	//   ....[9]....
        /*0ac4*/ 	.word	0x00004a90


	//   ....[10]....
        /*0ac8*/ 	.word	0x00005dc0


	//   ....[11]....
        /*0acc*/ 	.word	0x00006050


	//   ....[12]....
        /*0ad0*/ 	.word	0x000063a0


	//   ....[13]....
        /*0ad4*/ 	.word	0x000063c0


	//   ....[14]....
        /*0ad8*/ 	.word	0x0000b300


	//   ....[15]....
        /*0adc*/ 	.word	0x0000b390


	//   ....[16]....
        /*0ae0*/ 	.word	0x0000b480


	//   ....[17]....
        /*0ae4*/ 	.word	0x0000b4a0


	//   ....[18]....
        /*0ae8*/ 	.word	0x00014b70


	//   ....[19]....
        /*0aec*/ 	.word	0x00014d80


	//   ....[20]....
        /*0af0*/ 	.word	0x00015e90


	//   ....[21]....
        /*0af4*/ 	.word	0x00015f40


	//   ....[22]....
        /*0af8*/ 	.word	0x00015f80


	//   ....[23]....
        /*0afc*/ 	.word	0x00015fa0


	//   ....[24]....
        /*0b00*/ 	.word	0x0001e440


	//   ....[25]....
        /*0b04*/ 	.word	0x0001e460


	//   ....[26]....
        /*0b08*/ 	.word	0x0001e4a0


	//   ....[27]....
        /*0b0c*/ 	.word	0x0001e4e0


	//   ....[28]....
        /*0b10*/ 	.word	0x00020710


	//   ....[29]....
        /*0b14*/ 	.word	0x00020720


	//   ....[30]....
        /*0b18*/ 	.word	0x00020750


	//   ....[31]....
        /*0b1c*/ 	.word	0x00020760


	//   ....[32]....
        /*0b20*/ 	.word	0x00021110


	//   ....[33]....
        /*0b24*/ 	.word	0x00021140


	//   ....[34]....
        /*0b28*/ 	.word	0x00021280


	//   ....[35]....
        /*0b2c*/ 	.word	0x000212a0


	//   ....[36]....
        /*0b30*/ 	.word	0x000213e0


	//   ....[37]....
        /*0b34*/ 	.word	0x00021400


	//   ....[38]....
        /*0b38*/ 	.word	0x00021550


	//   ....[39]....
        /*0b3c*/ 	.word	0x00021570


	//   ....[40]....
        /*0b40*/ 	.word	0x00021ad0


	//   ....[41]....
        /*0b44*/ 	.word	0x00021b00


	//   ....[42]....
        /*0b48*/ 	.word	0x00022540


	//   ....[43]....
        /*0b4c*/ 	.word	0x00022550


	//   ....[44]....
        /*0b50*/ 	.word	0x000238a0


	//   ....[45]....
        /*0b54*/ 	.word	0x000238c0


	//   ....[46]....
        /*0b58*/ 	.word	0x00023a00


	//   ....[47]....
        /*0b5c*/ 	.word	0x00023a20


	//   ....[48]....
        /*0b60*/ 	.word	0x00023b60


	//   ....[49]....
        /*0b64*/ 	.word	0x00023b80


	//   ....[50]....
        /*0b68*/ 	.word	0x00023cd0


	//   ....[51]....
        /*0b6c*/ 	.word	0x00023cf0


	//   ....[52]....
        /*0b70*/ 	.word	0x00023ed0


	//   ....[53]....
        /*0b74*/ 	.word	0x00024100


	//   ....[54]....
        /*0b78*/ 	.word	0x00024130


	//   ....[55]....
        /*0b7c*/ 	.word	0x00024160


	//   ....[56]....
        /*0b80*/ 	.word	0x00024190


	//   ....[57]....
        /*0b84*/ 	.word	0x000241c0


	//   ....[58]....
        /*0b88*/ 	.word	0x000241f0


	//   ....[59]....
        /*0b8c*/ 	.word	0x00024390


	//   ....[60]....
        /*0b90*/ 	.word	0x000243c0


	//   ....[61]....
        /*0b94*/ 	.word	0x000243f0


	//   ....[62]....
        /*0b98*/ 	.word	0x00024420


	//   ....[63]....
        /*0b9c*/ 	.word	0x00024450


	//   ....[64]....
        /*0ba0*/ 	.word	0x00024480


	//   ....[65]....
        /*0ba4*/ 	.word	0x00024520


	//   ....[66]....
        /*0ba8*/ 	.word	0x00024550


	//   ....[67]....
        /*0bac*/ 	.word	0x00024560


	//   ....[68]....
        /*0bb0*/ 	.word	0x00024590


	//   ....[69]....
        /*0bb4*/ 	.word	0x000262e0


	//   ....[70]....
        /*0bb8*/ 	.word	0x00026db0


	//   ....[71]....
        /*0bbc*/ 	.word	0x00026dd0


	//   ....[72]....
        /*0bc0*/ 	.word	0x00026df0


	//   ....[73]....
        /*0bc4*/ 	.word	0x00026e20


	//   ....[74]....
        /*0bc8*/ 	.word	0x00026ef0


	//   ....[75]....
        /*0bcc*/ 	.word	0x00026f80


	//   ....[76]....
        /*0bd0*/ 	.word	0x00026fb0


	//   ....[77]....
        /*0bd4*/ 	.word	0x00027030


	//   ....[78]....
        /*0bd8*/ 	.word	0x00027060


	//   ....[79]....
        /*0bdc*/ 	.word	0x000270e0


	//   ....[80]....
        /*0be0*/ 	.word	0x00027110


	//   ....[81]....
        /*0be4*/ 	.word	0x00027190


	//   ....[82]....
        /*0be8*/ 	.word	0x000271c0


	//   ....[83]....
        /*0bec*/ 	.word	0x000271e0


	//   ....[84]....
        /*0bf0*/ 	.word	0x00027230


	//   ....[85]....
        /*0bf4*/ 	.word	0x00027240


	//   ....[86]....
        /*0bf8*/ 	.word	0x00027980


	//   ....[87]....
        /*0bfc*/ 	.word	0x000279c0


	//   ....[88]....
        /*0c00*/ 	.word	0x000279e0


	//   ....[89]....
        /*0c04*/ 	.word	0x00027a80


	//   ....[90]....
        /*0c08*/ 	.word	0x00027b10


	//   ....[91]....
        /*0c0c*/ 	.word	0x00027b20


	//   ....[92]....
        /*0c10*/ 	.word	0x00027bb0


	//   ....[93]....
        /*0c14*/ 	.word	0x00027bc0


	//   ....[94]....
        /*0c18*/ 	.word	0x00027c30


	//   ....[95]....
        /*0c1c*/ 	.word	0x00027c40


	//   ....[96]....
        /*0c20*/ 	.word	0x00027cc0


	//   ....[97]....
        /*0c24*/ 	.word	0x00027cd0


	//   ....[98]....
        /*0c28*/ 	.word	0x00027d50


	//   ....[99]....
        /*0c2c*/ 	.word	0x00027d60


	//   ....[100]....
        /*0c30*/ 	.word	0x00027d70


	//   ....[101]....
        /*0c34*/ 	.word	0x00027db0


	//   ....[102]....
        /*0c38*/ 	.word	0x0002a990


	//   ....[103]....
        /*0c3c*/ 	.word	0x0002a9a0


	//   ....[104]....
        /*0c40*/ 	.word	0x0002aa00


	//   ....[105]....
        /*0c44*/ 	.word	0x0002aa40


	//   ....[106]....
        /*0c48*/ 	.word	0x0002aa70


	//   ....[107]....
        /*0c4c*/ 	.word	0x0002aaa0


	//   ....[108]....
        /*0c50*/ 	.word	0x0002aad0


	//   ....[109]....
        /*0c54*/ 	.word	0x0002ab00


	//   ....[110]....
        /*0c58*/ 	.word	0x0002acc0


	//   ....[111]....
        /*0c5c*/ 	.word	0x0002acf0


	//   ....[112]....
        /*0c60*/ 	.word	0x0002ad20


	//   ....[113]....
        /*0c64*/ 	.word	0x0002ad50


	//   ....[114]....
        /*0c68*/ 	.word	0x0002ad80


	//   ....[115]....
        /*0c6c*/ 	.word	0x0002adb0


	//   ....[116]....
        /*0c70*/ 	.word	0x0002ae80


	//   ....[117]....
        /*0c74*/ 	.word	0x0002aea0


	//   ....[118]....
        /*0c78*/ 	.word	0x0002aeb0


	//   ....[119]....
        /*0c7c*/ 	.word	0x0002af30


	//   ....[120]....
        /*0c80*/ 	.word	0x0002ba70


	//   ....[121]....
        /*0c84*/ 	.word	0x0002c010


	//   ....[122]....
        /*0c88*/ 	.word	0x0002c1a0


	//   ....[123]....
        /*0c8c*/ 	.word	0x0002c200


	//   ....[124]....
        /*0c90*/ 	.word	0x0002c260


	//   ....[125]....
        /*0c94*/ 	.word	0x0002c2c0


	//   ....[126]....
        /*0c98*/ 	.word	0x0002c360


	//   ....[127]....
        /*0c9c*/ 	.word	0x0002c450


	//   ....[128]....
        /*0ca0*/ 	.word	0x0002c580


	//   ....[129]....
        /*0ca4*/ 	.word	0x0002c620


	//   ....[130]....
        /*0ca8*/ 	.word	0x0002c6f0


	//   ....[131]....
        /*0cac*/ 	.word	0x0002c790


	//   ....[132]....
        /*0cb0*/ 	.word	0x0002c860


	//   ....[133]....
        /*0cb4*/ 	.word	0x0002c900


	//   ....[134]....
        /*0cb8*/ 	.word	0x0002c9d0


	//   ....[135]....
        /*0cbc*/ 	.word	0x0002ca70


	//   ....[136]....
        /*0cc0*/ 	.word	0x0002cb20


	//   ....[137]....
        /*0cc4*/ 	.word	0x0002cbc0


	//   ....[138]....
        /*0cc8*/ 	.word	0x0002ce60


	//   ....[139]....
        /*0ccc*/ 	.word	0x0002cf10


	//   ....[140]....
        /*0cd0*/ 	.word	0x0002d010


	//   ....[141]....
        /*0cd4*/ 	.word	0x0002d100


	//   ....[142]....
        /*0cd8*/ 	.word	0x0002d1c0


	//   ....[143]....
        /*0cdc*/ 	.word	0x0002d280


	//   ....[144]....
        /*0ce0*/ 	.word	0x0002d340


	//   ....[145]....
        /*0ce4*/ 	.word	0x0002d400


	//   ....[146]....
        /*0ce8*/ 	.word	0x0002d4c0


	//   ....[147]....
        /*0cec*/ 	.word	0x0002d580


	//   ....[148]....
        /*0cf0*/ 	.word	0x0002d640


	//   ....[149]....
        /*0cf4*/ 	.word	0x0002d6f0


	//   ....[150]....
        /*0cf8*/ 	.word	0x0002d7f0


	//   ....[151]....
        /*0cfc*/ 	.word	0x0002d840


	//   ....[152]....
        /*0d00*/ 	.word	0x0002d8a0


	//   ....[153]....
        /*0d04*/ 	.word	0x0002d980


	//   ....[154]....
        /*0d08*/ 	.word	0x0002dcb0


	//   ....[155]....
        /*0d0c*/ 	.word	0x0002dd50


	//   ....[156]....
        /*0d10*/ 	.word	0x0002def0


	//   ....[157]....
        /*0d14*/ 	.word	0x0002df70


	//   ....[158]....
        /*0d18*/ 	.word	0x0002dff0


	//   ....[159]....
        /*0d1c*/ 	.word	0x0002e070


	//   ....[160]....
        /*0d20*/ 	.word	0x0002e0f0


	//   ....[161]....
        /*0d24*/ 	.word	0x0002e180


	//   ....[162]....
        /*0d28*/ 	.word	0x0002e220


	//   ....[163]....
        /*0d2c*/ 	.word	0x0002e2d0


	//   ....[164]....
        /*0d30*/ 	.word	0x0002e350


	//   ....[165]....
        /*0d34*/ 	.word	0x0002e3d0


	//   ....[166]....
        /*0d38*/ 	.word	0x0002e450


	//   ....[167]....
        /*0d3c*/ 	.word	0x0002e4e0


	//   ....[168]....
        /*0d40*/ 	.word	0x0002e560


	//   ....[169]....
        /*0d44*/ 	.word	0x0002e610


	//   ....[170]....
        /*0d48*/ 	.word	0x0002e660


	//   ....[171]....
        /*0d4c*/ 	.word	0x0002e720


	//   ....[172]....
        /*0d50*/ 	.word	0x0002e850


	//   ....[173]....
        /*0d54*/ 	.word	0x00030d30


	//   ....[174]....
        /*0d58*/ 	.word	0x00030fd0


	//   ....[175]....
        /*0d5c*/ 	.word	0x000322a0


	//   ....[176]....
        /*0d60*/ 	.word	0x000322e0


	//   ....[177]....
        /*0d64*/ 	.word	0x00032350


	//   ....[178]....
        /*0d68*/ 	.word	0x00032370


	//----- nvinfo : EIATTR_REG_RECONFIG
	.align		4
.L_441:
        /*0d6c*/ 	.byte	0x01, 0x54
	.zero		2


	//----- nvinfo : EIATTR_SYSCALL_OFFSETS
	.align		4
        /*0d70*/ 	.byte	0x04, 0x46
        /*0d72*/ 	.short	(.L_443 - .L_442)


	//   ....[0]....
.L_442:
        /*0d74*/ 	.word	0x00002bd0


	//   ....[1]....
        /*0d78*/ 	.word	0x00025f10


	//   ....[2]....
        /*0d7c*/ 	.word	0x00026060


	//   ....[3]....
        /*0d80*/ 	.word	0x00026150


	//   ....[4]....
        /*0d84*/ 	.word	0x000269b0


	//   ....[5]....
        /*0d88*/ 	.word	0x000275b0


	//----- nvinfo : EIATTR_MBARRIER_INSTR_OFFSETS
	.align		4
.L_443:
        /*0d8c*/ 	.byte	0x04, 0x39
        /*0d8e*/ 	.short	(.L_445 - .L_444)


	//   ....[0]....
.L_444:
        /*0d90*/ 	.word	0x000002c0
        /*0d94*/ 	.word	0x000000ff
        /*0d98*/ 	.word	0x00032400
        /*0d9c*/ 	.short	0x0100
        /*0d9e*/ 	.byte	0x08
	.zero		1


	//   ....[1]....
        /*0da0*/ 	.word	0x000002d0
        /*0da4*/ 	.word	0x000000ff
        /*0da8*/ 	.word	0x00032410
        /*0dac*/ 	.short	0x0100
        /*0dae*/ 	.byte	0x08
	.zero		1


	//   ....[2]....
        /*0db0*/ 	.word	0x000002e0
        /*0db4*/ 	.word	0x000000ff
        /*0db8*/ 	.word	0x00032420
        /*0dbc*/ 	.short	0x0100
        /*0dbe*/ 	.byte	0x08
	.zero		1


	//   ....[3]....
        /*0dc0*/ 	.word	0x000003d0
        /*0dc4*/ 	.word	0x000000ff
        /*0dc8*/ 	.word	0x00032430
        /*0dcc*/ 	.short	0x0100
        /*0dce*/ 	.byte	0x08
	.zero		1


	//   ....[4]....
        /*0dd0*/ 	.word	0x000003e0
        /*0dd4*/ 	.word	0x000000ff
        /*0dd8*/ 	.word	0x00032440
        /*0ddc*/ 	.short	0x0100
        /*0dde*/ 	.byte	0x08
	.zero		1


	//   ....[5]....
        /*0de0*/ 	.word	0x000003f0
        /*0de4*/ 	.word	0x000000ff
        /*0de8*/ 	.word	0x00032438
        /*0dec*/ 	.short	0x0100
        /*0dee*/ 	.byte	0x08
	.zero		1


	//   ....[6]....
        /*0df0*/ 	.word	0x00000400
        /*0df4*/ 	.word	0x000000ff
        /*0df8*/ 	.word	0x00032448
        /*0dfc*/ 	.short	0x0100
        /*0dfe*/ 	.byte	0x08
	.zero		1


	//   ....[7]....
        /*0e00*/ 	.word	0x00000530
        /*0e04*/ 	.word	0x000000ff
        /*0e08*/ 	.word	0x00032450
        /*0e0c*/ 	.short	0x0100
        /*0e0e*/ 	.byte	0x08
	.zero		1


	//   ....[8]....
        /*0e10*/ 	.word	0x00000540
        /*0e14*/ 	.word	0x000000ff
        /*0e18*/ 	.word	0x00032460
        /*0e1c*/ 	.short	0x0100
        /*0e1e*/ 	.byte	0x08
	.zero		1


	//   ....[9]....
        /*0e20*/ 	.word	0x00000550
        /*0e24*/ 	.word	0x000000ff
        /*0e28*/ 	.word	0x00032458
        /*0e2c*/ 	.short	0x0100
        /*0e2e*/ 	.byte	0x08
	.zero		1


	//   ....[10]....
        /*0e30*/ 	.word	0x00000560
        /*0e34*/ 	.word	0x000000ff
        /*0e38*/ 	.word	0x00032468
        /*0e3c*/ 	.short	0x0100
        /*0e3e*/ 	.byte	0x08
	.zero		1


	//   ....[11]....
        /*0e40*/ 	.word	0x00000650
        /*0e44*/ 	.word	0x000000ff
        /*0e48*/ 	.word	0x00032470
        /*0e4c*/ 	.short	0x0100
        /*0e4e*/ 	.byte	0x06
	.zero		1


	//   ....[12]....
        /*0e50*/ 	.word	0x00000660
        /*0e54*/ 	.word	0x000000ff
        /*0e58*/ 	.word	0x00032480
        /*0e5c*/ 	.short	0x0100
        /*0e5e*/ 	.byte	0x06
	.zero		1


	//   ....[13]....
        /*0e60*/ 	.word	0x00000670
        /*0e64*/ 	.word	0x000000ff
        /*0e68*/ 	.word	0x00032478
        /*0e6c*/ 	.short	0x0100
        /*0e6e*/ 	.byte	0x06
	.zero		1


	//   ....[14]....
        /*0e70*/ 	.word	0x00000680
        /*0e74*/ 	.word	0x000000ff
        /*0e78*/ 	.word	0x00032488
        /*0e7c*/ 	.short	0x0100
        /*0e7e*/ 	.byte	0x06
	.zero		1


	//   ....[15]....
        /*0e80*/ 	.word	0x000007b0
        /*0e84*/ 	.word	0x000000ff
        /*0e88*/ 	.word	0x00032490
        /*0e8c*/ 	.short	0x0100
        /*0e8e*/ 	.byte	0x08
	.zero		1


	//   ....[16]....
        /*0e90*/ 	.word	0x000007c0
        /*0e94*/ 	.word	0x000000ff
        /*0e98*/ 	.word	0x000324a0
        /*0e9c*/ 	.short	0x0100
        /*0e9e*/ 	.byte	0x08
	.zero		1


	//   ....[17]....
        /*0ea0*/ 	.word	0x000007d0
        /*0ea4*/ 	.word	0x000000ff
        /*0ea8*/ 	.word	0x00032498
        /*0eac*/ 	.short	0x0100
        /*0eae*/ 	.byte	0x08
	.zero		1


	//   ....[18]....
        /*0eb0*/ 	.word	0x000007e0
        /*0eb4*/ 	.word	0x000000ff
        /*0eb8*/ 	.word	0x000324a8
        /*0ebc*/ 	.short	0x0100
        /*0ebe*/ 	.byte	0x08
	.zero		1


	//   ....[19]....
        /*0ec0*/ 	.word	0x00000910
        /*0ec4*/ 	.word	0x000000ff
        /*0ec8*/ 	.word	0x000324b0
        /*0ecc*/ 	.short	0x0100
        /*0ece*/ 	.byte	0x08
	.zero		1


	//   ....[20]....
        /*0ed0*/ 	.word	0x00000920
        /*0ed4*/ 	.word	0x000000ff
        /*0ed8*/ 	.word	0x000324c0
        /*0edc*/ 	.short	0x0100
        /*0ede*/ 	.byte	0x08
	.zero		1


	//   ....[21]....
        /*0ee0*/ 	.word	0x00000930
        /*0ee4*/ 	.word	0x000000ff
        /*0ee8*/ 	.word	0x000324b8
        /*0eec*/ 	.short	0x0100
        /*0eee*/ 	.byte	0x08
	.zero		1


	//   ....[22]....
        /*0ef0*/ 	.word	0x00000940
        /*0ef4*/ 	.word	0x000000ff
        /*0ef8*/ 	.word	0x000324c8
        /*0efc*/ 	.short	0x0100
        /*0efe*/ 	.byte	0x08
	.zero		1


	//   ....[23]....
        /*0f00*/ 	.word	0x00002de0
        /*0f04*/ 	.word	0x00000048
        /*0f08*/ 	.word	0x00032400
        /*0f0c*/ 	.short	0x010a
        /*0f0e*/ 	.byte	0x3f
	.zero		1


	//   ....[24]....
        /*0f10*/ 	.word	0x00003290
        /*0f14*/ 	.word	0x0000000c
        /*0f18*/ 	.word	0x00000000
        /*0f1c*/ 	.short	0x010a
        /*0f1e*/ 	.byte	0x3f
	.zero		1


	//   ....[25]....
        /*0f20*/ 	.word	0x000032f0
        /*0f24*/ 	.word	0x0000000c
        /*0f28*/ 	.word	0x00000000
        /*0f2c*/ 	.short	0x010a
        /*0f2e*/ 	.byte	0x3f
	.zero		1


	//   ....[26]....
        /*0f30*/ 	.word	0x000036a0
        /*0f34*/ 	.word	0x00000048
        /*0f38*/ 	.word	0x00032410
        /*0f3c*/ 	.short	0x010a
        /*0f3e*/ 	.byte	0x3f
	.zero		1


	//   ....[27]....
        /*0f40*/ 	.word	0x000037a0
        /*0f44*/ 	.word	0x00000008
        /*0f48*/ 	.word	0x00000000
        /*0f4c*/ 	.short	0x010a
        /*0f4e*/ 	.byte	0x3f
	.zero		1


	//   ....[28]....
        /*0f50*/ 	.word	0x00003800
        /*0f54*/ 	.word	0x00000008
        /*0f58*/ 	.word	0x00000000
        /*0f5c*/ 	.short	0x010a
        /*0f5e*/ 	.byte	0x3f
	.zero		1


	//   ....[29]....
        /*0f60*/ 	.word	0x00004520
        /*0f64*/ 	.word	0x00000008
        /*0f68*/ 	.word	0x00000000
        /*0f6c*/ 	.short	0x0101
        /*0f6e*/ 	.byte	0x3f
	.zero		1


	//   ....[30]....
        /*0f70*/ 	.word	0x00009670
        /*0f74*/ 	.word	0x00000090
        /*0f78*/ 	.word	0x00000000
        /*0f7c*/ 	.short	0x0101
        /*0f7e*/ 	.byte	0x3f
	.zero		1


	//   ....[31]....
        /*0f80*/ 	.word	0x00009de0
        /*0f84*/ 	.word	0x00000003
        /*0f88*/ 	.word	0x00000000
        /*0f8c*/ 	.short	0x010a
        /*0f8e*/ 	.byte	0x3f
	.zero		1


	//   ....[32]....
        /*0f90*/ 	.word	0x00009ee0
        /*0f94*/ 	.word	0x00000000
        /*0f98*/ 	.word	0x00000000
        /*0f9c*/ 	.short	0x010a
        /*0f9e*/ 	.byte	0x3f
	.zero		1


	//   ....[33]....
        /*0fa0*/ 	.word	0x0000a310
        /*0fa4*/ 	.word	0x00000003
        /*0fa8*/ 	.word	0x00000000
        /*0fac*/ 	.short	0x010a
        /*0fae*/ 	.byte	0x3f
	.zero		1


	//   ....[34]....
        /*0fb0*/ 	.word	0x0000a3c0
        /*0fb4*/ 	.word	0x00000004
        /*0fb8*/ 	.word	0x00000000
        /*0fbc*/ 	.short	0x010a
        /*0fbe*/ 	.byte	0x3f
	.zero		1


	//   ....[35]....
        /*0fc0*/ 	.word	0x0000b0b0
        /*0fc4*/ 	.word	0x00000003
        /*0fc8*/ 	.word	0x00000000
        /*0fcc*/ 	.short	0x0101
        /*0fce*/ 	.byte	0x3f
	.zero		1


	//   ....[36]....
        /*0fd0*/ 	.word	0x00013420
        /*0fd4*/ 	.word	0x00000000
        /*0fd8*/ 	.word	0x00000000
        /*0fdc*/ 	.short	0x0101
        /*0fde*/ 	.byte	0x3f
	.zero		1


	//   ....[37]....
        /*0fe0*/ 	.word	0x00013620
        /*0fe4*/ 	.word	0x00000005
        /*0fe8*/ 	.word	0x00000000
        /*0fec*/ 	.short	0x010a
        /*0fee*/ 	.byte	0x3f
	.zero		1


	//   ....[38]....
        /*0ff0*/ 	.word	0x00013720
        /*0ff4*/ 	.word	0x00000000
        /*0ff8*/ 	.word	0x00000000
        /*0ffc*/ 	.short	0x010a
        /*0ffe*/ 	.byte	0x3f
	.zero		1


	//   ....[39]....
        /*1000*/ 	.word	0x00013b50
        /*1004*/ 	.word	0x0000000b
        /*1008*/ 	.word	0x00000000
        /*100c*/ 	.short	0x010a
        /*100e*/ 	.byte	0x3f
	.zero		1


	//   ....[40]....
        /*1010*/ 	.word	0x00013c00
        /*1014*/ 	.word	0x00000004
        /*1018*/ 	.word	0x00000000
        /*101c*/ 	.short	0x010a
        /*101e*/ 	.byte	0x3f
	.zero		1


	//   ....[41]....
        /*1020*/ 	.word	0x000148f0
        /*1024*/ 	.word	0x00000004
        /*1028*/ 	.word	0x00000000
        /*102c*/ 	.short	0x0101
        /*102e*/ 	.byte	0x3f
	.zero		1


	//   ....[42]....
        /*1030*/ 	.word	0x0001df90
        /*1034*/ 	.word	0x00000000
        /*1038*/ 	.word	0x00000000
        /*103c*/ 	.short	0x0101
        /*103e*/ 	.byte	0x3f
	.zero		1


	//   ....[43]....
        /*1040*/ 	.word	0x00021100
        /*1044*/ 	.word	0x00000000
        /*1048*/ 	.word	0x00000000
        /*104c*/ 	.short	0x0101
        /*104e*/ 	.byte	0x3f
	.zero		1


	//   ....[44]....
        /*1050*/ 	.word	0x00021af0
        /*1054*/ 	.word	0x00000004
        /*1058*/ 	.word	0x00000000
        /*105c*/ 	.short	0x0101
        /*105e*/ 	.byte	0x3f
	.zero		1


	//   ....[45]....
        /*1060*/ 	.word	0x00026550
        /*1064*/ 	.word	0x00000000
        /*1068*/ 	.word	0x00032440
        /*106c*/ 	.short	0x010a
        /*106e*/ 	.byte	0x3f
	.zero		1


	//   ....[46]....
        /*1070*/ 	.word	0x00027360
        /*1074*/ 	.word	0x00000012
        /*1078*/ 	.word	0x00032400
        /*107c*/ 	.short	0x0107
        /*107e*/ 	.byte	0x3f
	.zero		1


	//   ....[47]....
        /*1080*/ 	.word	0x00027420
        /*1084*/ 	.word	0x00000012
        /*1088*/ 	.word	0x00032400
        /*108c*/ 	.short	0x0101
        /*108e*/ 	.byte	0x3f
	.zero		1


	//   ....[48]....
        /*1090*/ 	.word	0x00027ef0
        /*1094*/ 	.word	0x00000012
        /*1098*/ 	.word	0x00032410
        /*109c*/ 	.short	0x0107
        /*109e*/ 	.byte	0x3f
	.zero		1


	//   ....[49]....
        /*10a0*/ 	.word	0x00027ff0
        /*10a4*/ 	.word	0x00000012
        /*10a8*/ 	.word	0x00032410
        /*10ac*/ 	.short	0x0101
        /*10ae*/ 	.byte	0x3f
	.zero		1


	//   ....[50]....
        /*10b0*/ 	.word	0x00028010
        /*10b4*/ 	.word	0x00000012
        /*10b8*/ 	.word	0x00032420
        /*10bc*/ 	.short	0x010a
        /*10be*/ 	.byte	0x3f
	.zero		1


	//   ....[51]....
        /*10c0*/ 	.word	0x000280f0
        /*10c4*/ 	.word	0x00000002
        /*10c8*/ 	.word	0x00032460
        /*10cc*/ 	.short	0x010a
        /*10ce*/ 	.byte	0x3f
	.zero		1


	//   ....[52]....
        /*10d0*/ 	.word	0x00028a20
        /*10d4*/ 	.word	0x00000002
        /*10d8*/ 	.word	0x00032440
        /*10dc*/ 	.short	0x010a
        /*10de*/ 	.byte	0x3f
	.zero		1


	//   ....[53]....
        /*10e0*/ 	.word	0x00028c50
        /*10e4*/ 	.word	0x00000002
        /*10e8*/ 	.word	0x00032460
        /*10ec*/ 	.short	0x010a
        /*10ee*/ 	.byte	0x3f
	.zero		1


	//   ....[54]....
        /*10f0*/ 	.word	0x00029450
        /*10f4*/ 	.word	0x00000002
        /*10f8*/ 	.word	0x00032440
        /*10fc*/ 	.short	0x010a
        /*10fe*/ 	.byte	0x3f
	.zero		1


	//   ....[55]....
        /*1100*/ 	.word	0x00029680
        /*1104*/ 	.word	0x00000002
        /*1108*/ 	.word	0x00032460
        /*110c*/ 	.short	0x010a
        /*110e*/ 	.byte	0x3f
	.zero		1


	//   ....[56]....
        /*1110*/ 	.word	0x00029e20
        /*1114*/ 	.word	0x00000003
        /*1118*/ 	.word	0x00032440
        /*111c*/ 	.short	0x010a
        /*111e*/ 	.byte	0x3f
	.zero		1


	//   ....[57]....
        /*1120*/ 	.word	0x0002a050
        /*1124*/ 	.word	0x00000003
        /*1128*/ 	.word	0x00032460
        /*112c*/ 	.short	0x010a
        /*112e*/ 	.byte	0x3f
	.zero		1


	//   ....[58]....
        /*1130*/ 	.word	0x0002b9f0
        /*1134*/ 	.word	0x00000000
        /*1138*/ 	.word	0x00032420
        /*113c*/ 	.short	0x010a
        /*113e*/ 	.byte	0x3f
	.zero		1


	//   ....[59]....
        /*1140*/ 	.word	0x0002bbe0
        /*1144*/ 	.word	0x00000006
        /*1148*/ 	.word	0x00000000
        /*114c*/ 	.short	0x010a
        /*114e*/ 	.byte	0x3f
	.zero		1


	//   ....[60]....
        /*1150*/ 	.word	0x0002bc10
        /*1154*/ 	.word	0x00000007
        /*1158*/ 	.word	0x00000000
        /*115c*/ 	.short	0x010a
        /*115e*/ 	.byte	0x3f
	.zero		1


	//   ....[61]....
        /*1160*/ 	.word	0x0002bc70
        /*1164*/ 	.word	0x00000004
        /*1168*/ 	.word	0x00000000
        /*116c*/ 	.short	0x010a
        /*116e*/ 	.byte	0x3f
	.zero		1


	//   ....[62]....
        /*1170*/ 	.word	0x0002bca0
        /*1174*/ 	.word	0x00000003
        /*1178*/ 	.word	0x00000000
        /*117c*/ 	.short	0x010a
        /*117e*/ 	.byte	0x3f
	.zero		1


	//   ....[63]....
        /*1180*/ 	.word	0x0002bd00
        /*1184*/ 	.word	0x00000048
        /*1188*/ 	.word	0x00032400
        /*118c*/ 	.short	0x010a
        /*118e*/ 	.byte	0x3f
	.zero		1


	//   ....[64]....
        /*1190*/ 	.word	0x0002bd50
        /*1194*/ 	.word	0x0000000c
        /*1198*/ 	.word	0x00000000
        /*119c*/ 	.short	0x010a
        /*119e*/ 	.byte	0x3f
	.zero		1


	//   ....[65]....
        /*11a0*/ 	.word	0x0002bda0
        /*11a4*/ 	.word	0x00000048
        /*11a8*/ 	.word	0x00032410
        /*11ac*/ 	.short	0x010a
        /*11ae*/ 	.byte	0x3f
	.zero		1


	//   ....[66]....
        /*11b0*/ 	.word	0x0002bdf0
        /*11b4*/ 	.word	0x00000008
        /*11b8*/ 	.word	0x00000000
        /*11bc*/ 	.short	0x010a
        /*11be*/ 	.byte	0x3f
	.zero		1


	//   ....[67]....
        /*11c0*/ 	.word	0x0002be40
        /*11c4*/ 	.word	0x00000000
        /*11c8*/ 	.word	0x00000000
        /*11cc*/ 	.short	0x010a
        /*11ce*/ 	.byte	0x3f
	.zero		1


	//   ....[68]....
        /*11d0*/ 	.word	0x0002be90
        /*11d4*/ 	.word	0x00000004
        /*11d8*/ 	.word	0x00000000
        /*11dc*/ 	.short	0x010a
        /*11de*/ 	.byte	0x3f
	.zero		1


	//   ....[69]....
        /*11e0*/ 	.word	0x0002bee0
        /*11e4*/ 	.word	0x00000000
        /*11e8*/ 	.word	0x00000000
        /*11ec*/ 	.short	0x010a
        /*11ee*/ 	.byte	0x3f
	.zero		1


	//   ....[70]....
        /*11f0*/ 	.word	0x0002bf30
        /*11f4*/ 	.word	0x00000004
        /*11f8*/ 	.word	0x00000000
        /*11fc*/ 	.short	0x010a
        /*11fe*/ 	.byte	0x3f
	.zero		1


	//   ....[71]....
        /*1200*/ 	.word	0x0002c0d0
        /*1204*/ 	.word	0x00000000
        /*1208*/ 	.word	0x00032440
        /*120c*/ 	.short	0x010a
        /*120e*/ 	.byte	0x3f
	.zero		1


	//   ....[72]....
        /*1210*/ 	.word	0x0002d9c0
        /*1214*/ 	.word	0x00000012
        /*1218*/ 	.word	0x00032420
        /*121c*/ 	.short	0x010a
        /*121e*/ 	.byte	0x3f
	.zero		1


	//   ....[73]....
        /*1220*/ 	.word	0x0002da10
        /*1224*/ 	.word	0x00000002
        /*1228*/ 	.word	0x00032460
        /*122c*/ 	.short	0x010a
        /*122e*/ 	.byte	0x3f
	.zero		1


	//   ....[74]....
        /*1230*/ 	.word	0x0002da60
        /*1234*/ 	.word	0x00000002
        /*1238*/ 	.word	0x00032440
        /*123c*/ 	.short	0x010a
        /*123e*/ 	.byte	0x3f
	.zero		1


	//   ....[75]....
        /*1240*/ 	.word	0x0002dab0
        /*1244*/ 	.word	0x00000002
        /*1248*/ 	.word	0x00032460
        /*124c*/ 	.short	0x010a
        /*124e*/ 	.byte	0x3f
	.zero		1


	//   ....[76]....
        /*1250*/ 	.word	0x0002db00
        /*1254*/ 	.word	0x00000002
        /*1258*/ 	.word	0x00032440
        /*125c*/ 	.short	0x010a
        /*125e*/ 	.byte	0x3f
	.zero		1


	//   ....[77]....
        /*1260*/ 	.word	0x0002db50
        /*1264*/ 	.word	0x00000002
        /*1268*/ 	.word	0x00032460
        /*126c*/ 	.short	0x010a
        /*126e*/ 	.byte	0x3f
	.zero		1


	//   ....[78]....
        /*1270*/ 	.word	0x0002dba0
        /*1274*/ 	.word	0x00000003
        /*1278*/ 	.word	0x00032440
        /*127c*/ 	.short	0x010a
        /*127e*/ 	.byte	0x3f
	.zero		1


	//   ....[79]....
        /*1280*/ 	.word	0x0002dbf0
        /*1284*/ 	.word	0x00000003
        /*1288*/ 	.word	0x00032460
        /*128c*/ 	.short	0x010a
        /*128e*/ 	.byte	0x3f
	.zero		1


	//   ....[80]....
        /*1290*/ 	.word	0x0002e770
        /*1294*/ 	.word	0x00000000
        /*1298*/ 	.word	0x00032420
        /*129c*/ 	.short	0x010a
        /*129e*/ 	.byte	0x3f
	.zero		1


	//   ....[81]....
        /*12a0*/ 	.word	0x0002e910
        /*12a4*/ 	.word	0x00000006
        /*12a8*/ 	.word	0x00000000
        /*12ac*/ 	.short	0x010a
        /*12ae*/ 	.byte	0x3f
	.zero		1


	//   ....[82]....
        /*12b0*/ 	.word	0x0002e960
        /*12b4*/ 	.word	0x00000007
        /*12b8*/ 	.word	0x00000000
        /*12bc*/ 	.short	0x010a
        /*12be*/ 	.byte	0x3f
	.zero		1


	//   ....[83]....
        /*12c0*/ 	.word	0x0002e9b0
        /*12c4*/ 	.word	0x00000004
        /*12c8*/ 	.word	0x00000000
        /*12cc*/ 	.short	0x010a
        /*12ce*/ 	.byte	0x3f
	.zero		1


	//   ....[84]....
        /*12d0*/ 	.word	0x0002ed70
        /*12d4*/ 	.word	0x00000014
        /*12d8*/ 	.word	0x00000000
        /*12dc*/ 	.short	0x010a
        /*12de*/ 	.byte	0x3f
	.zero		1


	//   ....[85]....
        /*12e0*/ 	.word	0x0002eeb0
        /*12e4*/ 	.word	0x0000000e
        /*12e8*/ 	.word	0x00000000
        /*12ec*/ 	.short	0x010a
        /*12ee*/ 	.byte	0x3f
	.zero		1


	//   ....[86]....
        /*12f0*/ 	.word	0x0002f510
        /*12f4*/ 	.word	0x0000000d
        /*12f8*/ 	.word	0x00000000
        /*12fc*/ 	.short	0x010a
        /*12fe*/ 	.byte	0x3f
	.zero		1


	//   ....[87]....
        /*1300*/ 	.word	0x0002f650
        /*1304*/ 	.word	0x00000014
        /*1308*/ 	.word	0x00000000
        /*130c*/ 	.short	0x010a
        /*130e*/ 	.byte	0x3f
	.zero		1


	//   ....[88]....
        /*1310*/ 	.word	0x00030880
        /*1314*/ 	.word	0x00000015
        /*1318*/ 	.word	0x00000000
        /*131c*/ 	.short	0x0101
        /*131e*/ 	.byte	0x3f
	.zero		1


	//   ....[89]....
        /*1320*/ 	.word	0x00049fb0
        /*1324*/ 	.word	0x00000004
        /*1328*/ 	.word	0x00000000
        /*132c*/ 	.short	0x0101
        /*132e*/ 	.byte	0x3f
	.zero		1


	//   ....[90]....
        /*1330*/ 	.word	0x00049ff0
        /*1334*/ 	.word	0x0000000e
        /*1338*/ 	.word	0x00000000
        /*133c*/ 	.short	0x010a
        /*133e*/ 	.byte	0x3f
	.zero		1


	//   ....[91]....
        /*1340*/ 	.word	0x0004a040
        /*1344*/ 	.word	0x00000014
        /*1348*/ 	.word	0x00000000
        /*134c*/ 	.short	0x010a
        /*134e*/ 	.byte	0x3f
	.zero		1


	//----- nvinfo : EIATTR_NUM_MBARRIERS
	.align		4
.L_445:
        /*1350*/ 	.byte	0x03, 0x38
        /*1352*/ 	.short	0x0017


	//----- nvinfo : EIATTR_EXIT_INSTR_OFFSETS
	.align		4
        /*1354*/ 	.byte	0x04, 0x1c
        /*1356*/ 	.short	(.L_447 - .L_446)


	//   ....[0]....
.L_446:
        /*1358*/ 	.word	0x00000bb0


	//   ....[1]....
        /*135c*/ 	.word	0x00023e70


	//   ....[2]....
        /*1360*/ 	.word	0x0002bcf0


	//----- nvinfo : EIATTR_MAX_THREADS
	.align		4
.L_447:
        /*1364*/ 	.byte	0x04, 0x05
        /*1366*/ 	.short	(.L_449 - .L_448)
.L_448:
        /*1368*/ 	.word	0x00000180
        /*136c*/ 	.word	0x00000001
        /*1370*/ 	.word	0x00000001


	//----- nvinfo : EIATTR_CRS_STACK_SIZE
	.align		4
.L_449:
        /*1374*/ 	.byte	0x04, 0x1e
        /*1376*/ 	.short	(.L_451 - .L_450)
.L_450:
        /*1378*/ 	.word	0x00000000


	//----- nvinfo : EIATTR_CBANK_PARAM_SIZE
	.align		4
.L_451:
        /*137c*/ 	.byte	0x03, 0x19
        /*137e*/ 	.short	0x0bf0


	//----- nvinfo : EIATTR_PARAM_CBANK
	.align		4
        /*1380*/ 	.byte	0x04, 0x0a
        /*1382*/ 	.short	(.L_453 - .L_452)
	.align		4
.L_452:
        /*1384*/ 	.word	index@(.nv.constant0._ZN7cutlass13device_kernelIN5flash11enable_sm90INS1_16FlashAttnFwdSm90INS1_25CollectiveMainloopFwdSm90ILi2EN4cute5tupleIJNS5_1CILi1EEES8_S8_EEENS6_IJNS7_ILi128EEENS7_ILi96EEENS7_ILi64EEEEEELi256ENS_10bfloat16_tEfNS_4arch4Sm90ELb0ELb1ELb0ELb1ELb0ELb0ELb1ELb1ELb0ELb1ELb1ELb0EEENS1_21CollectiveEpilogueFwdINS6_IJSA_NS7_ILi256EEESB_EEES9_SE_SG_Li256ELb1ELb1ELb1ELb0EEENS1_36VarlenDynamicPersistentTileSchedulerILi128ELi96ELi256ELi128ELb1ELb1ELb1ELb1ELb0ELb1EEEEEEEEEvNT_6ParamsE)
        /*1388*/ 	.short	0x0210
        /*138a*/ 	.short	0x0bf0


	//----- nvinfo : EIATTR_SW_WAR
	.align		4
.L_453:
        /*138c*/ 	.byte	0x04, 0x36
        /*138e*/ 	.short	(.L_455 - .L_454)
.L_454:
        /*1390*/ 	.word	0x00000008
.L_455:


//--------------------- .nv.info._ZN7cutlass13device_kernelIN5flash11enable_sm90INS1_16FlashAttnFwdSm90INS1_25CollectiveMainloopFwdSm90ILi2EN4cute5tupleIJNS5_1CILi1EEES8_S8_EEENS6_IJNS7_ILi128EEENS7_ILi96EEENS7_ILi64EEEEEELi256ENS_10bfloat16_tEfNS_4arch4Sm90ELb0ELb1ELb0ELb1ELb0ELb1ELb1ELb1ELb0ELb1ELb1ELb0EEENS1_21CollectiveEpilogueFwdINS6_IJSA_NS7_ILi256EEESB_EEES9_SE_SG_Li256ELb1ELb1ELb1ELb0EEENS1_36VarlenDynamicPersistentTileSchedulerILi128ELi96ELi256ELi128ELb1ELb1ELb1ELb1ELb0ELb1EEEEEEEEEvNT_6ParamsE --------------------------
	.section	.nv.info._ZN7cutlass13device_kernelIN5flash11enable_sm90INS1_16FlashAttnFwdSm90INS1_25CollectiveMainloopFwdSm90ILi2EN4cute5tupleIJNS5_1CILi1EEES8_S8_EEENS6_IJNS7_ILi128EEENS7_ILi96EEENS7_ILi64EEEEEELi256ENS_10bfloat16_tEfNS_4arch4Sm90ELb0ELb1ELb0ELb1ELb0ELb1ELb1ELb1ELb0ELb1ELb1ELb0EEENS1_21CollectiveEpilogueFwdINS6_IJSA_NS7_ILi256EEESB_EEES9_SE_SG_Li256ELb1ELb1ELb1ELb0EEENS1_36VarlenDynamicPersistentTileSchedulerILi128ELi96ELi256ELi128ELb1ELb1ELb1ELb1ELb0ELb1EEEEEEEEEvNT_6ParamsE,"",@"SHT_CUDA_INFO"
	.sectionflags	@""
	.align	4


	//----- nvinfo : EIATTR_CUDA_API_VERSION
	.align		4
        /*0000*/ 	.byte	0x04, 0x37
        /*0002*/ 	.short	(.L_457 - .L_456)
.L_456:
        /*0004*/ 	.word	0x00000082


	//----- nvinfo : EIATTR_KPARAM_INFO
	.align		4
.L_457:
        /*0008*/ 	.byte	0x04, 0x17
        /*000a*/ 	.short	(.L_459 - .L_458)
.L_458:
        /*000c*/ 	.word	0x00000000
        /*0010*/ 	.short	0x0000
        /*0012*/ 	.short	0x0070
        /*0014*/ 	.byte	0x00, 0xf0, 0x01, 0x2e


	//----- nvinfo : EIATTR_SPARSE_MMA_MASK
	.align		4
.L_459:
        /*0018*/ 	.byte	0x03, 0x50
        /*001a*/ 	.short	0x0000


	//----- nvinfo : EIATTR_MAXREG_COUNT
	.align		4
        /*001c*/ 	.byte	0x03, 0x1b
        /*001e*/ 	.short	0x00a8


	//----- nvinfo : EIATTR_NUM_BARRIERS
	.align		4
        /*0020*/ 	.byte	0x02, 0x4c
        /*0022*/ 	.byte	0x10
	.zero		1


	//----- nvinfo : EIATTR_EXTERNS
	.align		4
        /*0024*/ 	.byte	0x04, 0x0f
        /*0026*/ 	.short	(.L_461 - .L_460)


	//   ....[0]....
	.align		4
.L_460:
        /*0028*/ 	.word	index@(__assertfail)


	//----- nvinfo : EIATTR_ANNOTATIONS
	.align		4
.L_461:
        /*002c*/ 	.byte	0x04, 0x55
        /*002e*/ 	.short	(.L_463 - .L_462)


	//   ....[0]....
.L_462:
        /* <DEDUP_REMOVED lines=172> */


	//----- nvinfo : EIATTR_MERCURY_ISA_VERSION
	.align		4
.L_463:
        /*0ad8*/ 	.byte	0x03, 0x5f
        /*0ada*/ 	.short	0x0101


	//----- nvinfo : EIATTR_UNUSED_LOAD_BYTE_OFFSET
	.align		4
        /*0adc*/ 	.byte	0x04, 0x44
        /*0ade*/ 	.short	(.L_465 - .L_464)


	//   ....[0]....
.L_464:
        /*0ae0*/ 	.word	0x00000be0
        /*0ae4*/ 	.word	0x0000fff0


	//   ....[1]....
        /*0ae8*/ 	.word	0x0002bbb0
        /*0aec*/ 	.word	0x0000fff0


	//----- nvinfo : EIATTR_INT_WARP_WIDE_INSTR_OFFSETS
	.align		4
.L_465:
        /*0af0*/ 	.byte	0x04, 0x31
        /*0af2*/ 	.short	(.L_467 - .L_466)


	//   ....[0]....
.L_466:
        /*0af4*/ 	.word	0x000001e0


	//   ....[1]....
        /*0af8*/ 	.word	0x00000220


	//   ....[2]....
        /*0afc*/ 	.word	0x00000290


	//   ....[3]....
        /*0b00*/ 	.word	0x000002a0


	//   ....[4]....
        /*0b04*/ 	.word	0x00034430


	//   ....[5]....
        /*0b08*/ 	.word	0x000344c0


	//   ....[6]....
        /*0b0c*/ 	.word	0x00038eb0


	//   ....[7]....
        /*0b10*/ 	.word	0x00038f40


	//----- nvinfo : EIATTR_COOP_GROUP_MASK_REGIDS
	.align		4
.L_467:
        /*0b14*/ 	.byte	0x04, 0x29
        /*0b16*/ 	.short	(.L_469 - .L_468)


	//   ....[0]....
.L_468:
        /*0b18*/ 	.word	0xffffffff


	//   ....[1]....
        /*0b1c*/ 	.word	0xffffffff


	//   ....[2]....
        /*0b20*/ 	.word	0xffffffff


	//   ....[3]....
        /*0b24*/ 	.word	0xffffffff


	//   ....[4]....
        /*0b28*/ 	.word	0xffffffff


	//   ....[5]....
        /*0b2c*/ 	.word	0xffffffff


	//   ....[6]....
        /*0b30*/ 	.word	0xffffffff


	//   ....[7]....
        /*0b34*/ 	.word	0xffffffff


	//   ....[8]....
        /*0b38*/ 	.word	0xffffffff


	//   ....[9]....
        /*0b3c*/ 	.word	0xffffffff


	//   ....[10]....
        /*0b40*/ 	.word	0xffffffff


	//   ....[11]....
        /*0b44*/ 	.word	0xffffffff


	//   ....[12]....
        /*0b48*/ 	.word	0xffffffff


	//   ....[13]....
        /*0b4c*/ 	.word	0xffffffff


	//   ....[14]....
        /*0b50*/ 	.word	0xffffffff


	//   ....[15]....
        /*0b54*/ 	.word	0xffffffff


	//   ....[16]....
        /*0b58*/ 	.word	0xffffffff


	//   ....[17]....
        /*0b5c*/ 	.word	0xffffffff


	//   ....[18]....
        /*0b60*/ 	.word	0xffffffff


	//   ....[19]....
        /*0b64*/ 	.word	0xffffffff


	//   ....[20]....
        /*0b68*/ 	.word	0xffffffff


	//   ....[21]....
        /*0b6c*/ 	.word	0xffffffff


	//   ....[22]....
        /*0b70*/ 	.word	0xffffffff


	//   ....[23]....
        /*0b74*/ 	.word	0xffffffff


	//   ....[24]....
        /*0b78*/ 	.word	0xffffffff


	//   ....[25]....
        /*0b7c*/ 	.word	0xffffffff


	//   ....[26]....
        /*0b80*/ 	.word	0xffffffff


	//   ....[27]....
        /*0b84*/ 	.word	0xffffffff


	//   ....[28]....
        /*0b88*/ 	.word	0xffffffff


	//   ....[29]....
        /*0b8c*/ 	.word	0xffffffff


	//   ....[30]....
        /*0b90*/ 	.word	0xffffffff


	//   ....[31]....
        /*0b94*/ 	.word	0xffffffff


	//   ....[32]....
        /*0b98*/ 	.word	0xffffffff


	//   ....[33]....
        /*0b9c*/ 	.word	0xffffffff


	//   ....[34]....
        /*0ba0*/ 	.word	0xffffffff


	//   ....[35]....
        /*0ba4*/ 	.word	0xffffffff


	//   ....[36]....
        /*0ba8*/ 	.word	0xffffffff


	//   ....[37]....
        /*0bac*/ 	.word	0xffffffff


	//   ....[38]....
        /*0bb0*/ 	.word	0xffffffff


	//   ....[39]....
        /*0bb4*/ 	.word	0xffffffff


	//   ....[40]....
        /*0bb8*/ 	.word	0xffffffff


	//   ....[41]....
        /*0bbc*/ 	.word	0xffffffff


	//   ....[42]....
        /*0bc0*/ 	.word	0xffffffff


	//   ....[43]....
        /*0bc4*/ 	.word	0xffffffff


	//   ....[44]....
        /*0bc8*/ 	.word	0xffffffff


	//   ....[45]....
        /*0bcc*/ 	.word	0xffffffff


	//   ....[46]....
        /*0bd0*/ 	.word	0xffffffff


	//   ....[47]....
        /*0bd4*/ 	.word	0xffffffff


	//   ....[48]....
        /*0bd8*/ 	.word	0xffffffff


	//   ....[49]....
        /*0bdc*/ 	.word	0xffffffff


	//   ....[50]....
        /*0be0*/ 	.word	0xffffffff


	//   ....[51]....
        /*0be4*/ 	.word	0xffffffff


	//   ....[52]....
        /*0be8*/ 	.word	0xffffffff


	//   ....[53]....
        /*0bec*/ 	.word	0xffffffff


	//   ....[54]....
        /*0bf0*/ 	.word	0xffffffff


	//   ....[55]....
        /*0bf4*/ 	.word	0xffffffff


	//   ....[56]....
        /*0bf8*/ 	.word	0xffffffff


	//   ....[57]....
        /*0bfc*/ 	.word	0xffffffff


	//   ....[58]....
        /*0c00*/ 	.word	0xffffffff


	//   ....[59]....
        /*0c04*/ 	.word	0xffffffff


	//   ....[60]....
        /*0c08*/ 	.word	0xffffffff


	//   ....[61]....
        /*0c0c*/ 	.word	0xffffffff


	//   ....[62]....
        /*0c10*/ 	.word	0xffffffff


	//   ....[63]....
        /*0c14*/ 	.word	0xffffffff


	//   ....[64]....
        /*0c18*/ 	.word	0xffffffff


	//   ....[65]....
        /*0c1c*/ 	.word	0xffffffff


	//   ....[66]....
        /*0c20*/ 	.word	0xffffffff


	//   ....[67]....
        /*0c24*/ 	.word	0xffffffff


	//   ....[68]....
        /*0c28*/ 	.word	0xffffffff


	//   ....[69]....
        /*0c2c*/ 	.word	0xffffffff


	//   ....[70]....
        /*0c30*/ 	.word	0xffffffff


	//   ....[71]....
        /*0c34*/ 	.word	0xffffffff


	//   ....[72]....
        /*0c38*/ 	.word	0xffffffff


	//   ....[73]....
        /*0c3c*/ 	.word	0xffffffff


	//   ....[74]....
        /*0c40*/ 	.word	0xffffffff


	//   ....[75]....
        /*0c44*/ 	.word	0xffffffff


	//   ....[76]....
        /*0c48*/ 	.word	0xffffffff


	//   ....[77]....
        /*0c4c*/ 	.word	0xffffffff


	//   ....[78]....
        /*0c50*/ 	.word	0xffffffff


	//   ....[79]....
        /*0c54*/ 	.word	0xffffffff


	//   ....[80]....
        /*0c58*/ 	.word	0xffffffff


	//   ....[81]....
        /*0c5c*/ 	.word	0xffffffff


	//   ....[82]....
        /*0c60*/ 	.word	0xffffffff


	//   ....[83]....
        /*0c64*/ 	.word	0xffffffff


	//   ....[84]....
        /*0c68*/ 	.word	0xffffffff


	//   ....[85]....
        /*0c6c*/ 	.word	0xffffffff


	//   ....[86]....
        /*0c70*/ 	.word	0xffffffff


	//   ....[87]....
        /*0c74*/ 	.word	0xffffffff


	//   ....[88]....
        /*0c78*/ 	.word	0xffffffff


	//   ....[89]....
        /*0c7c*/ 	.word	0xffffffff


	//   ....[90]....
        /*0c80*/ 	.word	0xffffffff


	//   ....[91]....
        /*0c84*/ 	.word	0xffffffff


	//   ....[92]....
        /*0c88*/ 	.word	0xffffffff


	//   ....[93]....
        /*0c8c*/ 	.word	0xffffffff


	//   ....[94]....
        /*0c90*/ 	.word	0xffffffff


	//   ....[95]....
        /*0c94*/ 	.word	0xffffffff


	//   ....[96]....
        /*0c98*/ 	.word	0xffffffff


	//   ....[97]....
        /*0c9c*/ 	.word	0xffffffff


	//   ....[98]....
        /*0ca0*/ 	.word	0xffffffff


	//   ....[99]....
        /*0ca4*/ 	.word	0xffffffff


	//   ....[100]....
        /*0ca8*/ 	.word	0xffffffff


	//   ....[101]....
        /*0cac*/ 	.word	0xffffffff


	//   ....[102]....
        /*0cb0*/ 	.word	0xffffffff


	//   ....[103]....
        /*0cb4*/ 	.word	0xffffffff


	//   ....[104]....
        /*0cb8*/ 	.word	0xffffffff


	//   ....[105]....
        /*0cbc*/ 	.word	0xffffffff


	//   ....[106]....
        /*0cc0*/ 	.word	0xffffffff


	//   ....[107]....
        /*0cc4*/ 	.word	0xffffffff


	//   ....[108]....
        /*0cc8*/ 	.word	0xffffffff


	//   ....[109]....
        /*0ccc*/ 	.word	0xffffffff


	//   ....[110]....
        /*0cd0*/ 	.word	0xffffffff


	//   ....[111]....
        /*0cd4*/ 	.word	0xffffffff


	//   ....[112]....
        /*0cd8*/ 	.word	0xffffffff


	//   ....[113]....
        /*0cdc*/ 	.word	0xffffffff


	//   ....[114]....
        /*0ce0*/ 	.word	0xffffffff


	//   ....[115]....
        /*0ce4*/ 	.word	0xffffffff


	//   ....[116]....
        /*0ce8*/ 	.word	0xffffffff


	//   ....[117]....
        /*0cec*/ 	.word	0xffffffff


	//   ....[118]....
        /*0cf0*/ 	.word	0xffffffff


	//   ....[119]....
        /*0cf4*/ 	.word	0xffffffff


	//   ....[120]....
        /*0cf8*/ 	.word	0xffffffff


	//   ....[121]....
        /*0cfc*/ 	.word	0xffffffff


	//   ....[122]....
        /*0d00*/ 	.word	0xffffffff


	//   ....[123]....
        /*0d04*/ 	.word	0xffffffff


	//   ....[124]....
        /*0d08*/ 	.word	0xffffffff


	//   ....[125]....
        /*0d0c*/ 	.word	0xffffffff


	//   ....[126]....
        /*0d10*/ 	.word	0xffffffff


	//   ....[127]....
        /*0d14*/ 	.word	0xffffffff


	//   ....[128]....
        /*0d18*/ 	.word	0xffffffff


	//   ....[129]....
        /*0d1c*/ 	.word	0xffffffff


	//   ....[130]....
        /*0d20*/ 	.word	0xffffffff


	//   ....[131]....
        /*0d24*/ 	.word	0xffffffff


	//   ....[132]....
        /*0d28*/ 	.word	0xffffffff


	//   ....[133]....
        /*0d2c*/ 	.word	0xffffffff


	//   ....[134]....
        /*0d30*/ 	.word	0xffffffff


	//   ....[135]....
        /*0d34*/ 	.word	0xffffffff


	//   ....[136]....
        /*0d38*/ 	.word	0xffffffff


	//   ....[137]....
        /*0d3c*/ 	.word	0xffffffff


	//   ....[138]....
        /*0d40*/ 	.word	0x0500000f


	//   ....[139]....
        /*0d44*/ 	.word	0x0500000f


	//   ....[140]....
        /*0d48*/ 	.word	0x0500000f


	//   ....[141]....
        /*0d4c*/ 	.word	0x0500000f


	//   ....[142]....
        /*0d50*/ 	.word	0x0500000f


	//   ....[143]....
        /*0d54*/ 	.word	0x0500000f


	//   ....[144]....
        /*0d58*/ 	.word	0x0500000f


	//   ....[145]....
        /*0d5c*/ 	.word	0x0500000f


	//   ....[146]....
        /*0d60*/ 	.word	0x0500000f


	//   ....[147]....
        /*0d64*/ 	.word	0x0500000f


	//   ....[148]....
        /*0d68*/ 	.word	0x0500000f


	//   ....[149]....
        /*0d6c*/ 	.word	0x0500000f


	//   ....[150]....
        /*0d70*/ 	.word	0x0500000f


	//   ....[151]....
        /*0d74*/ 	.word	0x0500000f


	//   ....[152]....
        /*0d78*/ 	.word	0x0500000f


	//   ....[153]....
        /*0d7c*/ 	.word	0x0500000f


	//   ....[154]....
        /*0d80*/ 	.word	0x0500000f


	//   ....[155]....
        /*0d84*/ 	.word	0x0500000f


	//   ....[156]....
        /*0d88*/ 	.word	0x0500000f


	//   ....[157]....
        /*0d8c*/ 	.word	0x0500000f


	//   ....[158]....
        /*0d90*/ 	.word	0x0500000f


	//   ....[159]....
        /*0d94*/ 	.word	0x0500000f


	//   ....[160]....
        /*0d98*/ 	.word	0x0500000f


	//   ....[161]....
        /*0d9c*/ 	.word	0x0500000f


	//   ....[162]....
        /*0da0*/ 	.word	0x0500000f


	//   ....[163]....
        /*0da4*/ 	.word	0x0500000f


	//   ....[164]....
        /*0da8*/ 	.word	0x0500000f


	//   ....[165]....
        /*0dac*/ 	.word	0x0500000f


	//   ....[166]....
        /*0db0*/ 	.word	0x0500000f


	//   ....[167]....
        /*0db4*/ 	.word	0x0500000f


	//   ....[168]....
        /*0db8*/ 	.word	0x0500000f


	//   ....[169]....
        /*0dbc*/ 	.word	0x0500000f


	//   ....[170]....
        /*0dc0*/ 	.word	0x0500000f


	//   ....[171]....
        /*0dc4*/ 	.word	0x0500000f


	//   ....[172]....
        /*0dc8*/ 	.word	0x0500000f


	//   ....[173]....
        /*0dcc*/ 	.word	0x0500000f


	//   ....[174]....
        /*0dd0*/ 	.word	0x0500000f


	//   ....[175]....
        /*0dd4*/ 	.word	0x0500000f


	//   ....[176]....
        /*0dd8*/ 	.word	0x0500000f


	//   ....[177]....
        /*0ddc*/ 	.word	0x0500000f


	//   ....[178]....
        /*0de0*/ 	.word	0x0500000f


	//   ....[179]....
        /*0de4*/ 	.word	0x0500000f


	//   ....[180]....
        /*0de8*/ 	.word	0x0500000f


	//   ....[181]....
        /*0dec*/ 	.word	0x0500000f


	//   ....[182]....
        /*0df0*/ 	.word	0x0500000f


	//   ....[183]....
        /*0df4*/ 	.word	0x0500000f


	//   ....[184]....
        /*0df8*/ 	.word	0x0500000f


	//   ....[185]....
        /*0dfc*/ 	.word	0x0500000f


	//   ....[186]....
        /*0e00*/ 	.word	0x0500000f


	//   ....[187]....
        /*0e04*/ 	.word	0x0500000f


	//   ....[188]....
        /*0e08*/ 	.word	0x0500000f


	//   ....[189]....
        /*0e0c*/ 	.word	0x0500000f


	//   ....[190]....
        /*0e10*/ 	.word	0x0500000f


	//   ....[191]....
        /*0e14*/ 	.word	0x0500000f


	//   ....[192]....
        /*0e18*/ 	.word	0x0500000f


	//   ....[193]....
        /*0e1c*/ 	.word	0x0500000f


	//   ....[194]....
        /*0e20*/ 	.word	0x0500000f


	//   ....[195]....
        /*0e24*/ 	.word	0x0500000f


	//   ....[196]....
        /*0e28*/ 	.word	0x0500000f


	//   ....[197]....
        /*0e2c*/ 	.word	0x0500000f


	//   ....[198]....
        /*0e30*/ 	.word	0x0500000f


	//   ....[199]....
        /*0e34*/ 	.word	0x0500000f


	//   ....[200]....
        /*0e38*/ 	.word	0x0500000f


	//   ....[201]....
        /*0e3c*/ 	.word	0x0500000f


	//   ....[202]....
        /*0e40*/ 	.word	0x0500000f


	//   ....[203]....
        /*0e44*/ 	.word	0x0500000f


	//   ....[204]....
        /*0e48*/ 	.word	0x0500000f


	//   ....[205]....
        /*0e4c*/ 	.word	0x0500000f


	//   ....[206]....
        /*0e50*/ 	.word	0x0500000f


	//   ....[207]....
        /*0e54*/ 	.word	0x0500000f


	//   ....[208]....
        /*0e58*/ 	.word	0x0500000f


	//   ....[209]....
        /*0e5c*/ 	.word	0x0500000f


	//   ....[210]....
        /*0e60*/ 	.word	0x0500000f


	//   ....[211]....
        /*0e64*/ 	.word	0x0500000f


	//   ....[212]....
        /*0e68*/ 	.word	0x0500000f


	//   ....[213]....
        /*0e6c*/ 	.word	0x0500000f


	//   ....[214]....
        /*0e70*/ 	.word	0x0500000f


	//   ....[215]....
        /*0e74*/ 	.word	0x0500000f


	//   ....[216]....
        /*0e78*/ 	.word	0x0500000f


	//   ....[217]....
        /*0e7c*/ 	.word	0x0500000f


	//   ....[218]....
        /*0e80*/ 	.word	0x0500000f


	//   ....[219]....
        /*0e84*/ 	.word	0x0500000f


	//   ....[220]....
        /*0e88*/ 	.word	0x0500000f


	//   ....[221]....
        /*0e8c*/ 	.word	0x0500000f


	//   ....[222]....
        /*0e90*/ 	.word	0x0500000f


	//   ....[223]....
        /*0e94*/ 	.word	0x0500000f


	//   ....[224]....
        /*0e98*/ 	.word	0x0500000f


	//   ....[225]....
        /*0e9c*/ 	.word	0x0500000f


	//   ....[226]....
        /*0ea0*/ 	.word	0x0500000f


	//   ....[227]....
        /*0ea4*/ 	.word	0x0500000f


	//   ....[228]....
        /*0ea8*/ 	.word	0xffffffff


	//   ....[229]....
        /*0eac*/ 	.word	0xffffffff


	//   ....[230]....
        /*0eb0*/ 	.word	0xffffffff


	//   ....[231]....
        /*0eb4*/ 	.word	0xffffffff


	//   ....[232]....
        /*0eb8*/ 	.word	0xffffffff


	//   ....[233]....
        /*0ebc*/ 	.word	0xffffffff


	//----- nvinfo : EIATTR_COOP_GROUP_INSTR_OFFSETS
	.align		4
.L_469:
        /*0ec0*/ 	.byte	0x04, 0x28
        /*0ec2*/ 	.short	(.L_471 - .L_470)


	//   ....[0]....
.L_470:
        /*0ec4*/ 	.word	0x000000c0


	//   ....[1]....
        /*0ec8*/ 	.word	0x000001f0


	//   ....[2]....
        /*0ecc*/ 	.word	0x00000240


	//   ....[3]....
        /*0ed0*/ 	.word	0x00000490


	//   ....[4]....
        /*0ed4*/ 	.word	0x000005f0


	//   ....[5]....
        /*0ed8*/ 	.word	0x00000710


	//   ....[6]....
        /*0edc*/ 	.word	0x00000870


	//   ....[7]....
        /*0ee0*/ 	.word	0x000076e0


	//   ....[8]....
        /*0ee4*/ 	.word	0x00008400


	//   ....[9]....
        /*0ee8*/ 	.word	0x00008410


	//   ....[10]....
        /*0eec*/ 	.word	0x00008420


	//   ....[11]....
        /*0ef0*/ 	.word	0x00008430


	//   ....[12]....
        /*0ef4*/ 	.word	0x00008770


	//   ....[13]....
        /*0ef8*/ 	.word	0x00008780


	//   ....[14]....
        /*0efc*/ 	.word	0x00008790


	//   ....[15]....
        /*0f00*/ 	.word	0x000087a0


	//   ....[16]....
        /*0f04*/ 	.word	0x00009ad0


	//   ....[17]....
        /*0f08*/ 	.word	0x00009af0


	//   ....[18]....
        /*0f0c*/ 	.word	0x00009b00


	//   ....[19]....
        /*0f10*/ 	.word	0x00009b10


	//   ....[20]....
        /*0f14*/ 	.word	0x00009bf0


	//   ....[21]....
        /*0f18*/ 	.word	0x00009c10


	//   ....[22]....
        /*0f1c*/ 	.word	0x00009c20


	//   ....[23]....
        /*0f20*/ 	.word	0x00009c30


	//   ....[24]....
        /*0f24*/ 	.word	0x0000cbe0


	//   ....[25]....
        /*0f28*/ 	.word	0x0000cdf0


	//   ....[26]....
        /*0f2c*/ 	.word	0x0000de40


	//   ....[27]....
        /*0f30*/ 	.word	0x0000dfb0


	//   ....[28]....
        /*0f34*/ 	.word	0x0000dff0


	//   ....[29]....
        /*0f38*/ 	.word	0x0000e010


	//   ....[30]....
        /*0f3c*/ 	.word	0x00017a80


	//   ....[31]....
        /*0f40*/ 	.word	0x00017b20


	//   ....[32]....
        /*0f44*/ 	.word	0x00017ba0


	//   ....[33]....
        /*0f48*/ 	.word	0x00017bd0


	//   ....[34]....
        /*0f4c*/ 	.word	0x00021310


	//   ....[35]....
        /*0f50*/ 	.word	0x00021520


	//   ....[36]....
        /*0f54*/ 	.word	0x000224e0


	//   ....[37]....
        /*0f58*/ 	.word	0x00022590


	//   ....[38]....
        /*0f5c*/ 	.word	0x00022720


	//   ....[39]....
        /*0f60*/ 	.word	0x00022740


	//   ....[40]....
        /*0f64*/ 	.word	0x0002ab90


	//   ....[41]....
        /*0f68*/ 	.word	0x0002abb0


	//   ....[42]....
        /*0f6c*/ 	.word	0x0002abf0


	//   ....[43]....
        /*0f70*/ 	.word	0x0002ac20


	//   ....[44]....
        /*0f74*/ 	.word	0x0002ce50


	//   ....[45]....
        /*0f78*/ 	.word	0x0002ce70


	//   ....[46]....
        /*0f7c*/ 	.word	0x0002cea0


	//   ....[47]....
        /*0f80*/ 	.word	0x0002ceb0


	//   ....[48]....
        /*0f84*/ 	.word	0x0002d820


	//   ....[49]....
        /*0f88*/ 	.word	0x0002d830


	//   ....[50]....
        /*0f8c*/ 	.word	0x0002d9c0


	//   ....[51]....
        /*0f90*/ 	.word	0x0002d9d0


	//   ....[52]....
        /*0f94*/ 	.word	0x0002db60


	//   ....[53]....
        /*0f98*/ 	.word	0x0002db70


	//   ....[54]....
        /*0f9c*/ 	.word	0x0002dd00


	//   ....[55]....
        /*0fa0*/ 	.word	0x0002dd10


	//   ....[56]....
        /*0fa4*/ 	.word	0x0002e140


	//   ....[57]....
        /*0fa8*/ 	.word	0x0002e150


	//   ....[58]....
        /*0fac*/ 	.word	0x0002ee00


	//   ....[59]....
        /*0fb0*/ 	.word	0x0002ee10


	//   ....[60]....
        /*0fb4*/ 	.word	0x00030360


	//   ....[61]....
        /*0fb8*/ 	.word	0x00030370


	//   ....[62]....
        /*0fbc*/ 	.word	0x00030510


	//   ....[63]....
        /*0fc0*/ 	.word	0x00030520


	//   ....[64]....
        /*0fc4*/ 	.word	0x000306b0


	//   ....[65]....
        /*0fc8*/ 	.word	0x000306c0


	//   ....[66]....
        /*0fcc*/ 	.word	0x00030850


	//   ....[67]....
        /*0fd0*/ 	.word	0x00030860


	//   ....[68]....
        /*0fd4*/ 	.word	0x00030a50


	//   ....[69]....
        /*0fd8*/ 	.word	0x00030c80


	//   ....[70]....
        /*0fdc*/ 	.word	0x00030cb0


	//   ....[71]....
        /*0fe0*/ 	.word	0x00030ce0


	//   ....[72]....
        /*0fe4*/ 	.word	0x00030d10


	//   ....[73]....
        /*0fe8*/ 	.word	0x00030d40


	//   ....[74]....
        /*0fec*/ 	.word	0x00030d70


	//   ....[75]....
        /*0ff0*/ 	.word	0x00030f10


	//   ....[76]....
        /*0ff4*/ 	.word	0x00030f40


	//   ....[77]....
        /*0ff8*/ 	.word	0x00030f70


	//   ....[78]....
        /*0ffc*/ 	.word	0x00030fa0


	//   ....[79]....
        /*1000*/ 	.word	0x00030fd0


	//   ....[80]....
        /*1004*/ 	.word	0x00031000


	//   ....[81]....
        /*1008*/ 	.word	0x000310a0


	//   ....[82]....
        /*100c*/ 	.word	0x000310d0


	//   ....[83]....
        /*1010*/ 	.word	0x000310e0


	//   ....[84]....
        /*1014*/ 	.word	0x00031110


	//   ....[85]....
        /*1018*/ 	.word	0x00032a00


	//   ....[86]....
        /*101c*/ 	.word	0x00034a00


	//   ....[87]....
        /*1020*/ 	.word	0x000354d0


	//   ....[88]....
        /*1024*/ 	.word	0x000354e0


	//   ....[89]....
        /*1028*/ 	.word	0x00035500


	//   ....[90]....
        /*102c*/ 	.word	0x00035520


	//   ....[91]....
        /*1030*/ 	.word	0x00035610


	//   ....[92]....
        /*1034*/ 	.word	0x000356a0


	//   ....[93]....
        /*1038*/ 	.word	0x000356d0


	//   ....[94]....
        /*103c*/ 	.word	0x00035750


	//   ....[95]....
        /*1040*/ 	.word	0x00035780


	//   ....[96]....
        /*1044*/ 	.word	0x00035800


	//   ....[97]....
        /*1048*/ 	.word	0x00035830


	//   ....[98]....
        /*104c*/ 	.word	0x000358b0


	//   ....[99]....
        /*1050*/ 	.word	0x000358e0


	//   ....[100]....
        /*1054*/ 	.word	0x00035940


	//   ....[101]....
        /*1058*/ 	.word	0x00035950


	//   ....[102]....
        /*105c*/ 	.word	0x000359c0


	//   ....[103]....
        /*1060*/ 	.word	0x000360a0


	//   ....[104]....
        /*1064*/ 	.word	0x000360e0


	//   ....[105]....
        /*1068*/ 	.word	0x00036100


	//   ....[106]....
        /*106c*/ 	.word	0x000361a0


	//   ....[107]....
        /*1070*/ 	.word	0x00036260


	//   ....[108]....
        /*1074*/ 	.word	0x00036270


	//   ....[109]....
        /*1078*/ 	.word	0x00036330


	//   ....[110]....
        /*107c*/ 	.word	0x00036340


	//   ....[111]....
        /*1080*/ 	.word	0x000363e0


	//   ....[112]....
        /*1084*/ 	.word	0x000363f0


	//   ....[113]....
        /*1088*/ 	.word	0x000364a0


	//   ....[114]....
        /*108c*/ 	.word	0x000364b0


	//   ....[115]....
        /*1090*/ 	.word	0x00036560


	//   ....[116]....
        /*1094*/ 	.word	0x00036570


	//   ....[117]....
        /*1098*/ 	.word	0x00036580


	//   ....[118]....
        /*109c*/ 	.word	0x000365f0


	//   ....[119]....
        /*10a0*/ 	.word	0x000391e0


	//   ....[120]....
        /*10a4*/ 	.word	0x000391f0


	//   ....[121]....
        /*10a8*/ 	.word	0x00039230


	//   ....[122]....
        /*10ac*/ 	.word	0x00039270


	//   ....[123]....
        /*10b0*/ 	.word	0x000392a0


	//   ....[124]....
        /*10b4*/ 	.word	0x000392d0


	//   ....[125]....
        /*10b8*/ 	.word	0x00039300


	//   ....[126]....
        /*10bc*/ 	.word	0x00039330


	//   ....[127]....
        /*10c0*/ 	.word	0x00039500


	//   ....[128]....
        /*10c4*/ 	.word	0x00039530


	//   ....[129]....
        /*10c8*/ 	.word	0x00039560


	//   ....[130]....
        /*10cc*/ 	.word	0x00039590


	//   ....[131]....
        /*10d0*/ 	.word	0x000395c0


	//   ....[132]....
        /*10d4*/ 	.word	0x000395f0


	//   ....[133]....
        /*10d8*/ 	.word	0x000396c0


	//   ....[134]....
        /*10dc*/ 	.word	0x000396e0


	//   ....[135]....
        /*10e0*/ 	.word	0x000396f0


	//   ....[136]....
        /*10e4*/ 	.word	0x00039770


	//   ....[137]....
        /*10e8*/ 	.word	0x0003a2b0


	//   ....[138]....
        /*10ec*/ 	.word	0x0003a6d0


	//   ....[139]....
        /*10f0*/ 	.word	0x0003a770


	//   ....[140]....
        /*10f4*/ 	.word	0x0003a800


	//   ....[141]....
        /*10f8*/ 	.word	0x0003a850


	//   ....[142]....
        /*10fc*/ 	.word	0x0003a8a0


	//   ....[143]....
        /*1100*/ 	.word	0x0003a940


	//   ....[144]....
        /*1104*/ 	.word	0x0003a9d0


	//   ....[145]....
        /*1108*/ 	.word	0x0003aa20


	//   ....[146]....
        /*110c*/ 	.word	0x0003aa70


	//   ....[147]....
        /*1110*/ 	.word	0x0003ab60


	//   ....[148]....
        /*1114*/ 	.word	0x0003ac10


	//   ....[149]....
        /*1118*/ 	.word	0x0003ac90


	//   ....[150]....
        /*111c*/ 	.word	0x0003ad00


	//   ....[151]....
        /*1120*/ 	.word	0x0003ae70


	//   ....[152]....
        /*1124*/ 	.word	0x0003afb0


	//   ....[153]....
        /*1128*/ 	.word	0x0003b000


	//   ....[154]....
        /*112c*/ 	.word	0x0003b060


	//   ....[155]....
        /*1130*/ 	.word	0x0003b310


	//   ....[156]....
        /*1134*/ 	.word	0x0003b360


	//   ....[157]....
        /*1138*/ 	.word	0x0003b3f0


	//   ....[158]....
        /*113c*/ 	.word	0x0003b480


	//   ....[159]....
        /*1140*/ 	.word	0x0003b510


	//   ....[160]....
        /*1144*/ 	.word	0x0003b5a0


	//   ....[161]....
        /*1148*/ 	.word	0x0003b630


	//   ....[162]....
        /*114c*/ 	.word	0x0003b6c0


	//   ....[163]....
        /*1150*/ 	.word	0x0003b740


	//   ....[164]....
        /*1154*/ 	.word	0x0003b790


	//   ....[165]....
        /*1158*/ 	.word	0x0003b820


	//   ....[166]....
        /*115c*/ 	.word	0x0003b8b0


	//   ....[167]....
        /*1160*/ 	.word	0x0003b930


	//   ....[168]....
        /*1164*/ 	.word	0x0003b980


	//   ....[169]....
        /*1168*/ 	.word	0x0003ba10


	//   ....[170]....
        /*116c*/ 	.word	0x0003baa0


	//   ....[171]....
        /*1170*/ 	.word	0x0003bb30


	//   ....[172]....
        /*1174*/ 	.word	0x0003bbc0


	//   ....[173]....
        /*1178*/ 	.word	0x0003bc50


	//   ....[174]....
        /*117c*/ 	.word	0x0003bce0


	//   ....[175]....
        /*1180*/ 	.word	0x0003bda0


	//   ....[176]....
        /*1184*/ 	.word	0x0003c080


	//   ....[177]....
        /*1188*/ 	.word	0x0003c210


	//   ....[178]....
        /*118c*/ 	.word	0x0003c270


	//   ....[179]....
        /*1190*/ 	.word	0x0003c2d0


	//   ....[180]....
        /*1194*/ 	.word	0x0003c330


	//   ....[181]....
        /*1198*/ 	.word	0x0003c3d0


	//   ....[182]....
        /*119c*/ 	.word	0x0003c4c0


	//   ....[183]....
        /*11a0*/ 	.word	0x0003c5f0


	//   ....[184]....
        /*11a4*/ 	.word	0x0003c690


	//   ....[185]....
        /*11a8*/ 	.word	0x0003c760


	//   ....[186]....
        /*11ac*/ 	.word	0x0003c800


	//   ....[187]....
        /*11b0*/ 	.word	0x0003c8d0


	//   ....[188]....
        /*11b4*/ 	.word	0x0003c970


	//   ....[189]....
        /*11b8*/ 	.word	0x0003ca40


	//   ....[190]....
        /*11bc*/ 	.word	0x0003cae0


	//   ....[191]....
        /*11c0*/ 	.word	0x0003cb90


	//   ....[192]....
        /*11c4*/ 	.word	0x0003cc70


	//   ....[193]....
        /*11c8*/ 	.word	0x0003ced0


	//   ....[194]....
        /*11cc*/ 	.word	0x0003cf80


	//   ....[195]....
        /*11d0*/ 	.word	0x0003d080


	//   ....[196]....
        /*11d4*/ 	.word	0x0003d170


	//   ....[197]....
        /*11d8*/ 	.word	0x0003d200


	//   ....[198]....
        /*11dc*/ 	.word	0x0003d2f0


	//   ....[199]....
        /*11e0*/ 	.word	0x0003d380


	//   ....[200]....
        /*11e4*/ 	.word	0x0003d470


	//   ....[201]....
        /*11e8*/ 	.word	0x0003d500


	//   ....[202]....
        /*11ec*/ 	.word	0x0003d5f0


	//   ....[203]....
        /*11f0*/ 	.word	0x0003d680


	//   ....[204]....
        /*11f4*/ 	.word	0x0003d760


	//   ....[205]....
        /*11f8*/ 	.word	0x0003d890


	//   ....[206]....
        /*11fc*/ 	.word	0x0003d8e0


	//   ....[207]....
        /*1200*/ 	.word	0x0003d940


	//   ....[208]....
        /*1204*/ 	.word	0x0003d9e0


	//   ....[209]....
        /*1208*/ 	.word	0x0003dd80


	//   ....[210]....
        /*120c*/ 	.word	0x0003de20


	//   ....[211]....
        /*1210*/ 	.word	0x0003dfc0


	//   ....[212]....
        /*1214*/ 	.word	0x0003e040


	//   ....[213]....
        /*1218*/ 	.word	0x0003e0c0


	//   ....[214]....
        /*121c*/ 	.word	0x0003e140


	//   ....[215]....
        /*1220*/ 	.word	0x0003e1c0


	//   ....[216]....
        /*1224*/ 	.word	0x0003e250


	//   ....[217]....
        /*1228*/ 	.word	0x0003e2f0


	//   ....[218]....
        /*122c*/ 	.word	0x0003e3a0


	//   ....[219]....
        /*1230*/ 	.word	0x0003e420


	//   ....[220]....
        /*1234*/ 	.word	0x0003e4a0


	//   ....[221]....
        /*1238*/ 	.word	0x0003e520


	//   ....[222]....
        /*123c*/ 	.word	0x0003e5b0


	//   ....[223]....
        /*1240*/ 	.word	0x0003e630


	//   ....[224]....
        /*1244*/ 	.word	0x0003e6e0


	//   ....[225]....
        /*1248*/ 	.word	0x0003e730


	//   ....[226]....
        /*124c*/ 	.word	0x0003e7f0


	//   ....[227]....
        /*1250*/ 	.word	0x0003e920


	//   ....[228]....
        /*1254*/ 	.word	0x00040480


	//   ....[229]....
        /*1258*/ 	.word	0x00040670


	//   ....[230]....
        /*125c*/ 	.word	0x00041830


	//   ....[231]....
        /*1260*/ 	.word	0x00041860


	//   ....[232]....
        /*1264*/ 	.word	0x00041880


	//   ....[233]....
        /*1268*/ 	.word	0x00041890


	//----- nvinfo : EIATTR_REG_RECONFIG
	.align		4
.L_471:
        /*126c*/ 	.byte	0x01, 0x54
	.zero		2


	//----- nvinfo : EIATTR_SYSCALL_OFFSETS
	.align		4
        /*1270*/ 	.byte	0x04, 0x46
        /*1272*/ 	.short	(.L_473 - .L_472)


	//   ....[0]....
.L_472:
        /*1274*/ 	.word	0x00002600


	//   ....[1]....
        /*1278*/ 	.word	0x00002750


	//   ....[2]....
        /*127c*/ 	.word	0x00007c20


	//   ....[3]....
        /*1280*/ 	.word	0x000081b0


	//   ....[4]....
        /*1284*/ 	.word	0x00034630


	//   ....[5]....
        /*1288*/ 	.word	0x00034780


	//   ....[6]....
        /*128c*/ 	.word	0x00034870


	//   ....[7]....
        /*1290*/ 	.word	0x000350d0


	//   ....[8]....
        /*1294*/ 	.word	0x00035cd0


	//----- nvinfo : EIATTR_MBARRIER_INSTR_OFFSETS
	.align		4
.L_473:
        /*1298*/ 	.byte	0x04, 0x39
        /*129a*/ 	.short	(.L_475 - .L_474)


	//   ....[0]....
.L_474:
        /*129c*/ 	.word	0x00000330
        /*12a0*/ 	.word	0x000000ff
        /*12a4*/ 	.word	0x00032400
        /*12a8*/ 	.short	0x0100
        /*12aa*/ 	.byte	0x08
	.zero		1


	//   ....[1]....
        /*12ac*/ 	.word	0x00000340
        /*12b0*/ 	.word	0x000000ff
        /*12b4*/ 	.word	0x00032410
        /*12b8*/ 	.short	0x0100
        /*12ba*/ 	.byte	0x08
	.zero		1


	//   ....[2]....
        /*12bc*/ 	.word	0x00000350
        /*12c0*/ 	.word	0x000000ff
        /*12c4*/ 	.word	0x00032420
        /*12c8*/ 	.short	0x0100
        /*12ca*/ 	.byte	0x08
	.zero		1


	//   ....[3]....
        /*12cc*/ 	.word	0x00000440
        /*12d0*/ 	.word	0x000000ff
        /*12d4*/ 	.word	0x00032430
        /*12d8*/ 	.short	0x0100
        /*12da*/ 	.byte	0x08
	.zero		1


	//   ....[4]....
        /*12dc*/ 	.word	0x00000450
        /*12e0*/ 	.word	0x000000ff
        /*12e4*/ 	.word	0x00032440
        /*12e8*/ 	.short	0x0100
        /*12ea*/ 	.byte	0x08
	.zero		1


	//   ....[5]....
        /*12ec*/ 	.word	0x00000460
        /*12f0*/ 	.word	0x000000ff
        /*12f4*/ 	.word	0x00032438
        /*12f8*/ 	.short	0x0100
        /*12fa*/ 	.byte	0x08
	.zero		1


	//   ....[6]....
        /*12fc*/ 	.word	0x00000470
        /*1300*/ 	.word	0x000000ff
        /*1304*/ 	.word	0x00032448
        /*1308*/ 	.short	0x0100
        /*130a*/ 	.byte	0x08
	.zero		1


	//   ....[7]....
        /*130c*/ 	.word	0x000005a0
        /*1310*/ 	.word	0x000000ff
        /*1314*/ 	.word	0x00032450
        /*1318*/ 	.short	0x0100
        /*131a*/ 	.byte	0x08
	.zero		1


	//   ....[8]....
        /*131c*/ 	.word	0x000005b0
        /*1320*/ 	.word	0x000000ff
        /*1324*/ 	.word	0x00032460
        /*1328*/ 	.short	0x0100
        /*132a*/ 	.byte	0x08
	.zero		1


	//   ....[9]....
        /*132c*/ 	.word	0x000005c0
        /*1330*/ 	.word	0x000000ff
        /*1334*/ 	.word	0x00032458
        /*1338*/ 	.short	0x0100
        /*133a*/ 	.byte	0x08
	.zero		1


	//   ....[10]....
        /*133c*/ 	.word	0x000005d0
        /*1340*/ 	.word	0x000000ff
        /*1344*/ 	.word	0x00032468
        /*1348*/ 	.short	0x0100
        /*134a*/ 	.byte	0x08
	.zero		1


	//   ....[11]....
        /*134c*/ 	.word	0x000006c0
        /*1350*/ 	.word	0x000000ff
        /*1354*/ 	.word	0x00032470
        /*1358*/ 	.short	0x0100
        /*135a*/ 	.byte	0x06
	.zero		1


	//   ....[12]....
        /*135c*/ 	.word	0x000006d0
        /*1360*/ 	.word	0x000000ff
        /*1364*/ 	.word	0x00032480
        /*1368*/ 	.short	0x0100
        /*136a*/ 	.byte	0x06
	.zero		1


	//   ....[13]....
        /*136c*/ 	.word	0x000006e0
        /*1370*/ 	.word	0x000000ff
        /*1374*/ 	.word	0x00032478
        /*1378*/ 	.short	0x0100
        /*137a*/ 	.byte	0x06
	.zero		1


	//   ....[14]....
        /*137c*/ 	.word	0x000006f0
        /*1380*/ 	.word	0x000000ff
        /*1384*/ 	.word	0x00032488
        /*1388*/ 	.short	0x0100
        /*138a*/ 	.byte	0x06
	.zero		1


	//   ....[15]....
        /*138c*/ 	.word	0x00000820
        /*1390*/ 	.word	0x000000ff
        /*1394*/ 	.word	0x00032490
        /*1398*/ 	.short	0x0100
        /*139a*/ 	.byte	0x08
	.zero		1


	//   ....[16]....
        /*139c*/ 	.word	0x00000830
        /*13a0*/ 	.word	0x000000ff
        /*13a4*/ 	.word	0x000324a0
        /*13a8*/ 	.short	0x0100
        /*13aa*/ 	.byte	0x08
	.zero		1


	//   ....[17]....
        /*13ac*/ 	.word	0x00000840
        /*13b0*/ 	.word	0x000000ff
        /*13b4*/ 	.word	0x00032498
        /*13b8*/ 	.short	0x0100
        /*13ba*/ 	.byte	0x08
	.zero		1


	//   ....[18]....
        /*13bc*/ 	.word	0x00000850
        /*13c0*/ 	.word	0x000000ff
        /*13c4*/ 	.word	0x000324a8
        /*13c8*/ 	.short	0x0100
        /*13ca*/ 	.byte	0x08
	.zero		1


	//   ....[19]....
        /*13cc*/ 	.word	0x00000980
        /*13d0*/ 	.word	0x000000ff
        /*13d4*/ 	.word	0x000324b0
        /*13d8*/ 	.short	0x0100
        /*13da*/ 	.byte	0x08
	.zero		1


	//   ....[20]....
        /*13dc*/ 	.word	0x00000990
        /*13e0*/ 	.word	0x000000ff
        /*13e4*/ 	.word	0x000324c0
        /*13e8*/ 	.short	0x0100
        /*13ea*/ 	.byte	0x08
	.zero		1


	//   ....[21]....
        /*13ec*/ 	.word	0x000009a0
        /*13f0*/ 	.word	0x000000ff
        /*13f4*/ 	.word	0x000324b8
        /*13f8*/ 	.short	0x0100
        /*13fa*/ 	.byte	0x08
	.zero		1


	//   ....[22]....
        /*13fc*/ 	.word	0x000009b0
        /*1400*/ 	.word	0x000000ff
        /*1404*/ 	.word	0x000324c8
        /*1408*/ 	.short	0x0100
        /*140a*/ 	.byte	0x08
	.zero		1


	//   ....[23]....
        /*140c*/ 	.word	0x00003900
        /*1410*/ 	.word	0x00000044
        /*1414*/ 	.word	0x00032490
        /*1418*/ 	.short	0x010a
        /*141a*/ 	.byte	0x3f
	.zero		1


	//   ....[24]....
        /*141c*/ 	.word	0x00004ee0
        /*1420*/ 	.word	0x00000044
        /*1424*/ 	.word	0x00032490
        /*1428*/ 	.short	0x010a
        /*142a*/ 	.byte	0x3f
	.zero		1


	//   ....[25]....
        /*142c*/ 	.word	0x00006080
        /*1430*/ 	.word	0x00000044
        /*1434*/ 	.word	0x00032490
        /*1438*/ 	.short	0x010a
        /*143a*/ 	.byte	0x3f
	.zero		1


	//   ....[26]....
        /*143c*/ 	.word	0x000062b0
        /*1440*/ 	.word	0x00000004
        /*1444*/ 	.word	0x00000000
        /*1448*/ 	.short	0x0101
        /*144a*/ 	.byte	0x3f
	.zero		1


	//   ....[27]....
        /*144c*/ 	.word	0x000062f0
        /*1450*/ 	.word	0x00000044
        /*1454*/ 	.word	0x000324b0
        /*1458*/ 	.short	0x010a
        /*145a*/ 	.byte	0x3f
	.zero		1


	//   ....[28]....
        /*145c*/ 	.word	0x00006940
        /*1460*/ 	.word	0x00000044
        /*1464*/ 	.word	0x00000000
        /*1468*/ 	.short	0x0101
        /*146a*/ 	.byte	0x3f
	.zero		1


	//   ....[29]....
        /*146c*/ 	.word	0x00007f30
        /*1470*/ 	.word	0x00000002
        /*1474*/ 	.word	0x00032400
        /*1478*/ 	.short	0x010a
        /*147a*/ 	.byte	0x3f
	.zero		1


	//   ....[30]....
        /*147c*/ 	.word	0x00007f80
        /*1480*/ 	.word	0x00000002
        /*1484*/ 	.word	0x00032400
        /*1488*/ 	.short	0x010a
        /*148a*/ 	.byte	0x3f
	.zero		1


	//   ....[31]....
        /*148c*/ 	.word	0x00008a00
        /*1490*/ 	.word	0x00000002
        /*1494*/ 	.word	0x00032400
        /*1498*/ 	.short	0x010a
        /*149a*/ 	.byte	0x3f
	.zero		1


	//   ....[32]....
        /*149c*/ 	.word	0x00009f60
        /*14a0*/ 	.word	0x00000002
        /*14a4*/ 	.word	0x00032400
        /*14a8*/ 	.short	0x010a
        /*14aa*/ 	.byte	0x3f
	.zero		1


	//   ....[33]....
        /*14ac*/ 	.word	0x0000b670
        /*14b0*/ 	.word	0x00000005
        /*14b4*/ 	.word	0x00000000
        /*14b8*/ 	.short	0x010a
        /*14ba*/ 	.byte	0x3f
	.zero		1


	//   ....[34]....
        /*14bc*/ 	.word	0x0000b770
        /*14c0*/ 	.word	0x00000002
        /*14c4*/ 	.word	0x00000000
        /*14c8*/ 	.short	0x010a
        /*14ca*/ 	.byte	0x3f
	.zero		1


	//   ....[35]....
        /*14cc*/ 	.word	0x0000bba0
        /*14d0*/ 	.word	0x00000010
        /*14d4*/ 	.word	0x00000000
        /*14d8*/ 	.short	0x010a
        /*14da*/ 	.byte	0x3f
	.zero		1


	//   ....[36]....
        /*14dc*/ 	.word	0x0000bc50
        /*14e0*/ 	.word	0x00000004
        /*14e4*/ 	.word	0x00000000
        /*14e8*/ 	.short	0x010a
        /*14ea*/ 	.byte	0x3f
	.zero		1


	//   ....[37]....
        /*14ec*/ 	.word	0x0000c960
        /*14f0*/ 	.word	0x00000004
        /*14f4*/ 	.word	0x00000000
        /*14f8*/ 	.short	0x0101
        /*14fa*/ 	.byte	0x3f
	.zero		1


	//   ....[38]....
        /*14fc*/ 	.word	0x00016040
        /*1500*/ 	.word	0x00000002
        /*1504*/ 	.word	0x00000000
        /*1508*/ 	.short	0x0101
        /*150a*/ 	.byte	0x3f
	.zero		1


	//   ....[39]....
        /*150c*/ 	.word	0x000164f0
        /*1510*/ 	.word	0x00000007
        /*1514*/ 	.word	0x00000000
        /*1518*/ 	.short	0x010a
        /*151a*/ 	.byte	0x3f
	.zero		1


	//   ....[40]....
        /*151c*/ 	.word	0x000165f0
        /*1520*/ 	.word	0x00000000
        /*1524*/ 	.word	0x00000000
        /*1528*/ 	.short	0x010a
        /*152a*/ 	.byte	0x3f
	.zero		1


	//   ....[41]....
        /*152c*/ 	.word	0x00016a20
        /*1530*/ 	.word	0x00000014
        /*1534*/ 	.word	0x00000000
        /*1538*/ 	.short	0x010a
        /*153a*/ 	.byte	0x3f
	.zero		1


	//   ....[42]....
        /*153c*/ 	.word	0x00016ad0
        /*1540*/ 	.word	0x00000006
        /*1544*/ 	.word	0x00000000
        /*1548*/ 	.short	0x010a
        /*154a*/ 	.byte	0x3f
	.zero		1


	//   ....[43]....
        /*154c*/ 	.word	0x000177e0
        /*1550*/ 	.word	0x00000006
        /*1554*/ 	.word	0x00000000
        /*1558*/ 	.short	0x0101
        /*155a*/ 	.byte	0x3f
	.zero		1


	//   ....[44]....
        /*155c*/ 	.word	0x0001fb90
        /*1560*/ 	.word	0x00000000
        /*1564*/ 	.word	0x00000000
        /*1568*/ 	.short	0x0101
        /*156a*/ 	.byte	0x3f
	.zero		1


	//   ....[45]....
        /*156c*/ 	.word	0x0001fda0
        /*1570*/ 	.word	0x00000005
        /*1574*/ 	.word	0x00000000
        /*1578*/ 	.short	0x010a
        /*157a*/ 	.byte	0x3f
	.zero		1


	//   ....[46]....
        /*157c*/ 	.word	0x0001fea0
        /*1580*/ 	.word	0x00000006
        /*1584*/ 	.word	0x00000000
        /*1588*/ 	.short	0x010a
        /*158a*/ 	.byte	0x3f
	.zero		1


	//   ....[47]....
        /*158c*/ 	.word	0x000202d0
        /*1590*/ 	.word	0x00000005
        /*1594*/ 	.word	0x00000000
        /*1598*/ 	.short	0x010a
        /*159a*/ 	.byte	0x3f
	.zero		1


	//   ....[48]....
        /*159c*/ 	.word	0x00020380
        /*15a0*/ 	.word	0x00000006
        /*15a4*/ 	.word	0x00000000
        /*15a8*/ 	.short	0x010a
        /*15aa*/ 	.byte	0x3f
	.zero		1


	//   ....[49]....
        /*15ac*/ 	.word	0x00021090
        /*15b0*/ 	.word	0x00000005
        /*15b4*/ 	.word	0x00000000
        /*15b8*/ 	.short	0x0101
        /*15ba*/ 	.byte	0x3f
	.zero		1


	//   ....[50]....
        /*15bc*/ 	.word	0x0002a770
        /*15c0*/ 	.word	0x00000004
        /*15c4*/ 	.word	0x00000000
        /*15c8*/ 	.short	0x0101
        /*15ca*/ 	.byte	0x3f
	.zero		1


	//   ....[51]....
        /*15cc*/ 	.word	0x0002d740
        /*15d0*/ 	.word	0x00000003
        /*15d4*/ 	.word	0x00000000
        /*15d8*/ 	.short	0x0101
        /*15da*/ 	.byte	0x3f
	.zero		1


	//   ....[52]....
        /*15dc*/ 	.word	0x0002e040
        /*15e0*/ 	.word	0x00000008
        /*15e4*/ 	.word	0x00000000
        /*15e8*/ 	.short	0x0101
        /*15ea*/ 	.byte	0x3f
	.zero		1


	//   ....[53]....
        /*15ec*/ 	.word	0x00032ae0
        /*15f0*/ 	.word	0x00000012
        /*15f4*/ 	.word	0x00032420
        /*15f8*/ 	.short	0x010a
        /*15fa*/ 	.byte	0x3f
	.zero		1


	//   ....[54]....
        /*15fc*/ 	.word	0x00032bb0
        /*1600*/ 	.word	0x00000005
        /*1604*/ 	.word	0x000324a0
        /*1608*/ 	.short	0x010a
        /*160a*/ 	.byte	0x3f
	.zero		1


	//   ....[55]....
        /*160c*/ 	.word	0x00032df0
        /*1610*/ 	.word	0x00000005
        /*1614*/ 	.word	0x000324c0
        /*1618*/ 	.short	0x010a
        /*161a*/ 	.byte	0x3f
	.zero		1


	//   ....[56]....
        /*161c*/ 	.word	0x00033490
        /*1620*/ 	.word	0x00000006
        /*1624*/ 	.word	0x000324a0
        /*1628*/ 	.short	0x010a
        /*162a*/ 	.byte	0x3f
	.zero		1


	//   ....[57]....
        /*162c*/ 	.word	0x000336c0
        /*1630*/ 	.word	0x00000006
        /*1634*/ 	.word	0x000324c0
        /*1638*/ 	.short	0x010a
        /*163a*/ 	.byte	0x3f
	.zero		1


	//   ....[58]....
        /*163c*/ 	.word	0x00034c70
        /*1640*/ 	.word	0x00000000
        /*1644*/ 	.word	0x00032440
        /*1648*/ 	.short	0x010a
        /*164a*/ 	.byte	0x3f
	.zero		1


	//   ....[59]....
        /*164c*/ 	.word	0x00035a80
        /*1650*/ 	.word	0x00000012
        /*1654*/ 	.word	0x00032400
        /*1658*/ 	.short	0x0107
        /*165a*/ 	.byte	0x3f
	.zero		1


	//   ....[60]....
        /*165c*/ 	.word	0x00035b40
        /*1660*/ 	.word	0x00000012
        /*1664*/ 	.word	0x00032400
        /*1668*/ 	.short	0x0101
        /*166a*/ 	.byte	0x3f
	.zero		1


	//   ....[61]....
        /*166c*/ 	.word	0x00036730
        /*1670*/ 	.word	0x00000012
        /*1674*/ 	.word	0x00032410
        /*1678*/ 	.short	0x0107
        /*167a*/ 	.byte	0x3f
	.zero		1


	//   ....[62]....
        /*167c*/ 	.word	0x00036830
        /*1680*/ 	.word	0x00000012
        /*1684*/ 	.word	0x00032410
        /*1688*/ 	.short	0x0101
        /*168a*/ 	.byte	0x3f
	.zero		1


	//   ....[63]....
        /*168c*/ 	.word	0x00036850
        /*1690*/ 	.word	0x00000012
        /*1694*/ 	.word	0x00032420
        /*1698*/ 	.short	0x010a
        /*169a*/ 	.byte	0x3f
	.zero		1


	//   ....[64]....
        /*169c*/ 	.word	0x00036930
        /*16a0*/ 	.word	0x00000002
        /*16a4*/ 	.word	0x00032460
        /*16a8*/ 	.short	0x010a
        /*16aa*/ 	.byte	0x3f
	.zero		1


	//   ....[65]....
        /*16ac*/ 	.word	0x00037260
        /*16b0*/ 	.word	0x00000002
        /*16b4*/ 	.word	0x00032440
        /*16b8*/ 	.short	0x010a
        /*16ba*/ 	.byte	0x3f
	.zero		1


	//   ....[66]....
        /*16bc*/ 	.word	0x00037490
        /*16c0*/ 	.word	0x00000002
        /*16c4*/ 	.word	0x00032460
        /*16c8*/ 	.short	0x010a
        /*16ca*/ 	.byte	0x3f
	.zero		1


	//   ....[67]....
        /*16cc*/ 	.word	0x00037c90
        /*16d0*/ 	.word	0x00000003
        /*16d4*/ 	.word	0x00032440
        /*16d8*/ 	.short	0x010a
        /*16da*/ 	.byte	0x3f
	.zero		1


	//   ....[68]....
        /*16dc*/ 	.word	0x00037ec0
        /*16e0*/ 	.word	0x00000003
        /*16e4*/ 	.word	0x00032460
        /*16e8*/ 	.short	0x010a
        /*16ea*/ 	.byte	0x3f
	.zero		1


	//   ....[69]....
        /*16ec*/ 	.word	0x00038660
        /*16f0*/ 	.word	0x00000003
        /*16f4*/ 	.word	0x00032440
        /*16f8*/ 	.short	0x010a
        /*16fa*/ 	.byte	0x3f
	.zero		1


	//   ....[70]....
        /*16fc*/ 	.word	0x00038890
        /*1700*/ 	.word	0x00000003
        /*1704*/ 	.word	0x00032460
        /*1708*/ 	.short	0x010a
        /*170a*/ 	.byte	0x3f
	.zero		1


	//   ....[71]....
        /*170c*/ 	.word	0x0003a230
        /*1710*/ 	.word	0x00000000
        /*1714*/ 	.word	0x00032420
        /*1718*/ 	.short	0x010a
        /*171a*/ 	.byte	0x3f
	.zero		1


	//   ....[72]....
        /*171c*/ 	.word	0x0003a410
        /*1720*/ 	.word	0x00000006
        /*1724*/ 	.word	0x00000000
        /*1728*/ 	.short	0x010a
        /*172a*/ 	.byte	0x3f
	.zero		1


	//   ....[73]....
        /*172c*/ 	.word	0x0003a440
        /*1730*/ 	.word	0x00000007
        /*1734*/ 	.word	0x00000000
        /*1738*/ 	.short	0x010a
        /*173a*/ 	.byte	0x3f
	.zero		1


	//   ....[74]....
        /*173c*/ 	.word	0x0003a4a0
        /*1740*/ 	.word	0x00000004
        /*1744*/ 	.word	0x00000000
        /*1748*/ 	.short	0x010a
        /*174a*/ 	.byte	0x3f
	.zero		1


	//   ....[75]....
        /*174c*/ 	.word	0x0003a4d0
        /*1750*/ 	.word	0x00000003
        /*1754*/ 	.word	0x00000000
        /*1758*/ 	.short	0x010a
        /*175a*/ 	.byte	0x3f
	.zero		1


	//   ....[76]....
        /*175c*/ 	.word	0x0003a530
        /*1760*/ 	.word	0x00000044
        /*1764*/ 	.word	0x00032490
        /*1768*/ 	.short	0x010a
        /*176a*/ 	.byte	0x3f
	.zero		1


	//   ....[77]....
        /*176c*/ 	.word	0x0003a580
        /*1770*/ 	.word	0x00000044
        /*1774*/ 	.word	0x00032490
        /*1778*/ 	.short	0x010a
        /*177a*/ 	.byte	0x3f
	.zero		1


	//   ....[78]....
        /*177c*/ 	.word	0x0003a5d0
        /*1780*/ 	.word	0x00000044
        /*1784*/ 	.word	0x00032490
        /*1788*/ 	.short	0x010a
        /*178a*/ 	.byte	0x3f
	.zero		1


	//   ....[79]....
        /*178c*/ 	.word	0x0003a620
        /*1790*/ 	.word	0x00000044
        /*1794*/ 	.word	0x000324b0
        /*1798*/ 	.short	0x010a
        /*179a*/ 	.byte	0x3f
	.zero		1


	//   ....[80]....
        /*179c*/ 	.word	0x0003aaa0
        /*17a0*/ 	.word	0x00000002
        /*17a4*/ 	.word	0x00032400
        /*17a8*/ 	.short	0x010a
        /*17aa*/ 	.byte	0x3f
	.zero		1


	//   ....[81]....
        /*17ac*/ 	.word	0x0003b090
        /*17b0*/ 	.word	0x00000002
        /*17b4*/ 	.word	0x00032400
        /*17b8*/ 	.short	0x010a
        /*17ba*/ 	.byte	0x3f
	.zero		1


	//   ....[82]....
        /*17bc*/ 	.word	0x0003b0e0
        /*17c0*/ 	.word	0x00000002
        /*17c4*/ 	.word	0x00000000
        /*17c8*/ 	.short	0x010a
        /*17ca*/ 	.byte	0x3f
	.zero		1


	//   ....[83]....
        /*17cc*/ 	.word	0x0003b130
        /*17d0*/ 	.word	0x00000004
        /*17d4*/ 	.word	0x00000000
        /*17d8*/ 	.short	0x010a
        /*17da*/ 	.byte	0x3f
	.zero		1


	//   ....[84]....
        /*17dc*/ 	.word	0x0003b180
        /*17e0*/ 	.word	0x00000000
        /*17e4*/ 	.word	0x00000000
        /*17e8*/ 	.short	0x010a
        /*17ea*/ 	.byte	0x3f
	.zero		1


	//   ....[85]....
        /*17ec*/ 	.word	0x0003b1d0
        /*17f0*/ 	.word	0x00000006
        /*17f4*/ 	.word	0x00000000
        /*17f8*/ 	.short	0x010a
        /*17fa*/ 	.byte	0x3f
	.zero		1


	//   ....[86]....
        /*17fc*/ 	.word	0x0003b220
        /*1800*/ 	.word	0x00000006
        /*1804*/ 	.word	0x00000000
        /*1808*/ 	.short	0x010a
        /*180a*/ 	.byte	0x3f
	.zero		1


	//   ....[87]....
        /*180c*/ 	.word	0x0003b270
        /*1810*/ 	.word	0x00000006
        /*1814*/ 	.word	0x00000000
        /*1818*/ 	.short	0x010a
        /*181a*/ 	.byte	0x3f
	.zero		1


	//   ....[88]....
        /*181c*/ 	.word	0x0003be60
        /*1820*/ 	.word	0x00000012
        /*1824*/ 	.word	0x00032420
        /*1828*/ 	.short	0x010a
        /*182a*/ 	.byte	0x3f
	.zero		1


	//   ....[89]....
        /*182c*/ 	.word	0x0003beb0
        /*1830*/ 	.word	0x00000005
        /*1834*/ 	.word	0x000324a0
        /*1838*/ 	.short	0x010a
        /*183a*/ 	.byte	0x3f
	.zero		1


	//   ....[90]....
        /*183c*/ 	.word	0x0003bf00
        /*1840*/ 	.word	0x00000005
        /*1844*/ 	.word	0x000324c0
        /*1848*/ 	.short	0x010a
        /*184a*/ 	.byte	0x3f
	.zero		1


	//   ....[91]....
        /*184c*/ 	.word	0x0003bf50
        /*1850*/ 	.word	0x00000006
        /*1854*/ 	.word	0x000324a0
        /*1858*/ 	.short	0x010a
        /*185a*/ 	.byte	0x3f
	.zero		1


	//   ....[92]....
        /*185c*/ 	.word	0x0003bfa0
        /*1860*/ 	.word	0x00000006
        /*1864*/ 	.word	0x000324c0
        /*1868*/ 	.short	0x010a
        /*186a*/ 	.byte	0x3f
	.zero		1


	//   ....[93]....
        /*186c*/ 	.word	0x0003c140
        /*1870*/ 	.word	0x00000000
        /*1874*/ 	.word	0x00032440
        /*1878*/ 	.short	0x010a
        /*187a*/ 	.byte	0x3f
	.zero		1


	//   ....[94]....
        /*187c*/ 	.word	0x0003da90
        /*1880*/ 	.word	0x00000012
        /*1884*/ 	.word	0x00032420
        /*1888*/ 	.short	0x010a
        /*188a*/ 	.byte	0x3f
	.zero		1


	//   ....[95]....
        /*188c*/ 	.word	0x0003dae0
        /*1890*/ 	.word	0x00000002
        /*1894*/ 	.word	0x00032460
        /*1898*/ 	.short	0x010a
        /*189a*/ 	.byte	0x3f
	.zero		1


	//   ....[96]....
        /*189c*/ 	.word	0x0003db30
        /*18a0*/ 	.word	0x00000002
        /*18a4*/ 	.word	0x00032440
        /*18a8*/ 	.short	0x010a
        /*18aa*/ 	.byte	0x3f
	.zero		1


	//   ....[97]....
        /*18ac*/ 	.word	0x0003db80
        /*18b0*/ 	.word	0x00000002
        /*18b4*/ 	.word	0x00032460
        /*18b8*/ 	.short	0x010a
        /*18ba*/ 	.byte	0x3f
	.zero		1


	//   ....[98]....
        /*18bc*/ 	.word	0x0003dbd0
        /*18c0*/ 	.word	0x00000003
        /*18c4*/ 	.word	0x00032440
        /*18c8*/ 	.short	0x010a
        /*18ca*/ 	.byte	0x3f
	.zero		1


	//   ....[99]....
        /*18cc*/ 	.word	0x0003dc20
        /*18d0*/ 	.word	0x00000003
        /*18d4*/ 	.word	0x00032460
        /*18d8*/ 	.short	0x010a
        /*18da*/ 	.byte	0x3f
	.zero		1


	//   ....[100]....
        /*18dc*/ 	.word	0x0003dc70
        /*18e0*/ 	.word	0x00000003
        /*18e4*/ 	.word	0x00032440
        /*18e8*/ 	.short	0x010a
        /*18ea*/ 	.byte	0x3f
	.zero		1


	//   ....[101]....
        /*18ec*/ 	.word	0x0003dcc0
        /*18f0*/ 	.word	0x00000003
        /*18f4*/ 	.word	0x00032460
        /*18f8*/ 	.short	0x010a
        /*18fa*/ 	.byte	0x3f
	.zero		1


	//   ....[102]....
        /*18fc*/ 	.word	0x0003e840
        /*1900*/ 	.word	0x00000000
        /*1904*/ 	.word	0x00032420
        /*1908*/ 	.short	0x010a
        /*190a*/ 	.byte	0x3f
	.zero		1


	//   ....[103]....
        /*190c*/ 	.word	0x0003e9e0
        /*1910*/ 	.word	0x00000006
        /*1914*/ 	.word	0x00000000
        /*1918*/ 	.short	0x010a
        /*191a*/ 	.byte	0x3f
	.zero		1


	//   ....[104]....
        /*191c*/ 	.word	0x0003ea30
        /*1920*/ 	.word	0x00000007
        /*1924*/ 	.word	0x00000000
        /*1928*/ 	.short	0x010a
        /*192a*/ 	.byte	0x3f
	.zero		1


	//   ....[105]....
        /*192c*/ 	.word	0x0003ea80
        /*1930*/ 	.word	0x00000004
        /*1934*/ 	.word	0x00000000
        /*1938*/ 	.short	0x010a
        /*193a*/ 	.byte	0x3f
	.zero		1


	//   ....[106]....
        /*193c*/ 	.word	0x0003ec10
        /*1940*/ 	.word	0x00000000
        /*1944*/ 	.word	0x00000000
        /*1948*/ 	.short	0x010a
        /*194a*/ 	.byte	0x3f
	.zero		1


	//   ....[107]....
        /*194c*/ 	.word	0x0003ed10
        /*1950*/ 	.word	0x00000003
        /*1954*/ 	.word	0x00000000
        /*1958*/ 	.short	0x010a
        /*195a*/ 	.byte	0x3f
	.zero		1


	//   ....[108]....
        /*195c*/ 	.word	0x0003f130
        /*1960*/ 	.word	0x00000003
        /*1964*/ 	.word	0x00032410
        /*1968*/ 	.short	0x010a
        /*196a*/ 	.byte	0x3f
	.zero		1


	//   ....[109]....
        /*196c*/ 	.word	0x0003f250
        /*1970*/ 	.word	0x00000003
        /*1974*/ 	.word	0x00000000
        /*1978*/ 	.short	0x010a
        /*197a*/ 	.byte	0x3f
	.zero		1


	//   ....[110]....
        /*197c*/ 	.word	0x0003f350
        /*1980*/ 	.word	0x0000000a
        /*1984*/ 	.word	0x00000000
        /*1988*/ 	.short	0x010a
        /*198a*/ 	.byte	0x3f
	.zero		1


	//   ....[111]....
        /*198c*/ 	.word	0x000400c0
        /*1990*/ 	.word	0x0000000a
        /*1994*/ 	.word	0x00000000
        /*1998*/ 	.short	0x0101
        /*199a*/ 	.byte	0x3f
	.zero		1


	//   ....[112]....
        /*199c*/ 	.word	0x0004a000
        /*19a0*/ 	.word	0x00000000
        /*19a4*/ 	.word	0x00000000
        /*19a8*/ 	.short	0x0101
        /*19aa*/ 	.byte	0x3f
	.zero		1


	//   ....[113]....
        /*19ac*/ 	.word	0x0004a040
        /*19b0*/ 	.word	0x00000003
        /*19b4*/ 	.word	0x00000000
        /*19b8*/ 	.short	0x010a
        /*19ba*/ 	.byte	0x3f
	.zero		1


	//   ....[114]....
        /*19bc*/ 	.word	0x0004a090
        /*19c0*/ 	.word	0x00000003
        /*19c4*/ 	.word	0x00032410
        /*19c8*/ 	.short	0x010a
        /*19ca*/ 	.byte	0x3f
	.zero		1


	//   ....[115]....
        /*19cc*/ 	.word	0x0004a0e0
        /*19d0*/ 	.word	0x0000000a
        /*19d4*/ 	.word	0x00000000
        /*19d8*/ 	.short	0x010a
        /*19da*/ 	.byte	0x3f
	.zero		1


	//----- nvinfo : EIATTR_NUM_MBARRIERS
	.align		4
.L_475:
        /*19dc*/ 	.byte	0x03, 0x38
        /*19de*/ 	.short	0x0017


	//----- nvinfo : EIATTR_EXIT_INSTR_OFFSETS
	.align		4
        /*19e0*/ 	.byte	0x04, 0x1c
        /*19e2*/ 	.short	(.L_477 - .L_476)


	//   ....[0]....
.L_476:
        /*19e4*/ 	.word	0x0003a520


	//----- nvinfo : EIATTR_MAX_THREADS
	.align		4
.L_477:
        /*19e8*/ 	.byte	0x04, 0x05
        /*19ea*/ 	.short	(.L_479 - .L_478)
.L_478:
        /*19ec*/ 	.word	0x00000180
        /*19f0*/ 	.word	0x00000001
        /*19f4*/ 	.word	0x00000001


	//----- nvinfo : EIATTR_CRS_STACK_SIZE
	.align		4
.L_479:
        /*19f8*/ 	.byte	0x04, 0x1e
        /*19fa*/ 	.short	(.L_481 - .L_480)
.L_480:
        /*19fc*/ 	.word	0x00000000


	//----- nvinfo : EIATTR_CBANK_PARAM_SIZE
	.align		4
.L_481:
        /*1a00*/ 	.byte	0x03, 0x19
        /*1a02*/ 	.short	0x0bf0


	//----- nvinfo : EIATTR_PARAM_CBANK
	.align		4
        /*1a04*/ 	.byte	0x04, 0x0a
        /*1a06*/ 	.short	(.L_483 - .L_482)
	.align		4
.L_482:
        /*1a08*/ 	.word	index@(.nv.constant0._ZN7cutlass13device_kernelIN5flash11enable_sm90INS1_16FlashAttnFwdSm90INS1_25CollectiveMainloopFwdSm90ILi2EN4cute5tupleIJNS5_1CILi1EEES8_S8_EEENS6_IJNS7_ILi128EEENS7_ILi96EEENS7_ILi64EEEEEELi256ENS_10bfloat16_tEfNS_4arch4Sm90ELb0ELb1ELb0ELb1ELb0ELb1ELb1ELb1ELb0ELb1ELb1ELb0EEENS1_21CollectiveEpilogueFwdINS6_IJSA_NS7_ILi256EEESB_EEES9_SE_SG_Li256ELb1ELb1ELb1ELb0EEENS1_36VarlenDynamicPersistentTileSchedulerILi128ELi96ELi256ELi128ELb1ELb1ELb1ELb1ELb0ELb1EEEEEEEEEvNT_6ParamsE)
        /*1a0c*/ 	.short	0x0210
        /*1a0e*/ 	.short	0x0bf0


	//----- nvinfo : EIATTR_SW_WAR
	.align		4
.L_483:
        /*1a10*/ 	.byte	0x04, 0x36
        /*1a12*/ 	.short	(.L_485 - .L_484)
.L_484:
        /*1a14*/ 	.word	0x00000008
.L_485:


//--------------------- .nv.info._ZN7cutlass13device_kernelIN5flash11enable_sm90INS1_16FlashAttnFwdSm90INS1_25CollectiveMainloopFwdSm90ILi2EN4cute5tupleIJNS5_1CILi1EEES8_S8_EEENS6_IJNS7_ILi128EEENS7_ILi96EEENS7_ILi64EEEEEELi256ENS_10bfloat16_tEfNS_4arch4Sm90ELb1ELb0ELb0ELb0ELb0ELb0ELb0ELb1ELb0ELb1ELb1ELb0EEENS1_21CollectiveEpilogueFwdINS6_IJSA_NS7_ILi256EEESB_EEES9_SE_SG_Li256ELb0ELb1ELb1ELb0EEENS1_19SingleTileSchedulerILb0ELb1ELb1ELi128EEEEEEEEEvNT_6ParamsE --------------------------
	.section	.nv.info._ZN7cutlass13device_kernelIN5flash11enable_sm90INS1_16FlashAttnFwdSm90INS1_25CollectiveMainloopFwdSm90ILi2EN4cute5tupleIJNS5_1CILi1EEES8_S8_EEENS6_IJNS7_ILi128EEENS7_ILi96EEENS7_ILi64EEEEEELi256ENS_10bfloat16_tEfNS_4arch4Sm90ELb1ELb0ELb0ELb0ELb0ELb0ELb0ELb1ELb0ELb1ELb1ELb0EEENS1_21CollectiveEpilogueFwdINS6_IJSA_NS7_ILi256EEESB_EEES9_SE_SG_Li256ELb0ELb1ELb1ELb0EEENS1_19SingleTileSchedulerILb0ELb1ELb1ELi128EEEEEEEEEvNT_6ParamsE,"",@"SHT_CUDA_INFO"
	.sectionflags	@""
	.align	4


	//----- nvinfo : EIATTR_CUDA_API_VERSION
	.align		4
        /*0000*/ 	.byte	0x04, 0x37
        /*0002*/ 	.short	(.L_487 - .L_486)
.L_486:
        /*0004*/ 	.word	0x00000082


	//----- nvinfo : EIATTR_KPARAM_INFO
	.align		4
.L_487:
        /*0008*/ 	.byte	0x04, 0x17
        /*000a*/ 	.short	(.L_489 - .L_488)
.L_488:
        /*000c*/ 	.word	0x00000000
        /*0010*/ 	.short	0x0000
        /*0012*/ 	.short	0x0070
        /*0014*/ 	.byte	0x00, 0xf0, 0x01, 0x28


	//----- nvinfo : EIATTR_SPARSE_MMA_MASK
	.align		4
.L_489:
        /*0018*/ 	.byte	0x03, 0x50
        /*001a*/ 	.short	0x0000


	//----- nvinfo : EIATTR_MAXREG_COUNT
	.align		4
        /*001c*/ 	.byte	0x03, 0x1b
        /*001e*/ 	.short	0x00a8


	//----- nvinfo : EIATTR_NUM_BARRIERS
	.align		4
        /*0020*/ 	.byte	0x02, 0x4c
        /*0022*/ 	.byte	0x10
	.zero		1


	//----- nvinfo : EIATTR_EXTERNS
	.align		4
        /*0024*/ 	.byte	0x04, 0x0f
        /*0026*/ 	.short	(.L_491 - .L_490)


	//   ....[0]....
	.align		4
.L_490:
        /*0028*/ 	.word	index@(__assertfail)


	//----- nvinfo : EIATTR_ANNOTATIONS
	.align		4
.L_491:
        /*002c*/ 	.byte	0x04, 0x55
        /*002e*/ 	.short	(.L_493 - .L_492)


	//   ....[0]....
.L_492:
        /*0030*/ 	.word	0x00000001
        /*0034*/ 	.byte	0xc0, 0xab, 0x00, 0x00, 0x01, 0x00, 0x00, 0x00, 0x40, 0xb0, 0x00, 0x00, 0x01, 0x00, 0x00, 0x00
        /*0044*/ 	.byte	0x90, 0xb0, 0x00, 0x00, 0x01, 0x00, 0x00, 0x00, 0x70, 0xb2, 0x00, 0x00, 0x01, 0x00, 0x00, 0x00
        /*0054*/ 	.byte	0x60, 0xb3, 0x00, 0x00, 0x01, 0x00, 0x00, 0x00, 0xa0, 0xbf, 0x00, 0x00, 0x01, 0x00, 0x00, 0x00
        /*0064*/ 	.byte	0x50, 0xc3, 0x00, 0x00, 0x01, 0x00, 0x00, 0x00, 0x80, 0xc5, 0x00, 0x00, 0x01, 0x00, 0x00, 0x00
        /*0074*/ 	.byte	0xc0, 0xcd, 0x00, 0x00, 0x01, 0x00, 0x00, 0x00, 0x50, 0xd6, 0x00, 0x00


	//----- nvinfo : EIATTR_MERCURY_ISA_VERSION
	.align		4
.L_493:
        /*0080*/ 	.byte	0x03, 0x5f
        /*0082*/ 	.short	0x0101


	//----- nvinfo : EIATTR_INT_WARP_WIDE_INSTR_OFFSETS
	.align		4
        /*0084*/ 	.byte	0x04, 0x31
        /*0086*/ 	.short	(.L_495 - .L_494)


	//   ....[0]....
.L_494:
        /*0088*/ 	.word	0x00000130


	//   ....[1]....
        /*008c*/ 	.word	0x00000170


	//   ....[2]....
        /*0090*/ 	.word	0x000001e0


	//----- nvinfo : EIATTR_COOP_GROUP_MASK_REGIDS
	.align		4
.L_495:
        /*0094*/ 	.byte	0x04, 0x29
        /*0096*/ 	.short	(.L_497 - .L_496)


	//   ....[0]....
.L_496:
        /*0098*/ 	.word	0xffffffff


	//   ....[1]....
        /*009c*/ 	.word	0xffffffff


	//   ....[2]....
        /*00a0*/ 	.word	0xffffffff


	//   ....[3]....
        /*00a4*/ 	.word	0xffffffff


	//   ....[4]....
        /*00a8*/ 	.word	0xffffffff


	//   ....[5]....
        /*00ac*/ 	.word	0xffffffff


	//   ....[6]....
        /*00b0*/ 	.word	0xffffffff


	//   ....[7]....
        /*00b4*/ 	.word	0xffffffff


	//   ....[8]....
        /*00b8*/ 	.word	0xffffffff


	//   ....[9]....
        /*00bc*/ 	.word	0xffffffff


	//   ....[10]....
        /*00c0*/ 	.word	0xffffffff


	//   ....[11]....
        /*00c4*/ 	.word	0xffffffff


	//   ....[12]....
        /*00c8*/ 	.word	0xffffffff


	//   ....[13]....
        /*00cc*/ 	.word	0xffffffff


	//   ....[14]....
        /*00d0*/ 	.word	0xffffffff


	//   ....[15]....
        /*00d4*/ 	.word	0xffffffff


	//   ....[16]....
        /*00d8*/ 	.word	0xffffffff


	//   ....[17]....
        /*00dc*/ 	.word	0xffffffff


	//   ....[18]....
        /*00e0*/ 	.word	0xffffffff


	//   ....[19]....
        /*00e4*/ 	.word	0xffffffff


	//   ....[20]....
        /*00e8*/ 	.word	0xffffffff


	//   ....[21]....
        /*00ec*/ 	.word	0xffffffff


	//   ....[22]....
        /*00f0*/ 	.word	0xffffffff


	//   ....[23]....
        /*00f4*/ 	.word	0xffffffff


	//   ....[24]....
        /*00f8*/ 	.word	0xffffffff


	//   ....[25]....
        /*00fc*/ 	.word	0xffffffff


	//   ....[26]....
        /*0100*/ 	.word	0xffffffff


	//   ....[27]....
        /*0104*/ 	.word	0xffffffff


	//   ....[28]....
        /*0108*/ 	.word	0xffffffff


	//   ....[29]....
        /*010c*/ 	.word	0xffffffff


	//   ....[30]....
        /*0110*/ 	.word	0xffffffff


	//   ....[31]....
        /*0114*/ 	.word	0xffffffff


	//   ....[32]....
        /*0118*/ 	.word	0xffffffff


	//   ....[33]....
        /*011c*/ 	.word	0xffffffff


	//   ....[34]....
        /*0120*/ 	.word	0xffffffff


	//   ....[35]....
        /*0124*/ 	.word	0xffffffff


	//   ....[36]....
        /*0128*/ 	.word	0xffffffff


	//   ....[37]....
        /*012c*/ 	.word	0xffffffff


	//   ....[38]....
        /*0130*/ 	.word	0xffffffff


	//   ....[39]....
        /*0134*/ 	.word	0xffffffff


	//   ....[40]....
        /*0138*/ 	.word	0xffffffff


	//   ....[41]....
        /*013c*/ 	.word	0xffffffff


	//   ....[42]....
        /*0140*/ 	.word	0xffffffff


	//   ....[43]....
        /*0144*/ 	.word	0xffffffff


	//   ....[44]....
        /*0148*/ 	.word	0xffffffff


	//   ....[45]....
        /*014c*/ 	.word	0xffffffff


	//   ....[46]....
        /*0150*/ 	.word	0xffffffff


	//   ....[47]....
        /*0154*/ 	.word	0xffffffff


	//   ....[48]....
        /*0158*/ 	.word	0xffffffff


	//   ....[49]....
        /*015c*/ 	.word	0xffffffff


	//   ....[50]....
        /*0160*/ 	.word	0xffffffff


	//   ....[51]....
        /*0164*/ 	.word	0xffffffff


	//   ....[52]....
        /*0168*/ 	.word	0xffffffff


	//   ....[53]....
        /*016c*/ 	.word	0xffffffff


	//   ....[54]....
        /*0170*/ 	.word	0xffffffff


	//   ....[55]....
        /*0174*/ 	.word	0x0500000f


	//   ....[56]....
        /*0178*/ 	.word	0x0500000f


	//   ....[57]....
        /*017c*/ 	.word	0x0500000f


	//   ....[58]....
        /*0180*/ 	.word	0x0500000f


	//   ....[59]....
        /*0184*/ 	.word	0x0500000f


	//   ....[60]....
        /*0188*/ 	.word	0x0500000f


	//   ....[61]....
        /*018c*/ 	.word	0x0500000f


	//   ....[62]....
        /*0190*/ 	.word	0x0500000f


	//   ....[63]....
        /*0194*/ 	.word	0x0500000f


	//   ....[64]....
        /*0198*/ 	.word	0x0500000f


	//   ....[65]....
        /*019c*/ 	.word	0x0500000f


	//   ....[66]....
        /*01a0*/ 	.word	0x0500000f


	//   ....[67]....
        /*01a4*/ 	.word	0x0500000f


	//   ....[68]....
        /*01a8*/ 	.word	0x0500000f


	//   ....[69]....
        /*01ac*/ 	.word	0x0500000f


	//   ....[70]....
        /*01b0*/ 	.word	0x0500000f


	//   ....[71]....
        /*01b4*/ 	.word	0x0500000f


	//   ....[72]....
        /*01b8*/ 	.word	0x0500000f


	//----- nvinfo : EIATTR_COOP_GROUP_INSTR_OFFSETS
	.align		4
.L_497:
        /*01bc*/ 	.byte	0x04, 0x28
        /*01be*/ 	.short	(.L_499 - .L_498)


	//   ....[0]....
.L_498:
        /*01c0*/ 	.word	0x00000060


	//   ....[1]....
        /*01c4*/ 	.word	0x00000140


	//   ....[2]....
        /*01c8*/ 	.word	0x00000190


	//   ....[3]....
        /*01cc*/ 	.word	0x000003c0


	//   ....[4]....
        /*01d0*/ 	.word	0x00000520


	//   ....[5]....
        /*01d4*/ 	.word	0x00000640


	//   ....[6]....
        /*01d8*/ 	.word	0x000007a0


	//   ....[7]....
        /*01dc*/ 	.word	0x00001430


	//   ....[8]....
        /*01e0*/ 	.word	0x00001ac0


	//   ....[9]....
        /*01e4*/ 	.word	0x00001b00


	//   ....[10]....
        /*01e8*/ 	.word	0x000020c0


	//   ....[11]....
        /*01ec*/ 	.word	0x000021c0


	//   ....[12]....
        /*01f0*/ 	.word	0x000027b0


	//   ....[13]....
        /*01f4*/ 	.word	0x00002810


	//   ....[14]....
        /*01f8*/ 	.word	0x000037d0


	//   ....[15]....
        /*01fc*/ 	.word	0x00003d20


	//   ....[16]....
        /*0200*/ 	.word	0x00003d40


	//   ....[17]....
        /*0204*/ 	.word	0x00003db0


	//   ....[18]....
        /*0208*/ 	.word	0x00004450


	//   ....[19]....
        /*020c*/ 	.word	0x000044e0


	//   ....[20]....
        /*0210*/ 	.word	0x00005d90


	//   ....[21]....
        /*0214*/ 	.word	0x00005db0


	//   ....[22]....
        /*0218*/ 	.word	0x00006410


	//   ....[23]....
        /*021c*/ 	.word	0x000065e0


	//   ....[24]....
        /*0220*/ 	.word	0x00007630


	//   ....[25]....
        /*0224*/ 	.word	0x00007650


	//   ....[26]....
        /*0228*/ 	.word	0x00007680


	//   ....[27]....
        /*022c*/ 	.word	0x000076a0


	//   ....[28]....
        /*0230*/ 	.word	0x00008790


	//   ....[29]....
        /*0234*/ 	.word	0x000087f0


	//   ....[30]....
        /*0238*/ 	.word	0x00008830


	//   ....[31]....
        /*023c*/ 	.word	0x00008860


	//   ....[32]....
        /*0240*/ 	.word	0x00008890


	//   ....[33]....
        /*0244*/ 	.word	0x000088b0


	//   ....[34]....
        /*0248*/ 	.word	0x00009520


	//   ....[35]....
        /*024c*/ 	.word	0x00009530


	//   ....[36]....
        /*0250*/ 	.word	0x0000a560


	//   ....[37]....
        /*0254*/ 	.word	0x0000b080


	//   ....[38]....
        /*0258*/ 	.word	0x0000b930


	//   ....[39]....
        /*025c*/ 	.word	0x0000b960


	//   ....[40]....
        /*0260*/ 	.word	0x0000b9e0


	//   ....[41]....
        /*0264*/ 	.word	0x0000ba20


	//   ....[42]....
        /*0268*/ 	.word	0x0000ba80


	//   ....[43]....
        /*026c*/ 	.word	0x0000bab0


	//   ....[44]....
        /*0270*/ 	.word	0x0000bb00


	//   ....[45]....
        /*0274*/ 	.word	0x0000bb40


	//   ....[46]....
        /*0278*/ 	.word	0x0000bba0


	//   ....[47]....
        /*027c*/ 	.word	0x0000bbd0


	//   ....[48]....
        /*0280*/ 	.word	0x0000bc20


	//   ....[49]....
        /*0284*/ 	.word	0x0000bc50


	//   ....[50]....
        /*0288*/ 	.word	0x0000bcb0


	//   ....[51]....
        /*028c*/ 	.word	0x0000bce0


	//   ....[52]....
        /*0290*/ 	.word	0x0000bd00


	//   ....[53]....
        /*0294*/ 	.word	0x0000bd40


	//   ....[54]....
        /*0298*/ 	.word	0x0000df30


	//   ....[55]....
        /*029c*/ 	.word	0x0000e460


	//   ....[56]....
        /*02a0*/ 	.word	0x0000e5d0


	//   ....[57]....
        /*02a4*/ 	.word	0x0000e630


	//   ....[58]....
        /*02a8*/ 	.word	0x0000e6f0


	//   ....[59]....
        /*02ac*/ 	.word	0x0000e7b0


	//   ....[60]....
        /*02b0*/ 	.word	0x0000e830


	//   ....[61]....
        /*02b4*/ 	.word	0x0000e8f0


	//   ....[62]....
        /*02b8*/ 	.word	0x0000e970


	//   ....[63]....
        /*02bc*/ 	.word	0x0000ea30


	//   ....[64]....
        /*02c0*/ 	.word	0x0000eab0


	//   ....[65]....
        /*02c4*/ 	.word	0x0000eb70


	//   ....[66]....
        /*02c8*/ 	.word	0x0000ebf0


	//   ....[67]....
        /*02cc*/ 	.word	0x0000eca0


	//   ....[68]....
        /*02d0*/ 	.word	0x0000ed20


	//   ....[69]....
        /*02d4*/ 	.word	0x0000edd0


	//   ....[70]....
        /*02d8*/ 	.word	0x0000ee60


	//   ....[71]....
        /*02dc*/ 	.word	0x0000eef0


	//   ....[72]....
        /*02e0*/ 	.word	0x0000f300


	//----- nvinfo : EIATTR_REG_RECONFIG
	.align		4
.L_499:
        /*02e4*/ 	.byte	0x01, 0x54
	.zero		2


	//----- nvinfo : EIATTR_SYSCALL_OFFSETS
	.align		4
        /*02e8*/ 	.byte	0x04, 0x46
        /*02ea*/ 	.short	(.L_501 - .L_500)


	//   ....[0]....
.L_500:
        /*02ec*/ 	.word	0x000015f0


	//   ....[1]....
        /*02f0*/ 	.word	0x0000ad40


	//   ....[2]....
        /*02f4*/ 	.word	0x0000ae80


	//   ....[3]....
        /*02f8*/ 	.word	0x0000af70


	//   ....[4]....
        /*02fc*/ 	.word	0x0000b5c0


	//----- nvinfo : EIATTR_MBARRIER_INSTR_OFFSETS
	.align		4
.L_501:
        /*0300*/ 	.byte	0x04, 0x39
        /*0302*/ 	.short	(.L_503 - .L_502)


	//   ....[0]....
.L_502:
        /*0304*/ 	.word	0x00000270
        /*0308*/ 	.word	0x000000ff
        /*030c*/ 	.word	0x00022800
        /*0310*/ 	.short	0x0100
        /*0312*/ 	.byte	0x08
	.zero		1


	//   ....[1]....
        /*0314*/ 	.word	0x00000280
        /*0318*/ 	.word	0x000000ff
        /*031c*/ 	.word	0x00022820
        /*0320*/ 	.short	0x0100
        /*0322*/ 	.byte	0x08
	.zero		1


	//   ....[2]....
        /*0324*/ 	.word	0x00000370
        /*0328*/ 	.word	0x000000ff
        /*032c*/ 	.word	0x00022830
        /*0330*/ 	.short	0x0100
        /*0332*/ 	.byte	0x08
	.zero		1


	//   ....[3]....
        /*0334*/ 	.word	0x00000380
        /*0338*/ 	.word	0x000000ff
        /*033c*/ 	.word	0x00022840
        /*0340*/ 	.short	0x0100
        /*0342*/ 	.byte	0x08
	.zero		1


	//   ....[4]....
        /*0344*/ 	.word	0x00000390
        /*0348*/ 	.word	0x000000ff
        /*034c*/ 	.word	0x00022838
        /*0350*/ 	.short	0x0100
        /*0352*/ 	.byte	0x08
	.zero		1


	//   ....[5]....
        /*0354*/ 	.word	0x000003a0
        /*0358*/ 	.word	0x000000ff
        /*035c*/ 	.word	0x00022848
        /*0360*/ 	.short	0x0100
        /*0362*/ 	.byte	0x08
	.zero		1


	//   ....[6]....
        /*0364*/ 	.word	0x000004d0
        /*0368*/ 	.word	0x000000ff
        /*036c*/ 	.word	0x00022850
        /*0370*/ 	.short	0x0100
        /*0372*/ 	.byte	0x08
	.zero		1


	//   ....[7]....
        /*0374*/ 	.word	0x000004e0
        /*0378*/ 	.word	0x000000ff
        /*037c*/ 	.word	0x00022860
        /*0380*/ 	.short	0x0100
        /*0382*/ 	.byte	0x08
	.zero		1


	//   ....[8]....
        /*0384*/ 	.word	0x000004f0
        /*0388*/ 	.word	0x000000ff
        /*038c*/ 	.word	0x00022858
        /*0390*/ 	.short	0x0100
        /*0392*/ 	.byte	0x08
	.zero		1


	//   ....[9]....
        /*0394*/ 	.word	0x00000500
        /*0398*/ 	.word	0x000000ff
        /*039c*/ 	.word	0x00022868
        /*03a0*/ 	.short	0x0100
        /*03a2*/ 	.byte	0x08
	.zero		1


	//   ....[10]....
        /*03a4*/ 	.word	0x000005f0
        /*03a8*/ 	.word	0x000000ff
        /*03ac*/ 	.word	0x00022870
        /*03b0*/ 	.short	0x0100
        /*03b2*/ 	.byte	0x06
	.zero		1


	//   ....[11]....
        /*03b4*/ 	.word	0x00000600
        /*03b8*/ 	.word	0x000000ff
        /*03bc*/ 	.word	0x00022880
        /*03c0*/ 	.short	0x0100
        /*03c2*/ 	.byte	0x06
	.zero		1


	//   ....[12]....
        /*03c4*/ 	.word	0x00000610
        /*03c8*/ 	.word	0x000000ff
        /*03cc*/ 	.word	0x00022878
        /*03d0*/ 	.short	0x0100
        /*03d2*/ 	.byte	0x06
	.zero		1


	//   ....[13]....
        /*03d4*/ 	.word	0x00000620
        /*03d8*/ 	.word	0x000000ff
        /*03dc*/ 	.word	0x00022888
        /*03e0*/ 	.short	0x0100
        /*03e2*/ 	.byte	0x06
	.zero		1


	//   ....[14]....
        /*03e4*/ 	.word	0x00000750
        /*03e8*/ 	.word	0x000000ff
        /*03ec*/ 	.word	0x00022890
        /*03f0*/ 	.short	0x0100
        /*03f2*/ 	.byte	0x08
	.zero		1


	//   ....[15]....
        /*03f4*/ 	.word	0x00000760
        /*03f8*/ 	.word	0x000000ff
        /*03fc*/ 	.word	0x000228a0
        /*0400*/ 	.short	0x0100
        /*0402*/ 	.byte	0x08
	.zero		1


	//   ....[16]....
        /*0404*/ 	.word	0x00000770
        /*0408*/ 	.word	0x000000ff
        /*040c*/ 	.word	0x00022898
        /*0410*/ 	.short	0x0100
        /*0412*/ 	.byte	0x08
	.zero		1


	//   ....[17]....
        /*0414*/ 	.word	0x00000780
        /*0418*/ 	.word	0x000000ff
        /*041c*/ 	.word	0x000228a8
        /*0420*/ 	.short	0x0100
        /*0422*/ 	.byte	0x08
	.zero		1


	//   ....[18]....
        /*0424*/ 	.word	0x000008b0
        /*0428*/ 	.word	0x000000ff
        /*042c*/ 	.word	0x000228b0
        /*0430*/ 	.short	0x0100
        /*0432*/ 	.byte	0x08
	.zero		1


	//   ....[19]....
        /*0434*/ 	.word	0x000008c0
        /*0438*/ 	.word	0x000000ff
        /*043c*/ 	.word	0x000228c0
        /*0440*/ 	.short	0x0100
        /*0442*/ 	.byte	0x08
	.zero		1


	//   ....[20]....
        /*0444*/ 	.word	0x000008d0
        /*0448*/ 	.word	0x000000ff
        /*044c*/ 	.word	0x000228b8
        /*0450*/ 	.short	0x0100
        /*0452*/ 	.byte	0x08
	.zero		1


	//   ....[21]....
        /*0454*/ 	.word	0x000008e0
        /*0458*/ 	.word	0x000000ff
        /*045c*/ 	.word	0x000228c8
        /*0460*/ 	.short	0x0100
        /*0462*/ 	.byte	0x08
	.zero		1


	//   ....[22]....
        /*0464*/ 	.word	0x00001620
        /*0468*/ 	.word	0x000000ff
        /*046c*/ 	.word	0x00022800
        /*0470*/ 	.short	0x010a
        /*0472*/ 	.byte	0x27
	.zero		1


	//   ....[23]....
        /*0474*/ 	.word	0x000016b0
        /*0478*/ 	.word	0x000000ff
        /*047c*/ 	.word	0x00022830
        /*0480*/ 	.short	0x010a
        /*0482*/ 	.byte	0x27
	.zero		1


	//   ....[24]....
        /*0484*/ 	.word	0x000016f0
        /*0488*/ 	.word	0x000000ff
        /*048c*/ 	.word	0x00022830
        /*0490*/ 	.short	0x010a
        /*0492*/ 	.byte	0x27
	.zero		1


	//   ....[25]....
        /*0494*/ 	.word	0x00002c60
        /*0498*/ 	.word	0x00000006
        /*049c*/ 	.word	0x00000000
        /*04a0*/ 	.short	0x0101
        /*04a2*/ 	.byte	0x3f
	.zero		1


	//   ....[26]....
        /*04a4*/ 	.word	0x000030c0
        /*04a8*/ 	.word	0x000000ff
        /*04ac*/ 	.word	0x00022850
        /*04b0*/ 	.short	0x010a
        /*04b2*/ 	.byte	0x27
	.zero		1


	//   ....[27]....
        /*04b4*/ 	.word	0x00003100
        /*04b8*/ 	.word	0x000000ff
        /*04bc*/ 	.word	0x00022850
        /*04c0*/ 	.short	0x010a
        /*04c2*/ 	.byte	0x27
	.zero		1


	//   ....[28]....
        /*04c4*/ 	.word	0x00003510
        /*04c8*/ 	.word	0x0000000b
        /*04cc*/ 	.word	0x00000000
        /*04d0*/ 	.short	0x0101
        /*04d2*/ 	.byte	0x3f
	.zero		1


	//   ....[29]....
        /*04d4*/ 	.word	0x00003640
        /*04d8*/ 	.word	0x000000ff
        /*04dc*/ 	.word	0x00022830
        /*04e0*/ 	.short	0x010a
        /*04e2*/ 	.byte	0x1d
	.zero		1


	//   ....[30]....
        /*04e4*/ 	.word	0x00003680
        /*04e8*/ 	.word	0x000000ff
        /*04ec*/ 	.word	0x00022830
        /*04f0*/ 	.short	0x010a
        /*04f2*/ 	.byte	0x1d
	.zero		1


	//   ....[31]....
        /*04f4*/ 	.word	0x00004a60
        /*04f8*/ 	.word	0x00000007
        /*04fc*/ 	.word	0x00000000
        /*0500*/ 	.short	0x0101
        /*0502*/ 	.byte	0x3f
	.zero		1


	//   ....[32]....
        /*0504*/ 	.word	0x00005630
        /*0508*/ 	.word	0x000000ff
        /*050c*/ 	.word	0x00022850
        /*0510*/ 	.short	0x010a
        /*0512*/ 	.byte	0x1d
	.zero		1


	//   ....[33]....
        /*0514*/ 	.word	0x00005670
        /*0518*/ 	.word	0x000000ff
        /*051c*/ 	.word	0x00022850
        /*0520*/ 	.short	0x010a
        /*0522*/ 	.byte	0x1d
	.zero		1


	//   ....[34]....
        /*0524*/ 	.word	0x00005950
        /*0528*/ 	.word	0x000000b1
        /*052c*/ 	.word	0x00000000
        /*0530*/ 	.short	0x0101
        /*0532*/ 	.byte	0x3f
	.zero		1


	//   ....[35]....
        /*0534*/ 	.word	0x00005a70
        /*0538*/ 	.word	0x000000ff
        /*053c*/ 	.word	0x00022830
        /*0540*/ 	.short	0x010a
        /*0542*/ 	.byte	0x19
	.zero		1


	//   ....[36]....
        /*0544*/ 	.word	0x00005ab0
        /*0548*/ 	.word	0x000000ff
        /*054c*/ 	.word	0x00022830
        /*0550*/ 	.short	0x010a
        /*0552*/ 	.byte	0x19
	.zero		1


	//   ....[37]....
        /*0554*/ 	.word	0x00006a10
        /*0558*/ 	.word	0x0000009a
        /*055c*/ 	.word	0x00000000
        /*0560*/ 	.short	0x0101
        /*0562*/ 	.byte	0x3f
	.zero		1


	//   ....[38]....
        /*0564*/ 	.word	0x00007300
        /*0568*/ 	.word	0x000000ff
        /*056c*/ 	.word	0x00022850
        /*0570*/ 	.short	0x010a
        /*0572*/ 	.byte	0x19
	.zero		1


	//   ....[39]....
        /*0574*/ 	.word	0x00007340
        /*0578*/ 	.word	0x000000ff
        /*057c*/ 	.word	0x00022850
        /*0580*/ 	.short	0x010a
        /*0582*/ 	.byte	0x19
	.zero		1


	//   ....[40]....
        /*0584*/ 	.word	0x00007610
        /*0588*/ 	.word	0x000000ba
        /*058c*/ 	.word	0x00000000
        /*0590*/ 	.short	0x0101
        /*0592*/ 	.byte	0x3f
	.zero		1


	//   ....[41]....
        /*0594*/ 	.word	0x000088c0
        /*0598*/ 	.word	0x000000ff
        /*059c*/ 	.word	0x00000000
        /*05a0*/ 	.short	0x0101
        /*05a2*/ 	.byte	0x04
	.zero		1


	//   ....[42]....
        /*05a4*/ 	.word	0x0000b2b0
        /*05a8*/ 	.word	0x000000ff
        /*05ac*/ 	.word	0x00022840
        /*05b0*/ 	.short	0x010a
        /*05b2*/ 	.byte	0x26
	.zero		1


	//   ....[43]....
        /*05b4*/ 	.word	0x0000be10
        /*05b8*/ 	.word	0x000000ff
        /*05bc*/ 	.word	0x00022800
        /*05c0*/ 	.short	0x0107
        /*05c2*/ 	.byte	0x26
	.zero		1


	//   ....[44]....
        /*05c4*/ 	.word	0x0000be50
        /*05c8*/ 	.word	0x000000ff
        /*05cc*/ 	.word	0x00022800
        /*05d0*/ 	.short	0x0101
        /*05d2*/ 	.byte	0x26
	.zero		1


	//   ....[45]....
        /*05d4*/ 	.word	0x0000be60
        /*05d8*/ 	.word	0x000000ff
        /*05dc*/ 	.word	0x00022820
        /*05e0*/ 	.short	0x010a
        /*05e2*/ 	.byte	0x26
	.zero		1


	//   ....[46]....
        /*05e4*/ 	.word	0x0000bec0
        /*05e8*/ 	.word	0x000000ff
        /*05ec*/ 	.word	0x00022860
        /*05f0*/ 	.short	0x010a
        /*05f2*/ 	.byte	0x26
	.zero		1


	//   ....[47]....
        /*05f4*/ 	.word	0x0000c740
        /*05f8*/ 	.word	0x000000ff
        /*05fc*/ 	.word	0x00022848
        /*0600*/ 	.short	0x010a
        /*0602*/ 	.byte	0x26
	.zero		1


	//   ....[48]....
        /*0604*/ 	.word	0x0000c910
        /*0608*/ 	.word	0x000000ff
        /*060c*/ 	.word	0x00022868
        /*0610*/ 	.short	0x010a
        /*0612*/ 	.byte	0x26
	.zero		1


	//   ....[49]....
        /*0614*/ 	.word	0x0000cf80
        /*0618*/ 	.word	0x000000ff
        /*061c*/ 	.word	0x00022840
        /*0620*/ 	.short	0x010a
        /*0622*/ 	.byte	0x26
	.zero		1


	//   ....[50]....
        /*0624*/ 	.word	0x0000d160
        /*0628*/ 	.word	0x000000ff
        /*062c*/ 	.word	0x00022860
        /*0630*/ 	.short	0x010a
        /*0632*/ 	.byte	0x26
	.zero		1


	//   ....[51]....
        /*0634*/ 	.word	0x0000d800
        /*0638*/ 	.word	0x000000ff
        /*063c*/ 	.word	0x00022848
        /*0640*/ 	.short	0x010a
        /*0642*/ 	.byte	0x26
	.zero		1


	//   ....[52]....
        /*0644*/ 	.word	0x0000d9e0
        /*0648*/ 	.word	0x000000ff
        /*064c*/ 	.word	0x00022868
        /*0650*/ 	.short	0x010a
        /*0652*/ 	.byte	0x26
	.zero		1


	//   ....[53]....
        /*0654*/ 	.word	0x0000dec0
        /*0658*/ 	.word	0x00000002
        /*065c*/ 	.word	0x00022820
        /*0660*/ 	.short	0x010a
        /*0662*/ 	.byte	0x3f
	.zero		1


	//   ....[54]....
        /*0664*/ 	.word	0x0000e040
        /*0668*/ 	.word	0x00000007
        /*066c*/ 	.word	0x00000000
        /*0670*/ 	.short	0x010a
        /*0672*/ 	.byte	0x3f
	.zero		1


	//   ....[55]....
        /*0674*/ 	.word	0x0000e0b0
        /*0678*/ 	.word	0x00000005
        /*067c*/ 	.word	0x00000000
        /*0680*/ 	.short	0x010a
        /*0682*/ 	.byte	0x3f
	.zero		1


	//   ....[56]....
        /*0684*/ 	.word	0x0000e110
        /*0688*/ 	.word	0x00000005
        /*068c*/ 	.word	0x00000000
        /*0690*/ 	.short	0x010a
        /*0692*/ 	.byte	0x3f
	.zero		1


	//   ....[57]....
        /*0694*/ 	.word	0x0000e140
        /*0698*/ 	.word	0x00000003
        /*069c*/ 	.word	0x00000000
        /*06a0*/ 	.short	0x010a
        /*06a2*/ 	.byte	0x3f
	.zero		1


	//   ....[58]....
        /*06a4*/ 	.word	0x0000e1b0
        /*06a8*/ 	.word	0x00000003
        /*06ac*/ 	.word	0x00022800
        /*06b0*/ 	.short	0x010a
        /*06b2*/ 	.byte	0x3f
	.zero		1


	//   ....[59]....
        /*06b4*/ 	.word	0x0000e210
        /*06b8*/ 	.word	0x00000003
        /*06bc*/ 	.word	0x00022830
        /*06c0*/ 	.short	0x010a
        /*06c2*/ 	.byte	0x3f
	.zero		1


	//   ....[60]....
        /*06c4*/ 	.word	0x0000e260
        /*06c8*/ 	.word	0x0000000b
        /*06cc*/ 	.word	0x00022850
        /*06d0*/ 	.short	0x010a
        /*06d2*/ 	.byte	0x3f
	.zero		1


	//   ....[61]....
        /*06d4*/ 	.word	0x0000e2c0
        /*06d8*/ 	.word	0x00000005
        /*06dc*/ 	.word	0x00022830
        /*06e0*/ 	.short	0x010a
        /*06e2*/ 	.byte	0x3f
	.zero		1


	//   ....[62]....
        /*06e4*/ 	.word	0x0000e310
        /*06e8*/ 	.word	0x000000b1
        /*06ec*/ 	.word	0x00022850
        /*06f0*/ 	.short	0x010a
        /*06f2*/ 	.byte	0x3f
	.zero		1


	//   ....[63]....
        /*06f4*/ 	.word	0x0000e370
        /*06f8*/ 	.word	0x00000004
        /*06fc*/ 	.word	0x00022830
        /*0700*/ 	.short	0x010a
        /*0702*/ 	.byte	0x3f
	.zero		1


	//   ....[64]....
        /*0704*/ 	.word	0x0000e3c0
        /*0708*/ 	.word	0x000000ba
        /*070c*/ 	.word	0x00022850
        /*0710*/ 	.short	0x010a
        /*0712*/ 	.byte	0x3f
	.zero		1


	//   ....[65]....
        /*0714*/ 	.word	0x0000e520
        /*0718*/ 	.word	0x00000003
        /*071c*/ 	.word	0x00022840
        /*0720*/ 	.short	0x010a
        /*0722*/ 	.byte	0x3f
	.zero		1


	//   ....[66]....
        /*0724*/ 	.word	0x0000ef30
        /*0728*/ 	.word	0x00000003
        /*072c*/ 	.word	0x00022820
        /*0730*/ 	.short	0x010a
        /*0732*/ 	.byte	0x3f
	.zero		1


	//   ....[67]....
        /*0734*/ 	.word	0x0000ef90
        /*0738*/ 	.word	0x00000003
        /*073c*/ 	.word	0x00022860
        /*0740*/ 	.short	0x010a
        /*0742*/ 	.byte	0x3f
	.zero		1


	//   ....[68]....
        /*0744*/ 	.word	0x0000eff0
        /*0748*/ 	.word	0x00000003
        /*074c*/ 	.word	0x00022848
        /*0750*/ 	.short	0x010a
        /*0752*/ 	.byte	0x3f
	.zero		1


	//   ....[69]....
        /*0754*/ 	.word	0x0000f050
        /*0758*/ 	.word	0x00000003
        /*075c*/ 	.word	0x00022868
        /*0760*/ 	.short	0x010a
        /*0762*/ 	.byte	0x3f
	.zero		1


	//   ....[70]....
        /*0764*/ 	.word	0x0000f0b0
        /*0768*/ 	.word	0x00000003
        /*076c*/ 	.word	0x00022840
        /*0770*/ 	.short	0x010a
        /*0772*/ 	.byte	0x3f
	.zero		1


	//   ....[71]....
        /*0774*/ 	.word	0x0000f110
        /*0778*/ 	.word	0x00000003
        /*077c*/ 	.word	0x00022860
        /*0780*/ 	.short	0x010a
        /*0782*/ 	.byte	0x3f
	.zero		1


	//   ....[72]....
        /*0784*/ 	.word	0x0000f170
        /*0788*/ 	.word	0x00000003
        /*078c*/ 	.word	0x00022848
        /*0790*/ 	.short	0x010a
        /*0792*/ 	.byte	0x3f
	.zero		1


	//   ....[73]....
        /*0794*/ 	.word	0x0000f1d0
        /*0798*/ 	.word	0x00000003
        /*079c*/ 	.word	0x00022868
        /*07a0*/ 	.short	0x010a
        /*07a2*/ 	.byte	0x3f
	.zero		1


	//   ....[74]....
        /*07a4*/ 	.word	0x0000f220
        /*07a8*/ 	.word	0x00000002
        /*07ac*/ 	.word	0x00022820
        /*07b0*/ 	.short	0x010a
        /*07b2*/ 	.byte	0x3f
	.zero		1


	//   ....[75]....
        /*07b4*/ 	.word	0x0000f3c0
        /*07b8*/ 	.word	0x00000007
        /*07bc*/ 	.word	0x00000000
        /*07c0*/ 	.short	0x010a
        /*07c2*/ 	.byte	0x3f
	.zero		1


	//   ....[76]....
        /*07c4*/ 	.word	0x0000f410
        /*07c8*/ 	.word	0x00000005
        /*07cc*/ 	.word	0x00000000
        /*07d0*/ 	.short	0x010a
        /*07d2*/ 	.byte	0x3f
	.zero		1


	//   ....[77]....
        /*07d4*/ 	.word	0x0000f460
        /*07d8*/ 	.word	0x00000005
        /*07dc*/ 	.word	0x00000000
        /*07e0*/ 	.short	0x010a
        /*07e2*/ 	.byte	0x3f
	.zero		1


	//----- nvinfo : EIATTR_NUM_MBARRIERS
	.align		4
.L_503:
        /*07e4*/ 	.byte	0x03, 0x38
        /*07e6*/ 	.short	0x0016


	//----- nvinfo : EIATTR_EXIT_INSTR_OFFSETS
	.align		4
        /*07e8*/ 	.byte	0x04, 0x1c
        /*07ea*/ 	.short	(.L_505 - .L_504)


	//   ....[0]....
.L_504:
        /*07ec*/ 	.word	0x0000e190


	//----- nvinfo : EIATTR_MAX_THREADS
	.align		4
.L_505:
        /*07f0*/ 	.byte	0x04, 0x05
        /*07f2*/ 	.short	(.L_507 - .L_506)
.L_506:
        /*07f4*/ 	.word	0x00000180
        /*07f8*/ 	.word	0x00000001
        /*07fc*/ 	.word	0x00000001


	//----- nvinfo : EIATTR_CRS_STACK_SIZE
	.align		4
.L_507:
        /*0800*/ 	.byte	0x04, 0x1e
        /*0802*/ 	.short	(.L_509 - .L_508)
.L_508:
        /*0804*/ 	.word	0x00000000


	//----- nvinfo : EIATTR_CBANK_PARAM_SIZE
	.align		4
.L_509:
        /*0808*/ 	.byte	0x03, 0x19
        /*080a*/ 	.short	0x0a70


	//----- nvinfo : EIATTR_PARAM_CBANK
	.align		4
        /*080c*/ 	.byte	0x04, 0x0a
        /*080e*/ 	.short	(.L_511 - .L_510)
	.align		4
.L_510:
        /*0810*/ 	.word	index@(.nv.constant0._ZN7cutlass13device_kernelIN5flash11enable_sm90INS1_16FlashAttnFwdSm90INS1_25CollectiveMainloopFwdSm90ILi2EN4cute5tupleIJNS5_1CILi1EEES8_S8_EEENS6_IJNS7_ILi128EEENS7_ILi96EEENS7_ILi64EEEEEELi256ENS_10bfloat16_tEfNS_4arch4Sm90ELb1ELb0ELb0ELb0ELb0ELb0ELb0ELb1ELb0ELb1ELb1ELb0EEENS1_21CollectiveEpilogueFwdINS6_IJSA_NS7_ILi256EEESB_EEES9_SE_SG_Li256ELb0ELb1ELb1ELb0EEENS1_19SingleTileSchedulerILb0ELb1ELb1ELi128EEEEEEEEEvNT_6ParamsE)
        /*0814*/ 	.short	0x0210
        /*0816*/ 	.short	0x0a70


	//----- nvinfo : EIATTR_SW_WAR
	.align		4
.L_511:
        /*0818*/ 	.byte	0x04, 0x36
        /*081a*/ 	.short	(.L_513 - .L_512)
.L_512:
        /*081c*/ 	.word	0x00000008
.L_513:


//--------------------- .nv.info._ZN7cutlass13device_kernelIN5flash11enable_sm90INS1_16FlashAttnFwdSm90INS1_25CollectiveMainloopFwdSm90ILi2EN4cute5tupleIJNS5_1CILi1EEES8_S8_EEENS6_IJNS7_ILi128EEENS7_ILi96EEENS7_ILi64EEEEEELi256ENS_10bfloat16_tEfNS_4arch4Sm90ELb1ELb0ELb0ELb0ELb0ELb0ELb1ELb1ELb0ELb1ELb1ELb0EEENS1_21CollectiveEpilogueFwdINS6_IJSA_NS7_ILi256EEESB_EEES9_SE_SG_Li256ELb0ELb1ELb1ELb0EEENS1_19SingleTileSchedulerILb0ELb1ELb1ELi128EEEEEEEEEvNT_6ParamsE --------------------------
	.section	.nv.info._ZN7cutlass13device_kernelIN5flash11enable_sm90INS1_16FlashAttnFwdSm90INS1_25CollectiveMainloopFwdSm90ILi2EN4cute5tupleIJNS5_1CILi1EEES8_S8_EEENS6_IJNS7_ILi128EEENS7_ILi96EEENS7_ILi64EEEEEELi256ENS_10bfloat16_tEfNS_4arch4Sm90ELb1ELb0ELb0ELb0ELb0ELb0ELb1ELb1ELb0ELb1ELb1ELb0EEENS1_21CollectiveEpilogueFwdINS6_IJSA_NS7_ILi256EEESB_EEES9_SE_SG_Li256ELb0ELb1ELb1ELb0EEENS1_19SingleTileSchedulerILb0ELb1ELb1ELi128EEEEEEEEEvNT_6ParamsE,"",@"SHT_CUDA_INFO"
	.sectionflags	@""
	.align	4


	//----- nvinfo : EIATTR_CUDA_API_VERSION
	.align		4
        /*0000*/ 	.byte	0x04, 0x37
        /*0002*/ 	.short	(.L_515 - .L_514)
.L_514:
        /*0004*/ 	.word	0x00000082


	//----- nvinfo : EIATTR_KPARAM_INFO
	.align		4
.L_515:
        /*0008*/ 	.byte	0x04, 0x17
        /*000a*/ 	.short	(.L_517 - .L_516)
.L_516:
        /*000c*/ 	.word	0x00000000
        /*0010*/ 	.short	0x0000
        /*0012*/ 	.short	0x0070
        /*0014*/ 	.byte	0x00, 0xf0, 0x01, 0x2c


	//----- nvinfo : EIATTR_SPARSE_MMA_MASK
	.align		4
.L_517:
        /*0018*/ 	.byte	0x03, 0x50
        /*001a*/ 	.short	0x0000


	//----- nvinfo : EIATTR_MAXREG_COUNT
	.align		4
        /*001c*/ 	.byte	0x03, 0x1b
        /*001e*/ 	.short	0x00a8


	//----- nvinfo : EIATTR_NUM_BARRIERS
	.align		4
        /*0020*/ 	.byte	0x02, 0x4c
        /*0022*/ 	.byte	0x10
	.zero		1


	//----- nvinfo : EIATTR_EXTERNS
	.align		4
        /*0024*/ 	.byte	0x04, 0x0f
        /*0026*/ 	.short	(.L_519 - .L_518)


	//   ....[0]....
	.align		4
.L_518:
        /*0028*/ 	.word	index@(__assertfail)


	//----- nvinfo : EIATTR_ANNOTATIONS
	.align		4
.L_519:
        /*002c*/ 	.byte	0x04, 0x55
        /*002e*/ 	.short	(.L_521 - .L_520)


	//   ....[0]....
.L_520:
        /* <DEDUP_REMOVED lines=27> */


	//----- nvinfo : EIATTR_MERCURY_ISA_VERSION
	.align		4
.L_521:
        /*01c8*/ 	.byte	0x03, 0x5f
        /*01ca*/ 	.short	0x0101


	//----- nvinfo : EIATTR_INT_WARP_WIDE_INSTR_OFFSETS
	.align		4
        /*01cc*/ 	.byte	0x04, 0x31
        /*01ce*/ 	.short	(.L_523 - .L_522)


	//   ....[0]....
.L_522:
        /*01d0*/ 	.word	0x00000120


	//   ....[1]....
        /*01d4*/ 	.word	0x00000160


	//   ....[2]....
        /*01d8*/ 	.word	0x000001d0


	//   ....[3]....
        /*01dc*/ 	.word	0x00000240


	//----- nvinfo : EIATTR_COOP_GROUP_MASK_REGIDS
	.align		4
.L_523:
        /*01e0*/ 	.byte	0x04, 0x29
        /*01e2*/ 	.short	(.L_525 - .L_524)


	//   ....[0]....
.L_524:
        /*01e4*/ 	.word	0xffffffff


	//   ....[1]....
        /*01e8*/ 	.word	0xffffffff


	//   ....[2]....
        /*01ec*/ 	.word	0xffffffff


	//   ....[3]....
        /*01f0*/ 	.word	0xffffffff


	//   ....[4]....
        /*01f4*/ 	.word	0xffffffff


	//   ....[5]....
        /*01f8*/ 	.word	0xffffffff


	//   ....[6]....
        /*01fc*/ 	.word	0xffffffff


	//   ....[7]....
        /*0200*/ 	.word	0xffffffff


	//   ....[8]....
        /*0204*/ 	.word	0xffffffff


	//   ....[9]....
        /*0208*/ 	.word	0xffffffff


	//   ....[10]....
        /*020c*/ 	.word	0xffffffff


	//   ....[11]....
        /*0210*/ 	.word	0xffffffff


	//   ....[12]....
        /*0214*/ 	.word	0xffffffff


	//   ....[13]....
        /*0218*/ 	.word	0xffffffff


	//   ....[14]....
        /*021c*/ 	.word	0xffffffff


	//   ....[15]....
        /*0220*/ 	.word	0xffffffff


	//   ....[16]....
        /*0224*/ 	.word	0xffffffff


	//   ....[17]....
        /*0228*/ 	.word	0xffffffff


	//   ....[18]....
        /*022c*/ 	.word	0xffffffff


	//   ....[19]....
        /*0230*/ 	.word	0xffffffff


	//   ....[20]....
        /*0234*/ 	.word	0xffffffff


	//   ....[21]....
        /*0238*/ 	.word	0xffffffff


	//   ....[22]....
        /*023c*/ 	.word	0xffffffff


	//   ....[23]....
        /*0240*/ 	.word	0xffffffff


	//   ....[24]....
        /*0244*/ 	.word	0xffffffff


	//   ....[25]....
        /*0248*/ 	.word	0xffffffff


	//   ....[26]....
        /*024c*/ 	.word	0xffffffff


	//   ....[27]....
        /*0250*/ 	.word	0xffffffff


	//   ....[28]....
        /*0254*/ 	.word	0xffffffff


	//   ....[29]....
        /*0258*/ 	.word	0xffffffff


	//   ....[30]....
        /*025c*/ 	.word	0xffffffff


	//   ....[31]....
        /*0260*/ 	.word	0xffffffff


	//   ....[32]....
        /*0264*/ 	.word	0xffffffff


	//   ....[33]....
        /*0268*/ 	.word	0xffffffff


	//   ....[34]....
        /*026c*/ 	.word	0xffffffff


	//   ....[35]....
        /*0270*/ 	.word	0xffffffff


	//   ....[36]....
        /*0274*/ 	.word	0xffffffff


	//   ....[37]....
        /*0278*/ 	.word	0xffffffff


	//   ....[38]....
        /*027c*/ 	.word	0xffffffff


	//   ....[39]....
        /*0280*/ 	.word	0xffffffff


	//   ....[40]....
        /*0284*/ 	.word	0xffffffff


	//   ....[41]....
        /*0288*/ 	.word	0xffffffff


	//   ....[42]....
        /*028c*/ 	.word	0xffffffff


	//   ....[43]....
        /*0290*/ 	.word	0xffffffff


	//   ....[44]....
        /*0294*/ 	.word	0xffffffff


	//   ....[45]....
        /*0298*/ 	.word	0xffffffff


	//   ....[46]....
        /*029c*/ 	.word	0xffffffff


	//   ....[47]....
        /*02a0*/ 	.word	0xffffffff


	//   ....[48]....
        /*02a4*/ 	.word	0xffffffff


	//   ....[49]....
        /*02a8*/ 	.word	0xffffffff


	//   ....[50]....
        /*02ac*/ 	.word	0xffffffff


	//   ....[51]....
        /*02b0*/ 	.word	0xffffffff


	//   ....[52]....
        /*02b4*/ 	.word	0xffffffff


	//   ....[53]....
        /*02b8*/ 	.word	0xffffffff


	//   ....[54]....
        /*02bc*/ 	.word	0xffffffff


	//   ....[55]....
        /*02c0*/ 	.word	0xffffffff


	//   ....[56]....
        /*02c4*/ 	.word	0xffffffff


	//   ....[57]....
        /*02c8*/ 	.word	0xffffffff


	//   ....[58]....
        /*02cc*/ 	.word	0xffffffff


	//   ....[59]....
        /*02d0*/ 	.word	0xffffffff


	//   ....[60]....
        /*02d4*/ 	.word	0xffffffff


	//   ....[61]....
        /*02d8*/ 	.word	0xffffffff


	//   ....[62]....
        /*02dc*/ 	.word	0xffffffff


	//   ....[63]....
        /*02e0*/ 	.word	0xffffffff


	//   ....[64]....
        /*02e4*/ 	.word	0xffffffff


	//   ....[65]....
        /*02e8*/ 	.word	0xffffffff


	//   ....[66]....
        /*02ec*/ 	.word	0xffffffff


	//   ....[67]....
        /*02f0*/ 	.word	0xffffffff


	//   ....[68]....
        /*02f4*/ 	.word	0xffffffff


	//   ....[69]....
        /*02f8*/ 	.word	0xffffffff


	//   ....[70]....
        /*02fc*/ 	.word	0xffffffff


	//   ....[71]....
        /*0300*/ 	.word	0x0500000f


	//   ....[72]....
        /*0304*/ 	.word	0x0500000f


	//   ....[73]....
        /*0308*/ 	.word	0x0500000f


	//   ....[74]....
        /*030c*/ 	.word	0x0500000f


	//   ....[75]....
        /*0310*/ 	.word	0x0500000f


	//   ....[76]....
        /*0314*/ 	.word	0x0500000f


	//   ....[77]....
        /*0318*/ 	.word	0x0500000f


	//   ....[78]....
        /*031c*/ 	.word	0x0500000f


	//   ....[79]....
        /*0320*/ 	.word	0x0500000f


	//   ....[80]....
        /*0324*/ 	.word	0x0500000f


	//   ....[81]....
        /*0328*/ 	.word	0x0500000f


	//   ....[82]....
        /*032c*/ 	.word	0x0500000f


	//   ....[83]....
        /*0330*/ 	.word	0x0500000f


	//   ....[84]....
        /*0334*/ 	.word	0x0500000f


	//   ....[85]....
        /*0338*/ 	.word	0x0500000f


	//   ....[86]....
        /*033c*/ 	.word	0x0500000f


	//   ....[87]....
        /*0340*/ 	.word	0x0500000f


	//   ....[88]....
        /*0344*/ 	.word	0x0500000f


	//   ....[89]....
        /*0348*/ 	.word	0x0500000f


	//   ....[90]....
        /*034c*/ 	.word	0x0500000f


	//   ....[91]....
        /*0350*/ 	.word	0x0500000f


	//   ....[92]....
        /*0354*/ 	.word	0x0500000f


	//   ....[93]....
        /*0358*/ 	.word	0x0500000f


	//   ....[94]....
        /*035c*/ 	.word	0x0500000f


	//   ....[95]....
        /*0360*/ 	.word	0x0500000f


	//   ....[96]....
        /*0364*/ 	.word	0x0500000f


	//   ....[97]....
        /*0368*/ 	.word	0x0500000f


	//   ....[98]....
        /*036c*/ 	.word	0x0500000f


	//   ....[99]....
        /*0370*/ 	.word	0x0500000f


	//   ....[100]....
        /*0374*/ 	.word	0x0500000f


	//   ....[101]....
        /*0378*/ 	.word	0x0500000f


	//   ....[102]....
        /*037c*/ 	.word	0x0500000f


	//   ....[103]....
        /*0380*/ 	.word	0x0500000f


	//   ....[104]....
        /*0384*/ 	.word	0x0500000f


	//----- nvinfo : EIATTR_COOP_GROUP_INSTR_OFFSETS
	.align		4
.L_525:
        /*0388*/ 	.byte	0x04, 0x28
        /*038a*/ 	.short	(.L_527 - .L_526)


	//   ....[0]....
.L_526:
        /*038c*/ 	.word	0x00000060


	//   ....[1]....
        /*0390*/ 	.word	0x00000130


	//   ....[2]....
        /*0394*/ 	.word	0x000001f0


	//   ....[3]....
        /*0398*/ 	.word	0x000003c0


	//   ....[4]....
        /*039c*/ 	.word	0x00000520


	//   ....[5]....
        /*03a0*/ 	.word	0x00000640


	//   ....[6]....
        /*03a4*/ 	.word	0x000007a0


	//   ....[7]....
        /*03a8*/ 	.word	0x00001480


	//   ....[8]....
        /*03ac*/ 	.word	0x00002890


	//   ....[9]....
        /*03b0*/ 	.word	0x000028c0


	//   ....[10]....
        /*03b4*/ 	.word	0x00003210


	//   ....[11]....
        /*03b8*/ 	.word	0x00003230


	//   ....[12]....
        /*03bc*/ 	.word	0x00003250


	//   ....[13]....
        /*03c0*/ 	.word	0x00003270


	//   ....[14]....
        /*03c4*/ 	.word	0x00004a60


	//   ....[15]....
        /*03c8*/ 	.word	0x00004d60


	//   ....[16]....
        /*03cc*/ 	.word	0x00005680


	//   ....[17]....
        /*03d0*/ 	.word	0x00005700


	//   ....[18]....
        /*03d4*/ 	.word	0x00005720


	//   ....[19]....
        /*03d8*/ 	.word	0x00005740


	//   ....[20]....
        /*03dc*/ 	.word	0x00007a50


	//   ....[21]....
        /*03e0*/ 	.word	0x00007ac0


	//   ....[22]....
        /*03e4*/ 	.word	0x00007ad0


	//   ....[23]....
        /*03e8*/ 	.word	0x00007b00


	//   ....[24]....
        /*03ec*/ 	.word	0x000090a0


	//   ....[25]....
        /*03f0*/ 	.word	0x000090c0


	//   ....[26]....
        /*03f4*/ 	.word	0x00009110


	//   ....[27]....
        /*03f8*/ 	.word	0x00009120


	//   ....[28]....
        /*03fc*/ 	.word	0x0000a250


	//   ....[29]....
        /*0400*/ 	.word	0x0000a2b0


	//   ....[30]....
        /*0404*/ 	.word	0x0000a2f0


	//   ....[31]....
        /*0408*/ 	.word	0x0000a320


	//   ....[32]....
        /*040c*/ 	.word	0x0000a350


	//   ....[33]....
        /*0410*/ 	.word	0x0000a370


	//   ....[34]....
        /*0414*/ 	.word	0x0000aff0


	//   ....[35]....
        /*0418*/ 	.word	0x0000b000


	//   ....[36]....
        /*041c*/ 	.word	0x0000c070


	//   ....[37]....
        /*0420*/ 	.word	0x0000cc20


	//   ....[38]....
        /*0424*/ 	.word	0x0000d550


	//   ....[39]....
        /*0428*/ 	.word	0x0000d590


	//   ....[40]....
        /*042c*/ 	.word	0x0000d5c0


	//   ....[41]....
        /*0430*/ 	.word	0x0000d5e0


	//   ....[42]....
        /*0434*/ 	.word	0x0000d600


	//   ....[43]....
        /*0438*/ 	.word	0x0000d720


	//   ....[44]....
        /*043c*/ 	.word	0x0000d7e0


	//   ....[45]....
        /*0440*/ 	.word	0x0000d800


	//   ....[46]....
        /*0444*/ 	.word	0x0000d8a0


	//   ....[47]....
        /*0448*/ 	.word	0x0000d8c0


	//   ....[48]....
        /*044c*/ 	.word	0x0000d960


	//   ....[49]....
        /*0450*/ 	.word	0x0000d980


	//   ....[50]....
        /*0454*/ 	.word	0x0000da00


	//   ....[51]....
        /*0458*/ 	.word	0x0000da20


	//   ....[52]....
        /*045c*/ 	.word	0x0000da30


	//   ....[53]....
        /*0460*/ 	.word	0x0000da40


	//   ....[54]....
        /*0464*/ 	.word	0x0000e110


	//   ....[55]....
        /*0468*/ 	.word	0x0000e1c0


	//   ....[56]....
        /*046c*/ 	.word	0x0000e1e0


	//   ....[57]....
        /*0470*/ 	.word	0x0000e290


	//   ....[58]....
        /*0474*/ 	.word	0x0000e320


	//   ....[59]....
        /*0478*/ 	.word	0x0000e340


	//   ....[60]....
        /*047c*/ 	.word	0x0000e3e0


	//   ....[61]....
        /*0480*/ 	.word	0x0000e3f0


	//   ....[62]....
        /*0484*/ 	.word	0x0000e420


	//   ....[63]....
        /*0488*/ 	.word	0x0000e440


	//   ....[64]....
        /*048c*/ 	.word	0x0000e4b0


	//   ....[65]....
        /*0490*/ 	.word	0x0000e500


	//   ....[66]....
        /*0494*/ 	.word	0x0000e590


	//   ....[67]....
        /*0498*/ 	.word	0x0000e5c0


	//   ....[68]....
        /*049c*/ 	.word	0x0000e670


	//   ....[69]....
        /*04a0*/ 	.word	0x0000e6c0


	//   ....[70]....
        /*04a4*/ 	.word	0x00010990


	//   ....[71]....
        /*04a8*/ 	.word	0x00010f90


	//   ....[72]....
        /*04ac*/ 	.word	0x00011100


	//   ....[73]....
        /*04b0*/ 	.word	0x00011160


	//   ....[74]....
        /*04b4*/ 	.word	0x000112a0


	//   ....[75]....
        /*04b8*/ 	.word	0x00011330


	//   ....[76]....
        /*04bc*/ 	.word	0x00011430


	//   ....[77]....
        /*04c0*/ 	.word	0x000114c0


	//   ....[78]....
        /*04c4*/ 	.word	0x000115d0


	//   ....[79]....
        /*04c8*/ 	.word	0x00011640


	//   ....[80]....
        /*04cc*/ 	.word	0x00011760


	//   ....[81]....
        /*04d0*/ 	.word	0x000117d0


	//   ....[82]....
        /*04d4*/ 	.word	0x000118f0


	//   ....[83]....
        /*04d8*/ 	.word	0x00011960


	//   ....[84]....
        /*04dc*/ 	.word	0x00011a70


	//   ....[85]....
        /*04e0*/ 	.word	0x00011ad0


	//   ....[86]....
        /*04e4*/ 	.word	0x00011bd0


	//   ....[87]....
        /*04e8*/ 	.word	0x00011c20


	//   ....[88]....
        /*04ec*/ 	.word	0x00011cc0


	//   ....[89]....
        /*04f0*/ 	.word	0x00011d80


	//   ....[90]....
        /*04f4*/ 	.word	0x000120a0


	//   ....[91]....
        /*04f8*/ 	.word	0x00012110


	//   ....[92]....
        /*04fc*/ 	.word	0x00012220


	//   ....[93]....
        /*0500*/ 	.word	0x00012280


	//   ....[94]....
        /*0504*/ 	.word	0x00012390


	//   ....[95]....
        /*0508*/ 	.word	0x000123e0


	//   ....[96]....
        /*050c*/ 	.word	0x000124e0


	//   ....[97]....
        /*0510*/ 	.word	0x00012540


	//   ....[98]....
        /*0514*/ 	.word	0x000126b0


	//   ....[99]....
        /*0518*/ 	.word	0x00012700


	//   ....[100]....
        /*051c*/ 	.word	0x00012820


	//   ....[101]....
        /*0520*/ 	.word	0x00012870


	//   ....[102]....
        /*0524*/ 	.word	0x00012980


	//   ....[103]....
        /*0528*/ 	.word	0x000129d0


	//   ....[104]....
        /*052c*/ 	.word	0x00012de0


	//----- nvinfo : EIATTR_REG_RECONFIG
	.align		4
.L_527:
        /*0530*/ 	.byte	0x01, 0x54
	.zero		2


	//----- nvinfo : EIATTR_SYSCALL_OFFSETS
	.align		4
        /*0534*/ 	.byte	0x04, 0x46
        /*0536*/ 	.short	(.L_529 - .L_528)


	//   ....[0]....
.L_528:
        /*0538*/ 	.word	0x000016d0


	//   ....[1]....
        /*053c*/ 	.word	0x0000c860


	//   ....[2]....
        /*0540*/ 	.word	0x0000c9a0


	//   ....[3]....
        /*0544*/ 	.word	0x0000ca90


	//   ....[4]....
        /*0548*/ 	.word	0x0000d1b0


	//   ....[5]....
        /*054c*/ 	.word	0x0000dd60


	//----- nvinfo : EIATTR_MBARRIER_INSTR_OFFSETS
	.align		4
.L_529:
        /*0550*/ 	.byte	0x04, 0x39
        /*0552*/ 	.short	(.L_531 - .L_530)


	//   ....[0]....
.L_530:
        /*0554*/ 	.word	0x00000260
        /*0558*/ 	.word	0x000000ff
        /*055c*/ 	.word	0x00032400
        /*0560*/ 	.short	0x0100
        /*0562*/ 	.byte	0x08
	.zero		1


	//   ....[1]....
        /*0564*/ 	.word	0x00000270
        /*0568*/ 	.word	0x000000ff
        /*056c*/ 	.word	0x00032410
        /*0570*/ 	.short	0x0100
        /*0572*/ 	.byte	0x08
	.zero		1


	//   ....[2]....
        /*0574*/ 	.word	0x00000280
        /*0578*/ 	.word	0x000000ff
        /*057c*/ 	.word	0x00032420
        /*0580*/ 	.short	0x0100
        /*0582*/ 	.byte	0x08
	.zero		1


	//   ....[3]....
        /*0584*/ 	.word	0x00000370
        /*0588*/ 	.word	0x000000ff
        /*058c*/ 	.word	0x00032430
        /*0590*/ 	.short	0x0100
        /*0592*/ 	.byte	0x08
	.zero		1


	//   ....[4]....
        /*0594*/ 	.word	0x00000380
        /*0598*/ 	.word	0x000000ff
        /*059c*/ 	.word	0x00032440
        /*05a0*/ 	.short	0x0100
        /*05a2*/ 	.byte	0x08
	.zero		1


	//   ....[5]....
        /*05a4*/ 	.word	0x00000390
        /*05a8*/ 	.word	0x000000ff
        /*05ac*/ 	.word	0x00032438
        /*05b0*/ 	.short	0x0100
        /*05b2*/ 	.byte	0x08
	.zero		1


	//   ....[6]....
        /*05b4*/ 	.word	0x000003a0
        /*05b8*/ 	.word	0x000000ff
        /*05bc*/ 	.word	0x00032448
        /*05c0*/ 	.short	0x0100
        /*05c2*/ 	.byte	0x08
	.zero		1


	//   ....[7]....
        /*05c4*/ 	.word	0x000004d0
        /*05c8*/ 	.word	0x000000ff
        /*05cc*/ 	.word	0x00032450
        /*05d0*/ 	.short	0x0100
        /*05d2*/ 	.byte	0x08
	.zero		1


	//   ....[8]....
        /*05d4*/ 	.word	0x000004e0
        /*05d8*/ 	.word	0x000000ff
        /*05dc*/ 	.word	0x00032460
        /*05e0*/ 	.short	0x0100
        /*05e2*/ 	.byte	0x08
	.zero		1


	//   ....[9]....
        /*05e4*/ 	.word	0x000004f0
        /*05e8*/ 	.word	0x000000ff
        /*05ec*/ 	.word	0x00032458
        /*05f0*/ 	.short	0x0100
        /*05f2*/ 	.byte	0x08
	.zero		1


	//   ....[10]....
        /*05f4*/ 	.word	0x00000500
        /*05f8*/ 	.word	0x000000ff
        /*05fc*/ 	.word	0x00032468
        /*0600*/ 	.short	0x0100
        /*0602*/ 	.byte	0x08
	.zero		1


	//   ....[11]....
        /*0604*/ 	.word	0x000005f0
        /*0608*/ 	.word	0x000000ff
        /*060c*/ 	.word	0x00032470
        /*0610*/ 	.short	0x0100
        /*0612*/ 	.byte	0x06
	.zero		1


	//   ....[12]....
        /*0614*/ 	.word	0x00000600
        /*0618*/ 	.word	0x000000ff
        /*061c*/ 	.word	0x00032480
        /*0620*/ 	.short	0x0100
        /*0622*/ 	.byte	0x06
	.zero		1


	//   ....[13]....
        /*0624*/ 	.word	0x00000610
        /*0628*/ 	.word	0x000000ff
        /*062c*/ 	.word	0x00032478
        /*0630*/ 	.short	0x0100
        /*0632*/ 	.byte	0x06
	.zero		1


	//   ....[14]....
        /*0634*/ 	.word	0x00000620
        /*0638*/ 	.word	0x000000ff
        /*063c*/ 	.word	0x00032488
        /*0640*/ 	.short	0x0100
        /*0642*/ 	.byte	0x06
	.zero		1


	//   ....[15]....
        /*0644*/ 	.word	0x00000750
        /*0648*/ 	.word	0x000000ff
        /*064c*/ 	.word	0x00032490
        /*0650*/ 	.short	0x0100
        /*0652*/ 	.byte	0x08
	.zero		1


	//   ....[16]....
        /*0654*/ 	.word	0x00000760
        /*0658*/ 	.word	0x000000ff
        /*065c*/ 	.word	0x000324a0
        /*0660*/ 	.short	0x0100
        /*0662*/ 	.byte	0x08
	.zero		1


	//   ....[17]....
        /*0664*/ 	.word	0x00000770
        /*0668*/ 	.word	0x000000ff
        /*066c*/ 	.word	0x00032498
        /*0670*/ 	.short	0x0100
        /*0672*/ 	.byte	0x08
	.zero		1


	//   ....[18]....
        /*0674*/ 	.word	0x00000780
        /*0678*/ 	.word	0x000000ff
        /*067c*/ 	.word	0x000324a8
        /*0680*/ 	.short	0x0100
        /*0682*/ 	.byte	0x08
	.zero		1


	//   ....[19]....
        /*0684*/ 	.word	0x000008b0
        /*0688*/ 	.word	0x000000ff
        /*068c*/ 	.word	0x000324b0
        /*0690*/ 	.short	0x0100
        /*0692*/ 	.byte	0x08
	.zero		1


	//   ....[20]....
        /*0694*/ 	.word	0x000008c0
        /*0698*/ 	.word	0x000000ff
        /*069c*/ 	.word	0x000324c0
        /*06a0*/ 	.short	0x0100
        /*06a2*/ 	.byte	0x08
	.zero		1


	//   ....[21]....
        /*06a4*/ 	.word	0x000008d0
        /*06a8*/ 	.word	0x000000ff
        /*06ac*/ 	.word	0x000324b8
        /*06b0*/ 	.short	0x0100
        /*06b2*/ 	.byte	0x08
	.zero		1


	//   ....[22]....
        /*06b4*/ 	.word	0x000008e0
        /*06b8*/ 	.word	0x000000ff
        /*06bc*/ 	.word	0x000324c8
        /*06c0*/ 	.short	0x0100
        /*06c2*/ 	.byte	0x08
	.zero		1


	//   ....[23]....
        /*06c4*/ 	.word	0x00001710
        /*06c8*/ 	.word	0x000000ff
        /*06cc*/ 	.word	0x00032400
        /*06d0*/ 	.short	0x010a
        /*06d2*/ 	.byte	0x04
	.zero		1


	//   ....[24]....
        /*06d4*/ 	.word	0x000017b0
        /*06d8*/ 	.word	0x000000ff
        /*06dc*/ 	.word	0x00032430
        /*06e0*/ 	.short	0x010a
        /*06e2*/ 	.byte	0x04
	.zero		1


	//   ....[25]....
        /*06e4*/ 	.word	0x00001800
        /*06e8*/ 	.word	0x000000ff
        /*06ec*/ 	.word	0x00032430
        /*06f0*/ 	.short	0x010a
        /*06f2*/ 	.byte	0x04
	.zero		1


	//   ....[26]....
        /*06f4*/ 	.word	0x00001b10
        /*06f8*/ 	.word	0x000000ff
        /*06fc*/ 	.word	0x00032410
        /*0700*/ 	.short	0x010a
        /*0702*/ 	.byte	0x08
	.zero		1


	//   ....[27]....
        /*0704*/ 	.word	0x00001b60
        /*0708*/ 	.word	0x000000ff
        /*070c*/ 	.word	0x00032450
        /*0710*/ 	.short	0x010a
        /*0712*/ 	.byte	0x04
	.zero		1


	//   ....[28]....
        /*0714*/ 	.word	0x00001bb0
        /*0718*/ 	.word	0x000000ff
        /*071c*/ 	.word	0x00032450
        /*0720*/ 	.short	0x010a
        /*0722*/ 	.byte	0x04
	.zero		1


	//   ....[29]....
        /*0724*/ 	.word	0x00003600
        /*0728*/ 	.word	0x00000014
        /*072c*/ 	.word	0x00000000
        /*0730*/ 	.short	0x0101
        /*0732*/ 	.byte	0x3f
	.zero		1


	//   ....[30]....
        /*0734*/ 	.word	0x000040f0
        /*0738*/ 	.word	0x000000be
        /*073c*/ 	.word	0x00000000
        /*0740*/ 	.short	0x0101
        /*0742*/ 	.byte	0x3f
	.zero		1


	//   ....[31]....
        /*0744*/ 	.word	0x00004200
        /*0748*/ 	.word	0x000000ff
        /*074c*/ 	.word	0x00032430
        /*0750*/ 	.short	0x010a
        /*0752*/ 	.byte	0x05
	.zero		1


	//   ....[32]....
        /*0754*/ 	.word	0x00004240
        /*0758*/ 	.word	0x000000ff
        /*075c*/ 	.word	0x00032430
        /*0760*/ 	.short	0x010a
        /*0762*/ 	.byte	0x05
	.zero		1


	//   ....[33]....
        /*0764*/ 	.word	0x00004590
        /*0768*/ 	.word	0x000000ff
        /*076c*/ 	.word	0x00032450
        /*0770*/ 	.short	0x010a
        /*0772*/ 	.byte	0x05
	.zero		1


	//   ....[34]....
        /*0774*/ 	.word	0x000045d0
        /*0778*/ 	.word	0x000000ff
        /*077c*/ 	.word	0x00032450
        /*0780*/ 	.short	0x010a
        /*0782*/ 	.byte	0x05
	.zero		1


	//   ....[35]....
        /*0784*/ 	.word	0x000059e0
        /*0788*/ 	.word	0x00000098
        /*078c*/ 	.word	0x00000000
        /*0790*/ 	.short	0x0101
        /*0792*/ 	.byte	0x3f
	.zero		1


	//   ....[36]....
        /*0794*/ 	.word	0x00006d80
        /*0798*/ 	.word	0x0000009d
        /*079c*/ 	.word	0x00000000
        /*07a0*/ 	.short	0x0101
        /*07a2*/ 	.byte	0x3f
	.zero		1


	//   ....[37]....
        /*07a4*/ 	.word	0x00006eb0
        /*07a8*/ 	.word	0x000000ff
        /*07ac*/ 	.word	0x00032430
        /*07b0*/ 	.short	0x010a
        /*07b2*/ 	.byte	0x06
	.zero		1


	//   ....[38]....
        /*07b4*/ 	.word	0x00006ef0
        /*07b8*/ 	.word	0x000000ff
        /*07bc*/ 	.word	0x00032430
        /*07c0*/ 	.short	0x010a
        /*07c2*/ 	.byte	0x06
	.zero		1


	//   ....[39]....
        /*07c4*/ 	.word	0x00007110
        /*07c8*/ 	.word	0x000000ff
        /*07cc*/ 	.word	0x00032450
        /*07d0*/ 	.short	0x010a
        /*07d2*/ 	.byte	0x06
	.zero		1


	//   ....[40]....
        /*07d4*/ 	.word	0x00007150
        /*07d8*/ 	.word	0x000000ff
        /*07dc*/ 	.word	0x00032450
        /*07e0*/ 	.short	0x010a
        /*07e2*/ 	.byte	0x06
	.zero		1


	//   ....[41]....
        /*07e4*/ 	.word	0x00007d40
        /*07e8*/ 	.word	0x00000098
        /*07ec*/ 	.word	0x00000000
        /*07f0*/ 	.short	0x0101
        /*07f2*/ 	.byte	0x3f
	.zero		1


	//   ....[42]....
        /*07f4*/ 	.word	0x00009080
        /*07f8*/ 	.word	0x000000d2
        /*07fc*/ 	.word	0x00000000
        /*0800*/ 	.short	0x0101
        /*0802*/ 	.byte	0x3f
	.zero		1


	//   ....[43]....
        /*0804*/ 	.word	0x0000a380
        /*0808*/ 	.word	0x000000ff
        /*080c*/ 	.word	0x00000000
        /*0810*/ 	.short	0x0101
        /*0812*/ 	.byte	0x04
	.zero		1


	//   ....[44]....
        /*0814*/ 	.word	0x0000ce70
        /*0818*/ 	.word	0x000000ff
        /*081c*/ 	.word	0x00032440
        /*0820*/ 	.short	0x010a
        /*0822*/ 	.byte	0x26
	.zero		1


	//   ....[45]....
        /*0824*/ 	.word	0x0000db70
        /*0828*/ 	.word	0x000000ff
        /*082c*/ 	.word	0x00032400
        /*0830*/ 	.short	0x0107
        /*0832*/ 	.byte	0x26
	.zero		1


	//   ....[46]....
        /*0834*/ 	.word	0x0000dbf0
        /*0838*/ 	.word	0x000000ff
        /*083c*/ 	.word	0x00032400
        /*0840*/ 	.short	0x0101
        /*0842*/ 	.byte	0x26
	.zero		1


	//   ....[47]....
        /*0844*/ 	.word	0x0000e870
        /*0848*/ 	.word	0x000000ff
        /*084c*/ 	.word	0x00032410
        /*0850*/ 	.short	0x0107
        /*0852*/ 	.byte	0x26
	.zero		1


	//   ....[48]....
        /*0854*/ 	.word	0x0000e8d0
        /*0858*/ 	.word	0x000000ff
        /*085c*/ 	.word	0x00032410
        /*0860*/ 	.short	0x0101
        /*0862*/ 	.byte	0x26
	.zero		1


	//   ....[49]....
        /*0864*/ 	.word	0x0000e8e0
        /*0868*/ 	.word	0x000000ff
        /*086c*/ 	.word	0x00032420
        /*0870*/ 	.short	0x010a
        /*0872*/ 	.byte	0x26
	.zero		1


	//   ....[50]....
        /*0874*/ 	.word	0x0000e940
        /*0878*/ 	.word	0x000000ff
        /*087c*/ 	.word	0x00032460
        /*0880*/ 	.short	0x010a
        /*0882*/ 	.byte	0x26
	.zero		1


	//   ....[51]....
        /*0884*/ 	.word	0x0000f1c0
        /*0888*/ 	.word	0x000000ff
        /*088c*/ 	.word	0x00032448
        /*0890*/ 	.short	0x010a
        /*0892*/ 	.byte	0x26
	.zero		1


	//   ....[52]....
        /*0894*/ 	.word	0x0000f390
        /*0898*/ 	.word	0x000000ff
        /*089c*/ 	.word	0x00032468
        /*08a0*/ 	.short	0x010a
        /*08a2*/ 	.byte	0x26
	.zero		1


	//   ....[53]....
        /*08a4*/ 	.word	0x0000f9f0
        /*08a8*/ 	.word	0x000000ff
        /*08ac*/ 	.word	0x00032440
        /*08b0*/ 	.short	0x010a
        /*08b2*/ 	.byte	0x26
	.zero		1


	//   ....[54]....
        /*08b4*/ 	.word	0x0000fbd0
        /*08b8*/ 	.word	0x000000ff
        /*08bc*/ 	.word	0x00032460
        /*08c0*/ 	.short	0x010a
        /*08c2*/ 	.byte	0x26
	.zero		1


	//   ....[55]....
        /*08c4*/ 	.word	0x00010260
        /*08c8*/ 	.word	0x000000ff
        /*08cc*/ 	.word	0x00032448
        /*08d0*/ 	.short	0x010a
        /*08d2*/ 	.byte	0x26
	.zero		1


	//   ....[56]....
        /*08d4*/ 	.word	0x00010440
        /*08d8*/ 	.word	0x000000ff
        /*08dc*/ 	.word	0x00032468
        /*08e0*/ 	.short	0x010a
        /*08e2*/ 	.byte	0x26
	.zero		1


	//   ....[57]....
        /*08e4*/ 	.word	0x00010920
        /*08e8*/ 	.word	0x00000002
        /*08ec*/ 	.word	0x00032420
        /*08f0*/ 	.short	0x010a
        /*08f2*/ 	.byte	0x3f
	.zero		1


	//   ....[58]....
        /*08f4*/ 	.word	0x00010aa0
        /*08f8*/ 	.word	0x00000007
        /*08fc*/ 	.word	0x00000000
        /*0900*/ 	.short	0x010a
        /*0902*/ 	.byte	0x3f
	.zero		1


	//   ....[59]....
        /*0904*/ 	.word	0x00010b10
        /*0908*/ 	.word	0x00000005
        /*090c*/ 	.word	0x00000000
        /*0910*/ 	.short	0x010a
        /*0912*/ 	.byte	0x3f
	.zero		1


	//   ....[60]....
        /*0914*/ 	.word	0x00010b70
        /*0918*/ 	.word	0x00000005
        /*091c*/ 	.word	0x00000000
        /*0920*/ 	.short	0x010a
        /*0922*/ 	.byte	0x3f
	.zero		1


	//   ....[61]....
        /*0924*/ 	.word	0x00010ba0
        /*0928*/ 	.word	0x00000003
        /*092c*/ 	.word	0x00000000
        /*0930*/ 	.short	0x010a
        /*0932*/ 	.byte	0x3f
	.zero		1


	//   ....[62]....
        /*0934*/ 	.word	0x00010c20
        /*0938*/ 	.word	0x00000003
        /*093c*/ 	.word	0x00032400
        /*0940*/ 	.short	0x010a
        /*0942*/ 	.byte	0x3f
	.zero		1


	//   ....[63]....
        /*0944*/ 	.word	0x00010c90
        /*0948*/ 	.word	0x00000003
        /*094c*/ 	.word	0x00032430
        /*0950*/ 	.short	0x010a
        /*0952*/ 	.byte	0x3f
	.zero		1


	//   ....[64]....
        /*0954*/ 	.word	0x00010d00
        /*0958*/ 	.word	0x00000003
        /*095c*/ 	.word	0x00032410
        /*0960*/ 	.short	0x010a
        /*0962*/ 	.byte	0x3f
	.zero		1


	//   ....[65]....
        /*0964*/ 	.word	0x00010d70
        /*0968*/ 	.word	0x00000003
        /*096c*/ 	.word	0x00032450
        /*0970*/ 	.short	0x010a
        /*0972*/ 	.byte	0x3f
	.zero		1


	//   ....[66]....
        /*0974*/ 	.word	0x00010dd0
        /*0978*/ 	.word	0x00000098
        /*097c*/ 	.word	0x00032430
        /*0980*/ 	.short	0x010a
        /*0982*/ 	.byte	0x3f
	.zero		1


	//   ....[67]....
        /*0984*/ 	.word	0x00010e30
        /*0988*/ 	.word	0x000000ca
        /*098c*/ 	.word	0x00032450
        /*0990*/ 	.short	0x010a
        /*0992*/ 	.byte	0x3f
	.zero		1


	//   ....[68]....
        /*0994*/ 	.word	0x00010e90
        /*0998*/ 	.word	0x00000098
        /*099c*/ 	.word	0x00032430
        /*09a0*/ 	.short	0x010a
        /*09a2*/ 	.byte	0x3f
	.zero		1


	//   ....[69]....
        /*09a4*/ 	.word	0x00010ef0
        /*09a8*/ 	.word	0x000000cc
        /*09ac*/ 	.word	0x00032450
        /*09b0*/ 	.short	0x010a
        /*09b2*/ 	.byte	0x3f
	.zero		1


	//   ....[70]....
        /*09b4*/ 	.word	0x00011050
        /*09b8*/ 	.word	0x00000003
        /*09bc*/ 	.word	0x00032440
        /*09c0*/ 	.short	0x010a
        /*09c2*/ 	.byte	0x3f
	.zero		1


	//   ....[71]....
        /*09c4*/ 	.word	0x00012a10
        /*09c8*/ 	.word	0x00000003
        /*09cc*/ 	.word	0x00032420
        /*09d0*/ 	.short	0x010a
        /*09d2*/ 	.byte	0x3f
	.zero		1


	//   ....[72]....
        /*09d4*/ 	.word	0x00012a70
        /*09d8*/ 	.word	0x00000003
        /*09dc*/ 	.word	0x00032460
        /*09e0*/ 	.short	0x010a
        /*09e2*/ 	.byte	0x3f
	.zero		1


	//   ....[73]....
        /*09e4*/ 	.word	0x00012ad0
        /*09e8*/ 	.word	0x00000003
        /*09ec*/ 	.word	0x00032448
        /*09f0*/ 	.short	0x010a
        /*09f2*/ 	.byte	0x3f
	.zero		1


	//   ....[74]....
        /*09f4*/ 	.word	0x00012b30
        /*09f8*/ 	.word	0x00000003
        /*09fc*/ 	.word	0x00032468
        /*0a00*/ 	.short	0x010a
        /*0a02*/ 	.byte	0x3f
	.zero		1


	//   ....[75]....
        /*0a04*/ 	.word	0x00012b90
        /*0a08*/ 	.word	0x00000003
        /*0a0c*/ 	.word	0x00032440
        /*0a10*/ 	.short	0x010a
        /*0a12*/ 	.byte	0x3f
	.zero		1


	//   ....[76]....
        /*0a14*/ 	.word	0x00012bf0
        /*0a18*/ 	.word	0x00000003
        /*0a1c*/ 	.word	0x00032460
        /*0a20*/ 	.short	0x010a
        /*0a22*/ 	.byte	0x3f
	.zero		1


	//   ....[77]....
        /*0a24*/ 	.word	0x00012c50
        /*0a28*/ 	.word	0x00000003
        /*0a2c*/ 	.word	0x00032448
        /*0a30*/ 	.short	0x010a
        /*0a32*/ 	.byte	0x3f
	.zero		1


	//   ....[78]....
        /*0a34*/ 	.word	0x00012cb0
        /*0a38*/ 	.word	0x00000003
        /*0a3c*/ 	.word	0x00032468
        /*0a40*/ 	.short	0x010a
        /*0a42*/ 	.byte	0x3f
	.zero		1


	//   ....[79]....
        /*0a44*/ 	.word	0x00012d00
        /*0a48*/ 	.word	0x00000002
        /*0a4c*/ 	.word	0x00032420
        /*0a50*/ 	.short	0x010a
        /*0a52*/ 	.byte	0x3f
	.zero		1


	//   ....[80]....
        /*0a54*/ 	.word	0x00012ea0
        /*0a58*/ 	.word	0x00000007
        /*0a5c*/ 	.word	0x00000000
        /*0a60*/ 	.short	0x010a
        /*0a62*/ 	.byte	0x3f
	.zero		1


	//   ....[81]....
        /*0a64*/ 	.word	0x00012ef0
        /*0a68*/ 	.word	0x00000005
        /*0a6c*/ 	.word	0x00000000
        /*0a70*/ 	.short	0x010a
        /*0a72*/ 	.byte	0x3f
	.zero		1


	//   ....[82]....
        /*0a74*/ 	.word	0x00012f40
        /*0a78*/ 	.word	0x00000005
        /*0a7c*/ 	.word	0x00000000
        /*0a80*/ 	.short	0x010a
        /*0a82*/ 	.byte	0x3f
	.zero		1


	//----- nvinfo : EIATTR_NUM_MBARRIERS
	.align		4
.L_531:
        /*0a84*/ 	.byte	0x03, 0x38
        /*0a86*/ 	.short	0x0017


	//----- nvinfo : EIATTR_EXIT_INSTR_OFFSETS
	.align		4
        /*0a88*/ 	.byte	0x04, 0x1c
        /*0a8a*/ 	.short	(.L_533 - .L_532)


	//   ....[0]....
.L_532:
        /*0a8c*/ 	.word	0x00010bf0


	//----- nvinfo : EIATTR_MAX_THREADS
	.align		4
.L_533:
        /*0a90*/ 	.byte	0x04, 0x05
        /*0a92*/ 	.short	(.L_535 - .L_534)
.L_534:
        /*0a94*/ 	.word	0x00000180
        /*0a98*/ 	.word	0x00000001
        /*0a9c*/ 	.word	0x00000001


	//----- nvinfo : EIATTR_CRS_STACK_SIZE
	.align		4
.L_535:
        /*0aa0*/ 	.byte	0x04, 0x1e
        /*0aa2*/ 	.short	(.L_537 - .L_536)
.L_536:
        /*0aa4*/ 	.word	0x00000000


	//----- nvinfo : EIATTR_CBANK_PARAM_SIZE
	.align		4
.L_537:
        /*0aa8*/ 	.byte	0x03, 0x19
        /*0aaa*/ 	.short	0x0b70


	//----- nvinfo : EIATTR_PARAM_CBANK
	.align		4
        /*0aac*/ 	.byte	0x04, 0x0a
        /*0aae*/ 	.short	(.L_539 - .L_538)
	.align		4
.L_538:
        /*0ab0*/ 	.word	index@(.nv.constant0._ZN7cutlass13device_kernelIN5flash11enable_sm90INS1_16FlashAttnFwdSm90INS1_25CollectiveMainloopFwdSm90ILi2EN4cute5tupleIJNS5_1CILi1EEES8_S8_EEENS6_IJNS7_ILi128EEENS7_ILi96EEENS7_ILi64EEEEEELi256ENS_10bfloat16_tEfNS_4arch4Sm90ELb1ELb0ELb0ELb0ELb0ELb0ELb1ELb1ELb0ELb1ELb1ELb0EEENS1_21CollectiveEpilogueFwdINS6_IJSA_NS7_ILi256EEESB_EEES9_SE_SG_Li256ELb0ELb1ELb1ELb0EEENS1_19SingleTileSchedulerILb0ELb1ELb1ELi128EEEEEEEEEvNT_6ParamsE)
        /*0ab4*/ 	.short	0x0210
        /*0ab6*/ 	.short	0x0b70


	//----- nvinfo : EIATTR_SW_WAR
	.align		4
.L_539:
        /*0ab8*/ 	.byte	0x04, 0x36
        /*0aba*/ 	.short	(.L_541 - .L_540)
.L_540:
        /*0abc*/ 	.word	0x00000008
.L_541:


//--------------------- .nv.info._ZN7cutlass13device_kernelIN5flash11enable_sm90INS1_16FlashAttnFwdSm90INS1_25CollectiveMainloopFwdSm90ILi2EN4cute5tupleIJNS5_1CILi1EEES8_S8_EEENS6_IJNS7_ILi128EEENS7_ILi96EEENS7_ILi64EEEEEELi256ENS_10bfloat16_tEfNS_4arch4Sm90ELb1ELb0ELb0ELb1ELb0ELb0ELb0ELb1ELb0ELb1ELb1ELb0EEENS1_21CollectiveEpilogueFwdINS6_IJSA_NS7_ILi256EEESB_EEES9_SE_SG_Li256ELb1ELb1ELb1ELb0EEENS1_36VarlenDynamicPersistentTileSchedulerILi128ELi96ELi256ELi128ELb1ELb1ELb1ELb1ELb1ELb1EEEEEEEEEvNT_6ParamsE --------------------------
	.section	.nv.info._ZN7cutlass13device_kernelIN5flash11enable_sm90INS1_16FlashAttnFwdSm90INS1_25CollectiveMainloopFwdSm90ILi2EN4cute5tupleIJNS5_1CILi1EEES8_S8_EEENS6_IJNS7_ILi128EEENS7_ILi96EEENS7_ILi64EEEEEELi256ENS_10bfloat16_tEfNS_4arch4Sm90ELb1ELb0ELb0ELb1ELb0ELb0ELb0ELb1ELb0ELb1ELb1ELb0EEENS1_21CollectiveEpilogueFwdINS6_IJSA_NS7_ILi256EEESB_EEES9_SE_SG_Li256ELb1ELb1ELb1ELb0EEENS1_36VarlenDynamicPersistentTileSchedulerILi128ELi96ELi256ELi128ELb1ELb1ELb1ELb1ELb1ELb1EEEEEEEEEvNT_6ParamsE,"",@"SHT_CUDA_INFO"
	.sectionflags	@""
	.align	4


	//----- nvinfo : EIATTR_CUDA_API_VERSION
	.align		4
        /*0000*/ 	.byte	0x04, 0x37
        /*0002*/ 	.short	(.L_543 - .L_542)
.L_542:
        /*0004*/ 	.word	0x00000082


	//----- nvinfo : EIATTR_KPARAM_INFO
	.align		4
.L_543:
        /*0008*/ 	.byte	0x04, 0x17
        /*000a*/ 	.short	(.L_545 - .L_544)
.L_544:
        /*000c*/ 	.word	0x00000000
        /*0010*/ 	.short	0x0000
        /*0012*/ 	.short	0x0070
        /*0014*/ 	.byte	0x00, 0xf0, 0x01, 0x2a


	//----- nvinfo : EIATTR_SPARSE_MMA_MASK
	.align		4
.L_545:
        /*0018*/ 	.byte	0x03, 0x50
        /*001a*/ 	.short	0x0000


	//----- nvinfo : EIATTR_MAXREG_COUNT
	.align		4
        /*001c*/ 	.byte	0x03, 0x1b
        /*001e*/ 	.short	0x00a8


	//----- nvinfo : EIATTR_NUM_BARRIERS
	.align		4
        /*0020*/ 	.byte	0x02, 0x4c
        /*0022*/ 	.byte	0x10
	.zero		1


	//----- nvinfo : EIATTR_EXTERNS
	.align		4
        /*0024*/ 	.byte	0x04, 0x0f
        /*0026*/ 	.short	(.L_547 - .L_546)


	//   ....[0]....
	.align		4
.L_546:
        /*0028*/ 	.word	index@(__assertfail)


	//----- nvinfo : EIATTR_ANNOTATIONS
	.align		4
.L_547:
        /*002c*/ 	.byte	0x04, 0x55
        /*002e*/ 	.short	(.L_549 - .L_548)


	//   ....[0]....
.L_548:
        /* <DEDUP_REMOVED lines=69> */


	//----- nvinfo : EIATTR_MERCURY_ISA_VERSION
	.align		4
.L_549:
        /*0470*/ 	.byte	0x03, 0x5f
        /*0472*/ 	.short	0x0101


	//----- nvinfo : EIATTR_UNUSED_LOAD_BYTE_OFFSET
	.align		4
        /*0474*/ 	.byte	0x04, 0x44
        /*0476*/ 	.short	(.L_551 - .L_550)


	//   ....[0]....
.L_550:
        /*0478*/ 	.word	0x00000a30
        /*047c*/ 	.word	0x0000fff0


	//   ....[1]....
        /*0480*/ 	.word	0x00008cc0
        /*0484*/ 	.word	0x0000fff0


	//----- nvinfo : EIATTR_INT_WARP_WIDE_INSTR_OFFSETS
	.align		4
.L_551:
        /*0488*/ 	.byte	0x04, 0x31
        /*048a*/ 	.short	(.L_553 - .L_552)


	//   ....[0]....
.L_552:
        /*048c*/ 	.word	0x00000130


	//   ....[1]....
        /*0490*/ 	.word	0x00000170


	//   ....[2]....
        /*0494*/ 	.word	0x000001e0


	//   ....[3]....
        /*0498*/ 	.word	0x00003b80


	//   ....[4]....
        /*049c*/ 	.word	0x0000ef60


	//   ....[5]....
        /*04a0*/ 	.word	0x0000eff0


	//   ....[6]....
        /*04a4*/ 	.word	0x00012c20


	//   ....[7]....
        /*04a8*/ 	.word	0x00012cb0


	//----- nvinfo : EIATTR_COOP_GROUP_MASK_REGIDS
	.align		4
.L_553:
        /*04ac*/ 	.byte	0x04, 0x29
        /*04ae*/ 	.short	(.L_555 - .L_554)


	//   ....[0]....
.L_554:
        /*04b0*/ 	.word	0xffffffff


	//   ....[1]....
        /*04b4*/ 	.word	0xffffffff


	//   ....[2]....
        /*04b8*/ 	.word	0xffffffff


	//   ....[3]....
        /*04bc*/ 	.word	0xffffffff


	//   ....[4]....
        /*04c0*/ 	.word	0xffffffff


	//   ....[5]....
        /*04c4*/ 	.word	0xffffffff


	//   ....[6]....
        /*04c8*/ 	.word	0xffffffff


	//   ....[7]....
        /*04cc*/ 	.word	0xffffffff


	//   ....[8]....
        /*04d0*/ 	.word	0xffffffff


	//   ....[9]....
        /*04d4*/ 	.word	0xffffffff


	//   ....[10]....
        /*04d8*/ 	.word	0xffffffff


	//   ....[11]....
        /*04dc*/ 	.word	0xffffffff


	//   ....[12]....
        /*04e0*/ 	.word	0xffffffff


	//   ....[13]....
        /*04e4*/ 	.word	0xffffffff


	//   ....[14]....
        /*04e8*/ 	.word	0xffffffff


	//   ....[15]....
        /*04ec*/ 	.word	0xffffffff


	//   ....[16]....
        /*04f0*/ 	.word	0xffffffff


	//   ....[17]....
        /*04f4*/ 	.word	0xffffffff


	//   ....[18]....
        /*04f8*/ 	.word	0xffffffff


	//   ....[19]....
        /*04fc*/ 	.word	0xffffffff


	//   ....[20]....
        /*0500*/ 	.word	0xffffffff


	//   ....[21]....
        /*0504*/ 	.word	0xffffffff


	//   ....[22]....
        /*0508*/ 	.word	0xffffffff


	//   ....[23]....
        /*050c*/ 	.word	0xffffffff


	//   ....[24]....
        /*0510*/ 	.word	0xffffffff


	//   ....[25]....
        /*0514*/ 	.word	0xffffffff


	//   ....[26]....
        /*0518*/ 	.word	0xffffffff


	//   ....[27]....
        /*051c*/ 	.word	0xffffffff


	//   ....[28]....
        /*0520*/ 	.word	0xffffffff


	//   ....[29]....
        /*0524*/ 	.word	0xffffffff


	//   ....[30]....
        /*0528*/ 	.word	0xffffffff


	//   ....[31]....
        /*052c*/ 	.word	0xffffffff


	//   ....[32]....
        /*0530*/ 	.word	0xffffffff


	//   ....[33]....
        /*0534*/ 	.word	0xffffffff


	//   ....[34]....
        /*0538*/ 	.word	0xffffffff


	//   ....[35]....
        /*053c*/ 	.word	0xffffffff


	//   ....[36]....
        /*0540*/ 	.word	0xffffffff


	//   ....[37]....
        /*0544*/ 	.word	0xffffffff


	//   ....[38]....
        /*0548*/ 	.word	0xffffffff


	//   ....[39]....
        /*054c*/ 	.word	0xffffffff


	//   ....[40]....
        /*0550*/ 	.word	0xffffffff


	//   ....[41]....
        /*0554*/ 	.word	0xffffffff


	//   ....[42]....
        /*0558*/ 	.word	0xffffffff


	//   ....[43]....
        /*055c*/ 	.word	0xffffffff


	//   ....[44]....
        /*0560*/ 	.word	0xffffffff


	//   ....[45]....
        /*0564*/ 	.word	0xffffffff


	//   ....[46]....
        /*0568*/ 	.word	0xffffffff


	//   ....[47]....
        /*056c*/ 	.word	0xffffffff


	//   ....[48]....
        /*0570*/ 	.word	0xffffffff


	//   ....[49]....
        /*0574*/ 	.word	0xffffffff


	//   ....[50]....
        /*0578*/ 	.word	0xffffffff


	//   ....[51]....
        /*057c*/ 	.word	0xffffffff


	//   ....[52]....
        /*0580*/ 	.word	0xffffffff


	//   ....[53]....
        /*0584*/ 	.word	0xffffffff


	//   ....[54]....
        /*0588*/ 	.word	0xffffffff


	//   ....[55]....
        /*058c*/ 	.word	0xffffffff


	//   ....[56]....
        /*0590*/ 	.word	0xffffffff


	//   ....[57]....
        /*0594*/ 	.word	0xffffffff


	//   ....[58]....
        /*0598*/ 	.word	0xffffffff


	//   ....[59]....
        /*059c*/ 	.word	0xffffffff


	//   ....[60]....
        /*05a0*/ 	.word	0xffffffff


	//   ....[61]....
        /*05a4*/ 	.word	0xffffffff


	//   ....[62]....
        /*05a8*/ 	.word	0xffffffff


	//   ....[63]....
        /*05ac*/ 	.word	0xffffffff


	//   ....[64]....
        /*05b0*/ 	.word	0xffffffff


	//   ....[65]....
        /*05b4*/ 	.word	0xffffffff


	//   ....[66]....
        /*05b8*/ 	.word	0xffffffff


	//   ....[67]....
        /*05bc*/ 	.word	0xffffffff


	//   ....[68]....
        /*05c0*/ 	.word	0xffffffff


	//   ....[69]....
        /*05c4*/ 	.word	0xffffffff


	//   ....[70]....
        /*05c8*/ 	.word	0xffffffff


	//   ....[71]....
        /*05cc*/ 	.word	0xffffffff


	//   ....[72]....
        /*05d0*/ 	.word	0xffffffff


	//   ....[73]....
        /*05d4*/ 	.word	0xffffffff


	//   ....[74]....
        /*05d8*/ 	.word	0xffffffff


	//   ....[75]....
        /*05dc*/ 	.word	0xffffffff


	//   ....[76]....
        /*05e0*/ 	.word	0xffffffff


	//   ....[77]....
        /*05e4*/ 	.word	0xffffffff


	//   ....[78]....
        /*05e8*/ 	.word	0xffffffff


	//   ....[79]....
        /*05ec*/ 	.word	0xffffffff


	//   ....[80]....
        /*05f0*/ 	.word	0xffffffff


	//   ....[81]....
        /*05f4*/ 	.word	0xffffffff


	//   ....[82]....
        /*05f8*/ 	.word	0xffffffff


	//   ....[83]....
        /*05fc*/ 	.word	0xffffffff


	//   ....[84]....
        /*0600*/ 	.word	0xffffffff


	//   ....[85]....
        /*0604*/ 	.word	0xffffffff


	//   ....[86]....
        /*0608*/ 	.word	0xffffffff


	//   ....[87]....
        /*060c*/ 	.word	0xffffffff


	//   ....[88]....
        /*0610*/ 	.word	0xffffffff


	//   ....[89]....
        /*0614*/ 	.word	0xffffffff


	//   ....[90]....
        /*0618*/ 	.word	0xffffffff


	//   ....[91]....
        /*061c*/ 	.word	0xffffffff


	//   ....[92]....
        /*0620*/ 	.word	0xffffffff


	//   ....[93]....
        /*0624*/ 	.word	0xffffffff


	//   ....[94]....
        /*0628*/ 	.word	0xffffffff


	//   ....[95]....
        /*062c*/ 	.word	0xffffffff


	//   ....[96]....
        /*0630*/ 	.word	0xffffffff


	//   ....[97]....
        /*0634*/ 	.word	0xffffffff


	//   ....[98]....
        /*0638*/ 	.word	0xffffffff


	//   ....[99]....
        /*063c*/ 	.word	0xffffffff


	//   ....[100]....
        /*0640*/ 	.word	0xffffffff


	//   ....[101]....
        /*0644*/ 	.word	0xffffffff


	//   ....[102]....
        /*0648*/ 	.word	0xffffffff


	//   ....[103]....
        /*064c*/ 	.word	0xffffffff


	//   ....[104]....
        /*0650*/ 	.word	0xffffffff


	//   ....[105]....
        /*0654*/ 	.word	0x0500000f


	//   ....[106]....
        /*0658*/ 	.word	0x0500000f


	//   ....[107]....
        /*065c*/ 	.word	0x0500000f


	//   ....[108]....
        /*0660*/ 	.word	0x0500000f


	//   ....[109]....
        /*0664*/ 	.word	0x0500000f


	//   ....[110]....
        /*0668*/ 	.word	0x0500000f


	//   ....[111]....
        /*066c*/ 	.word	0x0500000f


	//   ....[112]....
        /*0670*/ 	.word	0x0500000f


	//   ....[113]....
        /*0674*/ 	.word	0x0500000f


	//   ....[114]....
        /*0678*/ 	.word	0x0500000f


	//   ....[115]....
        /*067c*/ 	.word	0x0500000f


	//   ....[116]....
        /*0680*/ 	.word	0x0500000f


	//   ....[117]....
        /*0684*/ 	.word	0x0500000f


	//   ....[118]....
        /*0688*/ 	.word	0x0500000f


	//   ....[119]....
        /*068c*/ 	.word	0x0500000f


	//   ....[120]....
        /*0690*/ 	.word	0x0500000f


	//   ....[121]....
        /*0694*/ 	.word	0x0500000f


	//   ....[122]....
        /*0698*/ 	.word	0x0500000f


	//   ....[123]....
        /*069c*/ 	.word	0x0500000f


	//   ....[124]....
        /*06a0*/ 	.word	0x0500000f


	//   ....[125]....
        /*06a4*/ 	.word	0x0500000f


	//   ....[126]....
        /*06a8*/ 	.word	0x0500000f


	//   ....[127]....
        /*06ac*/ 	.word	0x0500000f


	//   ....[128]....
        /*06b0*/ 	.word	0x0500000f


	//   ....[129]....
        /*06b4*/ 	.word	0x0500000f


	//   ....[130]....
        /*06b8*/ 	.word	0x0500000f


	//   ....[131]....
        /*06bc*/ 	.word	0x0500000f


	//   ....[132]....
        /*06c0*/ 	.word	0x0500000f


	//   ....[133]....
        /*06c4*/ 	.word	0x0500000f


	//   ....[134]....
        /*06c8*/ 	.word	0x0500000f


	//   ....[135]....
        /*06cc*/ 	.word	0x0500000f


	//   ....[136]....
        /*06d0*/ 	.word	0x0500000f


	//   ....[137]....
        /*06d4*/ 	.word	0x0500000f


	//   ....[138]....
        /*06d8*/ 	.word	0x0500000f


	//   ....[139]....
        /*06dc*/ 	.word	0x0500000f


	//   ....[140]....
        /*06e0*/ 	.word	0x0500000f


	//----- nvinfo : EIATTR_COOP_GROUP_INSTR_OFFSETS
	.align		4
.L_555:
        /*06e4*/ 	.byte	0x04, 0x28
        /*06e6*/ 	.short	(.L_557 - .L_556)


	//   ....[0]....
.L_556:
        /*06e8*/ 	.word	0x00000070


	//   ....[1]....
        /*06ec*/ 	.word	0x00000140


	//   ....[2]....
        /*06f0*/ 	.word	0x00000190


	//   ....[3]....
        /*06f4*/ 	.word	0x000003c0


	//   ....[4]....
        /*06f8*/ 	.word	0x00000520


	//   ....[5]....
        /*06fc*/ 	.word	0x00000640


	//   ....[6]....
        /*0700*/ 	.word	0x000007a0


	//   ....[7]....
        /*0704*/ 	.word	0x00001f50


	//   ....[8]....
        /*0708*/ 	.word	0x00002530


	//   ....[9]....
        /*070c*/ 	.word	0x00002550


	//   ....[10]....
        /*0710*/ 	.word	0x00002ae0


	//   ....[11]....
        /*0714*/ 	.word	0x00002be0


	//   ....[12]....
        /*0718*/ 	.word	0x00003170


	//   ....[13]....
        /*071c*/ 	.word	0x000031c0


	//   ....[14]....
        /*0720*/ 	.word	0x00004160


	//   ....[15]....
        /*0724*/ 	.word	0x000041a0


	//   ....[16]....
        /*0728*/ 	.word	0x00004af0


	//   ....[17]....
        /*072c*/ 	.word	0x00004b80


	//   ....[18]....
        /*0730*/ 	.word	0x000052d0


	//   ....[19]....
        /*0734*/ 	.word	0x000054a0


	//   ....[20]....
        /*0738*/ 	.word	0x00006950


	//   ....[21]....
        /*073c*/ 	.word	0x00006970


	//   ....[22]....
        /*0740*/ 	.word	0x00007120


	//   ....[23]....
        /*0744*/ 	.word	0x000071d0


	//   ....[24]....
        /*0748*/ 	.word	0x00008240


	//   ....[25]....
        /*074c*/ 	.word	0x000082b0


	//   ....[26]....
        /*0750*/ 	.word	0x00008310


	//   ....[27]....
        /*0754*/ 	.word	0x00008340


	//   ....[28]....
        /*0758*/ 	.word	0x00009e00


	//   ....[29]....
        /*075c*/ 	.word	0x00009e10


	//   ....[30]....
        /*0760*/ 	.word	0x00009e20


	//   ....[31]....
        /*0764*/ 	.word	0x00009e30


	//   ....[32]....
        /*0768*/ 	.word	0x0000a8d0


	//   ....[33]....
        /*076c*/ 	.word	0x0000a8f0


	//   ....[34]....
        /*0770*/ 	.word	0x0000aaa0


	//   ....[35]....
        /*0774*/ 	.word	0x0000aac0


	//   ....[36]....
        /*0778*/ 	.word	0x0000ac00


	//   ....[37]....
        /*077c*/ 	.word	0x0000ac20


	//   ....[38]....
        /*0780*/ 	.word	0x0000ad70


	//   ....[39]....
        /*0784*/ 	.word	0x0000ad90


	//   ....[40]....
        /*0788*/ 	.word	0x0000b2e0


	//   ....[41]....
        /*078c*/ 	.word	0x0000b2f0


	//   ....[42]....
        /*0790*/ 	.word	0x0000bba0


	//   ....[43]....
        /*0794*/ 	.word	0x0000bbb0


	//   ....[44]....
        /*0798*/ 	.word	0x0000cde0


	//   ....[45]....
        /*079c*/ 	.word	0x0000ce10


	//   ....[46]....
        /*07a0*/ 	.word	0x0000cf80


	//   ....[47]....
        /*07a4*/ 	.word	0x0000cfa0


	//   ....[48]....
        /*07a8*/ 	.word	0x0000d0e0


	//   ....[49]....
        /*07ac*/ 	.word	0x0000d100


	//   ....[50]....
        /*07b0*/ 	.word	0x0000d250


	//   ....[51]....
        /*07b4*/ 	.word	0x0000d270


	//   ....[52]....
        /*07b8*/ 	.word	0x0000d450


	//   ....[53]....
        /*07bc*/ 	.word	0x0000d680


	//   ....[54]....
        /*07c0*/ 	.word	0x0000d6b0


	//   ....[55]....
        /*07c4*/ 	.word	0x0000d6e0


	//   ....[56]....
        /*07c8*/ 	.word	0x0000d710


	//   ....[57]....
        /*07cc*/ 	.word	0x0000d740


	//   ....[58]....
        /*07d0*/ 	.word	0x0000d770


	//   ....[59]....
        /*07d4*/ 	.word	0x0000d910


	//   ....[60]....
        /*07d8*/ 	.word	0x0000d940


	//   ....[61]....
        /*07dc*/ 	.word	0x0000d970


	//   ....[62]....
        /*07e0*/ 	.word	0x0000d9a0


	//   ....[63]....
        /*07e4*/ 	.word	0x0000d9d0


	//   ....[64]....
        /*07e8*/ 	.word	0x0000da00


	//   ....[65]....
        /*07ec*/ 	.word	0x0000daa0


	//   ....[66]....
        /*07f0*/ 	.word	0x0000dad0


	//   ....[67]....
        /*07f4*/ 	.word	0x0000dae0


	//   ....[68]....
        /*07f8*/ 	.word	0x0000db10


	//   ....[69]....
        /*07fc*/ 	.word	0x0000f540


	//   ....[70]....
        /*0800*/ 	.word	0x00010040


	//   ....[71]....
        /*0804*/ 	.word	0x00010060


	//   ....[72]....
        /*0808*/ 	.word	0x00010110


	//   ....[73]....
        /*080c*/ 	.word	0x00010120


	//   ....[74]....
        /*0810*/ 	.word	0x000101a0


	//   ....[75]....
        /*0814*/ 	.word	0x000101b0


	//   ....[76]....
        /*0818*/ 	.word	0x00010230


	//   ....[77]....
        /*081c*/ 	.word	0x00010240


	//   ....[78]....
        /*0820*/ 	.word	0x000102c0


	//   ....[79]....
        /*0824*/ 	.word	0x000102d0


	//   ....[80]....
        /*0828*/ 	.word	0x00010350


	//   ....[81]....
        /*082c*/ 	.word	0x00010360


	//   ....[82]....
        /*0830*/ 	.word	0x000103e0


	//   ....[83]....
        /*0834*/ 	.word	0x000103f0


	//   ....[84]....
        /*0838*/ 	.word	0x00010440


	//   ....[85]....
        /*083c*/ 	.word	0x00010460


	//   ....[86]....
        /*0840*/ 	.word	0x00012f40


	//   ....[87]....
        /*0844*/ 	.word	0x00012f70


	//   ....[88]....
        /*0848*/ 	.word	0x00012fd0


	//   ....[89]....
        /*084c*/ 	.word	0x00013000


	//   ....[90]....
        /*0850*/ 	.word	0x00013030


	//   ....[91]....
        /*0854*/ 	.word	0x00013060


	//   ....[92]....
        /*0858*/ 	.word	0x00013090


	//   ....[93]....
        /*085c*/ 	.word	0x000130c0


	//   ....[94]....
        /*0860*/ 	.word	0x00013280


	//   ....[95]....
        /*0864*/ 	.word	0x000132b0


	//   ....[96]....
        /*0868*/ 	.word	0x000132e0


	//   ....[97]....
        /*086c*/ 	.word	0x00013310


	//   ....[98]....
        /*0870*/ 	.word	0x00013340


	//   ....[99]....
        /*0874*/ 	.word	0x00013370


	//   ....[100]....
        /*0878*/ 	.word	0x00013440


	//   ....[101]....
        /*087c*/ 	.word	0x00013460


	//   ....[102]....
        /*0880*/ 	.word	0x00013470


	//   ....[103]....
        /*0884*/ 	.word	0x000134f0


	//   ....[104]....
        /*0888*/ 	.word	0x00014020


	//   ....[105]....
        /*088c*/ 	.word	0x000145b0


	//   ....[106]....
        /*0890*/ 	.word	0x000147a0


	//   ....[107]....
        /*0894*/ 	.word	0x000147f0


	//   ....[108]....
        /*0898*/ 	.word	0x00014850


	//   ....[109]....
        /*089c*/ 	.word	0x00014940


	//   ....[110]....
        /*08a0*/ 	.word	0x000149a0


	//   ....[111]....
        /*08a4*/ 	.word	0x00014a90


	//   ....[112]....
        /*08a8*/ 	.word	0x00014af0


	//   ....[113]....
        /*08ac*/ 	.word	0x00014be0


	//   ....[114]....
        /*08b0*/ 	.word	0x00014c40


	//   ....[115]....
        /*08b4*/ 	.word	0x00014d30


	//   ....[116]....
        /*08b8*/ 	.word	0x00014d90


	//   ....[117]....
        /*08bc*/ 	.word	0x00014e80


	//   ....[118]....
        /*08c0*/ 	.word	0x00014ee0


	//   ....[119]....
        /*08c4*/ 	.word	0x00014fc0


	//   ....[120]....
        /*08c8*/ 	.word	0x00015020


	//   ....[121]....
        /*08cc*/ 	.word	0x000150f0


	//   ....[122]....
        /*08d0*/ 	.word	0x00015420


	//   ....[123]....
        /*08d4*/ 	.word	0x000154c0


	//   ....[124]....
        /*08d8*/ 	.word	0x00015660


	//   ....[125]....
        /*08dc*/ 	.word	0x000156d0


	//   ....[126]....
        /*08e0*/ 	.word	0x00015740


	//   ....[127]....
        /*08e4*/ 	.word	0x000157b0


	//   ....[128]....
        /*08e8*/ 	.word	0x00015820


	//   ....[129]....
        /*08ec*/ 	.word	0x000158a0


	//   ....[130]....
        /*08f0*/ 	.word	0x00015930


	//   ....[131]....
        /*08f4*/ 	.word	0x000159d0


	//   ....[132]....
        /*08f8*/ 	.word	0x00015a40


	//   ....[133]....
        /*08fc*/ 	.word	0x00015ab0


	//   ....[134]....
        /*0900*/ 	.word	0x00015b20


	//   ....[135]....
        /*0904*/ 	.word	0x00015ba0


	//   ....[136]....
        /*0908*/ 	.word	0x00015c10


	//   ....[137]....
        /*090c*/ 	.word	0x00015cc0


	//   ....[138]....
        /*0910*/ 	.word	0x00015d10


	//   ....[139]....
        /*0914*/ 	.word	0x00015dc0


	//   ....[140]....
        /*0918*/ 	.word	0x00015ef0


	//----- nvinfo : EIATTR_REG_RECONFIG
	.align		4
.L_557:
        /*091c*/ 	.byte	0x01, 0x54
	.zero		2


	//----- nvinfo : EIATTR_SYSCALL_OFFSETS
	.align		4
        /*0920*/ 	.byte	0x04, 0x46
        /*0922*/ 	.short	(.L_559 - .L_558)


	//   ....[0]....
.L_558:
        /*0924*/ 	.word	0x000020d0


	//   ....[1]....
        /*0928*/ 	.word	0x0000f160


	//   ....[2]....
        /*092c*/ 	.word	0x0000f2b0


	//   ....[3]....
        /*0930*/ 	.word	0x0000f3b0


	//   ....[4]....
        /*0934*/ 	.word	0x0000fc70


	//----- nvinfo : EIATTR_MBARRIER_INSTR_OFFSETS
	.align		4
.L_559:
        /*0938*/ 	.byte	0x04, 0x39
        /*093a*/ 	.short	(.L_561 - .L_560)


	//   ....[0]....
.L_560:
        /*093c*/ 	.word	0x00000270
        /*0940*/ 	.word	0x000000ff
        /*0944*/ 	.word	0x00022800
        /*0948*/ 	.short	0x0100
        /*094a*/ 	.byte	0x08
	.zero		1


	//   ....[1]....
        /*094c*/ 	.word	0x00000280
        /*0950*/ 	.word	0x000000ff
        /*0954*/ 	.word	0x00022820
        /*0958*/ 	.short	0x0100
        /*095a*/ 	.byte	0x08
	.zero		1


	//   ....[2]....
        /*095c*/ 	.word	0x00000370
        /*0960*/ 	.word	0x000000ff
        /*0964*/ 	.word	0x00022830
        /*0968*/ 	.short	0x0100
        /*096a*/ 	.byte	0x08
	.zero		1


	//   ....[3]....
        /*096c*/ 	.word	0x00000380
        /*0970*/ 	.word	0x000000ff
        /*0974*/ 	.word	0x00022840
        /*0978*/ 	.short	0x0100
        /*097a*/ 	.byte	0x08
	.zero		1


	//   ....[4]....
        /*097c*/ 	.word	0x00000390
        /*0980*/ 	.word	0x000000ff
        /*0984*/ 	.word	0x00022838
        /*0988*/ 	.short	0x0100
        /*098a*/ 	.byte	0x08
	.zero		1


	//   ....[5]....
        /*098c*/ 	.word	0x000003a0
        /*0990*/ 	.word	0x000000ff
        /*0994*/ 	.word	0x00022848
        /*0998*/ 	.short	0x0100
        /*099a*/ 	.byte	0x08
	.zero		1


	//   ....[6]....
        /*099c*/ 	.word	0x000004d0
        /*09a0*/ 	.word	0x000000ff
        /*09a4*/ 	.word	0x00022850
        /*09a8*/ 	.short	0x0100
        /*09aa*/ 	.byte	0x08
	.zero		1


	//   ....[7]....
        /*09ac*/ 	.word	0x000004e0
        /*09b0*/ 	.word	0x000000ff
        /*09b4*/ 	.word	0x00022860
        /*09b8*/ 	.short	0x0100
        /*09ba*/ 	.byte	0x08
	.zero		1


	//   ....[8]....
        /*09bc*/ 	.word	0x000004f0
        /*09c0*/ 	.word	0x000000ff
        /*09c4*/ 	.word	0x00022858
        /*09c8*/ 	.short	0x0100
        /*09ca*/ 	.byte	0x08
	.zero		1


	//   ....[9]....
        /*09cc*/ 	.word	0x00000500
        /*09d0*/ 	.word	0x000000ff
        /*09d4*/ 	.word	0x00022868
        /*09d8*/ 	.short	0x0100
        /*09da*/ 	.byte	0x08
	.zero		1


	//   ....[10]....
        /*09dc*/ 	.word	0x000005f0
        /*09e0*/ 	.word	0x000000ff
        /*09e4*/ 	.word	0x00022870
        /*09e8*/ 	.short	0x0100
        /*09ea*/ 	.byte	0x06
	.zero		1


	//   ....[11]....
        /*09ec*/ 	.word	0x00000600
        /*09f0*/ 	.word	0x000000ff
        /*09f4*/ 	.word	0x00022880
        /*09f8*/ 	.short	0x0100
        /*09fa*/ 	.byte	0x06
	.zero		1


	//   ....[12]....
        /*09fc*/ 	.word	0x00000610
        /*0a00*/ 	.word	0x000000ff
        /*0a04*/ 	.word	0x00022878
        /*0a08*/ 	.short	0x0100
        /*0a0a*/ 	.byte	0x06
	.zero		1


	//   ....[13]....
        /*0a0c*/ 	.word	0x00000620
        /*0a10*/ 	.word	0x000000ff
        /*0a14*/ 	.word	0x00022888
        /*0a18*/ 	.short	0x0100
        /*0a1a*/ 	.byte	0x06
	.zero		1


	//   ....[14]....
        /*0a1c*/ 	.word	0x00000750
        /*0a20*/ 	.word	0x000000ff
        /*0a24*/ 	.word	0x00022890
        /*0a28*/ 	.short	0x0100
        /*0a2a*/ 	.byte	0x08
	.zero		1


	//   ....[15]....
        /*0a2c*/ 	.word	0x00000760
        /*0a30*/ 	.word	0x000000ff
        /*0a34*/ 	.word	0x000228a0
        /*0a38*/ 	.short	0x0100
        /*0a3a*/ 	.byte	0x08
	.zero		1


	//   ....[16]....
        /*0a3c*/ 	.word	0x00000770
        /*0a40*/ 	.word	0x000000ff
        /*0a44*/ 	.word	0x00022898
        /*0a48*/ 	.short	0x0100
        /*0a4a*/ 	.byte	0x08
	.zero		1


	//   ....[17]....
        /*0a4c*/ 	.word	0x00000780
        /*0a50*/ 	.word	0x000000ff
        /*0a54*/ 	.word	0x000228a8
        /*0a58*/ 	.short	0x0100
        /*0a5a*/ 	.byte	0x08
	.zero		1


	//   ....[18]....
        /*0a5c*/ 	.word	0x000008b0
        /*0a60*/ 	.word	0x000000ff
        /*0a64*/ 	.word	0x000228b0
        /*0a68*/ 	.short	0x0100
        /*0a6a*/ 	.byte	0x08
	.zero		1


	//   ....[19]....
        /*0a6c*/ 	.word	0x000008c0
        /*0a70*/ 	.word	0x000000ff
        /*0a74*/ 	.word	0x000228c0
        /*0a78*/ 	.short	0x0100
        /*0a7a*/ 	.byte	0x08
	.zero		1


	//   ....[20]....
        /*0a7c*/ 	.word	0x000008d0
        /*0a80*/ 	.word	0x000000ff
        /*0a84*/ 	.word	0x000228b8
        /*0a88*/ 	.short	0x0100
        /*0a8a*/ 	.byte	0x08
	.zero		1


	//   ....[21]....
        /*0a8c*/ 	.word	0x000008e0
        /*0a90*/ 	.word	0x000000ff
        /*0a94*/ 	.word	0x000228c8
        /*0a98*/ 	.short	0x0100
        /*0a9a*/ 	.byte	0x08
	.zero		1


	//   ....[22]....
        /*0a9c*/ 	.word	0x00002180
        /*0aa0*/ 	.word	0x00000006
        /*0aa4*/ 	.word	0x00022800
        /*0aa8*/ 	.short	0x010a
        /*0aaa*/ 	.byte	0x3f
	.zero		1


	//   ....[23]....
        /*0aac*/ 	.word	0x00002250
        /*0ab0*/ 	.word	0x000000ff
        /*0ab4*/ 	.word	0x00022830
        /*0ab8*/ 	.short	0x010a
        /*0aba*/ 	.byte	0x16
	.zero		1


	//   ....[24]....
        /*0abc*/ 	.word	0x00002290
        /*0ac0*/ 	.word	0x000000ff
        /*0ac4*/ 	.word	0x00022830
        /*0ac8*/ 	.short	0x010a
        /*0aca*/ 	.byte	0x16
	.zero		1


	//   ....[25]....
        /*0acc*/ 	.word	0x00003600
        /*0ad0*/ 	.word	0x00000003
        /*0ad4*/ 	.word	0x00000000
        /*0ad8*/ 	.short	0x0101
        /*0ada*/ 	.byte	0x3f
	.zero		1


	//   ....[26]....
        /*0adc*/ 	.word	0x00003ad0
        /*0ae0*/ 	.word	0x000000ff
        /*0ae4*/ 	.word	0x00022850
        /*0ae8*/ 	.short	0x010a
        /*0aea*/ 	.byte	0x16
	.zero		1


	//   ....[27]....
        /*0aec*/ 	.word	0x00003b10
        /*0af0*/ 	.word	0x000000ff
        /*0af4*/ 	.word	0x00022850
        /*0af8*/ 	.short	0x010a
        /*0afa*/ 	.byte	0x16
	.zero		1


	//   ....[28]....
        /*0afc*/ 	.word	0x00003eb0
        /*0b00*/ 	.word	0x000000ff
        /*0b04*/ 	.word	0x00000000
        /*0b08*/ 	.short	0x0101
        /*0b0a*/ 	.byte	0x16
	.zero		1


	//   ....[29]....
        /*0b0c*/ 	.word	0x00004000
        /*0b10*/ 	.word	0x000000ff
        /*0b14*/ 	.word	0x00022830
        /*0b18*/ 	.short	0x010a
        /*0b1a*/ 	.byte	0x18
	.zero		1


	//   ....[30]....
        /*0b1c*/ 	.word	0x00004050
        /*0b20*/ 	.word	0x000000ff
        /*0b24*/ 	.word	0x00022830
        /*0b28*/ 	.short	0x010a
        /*0b2a*/ 	.byte	0x18
	.zero		1


	//   ....[31]....
        /*0b2c*/ 	.word	0x000057d0
        /*0b30*/ 	.word	0x00000015
        /*0b34*/ 	.word	0x00000000
        /*0b38*/ 	.short	0x0101
        /*0b3a*/ 	.byte	0x3f
	.zero		1


	//   ....[32]....
        /*0b3c*/ 	.word	0x00006160
        /*0b40*/ 	.word	0x000000ff
        /*0b44*/ 	.word	0x00022850
        /*0b48*/ 	.short	0x010a
        /*0b4a*/ 	.byte	0x18
	.zero		1


	//   ....[33]....
        /*0b4c*/ 	.word	0x000061a0
        /*0b50*/ 	.word	0x000000ff
        /*0b54*/ 	.word	0x00022850
        /*0b58*/ 	.short	0x010a
        /*0b5a*/ 	.byte	0x18
	.zero		1


	//   ....[34]....
        /*0b5c*/ 	.word	0x000064a0
        /*0b60*/ 	.word	0x00000007
        /*0b64*/ 	.word	0x00000000
        /*0b68*/ 	.short	0x0101
        /*0b6a*/ 	.byte	0x3f
	.zero		1


	//   ....[35]....
        /*0b6c*/ 	.word	0x00006600
        /*0b70*/ 	.word	0x000000ff
        /*0b74*/ 	.word	0x00022830
        /*0b78*/ 	.short	0x010a
        /*0b7a*/ 	.byte	0x17
	.zero		1


	//   ....[36]....
        /*0b7c*/ 	.word	0x00006640
        /*0b80*/ 	.word	0x000000ff
        /*0b84*/ 	.word	0x00022830
        /*0b88*/ 	.short	0x010a
        /*0b8a*/ 	.byte	0x17
	.zero		1


	//   ....[37]....
        /*0b8c*/ 	.word	0x000077c0
        /*0b90*/ 	.word	0x0000000b
        /*0b94*/ 	.word	0x00000000
        /*0b98*/ 	.short	0x0101
        /*0b9a*/ 	.byte	0x3f
	.zero		1


	//   ....[38]....
        /*0b9c*/ 	.word	0x00007ed0
        /*0ba0*/ 	.word	0x000000ff
        /*0ba4*/ 	.word	0x00022850
        /*0ba8*/ 	.short	0x010a
        /*0baa*/ 	.byte	0x17
	.zero		1


	//   ....[39]....
        /*0bac*/ 	.word	0x00007f10
        /*0bb0*/ 	.word	0x000000ff
        /*0bb4*/ 	.word	0x00022850
        /*0bb8*/ 	.short	0x010a
        /*0bba*/ 	.byte	0x17
	.zero		1


	//   ....[40]....
        /*0bbc*/ 	.word	0x00008210
        /*0bc0*/ 	.word	0x00000009
        /*0bc4*/ 	.word	0x00000000
        /*0bc8*/ 	.short	0x0101
        /*0bca*/ 	.byte	0x3f
	.zero		1


	//   ....[41]....
        /*0bcc*/ 	.word	0x0000a900
        /*0bd0*/ 	.word	0x000000ff
        /*0bd4*/ 	.word	0x00000000
        /*0bd8*/ 	.short	0x0101
        /*0bda*/ 	.byte	0x08
	.zero		1


	//   ....[42]....
        /*0bdc*/ 	.word	0x0000b110
        /*0be0*/ 	.word	0x000000ff
        /*0be4*/ 	.word	0x00000000
        /*0be8*/ 	.short	0x0101
        /*0bea*/ 	.byte	0x08
	.zero		1


	//   ....[43]....
        /*0bec*/ 	.word	0x0000f7b0
        /*0bf0*/ 	.word	0x00000000
        /*0bf4*/ 	.word	0x00022840
        /*0bf8*/ 	.short	0x010a
        /*0bfa*/ 	.byte	0x3f
	.zero		1


	//   ....[44]....
        /*0bfc*/ 	.word	0x00010500
        /*0c00*/ 	.word	0x00000012
        /*0c04*/ 	.word	0x00022800
        /*0c08*/ 	.short	0x0107
        /*0c0a*/ 	.byte	0x3f
	.zero		1


	//   ....[45]....
        /*0c0c*/ 	.word	0x000105f0
        /*0c10*/ 	.word	0x00000012
        /*0c14*/ 	.word	0x00022800
        /*0c18*/ 	.short	0x0101
        /*0c1a*/ 	.byte	0x3f
	.zero		1


	//   ....[46]....
        /*0c1c*/ 	.word	0x00010610
        /*0c20*/ 	.word	0x00000012
        /*0c24*/ 	.word	0x00022820
        /*0c28*/ 	.short	0x010a
        /*0c2a*/ 	.byte	0x3f
	.zero		1


	//   ....[47]....
        /*0c2c*/ 	.word	0x000106f0
        /*0c30*/ 	.word	0x00000002
        /*0c34*/ 	.word	0x00022860
        /*0c38*/ 	.short	0x010a
        /*0c3a*/ 	.byte	0x3f
	.zero		1


	//   ....[48]....
        /*0c3c*/ 	.word	0x00010fa0
        /*0c40*/ 	.word	0x00000003
        /*0c44*/ 	.word	0x00022840
        /*0c48*/ 	.short	0x010a
        /*0c4a*/ 	.byte	0x3f
	.zero		1


	//   ....[49]....
        /*0c4c*/ 	.word	0x000111f0
        /*0c50*/ 	.word	0x00000003
        /*0c54*/ 	.word	0x00022860
        /*0c58*/ 	.short	0x010a
        /*0c5a*/ 	.byte	0x3f
	.zero		1


	//   ....[50]....
        /*0c5c*/ 	.word	0x000119e0
        /*0c60*/ 	.word	0x00000004
        /*0c64*/ 	.word	0x00022840
        /*0c68*/ 	.short	0x010a
        /*0c6a*/ 	.byte	0x3f
	.zero		1


	//   ....[51]....
        /*0c6c*/ 	.word	0x00011c30
        /*0c70*/ 	.word	0x00000004
        /*0c74*/ 	.word	0x00022860
        /*0c78*/ 	.short	0x010a
        /*0c7a*/ 	.byte	0x3f
	.zero		1


	//   ....[52]....
        /*0c7c*/ 	.word	0x000123b0
        /*0c80*/ 	.word	0x00000002
        /*0c84*/ 	.word	0x00022840
        /*0c88*/ 	.short	0x010a
        /*0c8a*/ 	.byte	0x3f
	.zero		1


	//   ....[53]....
        /*0c8c*/ 	.word	0x00012600
        /*0c90*/ 	.word	0x00000002
        /*0c94*/ 	.word	0x00022860
        /*0c98*/ 	.short	0x010a
        /*0c9a*/ 	.byte	0x3f
	.zero		1


	//   ....[54]....
        /*0c9c*/ 	.word	0x00013fa0
        /*0ca0*/ 	.word	0x00000000
        /*0ca4*/ 	.word	0x00022820
        /*0ca8*/ 	.short	0x010a
        /*0caa*/ 	.byte	0x3f
	.zero		1


	//   ....[55]....
        /*0cac*/ 	.word	0x00014190
        /*0cb0*/ 	.word	0x00000006
        /*0cb4*/ 	.word	0x00000000
        /*0cb8*/ 	.short	0x010a
        /*0cba*/ 	.byte	0x3f
	.zero		1


	//   ....[56]....
        /*0cbc*/ 	.word	0x000141c0
        /*0cc0*/ 	.word	0x00000007
        /*0cc4*/ 	.word	0x00000000
        /*0cc8*/ 	.short	0x010a
        /*0cca*/ 	.byte	0x3f
	.zero		1


	//   ....[57]....
        /*0ccc*/ 	.word	0x00014220
        /*0cd0*/ 	.word	0x00000004
        /*0cd4*/ 	.word	0x00000000
        /*0cd8*/ 	.short	0x010a
        /*0cda*/ 	.byte	0x3f
	.zero		1


	//   ....[58]....
        /*0cdc*/ 	.word	0x00014250
        /*0ce0*/ 	.word	0x00000003
        /*0ce4*/ 	.word	0x00000000
        /*0ce8*/ 	.short	0x010a
        /*0cea*/ 	.byte	0x3f
	.zero		1


	//   ....[59]....
        /*0cec*/ 	.word	0x000142b0
        /*0cf0*/ 	.word	0x00000006
        /*0cf4*/ 	.word	0x00022800
        /*0cf8*/ 	.short	0x010a
        /*0cfa*/ 	.byte	0x3f
	.zero		1


	//   ....[60]....
        /*0cfc*/ 	.word	0x00014310
        /*0d00*/ 	.word	0x00000000
        /*0d04*/ 	.word	0x00022830
        /*0d08*/ 	.short	0x010a
        /*0d0a*/ 	.byte	0x3f
	.zero		1


	//   ....[61]....
        /*0d0c*/ 	.word	0x00014370
        /*0d10*/ 	.word	0x0000000a
        /*0d14*/ 	.word	0x00022850
        /*0d18*/ 	.short	0x010a
        /*0d1a*/ 	.byte	0x3f
	.zero		1


	//   ....[62]....
        /*0d1c*/ 	.word	0x000143d0
        /*0d20*/ 	.word	0x00000005
        /*0d24*/ 	.word	0x00022830
        /*0d28*/ 	.short	0x010a
        /*0d2a*/ 	.byte	0x3f
	.zero		1


	//   ....[63]....
        /*0d2c*/ 	.word	0x00014420
        /*0d30*/ 	.word	0x00000007
        /*0d34*/ 	.word	0x00022850
        /*0d38*/ 	.short	0x010a
        /*0d3a*/ 	.byte	0x3f
	.zero		1


	//   ....[64]....
        /*0d3c*/ 	.word	0x00014480
        /*0d40*/ 	.word	0x00000005
        /*0d44*/ 	.word	0x00022830
        /*0d48*/ 	.short	0x010a
        /*0d4a*/ 	.byte	0x3f
	.zero		1


	//   ....[65]....
        /*0d4c*/ 	.word	0x000144d0
        /*0d50*/ 	.word	0x00000009
        /*0d54*/ 	.word	0x00022850
        /*0d58*/ 	.short	0x010a
        /*0d5a*/ 	.byte	0x3f
	.zero		1


	//   ....[66]....
        /*0d5c*/ 	.word	0x00014670
        /*0d60*/ 	.word	0x00000000
        /*0d64*/ 	.word	0x00022840
        /*0d68*/ 	.short	0x010a
        /*0d6a*/ 	.byte	0x3f
	.zero		1


	//   ....[67]....
        /*0d6c*/ 	.word	0x00015130
        /*0d70*/ 	.word	0x00000012
        /*0d74*/ 	.word	0x00022820
        /*0d78*/ 	.short	0x010a
        /*0d7a*/ 	.byte	0x3f
	.zero		1


	//   ....[68]....
        /*0d7c*/ 	.word	0x00015180
        /*0d80*/ 	.word	0x00000002
        /*0d84*/ 	.word	0x00022860
        /*0d88*/ 	.short	0x010a
        /*0d8a*/ 	.byte	0x3f
	.zero		1


	//   ....[69]....
        /*0d8c*/ 	.word	0x000151d0
        /*0d90*/ 	.word	0x00000003
        /*0d94*/ 	.word	0x00022840
        /*0d98*/ 	.short	0x010a
        /*0d9a*/ 	.byte	0x3f
	.zero		1


	//   ....[70]....
        /*0d9c*/ 	.word	0x00015220
        /*0da0*/ 	.word	0x00000003
        /*0da4*/ 	.word	0x00022860
        /*0da8*/ 	.short	0x010a
        /*0daa*/ 	.byte	0x3f
	.zero		1


	//   ....[71]....
        /*0dac*/ 	.word	0x00015270
        /*0db0*/ 	.word	0x00000004
        /*0db4*/ 	.word	0x00022840
        /*0db8*/ 	.short	0x010a
        /*0dba*/ 	.byte	0x3f
	.zero		1


	//   ....[72]....
        /*0dbc*/ 	.word	0x000152c0
        /*0dc0*/ 	.word	0x00000004
        /*0dc4*/ 	.word	0x00022860
        /*0dc8*/ 	.short	0x010a
        /*0dca*/ 	.byte	0x3f
	.zero		1


	//   ....[73]....
        /*0dcc*/ 	.word	0x00015310
        /*0dd0*/ 	.word	0x00000002
        /*0dd4*/ 	.word	0x00022840
        /*0dd8*/ 	.short	0x010a
        /*0dda*/ 	.byte	0x3f
	.zero		1


	//   ....[74]....
        /*0ddc*/ 	.word	0x00015360
        /*0de0*/ 	.word	0x00000002
        /*0de4*/ 	.word	0x00022860
        /*0de8*/ 	.short	0x010a
        /*0dea*/ 	.byte	0x3f
	.zero		1


	//   ....[75]....
        /*0dec*/ 	.word	0x00015e10
        /*0df0*/ 	.word	0x00000000
        /*0df4*/ 	.word	0x00022820
        /*0df8*/ 	.short	0x010a
        /*0dfa*/ 	.byte	0x3f
	.zero		1


	//   ....[76]....
        /*0dfc*/ 	.word	0x00015fb0
        /*0e00*/ 	.word	0x00000006
        /*0e04*/ 	.word	0x00000000
        /*0e08*/ 	.short	0x010a
        /*0e0a*/ 	.byte	0x3f
	.zero		1


	//   ....[77]....
        /*0e0c*/ 	.word	0x00016000
        /*0e10*/ 	.word	0x00000007
        /*0e14*/ 	.word	0x00000000
        /*0e18*/ 	.short	0x010a
        /*0e1a*/ 	.byte	0x3f
	.zero		1


	//   ....[78]....
        /*0e1c*/ 	.word	0x00016050
        /*0e20*/ 	.word	0x00000004
        /*0e24*/ 	.word	0x00000000
        /*0e28*/ 	.short	0x010a
        /*0e2a*/ 	.byte	0x3f
	.zero		1


	//----- nvinfo : EIATTR_NUM_MBARRIERS
	.align		4
.L_561:
        /*0e2c*/ 	.byte	0x03, 0x38
        /*0e2e*/ 	.short	0x0016


	//----- nvinfo : EIATTR_EXIT_INSTR_OFFSETS
	.align		4
        /*0e30*/ 	.byte	0x04, 0x1c
        /*0e32*/ 	.short	(.L_563 - .L_562)


	//   ....[0]....
.L_562:
        /*0e34*/ 	.word	0x00000a70


	//   ....[1]....
        /*0e38*/ 	.word	0x0000d3f0


	//   ....[2]....
        /*0e3c*/ 	.word	0x000142a0


	//----- nvinfo : EIATTR_MAX_THREADS
	.align		4
.L_563:
        /*0e40*/ 	.byte	0x04, 0x05
        /*0e42*/ 	.short	(.L_565 - .L_564)
.L_564:
        /*0e44*/ 	.word	0x00000180
        /*0e48*/ 	.word	0x00000001
        /*0e4c*/ 	.word	0x00000001


	//----- nvinfo : EIATTR_CRS_STACK_SIZE
	.align		4
.L_565:
        /*0e50*/ 	.byte	0x04, 0x1e
        /*0e52*/ 	.short	(.L_567 - .L_566)
.L_566:
        /*0e54*/ 	.word	0x00000000


	//----- nvinfo : EIATTR_CBANK_PARAM_SIZE
	.align		4
.L_567:
        /*0e58*/ 	.byte	0x03, 0x19
        /*0e5a*/ 	.short	0x0af0


	//----- nvinfo : EIATTR_PARAM_CBANK
	.align		4
        /*0e5c*/ 	.byte	0x04, 0x0a
        /*0e5e*/ 	.short	(.L_569 - .L_568)
	.align		4
.L_568:
        /*0e60*/ 	.word	index@(.nv.constant0._ZN7cutlass13device_kernelIN5flash11enable_sm90INS1_16FlashAttnFwdSm90INS1_25CollectiveMainloopFwdSm90ILi2EN4cute5tupleIJNS5_1CILi1EEES8_S8_EEENS6_IJNS7_ILi128EEENS7_ILi96EEENS7_ILi64EEEEEELi256ENS_10bfloat16_tEfNS_4arch4Sm90ELb1ELb0ELb0ELb1ELb0ELb0ELb0ELb1ELb0ELb1ELb1ELb0EEENS1_21CollectiveEpilogueFwdINS6_IJSA_NS7_ILi256EEESB_EEES9_SE_SG_Li256ELb1ELb1ELb1ELb0EEENS1_36VarlenDynamicPersistentTileSchedulerILi128ELi96ELi256ELi128ELb1ELb1ELb1ELb1ELb1ELb1EEEEEEEEEvNT_6ParamsE)
        /*0e64*/ 	.short	0x0210
        /*0e66*/ 	.short	0x0af0


	//----- nvinfo : EIATTR_SW_WAR
	.align		4
.L_569:
        /*0e68*/ 	.byte	0x04, 0x36
        /*0e6a*/ 	.short	(.L_571 - .L_570)
.L_570:
        /*0e6c*/ 	.word	0x00000008
.L_571:


//--------------------- .nv.info._ZN7cutlass13device_kernelIN5flash11enable_sm90INS1_16FlashAttnFwdSm90INS1_25CollectiveMainloopFwdSm90ILi2EN4cute5tupleIJNS5_1CILi1EEES8_S8_EEENS6_IJNS7_ILi128EEENS7_ILi96EEENS7_ILi64EEEEEELi256ENS_10bfloat16_tEfNS_4arch4Sm90ELb1ELb0ELb0ELb1ELb0ELb1ELb0ELb1ELb0ELb1ELb1ELb0EEENS1_21CollectiveEpilogueFwdINS6_IJSA_NS7_ILi256EEESB_EEES9_SE_SG_Li256ELb1ELb1ELb1ELb0EEENS1_36VarlenDynamicPersistentTileSchedulerILi128ELi96ELi256ELi128ELb1ELb1ELb1ELb1ELb1ELb1EEEEEEEEEvNT_6ParamsE --------------------------
	.section	.nv.info._ZN7cutlass13device_kernelIN5flash11enable_sm90INS1_16FlashAttnFwdSm90INS1_25CollectiveMainloopFwdSm90ILi2EN4cute5tupleIJNS5_1CILi1EEES8_S8_EEENS6_IJNS7_ILi128EEENS7_ILi96EEENS7_ILi64EEEEEELi256ENS_10bfloat16_tEfNS_4arch4Sm90ELb1ELb0ELb0ELb1ELb0ELb1ELb0ELb1ELb0ELb1ELb1ELb0EEENS1_21CollectiveEpilogueFwdINS6_IJSA_NS7_ILi256EEESB_EEES9_SE_SG_Li256ELb1ELb1ELb1ELb0EEENS1_36VarlenDynamicPersistentTileSchedulerILi128ELi96ELi256ELi128ELb1ELb1ELb1ELb1ELb1ELb1EEEEEEEEEvNT_6ParamsE,"",@"SHT_CUDA_INFO"
	.sectionflags	@""
	.align	4


	//----- nvinfo : EIATTR_CUDA_API_VERSION
	.align		4
        /*0000*/ 	.byte	0x04, 0x37
        /*0002*/ 	.short	(.L_573 - .L_572)
.L_572:
        /*0004*/ 	.word	0x00000082


	//----- nvinfo : EIATTR_KPARAM_INFO
	.align		4
.L_573:
        /*0008*/ 	.byte	0x04, 0x17
        /*000a*/ 	.short	(.L_575 - .L_574)
.L_574:
        /*000c*/ 	.word	0x00000000
        /*0010*/ 	.short	0x0000
        /*0012*/ 	.short	0x0070
        /*0014*/ 	.byte	0x00, 0xf0, 0x01, 0x2a


	//----- nvinfo : EIATTR_SPARSE_MMA_MASK
	.align		4
.L_575:
        /*0018*/ 	.byte	0x03, 0x50
        /*001a*/ 	.short	0x0000


	//----- nvinfo : EIATTR_MAXREG_COUNT
	.align		4
        /*001c*/ 	.byte	0x03, 0x1b
        /*001e*/ 	.short	0x00a8


	//----- nvinfo : EIATTR_NUM_BARRIERS
	.align		4
        /*0020*/ 	.byte	0x02, 0x4c
        /*0022*/ 	.byte	0x10
	.zero		1


	//----- nvinfo : EIATTR_EXTERNS
	.align		4
        /*0024*/ 	.byte	0x04, 0x0f
        /*0026*/ 	.short	(.L_577 - .L_576)


	//   ....[0]....
	.align		4
.L_576:
        /*0028*/ 	.word	index@(__assertfail)


	//----- nvinfo : EIATTR_ANNOTATIONS
	.align		4
.L_577:
        /*002c*/ 	.byte	0x04, 0x55
        /*002e*/ 	.short	(.L_579 - .L_578)


	//   ....[0]....
.L_578:
        /* <DEDUP_REMOVED lines=87> */


	//----- nvinfo : EIATTR_MERCURY_ISA_VERSION
	.align		4
.L_579:
        /*0590*/ 	.byte	0x03, 0x5f
        /*0592*/ 	.short	0x0101


	//----- nvinfo : EIATTR_UNUSED_LOAD_BYTE_OFFSET
	.align		4
        /*0594*/ 	.byte	0x04, 0x44
        /*0596*/ 	.short	(.L_581 - .L_580)


	//   ....[0]....
.L_580:
        /*0598*/ 	.word	0x00000ae0
        /*059c*/ 	.word	0x0000fff0


	//   ....[1]....
        /*05a0*/ 	.word	0x00010890
        /*05a4*/ 	.word	0x0000fff0


	//----- nvinfo : EIATTR_INT_WARP_WIDE_INSTR_OFFSETS
	.align		4
.L_581:
        /*05a8*/ 	.byte	0x04, 0x31
        /*05aa*/ 	.short	(.L_583 - .L_582)


	//   ....[0]....
.L_582:
        /*05ac*/ 	.word	0x00000190


	//   ....[1]....
        /*05b0*/ 	.word	0x000001d0


	//   ....[2]....
        /*05b4*/ 	.word	0x00000240


	//   ....[3]....
        /*05b8*/ 	.word	0x00018b90


	//   ....[4]....
        /*05bc*/ 	.word	0x00018c20


	//   ....[5]....
        /*05c0*/ 	.word	0x0001c890


	//   ....[6]....
        /*05c4*/ 	.word	0x0001c920


	//----- nvinfo : EIATTR_COOP_GROUP_MASK_REGIDS
	.align		4
.L_583:
        /*05c8*/ 	.byte	0x04, 0x29
        /*05ca*/ 	.short	(.L_585 - .L_584)


	//   ....[0]....
.L_584:
        /*05cc*/ 	.word	0xffffffff


	//   ....[1]....
        /*05d0*/ 	.word	0xffffffff


	//   ....[2]....
        /*05d4*/ 	.word	0xffffffff


	//   ....[3]....
        /*05d8*/ 	.word	0xffffffff


	//   ....[4]....
        /*05dc*/ 	.word	0xffffffff


	//   ....[5]....
        /*05e0*/ 	.word	0xffffffff


	//   ....[6]....
        /*05e4*/ 	.word	0xffffffff


	//   ....[7]....
        /*05e8*/ 	.word	0xffffffff


	//   ....[8]....
        /*05ec*/ 	.word	0xffffffff


	//   ....[9]....
        /*05f0*/ 	.word	0xffffffff


	//   ....[10]....
        /*05f4*/ 	.word	0xffffffff


	//   ....[11]....
        /*05f8*/ 	.word	0xffffffff


	//   ....[12]....
        /*05fc*/ 	.word	0xffffffff


	//   ....[13]....
        /*0600*/ 	.word	0xffffffff


	//   ....[14]....
        /*0604*/ 	.word	0xffffffff


	//   ....[15]....
        /*0608*/ 	.word	0xffffffff


	//   ....[16]....
        /*060c*/ 	.word	0xffffffff


	//   ....[17]....
        /*0610*/ 	.word	0xffffffff


	//   ....[18]....
        /*0614*/ 	.word	0xffffffff


	//   ....[19]....
        /*0618*/ 	.word	0xffffffff


	//   ....[20]....
        /*061c*/ 	.word	0xffffffff


	//   ....[21]....
        /*0620*/ 	.word	0xffffffff


	//   ....[22]....
        /*0624*/ 	.word	0xffffffff


	//   ....[23]....
        /*0628*/ 	.word	0xffffffff


	//   ....[24]....
        /*062c*/ 	.word	0xffffffff


	//   ....[25]....
        /*0630*/ 	.word	0xffffffff


	//   ....[26]....
        /*0634*/ 	.word	0xffffffff


	//   ....[27]....
        /*0638*/ 	.word	0xffffffff


	//   ....[28]....
        /*063c*/ 	.word	0xffffffff


	//   ....[29]....
        /*0640*/ 	.word	0xffffffff


	//   ....[30]....
        /*0644*/ 	.word	0xffffffff


	//   ....[31]....
        /*0648*/ 	.word	0xffffffff


	//   ....[32]....
        /*064c*/ 	.word	0xffffffff


	//   ....[33]....
        /*0650*/ 	.word	0xffffffff


	//   ....[34]....
        /*0654*/ 	.word	0xffffffff


	//   ....[35]....
        /*0658*/ 	.word	0xffffffff


	//   ....[36]....
        /*065c*/ 	.word	0xffffffff


	//   ....[37]....
        /*0660*/ 	.word	0xffffffff


	//   ....[38]....
        /*0664*/ 	.word	0xffffffff


	//   ....[39]....
        /*0668*/ 	.word	0xffffffff


	//   ....[40]....
        /*066c*/ 	.word	0xffffffff


	//   ....[41]....
        /*0670*/ 	.word	0xffffffff


	//   ....[42]....
        /*0674*/ 	.word	0xffffffff


	//   ....[43]....
        /*0678*/ 	.word	0xffffffff


	//   ....[44]....
        /*067c*/ 	.word	0xffffffff


	//   ....[45]....
        /*0680*/ 	.word	0xffffffff


	//   ....[46]....
        /*0684*/ 	.word	0xffffffff


	//   ....[47]....
        /*0688*/ 	.word	0xffffffff


	//   ....[48]....
        /*068c*/ 	.word	0xffffffff


	//   ....[49]....
        /*0690*/ 	.word	0xffffffff


	//   ....[50]....
        /*0694*/ 	.word	0xffffffff


	//   ....[51]....
        /*0698*/ 	.word	0xffffffff


	//   ....[52]....
        /*069c*/ 	.word	0xffffffff


	//   ....[53]....
        /*06a0*/ 	.word	0xffffffff


	//   ....[54]....
        /*06a4*/ 	.word	0xffffffff


	//   ....[55]....
        /*06a8*/ 	.word	0xffffffff


	//   ....[56]....
        /*06ac*/ 	.word	0xffffffff


	//   ....[57]....
        /*06b0*/ 	.word	0xffffffff


	//   ....[58]....
        /*06b4*/ 	.word	0xffffffff


	//   ....[59]....
        /*06b8*/ 	.word	0xffffffff


	//   ....[60]....
        /*06bc*/ 	.word	0xffffffff


	//   ....[61]....
        /*06c0*/ 	.word	0xffffffff


	//   ....[62]....
        /*06c4*/ 	.word	0xffffffff


	//   ....[63]....
        /*06c8*/ 	.word	0xffffffff


	//   ....[64]....
        /*06cc*/ 	.word	0xffffffff


	//   ....[65]....
        /*06d0*/ 	.word	0xffffffff


	//   ....[66]....
        /*06d4*/ 	.word	0xffffffff


	//   ....[67]....
        /*06d8*/ 	.word	0xffffffff


	//   ....[68]....
        /*06dc*/ 	.word	0xffffffff


	//   ....[69]....
        /*06e0*/ 	.word	0xffffffff


	//   ....[70]....
        /*06e4*/ 	.word	0xffffffff


	//   ....[71]....
        /*06e8*/ 	.word	0xffffffff


	//   ....[72]....
        /*06ec*/ 	.word	0xffffffff


	//   ....[73]....
        /*06f0*/ 	.word	0xffffffff


	//   ....[74]....
        /*06f4*/ 	.word	0xffffffff


	//   ....[75]....
        /*06f8*/ 	.word	0xffffffff


	//   ....[76]....
        /*06fc*/ 	.word	0xffffffff


	//   ....[77]....
        /*0700*/ 	.word	0xffffffff


	//   ....[78]....
        /*0704*/ 	.word	0xffffffff


	//   ....[79]....
        /*0708*/ 	.word	0xffffffff


	//   ....[80]....
        /*070c*/ 	.word	0xffffffff


	//   ....[81]....
        /*0710*/ 	.word	0xffffffff


	//   ....[82]....
        /*0714*/ 	.word	0xffffffff


	//   ....[83]....
        /*0718*/ 	.word	0xffffffff


	//   ....[84]....
        /*071c*/ 	.word	0xffffffff


	//   ....[85]....
        /*0720*/ 	.word	0xffffffff


	//   ....[86]....
        /*0724*/ 	.word	0xffffffff


	//   ....[87]....
        /*0728*/ 	.word	0xffffffff


	//   ....[88]....
        /*072c*/ 	.word	0xffffffff


	//   ....[89]....
        /*0730*/ 	.word	0xffffffff


	//   ....[90]....
        /*0734*/ 	.word	0xffffffff


	//   ....[91]....
        /*0738*/ 	.word	0xffffffff


	//   ....[92]....
        /*073c*/ 	.word	0xffffffff


	//   ....[93]....
        /*0740*/ 	.word	0xffffffff


	//   ....[94]....
        /*0744*/ 	.word	0xffffffff


	//   ....[95]....
        /*0748*/ 	.word	0xffffffff


	//   ....[96]....
        /*074c*/ 	.word	0xffffffff


	//   ....[97]....
        /*0750*/ 	.word	0xffffffff


	//   ....[98]....
        /*0754*/ 	.word	0xffffffff


	//   ....[99]....
        /*0758*/ 	.word	0xffffffff


	//   ....[100]....
        /*075c*/ 	.word	0xffffffff


	//   ....[101]....
        /*0760*/ 	.word	0xffffffff


	//   ....[102]....
        /*0764*/ 	.word	0xffffffff


	//   ....[103]....
        /*0768*/ 	.word	0xffffffff


	//   ....[104]....
        /*076c*/ 	.word	0xffffffff


	//   ....[105]....
        /*0770*/ 	.word	0xffffffff


	//   ....[106]....
        /*0774*/ 	.word	0xffffffff


	//   ....[107]....
        /*0778*/ 	.word	0xffffffff


	//   ....[108]....
        /*077c*/ 	.word	0xffffffff


	//   ....[109]....
        /*0780*/ 	.word	0xffffffff


	//   ....[110]....
        /*0784*/ 	.word	0xffffffff


	//   ....[111]....
        /*0788*/ 	.word	0xffffffff


	//   ....[112]....
        /*078c*/ 	.word	0xffffffff


	//   ....[113]....
        /*0790*/ 	.word	0xffffffff


	//   ....[114]....
        /*0794*/ 	.word	0xffffffff


	//   ....[115]....
        /*0798*/ 	.word	0xffffffff


	//   ....[116]....
        /*079c*/ 	.word	0xffffffff


	//   ....[117]....
        /*07a0*/ 	.word	0xffffffff


	//   ....[118]....
        /*07a4*/ 	.word	0xffffffff


	//   ....[119]....
        /*07a8*/ 	.word	0xffffffff


	//   ....[120]....
        /*07ac*/ 	.word	0xffffffff


	//   ....[121]....
        /*07b0*/ 	.word	0xffffffff


	//   ....[122]....
        /*07b4*/ 	.word	0x0500000f


	//   ....[123]....
        /*07b8*/ 	.word	0x0500000f


	//   ....[124]....
        /*07bc*/ 	.word	0x0500000f


	//   ....[125]....
        /*07c0*/ 	.word	0x0500000f


	//   ....[126]....
        /*07c4*/ 	.word	0x0500000f


	//   ....[127]....
        /*07c8*/ 	.word	0x0500000f


	//   ....[128]....
        /*07cc*/ 	.word	0x0500000f


	//   ....[129]....
        /*07d0*/ 	.word	0x0500000f


	//   ....[130]....
        /*07d4*/ 	.word	0x0500000f


	//   ....[131]....
        /*07d8*/ 	.word	0x0500000f


	//   ....[132]....
        /*07dc*/ 	.word	0x0500000f


	//   ....[133]....
        /*07e0*/ 	.word	0x0500000f


	//   ....[134]....
        /*07e4*/ 	.word	0x0500000f


	//   ....[135]....
        /*07e8*/ 	.word	0x0500000f


	//   ....[136]....
        /*07ec*/ 	.word	0x0500000f


	//   ....[137]....
        /*07f0*/ 	.word	0x0500000f


	//   ....[138]....
        /*07f4*/ 	.word	0x0500000f


	//   ....[139]....
        /*07f8*/ 	.word	0x0500000f


	//   ....[140]....
        /*07fc*/ 	.word	0x0500000f


	//   ....[141]....
        /*0800*/ 	.word	0x0500000f


	//   ....[142]....
        /*0804*/ 	.word	0x0500000f


	//   ....[143]....
        /*0808*/ 	.word	0x0500000f


	//   ....[144]....
        /*080c*/ 	.word	0x0500000f


	//   ....[145]....
        /*0810*/ 	.word	0x0500000f


	//   ....[146]....
        /*0814*/ 	.word	0x0500000f


	//   ....[147]....
        /*0818*/ 	.word	0x0500000f


	//   ....[148]....
        /*081c*/ 	.word	0x0500000f


	//   ....[149]....
        /*0820*/ 	.word	0x0500000f


	//   ....[150]....
        /*0824*/ 	.word	0x0500000f


	//   ....[151]....
        /*0828*/ 	.word	0x0500000f


	//   ....[152]....
        /*082c*/ 	.word	0x0500000f


	//   ....[153]....
        /*0830*/ 	.word	0x0500000f


	//   ....[154]....
        /*0834*/ 	.word	0x0500000f


	//   ....[155]....
        /*0838*/ 	.word	0x0500000f


	//   ....[156]....
        /*083c*/ 	.word	0x0500000f


	//   ....[157]....
        /*0840*/ 	.word	0x0500000f


	//   ....[158]....
        /*0844*/ 	.word	0x0500000f


	//   ....[159]....
        /*0848*/ 	.word	0x0500000f


	//   ....[160]....
        /*084c*/ 	.word	0x0500000f


	//   ....[161]....
        /*0850*/ 	.word	0x0500000f


	//   ....[162]....
        /*0854*/ 	.word	0x0500000f


	//   ....[163]....
        /*0858*/ 	.word	0x0500000f


	//   ....[164]....
        /*085c*/ 	.word	0x0500000f


	//   ....[165]....
        /*0860*/ 	.word	0x0500000f


	//   ....[166]....
        /*0864*/ 	.word	0x0500000f


	//   ....[167]....
        /*0868*/ 	.word	0x0500000f


	//   ....[168]....
        /*086c*/ 	.word	0x0500000f


	//   ....[169]....
        /*0870*/ 	.word	0x0500000f


	//   ....[170]....
        /*0874*/ 	.word	0x0500000f


	//   ....[171]....
        /*0878*/ 	.word	0x0500000f


	//   ....[172]....
        /*087c*/ 	.word	0x0500000f


	//   ....[173]....
        /*0880*/ 	.word	0x0500000f


	//   ....[174]....
        /*0884*/ 	.word	0x0500000f


	//   ....[175]....
        /*0888*/ 	.word	0x0500000f


	//   ....[176]....
        /*088c*/ 	.word	0x0500000f


	//   ....[177]....
        /*0890*/ 	.word	0x0500000f


	//   ....[178]....
        /*0894*/ 	.word	0x0500000f


	//   ....[179]....
        /*0898*/ 	.word	0x0500000f


	//   ....[180]....
        /*089c*/ 	.word	0x0500000f


	//   ....[181]....
        /*08a0*/ 	.word	0x0500000f


	//   ....[182]....
        /*08a4*/ 	.word	0x0500000f


	//   ....[183]....
        /*08a8*/ 	.word	0x0500000f


	//   ....[184]....
        /*08ac*/ 	.word	0x0500000f


	//   ....[185]....
        /*08b0*/ 	.word	0x0500000f


	//   ....[186]....
        /*08b4*/ 	.word	0x0500000f


	//   ....[187]....
        /*08b8*/ 	.word	0x0500000f


	//   ....[188]....
        /*08bc*/ 	.word	0x0500000f


	//   ....[189]....
        /*08c0*/ 	.word	0x0500000f


	//   ....[190]....
        /*08c4*/ 	.word	0x0500000f


	//   ....[191]....
        /*08c8*/ 	.word	0x0500000f


	//   ....[192]....
        /*08cc*/ 	.word	0x0500000f


	//   ....[193]....
        /*08d0*/ 	.word	0x0500000f


	//   ....[194]....
        /*08d4*/ 	.word	0x0500000f


	//   ....[195]....
        /*08d8*/ 	.word	0x0500000f


	//----- nvinfo : EIATTR_COOP_GROUP_INSTR_OFFSETS
	.align		4
.L_585:
        /*08dc*/ 	.byte	0x04, 0x28
        /*08de*/ 	.short	(.L_587 - .L_586)


	//   ....[0]....
.L_586:
        /*08e0*/ 	.word	0x00000070


	//   ....[1]....
        /*08e4*/ 	.word	0x000001a0


	//   ....[2]....
        /*08e8*/ 	.word	0x000001f0


	//   ....[3]....
        /*08ec*/ 	.word	0x00000420


	//   ....[4]....
        /*08f0*/ 	.word	0x00000580


	//   ....[5]....
        /*08f4*/ 	.word	0x000006a0


	//   ....[6]....
        /*08f8*/ 	.word	0x00000800


	//   ....[7]....
        /*08fc*/ 	.word	0x000067a0


	//   ....[8]....
        /*0900*/ 	.word	0x00006f20


	//   ....[9]....
        /*0904*/ 	.word	0x00006f30


	//   ....[10]....
        /*0908*/ 	.word	0x00006f40


	//   ....[11]....
        /*090c*/ 	.word	0x00006f50


	//   ....[12]....
        /*0910*/ 	.word	0x00007240


	//   ....[13]....
        /*0914*/ 	.word	0x00007250


	//   ....[14]....
        /*0918*/ 	.word	0x00007260


	//   ....[15]....
        /*091c*/ 	.word	0x00007270


	//   ....[16]....
        /*0920*/ 	.word	0x00008540


	//   ....[17]....
        /*0924*/ 	.word	0x00008560


	//   ....[18]....
        /*0928*/ 	.word	0x00008570


	//   ....[19]....
        /*092c*/ 	.word	0x00008580


	//   ....[20]....
        /*0930*/ 	.word	0x00008670


	//   ....[21]....
        /*0934*/ 	.word	0x00008690


	//   ....[22]....
        /*0938*/ 	.word	0x00008720


	//   ....[23]....
        /*093c*/ 	.word	0x00008750


	//   ....[24]....
        /*0940*/ 	.word	0x00009d90


	//   ....[25]....
        /*0944*/ 	.word	0x00009dc0


	//   ....[26]....
        /*0948*/ 	.word	0x0000a300


	//   ....[27]....
        /*094c*/ 	.word	0x0000a3f0


	//   ....[28]....
        /*0950*/ 	.word	0x0000a9d0


	//   ....[29]....
        /*0954*/ 	.word	0x0000aa40


	//   ....[30]....
        /*0958*/ 	.word	0x0000ba60


	//   ....[31]....
        /*095c*/ 	.word	0x0000baa0


	//   ....[32]....
        /*0960*/ 	.word	0x0000c250


	//   ....[33]....
        /*0964*/ 	.word	0x0000c350


	//   ....[34]....
        /*0968*/ 	.word	0x0000cd40


	//   ....[35]....
        /*096c*/ 	.word	0x0000ce20


	//   ....[36]....
        /*0970*/ 	.word	0x0000e440


	//   ....[37]....
        /*0974*/ 	.word	0x0000e460


	//   ....[38]....
        /*0978*/ 	.word	0x0000edd0


	//   ....[39]....
        /*097c*/ 	.word	0x0000ee80


	//   ....[40]....
        /*0980*/ 	.word	0x0000fe10


	//   ....[41]....
        /*0984*/ 	.word	0x0000fe40


	//   ....[42]....
        /*0988*/ 	.word	0x0000fed0


	//   ....[43]....
        /*098c*/ 	.word	0x0000ff60


	//   ....[44]....
        /*0990*/ 	.word	0x000118e0


	//   ....[45]....
        /*0994*/ 	.word	0x00011900


	//   ....[46]....
        /*0998*/ 	.word	0x00011910


	//   ....[47]....
        /*099c*/ 	.word	0x00011920


	//   ....[48]....
        /*09a0*/ 	.word	0x00012320


	//   ....[49]....
        /*09a4*/ 	.word	0x00012330


	//   ....[50]....
        /*09a8*/ 	.word	0x00012530


	//   ....[51]....
        /*09ac*/ 	.word	0x00012540


	//   ....[52]....
        /*09b0*/ 	.word	0x00012700


	//   ....[53]....
        /*09b4*/ 	.word	0x00012710


	//   ....[54]....
        /*09b8*/ 	.word	0x000128d0


	//   ....[55]....
        /*09bc*/ 	.word	0x000128e0


	//   ....[56]....
        /*09c0*/ 	.word	0x00012d40


	//   ....[57]....
        /*09c4*/ 	.word	0x00012d50


	//   ....[58]....
        /*09c8*/ 	.word	0x00013b10


	//   ....[59]....
        /*09cc*/ 	.word	0x00013b20


	//   ....[60]....
        /*09d0*/ 	.word	0x000150f0


	//   ....[61]....
        /*09d4*/ 	.word	0x00015100


	//   ....[62]....
        /*09d8*/ 	.word	0x000152d0


	//   ....[63]....
        /*09dc*/ 	.word	0x000152e0


	//   ....[64]....
        /*09e0*/ 	.word	0x000154a0


	//   ....[65]....
        /*09e4*/ 	.word	0x000154b0


	//   ....[66]....
        /*09e8*/ 	.word	0x00015670


	//   ....[67]....
        /*09ec*/ 	.word	0x00015680


	//   ....[68]....
        /*09f0*/ 	.word	0x000158a0


	//   ....[69]....
        /*09f4*/ 	.word	0x00015ab0


	//   ....[70]....
        /*09f8*/ 	.word	0x00015ae0


	//   ....[71]....
        /*09fc*/ 	.word	0x00015b10


	//   ....[72]....
        /*0a00*/ 	.word	0x00015b40


	//   ....[73]....
        /*0a04*/ 	.word	0x00015b70


	//   ....[74]....
        /*0a08*/ 	.word	0x00015ba0


	//   ....[75]....
        /*0a0c*/ 	.word	0x00015d40


	//   ....[76]....
        /*0a10*/ 	.word	0x00015d70


	//   ....[77]....
        /*0a14*/ 	.word	0x00015da0


	//   ....[78]....
        /*0a18*/ 	.word	0x00015dd0


	//   ....[79]....
        /*0a1c*/ 	.word	0x00015e00


	//   ....[80]....
        /*0a20*/ 	.word	0x00015e30


	//   ....[81]....
        /*0a24*/ 	.word	0x00015ed0


	//   ....[82]....
        /*0a28*/ 	.word	0x00015f00


	//   ....[83]....
        /*0a2c*/ 	.word	0x00015f10


	//   ....[84]....
        /*0a30*/ 	.word	0x00015f40


	//   ....[85]....
        /*0a34*/ 	.word	0x000174e0


	//   ....[86]....
        /*0a38*/ 	.word	0x00019170


	//   ....[87]....
        /*0a3c*/ 	.word	0x00019c60


	//   ....[88]....
        /*0a40*/ 	.word	0x00019c70


	//   ....[89]....
        /*0a44*/ 	.word	0x00019d10


	//   ....[90]....
        /*0a48*/ 	.word	0x00019d20


	//   ....[91]....
        /*0a4c*/ 	.word	0x00019da0


	//   ....[92]....
        /*0a50*/ 	.word	0x00019db0


	//   ....[93]....
        /*0a54*/ 	.word	0x00019e30


	//   ....[94]....
        /*0a58*/ 	.word	0x00019e40


	//   ....[95]....
        /*0a5c*/ 	.word	0x00019ec0


	//   ....[96]....
        /*0a60*/ 	.word	0x00019ed0


	//   ....[97]....
        /*0a64*/ 	.word	0x00019f50


	//   ....[98]....
        /*0a68*/ 	.word	0x00019f60


	//   ....[99]....
        /*0a6c*/ 	.word	0x00019fe0


	//   ....[100]....
        /*0a70*/ 	.word	0x00019ff0


	//   ....[101]....
        /*0a74*/ 	.word	0x0001a040


	//   ....[102]....
        /*0a78*/ 	.word	0x0001a060


	//   ....[103]....
        /*0a7c*/ 	.word	0x0001cbb0


	//   ....[104]....
        /*0a80*/ 	.word	0x0001cc30


	//   ....[105]....
        /*0a84*/ 	.word	0x0001cc60


	//   ....[106]....
        /*0a88*/ 	.word	0x0001cc70


	//   ....[107]....
        /*0a8c*/ 	.word	0x0001cca0


	//   ....[108]....
        /*0a90*/ 	.word	0x0001ccd0


	//   ....[109]....
        /*0a94*/ 	.word	0x0001cd00


	//   ....[110]....
        /*0a98*/ 	.word	0x0001cd30


	//   ....[111]....
        /*0a9c*/ 	.word	0x0001cef0


	//   ....[112]....
        /*0aa0*/ 	.word	0x0001cf20


	//   ....[113]....
        /*0aa4*/ 	.word	0x0001cf50


	//   ....[114]....
        /*0aa8*/ 	.word	0x0001cf80


	//   ....[115]....
        /*0aac*/ 	.word	0x0001cfb0


	//   ....[116]....
        /*0ab0*/ 	.word	0x0001cfe0


	//   ....[117]....
        /*0ab4*/ 	.word	0x0001d0b0


	//   ....[118]....
        /*0ab8*/ 	.word	0x0001d0d0


	//   ....[119]....
        /*0abc*/ 	.word	0x0001d0e0


	//   ....[120]....
        /*0ac0*/ 	.word	0x0001d160


	//   ....[121]....
        /*0ac4*/ 	.word	0x0001dc90


	//   ....[122]....
        /*0ac8*/ 	.word	0x0001e0c0


	//   ....[123]....
        /*0acc*/ 	.word	0x0001e160


	//   ....[124]....
        /*0ad0*/ 	.word	0x0001e1f0


	//   ....[125]....
        /*0ad4*/ 	.word	0x0001e240


	//   ....[126]....
        /*0ad8*/ 	.word	0x0001e290


	//   ....[127]....
        /*0adc*/ 	.word	0x0001e320


	//   ....[128]....
        /*0ae0*/ 	.word	0x0001e3b0


	//   ....[129]....
        /*0ae4*/ 	.word	0x0001e400


	//   ....[130]....
        /*0ae8*/ 	.word	0x0001e450


	//   ....[131]....
        /*0aec*/ 	.word	0x0001e550


	//   ....[132]....
        /*0af0*/ 	.word	0x0001e600


	//   ....[133]....
        /*0af4*/ 	.word	0x0001e680


	//   ....[134]....
        /*0af8*/ 	.word	0x0001e6f0


	//   ....[135]....
        /*0afc*/ 	.word	0x0001e820


	//   ....[136]....
        /*0b00*/ 	.word	0x0001e940


	//   ....[137]....
        /*0b04*/ 	.word	0x0001ea10


	//   ....[138]....
        /*0b08*/ 	.word	0x0001ea60


	//   ....[139]....
        /*0b0c*/ 	.word	0x0001ed10


	//   ....[140]....
        /*0b10*/ 	.word	0x0001ed60


	//   ....[141]....
        /*0b14*/ 	.word	0x0001edf0


	//   ....[142]....
        /*0b18*/ 	.word	0x0001ee80


	//   ....[143]....
        /*0b1c*/ 	.word	0x0001ef10


	//   ....[144]....
        /*0b20*/ 	.word	0x0001efa0


	//   ....[145]....
        /*0b24*/ 	.word	0x0001f030


	//   ....[146]....
        /*0b28*/ 	.word	0x0001f0c0


	//   ....[147]....
        /*0b2c*/ 	.word	0x0001f140


	//   ....[148]....
        /*0b30*/ 	.word	0x0001f190


	//   ....[149]....
        /*0b34*/ 	.word	0x0001f230


	//   ....[150]....
        /*0b38*/ 	.word	0x0001f2c0


	//   ....[151]....
        /*0b3c*/ 	.word	0x0001f350


	//   ....[152]....
        /*0b40*/ 	.word	0x0001f3a0


	//   ....[153]....
        /*0b44*/ 	.word	0x0001f430


	//   ....[154]....
        /*0b48*/ 	.word	0x0001f4c0


	//   ....[155]....
        /*0b4c*/ 	.word	0x0001f550


	//   ....[156]....
        /*0b50*/ 	.word	0x0001f5e0


	//   ....[157]....
        /*0b54*/ 	.word	0x0001f670


	//   ....[158]....
        /*0b58*/ 	.word	0x0001f700


	//   ....[159]....
        /*0b5c*/ 	.word	0x0001f7c0


	//   ....[160]....
        /*0b60*/ 	.word	0x0001faa0


	//   ....[161]....
        /*0b64*/ 	.word	0x0001fc80


	//   ....[162]....
        /*0b68*/ 	.word	0x0001fcd0


	//   ....[163]....
        /*0b6c*/ 	.word	0x0001fd30


	//   ....[164]....
        /*0b70*/ 	.word	0x0001fe20


	//   ....[165]....
        /*0b74*/ 	.word	0x0001fe80


	//   ....[166]....
        /*0b78*/ 	.word	0x0001ff70


	//   ....[167]....
        /*0b7c*/ 	.word	0x0001ffd0


	//   ....[168]....
        /*0b80*/ 	.word	0x000200c0


	//   ....[169]....
        /*0b84*/ 	.word	0x00020120


	//   ....[170]....
        /*0b88*/ 	.word	0x00020210


	//   ....[171]....
        /*0b8c*/ 	.word	0x00020270


	//   ....[172]....
        /*0b90*/ 	.word	0x00020360


	//   ....[173]....
        /*0b94*/ 	.word	0x000203c0


	//   ....[174]....
        /*0b98*/ 	.word	0x00020490


	//   ....[175]....
        /*0b9c*/ 	.word	0x00020510


	//   ....[176]....
        /*0ba0*/ 	.word	0x000205e0


	//   ....[177]....
        /*0ba4*/ 	.word	0x00020910


	//   ....[178]....
        /*0ba8*/ 	.word	0x000209b0


	//   ....[179]....
        /*0bac*/ 	.word	0x00020b50


	//   ....[180]....
        /*0bb0*/ 	.word	0x00020bd0


	//   ....[181]....
        /*0bb4*/ 	.word	0x00020c50


	//   ....[182]....
        /*0bb8*/ 	.word	0x00020cd0


	//   ....[183]....
        /*0bbc*/ 	.word	0x00020d50


	//   ....[184]....
        /*0bc0*/ 	.word	0x00020de0


	//   ....[185]....
        /*0bc4*/ 	.word	0x00020e80


	//   ....[186]....
        /*0bc8*/ 	.word	0x00020f30


	//   ....[187]....
        /*0bcc*/ 	.word	0x00020fb0


	//   ....[188]....
        /*0bd0*/ 	.word	0x00021030


	//   ....[189]....
        /*0bd4*/ 	.word	0x000210b0


	//   ....[190]....
        /*0bd8*/ 	.word	0x00021140


	//   ....[191]....
        /*0bdc*/ 	.word	0x000211c0


	//   ....[192]....
        /*0be0*/ 	.word	0x00021270


	//   ....[193]....
        /*0be4*/ 	.word	0x000212c0


	//   ....[194]....
        /*0be8*/ 	.word	0x00021380


	//   ....[195]....
        /*0bec*/ 	.word	0x000214b0


	//----- nvinfo : EIATTR_REG_RECONFIG
	.align		4
.L_587:
        /*0bf0*/ 	.byte	0x01, 0x54
	.zero		2


	//----- nvinfo : EIATTR_SYSCALL_OFFSETS
	.align		4
        /*0bf4*/ 	.byte	0x04, 0x46
        /*0bf6*/ 	.short	(.L_589 - .L_588)


	//   ....[0]....
.L_588:
        /*0bf8*/ 	.word	0x00001ed0


	//   ....[1]....
        /*0bfc*/ 	.word	0x00002020


	//   ....[2]....
        /*0c00*/ 	.word	0x00006940


	//   ....[3]....
        /*0c04*/ 	.word	0x00006c50


	//   ....[4]....
        /*0c08*/ 	.word	0x00018d90


	//   ....[5]....
        /*0c0c*/ 	.word	0x00018ee0


	//   ....[6]....
        /*0c10*/ 	.word	0x00018fe0


	//   ....[7]....
        /*0c14*/ 	.word	0x00019880


	//----- nvinfo : EIATTR_MBARRIER_INSTR_OFFSETS
	.align		4
.L_589:
        /*0c18*/ 	.byte	0x04, 0x39
        /*0c1a*/ 	.short	(.L_591 - .L_590)


	//   ....[0]....
.L_590:
        /*0c1c*/ 	.word	0x000002d0
        /*0c20*/ 	.word	0x000000ff
        /*0c24*/ 	.word	0x00022800
        /*0c28*/ 	.short	0x0100
        /*0c2a*/ 	.byte	0x08
	.zero		1


	//   ....[1]....
        /*0c2c*/ 	.word	0x000002e0
        /*0c30*/ 	.word	0x000000ff
        /*0c34*/ 	.word	0x00022820
        /*0c38*/ 	.short	0x0100
        /*0c3a*/ 	.byte	0x08
	.zero		1


	//   ....[2]....
        /*0c3c*/ 	.word	0x000003d0
        /*0c40*/ 	.word	0x000000ff
        /*0c44*/ 	.word	0x00022830
        /*0c48*/ 	.short	0x0100
        /*0c4a*/ 	.byte	0x08
	.zero		1


	//   ....[3]....
        /*0c4c*/ 	.word	0x000003e0
        /*0c50*/ 	.word	0x000000ff
        /*0c54*/ 	.word	0x00022840
        /*0c58*/ 	.short	0x0100
        /*0c5a*/ 	.byte	0x08
	.zero		1


	//   ....[4]....
        /*0c5c*/ 	.word	0x000003f0
        /*0c60*/ 	.word	0x000000ff
        /*0c64*/ 	.word	0x00022838
        /*0c68*/ 	.short	0x0100
        /*0c6a*/ 	.byte	0x08
	.zero		1


	//   ....[5]....
        /*0c6c*/ 	.word	0x00000400
        /*0c70*/ 	.word	0x000000ff
        /*0c74*/ 	.word	0x00022848
        /*0c78*/ 	.short	0x0100
        /*0c7a*/ 	.byte	0x08
	.zero		1


	//   ....[6]....
        /*0c7c*/ 	.word	0x00000530
        /*0c80*/ 	.word	0x000000ff
        /*0c84*/ 	.word	0x00022850
        /*0c88*/ 	.short	0x0100
        /*0c8a*/ 	.byte	0x08
	.zero		1


	//   ....[7]....
        /*0c8c*/ 	.word	0x00000540
        /*0c90*/ 	.word	0x000000ff
        /*0c94*/ 	.word	0x00022860
        /*0c98*/ 	.short	0x0100
        /*0c9a*/ 	.byte	0x08
	.zero		1


	//   ....[8]....
        /*0c9c*/ 	.word	0x00000550
        /*0ca0*/ 	.word	0x000000ff
        /*0ca4*/ 	.word	0x00022858
        /*0ca8*/ 	.short	0x0100
        /*0caa*/ 	.byte	0x08
	.zero		1


	//   ....[9]....
        /*0cac*/ 	.word	0x00000560
        /*0cb0*/ 	.word	0x000000ff
        /*0cb4*/ 	.word	0x00022868
        /*0cb8*/ 	.short	0x0100
        /*0cba*/ 	.byte	0x08
	.zero		1


	//   ....[10]....
        /*0cbc*/ 	.word	0x00000650
        /*0cc0*/ 	.word	0x000000ff
        /*0cc4*/ 	.word	0x00022870
        /*0cc8*/ 	.short	0x0100
        /*0cca*/ 	.byte	0x06
	.zero		1


	//   ....[11]....
        /*0ccc*/ 	.word	0x00000660
        /*0cd0*/ 	.word	0x000000ff
        /*0cd4*/ 	.word	0x00022880
        /*0cd8*/ 	.short	0x0100
        /*0cda*/ 	.byte	0x06
	.zero		1


	//   ....[12]....
        /*0cdc*/ 	.word	0x00000670
        /*0ce0*/ 	.word	0x000000ff
        /*0ce4*/ 	.word	0x00022878
        /*0ce8*/ 	.short	0x0100
        /*0cea*/ 	.byte	0x06
	.zero		1


	//   ....[13]....
        /*0cec*/ 	.word	0x00000680
        /*0cf0*/ 	.word	0x000000ff
        /*0cf4*/ 	.word	0x00022888
        /*0cf8*/ 	.short	0x0100
        /*0cfa*/ 	.byte	0x06
	.zero		1


	//   ....[14]....
        /*0cfc*/ 	.word	0x000007b0
        /*0d00*/ 	.word	0x000000ff
        /*0d04*/ 	.word	0x00022890
        /*0d08*/ 	.short	0x0100
        /*0d0a*/ 	.byte	0x08
	.zero		1


	//   ....[15]....
        /*0d0c*/ 	.word	0x000007c0
        /*0d10*/ 	.word	0x000000ff
        /*0d14*/ 	.word	0x000228a0
        /*0d18*/ 	.short	0x0100
        /*0d1a*/ 	.byte	0x08
	.zero		1


	//   ....[16]....
        /*0d1c*/ 	.word	0x000007d0
        /*0d20*/ 	.word	0x000000ff
        /*0d24*/ 	.word	0x00022898
        /*0d28*/ 	.short	0x0100
        /*0d2a*/ 	.byte	0x08
	.zero		1


	//   ....[17]....
        /*0d2c*/ 	.word	0x000007e0
        /*0d30*/ 	.word	0x000000ff
        /*0d34*/ 	.word	0x000228a8
        /*0d38*/ 	.short	0x0100
        /*0d3a*/ 	.byte	0x08
	.zero		1


	//   ....[18]....
        /*0d3c*/ 	.word	0x00000910
        /*0d40*/ 	.word	0x000000ff
        /*0d44*/ 	.word	0x000228b0
        /*0d48*/ 	.short	0x0100
        /*0d4a*/ 	.byte	0x08
	.zero		1


	//   ....[19]....
        /*0d4c*/ 	.word	0x00000920
        /*0d50*/ 	.word	0x000000ff
        /*0d54*/ 	.word	0x000228c0
        /*0d58*/ 	.short	0x0100
        /*0d5a*/ 	.byte	0x08
	.zero		1


	//   ....[20]....
        /*0d5c*/ 	.word	0x00000930
        /*0d60*/ 	.word	0x000000ff
        /*0d64*/ 	.word	0x000228b8
        /*0d68*/ 	.short	0x0100
        /*0d6a*/ 	.byte	0x08
	.zero		1


	//   ....[21]....
        /*0d6c*/ 	.word	0x00000940
        /*0d70*/ 	.word	0x000000ff
        /*0d74*/ 	.word	0x000228c8
        /*0d78*/ 	.short	0x0100
        /*0d7a*/ 	.byte	0x08
	.zero		1


	//   ....[22]....
        /*0d7c*/ 	.word	0x000032e0
        /*0d80*/ 	.word	0x00000060
        /*0d84*/ 	.word	0x00022890
        /*0d88*/ 	.short	0x010a
        /*0d8a*/ 	.byte	0x3f
	.zero		1


	//   ....[23]....
        /*0d8c*/ 	.word	0x00004590
        /*0d90*/ 	.word	0x00000060
        /*0d94*/ 	.word	0x00022890
        /*0d98*/ 	.short	0x010a
        /*0d9a*/ 	.byte	0x3f
	.zero		1


	//   ....[24]....
        /*0d9c*/ 	.word	0x00005690
        /*0da0*/ 	.word	0x00000060
        /*0da4*/ 	.word	0x00022890
        /*0da8*/ 	.short	0x010a
        /*0daa*/ 	.byte	0x3f
	.zero		1


	//   ....[25]....
        /*0dac*/ 	.word	0x000058a0
        /*0db0*/ 	.word	0x00000020
        /*0db4*/ 	.word	0x00000000
        /*0db8*/ 	.short	0x0101
        /*0dba*/ 	.byte	0x3f
	.zero		1


	//   ....[26]....
        /*0dbc*/ 	.word	0x000058e0
        /*0dc0*/ 	.word	0x00000060
        /*0dc4*/ 	.word	0x000228b0
        /*0dc8*/ 	.short	0x010a
        /*0dca*/ 	.byte	0x3f
	.zero		1


	//   ....[27]....
        /*0dcc*/ 	.word	0x00005f30
        /*0dd0*/ 	.word	0x00000060
        /*0dd4*/ 	.word	0x00000000
        /*0dd8*/ 	.short	0x0101
        /*0dda*/ 	.byte	0x3f
	.zero		1


	//   ....[28]....
        /*0ddc*/ 	.word	0x000069d0
        /*0de0*/ 	.word	0x00000013
        /*0de4*/ 	.word	0x00022800
        /*0de8*/ 	.short	0x010a
        /*0dea*/ 	.byte	0x3f
	.zero		1


	//   ....[29]....
        /*0dec*/ 	.word	0x00006a20
        /*0df0*/ 	.word	0x00000013
        /*0df4*/ 	.word	0x00022800
        /*0df8*/ 	.short	0x010a
        /*0dfa*/ 	.byte	0x3f
	.zero		1


	//   ....[30]....
        /*0dfc*/ 	.word	0x000074a0
        /*0e00*/ 	.word	0x00000013
        /*0e04*/ 	.word	0x00022800
        /*0e08*/ 	.short	0x010a
        /*0e0a*/ 	.byte	0x3f
	.zero		1


	//   ....[31]....
        /*0e0c*/ 	.word	0x000089c0
        /*0e10*/ 	.word	0x00000013
        /*0e14*/ 	.word	0x00022800
        /*0e18*/ 	.short	0x010a
        /*0e1a*/ 	.byte	0x3f
	.zero		1


	//   ....[32]....
        /*0e1c*/ 	.word	0x00009960
        /*0e20*/ 	.word	0x00000014
        /*0e24*/ 	.word	0x00022830
        /*0e28*/ 	.short	0x010a
        /*0e2a*/ 	.byte	0x3f
	.zero		1


	//   ....[33]....
        /*0e2c*/ 	.word	0x00009a00
        /*0e30*/ 	.word	0x00000014
        /*0e34*/ 	.word	0x00022830
        /*0e38*/ 	.short	0x010a
        /*0e3a*/ 	.byte	0x3f
	.zero		1


	//   ....[34]....
        /*0e3c*/ 	.word	0x0000ae40
        /*0e40*/ 	.word	0x00000003
        /*0e44*/ 	.word	0x00000000
        /*0e48*/ 	.short	0x0101
        /*0e4a*/ 	.byte	0x3f
	.zero		1


	//   ....[35]....
        /*0e4c*/ 	.word	0x0000b2e0
        /*0e50*/ 	.word	0x00000014
        /*0e54*/ 	.word	0x00022850
        /*0e58*/ 	.short	0x010a
        /*0e5a*/ 	.byte	0x3f
	.zero		1


	//   ....[36]....
        /*0e5c*/ 	.word	0x0000b330
        /*0e60*/ 	.word	0x00000014
        /*0e64*/ 	.word	0x00022850
        /*0e68*/ 	.short	0x010a
        /*0e6a*/ 	.byte	0x3f
	.zero		1


	//   ....[37]....
        /*0e6c*/ 	.word	0x0000b780
        /*0e70*/ 	.word	0x00000014
        /*0e74*/ 	.word	0x00000000
        /*0e78*/ 	.short	0x0101
        /*0e7a*/ 	.byte	0x3f
	.zero		1


	//   ....[38]....
        /*0e7c*/ 	.word	0x0000b8b0
        /*0e80*/ 	.word	0x000000c8
        /*0e84*/ 	.word	0x00022830
        /*0e88*/ 	.short	0x010a
        /*0e8a*/ 	.byte	0x3f
	.zero		1


	//   ....[39]....
        /*0e8c*/ 	.word	0x0000b960
        /*0e90*/ 	.word	0x000000c8
        /*0e94*/ 	.word	0x00022830
        /*0e98*/ 	.short	0x010a
        /*0e9a*/ 	.byte	0x3f
	.zero		1


	//   ....[40]....
        /*0e9c*/ 	.word	0x0000d130
        /*0ea0*/ 	.word	0x00000099
        /*0ea4*/ 	.word	0x00000000
        /*0ea8*/ 	.short	0x0101
        /*0eaa*/ 	.byte	0x3f
	.zero		1


	//   ....[41]....
        /*0eac*/ 	.word	0x0000dad0
        /*0eb0*/ 	.word	0x000000c8
        /*0eb4*/ 	.word	0x00022850
        /*0eb8*/ 	.short	0x010a
        /*0eba*/ 	.byte	0x3f
	.zero		1


	//   ....[42]....
        /*0ebc*/ 	.word	0x0000db20
        /*0ec0*/ 	.word	0x000000c8
        /*0ec4*/ 	.word	0x00022850
        /*0ec8*/ 	.short	0x010a
        /*0eca*/ 	.byte	0x3f
	.zero		1


	//   ....[43]....
        /*0ecc*/ 	.word	0x0000def0
        /*0ed0*/ 	.word	0x000000c8
        /*0ed4*/ 	.word	0x00000000
        /*0ed8*/ 	.short	0x0101
        /*0eda*/ 	.byte	0x3f
	.zero		1


	//   ....[44]....
        /*0edc*/ 	.word	0x0000dff0
        /*0ee0*/ 	.word	0x00000014
        /*0ee4*/ 	.word	0x00022830
        /*0ee8*/ 	.short	0x010a
        /*0eea*/ 	.byte	0x3f
	.zero		1


	//   ....[45]....
        /*0eec*/ 	.word	0x0000e050
        /*0ef0*/ 	.word	0x00000014
        /*0ef4*/ 	.word	0x00022830
        /*0ef8*/ 	.short	0x010a
        /*0efa*/ 	.byte	0x3f
	.zero		1


	//   ....[46]....
        /*0efc*/ 	.word	0x0000f190
        /*0f00*/ 	.word	0x0000009a
        /*0f04*/ 	.word	0x00000000
        /*0f08*/ 	.short	0x0101
        /*0f0a*/ 	.byte	0x3f
	.zero		1


	//   ....[47]....
        /*0f0c*/ 	.word	0x0000f9c0
        /*0f10*/ 	.word	0x00000014
        /*0f14*/ 	.word	0x00022850
        /*0f18*/ 	.short	0x010a
        /*0f1a*/ 	.byte	0x3f
	.zero		1


	//   ....[48]....
        /*0f1c*/ 	.word	0x0000fa10
        /*0f20*/ 	.word	0x00000014
        /*0f24*/ 	.word	0x00022850
        /*0f28*/ 	.short	0x010a
        /*0f2a*/ 	.byte	0x3f
	.zero		1


	//   ....[49]....
        /*0f2c*/ 	.word	0x0000fde0
        /*0f30*/ 	.word	0x00000014
        /*0f34*/ 	.word	0x00000000
        /*0f38*/ 	.short	0x0101
        /*0f3a*/ 	.byte	0x3f
	.zero		1


	//   ....[50]....
        /*0f3c*/ 	.word	0x000122f0
        /*0f40*/ 	.word	0x00000000
        /*0f44*/ 	.word	0x00000000
        /*0f48*/ 	.short	0x0101
        /*0f4a*/ 	.byte	0x3f
	.zero		1


	//   ....[51]....
        /*0f4c*/ 	.word	0x00012ca0
        /*0f50*/ 	.word	0x00000000
        /*0f54*/ 	.word	0x00000000
        /*0f58*/ 	.short	0x0101
        /*0f5a*/ 	.byte	0x3f
	.zero		1


	//   ....[52]....
        /*0f5c*/ 	.word	0x000175c0
        /*0f60*/ 	.word	0x00000013
        /*0f64*/ 	.word	0x00022820
        /*0f68*/ 	.short	0x010a
        /*0f6a*/ 	.byte	0x3f
	.zero		1


	//   ....[53]....
        /*0f6c*/ 	.word	0x00017690
        /*0f70*/ 	.word	0x00000004
        /*0f74*/ 	.word	0x000228a0
        /*0f78*/ 	.short	0x010a
        /*0f7a*/ 	.byte	0x3f
	.zero		1


	//   ....[54]....
        /*0f7c*/ 	.word	0x000178d0
        /*0f80*/ 	.word	0x00000004
        /*0f84*/ 	.word	0x000228c0
        /*0f88*/ 	.short	0x010a
        /*0f8a*/ 	.byte	0x3f
	.zero		1


	//   ....[55]....
        /*0f8c*/ 	.word	0x00017f70
        /*0f90*/ 	.word	0x00000005
        /*0f94*/ 	.word	0x000228a0
        /*0f98*/ 	.short	0x010a
        /*0f9a*/ 	.byte	0x3f
	.zero		1


	//   ....[56]....
        /*0f9c*/ 	.word	0x000181a0
        /*0fa0*/ 	.word	0x00000005
        /*0fa4*/ 	.word	0x000228c0
        /*0fa8*/ 	.short	0x010a
        /*0faa*/ 	.byte	0x3f
	.zero		1


	//   ....[57]....
        /*0fac*/ 	.word	0x000193d0
        /*0fb0*/ 	.word	0x00000000
        /*0fb4*/ 	.word	0x00022840
        /*0fb8*/ 	.short	0x010a
        /*0fba*/ 	.byte	0x3f
	.zero		1


	//   ....[58]....
        /*0fbc*/ 	.word	0x0001a100
        /*0fc0*/ 	.word	0x00000013
        /*0fc4*/ 	.word	0x00022800
        /*0fc8*/ 	.short	0x0107
        /*0fca*/ 	.byte	0x3f
	.zero		1


	//   ....[59]....
        /*0fcc*/ 	.word	0x0001a1f0
        /*0fd0*/ 	.word	0x00000013
        /*0fd4*/ 	.word	0x00022800
        /*0fd8*/ 	.short	0x0101
        /*0fda*/ 	.byte	0x3f
	.zero		1


	//   ....[60]....
        /*0fdc*/ 	.word	0x0001a210
        /*0fe0*/ 	.word	0x00000013
        /*0fe4*/ 	.word	0x00022820
        /*0fe8*/ 	.short	0x010a
        /*0fea*/ 	.byte	0x3f
	.zero		1


	//   ....[61]....
        /*0fec*/ 	.word	0x0001a2f0
        /*0ff0*/ 	.word	0x00000002
        /*0ff4*/ 	.word	0x00022860
        /*0ff8*/ 	.short	0x010a
        /*0ffa*/ 	.byte	0x3f
	.zero		1


	//   ....[62]....
        /*0ffc*/ 	.word	0x0001abc0
        /*1000*/ 	.word	0x00000002
        /*1004*/ 	.word	0x00022840
        /*1008*/ 	.short	0x010a
        /*100a*/ 	.byte	0x3f
	.zero		1


	//   ....[63]....
        /*100c*/ 	.word	0x0001ae20
        /*1010*/ 	.word	0x00000002
        /*1014*/ 	.word	0x00022860
        /*1018*/ 	.short	0x010a
        /*101a*/ 	.byte	0x3f
	.zero		1


	//   ....[64]....
        /*101c*/ 	.word	0x0001b620
        /*1020*/ 	.word	0x00000003
        /*1024*/ 	.word	0x00022840
        /*1028*/ 	.short	0x010a
        /*102a*/ 	.byte	0x3f
	.zero		1


	//   ....[65]....
        /*102c*/ 	.word	0x0001b870
        /*1030*/ 	.word	0x00000003
        /*1034*/ 	.word	0x00022860
        /*1038*/ 	.short	0x010a
        /*103a*/ 	.byte	0x3f
	.zero		1


	//   ....[66]....
        /*103c*/ 	.word	0x0001bff0
        /*1040*/ 	.word	0x00000003
        /*1044*/ 	.word	0x00022840
        /*1048*/ 	.short	0x010a
        /*104a*/ 	.byte	0x3f
	.zero		1


	//   ....[67]....
        /*104c*/ 	.word	0x0001c250
        /*1050*/ 	.word	0x00000003
        /*1054*/ 	.word	0x00022860
        /*1058*/ 	.short	0x010a
        /*105a*/ 	.byte	0x3f
	.zero		1


	//   ....[68]....
        /*105c*/ 	.word	0x0001dc10
        /*1060*/ 	.word	0x00000000
        /*1064*/ 	.word	0x00022820
        /*1068*/ 	.short	0x010a
        /*106a*/ 	.byte	0x3f
	.zero		1


	//   ....[69]....
        /*106c*/ 	.word	0x0001ddc0
        /*1070*/ 	.word	0x00000006
        /*1074*/ 	.word	0x00000000
        /*1078*/ 	.short	0x010a
        /*107a*/ 	.byte	0x3f
	.zero		1


	//   ....[70]....
        /*107c*/ 	.word	0x0001de30
        /*1080*/ 	.word	0x00000007
        /*1084*/ 	.word	0x00000000
        /*1088*/ 	.short	0x010a
        /*108a*/ 	.byte	0x3f
	.zero		1


	//   ....[71]....
        /*108c*/ 	.word	0x0001dea0
        /*1090*/ 	.word	0x00000004
        /*1094*/ 	.word	0x00000000
        /*1098*/ 	.short	0x010a
        /*109a*/ 	.byte	0x3f
	.zero		1


	//   ....[72]....
        /*109c*/ 	.word	0x0001ded0
        /*10a0*/ 	.word	0x00000003
        /*10a4*/ 	.word	0x00000000
        /*10a8*/ 	.short	0x010a
        /*10aa*/ 	.byte	0x3f
	.zero		1


	//   ....[73]....
        /*10ac*/ 	.word	0x0001df30
        /*10b0*/ 	.word	0x00000060
        /*10b4*/ 	.word	0x00022890
        /*10b8*/ 	.short	0x010a
        /*10ba*/ 	.byte	0x3f
	.zero		1


	//   ....[74]....
        /*10bc*/ 	.word	0x0001df80
        /*10c0*/ 	.word	0x00000060
        /*10c4*/ 	.word	0x00022890
        /*10c8*/ 	.short	0x010a
        /*10ca*/ 	.byte	0x3f
	.zero		1


	//   ....[75]....
        /*10cc*/ 	.word	0x0001dfd0
        /*10d0*/ 	.word	0x00000060
        /*10d4*/ 	.word	0x00022890
        /*10d8*/ 	.short	0x010a
        /*10da*/ 	.byte	0x3f
	.zero		1


	//   ....[76]....
        /*10dc*/ 	.word	0x0001e020
        /*10e0*/ 	.word	0x00000060
        /*10e4*/ 	.word	0x000228b0
        /*10e8*/ 	.short	0x010a
        /*10ea*/ 	.byte	0x3f
	.zero		1


	//   ....[77]....
        /*10ec*/ 	.word	0x0001e490
        /*10f0*/ 	.word	0x00000013
        /*10f4*/ 	.word	0x00022800
        /*10f8*/ 	.short	0x010a
        /*10fa*/ 	.byte	0x3f
	.zero		1


	//   ....[78]....
        /*10fc*/ 	.word	0x0001ea90
        /*1100*/ 	.word	0x00000013
        /*1104*/ 	.word	0x00022800
        /*1108*/ 	.short	0x010a
        /*110a*/ 	.byte	0x3f
	.zero		1


	//   ....[79]....
        /*110c*/ 	.word	0x0001eae0
        /*1110*/ 	.word	0x00000014
        /*1114*/ 	.word	0x00022830
        /*1118*/ 	.short	0x010a
        /*111a*/ 	.byte	0x3f
	.zero		1


	//   ....[80]....
        /*111c*/ 	.word	0x0001eb30
        /*1120*/ 	.word	0x00000014
        /*1124*/ 	.word	0x00022850
        /*1128*/ 	.short	0x010a
        /*112a*/ 	.byte	0x3f
	.zero		1


	//   ....[81]....
        /*112c*/ 	.word	0x0001eb80
        /*1130*/ 	.word	0x000000c8
        /*1134*/ 	.word	0x00022830
        /*1138*/ 	.short	0x010a
        /*113a*/ 	.byte	0x3f
	.zero		1


	//   ....[82]....
        /*113c*/ 	.word	0x0001ebd0
        /*1140*/ 	.word	0x000000c8
        /*1144*/ 	.word	0x00022850
        /*1148*/ 	.short	0x010a
        /*114a*/ 	.byte	0x3f
	.zero		1


	//   ....[83]....
        /*114c*/ 	.word	0x0001ec20
        /*1150*/ 	.word	0x00000014
        /*1154*/ 	.word	0x00022830
        /*1158*/ 	.short	0x010a
        /*115a*/ 	.byte	0x3f
	.zero		1


	//   ....[84]....
        /*115c*/ 	.word	0x0001ec70
        /*1160*/ 	.word	0x00000014
        /*1164*/ 	.word	0x00022850
        /*1168*/ 	.short	0x010a
        /*116a*/ 	.byte	0x3f
	.zero		1


	//   ....[85]....
        /*116c*/ 	.word	0x0001f880
        /*1170*/ 	.word	0x00000013
        /*1174*/ 	.word	0x00022820
        /*1178*/ 	.short	0x010a
        /*117a*/ 	.byte	0x3f
	.zero		1


	//   ....[86]....
        /*117c*/ 	.word	0x0001f8d0
        /*1180*/ 	.word	0x00000004
        /*1184*/ 	.word	0x000228a0
        /*1188*/ 	.short	0x010a
        /*118a*/ 	.byte	0x3f
	.zero		1


	//   ....[87]....
        /*118c*/ 	.word	0x0001f920
        /*1190*/ 	.word	0x00000004
        /*1194*/ 	.word	0x000228c0
        /*1198*/ 	.short	0x010a
        /*119a*/ 	.byte	0x3f
	.zero		1


	//   ....[88]....
        /*119c*/ 	.word	0x0001f970
        /*11a0*/ 	.word	0x00000005
        /*11a4*/ 	.word	0x000228a0
        /*11a8*/ 	.short	0x010a
        /*11aa*/ 	.byte	0x3f
	.zero		1


	//   ....[89]....
        /*11ac*/ 	.word	0x0001f9c0
        /*11b0*/ 	.word	0x00000005
        /*11b4*/ 	.word	0x000228c0
        /*11b8*/ 	.short	0x010a
        /*11ba*/ 	.byte	0x3f
	.zero		1


	//   ....[90]....
        /*11bc*/ 	.word	0x0001fb60
        /*11c0*/ 	.word	0x00000000
        /*11c4*/ 	.word	0x00022840
        /*11c8*/ 	.short	0x010a
        /*11ca*/ 	.byte	0x3f
	.zero		1


	//   ....[91]....
        /*11cc*/ 	.word	0x00020620
        /*11d0*/ 	.word	0x00000013
        /*11d4*/ 	.word	0x00022820
        /*11d8*/ 	.short	0x010a
        /*11da*/ 	.byte	0x3f
	.zero		1


	//   ....[92]....
        /*11dc*/ 	.word	0x00020670
        /*11e0*/ 	.word	0x00000002
        /*11e4*/ 	.word	0x00022860
        /*11e8*/ 	.short	0x010a
        /*11ea*/ 	.byte	0x3f
	.zero		1


	//   ....[93]....
        /*11ec*/ 	.word	0x000206c0
        /*11f0*/ 	.word	0x00000002
        /*11f4*/ 	.word	0x00022840
        /*11f8*/ 	.short	0x010a
        /*11fa*/ 	.byte	0x3f
	.zero		1


	//   ....[94]....
        /*11fc*/ 	.word	0x00020710
        /*1200*/ 	.word	0x00000002
        /*1204*/ 	.word	0x00022860
        /*1208*/ 	.short	0x010a
        /*120a*/ 	.byte	0x3f
	.zero		1


	//   ....[95]....
        /*120c*/ 	.word	0x00020760
        /*1210*/ 	.word	0x00000003
        /*1214*/ 	.word	0x00022840
        /*1218*/ 	.short	0x010a
        /*121a*/ 	.byte	0x3f
	.zero		1


	//   ....[96]....
        /*121c*/ 	.word	0x000207b0
        /*1220*/ 	.word	0x00000003
        /*1224*/ 	.word	0x00022860
        /*1228*/ 	.short	0x010a
        /*122a*/ 	.byte	0x3f
	.zero		1


	//   ....[97]....
        /*122c*/ 	.word	0x00020800
        /*1230*/ 	.word	0x00000003
        /*1234*/ 	.word	0x00022840
        /*1238*/ 	.short	0x010a
        /*123a*/ 	.byte	0x3f
	.zero		1


	//   ....[98]....
        /*123c*/ 	.word	0x00020850
        /*1240*/ 	.word	0x00000003
        /*1244*/ 	.word	0x00022860
        /*1248*/ 	.short	0x010a
        /*124a*/ 	.byte	0x3f
	.zero		1


	//   ....[99]....
        /*124c*/ 	.word	0x000213d0
        /*1250*/ 	.word	0x00000000
        /*1254*/ 	.word	0x00022820
        /*1258*/ 	.short	0x010a
        /*125a*/ 	.byte	0x3f
	.zero		1


	//   ....[100]....
        /*125c*/ 	.word	0x00021570
        /*1260*/ 	.word	0x00000006
        /*1264*/ 	.word	0x00000000
        /*1268*/ 	.short	0x010a
        /*126a*/ 	.byte	0x3f
	.zero		1


	//   ....[101]....
        /*126c*/ 	.word	0x000215c0
        /*1270*/ 	.word	0x00000007
        /*1274*/ 	.word	0x00000000
        /*1278*/ 	.short	0x010a
        /*127a*/ 	.byte	0x3f
	.zero		1


	//   ....[102]....
        /*127c*/ 	.word	0x00021610
        /*1280*/ 	.word	0x00000004
        /*1284*/ 	.word	0x00000000
        /*1288*/ 	.short	0x010a
        /*128a*/ 	.byte	0x3f
	.zero		1


	//----- nvinfo : EIATTR_NUM_MBARRIERS
	.align		4
.L_591:
        /*128c*/ 	.byte	0x03, 0x38
        /*128e*/ 	.short	0x0016


	//----- nvinfo : EIATTR_EXIT_INSTR_OFFSETS
	.align		4
        /*1290*/ 	.byte	0x04, 0x1c
        /*1292*/ 	.short	(.L_593 - .L_592)


	//   ....[0]....
.L_592:
        /*1294*/ 	.word	0x0001df20


	//----- nvinfo : EIATTR_MAX_THREADS
	.align		4
.L_593:
        /*1298*/ 	.byte	0x04, 0x05
        /*129a*/ 	.short	(.L_595 - .L_594)
.L_594:
        /*129c*/ 	.word	0x00000180
        /*12a0*/ 	.word	0x00000001
        /*12a4*/ 	.word	0x00000001


	//----- nvinfo : EIATTR_CRS_STACK_SIZE
	.align		4
.L_595:
        /*12a8*/ 	.byte	0x04, 0x1e
        /*12aa*/ 	.short	(.L_597 - .L_596)
.L_596:
        /*12ac*/ 	.word	0x00000000


	//----- nvinfo : EIATTR_CBANK_PARAM_SIZE
	.align		4
.L_597:
        /*12b0*/ 	.byte	0x03, 0x19
        /*12b2*/ 	.short	0x0af0


	//----- nvinfo : EIATTR_PARAM_CBANK
	.align		4
        /*12b4*/ 	.byte	0x04, 0x0a
        /*12b6*/ 	.short	(.L_599 - .L_598)
	.align		4
.L_598:
        /*12b8*/ 	.word	index@(.nv.constant0._ZN7cutlass13device_kernelIN5flash11enable_sm90INS1_16FlashAttnFwdSm90INS1_25CollectiveMainloopFwdSm90ILi2EN4cute5tupleIJNS5_1CILi1EEES8_S8_EEENS6_IJNS7_ILi128EEENS7_ILi96EEENS7_ILi64EEEEEELi256ENS_10bfloat16_tEfNS_4arch4Sm90ELb1ELb0ELb0ELb1ELb0ELb1ELb0ELb1ELb0ELb1ELb1ELb0EEENS1_21CollectiveEpilogueFwdINS6_IJSA_NS7_ILi256EEESB_EEES9_SE_SG_Li256ELb1ELb1ELb1ELb0EEENS1_36VarlenDynamicPersistentTileSchedulerILi128ELi96ELi256ELi128ELb1ELb1ELb1ELb1ELb1ELb1EEEEEEEEEvNT_6ParamsE)
        /*12bc*/ 	.short	0x0210
        /*12be*/ 	.short	0x0af0


	//----- nvinfo : EIATTR_SW_WAR
	.align		4
.L_599:
        /*12c0*/ 	.byte	0x04, 0x36
        /*12c2*/ 	.short	(.L_601 - .L_600)
.L_600:
        /*12c4*/ 	.word	0x00000008
.L_601:


//--------------------- .nv.info._ZN7cutlass13device_kernelIN5flash11enable_sm90INS1_16FlashAttnFwdSm90INS1_25CollectiveMainloopFwdSm90ILi2EN4cute5tupleIJNS5_1CILi1EEES8_S8_EEENS6_IJNS7_ILi128EEENS7_ILi96EEENS7_ILi64EEEEEELi256ENS_10bfloat16_tEfNS_4arch4Sm90ELb1ELb0ELb0ELb1ELb0ELb0ELb1ELb1ELb0ELb1ELb1ELb0EEENS1_21CollectiveEpilogueFwdINS6_IJSA_NS7_ILi256EEESB_EEES9_SE_SG_Li256ELb1ELb1ELb1ELb0EEENS1_36VarlenDynamicPersistentTileSchedulerILi128ELi96ELi256ELi128ELb1ELb1ELb1ELb1ELb1ELb1EEEEEEEEEvNT_6ParamsE --------------------------
	.section	.nv.info._ZN7cutlass13device_kernelIN5flash11enable_sm90INS1_16FlashAttnFwdSm90INS1_25CollectiveMainloopFwdSm90ILi2EN4cute5tupleIJNS5_1CILi1EEES8_S8_EEENS6_IJNS7_ILi128EEENS7_ILi96EEENS7_ILi64EEEEEELi256ENS_10bfloat16_tEfNS_4arch4Sm90ELb1ELb0ELb0ELb1ELb0ELb0ELb1ELb1ELb0ELb1ELb1ELb0EEENS1_21CollectiveEpilogueFwdINS6_IJSA_NS7_ILi256EEESB_EEES9_SE_SG_Li256ELb1ELb1ELb1ELb0EEENS1_36VarlenDynamicPersistentTileSchedulerILi128ELi96ELi256ELi128ELb1ELb1ELb1ELb1ELb1ELb1EEEEEEEEEvNT_6ParamsE,"",@"SHT_CUDA_INFO"
	.sectionflags	@""
	.align	4


	//----- nvinfo : EIATTR_CUDA_API_VERSION
	.align		4
        /*0000*/ 	.byte	0x04, 0x37
        /*0002*/ 	.short	(.L_603 - .L_602)
.L_602:
        /*0004*/ 	.word	0x00000082


	//----- nvinfo : EIATTR_KPARAM_INFO
	.align		4
.L_603:
        /*0008*/ 	.byte	0x04, 0x17
        /*000a*/ 	.short	(.L_605 - .L_604)
.L_604:
        /*000c*/ 	.word	0x00000000
        /*0010*/ 	.short	0x0000
        /*0012*/ 	.short	0x0070
        /*0014*/ 	.byte	0x00, 0xf0, 0x01, 0x2e


	//----- nvinfo : EIATTR_SPARSE_MMA_MASK
	.align		4
.L_605:
        /*0018*/ 	.byte	0x03, 0x50
        /*001a*/ 	.short	0x0000


	//----- nvinfo : EIATTR_MAXREG_COUNT
	.align		4
        /*001c*/ 	.byte	0x03, 0x1b
        /*001e*/ 	.short	0x00a8


	//----- nvinfo : EIATTR_NUM_BARRIERS
	.align		4
        /*0020*/ 	.byte	0x02, 0x4c
        /*0022*/ 	.byte	0x10
	.zero		1


	//----- nvinfo : EIATTR_EXTERNS
	.align		4
        /*0024*/ 	.byte	0x04, 0x0f
        /*0026*/ 	.short	(.L_607 - .L_606)


	//   ....[0]....
	.align		4
.L_606:
        /*0028*/ 	.word	index@(__assertfail)


	//----- nvinfo : EIATTR_ANNOTATIONS
	.align		4
.L_607:
        /*002c*/ 	.byte	0x04, 0x55
        /*002e*/ 	.short	(.L_609 - .L_608)


	//   ....[0]....
.L_608:
        /* <DEDUP_REMOVED lines=100> */


	//----- nvinfo : EIATTR_MERCURY_ISA_VERSION
	.align		4
.L_609:
        /*0658*/ 	.byte	0x03, 0x5f
        /*065a*/ 	.short	0x0101


	//----- nvinfo : EIATTR_UNUSED_LOAD_BYTE_OFFSET
	.align		4
        /*065c*/ 	.byte	0x04, 0x44
        /*065e*/ 	.short	(.L_611 - .L_610)


	//   ....[0]....
.L_610:
        /*0660*/ 	.word	0x00000a50
        /*0664*/ 	.word	0x0000fff0


	//   ....[1]....
        /*0668*/ 	.word	0x00009ec0
        /*066c*/ 	.word	0x0000fff0


	//----- nvinfo : EIATTR_INT_WARP_WIDE_INSTR_OFFSETS
	.align		4
.L_611:
        /*0670*/ 	.byte	0x04, 0x31
        /*0672*/ 	.short	(.L_613 - .L_612)


	//   ....[0]....
.L_612:
        /*0674*/ 	.word	0x00000120


	//   ....[1]....
        /*0678*/ 	.word	0x00000160


	//   ....[2]....
        /*067c*/ 	.word	0x000001d0


	//   ....[3]....
        /*0680*/ 	.word	0x00000240


	//   ....[4]....
        /*0684*/ 	.word	0x00010140


	//   ....[5]....
        /*0688*/ 	.word	0x000101d0


	//   ....[6]....
        /*068c*/ 	.word	0x00014ab0


	//   ....[7]....
        /*0690*/ 	.word	0x00014b40


	//----- nvinfo : EIATTR_COOP_GROUP_MASK_REGIDS
	.align		4
.L_613:
        /*0694*/ 	.byte	0x04, 0x29
        /*0696*/ 	.short	(.L_615 - .L_614)


	//   ....[0]....
.L_614:
        /*0698*/ 	.word	0xffffffff


	//   ....[1]....
        /*069c*/ 	.word	0xffffffff


	//   ....[2]....
        /*06a0*/ 	.word	0xffffffff


	//   ....[3]....
        /*06a4*/ 	.word	0xffffffff


	//   ....[4]....
        /*06a8*/ 	.word	0xffffffff


	//   ....[5]....
        /*06ac*/ 	.word	0xffffffff


	//   ....[6]....
        /*06b0*/ 	.word	0xffffffff


	//   ....[7]....
        /*06b4*/ 	.word	0xffffffff


	//   ....[8]....
        /*06b8*/ 	.word	0xffffffff


	//   ....[9]....
        /*06bc*/ 	.word	0xffffffff


	//   ....[10]....
        /*06c0*/ 	.word	0xffffffff


	//   ....[11]....
        /*06c4*/ 	.word	0xffffffff


	//   ....[12]....
        /*06c8*/ 	.word	0xffffffff


	//   ....[13]....
        /*06cc*/ 	.word	0xffffffff


	//   ....[14]....
        /*06d0*/ 	.word	0xffffffff


	//   ....[15]....
        /*06d4*/ 	.word	0xffffffff


	//   ....[16]....
        /*06d8*/ 	.word	0xffffffff


	//   ....[17]....
        /*06dc*/ 	.word	0xffffffff


	//   ....[18]....
        /*06e0*/ 	.word	0xffffffff


	//   ....[19]....
        /*06e4*/ 	.word	0xffffffff


	//   ....[20]....
        /*06e8*/ 	.word	0xffffffff


	//   ....[21]....
        /*06ec*/ 	.word	0xffffffff


	//   ....[22]....
        /*06f0*/ 	.word	0xffffffff


	//   ....[23]....
        /*06f4*/ 	.word	0xffffffff


	//   ....[24]....
        /*06f8*/ 	.word	0xffffffff


	//   ....[25]....
        /*06fc*/ 	.word	0xffffffff


	//   ....[26]....
        /*0700*/ 	.word	0xffffffff


	//   ....[27]....
        /*0704*/ 	.word	0xffffffff


	//   ....[28]....
        /*0708*/ 	.word	0xffffffff


	//   ....[29]....
        /*070c*/ 	.word	0xffffffff


	//   ....[30]....
        /*0710*/ 	.word	0xffffffff


	//   ....[31]....
        /*0714*/ 	.word	0xffffffff


	//   ....[32]....
        /*0718*/ 	.word	0xffffffff


	//   ....[33]....
        /*071c*/ 	.word	0xffffffff


	//   ....[34]....
        /*0720*/ 	.word	0xffffffff


	//   ....[35]....
        /*0724*/ 	.word	0xffffffff


	//   ....[36]....
        /*0728*/ 	.word	0xffffffff


	//   ....[37]....
        /*072c*/ 	.word	0xffffffff


	//   ....[38]....
        /*0730*/ 	.word	0xffffffff


	//   ....[39]....
        /*0734*/ 	.word	0xffffffff


	//   ....[40]....
        /*0738*/ 	.word	0xffffffff


	//   ....[41]....
        /*073c*/ 	.word	0xffffffff


	//   ....[42]....
        /*0740*/ 	.word	0xffffffff


	//   ....[43]....
        /*0744*/ 	.word	0xffffffff


	//   ....[44]....
        /*0748*/ 	.word	0xffffffff


	//   ....[45]....
        /*074c*/ 	.word	0xffffffff


	//   ....[46]....
        /*0750*/ 	.word	0xffffffff


	//   ....[47]....
        /*0754*/ 	.word	0xffffffff


	//   ....[48]....
        /*0758*/ 	.word	0xffffffff


	//   ....[49]....
        /*075c*/ 	.word	0xffffffff


	//   ....[50]....
        /*0760*/ 	.word	0xffffffff


	//   ....[51]....
        /*0764*/ 	.word	0xffffffff


	//   ....[52]....
        /*0768*/ 	.word	0xffffffff


	//   ....[53]....
        /*076c*/ 	.word	0xffffffff


	//   ....[54]....
        /*0770*/ 	.word	0xffffffff


	//   ....[55]....
        /*0774*/ 	.word	0xffffffff


	//   ....[56]....
        /*0778*/ 	.word	0xffffffff


	//   ....[57]....
        /*077c*/ 	.word	0xffffffff


	//   ....[58]....
        /*0780*/ 	.word	0xffffffff


	//   ....[59]....
        /*0784*/ 	.word	0xffffffff


	//   ....[60]....
        /*0788*/ 	.word	0xffffffff


	//   ....[61]....
        /*078c*/ 	.word	0xffffffff


	//   ....[62]....
        /*0790*/ 	.word	0xffffffff


	//   ....[63]....
        /*0794*/ 	.word	0xffffffff


	//   ....[64]....
        /*0798*/ 	.word	0xffffffff


	//   ....[65]....
        /*079c*/ 	.word	0xffffffff


	//   ....[66]....
        /*07a0*/ 	.word	0xffffffff


	//   ....[67]....
        /*07a4*/ 	.word	0xffffffff


	//   ....[68]....
        /*07a8*/ 	.word	0xffffffff


	//   ....[69]....
        /*07ac*/ 	.word	0xffffffff


	//   ....[70]....
        /*07b0*/ 	.word	0xffffffff


	//   ....[71]....
        /*07b4*/ 	.word	0xffffffff


	//   ....[72]....
        /*07b8*/ 	.word	0xffffffff


	//   ....[73]....
        /*07bc*/ 	.word	0xffffffff


	//   ....[74]....
        /*07c0*/ 	.word	0xffffffff


	//   ....[75]....
        /*07c4*/ 	.word	0xffffffff


	//   ....[76]....
        /*07c8*/ 	.word	0xffffffff


	//   ....[77]....
        /*07cc*/ 	.word	0xffffffff


	//   ....[78]....
        /*07d0*/ 	.word	0xffffffff


	//   ....[79]....
        /*07d4*/ 	.word	0xffffffff


	//   ....[80]....
        /*07d8*/ 	.word	0xffffffff


	//   ....[81]....
        /*07dc*/ 	.word	0xffffffff


	//   ....[82]....
        /*07e0*/ 	.word	0xffffffff


	//   ....[83]....
        /*07e4*/ 	.word	0xffffffff


	//   ....[84]....
        /*07e8*/ 	.word	0xffffffff


	//   ....[85]....
        /*07ec*/ 	.word	0xffffffff


	//   ....[86]....
        /*07f0*/ 	.word	0xffffffff


	//   ....[87]....
        /*07f4*/ 	.word	0xffffffff


	//   ....[88]....
        /*07f8*/ 	.word	0xffffffff


	//   ....[89]....
        /*07fc*/ 	.word	0xffffffff


	//   ....[90]....
        /*0800*/ 	.word	0xffffffff


	//   ....[91]....
        /*0804*/ 	.word	0xffffffff


	//   ....[92]....
        /*0808*/ 	.word	0xffffffff


	//   ....[93]....
        /*080c*/ 	.word	0xffffffff


	//   ....[94]....
        /*0810*/ 	.word	0xffffffff


	//   ....[95]....
        /*0814*/ 	.word	0xffffffff


	//   ....[96]....
        /*0818*/ 	.word	0xffffffff


	//   ....[97]....
        /*081c*/ 	.word	0xffffffff


	//   ....[98]....
        /*0820*/ 	.word	0xffffffff


	//   ....[99]....
        /*0824*/ 	.word	0xffffffff


	//   ....[100]....
        /*0828*/ 	.word	0xffffffff


	//   ....[101]....
        /*082c*/ 	.word	0xffffffff


	//   ....[102]....
        /*0830*/ 	.word	0xffffffff


	//   ....[103]....
        /*0834*/ 	.word	0xffffffff


	//   ....[104]....
        /*0838*/ 	.word	0xffffffff


	//   ....[105]....
        /*083c*/ 	.word	0xffffffff


	//   ....[106]....
        /*0840*/ 	.word	0xffffffff


	//   ....[107]....
        /*0844*/ 	.word	0xffffffff


	//   ....[108]....
        /*0848*/ 	.word	0xffffffff


	//   ....[109]....
        /*084c*/ 	.word	0xffffffff


	//   ....[110]....
        /*0850*/ 	.word	0xffffffff


	//   ....[111]....
        /*0854*/ 	.word	0xffffffff


	//   ....[112]....
        /*0858*/ 	.word	0xffffffff


	//   ....[113]....
        /*085c*/ 	.word	0xffffffff


	//   ....[114]....
        /*0860*/ 	.word	0xffffffff


	//   ....[115]....
        /*0864*/ 	.word	0xffffffff


	//   ....[116]....
        /*0868*/ 	.word	0xffffffff


	//   ....[117]....
        /*086c*/ 	.word	0xffffffff


	//   ....[118]....
        /*0870*/ 	.word	0xffffffff


	//   ....[119]....
        /*0874*/ 	.word	0xffffffff


	//   ....[120]....
        /*0878*/ 	.word	0xffffffff


	//   ....[121]....
        /*087c*/ 	.word	0x0500000f


	//   ....[122]....
        /*0880*/ 	.word	0x0500000f


	//   ....[123]....
        /*0884*/ 	.word	0x0500000f


	//   ....[124]....
        /*0888*/ 	.word	0x0500000f


	//   ....[125]....
        /*088c*/ 	.word	0x0500000f


	//   ....[126]....
        /*0890*/ 	.word	0x0500000f


	//   ....[127]....
        /*0894*/ 	.word	0x0500000f


	//   ....[128]....
        /*0898*/ 	.word	0x0500000f


	//   ....[129]....
        /*089c*/ 	.word	0x0500000f


	//   ....[130]....
        /*08a0*/ 	.word	0x0500000f


	//   ....[131]....
        /*08a4*/ 	.word	0x0500000f


	//   ....[132]....
        /*08a8*/ 	.word	0x0500000f


	//   ....[133]....
        /*08ac*/ 	.word	0x0500000f


	//   ....[134]....
        /*08b0*/ 	.word	0x0500000f


	//   ....[135]....
        /*08b4*/ 	.word	0x0500000f


	//   ....[136]....
        /*08b8*/ 	.word	0x0500000f


	//   ....[137]....
        /*08bc*/ 	.word	0x0500000f


	//   ....[138]....
        /*08c0*/ 	.word	0x0500000f


	//   ....[139]....
        /*08c4*/ 	.word	0x0500000f


	//   ....[140]....
        /*08c8*/ 	.word	0x0500000f


	//   ....[141]....
        /*08cc*/ 	.word	0x0500000f


	//   ....[142]....
        /*08d0*/ 	.word	0x0500000f


	//   ....[143]....
        /*08d4*/ 	.word	0x0500000f


	//   ....[144]....
        /*08d8*/ 	.word	0x0500000f


	//   ....[145]....
        /*08dc*/ 	.word	0x0500000f


	//   ....[146]....
        /*08e0*/ 	.word	0x0500000f


	//   ....[147]....
        /*08e4*/ 	.word	0x0500000f


	//   ....[148]....
        /*08e8*/ 	.word	0x0500000f


	//   ....[149]....
        /*08ec*/ 	.word	0x0500000f


	//   ....[150]....
        /*08f0*/ 	.word	0x0500000f


	//   ....[151]....
        /*08f4*/ 	.word	0x0500000f


	//   ....[152]....
        /*08f8*/ 	.word	0x0500000f


	//   ....[153]....
        /*08fc*/ 	.word	0x0500000f


	//   ....[154]....
        /*0900*/ 	.word	0x0500000f


	//   ....[155]....
        /*0904*/ 	.word	0x0500000f


	//   ....[156]....
        /*0908*/ 	.word	0x0500000f


	//   ....[157]....
        /*090c*/ 	.word	0x0500000f


	//   ....[158]....
        /*0910*/ 	.word	0x0500000f


	//   ....[159]....
        /*0914*/ 	.word	0x0500000f


	//   ....[160]....
        /*0918*/ 	.word	0x0500000f


	//   ....[161]....
        /*091c*/ 	.word	0x0500000f


	//   ....[162]....
        /*0920*/ 	.word	0x0500000f


	//   ....[163]....
        /*0924*/ 	.word	0x0500000f


	//   ....[164]....
        /*0928*/ 	.word	0x0500000f


	//   ....[165]....
        /*092c*/ 	.word	0x0500000f


	//   ....[166]....
        /*0930*/ 	.word	0x0500000f


	//   ....[167]....
        /*0934*/ 	.word	0x0500000f


	//   ....[168]....
        /*0938*/ 	.word	0x0500000f


	//   ....[169]....
        /*093c*/ 	.word	0x0500000f


	//   ....[170]....
        /*0940*/ 	.word	0x0500000f


	//   ....[171]....
        /*0944*/ 	.word	0x0500000f


	//   ....[172]....
        /*0948*/ 	.word	0x0500000f


	//----- nvinfo : EIATTR_COOP_GROUP_INSTR_OFFSETS
	.align		4
.L_615:
        /*094c*/ 	.byte	0x04, 0x28
        /*094e*/ 	.short	(.L_617 - .L_616)


	//   ....[0]....
.L_616:
        /*0950*/ 	.word	0x00000060


	//   ....[1]....
        /*0954*/ 	.word	0x00000130


	//   ....[2]....
        /*0958*/ 	.word	0x000001f0


	//   ....[3]....
        /*095c*/ 	.word	0x000003c0


	//   ....[4]....
        /*0960*/ 	.word	0x00000520


	//   ....[5]....
        /*0964*/ 	.word	0x00000640


	//   ....[6]....
        /*0968*/ 	.word	0x000007a0


	//   ....[7]....
        /*096c*/ 	.word	0x00001d70


	//   ....[8]....
        /*0970*/ 	.word	0x00002970


	//   ....[9]....
        /*0974*/ 	.word	0x000029b0


	//   ....[10]....
        /*0978*/ 	.word	0x000034e0


	//   ....[11]....
        /*097c*/ 	.word	0x00003660


	//   ....[12]....
        /*0980*/ 	.word	0x00003890


	//   ....[13]....
        /*0984*/ 	.word	0x00003a60


	//   ....[14]....
        /*0988*/ 	.word	0x00004cd0


	//   ....[15]....
        /*098c*/ 	.word	0x00004cf0


	//   ....[16]....
        /*0990*/ 	.word	0x00005700


	//   ....[17]....
        /*0994*/ 	.word	0x00005800


	//   ....[18]....
        /*0998*/ 	.word	0x00006180


	//   ....[19]....
        /*099c*/ 	.word	0x000061d0


	//   ....[20]....
        /*09a0*/ 	.word	0x00007c70


	//   ....[21]....
        /*09a4*/ 	.word	0x00007c90


	//   ....[22]....
        /*09a8*/ 	.word	0x000084f0


	//   ....[23]....
        /*09ac*/ 	.word	0x00008550


	//   ....[24]....
        /*09b0*/ 	.word	0x000094b0


	//   ....[25]....
        /*09b4*/ 	.word	0x000094e0


	//   ....[26]....
        /*09b8*/ 	.word	0x00009510


	//   ....[27]....
        /*09bc*/ 	.word	0x00009530


	//   ....[28]....
        /*09c0*/ 	.word	0x0000af10


	//   ....[29]....
        /*09c4*/ 	.word	0x0000af20


	//   ....[30]....
        /*09c8*/ 	.word	0x0000af30


	//   ....[31]....
        /*09cc*/ 	.word	0x0000af80


	//   ....[32]....
        /*09d0*/ 	.word	0x0000ba30


	//   ....[33]....
        /*09d4*/ 	.word	0x0000ba50


	//   ....[34]....
        /*09d8*/ 	.word	0x0000bbd0


	//   ....[35]....
        /*09dc*/ 	.word	0x0000bbf0


	//   ....[36]....
        /*09e0*/ 	.word	0x0000bd30


	//   ....[37]....
        /*09e4*/ 	.word	0x0000bd50


	//   ....[38]....
        /*09e8*/ 	.word	0x0000bea0


	//   ....[39]....
        /*09ec*/ 	.word	0x0000bec0


	//   ....[40]....
        /*09f0*/ 	.word	0x0000c480


	//   ....[41]....
        /*09f4*/ 	.word	0x0000c4c0


	//   ....[42]....
        /*09f8*/ 	.word	0x0000ce40


	//   ....[43]....
        /*09fc*/ 	.word	0x0000ce50


	//   ....[44]....
        /*0a00*/ 	.word	0x0000df90


	//   ....[45]....
        /*0a04*/ 	.word	0x0000dfc0


	//   ....[46]....
        /*0a08*/ 	.word	0x0000e130


	//   ....[47]....
        /*0a0c*/ 	.word	0x0000e150


	//   ....[48]....
        /*0a10*/ 	.word	0x0000e290


	//   ....[49]....
        /*0a14*/ 	.word	0x0000e2b0


	//   ....[50]....
        /*0a18*/ 	.word	0x0000e400


	//   ....[51]....
        /*0a1c*/ 	.word	0x0000e420


	//   ....[52]....
        /*0a20*/ 	.word	0x0000e5f0


	//   ....[53]....
        /*0a24*/ 	.word	0x0000e810


	//   ....[54]....
        /*0a28*/ 	.word	0x0000e840


	//   ....[55]....
        /*0a2c*/ 	.word	0x0000e870


	//   ....[56]....
        /*0a30*/ 	.word	0x0000e8a0


	//   ....[57]....
        /*0a34*/ 	.word	0x0000e8d0


	//   ....[58]....
        /*0a38*/ 	.word	0x0000e900


	//   ....[59]....
        /*0a3c*/ 	.word	0x0000eaa0


	//   ....[60]....
        /*0a40*/ 	.word	0x0000ead0


	//   ....[61]....
        /*0a44*/ 	.word	0x0000eb00


	//   ....[62]....
        /*0a48*/ 	.word	0x0000eb30


	//   ....[63]....
        /*0a4c*/ 	.word	0x0000eb60


	//   ....[64]....
        /*0a50*/ 	.word	0x0000eb90


	//   ....[65]....
        /*0a54*/ 	.word	0x0000ec30


	//   ....[66]....
        /*0a58*/ 	.word	0x0000ec60


	//   ....[67]....
        /*0a5c*/ 	.word	0x0000ec70


	//   ....[68]....
        /*0a60*/ 	.word	0x0000eca0


	//   ....[69]....
        /*0a64*/ 	.word	0x00010720


	//   ....[70]....
        /*0a68*/ 	.word	0x000111b0


	//   ....[71]....
        /*0a6c*/ 	.word	0x000111e0


	//   ....[72]....
        /*0a70*/ 	.word	0x00011200


	//   ....[73]....
        /*0a74*/ 	.word	0x00011240


	//   ....[74]....
        /*0a78*/ 	.word	0x00011340


	//   ....[75]....
        /*0a7c*/ 	.word	0x00011360


	//   ....[76]....
        /*0a80*/ 	.word	0x000113f0


	//   ....[77]....
        /*0a84*/ 	.word	0x00011400


	//   ....[78]....
        /*0a88*/ 	.word	0x00011490


	//   ....[79]....
        /*0a8c*/ 	.word	0x000114b0


	//   ....[80]....
        /*0a90*/ 	.word	0x00011550


	//   ....[81]....
        /*0a94*/ 	.word	0x00011570


	//   ....[82]....
        /*0a98*/ 	.word	0x00011600


	//   ....[83]....
        /*0a9c*/ 	.word	0x00011620


	//   ....[84]....
        /*0aa0*/ 	.word	0x000116b0


	//   ....[85]....
        /*0aa4*/ 	.word	0x000116c0


	//   ....[86]....
        /*0aa8*/ 	.word	0x00011d90


	//   ....[87]....
        /*0aac*/ 	.word	0x00011df0


	//   ....[88]....
        /*0ab0*/ 	.word	0x00011e00


	//   ....[89]....
        /*0ab4*/ 	.word	0x00011ea0


	//   ....[90]....
        /*0ab8*/ 	.word	0x00011f30


	//   ....[91]....
        /*0abc*/ 	.word	0x00011f40


	//   ....[92]....
        /*0ac0*/ 	.word	0x00011fd0


	//   ....[93]....
        /*0ac4*/ 	.word	0x00011fe0


	//   ....[94]....
        /*0ac8*/ 	.word	0x00012050


	//   ....[95]....
        /*0acc*/ 	.word	0x00012060


	//   ....[96]....
        /*0ad0*/ 	.word	0x000120e0


	//   ....[97]....
        /*0ad4*/ 	.word	0x000120f0


	//   ....[98]....
        /*0ad8*/ 	.word	0x00012170


	//   ....[99]....
        /*0adc*/ 	.word	0x00012180


	//   ....[100]....
        /*0ae0*/ 	.word	0x00012190


	//   ....[101]....
        /*0ae4*/ 	.word	0x000121d0


	//   ....[102]....
        /*0ae8*/ 	.word	0x00014dd0


	//   ....[103]....
        /*0aec*/ 	.word	0x00014e00


	//   ....[104]....
        /*0af0*/ 	.word	0x00014e60


	//   ....[105]....
        /*0af4*/ 	.word	0x00014e90


	//   ....[106]....
        /*0af8*/ 	.word	0x00014ec0


	//   ....[107]....
        /*0afc*/ 	.word	0x00014ef0


	//   ....[108]....
        /*0b00*/ 	.word	0x00014f20


	//   ....[109]....
        /*0b04*/ 	.word	0x00014f50


	//   ....[110]....
        /*0b08*/ 	.word	0x00015110


	//   ....[111]....
        /*0b0c*/ 	.word	0x00015140


	//   ....[112]....
        /*0b10*/ 	.word	0x00015170


	//   ....[113]....
        /*0b14*/ 	.word	0x000151a0


	//   ....[114]....
        /*0b18*/ 	.word	0x000151d0


	//   ....[115]....
        /*0b1c*/ 	.word	0x00015200


	//   ....[116]....
        /*0b20*/ 	.word	0x000152d0


	//   ....[117]....
        /*0b24*/ 	.word	0x000152f0


	//   ....[118]....
        /*0b28*/ 	.word	0x00015300


	//   ....[119]....
        /*0b2c*/ 	.word	0x00015380


	//   ....[120]....
        /*0b30*/ 	.word	0x00015ec0


	//   ....[121]....
        /*0b34*/ 	.word	0x000164c0


	//   ....[122]....
        /*0b38*/ 	.word	0x00016640


	//   ....[123]....
        /*0b3c*/ 	.word	0x000166a0


	//   ....[124]....
        /*0b40*/ 	.word	0x00016730


	//   ....[125]....
        /*0b44*/ 	.word	0x00016790


	//   ....[126]....
        /*0b48*/ 	.word	0x00016830


	//   ....[127]....
        /*0b4c*/ 	.word	0x00016920


	//   ....[128]....
        /*0b50*/ 	.word	0x00016a50


	//   ....[129]....
        /*0b54*/ 	.word	0x00016af0


	//   ....[130]....
        /*0b58*/ 	.word	0x00016bc0


	//   ....[131]....
        /*0b5c*/ 	.word	0x00016c60


	//   ....[132]....
        /*0b60*/ 	.word	0x00016d30


	//   ....[133]....
        /*0b64*/ 	.word	0x00016dd0


	//   ....[134]....
        /*0b68*/ 	.word	0x00016ea0


	//   ....[135]....
        /*0b6c*/ 	.word	0x00016f40


	//   ....[136]....
        /*0b70*/ 	.word	0x00016ff0


	//   ....[137]....
        /*0b74*/ 	.word	0x000170d0


	//   ....[138]....
        /*0b78*/ 	.word	0x00017310


	//   ....[139]....
        /*0b7c*/ 	.word	0x000173e0


	//   ....[140]....
        /*0b80*/ 	.word	0x000174a0


	//   ....[141]....
        /*0b84*/ 	.word	0x00017510


	//   ....[142]....
        /*0b88*/ 	.word	0x00017620


	//   ....[143]....
        /*0b8c*/ 	.word	0x000176e0


	//   ....[144]....
        /*0b90*/ 	.word	0x000177a0


	//   ....[145]....
        /*0b94*/ 	.word	0x00017860


	//   ....[146]....
        /*0b98*/ 	.word	0x00017920


	//   ....[147]....
        /*0b9c*/ 	.word	0x000179e0


	//   ....[148]....
        /*0ba0*/ 	.word	0x00017aa0


	//   ....[149]....
        /*0ba4*/ 	.word	0x00017b50


	//   ....[150]....
        /*0ba8*/ 	.word	0x00017c50


	//   ....[151]....
        /*0bac*/ 	.word	0x00017ca0


	//   ....[152]....
        /*0bb0*/ 	.word	0x00017d00


	//   ....[153]....
        /*0bb4*/ 	.word	0x00017de0


	//   ....[154]....
        /*0bb8*/ 	.word	0x00018110


	//   ....[155]....
        /*0bbc*/ 	.word	0x000181b0


	//   ....[156]....
        /*0bc0*/ 	.word	0x00018350


	//   ....[157]....
        /*0bc4*/ 	.word	0x000183d0


	//   ....[158]....
        /*0bc8*/ 	.word	0x00018450


	//   ....[159]....
        /*0bcc*/ 	.word	0x000184d0


	//   ....[160]....
        /*0bd0*/ 	.word	0x00018550


	//   ....[161]....
        /*0bd4*/ 	.word	0x000185e0


	//   ....[162]....
        /*0bd8*/ 	.word	0x00018680


	//   ....[163]....
        /*0bdc*/ 	.word	0x00018730


	//   ....[164]....
        /*0be0*/ 	.word	0x000187b0


	//   ....[165]....
        /*0be4*/ 	.word	0x00018830


	//   ....[166]....
        /*0be8*/ 	.word	0x000188b0


	//   ....[167]....
        /*0bec*/ 	.word	0x00018940


	//   ....[168]....
        /*0bf0*/ 	.word	0x000189c0


	//   ....[169]....
        /*0bf4*/ 	.word	0x00018a70


	//   ....[170]....
        /*0bf8*/ 	.word	0x00018ac0


	//   ....[171]....
        /*0bfc*/ 	.word	0x00018b80


	//   ....[172]....
        /*0c00*/ 	.word	0x00018cb0


	//----- nvinfo : EIATTR_REG_RECONFIG
	.align		4
.L_617:
        /*0c04*/ 	.byte	0x01, 0x54
	.zero		2


	//----- nvinfo : EIATTR_SYSCALL_OFFSETS
	.align		4
        /*0c08*/ 	.byte	0x04, 0x46
        /*0c0a*/ 	.short	(.L_619 - .L_618)


	//   ....[0]....
.L_618:
        /*0c0c*/ 	.word	0x00001f70


	//   ....[1]....
        /*0c10*/ 	.word	0x00010340


	//   ....[2]....
        /*0c14*/ 	.word	0x00010490


	//   ....[3]....
        /*0c18*/ 	.word	0x00010590


	//   ....[4]....
        /*0c1c*/ 	.word	0x00010dd0


	//   ....[5]....
        /*0c20*/ 	.word	0x000119d0


	//----- nvinfo : EIATTR_MBARRIER_INSTR_OFFSETS
	.align		4
.L_619:
        /*0c24*/ 	.byte	0x04, 0x39
        /*0c26*/ 	.short	(.L_621 - .L_620)


	//   ....[0]....
.L_620:
        /*0c28*/ 	.word	0x00000260
        /*0c2c*/ 	.word	0x000000ff
        /*0c30*/ 	.word	0x00032400
        /*0c34*/ 	.short	0x0100
        /*0c36*/ 	.byte	0x08
	.zero		1


	//   ....[1]....
        /*0c38*/ 	.word	0x00000270
        /*0c3c*/ 	.word	0x000000ff
        /*0c40*/ 	.word	0x00032410
        /*0c44*/ 	.short	0x0100
        /*0c46*/ 	.byte	0x08
	.zero		1


	//   ....[2]....
        /*0c48*/ 	.word	0x00000280
        /*0c4c*/ 	.word	0x000000ff
        /*0c50*/ 	.word	0x00032420
        /*0c54*/ 	.short	0x0100
        /*0c56*/ 	.byte	0x08
	.zero		1


	//   ....[3]....
        /*0c58*/ 	.word	0x00000370
        /*0c5c*/ 	.word	0x000000ff
        /*0c60*/ 	.word	0x00032430
        /*0c64*/ 	.short	0x0100
        /*0c66*/ 	.byte	0x08
	.zero		1


	//   ....[4]....
        /*0c68*/ 	.word	0x00000380
        /*0c6c*/ 	.word	0x000000ff
        /*0c70*/ 	.word	0x00032440
        /*0c74*/ 	.short	0x0100
        /*0c76*/ 	.byte	0x08
	.zero		1


	//   ....[5]....
        /*0c78*/ 	.word	0x00000390
        /*0c7c*/ 	.word	0x000000ff
        /*0c80*/ 	.word	0x00032438
        /*0c84*/ 	.short	0x0100
        /*0c86*/ 	.byte	0x08
	.zero		1


	//   ....[6]....
        /*0c88*/ 	.word	0x000003a0
        /*0c8c*/ 	.word	0x000000ff
        /*0c90*/ 	.word	0x00032448
        /*0c94*/ 	.short	0x0100
        /*0c96*/ 	.byte	0x08
	.zero		1


	//   ....[7]....
        /*0c98*/ 	.word	0x000004d0
        /*0c9c*/ 	.word	0x000000ff
        /*0ca0*/ 	.word	0x00032450
        /*0ca4*/ 	.short	0x0100
        /*0ca6*/ 	.byte	0x08
	.zero		1


	//   ....[8]....
        /*0ca8*/ 	.word	0x000004e0
        /*0cac*/ 	.word	0x000000ff
        /*0cb0*/ 	.word	0x00032460
        /*0cb4*/ 	.short	0x0100
        /*0cb6*/ 	.byte	0x08
	.zero		1


	//   ....[9]....
        /*0cb8*/ 	.word	0x000004f0
        /*0cbc*/ 	.word	0x000000ff
        /*0cc0*/ 	.word	0x00032458
        /*0cc4*/ 	.short	0x0100
        /*0cc6*/ 	.byte	0x08
	.zero		1


	//   ....[10]....
        /*0cc8*/ 	.word	0x00000500
        /*0ccc*/ 	.word	0x000000ff
        /*0cd0*/ 	.word	0x00032468
        /*0cd4*/ 	.short	0x0100
        /*0cd6*/ 	.byte	0x08
	.zero		1


	//   ....[11]....
        /*0cd8*/ 	.word	0x000005f0
        /*0cdc*/ 	.word	0x000000ff
        /*0ce0*/ 	.word	0x00032470
        /*0ce4*/ 	.short	0x0100
        /*0ce6*/ 	.byte	0x06
	.zero		1


	//   ....[12]....
        /*0ce8*/ 	.word	0x00000600
        /*0cec*/ 	.word	0x000000ff
        /*0cf0*/ 	.word	0x00032480
        /*0cf4*/ 	.short	0x0100
        /*0cf6*/ 	.byte	0x06
	.zero		1


	//   ....[13]....
        /*0cf8*/ 	.word	0x00000610
        /*0cfc*/ 	.word	0x000000ff
        /*0d00*/ 	.word	0x00032478
        /*0d04*/ 	.short	0x0100
        /*0d06*/ 	.byte	0x06
	.zero		1


	//   ....[14]....
        /*0d08*/ 	.word	0x00000620
        /*0d0c*/ 	.word	0x000000ff
        /*0d10*/ 	.word	0x00032488
        /*0d14*/ 	.short	0x0100
        /*0d16*/ 	.byte	0x06
	.zero		1


	//   ....[15]....
        /*0d18*/ 	.word	0x00000750
        /*0d1c*/ 	.word	0x000000ff
        /*0d20*/ 	.word	0x00032490
        /*0d24*/ 	.short	0x0100
        /*0d26*/ 	.byte	0x08
	.zero		1


	//   ....[16]....
        /*0d28*/ 	.word	0x00000760
        /*0d2c*/ 	.word	0x000000ff
        /*0d30*/ 	.word	0x000324a0
        /*0d34*/ 	.short	0x0100
        /*0d36*/ 	.byte	0x08
	.zero		1


	//   ....[17]....
        /*0d38*/ 	.word	0x00000770
        /*0d3c*/ 	.word	0x000000ff
        /*0d40*/ 	.word	0x00032498
        /*0d44*/ 	.short	0x0100
        /*0d46*/ 	.byte	0x08
	.zero		1


	//   ....[18]....
        /*0d48*/ 	.word	0x00000780
        /*0d4c*/ 	.word	0x000000ff
        /*0d50*/ 	.word	0x000324a8
        /*0d54*/ 	.short	0x0100
        /*0d56*/ 	.byte	0x08
	.zero		1


	//   ....[19]....
        /*0d58*/ 	.word	0x000008b0
        /*0d5c*/ 	.word	0x000000ff
        /*0d60*/ 	.word	0x000324b0
        /*0d64*/ 	.short	0x0100
        /*0d66*/ 	.byte	0x08
	.zero		1


	//   ....[20]....
        /*0d68*/ 	.word	0x000008c0
        /*0d6c*/ 	.word	0x000000ff
        /*0d70*/ 	.word	0x000324c0
        /*0d74*/ 	.short	0x0100
        /*0d76*/ 	.byte	0x08
	.zero		1


	//   ....[21]....
        /*0d78*/ 	.word	0x000008d0
        /*0d7c*/ 	.word	0x000000ff
        /*0d80*/ 	.word	0x000324b8
        /*0d84*/ 	.short	0x0100
        /*0d86*/ 	.byte	0x08
	.zero		1


	//   ....[22]....
        /*0d88*/ 	.word	0x000008e0
        /*0d8c*/ 	.word	0x000000ff
        /*0d90*/ 	.word	0x000324c8
        /*0d94*/ 	.short	0x0100
        /*0d96*/ 	.byte	0x08
	.zero		1


	//   ....[23]....
        /*0d98*/ 	.word	0x00002030
        /*0d9c*/ 	.word	0x00000005
        /*0da0*/ 	.word	0x00032400
        /*0da4*/ 	.short	0x010a
        /*0da6*/ 	.byte	0x3f
	.zero		1


	//   ....[24]....
        /*0da8*/ 	.word	0x000020e0
        /*0dac*/ 	.word	0x00000000
        /*0db0*/ 	.word	0x00032430
        /*0db4*/ 	.short	0x010a
        /*0db6*/ 	.byte	0x3f
	.zero		1


	//   ....[25]....
        /*0db8*/ 	.word	0x00002120
        /*0dbc*/ 	.word	0x00000000
        /*0dc0*/ 	.word	0x00032430
        /*0dc4*/ 	.short	0x010a
        /*0dc6*/ 	.byte	0x3f
	.zero		1


	//   ....[26]....
        /*0dc8*/ 	.word	0x00002420
        /*0dcc*/ 	.word	0x00000005
        /*0dd0*/ 	.word	0x00032410
        /*0dd4*/ 	.short	0x010a
        /*0dd6*/ 	.byte	0x3f
	.zero		1


	//   ....[27]....
        /*0dd8*/ 	.word	0x00002460
        /*0ddc*/ 	.word	0x00000000
        /*0de0*/ 	.word	0x00032450
        /*0de4*/ 	.short	0x010a
        /*0de6*/ 	.byte	0x3f
	.zero		1


	//   ....[28]....
        /*0de8*/ 	.word	0x000024a0
        /*0dec*/ 	.word	0x00000000
        /*0df0*/ 	.word	0x00032450
        /*0df4*/ 	.short	0x010a
        /*0df6*/ 	.byte	0x3f
	.zero		1


	//   ....[29]....
        /*0df8*/ 	.word	0x00003c70
        /*0dfc*/ 	.word	0x00000018
        /*0e00*/ 	.word	0x00000000
        /*0e04*/ 	.short	0x0101
        /*0e06*/ 	.byte	0x3f
	.zero		1


	//   ....[30]....
        /*0e08*/ 	.word	0x000045e0
        /*0e0c*/ 	.word	0x00000000
        /*0e10*/ 	.word	0x00000000
        /*0e14*/ 	.short	0x0101
        /*0e16*/ 	.byte	0x3f
	.zero		1


	//   ....[31]....
        /*0e18*/ 	.word	0x00004740
        /*0e1c*/ 	.word	0x000000ff
        /*0e20*/ 	.word	0x00032430
        /*0e24*/ 	.short	0x010a
        /*0e26*/ 	.byte	0x04
	.zero		1


	//   ....[32]....
        /*0e28*/ 	.word	0x00004780
        /*0e2c*/ 	.word	0x000000ff
        /*0e30*/ 	.word	0x00032430
        /*0e34*/ 	.short	0x010a
        /*0e36*/ 	.byte	0x04
	.zero		1


	//   ....[33]....
        /*0e38*/ 	.word	0x00004990
        /*0e3c*/ 	.word	0x000000ff
        /*0e40*/ 	.word	0x00032450
        /*0e44*/ 	.short	0x010a
        /*0e46*/ 	.byte	0x04
	.zero		1


	//   ....[34]....
        /*0e48*/ 	.word	0x000049d0
        /*0e4c*/ 	.word	0x000000ff
        /*0e50*/ 	.word	0x00032450
        /*0e54*/ 	.short	0x010a
        /*0e56*/ 	.byte	0x04
	.zero		1


	//   ....[35]....
        /*0e58*/ 	.word	0x00006560
        /*0e5c*/ 	.word	0x000000ca
        /*0e60*/ 	.word	0x00000000
        /*0e64*/ 	.short	0x0101
        /*0e66*/ 	.byte	0x3f
	.zero		1


	//   ....[36]....
        /*0e68*/ 	.word	0x000070e0
        /*0e6c*/ 	.word	0x00000000
        /*0e70*/ 	.word	0x00000000
        /*0e74*/ 	.short	0x0101
        /*0e76*/ 	.byte	0x3f
	.zero		1


	//   ....[37]....
        /*0e78*/ 	.word	0x00007230
        /*0e7c*/ 	.word	0x000000ff
        /*0e80*/ 	.word	0x00032430
        /*0e84*/ 	.short	0x010a
        /*0e86*/ 	.byte	0x04
	.zero		1


	//   ....[38]....
        /*0e88*/ 	.word	0x00007270
        /*0e8c*/ 	.word	0x000000ff
        /*0e90*/ 	.word	0x00032430
        /*0e94*/ 	.short	0x010a
        /*0e96*/ 	.byte	0x04
	.zero		1


	//   ....[39]....
        /*0e98*/ 	.word	0x00007480
        /*0e9c*/ 	.word	0x000000ff
        /*0ea0*/ 	.word	0x00032450
        /*0ea4*/ 	.short	0x010a
        /*0ea6*/ 	.byte	0x04
	.zero		1


	//   ....[40]....
        /*0ea8*/ 	.word	0x000074c0
        /*0eac*/ 	.word	0x000000ff
        /*0eb0*/ 	.word	0x00032450
        /*0eb4*/ 	.short	0x010a
        /*0eb6*/ 	.byte	0x04
	.zero		1


	//   ....[41]....
        /*0eb8*/ 	.word	0x00008710
        /*0ebc*/ 	.word	0x0000009d
        /*0ec0*/ 	.word	0x00000000
        /*0ec4*/ 	.short	0x0101
        /*0ec6*/ 	.byte	0x3f
	.zero		1


	//   ....[42]....
        /*0ec8*/ 	.word	0x00009400
        /*0ecc*/ 	.word	0x0000000c
        /*0ed0*/ 	.word	0x00000000
        /*0ed4*/ 	.short	0x0101
        /*0ed6*/ 	.byte	0x3f
	.zero		1


	//   ....[43]....
        /*0ed8*/ 	.word	0x0000ba10
        /*0edc*/ 	.word	0x00000000
        /*0ee0*/ 	.word	0x00000000
        /*0ee4*/ 	.short	0x0101
        /*0ee6*/ 	.byte	0x3f
	.zero		1


	//   ....[44]....
        /*0ee8*/ 	.word	0x0000c460
        /*0eec*/ 	.word	0x00000009
        /*0ef0*/ 	.word	0x00000000
        /*0ef4*/ 	.short	0x0101
        /*0ef6*/ 	.byte	0x3f
	.zero		1


	//   ....[45]....
        /*0ef8*/ 	.word	0x00010980
        /*0efc*/ 	.word	0x00000000
        /*0f00*/ 	.word	0x00032440
        /*0f04*/ 	.short	0x010a
        /*0f06*/ 	.byte	0x3f
	.zero		1


	//   ....[46]....
        /*0f08*/ 	.word	0x00011780
        /*0f0c*/ 	.word	0x00000012
        /*0f10*/ 	.word	0x00032400
        /*0f14*/ 	.short	0x0107
        /*0f16*/ 	.byte	0x3f
	.zero		1


	//   ....[47]....
        /*0f18*/ 	.word	0x00011820
        /*0f1c*/ 	.word	0x00000012
        /*0f20*/ 	.word	0x00032400
        /*0f24*/ 	.short	0x0101
        /*0f26*/ 	.byte	0x3f
	.zero		1


	//   ....[48]....
        /*0f28*/ 	.word	0x00012310
        /*0f2c*/ 	.word	0x00000012
        /*0f30*/ 	.word	0x00032410
        /*0f34*/ 	.short	0x0107
        /*0f36*/ 	.byte	0x3f
	.zero		1


	//   ....[49]....
        /*0f38*/ 	.word	0x00012410
        /*0f3c*/ 	.word	0x00000012
        /*0f40*/ 	.word	0x00032410
        /*0f44*/ 	.short	0x0101
        /*0f46*/ 	.byte	0x3f
	.zero		1


	//   ....[50]....
        /*0f48*/ 	.word	0x00012430
        /*0f4c*/ 	.word	0x00000012
        /*0f50*/ 	.word	0x00032420
        /*0f54*/ 	.short	0x010a
        /*0f56*/ 	.byte	0x3f
	.zero		1


	//   ....[51]....
        /*0f58*/ 	.word	0x00012510
        /*0f5c*/ 	.word	0x00000002
        /*0f60*/ 	.word	0x00032460
        /*0f64*/ 	.short	0x010a
        /*0f66*/ 	.byte	0x3f
	.zero		1


	//   ....[52]....
        /*0f68*/ 	.word	0x00012e00
        /*0f6c*/ 	.word	0x00000002
        /*0f70*/ 	.word	0x00032440
        /*0f74*/ 	.short	0x010a
        /*0f76*/ 	.byte	0x3f
	.zero		1


	//   ....[53]....
        /*0f78*/ 	.word	0x00013040
        /*0f7c*/ 	.word	0x00000002
        /*0f80*/ 	.word	0x00032460
        /*0f84*/ 	.short	0x010a
        /*0f86*/ 	.byte	0x3f
	.zero		1


	//   ....[54]....
        /*0f88*/ 	.word	0x00013860
        /*0f8c*/ 	.word	0x00000002
        /*0f90*/ 	.word	0x00032440
        /*0f94*/ 	.short	0x010a
        /*0f96*/ 	.byte	0x3f
	.zero		1


	//   ....[55]....
        /*0f98*/ 	.word	0x00013a90
        /*0f9c*/ 	.word	0x00000002
        /*0fa0*/ 	.word	0x00032460
        /*0fa4*/ 	.short	0x010a
        /*0fa6*/ 	.byte	0x3f
	.zero		1


	//   ....[56]....
        /*0fa8*/ 	.word	0x00014230
        /*0fac*/ 	.word	0x00000003
        /*0fb0*/ 	.word	0x00032440
        /*0fb4*/ 	.short	0x010a
        /*0fb6*/ 	.byte	0x3f
	.zero		1


	//   ....[57]....
        /*0fb8*/ 	.word	0x00014470
        /*0fbc*/ 	.word	0x00000003
        /*0fc0*/ 	.word	0x00032460
        /*0fc4*/ 	.short	0x010a
        /*0fc6*/ 	.byte	0x3f
	.zero		1


	//   ....[58]....
        /*0fc8*/ 	.word	0x00015e40
        /*0fcc*/ 	.word	0x00000000
        /*0fd0*/ 	.word	0x00032420
        /*0fd4*/ 	.short	0x010a
        /*0fd6*/ 	.byte	0x3f
	.zero		1


	//   ....[59]....
        /*0fd8*/ 	.word	0x00016000
        /*0fdc*/ 	.word	0x00000006
        /*0fe0*/ 	.word	0x00000000
        /*0fe4*/ 	.short	0x010a
        /*0fe6*/ 	.byte	0x3f
	.zero		1


	//   ....[60]....
        /*0fe8*/ 	.word	0x00016070
        /*0fec*/ 	.word	0x00000007
        /*0ff0*/ 	.word	0x00000000
        /*0ff4*/ 	.short	0x010a
        /*0ff6*/ 	.byte	0x3f
	.zero		1


	//   ....[61]....
        /*0ff8*/ 	.word	0x000160e0
        /*0ffc*/ 	.word	0x00000004
        /*1000*/ 	.word	0x00000000
        /*1004*/ 	.short	0x010a
        /*1006*/ 	.byte	0x3f
	.zero		1


	//   ....[62]....
        /*1008*/ 	.word	0x00016110
        /*100c*/ 	.word	0x00000003
        /*1010*/ 	.word	0x00000000
        /*1014*/ 	.short	0x010a
        /*1016*/ 	.byte	0x3f
	.zero		1


	//   ....[63]....
        /*1018*/ 	.word	0x00016170
        /*101c*/ 	.word	0x00000005
        /*1020*/ 	.word	0x00032400
        /*1024*/ 	.short	0x010a
        /*1026*/ 	.byte	0x3f
	.zero		1


	//   ....[64]....
        /*1028*/ 	.word	0x000161c0
        /*102c*/ 	.word	0x00000000
        /*1030*/ 	.word	0x00032430
        /*1034*/ 	.short	0x010a
        /*1036*/ 	.byte	0x3f
	.zero		1


	//   ....[65]....
        /*1038*/ 	.word	0x00016210
        /*103c*/ 	.word	0x00000005
        /*1040*/ 	.word	0x00032410
        /*1044*/ 	.short	0x010a
        /*1046*/ 	.byte	0x3f
	.zero		1


	//   ....[66]....
        /*1048*/ 	.word	0x00016260
        /*104c*/ 	.word	0x00000000
        /*1050*/ 	.word	0x00032450
        /*1054*/ 	.short	0x010a
        /*1056*/ 	.byte	0x3f
	.zero		1


	//   ....[67]....
        /*1058*/ 	.word	0x000162c0
        /*105c*/ 	.word	0x00000098
        /*1060*/ 	.word	0x00032430
        /*1064*/ 	.short	0x010a
        /*1066*/ 	.byte	0x3f
	.zero		1


	//   ....[68]....
        /*1068*/ 	.word	0x00016320
        /*106c*/ 	.word	0x000000cb
        /*1070*/ 	.word	0x00032450
        /*1074*/ 	.short	0x010a
        /*1076*/ 	.byte	0x3f
	.zero		1


	//   ....[69]....
        /*1078*/ 	.word	0x00016380
        /*107c*/ 	.word	0x00000098
        /*1080*/ 	.word	0x00032430
        /*1084*/ 	.short	0x010a
        /*1086*/ 	.byte	0x3f
	.zero		1


	//   ....[70]....
        /*1088*/ 	.word	0x000163e0
        /*108c*/ 	.word	0x000000c8
        /*1090*/ 	.word	0x00032450
        /*1094*/ 	.short	0x010a
        /*1096*/ 	.byte	0x3f
	.zero		1


	//   ....[71]....
        /*1098*/ 	.word	0x00016580
        /*109c*/ 	.word	0x00000000
        /*10a0*/ 	.word	0x00032440
        /*10a4*/ 	.short	0x010a
        /*10a6*/ 	.byte	0x3f
	.zero		1


	//   ....[72]....
        /*10a8*/ 	.word	0x00017e20
        /*10ac*/ 	.word	0x00000012
        /*10b0*/ 	.word	0x00032420
        /*10b4*/ 	.short	0x010a
        /*10b6*/ 	.byte	0x3f
	.zero		1


	//   ....[73]....
        /*10b8*/ 	.word	0x00017e70
        /*10bc*/ 	.word	0x00000002
        /*10c0*/ 	.word	0x00032460
        /*10c4*/ 	.short	0x010a
        /*10c6*/ 	.byte	0x3f
	.zero		1


	//   ....[74]....
        /*10c8*/ 	.word	0x00017ec0
        /*10cc*/ 	.word	0x00000002
        /*10d0*/ 	.word	0x00032440
        /*10d4*/ 	.short	0x010a
        /*10d6*/ 	.byte	0x3f
	.zero		1


	//   ....[75]....
        /*10d8*/ 	.word	0x00017f10
        /*10dc*/ 	.word	0x00000002
        /*10e0*/ 	.word	0x00032460
        /*10e4*/ 	.short	0x010a
        /*10e6*/ 	.byte	0x3f
	.zero		1


	//   ....[76]....
        /*10e8*/ 	.word	0x00017f60
        /*10ec*/ 	.word	0x00000002
        /*10f0*/ 	.word	0x00032440
        /*10f4*/ 	.short	0x010a
        /*10f6*/ 	.byte	0x3f
	.zero		1


	//   ....[77]....
        /*10f8*/ 	.word	0x00017fb0
        /*10fc*/ 	.word	0x00000002
        /*1100*/ 	.word	0x00032460
        /*1104*/ 	.short	0x010a
        /*1106*/ 	.byte	0x3f
	.zero		1


	//   ....[78]....
        /*1108*/ 	.word	0x00018000
        /*110c*/ 	.word	0x00000003
        /*1110*/ 	.word	0x00032440
        /*1114*/ 	.short	0x010a
        /*1116*/ 	.byte	0x3f
	.zero		1


	//   ....[79]....
        /*1118*/ 	.word	0x00018050
        /*111c*/ 	.word	0x00000003
        /*1120*/ 	.word	0x00032460
        /*1124*/ 	.short	0x010a
        /*1126*/ 	.byte	0x3f
	.zero		1


	//   ....[80]....
        /*1128*/ 	.word	0x00018bd0
        /*112c*/ 	.word	0x00000000
        /*1130*/ 	.word	0x00032420
        /*1134*/ 	.short	0x010a
        /*1136*/ 	.byte	0x3f
	.zero		1


	//   ....[81]....
        /*1138*/ 	.word	0x00018d70
        /*113c*/ 	.word	0x00000006
        /*1140*/ 	.word	0x00000000
        /*1144*/ 	.short	0x010a
        /*1146*/ 	.byte	0x3f
	.zero		1


	//   ....[82]....
        /*1148*/ 	.word	0x00018dc0
        /*114c*/ 	.word	0x00000007
        /*1150*/ 	.word	0x00000000
        /*1154*/ 	.short	0x010a
        /*1156*/ 	.byte	0x3f
	.zero		1


	//   ....[83]....
        /*1158*/ 	.word	0x00018e10
        /*115c*/ 	.word	0x00000004
        /*1160*/ 	.word	0x00000000
        /*1164*/ 	.short	0x010a
        /*1166*/ 	.byte	0x3f
	.zero		1


	//----- nvinfo : EIATTR_NUM_MBARRIERS
	.align		4
.L_621:
        /*1168*/ 	.byte	0x03, 0x38
        /*116a*/ 	.short	0x0017


	//----- nvinfo : EIATTR_EXIT_INSTR_OFFSETS
	.align		4
        /*116c*/ 	.byte	0x04, 0x1c
        /*116e*/ 	.short	(.L_623 - .L_622)


	//   ....[0]....
.L_622:
        /*1170*/ 	.word	0x00000a90


	//   ....[1]....
        /*1174*/ 	.word	0x0000e590


	//   ....[2]....
        /*1178*/ 	.word	0x00016160


	//----- nvinfo : EIATTR_MAX_THREADS
	.align		4
.L_623:
        /*117c*/ 	.byte	0x04, 0x05
        /*117e*/ 	.short	(.L_625 - .L_624)
.L_624:
        /*1180*/ 	.word	0x00000180
        /*1184*/ 	.word	0x00000001
        /*1188*/ 	.word	0x00000001


	//----- nvinfo : EIATTR_CRS_STACK_SIZE
	.align		4
.L_625:
        /*118c*/ 	.byte	0x04, 0x1e
        /*118e*/ 	.short	(.L_627 - .L_626)
.L_626:
        /*1190*/ 	.word	0x00000000


	//----- nvinfo : EIATTR_CBANK_PARAM_SIZE
	.align		4
.L_627:
        /*1194*/ 	.byte	0x03, 0x19
        /*1196*/ 	.short	0x0bf0


	//----- nvinfo : EIATTR_PARAM_CBANK
	.align		4
        /*1198*/ 	.byte	0x04, 0x0a
        /*119a*/ 	.short	(.L_629 - .L_628)
	.align		4
.L_628:
        /*119c*/ 	.word	index@(.nv.constant0._ZN7cutlass13device_kernelIN5flash11enable_sm90INS1_16FlashAttnFwdSm90INS1_25CollectiveMainloopFwdSm90ILi2EN4cute5tupleIJNS5_1CILi1EEES8_S8_EEENS6_IJNS7_ILi128EEENS7_ILi96EEENS7_ILi64EEEEEELi256ENS_10bfloat16_tEfNS_4arch4Sm90ELb1ELb0ELb0ELb1ELb0ELb0ELb1ELb1ELb0ELb1ELb1ELb0EEENS1_21CollectiveEpilogueFwdINS6_IJSA_NS7_ILi256EEESB_EEES9_SE_SG_Li256ELb1ELb1ELb1ELb0EEENS1_36VarlenDynamicPersistentTileSchedulerILi128ELi96ELi256ELi128ELb1ELb1ELb1ELb1ELb1ELb1EEEEEEEEEvNT_6ParamsE)
        /*11a0*/ 	.short	0x0210
        /*11a2*/ 	.short	0x0bf0


	//----- nvinfo : EIATTR_SW_WAR
	.align		4
.L_629:
        /*11a4*/ 	.byte	0x04, 0x36
        /*11a6*/ 	.short	(.L_631 - .L_630)
.L_630:
        /*11a8*/ 	.word	0x00000008
.L_631:


//--------------------- .nv.info._ZN7cutlass13device_kernelIN5flash11enable_sm90INS1_16FlashAttnFwdSm90INS1_25CollectiveMainloopFwdSm90ILi2EN4cute5tupleIJNS5_1CILi1EEES8_S8_EEENS6_IJNS7_ILi128EEENS7_ILi96EEENS7_ILi64EEEEEELi256ENS_10bfloat16_tEfNS_4arch4Sm90ELb1ELb0ELb0ELb1ELb0ELb1ELb1ELb1ELb0ELb1ELb1ELb0EEENS1_21CollectiveEpilogueFwdINS6_IJSA_NS7_ILi256EEESB_EEES9_SE_SG_Li256ELb1ELb1ELb1ELb0EEENS1_36VarlenDynamicPersistentTileSchedulerILi128ELi96ELi256ELi128ELb1ELb1ELb1ELb1ELb1ELb1EEEEEEEEEvNT_6ParamsE --------------------------
	.section	.nv.info._ZN7cutlass13device_kernelIN5flash11enable_sm90INS1_16FlashAttnFwdSm90INS1_25CollectiveMainloopFwdSm90ILi2EN4cute5tupleIJNS5_1CILi1EEES8_S8_EEENS6_IJNS7_ILi128EEENS7_ILi96EEENS7_ILi64EEEEEELi256ENS_10bfloat16_tEfNS_4arch4Sm90ELb1ELb0ELb0ELb1ELb0ELb1ELb1ELb1ELb0ELb1ELb1ELb0EEENS1_21CollectiveEpilogueFwdINS6_IJSA_NS7_ILi256EEESB_EEES9_SE_SG_Li256ELb1ELb1ELb1ELb0EEENS1_36VarlenDynamicPersistentTileSchedulerILi128ELi96ELi256ELi128ELb1ELb1ELb1ELb1ELb1ELb1EEEEEEEEEvNT_6ParamsE,"",@"SHT_CUDA_INFO"
	.sectionflags	@""
	.align	4


	//----- nvinfo : EIATTR_CUDA_API_VERSION
	.align		4
        /*0000*/ 	.byte	0x04, 0x37
        /*0002*/ 	.short	(.L_633 - .L_632)
.L_632:
        /*0004*/ 	.word	0x00000082


	//----- nvinfo : EIATTR_KPARAM_INFO
	.align		4
.L_633:
        /*0008*/ 	.byte	0x04, 0x17
        /*000a*/ 	.short	(.L_635 - .L_634)
.L_634:
        /*000c*/ 	.word	0x00000000
        /*0010*/ 	.short	0x0000
        /*0012*/ 	.short	0x0070
        /*0014*/ 	.byte	0x00, 0xf0, 0x01, 0x2e


	//----- nvinfo : EIATTR_SPARSE_MMA_MASK
	.align		4
.L_635:
        /*0018*/ 	.byte	0x03, 0x50
        /*001a*/ 	.short	0x0000


	//----- nvinfo : EIATTR_MAXREG_COUNT
	.align		4
        /*001c*/ 	.byte	0x03, 0x1b
        /*001e*/ 	.short	0x00a8


	//----- nvinfo : EIATTR_NUM_BARRIERS
	.align		4
        /*0020*/ 	.byte	0x02, 0x4c
        /*0022*/ 	.byte	0x10
	.zero		1


	//----- nvinfo : EIATTR_EXTERNS
	.align		4
        /*0024*/ 	.byte	0x04, 0x0f
        /*0026*/ 	.short	(.L_637 - .L_636)


	//   ....[0]....
	.align		4
.L_636:
        /*0028*/ 	.word	index@(__assertfail)


	//----- nvinfo : EIATTR_ANNOTATIONS
	.align		4
.L_637:
        /*002c*/ 	.byte	0x04, 0x55
        /*002e*/ 	.short	(.L_639 - .L_638)


	//   ....[0]....
.L_638:
        /* <DEDUP_REMOVED lines=246> */


	//----- nvinfo : EIATTR_MERCURY_ISA_VERSION
	.align		4
.L_639:
        /*0f78*/ 	.byte	0x03, 0x5f
        /*0f7a*/ 	.short	0x0101


	//----- nvinfo : EIATTR_UNUSED_LOAD_BYTE_OFFSET
	.align		4
        /*0f7c*/ 	.byte	0x04, 0x44
        /*0f7e*/ 	.short	(.L_641 - .L_640)


	//   ....[0]....
.L_640:
        /*0f80*/ 	.word	0x00000af0
        /*0f84*/ 	.word	0x0000fff0


	//   ....[1]....
        /*0f88*/ 	.word	0x00012f30
        /*0f8c*/ 	.word	0x0000fff0


	//----- nvinfo : EIATTR_INT_WARP_WIDE_INSTR_OFFSETS
	.align		4
.L_641:
        /*0f90*/ 	.byte	0x04, 0x31
        /*0f92*/ 	.short	(.L_643 - .L_642)


	//   ....[0]....
.L_642:
        /*0f94*/ 	.word	0x00000190


	//   ....[1]....
        /*0f98*/ 	.word	0x000001d0


	//   ....[2]....
        /*0f9c*/ 	.word	0x00000240


	//   ....[3]....
        /*0fa0*/ 	.word	0x00000250


	//   ....[4]....
        /*0fa4*/ 	.word	0x0001c060


	//   ....[5]....
        /*0fa8*/ 	.word	0x0001c0f0


	//   ....[6]....
        /*0fac*/ 	.word	0x00020ac0


	//   ....[7]....
        /*0fb0*/ 	.word	0x00020b50


	//----- nvinfo : EIATTR_COOP_GROUP_MASK_REGIDS
	.align		4
.L_643:
        /*0fb4*/ 	.byte	0x04, 0x29
        /*0fb6*/ 	.short	(.L_645 - .L_644)


	//   ....[0]....
.L_644:
        /*0fb8*/ 	.word	0xffffffff


	//   ....[1]....
        /*0fbc*/ 	.word	0xffffffff


	//   ....[2]....
        /*0fc0*/ 	.word	0xffffffff


	//   ....[3]....
        /*0fc4*/ 	.word	0xffffffff


	//   ....[4]....
        /*0fc8*/ 	.word	0xffffffff


	//   ....[5]....
        /*0fcc*/ 	.word	0xffffffff


	//   ....[6]....
        /*0fd0*/ 	.word	0xffffffff


	//   ....[7]....
        /*0fd4*/ 	.word	0xffffffff


	//   ....[8]....
        /*0fd8*/ 	.word	0xffffffff


	//   ....[9]....
        /*0fdc*/ 	.word	0xffffffff


	//   ....[10]....
        /*0fe0*/ 	.word	0xffffffff


	//   ....[11]....
        /*0fe4*/ 	.word	0xffffffff


	//   ....[12]....
        /*0fe8*/ 	.word	0xffffffff


	//   ....[13]....
        /*0fec*/ 	.word	0xffffffff


	//   ....[14]....
        /*0ff0*/ 	.word	0xffffffff


	//   ....[15]....
        /*0ff4*/ 	.word	0xffffffff


	//   ....[16]....
        /*0ff8*/ 	.word	0xffffffff


	//   ....[17]....
        /*0ffc*/ 	.word	0xffffffff


	//   ....[18]....
        /*1000*/ 	.word	0xffffffff


	//   ....[19]....
        /*1004*/ 	.word	0xffffffff


	//   ....[20]....
        /*1008*/ 	.word	0xffffffff


	//   ....[21]....
        /*100c*/ 	.word	0xffffffff


	//   ....[22]....
        /*1010*/ 	.word	0xffffffff


	//   ....[23]....
        /*1014*/ 	.word	0xffffffff


	//   ....[24]....
        /*1018*/ 	.word	0xffffffff


	//   ....[25]....
        /*101c*/ 	.word	0xffffffff


	//   ....[26]....
        /*1020*/ 	.word	0xffffffff


	//   ....[27]....
        /*1024*/ 	.word	0xffffffff


	//   ....[28]....
        /*1028*/ 	.word	0xffffffff


	//   ....[29]....
        /*102c*/ 	.word	0xffffffff


	//   ....[30]....
        /*1030*/ 	.word	0xffffffff


	//   ....[31]....
        /*1034*/ 	.word	0xffffffff


	//   ....[32]....
        /*1038*/ 	.word	0xffffffff


	//   ....[33]....
        /*103c*/ 	.word	0xffffffff


	//   ....[34]....
        /*1040*/ 	.word	0xffffffff


	//   ....[35]....
        /*1044*/ 	.word	0xffffffff


	//   ....[36]....
        /*1048*/ 	.word	0xffffffff


	//   ....[37]....
        /*104c*/ 	.word	0xffffffff


	//   ....[38]....
        /*1050*/ 	.word	0xffffffff


	//   ....[39]....
        /*1054*/ 	.word	0xffffffff


	//   ....[40]....
        /*1058*/ 	.word	0xffffffff


	//   ....[41]....
        /*105c*/ 	.word	0xffffffff


	//   ....[42]....
        /*1060*/ 	.word	0xffffffff


	//   ....[43]....
        /*1064*/ 	.word	0xffffffff


	//   ....[44]....
        /*1068*/ 	.word	0xffffffff


	//   ....[45]....
        /*106c*/ 	.word	0xffffffff


	//   ....[46]....
        /*1070*/ 	.word	0xffffffff


	//   ....[47]....
        /*1074*/ 	.word	0xffffffff


	//   ....[48]....
        /*1078*/ 	.word	0xffffffff


	//   ....[49]....
        /*107c*/ 	.word	0xffffffff


	//   ....[50]....
        /*1080*/ 	.word	0xffffffff


	//   ....[51]....
        /*1084*/ 	.word	0xffffffff


	//   ....[52]....
        /*1088*/ 	.word	0xffffffff


	//   ....[53]....
        /*108c*/ 	.word	0xffffffff


	//   ....[54]....
        /*1090*/ 	.word	0xffffffff


	//   ....[55]....
        /*1094*/ 	.word	0xffffffff


	//   ....[56]....
        /*1098*/ 	.word	0xffffffff


	//   ....[57]....
        /*109c*/ 	.word	0xffffffff


	//   ....[58]....
        /*10a0*/ 	.word	0xffffffff


	//   ....[59]....
        /*10a4*/ 	.word	0xffffffff


	//   ....[60]....
        /*10a8*/ 	.word	0xffffffff


	//   ....[61]....
        /*10ac*/ 	.word	0xffffffff


	//   ....[62]....
        /*10b0*/ 	.word	0xffffffff


	//   ....[63]....
        /*10b4*/ 	.word	0xffffffff


	//   ....[64]....
        /*10b8*/ 	.word	0xffffffff


	//   ....[65]....
        /*10bc*/ 	.word	0xffffffff


	//   ....[66]....
        /*10c0*/ 	.word	0xffffffff


	//   ....[67]....
        /*10c4*/ 	.word	0xffffffff


	//   ....[68]....
        /*10c8*/ 	.word	0xffffffff


	//   ....[69]....
        /*10cc*/ 	.word	0xffffffff


	//   ....[70]....
        /*10d0*/ 	.word	0xffffffff


	//   ....[71]....
        /*10d4*/ 	.word	0xffffffff


	//   ....[72]....
        /*10d8*/ 	.word	0xffffffff


	//   ....[73]....
        /*10dc*/ 	.word	0xffffffff


	//   ....[74]....
        /*10e0*/ 	.word	0xffffffff


	//   ....[75]....
        /*10e4*/ 	.word	0xffffffff


	//   ....[76]....
        /*10e8*/ 	.word	0xffffffff


	//   ....[77]....
        /*10ec*/ 	.word	0xffffffff


	//   ....[78]....
        /*10f0*/ 	.word	0xffffffff


	//   ....[79]....
        /*10f4*/ 	.word	0xffffffff


	//   ....[80]....
        /*10f8*/ 	.word	0xffffffff


	//   ....[81]....
        /*10fc*/ 	.word	0xffffffff


	//   ....[82]....
        /*1100*/ 	.word	0xffffffff


	//   ....[83]....
        /*1104*/ 	.word	0xffffffff


	//   ....[84]....
        /*1108*/ 	.word	0xffffffff


	//   ....[85]....
        /*110c*/ 	.word	0xffffffff


	//   ....[86]....
        /*1110*/ 	.word	0xffffffff


	//   ....[87]....
        /*1114*/ 	.word	0xffffffff


	//   ....[88]....
        /*1118*/ 	.word	0xffffffff


	//   ....[89]....
        /*111c*/ 	.word	0xffffffff


	//   ....[90]....
        /*1120*/ 	.word	0xffffffff


	//   ....[91]....
        /*1124*/ 	.word	0xffffffff


	//   ....[92]....
        /*1128*/ 	.word	0xffffffff


	//   ....[93]....
        /*112c*/ 	.word	0xffffffff


	//   ....[94]....
        /*1130*/ 	.word	0xffffffff


	//   ....[95]....
        /*1134*/ 	.word	0xffffffff


	//   ....[96]....
        /*1138*/ 	.word	0xffffffff


	//   ....[97]....
        /*113c*/ 	.word	0xffffffff


	//   ....[98]....
        /*1140*/ 	.word	0xffffffff


	//   ....[99]....
        /*1144*/ 	.word	0xffffffff


	//   ....[100]....
        /*1148*/ 	.word	0xffffffff


	//   ....[101]....
        /*114c*/ 	.word	0xffffffff


	//   ....[102]....
        /*1150*/ 	.word	0xffffffff


	//   ....[103]....
        /*1154*/ 	.word	0xffffffff


	//   ....[104]....
        /*1158*/ 	.word	0xffffffff


	//   ....[105]....
        /*115c*/ 	.word	0xffffffff


	//   ....[106]....
        /*1160*/ 	.word	0xffffffff


	//   ....[107]....
        /*1164*/ 	.word	0xffffffff


	//   ....[108]....
        /*1168*/ 	.word	0xffffffff


	//   ....[109]....
        /*116c*/ 	.word	0xffffffff


	//   ....[110]....
        /*1170*/ 	.word	0xffffffff


	//   ....[111]....
        /*1174*/ 	.word	0xffffffff


	//   ....[112]....
        /*1178*/ 	.word	0xffffffff


	//   ....[113]....
        /*117c*/ 	.word	0xffffffff


	//   ....[114]....
        /*1180*/ 	.word	0xffffffff


	//   ....[115]....
        /*1184*/ 	.word	0xffffffff


	//   ....[116]....
        /*1188*/ 	.word	0xffffffff


	//   ....[117]....
        /*118c*/ 	.word	0xffffffff


	//   ....[118]....
        /*1190*/ 	.word	0xffffffff


	//   ....[119]....
        /*1194*/ 	.word	0xffffffff


	//   ....[120]....
        /*1198*/ 	.word	0xffffffff


	//   ....[121]....
        /*119c*/ 	.word	0xffffffff


	//   ....[122]....
        /*11a0*/ 	.word	0xffffffff


	//   ....[123]....
        /*11a4*/ 	.word	0xffffffff


	//   ....[124]....
        /*11a8*/ 	.word	0xffffffff


	//   ....[125]....
        /*11ac*/ 	.word	0xffffffff


	//   ....[126]....
        /*11b0*/ 	.word	0xffffffff


	//   ....[127]....
        /*11b4*/ 	.word	0xffffffff


	//   ....[128]....
        /*11b8*/ 	.word	0xffffffff


	//   ....[129]....
        /*11bc*/ 	.word	0xffffffff


	//   ....[130]....
        /*11c0*/ 	.word	0xffffffff


	//   ....[131]....
        /*11c4*/ 	.word	0xffffffff


	//   ....[132]....
        /*11c8*/ 	.word	0xffffffff


	//   ....[133]....
        /*11cc*/ 	.word	0xffffffff


	//   ....[134]....
        /*11d0*/ 	.word	0xffffffff


	//   ....[135]....
        /*11d4*/ 	.word	0xffffffff


	//   ....[136]....
        /*11d8*/ 	.word	0xffffffff


	//   ....[137]....
        /*11dc*/ 	.word	0xffffffff


	//   ....[138]....
        /*11e0*/ 	.word	0x0500000f


	//   ....[139]....
        /*11e4*/ 	.word	0x0500000f


	//   ....[140]....
        /*11e8*/ 	.word	0x0500000f


	//   ....[141]....
        /*11ec*/ 	.word	0x0500000f


	//   ....[142]....
        /*11f0*/ 	.word	0x0500000f


	//   ....[143]....
        /*11f4*/ 	.word	0x0500000f


	//   ....[144]....
        /*11f8*/ 	.word	0x0500000f


	//   ....[145]....
        /*11fc*/ 	.word	0x0500000f


	//   ....[146]....
        /*1200*/ 	.word	0x0500000f


	//   ....[147]....
        /*1204*/ 	.word	0x0500000f


	//   ....[148]....
        /*1208*/ 	.word	0x0500000f


	//   ....[149]....
        /*120c*/ 	.word	0x0500000f


	//   ....[150]....
        /*1210*/ 	.word	0x0500000f


	//   ....[151]....
        /*1214*/ 	.word	0x0500000f


	//   ....[152]....
        /*1218*/ 	.word	0x0500000f


	//   ....[153]....
        /*121c*/ 	.word	0x0500000f


	//   ....[154]....
        /*1220*/ 	.word	0x0500000f


	//   ....[155]....
        /*1224*/ 	.word	0x0500000f


	//   ....[156]....
        /*1228*/ 	.word	0x0500000f


	//   ....[157]....
        /*122c*/ 	.word	0x0500000f


	//   ....[158]....
        /*1230*/ 	.word	0x0500000f


	//   ....[159]....
        /*1234*/ 	.word	0x0500000f


	//   ....[160]....
        /*1238*/ 	.word	0x0500000f


	//   ....[161]....
        /*123c*/ 	.word	0x0500000f


	//   ....[162]....
        /*1240*/ 	.word	0x0500000f


	//   ....[163]....
        /*1244*/ 	.word	0x0500000f


	//   ....[164]....
        /*1248*/ 	.word	0x0500000f


	//   ....[165]....
        /*124c*/ 	.word	0x0500000f


	//   ....[166]....
        /*1250*/ 	.word	0x0500000f


	//   ....[167]....
        /*1254*/ 	.word	0x0500000f


	//   ....[168]....
        /*1258*/ 	.word	0x0500000f


	//   ....[169]....
        /*125c*/ 	.word	0x0500000f


	//   ....[170]....
        /*1260*/ 	.word	0x0500000f


	//   ....[171]....
        /*1264*/ 	.word	0x0500000f


	//   ....[172]....
        /*1268*/ 	.word	0x0500000f


	//   ....[173]....
        /*126c*/ 	.word	0x0500000f


	//   ....[174]....
        /*1270*/ 	.word	0x0500000f


	//   ....[175]....
        /*1274*/ 	.word	0x0500000f


	//   ....[176]....
        /*1278*/ 	.word	0x0500000f


	//   ....[177]....
        /*127c*/ 	.word	0x0500000f


	//   ....[178]....
        /*1280*/ 	.word	0x0500000f


	//   ....[179]....
        /*1284*/ 	.word	0x0500000f


	//   ....[180]....
        /*1288*/ 	.word	0x0500000f


	//   ....[181]....
        /*128c*/ 	.word	0x0500000f


	//   ....[182]....
        /*1290*/ 	.word	0x0500000f


	//   ....[183]....
        /*1294*/ 	.word	0x0500000f


	//   ....[184]....
        /*1298*/ 	.word	0x0500000f


	//   ....[185]....
        /*129c*/ 	.word	0x0500000f


	//   ....[186]....
        /*12a0*/ 	.word	0x0500000f


	//   ....[187]....
        /*12a4*/ 	.word	0x0500000f


	//   ....[188]....
        /*12a8*/ 	.word	0x0500000f


	//   ....[189]....
        /*12ac*/ 	.word	0x0500000f


	//   ....[190]....
        /*12b0*/ 	.word	0x0500000f


	//   ....[191]....
        /*12b4*/ 	.word	0x0500000f


	//   ....[192]....
        /*12b8*/ 	.word	0x0500000f


	//   ....[193]....
        /*12bc*/ 	.word	0x0500000f


	//   ....[194]....
        /*12c0*/ 	.word	0x0500000f


	//   ....[195]....
        /*12c4*/ 	.word	0x0500000f


	//   ....[196]....
        /*12c8*/ 	.word	0x0500000f


	//   ....[197]....
        /*12cc*/ 	.word	0x0500000f


	//   ....[198]....
        /*12d0*/ 	.word	0x0500000f


	//   ....[199]....
        /*12d4*/ 	.word	0x0500000f


	//   ....[200]....
        /*12d8*/ 	.word	0x0500000f


	//   ....[201]....
        /*12dc*/ 	.word	0x0500000f


	//   ....[202]....
        /*12e0*/ 	.word	0x0500000f


	//   ....[203]....
        /*12e4*/ 	.word	0x0500000f


	//   ....[204]....
        /*12e8*/ 	.word	0x0500000f


	//   ....[205]....
        /*12ec*/ 	.word	0x0500000f


	//   ....[206]....
        /*12f0*/ 	.word	0x0500000f


	//   ....[207]....
        /*12f4*/ 	.word	0x0500000f


	//   ....[208]....
        /*12f8*/ 	.word	0x0500000f


	//   ....[209]....
        /*12fc*/ 	.word	0x0500000f


	//   ....[210]....
        /*1300*/ 	.word	0x0500000f


	//   ....[211]....
        /*1304*/ 	.word	0x0500000f


	//   ....[212]....
        /*1308*/ 	.word	0x0500000f


	//   ....[213]....
        /*130c*/ 	.word	0x0500000f


	//   ....[214]....
        /*1310*/ 	.word	0x0500000f


	//   ....[215]....
        /*1314*/ 	.word	0x0500000f


	//   ....[216]....
        /*1318*/ 	.word	0x0500000f


	//   ....[217]....
        /*131c*/ 	.word	0x0500000f


	//   ....[218]....
        /*1320*/ 	.word	0x0500000f


	//   ....[219]....
        /*1324*/ 	.word	0x0500000f


	//   ....[220]....
        /*1328*/ 	.word	0x0500000f


	//   ....[221]....
        /*132c*/ 	.word	0x0500000f


	//   ....[222]....
        /*1330*/ 	.word	0x0500000f


	//   ....[223]....
        /*1334*/ 	.word	0x0500000f


	//   ....[224]....
        /*1338*/ 	.word	0x0500000f


	//   ....[225]....
        /*133c*/ 	.word	0x0500000f


	//   ....[226]....
        /*1340*/ 	.word	0x0500000f


	//   ....[227]....
        /*1344*/ 	.word	0x0500000f


	//----- nvinfo : EIATTR_COOP_GROUP_INSTR_OFFSETS
	.align		4
.L_645:
        /*1348*/ 	.byte	0x04, 0x28
        /*134a*/ 	.short	(.L_647 - .L_646)


	//   ....[0]....
.L_646:
        /*134c*/ 	.word	0x00000070


	//   ....[1]....
        /*1350*/ 	.word	0x000001a0


	//   ....[2]....
        /*1354*/ 	.word	0x000001f0


	//   ....[3]....
        /*1358*/ 	.word	0x00000440


	//   ....[4]....
        /*135c*/ 	.word	0x000005a0


	//   ....[5]....
        /*1360*/ 	.word	0x000006c0


	//   ....[6]....
        /*1364*/ 	.word	0x00000820


	//   ....[7]....
        /*1368*/ 	.word	0x00006ea0


	//   ....[8]....
        /*136c*/ 	.word	0x00007690


	//   ....[9]....
        /*1370*/ 	.word	0x000076a0


	//   ....[10]....
        /*1374*/ 	.word	0x000076b0


	//   ....[11]....
        /*1378*/ 	.word	0x000076c0


	//   ....[12]....
        /*137c*/ 	.word	0x000079c0


	//   ....[13]....
        /*1380*/ 	.word	0x000079d0


	//   ....[14]....
        /*1384*/ 	.word	0x000079e0


	//   ....[15]....
        /*1388*/ 	.word	0x000079f0


	//   ....[16]....
        /*138c*/ 	.word	0x00008d10


	//   ....[17]....
        /*1390*/ 	.word	0x00008d20


	//   ....[18]....
        /*1394*/ 	.word	0x00008d30


	//   ....[19]....
        /*1398*/ 	.word	0x00008d60


	//   ....[20]....
        /*139c*/ 	.word	0x00008e40


	//   ....[21]....
        /*13a0*/ 	.word	0x00008e60


	//   ....[22]....
        /*13a4*/ 	.word	0x00008e70


	//   ....[23]....
        /*13a8*/ 	.word	0x00008ef0


	//   ....[24]....
        /*13ac*/ 	.word	0x0000b350


	//   ....[25]....
        /*13b0*/ 	.word	0x0000b820


	//   ....[26]....
        /*13b4*/ 	.word	0x0000b830


	//   ....[27]....
        /*13b8*/ 	.word	0x0000b850


	//   ....[28]....
        /*13bc*/ 	.word	0x0000bd60


	//   ....[29]....
        /*13c0*/ 	.word	0x0000bd90


	//   ....[30]....
        /*13c4*/ 	.word	0x0000dac0


	//   ....[31]....
        /*13c8*/ 	.word	0x0000dad0


	//   ....[32]....
        /*13cc*/ 	.word	0x0000dfe0


	//   ....[33]....
        /*13d0*/ 	.word	0x0000e000


	//   ....[34]....
        /*13d4*/ 	.word	0x0000e5a0


	//   ....[35]....
        /*13d8*/ 	.word	0x0000e5c0


	//   ....[36]....
        /*13dc*/ 	.word	0x00010bc0


	//   ....[37]....
        /*13e0*/ 	.word	0x00010be0


	//   ....[38]....
        /*13e4*/ 	.word	0x00011300


	//   ....[39]....
        /*13e8*/ 	.word	0x00011400


	//   ....[40]....
        /*13ec*/ 	.word	0x00012480


	//   ....[41]....
        /*13f0*/ 	.word	0x00012520


	//   ....[42]....
        /*13f4*/ 	.word	0x000125b0


	//   ....[43]....
        /*13f8*/ 	.word	0x00012770


	//   ....[44]....
        /*13fc*/ 	.word	0x00013ff0


	//   ....[45]....
        /*1400*/ 	.word	0x00014010


	//   ....[46]....
        /*1404*/ 	.word	0x00014020


	//   ....[47]....
        /*1408*/ 	.word	0x00014030


	//   ....[48]....
        /*140c*/ 	.word	0x00014a40


	//   ....[49]....
        /*1410*/ 	.word	0x00014a50


	//   ....[50]....
        /*1414*/ 	.word	0x00014c90


	//   ....[51]....
        /*1418*/ 	.word	0x00014ca0


	//   ....[52]....
        /*141c*/ 	.word	0x00014ea0


	//   ....[53]....
        /*1420*/ 	.word	0x00014eb0


	//   ....[54]....
        /*1424*/ 	.word	0x000150b0


	//   ....[55]....
        /*1428*/ 	.word	0x000150c0


	//   ....[56]....
        /*142c*/ 	.word	0x00015560


	//   ....[57]....
        /*1430*/ 	.word	0x00015570


	//   ....[58]....
        /*1434*/ 	.word	0x000161f0


	//   ....[59]....
        /*1438*/ 	.word	0x00016200


	//   ....[60]....
        /*143c*/ 	.word	0x00018450


	//   ....[61]....
        /*1440*/ 	.word	0x00018460


	//   ....[62]....
        /*1444*/ 	.word	0x00018670


	//   ....[63]....
        /*1448*/ 	.word	0x00018680


	//   ....[64]....
        /*144c*/ 	.word	0x00018880


	//   ....[65]....
        /*1450*/ 	.word	0x00018890


	//   ....[66]....
        /*1454*/ 	.word	0x00018a90


	//   ....[67]....
        /*1458*/ 	.word	0x00018aa0


	//   ....[68]....
        /*145c*/ 	.word	0x00018d00


	//   ....[69]....
        /*1460*/ 	.word	0x00018f30


	//   ....[70]....
        /*1464*/ 	.word	0x00018f60


	//   ....[71]....
        /*1468*/ 	.word	0x00018f90


	//   ....[72]....
        /*146c*/ 	.word	0x00018fc0


	//   ....[73]....
        /*1470*/ 	.word	0x00018ff0


	//   ....[74]....
        /*1474*/ 	.word	0x00019020


	//   ....[75]....
        /*1478*/ 	.word	0x000191c0


	//   ....[76]....
        /*147c*/ 	.word	0x000191f0


	//   ....[77]....
        /*1480*/ 	.word	0x00019220


	//   ....[78]....
        /*1484*/ 	.word	0x00019250


	//   ....[79]....
        /*1488*/ 	.word	0x00019280


	//   ....[80]....
        /*148c*/ 	.word	0x000192b0


	//   ....[81]....
        /*1490*/ 	.word	0x00019350


	//   ....[82]....
        /*1494*/ 	.word	0x00019380


	//   ....[83]....
        /*1498*/ 	.word	0x00019390


	//   ....[84]....
        /*149c*/ 	.word	0x000193c0


	//   ....[85]....
        /*14a0*/ 	.word	0x0001a9b0


	//   ....[86]....
        /*14a4*/ 	.word	0x0001c640


	//   ....[87]....
        /*14a8*/ 	.word	0x0001d0f0


	//   ....[88]....
        /*14ac*/ 	.word	0x0001d120


	//   ....[89]....
        /*14b0*/ 	.word	0x0001d140


	//   ....[90]....
        /*14b4*/ 	.word	0x0001d180


	//   ....[91]....
        /*14b8*/ 	.word	0x0001d280


	//   ....[92]....
        /*14bc*/ 	.word	0x0001d2a0


	//   ....[93]....
        /*14c0*/ 	.word	0x0001d330


	//   ....[94]....
        /*14c4*/ 	.word	0x0001d340


	//   ....[95]....
        /*14c8*/ 	.word	0x0001d3d0


	//   ....[96]....
        /*14cc*/ 	.word	0x0001d3f0


	//   ....[97]....
        /*14d0*/ 	.word	0x0001d490


	//   ....[98]....
        /*14d4*/ 	.word	0x0001d4b0


	//   ....[99]....
        /*14d8*/ 	.word	0x0001d540


	//   ....[100]....
        /*14dc*/ 	.word	0x0001d560


	//   ....[101]....
        /*14e0*/ 	.word	0x0001d5f0


	//   ....[102]....
        /*14e4*/ 	.word	0x0001d600


	//   ....[103]....
        /*14e8*/ 	.word	0x0001dd30


	//   ....[104]....
        /*14ec*/ 	.word	0x0001dd40


	//   ....[105]....
        /*14f0*/ 	.word	0x0001ddf0


	//   ....[106]....
        /*14f4*/ 	.word	0x0001de00


	//   ....[107]....
        /*14f8*/ 	.word	0x0001dec0


	//   ....[108]....
        /*14fc*/ 	.word	0x0001ded0


	//   ....[109]....
        /*1500*/ 	.word	0x0001df90


	//   ....[110]....
        /*1504*/ 	.word	0x0001dfa0


	//   ....[111]....
        /*1508*/ 	.word	0x0001e040


	//   ....[112]....
        /*150c*/ 	.word	0x0001e050


	//   ....[113]....
        /*1510*/ 	.word	0x0001e100


	//   ....[114]....
        /*1514*/ 	.word	0x0001e110


	//   ....[115]....
        /*1518*/ 	.word	0x0001e1c0


	//   ....[116]....
        /*151c*/ 	.word	0x0001e1d0


	//   ....[117]....
        /*1520*/ 	.word	0x0001e1e0


	//   ....[118]....
        /*1524*/ 	.word	0x0001e250


	//   ....[119]....
        /*1528*/ 	.word	0x00020de0


	//   ....[120]....
        /*152c*/ 	.word	0x00020e10


	//   ....[121]....
        /*1530*/ 	.word	0x00020e70


	//   ....[122]....
        /*1534*/ 	.word	0x00020ea0


	//   ....[123]....
        /*1538*/ 	.word	0x00020ed0


	//   ....[124]....
        /*153c*/ 	.word	0x00020f00


	//   ....[125]....
        /*1540*/ 	.word	0x00020f30


	//   ....[126]....
        /*1544*/ 	.word	0x00020f60


	//   ....[127]....
        /*1548*/ 	.word	0x00021120


	//   ....[128]....
        /*154c*/ 	.word	0x00021150


	//   ....[129]....
        /*1550*/ 	.word	0x00021180


	//   ....[130]....
        /*1554*/ 	.word	0x000211b0


	//   ....[131]....
        /*1558*/ 	.word	0x000211e0


	//   ....[132]....
        /*155c*/ 	.word	0x00021210


	//   ....[133]....
        /*1560*/ 	.word	0x000212e0


	//   ....[134]....
        /*1564*/ 	.word	0x00021300


	//   ....[135]....
        /*1568*/ 	.word	0x00021310


	//   ....[136]....
        /*156c*/ 	.word	0x00021390


	//   ....[137]....
        /*1570*/ 	.word	0x00021ed0


	//   ....[138]....
        /*1574*/ 	.word	0x000222e0


	//   ....[139]....
        /*1578*/ 	.word	0x00022380


	//   ....[140]....
        /*157c*/ 	.word	0x00022410


	//   ....[141]....
        /*1580*/ 	.word	0x00022460


	//   ....[142]....
        /*1584*/ 	.word	0x000224b0


	//   ....[143]....
        /*1588*/ 	.word	0x00022540


	//   ....[144]....
        /*158c*/ 	.word	0x000225d0


	//   ....[145]....
        /*1590*/ 	.word	0x00022620


	//   ....[146]....
        /*1594*/ 	.word	0x00022670


	//   ....[147]....
        /*1598*/ 	.word	0x00022770


	//   ....[148]....
        /*159c*/ 	.word	0x00022820


	//   ....[149]....
        /*15a0*/ 	.word	0x00022870


	//   ....[150]....
        /*15a4*/ 	.word	0x000228c0


	//   ....[151]....
        /*15a8*/ 	.word	0x00022a40


	//   ....[152]....
        /*15ac*/ 	.word	0x00022b80


	//   ....[153]....
        /*15b0*/ 	.word	0x00022c30


	//   ....[154]....
        /*15b4*/ 	.word	0x00022c80


	//   ....[155]....
        /*15b8*/ 	.word	0x00022f80


	//   ....[156]....
        /*15bc*/ 	.word	0x00022fd0


	//   ....[157]....
        /*15c0*/ 	.word	0x00023060


	//   ....[158]....
        /*15c4*/ 	.word	0x000230f0


	//   ....[159]....
        /*15c8*/ 	.word	0x00023180


	//   ....[160]....
        /*15cc*/ 	.word	0x00023210


	//   ....[161]....
        /*15d0*/ 	.word	0x000232a0


	//   ....[162]....
        /*15d4*/ 	.word	0x00023330


	//   ....[163]....
        /*15d8*/ 	.word	0x000233b0


	//   ....[164]....
        /*15dc*/ 	.word	0x00023400


	//   ....[165]....
        /*15e0*/ 	.word	0x000234a0


	//   ....[166]....
        /*15e4*/ 	.word	0x00023530


	//   ....[167]....
        /*15e8*/ 	.word	0x000235c0


	//   ....[168]....
        /*15ec*/ 	.word	0x00023610


	//   ....[169]....
        /*15f0*/ 	.word	0x000236a0


	//   ....[170]....
        /*15f4*/ 	.word	0x00023730


	//   ....[171]....
        /*15f8*/ 	.word	0x000237c0


	//   ....[172]....
        /*15fc*/ 	.word	0x00023850


	//   ....[173]....
        /*1600*/ 	.word	0x000238e0


	//   ....[174]....
        /*1604*/ 	.word	0x00023970


	//   ....[175]....
        /*1608*/ 	.word	0x00023a30


	//   ....[176]....
        /*160c*/ 	.word	0x00023d10


	//   ....[177]....
        /*1610*/ 	.word	0x00023e90


	//   ....[178]....
        /*1614*/ 	.word	0x00023ef0


	//   ....[179]....
        /*1618*/ 	.word	0x00023f80


	//   ....[180]....
        /*161c*/ 	.word	0x00023fe0


	//   ....[181]....
        /*1620*/ 	.word	0x00024080


	//   ....[182]....
        /*1624*/ 	.word	0x00024170


	//   ....[183]....
        /*1628*/ 	.word	0x000242a0


	//   ....[184]....
        /*162c*/ 	.word	0x00024340


	//   ....[185]....
        /*1630*/ 	.word	0x00024410


	//   ....[186]....
        /*1634*/ 	.word	0x000244b0


	//   ....[187]....
        /*1638*/ 	.word	0x00024580


	//   ....[188]....
        /*163c*/ 	.word	0x00024620


	//   ....[189]....
        /*1640*/ 	.word	0x000246f0


	//   ....[190]....
        /*1644*/ 	.word	0x00024790


	//   ....[191]....
        /*1648*/ 	.word	0x00024840


	//   ....[192]....
        /*164c*/ 	.word	0x00024920


	//   ....[193]....
        /*1650*/ 	.word	0x00024b80


	//   ....[194]....
        /*1654*/ 	.word	0x00024c30


	//   ....[195]....
        /*1658*/ 	.word	0x00024d30


	//   ....[196]....
        /*165c*/ 	.word	0x00024e20


	//   ....[197]....
        /*1660*/ 	.word	0x00024eb0


	//   ....[198]....
        /*1664*/ 	.word	0x00024fa0


	//   ....[199]....
        /*1668*/ 	.word	0x00025030


	//   ....[200]....
        /*166c*/ 	.word	0x00025120


	//   ....[201]....
        /*1670*/ 	.word	0x000251b0


	//   ....[202]....
        /*1674*/ 	.word	0x000252a0


	//   ....[203]....
        /*1678*/ 	.word	0x00025330


	//   ....[204]....
        /*167c*/ 	.word	0x00025410


	//   ....[205]....
        /*1680*/ 	.word	0x00025540


	//   ....[206]....
        /*1684*/ 	.word	0x00025590


	//   ....[207]....
        /*1688*/ 	.word	0x000255f0


	//   ....[208]....
        /*168c*/ 	.word	0x00025690


	//   ....[209]....
        /*1690*/ 	.word	0x00025a30


	//   ....[210]....
        /*1694*/ 	.word	0x00025ad0


	//   ....[211]....
        /*1698*/ 	.word	0x00025c70


	//   ....[212]....
        /*169c*/ 	.word	0x00025cf0


	//   ....[213]....
        /*16a0*/ 	.word	0x00025d70


	//   ....[214]....
        /*16a4*/ 	.word	0x00025df0


	//   ....[215]....
        /*16a8*/ 	.word	0x00025e70


	//   ....[216]....
        /*16ac*/ 	.word	0x00025f00


	//   ....[217]....
        /*16b0*/ 	.word	0x00025fa0


	//   ....[218]....
        /*16b4*/ 	.word	0x00026050


	//   ....[219]....
        /*16b8*/ 	.word	0x000260d0


	//   ....[220]....
        /*16bc*/ 	.word	0x00026150


	//   ....[221]....
        /*16c0*/ 	.word	0x000261d0


	//   ....[222]....
        /*16c4*/ 	.word	0x00026260


	//   ....[223]....
        /*16c8*/ 	.word	0x000262e0


	//   ....[224]....
        /*16cc*/ 	.word	0x00026390


	//   ....[225]....
        /*16d0*/ 	.word	0x000263e0


	//   ....[226]....
        /*16d4*/ 	.word	0x000264a0


	//   ....[227]....
        /*16d8*/ 	.word	0x000265d0


	//----- nvinfo : EIATTR_REG_RECONFIG
	.align		4
.L_647:
        /*16dc*/ 	.byte	0x01, 0x54
	.zero		2


	//----- nvinfo : EIATTR_SYSCALL_OFFSETS
	.align		4
        /*16e0*/ 	.byte	0x04, 0x46
        /*16e2*/ 	.short	(.L_649 - .L_648)


	//   ....[0]....
.L_648:
        /*16e4*/ 	.word	0x000023f0


	//   ....[1]....
        /*16e8*/ 	.word	0x00002540


	//   ....[2]....
        /*16ec*/ 	.word	0x00007090


	//   ....[3]....
        /*16f0*/ 	.word	0x000073b0


	//   ....[4]....
        /*16f4*/ 	.word	0x0001c260


	//   ....[5]....
        /*16f8*/ 	.word	0x0001c3b0


	//   ....[6]....
        /*16fc*/ 	.word	0x0001c4b0


	//   ....[7]....
        /*1700*/ 	.word	0x0001cd10


	//   ....[8]....
        /*1704*/ 	.word	0x0001d910


	//----- nvinfo : EIATTR_MBARRIER_INSTR_OFFSETS
	.align		4
.L_649:
        /*1708*/ 	.byte	0x04, 0x39
        /*170a*/ 	.short	(.L_651 - .L_650)


	//   ....[0]....
.L_650:
        /*170c*/ 	.word	0x000002e0
        /*1710*/ 	.word	0x000000ff
        /*1714*/ 	.word	0x00032400
        /*1718*/ 	.short	0x0100
        /*171a*/ 	.byte	0x08
	.zero		1


	//   ....[1]....
        /*171c*/ 	.word	0x000002f0
        /*1720*/ 	.word	0x000000ff
        /*1724*/ 	.word	0x00032410
        /*1728*/ 	.short	0x0100
        /*172a*/ 	.byte	0x08
	.zero		1


	//   ....[2]....
        /*172c*/ 	.word	0x00000300
        /*1730*/ 	.word	0x000000ff
        /*1734*/ 	.word	0x00032420
        /*1738*/ 	.short	0x0100
        /*173a*/ 	.byte	0x08
	.zero		1


	//   ....[3]....
        /*173c*/ 	.word	0x000003f0
        /*1740*/ 	.word	0x000000ff
        /*1744*/ 	.word	0x00032430
        /*1748*/ 	.short	0x0100
        /*174a*/ 	.byte	0x08
	.zero		1


	//   ....[4]....
        /*174c*/ 	.word	0x00000400
        /*1750*/ 	.word	0x000000ff
        /*1754*/ 	.word	0x00032440
        /*1758*/ 	.short	0x0100
        /*175a*/ 	.byte	0x08
	.zero		1


	//   ....[5]....
        /*175c*/ 	.word	0x00000410
        /*1760*/ 	.word	0x000000ff
        /*1764*/ 	.word	0x00032438
        /*1768*/ 	.short	0x0100
        /*176a*/ 	.byte	0x08
	.zero		1


	//   ....[6]....
        /*176c*/ 	.word	0x00000420
        /*1770*/ 	.word	0x000000ff
        /*1774*/ 	.word	0x00032448
        /*1778*/ 	.short	0x0100
        /*177a*/ 	.byte	0x08
	.zero		1


	//   ....[7]....
        /*177c*/ 	.word	0x00000550
        /*1780*/ 	.word	0x000000ff
        /*1784*/ 	.word	0x00032450
        /*1788*/ 	.short	0x0100
        /*178a*/ 	.byte	0x08
	.zero		1


	//   ....[8]....
        /*178c*/ 	.word	0x00000560
        /*1790*/ 	.word	0x000000ff
        /*1794*/ 	.word	0x00032460
        /*1798*/ 	.short	0x0100
        /*179a*/ 	.byte	0x08
	.zero		1


	//   ....[9]....
        /*179c*/ 	.word	0x00000570
        /*17a0*/ 	.word	0x000000ff
        /*17a4*/ 	.word	0x00032458
        /*17a8*/ 	.short	0x0100
        /*17aa*/ 	.byte	0x08
	.zero		1


	//   ....[10]....
        /*17ac*/ 	.word	0x00000580
        /*17b0*/ 	.word	0x000000ff
        /*17b4*/ 	.word	0x00032468
        /*17b8*/ 	.short	0x0100
        /*17ba*/ 	.byte	0x08
	.zero		1


	//   ....[11]....
        /*17bc*/ 	.word	0x00000670
        /*17c0*/ 	.word	0x000000ff
        /*17c4*/ 	.word	0x00032470
        /*17c8*/ 	.short	0x0100
        /*17ca*/ 	.byte	0x06
	.zero		1


	//   ....[12]....
        /*17cc*/ 	.word	0x00000680
        /*17d0*/ 	.word	0x000000ff
        /*17d4*/ 	.word	0x00032480
        /*17d8*/ 	.short	0x0100
        /*17da*/ 	.byte	0x06
	.zero		1


	//   ....[13]....
        /*17dc*/ 	.word	0x00000690
        /*17e0*/ 	.word	0x000000ff
        /*17e4*/ 	.word	0x00032478
        /*17e8*/ 	.short	0x0100
        /*17ea*/ 	.byte	0x06
	.zero		1


	//   ....[14]....
        /*17ec*/ 	.word	0x000006a0
        /*17f0*/ 	.word	0x000000ff
        /*17f4*/ 	.word	0x00032488
        /*17f8*/ 	.short	0x0100
        /*17fa*/ 	.byte	0x06
	.zero		1


	//   ....[15]....
        /*17fc*/ 	.word	0x000007d0
        /*1800*/ 	.word	0x000000ff
        /*1804*/ 	.word	0x00032490
        /*1808*/ 	.short	0x0100
        /*180a*/ 	.byte	0x08
	.zero		1


	//   ....[16]....
        /*180c*/ 	.word	0x000007e0
        /*1810*/ 	.word	0x000000ff
        /*1814*/ 	.word	0x000324a0
        /*1818*/ 	.short	0x0100
        /*181a*/ 	.byte	0x08
	.zero		1


	//   ....[17]....
        /*181c*/ 	.word	0x000007f0
        /*1820*/ 	.word	0x000000ff
        /*1824*/ 	.word	0x00032498
        /*1828*/ 	.short	0x0100
        /*182a*/ 	.byte	0x08
	.zero		1


	//   ....[18]....
        /*182c*/ 	.word	0x00000800
        /*1830*/ 	.word	0x000000ff
        /*1834*/ 	.word	0x000324a8
        /*1838*/ 	.short	0x0100
        /*183a*/ 	.byte	0x08
	.zero		1


	//   ....[19]....
        /*183c*/ 	.word	0x00000930
        /*1840*/ 	.word	0x000000ff
        /*1844*/ 	.word	0x000324b0
        /*1848*/ 	.short	0x0100
        /*184a*/ 	.byte	0x08
	.zero		1


	//   ....[20]....
        /*184c*/ 	.word	0x00000940
        /*1850*/ 	.word	0x000000ff
        /*1854*/ 	.word	0x000324c0
        /*1858*/ 	.short	0x0100
        /*185a*/ 	.byte	0x08
	.zero		1


	//   ....[21]....
        /*185c*/ 	.word	0x00000950
        /*1860*/ 	.word	0x000000ff
        /*1864*/ 	.word	0x000324b8
        /*1868*/ 	.short	0x0100
        /*186a*/ 	.byte	0x08
	.zero		1


	//   ....[22]....
        /*186c*/ 	.word	0x00000960
        /*1870*/ 	.word	0x000000ff
        /*1874*/ 	.word	0x000324c8
        /*1878*/ 	.short	0x0100
        /*187a*/ 	.byte	0x08
	.zero		1


	//   ....[23]....
        /*187c*/ 	.word	0x00003880
        /*1880*/ 	.word	0x00000060
        /*1884*/ 	.word	0x00032490
        /*1888*/ 	.short	0x010a
        /*188a*/ 	.byte	0x3f
	.zero		1


	//   ....[24]....
        /*188c*/ 	.word	0x00004b40
        /*1890*/ 	.word	0x00000060
        /*1894*/ 	.word	0x00032490
        /*1898*/ 	.short	0x010a
        /*189a*/ 	.byte	0x3f
	.zero		1


	//   ....[25]....
        /*189c*/ 	.word	0x00005d30
        /*18a0*/ 	.word	0x00000060
        /*18a4*/ 	.word	0x00032490
        /*18a8*/ 	.short	0x010a
        /*18aa*/ 	.byte	0x3f
	.zero		1


	//   ....[26]....
        /*18ac*/ 	.word	0x00005f50
        /*18b0*/ 	.word	0x00000020
        /*18b4*/ 	.word	0x00000000
        /*18b8*/ 	.short	0x0101
        /*18ba*/ 	.byte	0x3f
	.zero		1


	//   ....[27]....
        /*18bc*/ 	.word	0x00005f90
        /*18c0*/ 	.word	0x00000060
        /*18c4*/ 	.word	0x000324b0
        /*18c8*/ 	.short	0x010a
        /*18ca*/ 	.byte	0x3f
	.zero		1


	//   ....[28]....
        /*18cc*/ 	.word	0x000065f0
        /*18d0*/ 	.word	0x00000060
        /*18d4*/ 	.word	0x00000000
        /*18d8*/ 	.short	0x0101
        /*18da*/ 	.byte	0x3f
	.zero		1


	//   ....[29]....
        /*18dc*/ 	.word	0x00007130
        /*18e0*/ 	.word	0x00000013
        /*18e4*/ 	.word	0x00032400
        /*18e8*/ 	.short	0x010a
        /*18ea*/ 	.byte	0x3f
	.zero		1


	//   ....[30]....
        /*18ec*/ 	.word	0x00007180
        /*18f0*/ 	.word	0x00000013
        /*18f4*/ 	.word	0x00032400
        /*18f8*/ 	.short	0x010a
        /*18fa*/ 	.byte	0x3f
	.zero		1


	//   ....[31]....
        /*18fc*/ 	.word	0x00007c40
        /*1900*/ 	.word	0x00000013
        /*1904*/ 	.word	0x00032400
        /*1908*/ 	.short	0x010a
        /*190a*/ 	.byte	0x3f
	.zero		1


	//   ....[32]....
        /*190c*/ 	.word	0x000091b0
        /*1910*/ 	.word	0x00000013
        /*1914*/ 	.word	0x00032400
        /*1918*/ 	.short	0x010a
        /*191a*/ 	.byte	0x3f
	.zero		1


	//   ....[33]....
        /*191c*/ 	.word	0x0000a1d0
        /*1920*/ 	.word	0x000000ad
        /*1924*/ 	.word	0x00032430
        /*1928*/ 	.short	0x010a
        /*192a*/ 	.byte	0x3f
	.zero		1


	//   ....[34]....
        /*192c*/ 	.word	0x0000a260
        /*1930*/ 	.word	0x000000ad
        /*1934*/ 	.word	0x00032430
        /*1938*/ 	.short	0x010a
        /*193a*/ 	.byte	0x3f
	.zero		1


	//   ....[35]....
        /*193c*/ 	.word	0x0000a580
        /*1940*/ 	.word	0x00000013
        /*1944*/ 	.word	0x00032410
        /*1948*/ 	.short	0x010a
        /*194a*/ 	.byte	0x3f
	.zero		1


	//   ....[36]....
        /*194c*/ 	.word	0x0000a5d0
        /*1950*/ 	.word	0x000000ad
        /*1954*/ 	.word	0x00032450
        /*1958*/ 	.short	0x010a
        /*195a*/ 	.byte	0x3f
	.zero		1


	//   ....[37]....
        /*195c*/ 	.word	0x0000a650
        /*1960*/ 	.word	0x000000ad
        /*1964*/ 	.word	0x00032450
        /*1968*/ 	.short	0x010a
        /*196a*/ 	.byte	0x3f
	.zero		1


	//   ....[38]....
        /*196c*/ 	.word	0x0000c050
        /*1970*/ 	.word	0x00000018
        /*1974*/ 	.word	0x00000000
        /*1978*/ 	.short	0x0101
        /*197a*/ 	.byte	0x3f
	.zero		1


	//   ....[39]....
        /*197c*/ 	.word	0x0000cc40
        /*1980*/ 	.word	0x000000ad
        /*1984*/ 	.word	0x00000000
        /*1988*/ 	.short	0x0101
        /*198a*/ 	.byte	0x3f
	.zero		1


	//   ....[40]....
        /*198c*/ 	.word	0x0000cd30
        /*1990*/ 	.word	0x000000cd
        /*1994*/ 	.word	0x00032430
        /*1998*/ 	.short	0x010a
        /*199a*/ 	.byte	0x3f
	.zero		1


	//   ....[41]....
        /*199c*/ 	.word	0x0000cda0
        /*19a0*/ 	.word	0x000000cd
        /*19a4*/ 	.word	0x00032430
        /*19a8*/ 	.short	0x010a
        /*19aa*/ 	.byte	0x3f
	.zero		1


	//   ....[42]....
        /*19ac*/ 	.word	0x0000d030
        /*19b0*/ 	.word	0x000000cd
        /*19b4*/ 	.word	0x00032450
        /*19b8*/ 	.short	0x010a
        /*19ba*/ 	.byte	0x3f
	.zero		1


	//   ....[43]....
        /*19bc*/ 	.word	0x0000d080
        /*19c0*/ 	.word	0x000000cd
        /*19c4*/ 	.word	0x00032450
        /*19c8*/ 	.short	0x010a
        /*19ca*/ 	.byte	0x3f
	.zero		1


	//   ....[44]....
        /*19cc*/ 	.word	0x0000e7a0
        /*19d0*/ 	.word	0x00000003
        /*19d4*/ 	.word	0x00000000
        /*19d8*/ 	.short	0x0101
        /*19da*/ 	.byte	0x3f
	.zero		1


	//   ....[45]....
        /*19dc*/ 	.word	0x0000fc40
        /*19e0*/ 	.word	0x000000cd
        /*19e4*/ 	.word	0x00000000
        /*19e8*/ 	.short	0x0101
        /*19ea*/ 	.byte	0x3f
	.zero		1


	//   ....[46]....
        /*19ec*/ 	.word	0x0000fd60
        /*19f0*/ 	.word	0x000000d8
        /*19f4*/ 	.word	0x00032430
        /*19f8*/ 	.short	0x010a
        /*19fa*/ 	.byte	0x3f
	.zero		1


	//   ....[47]....
        /*19fc*/ 	.word	0x0000fdd0
        /*1a00*/ 	.word	0x000000d8
        /*1a04*/ 	.word	0x00032430
        /*1a08*/ 	.short	0x010a
        /*1a0a*/ 	.byte	0x3f
	.zero		1


	//   ....[48]....
        /*1a0c*/ 	.word	0x00010060
        /*1a10*/ 	.word	0x000000d8
        /*1a14*/ 	.word	0x00032450
        /*1a18*/ 	.short	0x010a
        /*1a1a*/ 	.byte	0x3f
	.zero		1


	//   ....[49]....
        /*1a1c*/ 	.word	0x000100b0
        /*1a20*/ 	.word	0x000000d8
        /*1a24*/ 	.word	0x00032450
        /*1a28*/ 	.short	0x010a
        /*1a2a*/ 	.byte	0x3f
	.zero		1


	//   ....[50]....
        /*1a2c*/ 	.word	0x00011990
        /*1a30*/ 	.word	0x0000009a
        /*1a34*/ 	.word	0x00000000
        /*1a38*/ 	.short	0x0101
        /*1a3a*/ 	.byte	0x3f
	.zero		1


	//   ....[51]....
        /*1a3c*/ 	.word	0x00012440
        /*1a40*/ 	.word	0x000000d8
        /*1a44*/ 	.word	0x00000000
        /*1a48*/ 	.short	0x0101
        /*1a4a*/ 	.byte	0x3f
	.zero		1


	//   ....[52]....
        /*1a4c*/ 	.word	0x000149b0
        /*1a50*/ 	.word	0x00000003
        /*1a54*/ 	.word	0x00000000
        /*1a58*/ 	.short	0x0101
        /*1a5a*/ 	.byte	0x3f
	.zero		1


	//   ....[53]....
        /*1a5c*/ 	.word	0x000154c0
        /*1a60*/ 	.word	0x00000003
        /*1a64*/ 	.word	0x00000000
        /*1a68*/ 	.short	0x0101
        /*1a6a*/ 	.byte	0x3f
	.zero		1


	//   ....[54]....
        /*1a6c*/ 	.word	0x0001aa90
        /*1a70*/ 	.word	0x00000012
        /*1a74*/ 	.word	0x00032420
        /*1a78*/ 	.short	0x010a
        /*1a7a*/ 	.byte	0x3f
	.zero		1


	//   ....[55]....
        /*1a7c*/ 	.word	0x0001ab60
        /*1a80*/ 	.word	0x00000003
        /*1a84*/ 	.word	0x000324a0
        /*1a88*/ 	.short	0x010a
        /*1a8a*/ 	.byte	0x3f
	.zero		1


	//   ....[56]....
        /*1a8c*/ 	.word	0x0001ada0
        /*1a90*/ 	.word	0x00000003
        /*1a94*/ 	.word	0x000324c0
        /*1a98*/ 	.short	0x010a
        /*1a9a*/ 	.byte	0x3f
	.zero		1


	//   ....[57]....
        /*1a9c*/ 	.word	0x0001b440
        /*1aa0*/ 	.word	0x00000004
        /*1aa4*/ 	.word	0x000324a0
        /*1aa8*/ 	.short	0x010a
        /*1aaa*/ 	.byte	0x3f
	.zero		1


	//   ....[58]....
        /*1aac*/ 	.word	0x0001b670
        /*1ab0*/ 	.word	0x00000004
        /*1ab4*/ 	.word	0x000324c0
        /*1ab8*/ 	.short	0x010a
        /*1aba*/ 	.byte	0x3f
	.zero		1


	//   ....[59]....
        /*1abc*/ 	.word	0x0001c8b0
        /*1ac0*/ 	.word	0x00000000
        /*1ac4*/ 	.word	0x00032440
        /*1ac8*/ 	.short	0x010a
        /*1aca*/ 	.byte	0x3f
	.zero		1


	//   ....[60]....
        /*1acc*/ 	.word	0x0001d6c0
        /*1ad0*/ 	.word	0x00000012
        /*1ad4*/ 	.word	0x00032400
        /*1ad8*/ 	.short	0x0107
        /*1ada*/ 	.byte	0x3f
	.zero		1


	//   ....[61]....
        /*1adc*/ 	.word	0x0001d760
        /*1ae0*/ 	.word	0x00000012
        /*1ae4*/ 	.word	0x00032400
        /*1ae8*/ 	.short	0x0101
        /*1aea*/ 	.byte	0x3f
	.zero		1


	//   ....[62]....
        /*1aec*/ 	.word	0x0001e390
        /*1af0*/ 	.word	0x00000012
        /*1af4*/ 	.word	0x00032410
        /*1af8*/ 	.short	0x0107
        /*1afa*/ 	.byte	0x3f
	.zero		1


	//   ....[63]....
        /*1afc*/ 	.word	0x0001e490
        /*1b00*/ 	.word	0x00000012
        /*1b04*/ 	.word	0x00032410
        /*1b08*/ 	.short	0x0101
        /*1b0a*/ 	.byte	0x3f
	.zero		1


	//   ....[64]....
        /*1b0c*/ 	.word	0x0001e4b0
        /*1b10*/ 	.word	0x00000012
        /*1b14*/ 	.word	0x00032420
        /*1b18*/ 	.short	0x010a
        /*1b1a*/ 	.byte	0x3f
	.zero		1


	//   ....[65]....
        /*1b1c*/ 	.word	0x0001e590
        /*1b20*/ 	.word	0x00000002
        /*1b24*/ 	.word	0x00032460
        /*1b28*/ 	.short	0x010a
        /*1b2a*/ 	.byte	0x3f
	.zero		1


	//   ....[66]....
        /*1b2c*/ 	.word	0x0001ee40
        /*1b30*/ 	.word	0x00000002
        /*1b34*/ 	.word	0x00032440
        /*1b38*/ 	.short	0x010a
        /*1b3a*/ 	.byte	0x3f
	.zero		1


	//   ....[67]....
        /*1b3c*/ 	.word	0x0001f090
        /*1b40*/ 	.word	0x00000002
        /*1b44*/ 	.word	0x00032460
        /*1b48*/ 	.short	0x010a
        /*1b4a*/ 	.byte	0x3f
	.zero		1


	//   ....[68]....
        /*1b4c*/ 	.word	0x0001f880
        /*1b50*/ 	.word	0x00000003
        /*1b54*/ 	.word	0x00032440
        /*1b58*/ 	.short	0x010a
        /*1b5a*/ 	.byte	0x3f
	.zero		1


	//   ....[69]....
        /*1b5c*/ 	.word	0x0001fad0
        /*1b60*/ 	.word	0x00000003
        /*1b64*/ 	.word	0x00032460
        /*1b68*/ 	.short	0x010a
        /*1b6a*/ 	.byte	0x3f
	.zero		1


	//   ....[70]....
        /*1b6c*/ 	.word	0x00020250
        /*1b70*/ 	.word	0x00000003
        /*1b74*/ 	.word	0x00032440
        /*1b78*/ 	.short	0x010a
        /*1b7a*/ 	.byte	0x3f
	.zero		1


	//   ....[71]....
        /*1b7c*/ 	.word	0x000204a0
        /*1b80*/ 	.word	0x00000003
        /*1b84*/ 	.word	0x00032460
        /*1b88*/ 	.short	0x010a
        /*1b8a*/ 	.byte	0x3f
	.zero		1


	//   ....[72]....
        /*1b8c*/ 	.word	0x00021e50
        /*1b90*/ 	.word	0x00000000
        /*1b94*/ 	.word	0x00032420
        /*1b98*/ 	.short	0x010a
        /*1b9a*/ 	.byte	0x3f
	.zero		1


	//   ....[73]....
        /*1b9c*/ 	.word	0x00022030
        /*1ba0*/ 	.word	0x00000006
        /*1ba4*/ 	.word	0x00000000
        /*1ba8*/ 	.short	0x010a
        /*1baa*/ 	.byte	0x3f
	.zero		1


	//   ....[74]....
        /*1bac*/ 	.word	0x00022060
        /*1bb0*/ 	.word	0x00000007
        /*1bb4*/ 	.word	0x00000000
        /*1bb8*/ 	.short	0x010a
        /*1bba*/ 	.byte	0x3f
	.zero		1


	//   ....[75]....
        /*1bbc*/ 	.word	0x000220c0
        /*1bc0*/ 	.word	0x00000004
        /*1bc4*/ 	.word	0x00000000
        /*1bc8*/ 	.short	0x010a
        /*1bca*/ 	.byte	0x3f
	.zero		1


	//   ....[76]....
        /*1bcc*/ 	.word	0x000220f0
        /*1bd0*/ 	.word	0x00000003
        /*1bd4*/ 	.word	0x00000000
        /*1bd8*/ 	.short	0x010a
        /*1bda*/ 	.byte	0x3f
	.zero		1


	//   ....[77]....
        /*1bdc*/ 	.word	0x00022150
        /*1be0*/ 	.word	0x00000060
        /*1be4*/ 	.word	0x00032490
        /*1be8*/ 	.short	0x010a
        /*1bea*/ 	.byte	0x3f
	.zero		1


	//   ....[78]....
        /*1bec*/ 	.word	0x000221a0
        /*1bf0*/ 	.word	0x00000060
        /*1bf4*/ 	.word	0x00032490
        /*1bf8*/ 	.short	0x010a
        /*1bfa*/ 	.byte	0x3f
	.zero		1


	//   ....[79]....
        /*1bfc*/ 	.word	0x000221f0
        /*1c00*/ 	.word	0x00000060
        /*1c04*/ 	.word	0x00032490
        /*1c08*/ 	.short	0x010a
        /*1c0a*/ 	.byte	0x3f
	.zero		1


	//   ....[80]....
        /*1c0c*/ 	.word	0x00022240
        /*1c10*/ 	.word	0x00000060
        /*1c14*/ 	.word	0x000324b0
        /*1c18*/ 	.short	0x010a
        /*1c1a*/ 	.byte	0x3f
	.zero		1


	//   ....[81]....
        /*1c1c*/ 	.word	0x000226b0
        /*1c20*/ 	.word	0x00000013
        /*1c24*/ 	.word	0x00032400
        /*1c28*/ 	.short	0x010a
        /*1c2a*/ 	.byte	0x3f
	.zero		1


	//   ....[82]....
        /*1c2c*/ 	.word	0x00022cb0
        /*1c30*/ 	.word	0x00000013
        /*1c34*/ 	.word	0x00032400
        /*1c38*/ 	.short	0x010a
        /*1c3a*/ 	.byte	0x3f
	.zero		1


	//   ....[83]....
        /*1c3c*/ 	.word	0x00022d00
        /*1c40*/ 	.word	0x000000ad
        /*1c44*/ 	.word	0x00032430
        /*1c48*/ 	.short	0x010a
        /*1c4a*/ 	.byte	0x3f
	.zero		1


	//   ....[84]....
        /*1c4c*/ 	.word	0x00022d50
        /*1c50*/ 	.word	0x00000013
        /*1c54*/ 	.word	0x00032410
        /*1c58*/ 	.short	0x010a
        /*1c5a*/ 	.byte	0x3f
	.zero		1


	//   ....[85]....
        /*1c5c*/ 	.word	0x00022da0
        /*1c60*/ 	.word	0x000000ad
        /*1c64*/ 	.word	0x00032450
        /*1c68*/ 	.short	0x010a
        /*1c6a*/ 	.byte	0x3f
	.zero		1


	//   ....[86]....
        /*1c6c*/ 	.word	0x00022df0
        /*1c70*/ 	.word	0x000000cd
        /*1c74*/ 	.word	0x00032430
        /*1c78*/ 	.short	0x010a
        /*1c7a*/ 	.byte	0x3f
	.zero		1


	//   ....[87]....
        /*1c7c*/ 	.word	0x00022e40
        /*1c80*/ 	.word	0x000000cd
        /*1c84*/ 	.word	0x00032450
        /*1c88*/ 	.short	0x010a
        /*1c8a*/ 	.byte	0x3f
	.zero		1


	//   ....[88]....
        /*1c8c*/ 	.word	0x00022e90
        /*1c90*/ 	.word	0x000000d8
        /*1c94*/ 	.word	0x00032430
        /*1c98*/ 	.short	0x010a
        /*1c9a*/ 	.byte	0x3f
	.zero		1


	//   ....[89]....
        /*1c9c*/ 	.word	0x00022ee0
        /*1ca0*/ 	.word	0x000000d8
        /*1ca4*/ 	.word	0x00032450
        /*1ca8*/ 	.short	0x010a
        /*1caa*/ 	.byte	0x3f
	.zero		1


	//   ....[90]....
        /*1cac*/ 	.word	0x00023af0
        /*1cb0*/ 	.word	0x00000012
        /*1cb4*/ 	.word	0x00032420
        /*1cb8*/ 	.short	0x010a
        /*1cba*/ 	.byte	0x3f
	.zero		1


	//   ....[91]....
        /*1cbc*/ 	.word	0x00023b40
        /*1cc0*/ 	.word	0x00000003
        /*1cc4*/ 	.word	0x000324a0
        /*1cc8*/ 	.short	0x010a
        /*1cca*/ 	.byte	0x3f
	.zero		1


	//   ....[92]....
        /*1ccc*/ 	.word	0x00023b90
        /*1cd0*/ 	.word	0x00000003
        /*1cd4*/ 	.word	0x000324c0
        /*1cd8*/ 	.short	0x010a
        /*1cda*/ 	.byte	0x3f
	.zero		1


	//   ....[93]....
        /*1cdc*/ 	.word	0x00023be0
        /*1ce0*/ 	.word	0x00000004
        /*1ce4*/ 	.word	0x000324a0
        /*1ce8*/ 	.short	0x010a
        /*1cea*/ 	.byte	0x3f
	.zero		1


	//   ....[94]....
        /*1cec*/ 	.word	0x00023c30
        /*1cf0*/ 	.word	0x00000004
        /*1cf4*/ 	.word	0x000324c0
        /*1cf8*/ 	.short	0x010a
        /*1cfa*/ 	.byte	0x3f
	.zero		1


	//   ....[95]....
        /*1cfc*/ 	.word	0x00023dd0
        /*1d00*/ 	.word	0x00000000
        /*1d04*/ 	.word	0x00032440
        /*1d08*/ 	.short	0x010a
        /*1d0a*/ 	.byte	0x3f
	.zero		1


	//   ....[96]....
        /*1d0c*/ 	.word	0x00025740
        /*1d10*/ 	.word	0x00000012
        /*1d14*/ 	.word	0x00032420
        /*1d18*/ 	.short	0x010a
        /*1d1a*/ 	.byte	0x3f
	.zero		1


	//   ....[97]....
        /*1d1c*/ 	.word	0x00025790
        /*1d20*/ 	.word	0x00000002
        /*1d24*/ 	.word	0x00032460
        /*1d28*/ 	.short	0x010a
        /*1d2a*/ 	.byte	0x3f
	.zero		1


	//   ....[98]....
        /*1d2c*/ 	.word	0x000257e0
        /*1d30*/ 	.word	0x00000002
        /*1d34*/ 	.word	0x00032440
        /*1d38*/ 	.short	0x010a
        /*1d3a*/ 	.byte	0x3f
	.zero		1


	//   ....[99]....
        /*1d3c*/ 	.word	0x00025830
        /*1d40*/ 	.word	0x00000002
        /*1d44*/ 	.word	0x00032460
        /*1d48*/ 	.short	0x010a
        /*1d4a*/ 	.byte	0x3f
	.zero		1


	//   ....[100]....
        /*1d4c*/ 	.word	0x00025880
        /*1d50*/ 	.word	0x00000003
        /*1d54*/ 	.word	0x00032440
        /*1d58*/ 	.short	0x010a
        /*1d5a*/ 	.byte	0x3f
	.zero		1


	//   ....[101]....
        /*1d5c*/ 	.word	0x000258d0
        /*1d60*/ 	.word	0x00000003
        /*1d64*/ 	.word	0x00032460
        /*1d68*/ 	.short	0x010a
        /*1d6a*/ 	.byte	0x3f
	.zero		1


	//   ....[102]....
        /*1d6c*/ 	.word	0x00025920
        /*1d70*/ 	.word	0x00000003
        /*1d74*/ 	.word	0x00032440
        /*1d78*/ 	.short	0x010a
        /*1d7a*/ 	.byte	0x3f
	.zero		1


	//   ....[103]....
        /*1d7c*/ 	.word	0x00025970
        /*1d80*/ 	.word	0x00000003
        /*1d84*/ 	.word	0x00032460
        /*1d88*/ 	.short	0x010a
        /*1d8a*/ 	.byte	0x3f
	.zero		1


	//   ....[104]....
        /*1d8c*/ 	.word	0x000264f0
        /*1d90*/ 	.word	0x00000000
        /*1d94*/ 	.word	0x00032420
        /*1d98*/ 	.short	0x010a
        /*1d9a*/ 	.byte	0x3f
	.zero		1


	//   ....[105]....
        /*1d9c*/ 	.word	0x00026690
        /*1da0*/ 	.word	0x00000006
        /*1da4*/ 	.word	0x00000000
        /*1da8*/ 	.short	0x010a
        /*1daa*/ 	.byte	0x3f
	.zero		1


	//   ....[106]....
        /*1dac*/ 	.word	0x000266e0
        /*1db0*/ 	.word	0x00000007
        /*1db4*/ 	.word	0x00000000
        /*1db8*/ 	.short	0x010a
        /*1dba*/ 	.byte	0x3f
	.zero		1


	//   ....[107]....
        /*1dbc*/ 	.word	0x00026730
        /*1dc0*/ 	.word	0x00000004
        /*1dc4*/ 	.word	0x00000000
        /*1dc8*/ 	.short	0x010a
        /*1dca*/ 	.byte	0x3f
	.zero		1


	//----- nvinfo : EIATTR_NUM_MBARRIERS
	.align		4
.L_651:
        /*1dcc*/ 	.byte	0x03, 0x38
        /*1dce*/ 	.short	0x0017


	//----- nvinfo : EIATTR_EXIT_INSTR_OFFSETS
	.align		4
        /*1dd0*/ 	.byte	0x04, 0x1c
        /*1dd2*/ 	.short	(.L_653 - .L_652)


	//   ....[0]....
.L_652:
        /*1dd4*/ 	.word	0x00022140


	//----- nvinfo : EIATTR_MAX_THREADS
	.align		4
.L_653:
        /*1dd8*/ 	.byte	0x04, 0x05
        /*1dda*/ 	.short	(.L_655 - .L_654)
.L_654:
        /*1ddc*/ 	.word	0x00000180
        /*1de0*/ 	.word	0x00000001
        /*1de4*/ 	.word	0x00000001


	//----- nvinfo : EIATTR_CRS_STACK_SIZE
	.align		4
.L_655:
        /*1de8*/ 	.byte	0x04, 0x1e
        /*1dea*/ 	.short	(.L_657 - .L_656)
.L_656:
        /*1dec*/ 	.word	0x00000000


	//----- nvinfo : EIATTR_CBANK_PARAM_SIZE
	.align		4
.L_657:
        /*1df0*/ 	.byte	0x03, 0x19
        /*1df2*/ 	.short	0x0bf0


	//----- nvinfo : EIATTR_PARAM_CBANK
	.align		4
        /*1df4*/ 	.byte	0x04, 0x0a
        /*1df6*/ 	.short	(.L_659 - .L_658)
	.align		4
.L_658:
        /*1df8*/ 	.word	index@(.nv.constant0._ZN7cutlass13device_kernelIN5flash11enable_sm90INS1_16FlashAttnFwdSm90INS1_25CollectiveMainloopFwdSm90ILi2EN4cute5tupleIJNS5_1CILi1EEES8_S8_EEENS6_IJNS7_ILi128EEENS7_ILi96EEENS7_ILi64EEEEEELi256ENS_10bfloat16_tEfNS_4arch4Sm90ELb1ELb0ELb0ELb1ELb0ELb1ELb1ELb1ELb0ELb1ELb1ELb0EEENS1_21CollectiveEpilogueFwdINS6_IJSA_NS7_ILi256EEESB_EEES9_SE_SG_Li256ELb1ELb1ELb1ELb0EEENS1_36VarlenDynamicPersistentTileSchedulerILi128ELi96ELi256ELi128ELb1ELb1ELb1ELb1ELb1ELb1EEEEEEEEEvNT_6ParamsE)
        /*1dfc*/ 	.short	0x0210
        /*1dfe*/ 	.short	0x0bf0


	//----- nvinfo : EIATTR_SW_WAR
	.align		4
.L_659:
        /*1e00*/ 	.byte	0x04, 0x36
        /*1e02*/ 	.short	(.L_661 - .L_660)
.L_660:
        /*1e04*/ 	.word	0x00000008
.L_661:


//--------------------- .nv.callgraph             --------------------------
	.section	.nv.callgraph,"",@"SHT_CUDA_CALLGRAPH"
	.align	4
	.sectionentsize	8
	.align		4
        /*0000*/ 	.word	0x00000000
	.align		4
        /*0004*/ 	.word	0xffffffff
	.align		4
        /*0008*/ 	.word	index@(_ZN7cutlass13device_kernelIN5flash11enable_sm90INS1_16FlashAttnFwdSm90INS1_25CollectiveMainloopFwdSm90ILi2EN4cute5tupleIJNS5_1CILi1EEES8_S8_EEENS6_IJNS7_ILi128EEENS7_ILi96EEENS7_ILi64EEEEEELi256ENS_10bfloat16_tEfNS_4arch4Sm90ELb0ELb0ELb0ELb0ELb0ELb0ELb0ELb1ELb0ELb1ELb1ELb0EEENS1_21CollectiveEpilogueFwdINS6_IJSA_NS7_ILi256EEESB_EEES9_SE_SG_Li256ELb0ELb1ELb1ELb0EEENS1_19SingleTileSchedulerILb0ELb1ELb1ELi128EEEEEEEEEvNT_6ParamsE)
	.align		4
        /*000c*/ 	.word	index@(__assertfail)
	.align		4
        /*0010*/ 	.word	index@(_ZN7cutlass13device_kernelIN5flash11enable_sm90INS1_16FlashAttnFwdSm90INS1_25CollectiveMainloopFwdSm90ILi2EN4cute5tupleIJNS5_1CILi1EEES8_S8_EEENS6_IJNS7_ILi128EEENS7_ILi96EEENS7_ILi64EEEEEELi256ENS_10bfloat16_tEfNS_4arch4Sm90ELb0ELb0ELb0ELb0ELb0ELb0ELb1ELb1ELb0ELb1ELb1ELb0EEENS1_21CollectiveEpilogueFwdINS6_IJSA_NS7_ILi256EEESB_EEES9_SE_SG_Li256ELb0ELb1ELb1ELb0EEENS1_19SingleTileSchedulerILb0ELb1ELb1ELi128EEEEEEEEEvNT_6ParamsE)
	.align		4
        /*0014*/ 	.word	index@(__assertfail)
	.align		4
        /*0018*/ 	.word	index@(_ZN7cutlass13device_kernelIN5flash11enable_sm90INS1_16FlashAttnFwdSm90INS1_25CollectiveMainloopFwdSm90ILi2EN4cute5tupleIJNS5_1CILi1EEES8_S8_EEENS6_IJNS7_ILi128EEENS7_ILi96EEENS7_ILi64EEEEEELi256ENS_10bfloat16_tEfNS_4arch4Sm90ELb0ELb0ELb0ELb1ELb0ELb0ELb0ELb1ELb0ELb1ELb1ELb0EEENS1_21CollectiveEpilogueFwdINS6_IJSA_NS7_ILi256EEESB_EEES9_SE_SG_Li256ELb1ELb1ELb1ELb0EEENS1_36VarlenDynamicPersistentTileSchedulerILi128ELi96ELi256ELi128ELb1ELb1ELb1ELb0ELb1ELb1EEEEEEEEEvNT_6ParamsE)
	.align		4
        /*001c*/ 	.word	index@(__assertfail)
	.align		4
        /*0020*/ 	.word	index@(_ZN7cutlass13device_kernelIN5flash11enable_sm90INS1_16FlashAttnFwdSm90INS1_25CollectiveMainloopFwdSm90ILi2EN4cute5tupleIJNS5_1CILi1EEES8_S8_EEENS6_IJNS7_ILi128EEENS7_ILi96EEENS7_ILi64EEEEEELi256ENS_10bfloat16_tEfNS_4arch4Sm90ELb0ELb0ELb0ELb1ELb0ELb1ELb0ELb1ELb0ELb1ELb1ELb0EEENS1_21CollectiveEpilogueFwdINS6_IJSA_NS7_ILi256EEESB_EEES9_SE_SG_Li256ELb1ELb1ELb1ELb0EEENS1_36VarlenDynamicPersistentTileSchedulerILi128ELi96ELi256ELi128ELb1ELb1ELb1ELb0ELb1ELb1EEEEEEEEEvNT_6ParamsE)
	.align		4
        /*0024*/ 	.word	index@(__assertfail)
	.align		4
        /*0028*/ 	.word	index@(_ZN7cutlass13device_kernelIN5flash11enable_sm90INS1_16FlashAttnFwdSm90INS1_25CollectiveMainloopFwdSm90ILi2EN4cute5tupleIJNS5_1CILi1EEES8_S8_EEENS6_IJNS7_ILi128EEENS7_ILi96EEENS7_ILi64EEEEEELi256ENS_10bfloat16_tEfNS_4arch4Sm90ELb0ELb0ELb0ELb1ELb0ELb0ELb1ELb1ELb0ELb1ELb1ELb0EEENS1_21CollectiveEpilogueFwdINS6_IJSA_NS7_ILi256EEESB_EEES9_SE_SG_Li256ELb1ELb1ELb1ELb0EEENS1_36VarlenDynamicPersistentTileSchedulerILi128ELi96ELi256ELi128ELb1ELb1ELb1ELb0ELb1ELb1EEEEEEEEEvNT_6ParamsE)
	.align		4
        /*002c*/ 	.word	index@(__assertfail)
	.align		4
        /*0030*/ 	.word	index@(_ZN7cutlass13device_kernelIN5flash11enable_sm90INS1_16FlashAttnFwdSm90INS1_25CollectiveMainloopFwdSm90ILi2EN4cute5tupleIJNS5_1CILi1EEES8_S8_EEENS6_IJNS7_ILi128EEENS7_ILi96EEENS7_ILi64EEEEEELi256ENS_10bfloat16_tEfNS_4arch4Sm90ELb0ELb0ELb0ELb1ELb0ELb1ELb1ELb1ELb0ELb1ELb1ELb0EEENS1_21CollectiveEpilogueFwdINS6_IJSA_NS7_ILi256EEESB_EEES9_SE_SG_Li256ELb1ELb1ELb1ELb0EEENS1_36VarlenDynamicPersistentTileSchedulerILi128ELi96ELi256ELi128ELb1ELb1ELb1ELb0ELb1ELb1EEEEEEEEEvNT_6ParamsE)
	.align		4
        /*0034*/ 	.word	index@(__assertfail)
	.align		4
        /*0038*/ 	.word	index@(_ZN7cutlass13device_kernelIN5flash11enable_sm90INS1_16FlashAttnFwdSm90INS1_25CollectiveMainloopFwdSm90ILi2EN4cute5tupleIJNS5_1CILi1EEES8_S8_EEENS6_IJNS7_ILi128EEENS7_ILi96EEENS7_ILi64EEEEEELi256ENS_10bfloat16_tEfNS_4arch4Sm90ELb0ELb1ELb0ELb0ELb0ELb0ELb0ELb1ELb0ELb1ELb1ELb0EEENS1_21CollectiveEpilogueFwdINS6_IJSA_NS7_ILi256EEESB_EEES9_SE_SG_Li256ELb0ELb1ELb1ELb0EEENS1_19SingleTileSchedulerILb0ELb1ELb1ELi128EEEEEEEEEvNT_6ParamsE)
	.align		4
        /*003c*/ 	.word	index@(__assertfail)
	.align		4
        /*0040*/ 	.word	index@(_ZN7cutlass13device_kernelIN5flash11enable_sm90INS1_16FlashAttnFwdSm90INS1_25CollectiveMainloopFwdSm90ILi2EN4cute5tupleIJNS5_1CILi1EEES8_S8_EEENS6_IJNS7_ILi128EEENS7_ILi96EEENS7_ILi64EEEEEELi256ENS_10bfloat16_tEfNS_4arch4Sm90ELb0ELb1ELb0ELb0ELb0ELb0ELb1ELb1ELb0ELb1ELb1ELb0EEENS1_21CollectiveEpilogueFwdINS6_IJSA_NS7_ILi256EEESB_EEES9_SE_SG_Li256ELb0ELb1ELb1ELb0EEENS1_19SingleTileSchedulerILb0ELb1ELb1ELi128EEEEEEEEEvNT_6ParamsE)
	.align		4
        /*0044*/ 	.word	index@(__assertfail)
	.align		4
        /*0048*/ 	.word	index@(_ZN7cutlass13device_kernelIN5flash11enable_sm90INS1_16FlashAttnFwdSm90INS1_25CollectiveMainloopFwdSm90ILi2EN4cute5tupleIJNS5_1CILi1EEES8_S8_EEENS6_IJNS7_ILi128EEENS7_ILi96EEENS7_ILi64EEEEEELi256ENS_10bfloat16_tEfNS_4arch4Sm90ELb0ELb1ELb0ELb1ELb0ELb0ELb0ELb1ELb0ELb1ELb1ELb0EEENS1_21CollectiveEpilogueFwdINS6_IJSA_NS7_ILi256EEESB_EEES9_SE_SG_Li256ELb1ELb1ELb1ELb0EEENS1_36VarlenDynamicPersistentTileSchedulerILi128ELi96ELi256ELi128ELb1ELb1ELb1ELb1ELb0ELb1EEEEEEEEEvNT_6ParamsE)
	.align		4
        /*004c*/ 	.word	index@(__assertfail)
	.align		4
        /*0050*/ 	.word	index@(_ZN7cutlass13device_kernelIN5flash11enable_sm90INS1_16FlashAttnFwdSm90INS1_25CollectiveMainloopFwdSm90ILi2EN4cute5tupleIJNS5_1CILi1EEES8_S8_EEENS6_IJNS7_ILi128EEENS7_ILi96EEENS7_ILi64EEEEEELi256ENS_10bfloat16_tEfNS_4arch4Sm90ELb0ELb1ELb0ELb1ELb0ELb1ELb0ELb1ELb0ELb1ELb1ELb0EEENS1_21CollectiveEpilogueFwdINS6_IJSA_NS7_ILi256EEESB_EEES9_SE_SG_Li256ELb1ELb1ELb1ELb0EEENS1_36VarlenDynamicPersistentTileSchedulerILi128ELi96ELi256ELi128ELb1ELb1ELb1ELb1ELb0ELb1EEEEEEEEEvNT_6ParamsE)
	.align		4
        /*0054*/ 	.word	index@(__assertfail)
	.align		4
        /*0058*/ 	.word	index@(_ZN7cutlass13device_kernelIN5flash11enable_sm90INS1_16FlashAttnFwdSm90INS1_25CollectiveMainloopFwdSm90ILi2EN4cute5tupleIJNS5_1CILi1EEES8_S8_EEENS6_IJNS7_ILi128EEENS7_ILi96EEENS7_ILi64EEEEEELi256ENS_10bfloat16_tEfNS_4arch4Sm90ELb0ELb1ELb0ELb1ELb0ELb0ELb1ELb1ELb0ELb1ELb1ELb0EEENS1_21CollectiveEpilogueFwdINS6_IJSA_NS7_ILi256EEESB_EEES9_SE_SG_Li256ELb1ELb1ELb1ELb0EEENS1_36VarlenDynamicPersistentTileSchedulerILi128ELi96ELi256ELi128ELb1ELb1ELb1ELb1ELb0ELb1EEEEEEEEEvNT_6ParamsE)
	.align		4
        /*005c*/ 	.word	index@(__assertfail)
	.align		4
        /*0060*/ 	.word	index@(_ZN7cutlass13device_kernelIN5flash11enable_sm90INS1_16FlashAttnFwdSm90INS1_25CollectiveMainloopFwdSm90ILi2EN4cute5tupleIJNS5_1CILi1EEES8_S8_EEENS6_IJNS7_ILi128EEENS7_ILi96EEENS7_ILi64EEEEEELi256ENS_10bfloat16_tEfNS_4arch4Sm90ELb0ELb1ELb0ELb1ELb0ELb1ELb1ELb1ELb0ELb1ELb1ELb0EEENS1_21CollectiveEpilogueFwdINS6_IJSA_NS7_ILi256EEESB_EEES9_SE_SG_Li256ELb1ELb1ELb1ELb0EEENS1_36VarlenDynamicPersistentTileSchedulerILi128ELi96ELi256ELi128ELb1ELb1ELb1ELb1ELb0ELb1EEEEEEEEEvNT_6ParamsE)
	.align		4
        /*0064*/ 	.word	index@(__assertfail)
	.align		4
        /*0068*/ 	.word	index@(_ZN7cutlass13device_kernelIN5flash11enable_sm90INS1_16FlashAttnFwdSm90INS1_25CollectiveMainloopFwdSm90ILi2EN4cute5tupleIJNS5_1CILi1EEES8_S8_EEENS6_IJNS7_ILi128EEENS7_ILi96EEENS7_ILi64EEEEEELi256ENS_10bfloat16_tEfNS_4arch4Sm90ELb1ELb0ELb0ELb0ELb0ELb0ELb0ELb1ELb0ELb1ELb1ELb0EEENS1_21CollectiveEpilogueFwdINS6_IJSA_NS7_ILi256EEESB_EEES9_SE_SG_Li256ELb0ELb1ELb1ELb0EEENS1_19SingleTileSchedulerILb0ELb1ELb1ELi128EEEEEEEEEvNT_6ParamsE)
	.align		4
        /*006c*/ 	.word	index@(__assertfail)
	.align		4
        /*0070*/ 	.word	index@(_ZN7cutlass13device_kernelIN5flash11enable_sm90INS1_16FlashAttnFwdSm90INS1_25CollectiveMainloopFwdSm90ILi2EN4cute5tupleIJNS5_1CILi1EEES8_S8_EEENS6_IJNS7_ILi128EEENS7_ILi96EEENS7_ILi64EEEEEELi256ENS_10bfloat16_tEfNS_4arch4Sm90ELb1ELb0ELb0ELb0ELb0ELb0ELb1ELb1ELb0ELb1ELb1ELb0EEENS1_21CollectiveEpilogueFwdINS6_IJSA_NS7_ILi256EEESB_EEES9_SE_SG_Li256ELb0ELb1ELb1ELb0EEENS1_19SingleTileSchedulerILb0ELb1ELb1ELi128EEEEEEEEEvNT_6ParamsE)
	.align		4
        /*0074*/ 	.word	index@(__assertfail)
	.align		4
        /*0078*/ 	.word	index@(_ZN7cutlass13device_kernelIN5flash11enable_sm90INS1_16FlashAttnFwdSm90INS1_25CollectiveMainloopFwdSm90ILi2EN4cute5tupleIJNS5_1CILi1EEES8_S8_EEENS6_IJNS7_ILi128EEENS7_ILi96EEENS7_ILi64EEEEEELi256ENS_10bfloat16_tEfNS_4arch4Sm90ELb1ELb0ELb0ELb1ELb0ELb0ELb0ELb1ELb0ELb1ELb1ELb0EEENS1_21CollectiveEpilogueFwdINS6_IJSA_NS7_ILi256EEESB_EEES9_SE_SG_Li256ELb1ELb1ELb1ELb0EEENS1_36VarlenDynamicPersistentTileSchedulerILi128ELi96ELi256ELi128ELb1ELb1ELb1ELb1ELb1ELb1EEEEEEEEEvNT_6ParamsE)
	.align		4
        /*007c*/ 	.word	index@(__assertfail)
	.align		4
        /*0080*/ 	.word	index@(_ZN7cutlass13device_kernelIN5flash11enable_sm90INS1_16FlashAttnFwdSm90INS1_25CollectiveMainloopFwdSm90ILi2EN4cute5tupleIJNS5_1CILi1EEES8_S8_EEENS6_IJNS7_ILi128EEENS7_ILi96EEENS7_ILi64EEEEEELi256ENS_10bfloat16_tEfNS_4arch4Sm90ELb1ELb0ELb0ELb1ELb0ELb1ELb0ELb1ELb0ELb1ELb1ELb0EEENS1_21CollectiveEpilogueFwdINS6_IJSA_NS7_ILi256EEESB_EEES9_SE_SG_Li256ELb1ELb1ELb1ELb0EEENS1_36VarlenDynamicPersistentTileSchedulerILi128ELi96ELi256ELi128ELb1ELb1ELb1ELb1ELb1ELb1EEEEEEEEEvNT_6ParamsE)
	.align		4
        /*0084*/ 	.word	index@(__assertfail)
	.align		4
        /*0088*/ 	.word	index@(_ZN7cutlass13device_kernelIN5flash11enable_sm90INS1_16FlashAttnFwdSm90INS1_25CollectiveMainloopFwdSm90ILi2EN4cute5tupleIJNS5_1CILi1EEES8_S8_EEENS6_IJNS7_ILi128EEENS7_ILi96EEENS7_ILi64EEEEEELi256ENS_10bfloat16_tEfNS_4arch4Sm90ELb1ELb0ELb0ELb1ELb0ELb0ELb1ELb1ELb0ELb1ELb1ELb0EEENS1_21CollectiveEpilogueFwdINS6_IJSA_NS7_ILi256EEESB_EEES9_SE_SG_Li256ELb1ELb1ELb1ELb0EEENS1_36VarlenDynamicPersistentTileSchedulerILi128ELi96ELi256ELi128ELb1ELb1ELb1ELb1ELb1ELb1EEEEEEEEEvNT_6ParamsE)
	.align		4
        /*008c*/ 	.word	index@(__assertfail)
	.align		4
        /*0090*/ 	.word	index@(_ZN7cutlass13device_kernelIN5flash11enable_sm90INS1_16FlashAttnFwdSm90INS1_25CollectiveMainloopFwdSm90ILi2EN4cute5tupleIJNS5_1CILi1EEES8_S8_EEENS6_IJNS7_ILi128EEENS7_ILi96EEENS7_ILi64EEEEEELi256ENS_10bfloat16_tEfNS_4arch4Sm90ELb1ELb0ELb0ELb1ELb0ELb1ELb1ELb1ELb0ELb1ELb1ELb0EEENS1_21CollectiveEpilogueFwdINS6_IJSA_NS7_ILi256EEESB_EEES9_SE_SG_Li256ELb1ELb1ELb1ELb0EEENS1_36VarlenDynamicPersistentTileSchedulerILi128ELi96ELi256ELi128ELb1ELb1ELb1ELb1ELb1ELb1EEEEEEEEEvNT_6ParamsE)
	.align		4
        /*0094*/ 	.word	index@(__assertfail)
	.align		4
        /*0098*/ 	.word	0x00000000
	.align		4
        /*009c*/ 	.word	0xfffffffe
	.align		4
        /*00a0*/ 	.word	0x00000000
	.align		4
        /*00a4*/ 	.word	0xfffffffd
	.align		4
        /*00a8*/ 	.word	0x00000000
	.align		4
        /*00ac*/ 	.word	0xfffffffc


//--------------------- .nv.constant4             --------------------------
	.section	.nv.constant4,"a",@progbits
	.align	8
	.align		8
.nv.constant4:
        /*0000*/ 	.dword	__assertfail
	.align		8
        /*0008*/ 	.dword	__unnamed_1
	.align		8
        /*0010*/ 	.dword	__unnamed_2
	.align		8
        /*0018*/ 	.dword	__unnamed_3
	.align		8
        /*0020*/ 	.dword	__unnamed_4
	.align		8
        /*0028*/ 	.dword	__unnamed_5
	.align		8
        /*0030*/ 	.dword	__unnamed_6
	.align		8
        /*0038*/ 	.dword	__unnamed_7
	.align		8
        /*0040*/ 	.dword	_ZN75_INTERNAL_fdad60e4_39_flash_fwd_hdim64_256_bf16_split_sm90_cu_cb12e5b6_38274cuda3std3__45__cpo5beginE
	.align		8
        /*0048*/ 	.dword	_ZN75_INTERNAL_fdad60e4_39_flash_fwd_hdim64_256_bf16_split_sm90_cu_cb12e5b6_38274cuda3std3__45__cpo3endE
	.align		8
        /*0050*/ 	.dword	_ZN75_INTERNAL_fdad60e4_39_flash_fwd_hdim64_256_bf16_split_sm90_cu_cb12e5b6_38274cuda3std3__45__cpo6cbeginE
	.align		8
        /*0058*/ 	.dword	_ZN75_INTERNAL_fdad60e4_39_flash_fwd_hdim64_256_bf16_split_sm90_cu_cb12e5b6_38274cuda3std3__45__cpo4cendE
	.align		8
        /*0060*/ 	.dword	_ZN75_INTERNAL_fdad60e4_39_flash_fwd_hdim64_256_bf16_split_sm90_cu_cb12e5b6_38274cuda3std3__477_GLOBAL__N__fdad60e4_39_flash_fwd_hdim64_256_bf16_split_sm90_cu_cb12e5b6_38276ignoreE
	.align		8
        /*0068*/ 	.dword	_ZN75_INTERNAL_fdad60e4_39_flash_fwd_hdim64_256_bf16_split_sm90_cu_cb12e5b6_38274cuda3std3__419piecewise_constructE
	.align		8
        /*0070*/ 	.dword	_ZN75_INTERNAL_fdad60e4_39_flash_fwd_hdim64_256_bf16_split_sm90_cu_cb12e5b6_38274cuda3std3__48in_placeE
	.align		8
        /*0078*/ 	.dword	_ZN75_INTERNAL_fdad60e4_39_flash_fwd_hdim64_256_bf16_split_sm90_cu_cb12e5b6_38274cuda3std6ranges3__45__cpo4swapE
	.align		8
        /*0080*/ 	.dword	_ZN75_INTERNAL_fdad60e4_39_flash_fwd_hdim64_256_bf16_split_sm90_cu_cb12e5b6_38274cuda3std6ranges3__45__cpo9iter_moveE
	.align		8
        /*0088*/ 	.dword	_ZN75_INTERNAL_fdad60e4_39_flash_fwd_hdim64_256_bf16_split_sm90_cu_cb12e5b6_38274cute7productE
	.align		8
        /*0090*/ 	.dword	_ZN75_INTERNAL_fdad60e4_39_flash_fwd_hdim64_256_bf16_split_sm90_cu_cb12e5b6_38274cute1_E
	.align		8
        /*0098*/ 	.dword	$str$20
	.align		8
        /*00a0*/ 	.dword	$str$21


//--------------------- .text._ZN7cutlass13device_kernelIN5flash11enable_sm90INS1_16FlashAttnFwdSm90INS1_25CollectiveMainloopFwdSm90ILi2EN4cute5tupleIJNS5_1CILi1EEES8_S8_EEENS6_IJNS7_ILi128EEENS7_ILi96EEENS7_ILi64EEEEEELi256ENS_10bfloat16_tEfNS_4arch4Sm90ELb0ELb0ELb0ELb0ELb0ELb0ELb0ELb1ELb0ELb1ELb1ELb0EEENS1_21CollectiveEpilogueFwdINS6_IJSA_NS7_ILi256EEESB_EEES9_SE_SG_Li256ELb0ELb1ELb1ELb0EEENS1_19SingleTileSchedulerILb0ELb1ELb1ELi128EEEEEEEEEvNT_6ParamsE --------------------------
	.section	.text._ZN7cutlass13device_kernelIN5flash11enable_sm90INS1_16FlashAttnFwdSm90INS1_25CollectiveMainloopFwdSm90ILi2EN4cute5tupleIJNS5_1CILi1EEES8_S8_EEENS6_IJNS7_ILi128EEENS7_ILi96EEENS7_ILi64EEEEEELi256ENS_10bfloat16_tEfNS_4arch4Sm90ELb0ELb0ELb0ELb0ELb0ELb0ELb0ELb1ELb0ELb1ELb1ELb0EEENS1_21CollectiveEpilogueFwdINS6_IJSA_NS7_ILi256EEESB_EEES9_SE_SG_Li256ELb0ELb1ELb1ELb0EEENS1_19SingleTileSchedulerILb0ELb1ELb1ELi128EEEEEEEEEvNT_6ParamsE,"ax",@progbits
	.align	128
.text._ZN7cutlass13device_kernelIN5flash11enable_sm90INS1_16FlashAttnFwdSm90INS1_25CollectiveMainloopFwdSm90ILi2EN4cute5tupleIJNS5_1CILi1EEES8_S8_EEENS6_IJNS7_ILi128EEENS7_ILi96EEENS7_ILi64EEEEEELi256ENS_10bfloat16_tEfNS_4arch4Sm90ELb0ELb0ELb0ELb0ELb0ELb0ELb0ELb1ELb0ELb1ELb1ELb0EEENS1_21CollectiveEpilogueFwdINS6_IJSA_NS7_ILi256EEESB_EEES9_SE_SG_Li256ELb0ELb1ELb1ELb0EEENS1_19SingleTileSchedulerILb0ELb1ELb1ELi128EEEEEEEEEvNT_6ParamsE:
        .type           _ZN7cutlass13device_kernelIN5flash11enable_sm90INS1_16FlashAttnFwdSm90INS1_25CollectiveMainloopFwdSm90ILi2EN4cute5tupleIJNS5_1CILi1EEES8_S8_EEENS6_IJNS7_ILi128EEENS7_ILi96EEENS7_ILi64EEEEEELi256ENS_10bfloat16_tEfNS_4arch4Sm90ELb0ELb0ELb0ELb0ELb0ELb0ELb0ELb1ELb0ELb1ELb1ELb0EEENS1_21CollectiveEpilogueFwdINS6_IJSA_NS7_ILi256EEESB_EEES9_SE_SG_Li256ELb0ELb1ELb1ELb0EEENS1_19SingleTileSchedulerILb0ELb1ELb1ELi128EEEEEEEEEvNT_6ParamsE,@function
        .size           _ZN7cutlass13device_kernelIN5flash11enable_sm90INS1_16FlashAttnFwdSm90INS1_25CollectiveMainloopFwdSm90ILi2EN4cute5tupleIJNS5_1CILi1EEES8_S8_EEENS6_IJNS7_ILi128EEENS7_ILi96EEENS7_ILi64EEEEEELi256ENS_10bfloat16_tEfNS_4arch4Sm90ELb0ELb0ELb0ELb0ELb0ELb0ELb0ELb1ELb0ELb1ELb1ELb0EEENS1_21CollectiveEpilogueFwdINS6_IJSA_NS7_ILi256EEESB_EEES9_SE_SG_Li256ELb0ELb1ELb1ELb0EEENS1_19SingleTileSchedulerILb0ELb1ELb1ELi128EEEEEEEEEvNT_6ParamsE,(.L_x_6128 - _ZN7cutlass13device_kernelIN5flash11enable_sm90INS1_16FlashAttnFwdSm90INS1_25CollectiveMainloopFwdSm90ILi2EN4cute5tupleIJNS5_1CILi1EEES8_S8_EEENS6_IJNS7_ILi128EEENS7_ILi96EEENS7_ILi64EEEEEELi256ENS_10bfloat16_tEfNS_4arch4Sm90ELb0ELb0ELb0ELb0ELb0ELb0ELb0ELb1ELb0ELb1ELb1ELb0EEENS1_21CollectiveEpilogueFwdINS6_IJSA_NS7_ILi256EEESB_EEES9_SE_SG_Li256ELb0ELb1ELb1ELb0EEENS1_19SingleTileSchedulerILb0ELb1ELb1ELi128EEEEEEEEEvNT_6ParamsE)
        .other          _ZN7cutlass13device_kernelIN5flash11enable_sm90INS1_16FlashAttnFwdSm90INS1_25CollectiveMainloopFwdSm90ILi2EN4cute5tupleIJNS5_1CILi1EEES8_S8_EEENS6_IJNS7_ILi128EEENS7_ILi96EEENS7_ILi64EEEEEELi256ENS_10bfloat16_tEfNS_4arch4Sm90ELb0ELb0ELb0ELb0ELb0ELb0ELb0ELb1ELb0ELb1ELb1ELb0EEENS1_21CollectiveEpilogueFwdINS6_IJSA_NS7_ILi256EEESB_EEES9_SE_SG_Li256ELb0ELb1ELb1ELb0EEENS1_19SingleTileSchedulerILb0ELb1ELb1ELi128EEEEEEEEEvNT_6ParamsE,@"STO_CUDA_ENTRY STV_DEFAULT"
_ZN7cutlass13device_kernelIN5flash11enable_sm90INS1_16FlashAttnFwdSm90INS1_25CollectiveMainloopFwdSm90ILi2EN4cute5tupleIJNS5_1CILi1EEES8_S8_EEENS6_IJNS7_ILi128EEENS7_ILi96EEENS7_ILi64EEEEEELi256ENS_10bfloat16_tEfNS_4arch4Sm90ELb0ELb0ELb0ELb0ELb0ELb0ELb0ELb1ELb0ELb1ELb1ELb0EEENS1_21CollectiveEpilogueFwdINS6_IJSA_NS7_ILi256EEESB_EEES9_SE_SG_Li256ELb0ELb1ELb1ELb0EEENS1_19SingleTileSchedulerILb0ELb1ELb1ELi128EEEEEEEEEvNT_6ParamsE:
[----:B------:R-:W0:Y:S02]  /*0000*/  LDC R1, c[0x0][0x28] ;  /* 0x00000a00ff017b82 */ /* 0x000e240000000800 */
[----:B0-----:R-:W-:Y:S01]  /*0010*/  VIADD R1, R1, 0xfffffff0 ;  /* 0xfffffff001017836 */ /* 0x001fe20000000000 */
[----:B------:R-:W0:Y:S01]  /*0020*/  S2R R3, SR_TID.X ;  /* 0x0000000000037919 */ /* 0x000e220000002100 */
[----:B------:R-:W-:Y:S01]  /*0030*/  ELECT P0, URZ, PT ;  /* 0x00000000003f782f */ /* 0x000fe20003800000 */
[----:B------:R-:W-:Y:S01]  /*0040*/  BSSY B0, `(.L_x_0) ;  /* 0x000000e000007945 */ /* 0x000fe20003800000 */
[----:B0-----:R-:W-:-:S05]  /*0050*/  SHF.R.U32.HI R0, RZ, 0x5, R3 ;  /* 0x00000005ff007819 */ /* 0x001fca0000011603 */
[----:B------:R-:W0:Y:S02]  /*0060*/  SHFL.IDX PT, R2, R0, RZ, 0x1f ;  /* 0x00001fff00027589 */ /* 0x000e2400000e0000 */
[----:B0-----:R-:W-:Y:S02]  /*0070*/  ISETP.EQ.AND P0, PT, R2, RZ, P0 ;  /* 0x000000ff0200720c */ /* 0x001fe40000702270 */
[----:B------:R-:W-:-:S11]  /*0080*/  SHF.R.U32.HI R2, RZ, 0x7, R3 ;  /* 0x00000007ff027819 */ /* 0x000fd60000011603 */
[----:B------:R-:W-:Y:S05]  /*0090*/  @!P0 BRA `(.L_x_1) ;  /* 0x0000000000208947 */ /* 0x000fea0003800000 */
[----:B------:R-:W-:Y:S02]  /*00a0*/  ULDC.64 UR4, c[0x0][0x198] ;  /* 0x0000660000047ab9 */ /* 0x000fe40000000a00 */
[----:B------:R-:W-:Y:S02]  /*00b0*/  UIADD3 UR6, UP0, UR4, 0x370, URZ ;  /* 0x0000037004067890 */ /* 0x000fe4000ff1e03f */
[----:B------:R-:W-:Y:S02]  /*00c0*/  UIADD3 UR4, UP1, UR4, 0x470, URZ ;  /* 0x0000047004047890 */ /* 0x000fe4000ff3e03f */
[----:B------:R-:W-:Y:S02]  /*00d0*/  UIADD3.X UR7, URZ, UR5, URZ, UP0, !UPT ;  /* 0x000000053f077290 */ /* 0x000fe400087fe43f */
[----:B------:R-:W-:-:S07]  /*00e0*/  UIADD3.X UR5, URZ, UR5, URZ, UP1, !UPT ;  /* 0x000000053f057290 */ /* 0x000fce0008ffe43f */
[----:B------:R0:W-:Y:S02]  /*00f0*/  UTMACCTL.PF [UR6] ;  /* 0x00000000060079b9 */ /* 0x0001e40008040000 */
[----:B------:R0:W-:Y:S02]  /*0100*/  UTMACCTL.PF [UR4] ;  /* 0x00000000040079b9 */ /* 0x0001e40008040000 */
[----:B0-----:R-:W-:Y:S01]  /*0110*/  NOP ;  /* 0x0000000000007918 */ /* 0x001fe20000000000 */
.L_x_1:
[----:B------:R-:W-:Y:S05]  /*0120*/  BSYNC B0 ;  /* 0x0000000000007941 */ /* 0x000fea0003800000 */
.L_x_0:
[----:B------:R-:W-:Y:S01]  /*0130*/  VOTEU.ANY UP0, P0 ;  /* 0x00000000003f7886 */ /* 0x000fe20000000100 */
[----:B------:R-:W0:Y:S01]  /*0140*/  SHFL.IDX PT, R4, R2, RZ, 0x1f ;  /* 0x00001fff02047589 */ /* 0x000e2200000e0000 */
[----:B------:R-:W-:Y:S01]  /*0150*/  UMOV UR4, 0x80 ;  /* 0x0000008000047882 */ /* 0x000fe20000000000 */
[----:B------:R-:W-:Y:S01]  /*0160*/  UMOV UR7, 0x100 ;  /* 0x0000010000077882 */ /* 0x000fe20000000000 */
[----:B------:R-:W-:Y:S01]  /*0170*/  VOTEU.ANY UP1, P0 ;  /* 0x00000000003f7886 */ /* 0x000fe20000020100 */
[----:B------:R-:W1:Y:S01]  /*0180*/  @UP0 S2UR UR8, SR_CgaCtaId ;  /* 0x00000000000809c3 */ /* 0x000e620000008800 */
[----:B------:R-:W2:Y:S01]  /*0190*/  SHFL.IDX PT, R3, R0, RZ, 0x1f ;  /* 0x00001fff00037589 */ /* 0x000ea200000e0000 */
[----:B------:R-:W-:Y:S01]  /*01a0*/  @UP0 UMOV UR6, 0x400 ;  /* 0x0000040000060882 */ /* 0x000fe20000000000 */
[----:B------:R-:W-:-:S04]  /*01b0*/  @UP0 UIADD3 UR4, -UR4, 0x100000, URZ ;  /* 0x0010000004040890 */ /* 0x000fc8000fffe13f */
[----:B------:R-:W-:Y:S02]  /*01c0*/  @UP0 USHF.L.U32 UR5, UR4, 0xb, URZ ;  /* 0x0000000b04050899 */ /* 0x000fe4000800063f */
[----:B------:R-:W-:Y:S01]  /*01d0*/  @UP0 USHF.L.U32 UR4, UR4, 0x1, URZ ;  /* 0x0000000104040899 */ /* 0x000fe2000800063f */
[----:B------:R-:W-:Y:S01]  /*01e0*/  VOTEU.ANY UP2, P0 ;  /* 0x00000000003f7886 */ /* 0x000fe20000040100 */
[----:B0-----:R-:W-:Y:S01]  /*01f0*/  R2UR UR9, R4 ;  /* 0x00000000040972ca */ /* 0x001fe200000e0000 */
[----:B-1----:R-:W-:Y:S01]  /*0200*/  @UP0 ULEA UR8, UR8, UR6, 0x18 ;  /* 0x0000000608080291 */ /* 0x002fe2000f8ec03f */
[----:B--2---:R-:W-:Y:S01]  /*0210*/  ISETP.NE.AND P1, PT, R3, RZ, PT ;  /* 0x000000ff0300720c */ /* 0x004fe20003f25270 */
[----:B------:R-:W-:-:S04]  /*0220*/  @UP0 UIADD3 UR6, -UR7, 0x100000, URZ ;  /* 0x0010000007060890 */ /* 0x000fc8000fffe13f */
[----:B------:R-:W-:Y:S02]  /*0230*/  @UP0 USHF.L.U32 UR7, UR6, 0xb, URZ ;  /* 0x0000000b06070899 */ /* 0x000fe4000800063f */
[----:B------:R-:W-:-:S04]  /*0240*/  @UP0 USHF.L.U32 UR6, UR6, 0x1, URZ ;  /* 0x0000000106060899 */ /* 0x000fc8000800063f */
[----:B------:R-:W-:Y:S01]  /*0250*/  UISETP.NE.AND UP0, UPT, UR9, URZ, UPT ;  /* 0x0000003f0900728c */ /* 0x000fe2000bf05270 */
[----:B------:R-:W0:Y:S02]  /*0260*/  FENCE.VIEW.ASYNC.S ;  /* 0x00000000000073c6 */ /* 0x000e240000000000 */
[----:B0-----:R0:W1:Y:S05]  /*0270*/  @UP1 SYNCS.EXCH.64 URZ, [UR8+0x22800], UR4 ;  /* 0x02280004083f15b2 */ /* 0x00106a0008000100 */
[----:B------:R0:W2:Y:S01]  /*0280*/  @UP2 SYNCS.EXCH.64 URZ, [UR8+0x22820], UR6 ;  /* 0x02282006083f25b2 */ /* 0x0000a20008000100 */
[----:B------:R-:W-:Y:S05]  /*0290*/  @P1 BRA `(.L_x_2) ;  /* 0x0000000000481947 */ /* 0x000fea0003800000 */
[----:B0-----:R-:W0:Y:S01]  /*02a0*/  S2UR UR5, SR_CgaCtaId ;  /* 0x00000000000579c3 */ /* 0x001e220000008800 */
[----:B------:R-:W-:Y:S01]  /*02b0*/  UMOV UR4, 0x400 ;  /* 0x0000040000047882 */ /* 0x000fe20000000000 */
[----:B------:R-:W-:Y:S01]  /*02c0*/  UMOV UR6, 0x1 ;  /* 0x0000000100067882 */ /* 0x000fe20000000000 */
[----:B------:R-:W-:Y:S01]  /*02d0*/  UMOV UR7, 0x2 ;  /* 0x0000000200077882 */ /* 0x000fe20000000000 */
[----:B------:R-:W-:Y:S01]  /*02e0*/  ELECT P0, URZ, PT ;  /* 0x00000000003f782f */ /* 0x000fe20003800000 */
[----:B0-----:R-:W-:Y:S02]  /*02f0*/  ULEA UR8, UR5, UR4, 0x18 ;  /* 0x0000000405087291 */ /* 0x001fe4000f8ec03f */
[----:B------:R-:W-:-:S04]  /*0300*/  UIADD3 UR4, -UR6, 0x100000, URZ ;  /* 0x0010000006047890 */ /* 0x000fc8000fffe13f */
[----:B------:R-:W-:Y:S02]  /*0310*/  USHF.L.U32 UR5, UR4, 0xb, URZ ;  /* 0x0000000b04057899 */ /* 0x000fe4000800063f */
[----:B------:R-:W-:Y:S02]  /*0320*/  USHF.L.U32 UR4, UR4, 0x1, URZ ;  /* 0x0000000104047899 */ /* 0x000fe4000800063f */
[----:B------:R-:W-:-:S04]  /*0330*/  UIADD3 UR6, -UR7, 0x100000, URZ ;  /* 0x0010000007067890 */ /* 0x000fc8000fffe13f */
[----:B------:R-:W-:Y:S02]  /*0340*/  USHF.L.U32 UR7, UR6, 0xb, URZ ;  /* 0x0000000b06077899 */ /* 0x000fe4000800063f */
[----:B------:R-:W-:Y:S01]  /*0350*/  USHF.L.U32 UR6, UR6, 0x1, URZ ;  /* 0x0000000106067899 */ /* 0x000fe2000800063f */
[----:B------:R-:W0:Y:S03]  /*0360*/  FENCE.VIEW.ASYNC.S ;  /* 0x00000000000073c6 */ /* 0x000e260000000000 */
[----:B0-----:R3:W4:Y:S08]  /*0370*/  SYNCS.EXCH.64 URZ, [UR8+0x22830], UR4 ;  /* 0x02283004083f75b2 */ /* 0x0017300008000100 */
[----:B------:R3:W0:Y:S01]  /*0380*/  SYNCS.EXCH.64 URZ, [UR8+0x22840], UR6 ;  /* 0x02284006083f75b2 */ /* 0x0006220008000100 */
[----:B------:R3:W0:Y:S01]  /*0390*/  SYNCS.EXCH.64 URZ, [UR8+0x22838], UR4 ;  /* 0x02283804083f75b2 */ /* 0x0006220008000100 */
[----:B------:R3:W0:Y:S02]  /*03a0*/  SYNCS.EXCH.64 URZ, [UR8+0x22848], UR6 ;  /* 0x02284806083f75b2 */ /* 0x0006240008000100 */
[----:B---3--:R-:W-:Y:S01]  /*03b0*/  NOP ;  /* 0x0000000000007918 */ /* 0x008fe20000000000 */
.L_x_2:
[----:B------:R-:W3:Y:S01]  /*03c0*/  SHFL.IDX PT, R3, R0, RZ, 0x1f ;  /* 0x00001fff00037589 */ /* 0x000ee200000e0000 */
[----:B------:R-:W-:Y:S01]  /*03d0*/  NOP ;  /* 0x0000000000007918 */ /* 0x000fe20000000000 */
[----:B---3--:R-:W-:-:S13]  /*03e0*/  ISETP.NE.AND P0, PT, R3, RZ, PT ;  /* 0x000000ff0300720c */ /* 0x008fda0003f05270 */
        /* <DEDUP_REMOVED lines=14> */
[----:B0-----:R3:W0:Y:S08]  /*04d0*/  SYNCS.EXCH.64 URZ, [UR8+0x22850], UR4 ;  /* 0x02285004083f75b2 */ /* 0x0016300008000100 */
[----:B------:R3:W0:Y:S01]  /*04e0*/  SYNCS.EXCH.64 URZ, [UR8+0x22860], UR6 ;  /* 0x02286006083f75b2 */ /* 0x0006220008000100 */
[----:B------:R3:W0:Y:S01]  /*04f0*/  SYNCS.EXCH.64 URZ, [UR8+0x22858], UR4 ;  /* 0x02285804083f75b2 */ /* 0x0006220008000100 */
[----:B------:R3:W0:Y:S02]  /*0500*/  SYNCS.EXCH.64 URZ, [UR8+0x22868], UR6 ;  /* 0x02286806083f75b2 */ /* 0x0006240008000100 */
[----:B---3--:R-:W-:Y:S01]  /*0510*/  NOP ;  /* 0x0000000000007918 */ /* 0x008fe20000000000 */
.L_x_3:
[----:B------:R-:W3:Y:S01]  /*0520*/  SHFL.IDX PT, R3, R0, RZ, 0x1f ;  /* 0x00001fff00037589 */ /* 0x000ee200000e0000 */
[----:B------:R-:W-:Y:S01]  /*0530*/  NOP ;  /* 0x0000000000007918 */ /* 0x000fe20000000000 */
[----:B---3--:R-:W-:-:S13]  /*0540*/  ISETP.NE.AND P0, PT, R3, RZ, PT ;  /* 0x000000ff0300720c */ /* 0x008fda0003f05270 */
[----:B------:R-:W-:Y:S05]  /*0550*/  @P0 BRA `(.L_x_4) ;  /* 0x0000000000380947 */ /* 0x000fea0003800000 */
[----:B0-----:R-:W0:Y:S01]  /*0560*/  S2UR UR5, SR_CgaCtaId ;  /* 0x00000000000579c3 */ /* 0x001e220000008800 */
[----:B------:R-:W-:Y:S01]  /*0570*/  UMOV UR4, 0x400 ;  /* 0x0000040000047882 */ /* 0x000fe20000000000 */
[----:B------:R-:W-:Y:S01]  /*0580*/  UMOV UR7, 0x1 ;  /* 0x0000000100077882 */ /* 0x000fe20000000000 */
[----:B------:R-:W-:Y:S01]  /*0590*/  ELECT P0, URZ, PT ;  /* 0x00000000003f782f */ /* 0x000fe20003800000 */
[----:B0-----:R-:W-:Y:S02]  /*05a0*/  ULEA UR6, UR5, UR4, 0x18 ;  /* 0x0000000405067291 */ /* 0x001fe4000f8ec03f */
[----:B------:R-:W-:-:S04]  /*05b0*/  UIADD3 UR4, -UR7, 0x100000, URZ ;  /* 0x0010000007047890 */ /* 0x000fc8000fffe13f */
[----:B------:R-:W-:Y:S02]  /*05c0*/  USHF.L.U32 UR5, UR4, 0xb, URZ ;  /* 0x0000000b04057899 */ /* 0x000fe4000800063f */
[----:B------:R-:W-:Y:S01]  /*05d0*/  USHF.L.U32 UR4, UR4, 0x1, URZ ;  /* 0x0000000104047899 */ /* 0x000fe2000800063f */
[----:B------:R-:W0:Y:S11]  /*05e0*/  FENCE.VIEW.ASYNC.S ;  /* 0x00000000000073c6 */ /* 0x000e360000000000 */
[----:B0-----:R3:W0:Y:S01]  /*05f0*/  SYNCS.EXCH.64 URZ, [UR6+0x22870], UR4 ;  /* 0x02287004063f75b2 */ /* 0x0016220008000100 */
[----:B------:R3:W0:Y:S01]  /*0600*/  SYNCS.EXCH.64 URZ, [UR6+0x22880], UR4 ;  /* 0x02288004063f75b2 */ /* 0x0006220008000100 */
[----:B------:R3:W0:Y:S01]  /*0610*/  SYNCS.EXCH.64 URZ, [UR6+0x22878], UR4 ;  /* 0x02287804063f75b2 */ /* 0x0006220008000100 */
[----:B------:R3:W0:Y:S02]  /*0620*/  SYNCS.EXCH.64 URZ, [UR6+0x22888], UR4 ;  /* 0x02288804063f75b2 */ /* 0x0006240008000100 */
[----:B---3--:R-:W-:Y:S01]  /*0630*/  NOP ;  /* 0x0000000000007918 */ /* 0x008fe20000000000 */
.L_x_4:
        /* <DEDUP_REMOVED lines=22> */
.L_x_5:
        /* <DEDUP_REMOVED lines=22> */
.L_x_6:
[----:B------:R-:W-:Y:S01]  /*0900*/  PLOP3.LUT P0, PT, PT, PT, UP0, 0x80, 0x0 ;  /* 0x000000000000781c */ /* 0x000fe20003f0f008 */
[----:B------:R-:W-:Y:S01]  /*0910*/  UMOV UR42, 0x1 ;  /* 0x00000001002a7882 */ /* 0x000fe20000000000 */
[----:B------:R-:W-:Y:S01]  /*0920*/  NOP ;  /* 0x0000000000007918 */ /* 0x000fe20000000000 */
[----:B------:R-:W-:Y:S01]  /*0930*/  USEL UR42, UR42, 0x2, !UP0 ;  /* 0x000000022a2a7887 */ /* 0x000fe2000c000000 */
[----:B------:R-:W-:Y:S01]  /*0940*/  BSSY B6, `(.L_x_7) ;  /* 0x0000ade000067945 */ /* 0x000fe20003800000 */
[----:B------:R-:W-:Y:S01]  /*0950*/  ULDC.64 UR44, c[0x0][0x208] ;  /* 0x00008200002c7ab9 */ /* 0x000fe20000000a00 */
[----:B012-4-:R-:W-:Y:S07]  /*0960*/  BAR.SYNC.DEFER_BLOCKING 0x0 ;  /* 0x0000000000007b1d */ /* 0x017fee0000010000 */
[----:B------:R-:W-:Y:S05]  /*0970*/  @!P0 BRA `(.L_x_8) ;  /* 0x00000070008c8947 */ /* 0x000fea0003800000 */
.L_x_9:
[----:B------:R-:W-:-:S08]  /*0980*/  NOP ;  /* 0x0000000000007918 */ /* 0x000fd00000000000 */
[----:B------:R-:W0:Y:S02]  /*0990*/  USETMAXREG.TRY_ALLOC.CTAPOOL UP0, 0xf0 ;  /* 0x000000f0000079c8 */ /* 0x000e240008000600 */
[----:B0-----:R-:W-:-:S13]  /*09a0*/  PLOP3.LUT P0, PT, PT, PT, UP0, 0x80, 0x0 ;  /* 0x000000000000781c */ /* 0x001fda0003f0f008 */
[----:B------:R-:W-:Y:S05]  /*09b0*/  @!P0 BRA `(.L_x_9) ;  /* 0xfffffffc00f08947 */ /* 0x000fea000383ffff */
[----:B------:R-:W0:Y:S01]  /*09c0*/  S2UR UR6, SR_CTAID.Y ;  /* 0x00000000000679c3 */ /* 0x000e220000002600 */
[----:B------:R-:W-:-:S07]  /*09d0*/  ULDC UR7, c[0x0][0xc50] ;  /* 0x0003140000077ab9 */ /* 0x000fce0000000800 */
[----:B------:R-:W-:Y:S08]  /*09e0*/  BAR.ARV 0x8, 0x180 ;  /* 0x0206000000007b1d */ /* 0x000ff00000002000 */
[----:B------:R-:W1:Y:S01]  /*09f0*/  S2UR UR8, SR_CTAID.Z ;  /* 0x00000000000879c3 */ /* 0x000e620000002700 */
[----:B------:R-:W-:Y:S01]  /*0a00*/  ISETP.NE.AND P0, PT, R2, 0x1, PT ;  /* 0x000000010200780c */ /* 0x000fe20003f05270 */
[----:B------:R-:W-:-:S11]  /*0a10*/  UISETP.NE.AND UP0, UPT, UR7, 0x1, UPT ;  /* 0x000000010700788c */ /* 0x000fd6000bf05270 */
[----:B------:R-:W-:Y:S01]  /*0a20*/  @UP0 ULDC UR4, c[0x0][0xc54] ;  /* 0x0003150000040ab9 */ /* 0x000fe20000000800 */
[----:B------:R-:W-:Y:S06]  /*0a30*/  @!P0 BAR.ARV 0x9, 0x100 ;  /* 0x0244000000008b1d */ /* 0x000fec0000002000 */
[----:B0-----:R-:W-:Y:S01]  /*0a40*/  UIMAD.WIDE.U32 UR4, UR6, UR4, URZ ;  /* 0x00000004060472a5 */ /* 0x001fe2000f8e003f */
[----:B------:R-:W-:Y:S01]  /*0a50*/  @UP0 ULDC UR9, c[0x0][0xc58] ;  /* 0x0003160000090ab9 */ /* 0x000fe20000000800 */
[----:B------:R-:W-:Y:S01]  /*0a60*/  UMOV UR36, UR6 ;  /* 0x0000000600247c82 */ /* 0x000fe20008000000 */
[----:B-1----:R-:W-:Y:S01]  /*0a70*/  ISETP.LE.AND P0, PT, RZ, UR8, PT ;  /* 0x00000008ff007c0c */ /* 0x002fe2000bf03270 */
[----:B------:R-:W-:-:S04]  /*0a80*/  @UP0 USHF.R.U32.HI UR36, URZ, UR9, UR5 ;  /* 0x000000093f240299 */ /* 0x000fc80008011605 */
[----:B------:R-:W-:-:S04]  /*0a90*/  UIADD3 UR4, -UR36, URZ, URZ ;  /* 0x0000003f24047290 */ /* 0x000fc8000fffe13f */
[----:B------:R-:W-:-:S04]  /*0aa0*/  UIMAD UR7, UR7, UR4, UR6 ;  /* 0x00000004070772a4 */ /* 0x000fc8000f8e0206 */
[----:B------:R-:W-:Y:S08]  /*0ab0*/  @!P0 BRA `(.L_x_10) ;  /* 0x000000ac00188947 */ /* 0x000ff00003800000 */
[----:B------:R-:W-:Y:S01]  /*0ac0*/  ULDC.64 UR4, c[0x0][0x418] ;  /* 0x0001060000047ab9 */ /* 0x000fe20000000a00 */
[----:B------:R-:W-:Y:S01]  /*0ad0*/  ULDC UR39, c[0x0][0x424] ;  /* 0x0001090000277ab9 */ /* 0x000fe20000000800 */
[----:B------:R-:W-:Y:S02]  /*0ae0*/  UISETP.NE.U32.AND UP0, UPT, UR4, URZ, UPT ;  /* 0x0000003f0400728c */ /* 0x000fe4000bf05070 */
[----:B------:R-:W-:Y:S02]  /*0af0*/  ULOP3.LUT UR37, UR7, 0xffff, URZ, 0xc0, !UPT ;  /* 0x0000ffff07257892 */ /* 0x000fe4000f8ec03f */
[----:B------:R-:W-:Y:S01]  /*0b00*/  UISETP.NE.AND.EX UP0, UPT, UR5, URZ, UPT, UP0 ;  /* 0x0000003f0500728c */ /* 0x000fe2000bf05300 */
[----:B------:R-:W-:-:S03]  /*0b10*/  ULDC UR4, c[0x0][0x2f0] ;  /* 0x0000bc0000047ab9 */ /* 0x000fc60000000800 */
[----:B------:R-:W-:-:S04]  /*0b20*/  USEL UR39, UR39, 0x1, UP0 ;  /* 0x0000000127277887 */ /* 0x000fc80008000000 */
[----:B------:R-:W-:-:S04]  /*0b30*/  UIMAD UR39, UR39, UR4, URZ ;  /* 0x00000004272772a4 */ /* 0x000fc8000f8e023f */
[----:B------:R-:W-:Y:S02]  /*0b40*/  UISETP.GE.AND UP0, UPT, UR39, 0x1, UPT ;  /* 0x000000012700788c */ /* 0x000fe4000bf06270 */
[----:B------:R-:W-:-:S04]  /*0b50*/  UIADD3 UR4, UR39, 0x5f, URZ ;  /* 0x0000005f27047890 */ /* 0x000fc8000fffe03f */
[----:B------:R-:W-:Y:S01]  /*0b60*/  PLOP3.LUT P0, PT, PT, PT, UP0, 0x80, 0x0 ;  /* 0x000000000000781c */ /* 0x000fe20003f0f008 */
[----:B------:R-:W-:-:S04]  /*0b70*/  UIMAD.WIDE UR4, UR4, 0x2aaaaaab, URZ ;  /* 0x2aaaaaab040478a5 */ /* 0x000fc8000f8e023f */
[----:B------:R-:W-:-:S03]  /*0b80*/  USHF.R.U32.HI UR6, URZ, 0x1f, UR5 ;  /* 0x0000001f3f067899 */ /* 0x000fc60008011605 */
[----:B------:R-:W-:Y:S01]  /*0b90*/  UMOV UR4, URZ ;  /* 0x0000003f00047c82 */ /* 0x000fe20008000000 */
[----:B------:R-:W-:-:S04]  /*0ba0*/  ULEA.HI.SX32 UR6, UR5, UR6, 0x1c ;  /* 0x0000000605067291 */ /* 0x000fc8000f8fe23f */
[----:B------:R-:W-:Y:S08]  /*0bb0*/  @!P0 BRA `(.L_x_11) ;  /* 0x0000000000908947 */ /* 0x000ff00003800000 */
[----:B------:R-:W-:Y:S01]  /*0bc0*/  USHF.R.U32.HI UR7, URZ, 0x10, UR7 ;  /* 0x000000103f077899 */ /* 0x000fe20008011607 */
[----:B------:R-:W-:-:S03]  /*0bd0*/  UMOV UR4, URZ ;  /* 0x0000003f00047c82 */ /* 0x000fc60008000000 */
[----:B------:R-:W-:-:S11]  /*0be0*/  UISETP.NE.AND UP0, UPT, UR7, URZ, UPT ;  /* 0x0000003f0700728c */ /* 0x000fd6000bf05270 */
[----:B------:R-:W-:Y:S02]  /*0bf0*/  @!UP0 ULDC UR7, c[0x0][0x9f0] ;  /* 0x00027c0000078ab9 */ /* 0x000fe40000000800 */
[----:B------:R-:W-:Y:S01]  /*0c00*/  IMAD.U32 R4, RZ, RZ, UR7 ;  /* 0x00000007ff047e24 */ /* 0x000fe2000f8e00ff */
[----:B------:R-:W-:-:S04]  /*0c10*/  UIADD3 UR8, UR6, -0x1, UR7 ;  /* 0xffffffff06087890 */ /* 0x000fc8000fffe007 */
[-C--:B------:R-:W-:Y:S02]  /*0c20*/  IABS R0, R4.reuse ;  /* 0x0000000400007213 */ /* 0x080fe40000000000 */
[----:B------:R-:W-:Y:S01]  /*0c30*/  IMAD.U32 R5, RZ, RZ, UR8 ;  /* 0x00000008ff057e24 */ /* 0x000fe2000f8e00ff */
[----:B------:R-:W-:Y:S01]  /*0c40*/  IABS R6, R4 ;  /* 0x0000000400067213 */ /* 0x000fe20000000000 */
[----:B------:R-:W-:Y:S01]  /*0c50*/  ULOP3.LUT UR8, UR8, UR7, URZ, 0x3c, !UPT ;  /* 0x0000000708087292 */ /* 0x000fe2000f8e3c3f */
[----:B------:R-:W-:Y:S02]  /*0c60*/  R2UR UR11, R0 ;  /* 0x00000000000b72ca */ /* 0x000fe400000e0000 */
[----:B------:R-:W-:-:S05]  /*0c70*/  IABS R5, R5 ;  /* 0x0000000500057213 */ /* 0x000fca0000000000 */
[----:B------:R-:W-:-:S05]  /*0c80*/  IMAD.MOV.U32 R4, RZ, RZ, R5 ;  /* 0x000000ffff047224 */ /* 0x000fca00078e0005 */
[----:B------:R-:W-:Y:S01]  /*0c90*/  R2UR UR10, R4 ;  /* 0x00000000040a72ca */ /* 0x000fe200000e0000 */
[----:B------:R-:W0:Y:S08]  /*0ca0*/  I2F.RP R0, UR11 ;  /* 0x0000000b00007d06 */ /* 0x000e300008209400 */
[----:B0-----:R-:W0:Y:S02]  /*0cb0*/  MUFU.RCP R0, R0 ;  /* 0x0000000000007308 */ /* 0x001e240000001000 */
[----:B0-----:R-:W-:-:S02]  /*0cc0*/  VIADD R3, R0, 0xffffffe ;  /* 0x0ffffffe00037836 */ /* 0x001fc40000000000 */
[----:B------:R-:W-:-:S04]  /*0cd0*/  IMAD.MOV R0, RZ, RZ, -R6 ;  /* 0x000000ffff007224 */ /* 0x000fc800078e0a06 */
[----:B------:R-:W0:Y:S02]  /*0ce0*/  F2I.FTZ.U32.TRUNC.NTZ R3, R3 ;  /* 0x0000000300037305 */ /* 0x000e24000021f000 */
[----:B0-----:R-:W-:-:S13]  /*0cf0*/  R2UR UR5, R3 ;  /* 0x00000000030572ca */ /* 0x001fda00000e0000 */
[----:B------:R-:W-:-:S04]  /*0d00*/  UIADD3 UR9, URZ, -UR5, URZ ;  /* 0x800000053f097290 */ /* 0x000fc8000fffe03f */
[----:B------:R-:W-:-:S04]  /*0d10*/  UIMAD UR9, UR9, UR11, URZ ;  /* 0x0000000b090972a4 */ /* 0x000fc8000f8e023f */
[----:B------:R-:W-:-:S03]  /*0d20*/  UIMAD.WIDE.U32 UR4, UR5, UR9, UR4 ;  /* 0x00000009050472a5 */ /* 0x000fc6000f8e0004 */
[----:B------:R-:W-:Y:S01]  /*0d30*/  R2UR UR9, R0 ;  /* 0x00000000000972ca */ /* 0x000fe200000e0000 */
[----:B------:R-:W-:-:S12]  /*0d40*/  UIMAD.WIDE.U32 UR4, UR5, UR10, URZ ;  /* 0x0000000a050472a5 */ /* 0x000fd8000f8e003f */
[----:B------:R-:W-:-:S04]  /*0d50*/  UIMAD UR4, UR5, UR9, UR10 ;  /* 0x00000009050472a4 */ /* 0x000fc8000f8e020a */
[----:B------:R-:W-:-:S11]  /*0d60*/  UISETP.GT.U32.AND UP1, UPT, UR11, UR4, UPT ;  /* 0x000000040b00728c */ /* 0x000fd6000bf24070 */
[----:B------:R-:W-:Y:S02]  /*0d70*/  @!UP1 UIADD3 UR4, UR4, -UR11, URZ ;  /* 0x8000000b04049290 */ /* 0x000fe4000fffe03f */
[----:B------:R-:W-:Y:S02]  /*0d80*/  @!UP1 UIADD3 UR5, UR5, 0x1, URZ ;  /* 0x0000000105059890 */ /* 0x000fe4000fffe03f */
[----:B------:R-:W-:Y:S02]  /*0d90*/  UISETP.GE.U32.AND UP0, UPT, UR4, UR11, UPT ;  /* 0x0000000b0400728c */ /* 0x000fe4000bf06070 */
[----:B------:R-:W-:-:S09]  /*0da0*/  UISETP.GE.AND UP1, UPT, UR8, URZ, UPT ;  /* 0x0000003f0800728c */ /* 0x000fd2000bf26270 */
[----:B------:R-:W-:Y:S02]  /*0db0*/  @UP0 UIADD3 UR5, UR5, 0x1, URZ ;  /* 0x0000000105050890 */ /* 0x000fe4000fffe03f */
[----:B------:R-:W-:-:S05]  /*0dc0*/  UISETP.NE.AND UP0, UPT, UR7, URZ, UPT ;  /* 0x0000003f0700728c */ /* 0x000fca000bf05270 */
[----:B------:R-:W-:Y:S02]  /*0dd0*/  UMOV UR4, UR5 ;  /* 0x0000000500047c82 */ /* 0x000fe40008000000 */
[----:B------:R-:W-:-:S04]  /*0de0*/  @!UP1 UIADD3 UR4, -UR4, URZ, URZ ;  /* 0x0000003f04049290 */ /* 0x000fc8000fffe13f */
[----:B------:R-:W-:-:S12]  /*0df0*/  @!UP0 ULOP3.LUT UR4, URZ, UR7, URZ, 0x33, !UPT ;  /* 0x000000073f048292 */ /* 0x000fd8000f8e333f */
.L_x_11:
[----:B------:R-:W-:Y:S01]  /*0e00*/  UIMAD UR37, UR37, UR4, URZ ;  /* 0x00000004252572a4 */ /* 0x000fe2000f8e023f */
[----:B------:R-:W-:Y:S01]  /*0e10*/  IMAD.U32 R0, RZ, RZ, UR6 ;  /* 0x00000006ff007e24 */ /* 0x000fe2000f8e00ff */
[----:B------:R-:W0:Y:S01]  /*0e20*/  S2R R4, SR_TID.X ;  /* 0x0000000000047919 */ /* 0x000e220000002100 */
[----:B------:R-:W-:Y:S01]  /*0e30*/  IMAD.U32 R3, RZ, RZ, UR4 ;  /* 0x00000004ff037e24 */ /* 0x000fe2000f8e00ff */
[----:B------:R-:W-:Y:S01]  /*0e40*/  PLOP3.LUT P0, PT, PT, PT, PT, 0x80, 0x0 ;  /* 0x000000000000781c */ /* 0x000fe20003f0f070 */
[----:B------:R-:W-:Y:S01]  /*0e50*/  IMAD.MOV.U32 R6, RZ, RZ, RZ ;  /* 0x000000ffff067224 */ /* 0x000fe200078e00ff */
[----:B------:R-:W-:Y:S02]  /*0e60*/  MOV R5, RZ ;  /* 0x000000ff00057202 */ /* 0x000fe40000000f00 */
[----:B------:R-:W-:Y:S02]  /*0e70*/  CS2R R150, SRZ ;  /* 0x0000000000967805 */ /* 0x000fe4000001ff00 */
[----:B------:R-:W-:-:S02]  /*0e80*/  VIADDMNMX R0, R3, UR37, R0, PT ;  /* 0x0000002503007c46 */ /* 0x000fc4000b800100 */
[----:B------:R-:W-:Y:S02]  /*0e90*/  CS2R R148, SRZ ;  /* 0x0000000000947805 */ /* 0x000fe4000001ff00 */
[----:B------:R-:W-:Y:S02]  /*0ea0*/  CS2R R146, SRZ ;  /* 0x0000000000927805 */ /* 0x000fe4000001ff00 */
[----:B------:R-:W-:Y:S02]  /*0eb0*/  CS2R R144, SRZ ;  /* 0x0000000000907805 */ /* 0x000fe4000001ff00 */
[----:B------:R-:W-:Y:S02]  /*0ec0*/  R2UR UR40, R0 ;  /* 0x00000000002872ca */ /* 0x000fe400000e0000 */
[----:B------:R-:W-:Y:S02]  /*0ed0*/  CS2R R142, SRZ ;  /* 0x00000000008e7805 */ /* 0x000fe4000001ff00 */
[----:B------:R-:W-:-:S02]  /*0ee0*/  CS2R R140, SRZ ;  /* 0x00000000008c7805 */ /* 0x000fc4000001ff00 */
[----:B------:R-:W-:Y:S02]  /*0ef0*/  CS2R R138, SRZ ;  /* 0x00000000008a7805 */ /* 0x000fe4000001ff00 */
[----:B------:R-:W-:Y:S02]  /*0f00*/  CS2R R136, SRZ ;  /* 0x0000000000887805 */ /* 0x000fe4000001ff00 */
[----:B------:R-:W-:Y:S02]  /*0f10*/  CS2R R134, SRZ ;  /* 0x0000000000867805 */ /* 0x000fe4000001ff00 */
[----:B------:R-:W-:Y:S02]  /*0f20*/  CS2R R132, SRZ ;  /* 0x0000000000847805 */ /* 0x000fe4000001ff00 */
[----:B------:R-:W-:Y:S02]  /*0f30*/  CS2R R130, SRZ ;  /* 0x0000000000827805 */ /* 0x000fe4000001ff00 */
[----:B------:R-:W-:-:S02]  /*0f40*/  CS2R R128, SRZ ;  /* 0x0000000000807805 */ /* 0x000fc4000001ff00 */
[----:B------:R-:W-:Y:S02]  /*0f50*/  CS2R R126, SRZ ;  /* 0x00000000007e7805 */ /* 0x000fe4000001ff00 */
[----:B------:R-:W-:Y:S02]  /*0f60*/  CS2R R124, SRZ ;  /* 0x00000000007c7805 */ /* 0x000fe4000001ff00 */
[----:B------:R-:W-:Y:S02]  /*0f70*/  CS2R R122, SRZ ;  /* 0x00000000007a7805 */ /* 0x000fe4000001ff00 */
[----:B------:R-:W-:Y:S01]  /*0f80*/  CS2R R120, SRZ ;  /* 0x0000000000787805 */ /* 0x000fe2000001ff00 */
[----:B------:R-:W-:Y:S01]  /*0f90*/  UISETP.GT.AND UP0, UPT, UR40, UR37, UPT ;  /* 0x000000252800728c */ /* 0x000fe2000bf04270 */
[----:B------:R-:W-:Y:S02]  /*0fa0*/  CS2R R118, SRZ ;  /* 0x0000000000767805 */ /* 0x000fe4000001ff00 */
[----:B------:R-:W-:-:S02]  /*0fb0*/  CS2R R116, SRZ ;  /* 0x0000000000747805 */ /* 0x000fc4000001ff00 */
[----:B------:R-:W-:Y:S02]  /*0fc0*/  CS2R R114, SRZ ;  /* 0x0000000000727805 */ /* 0x000fe4000001ff00 */
[----:B------:R-:W-:Y:S02]  /*0fd0*/  CS2R R112, SRZ ;  /* 0x0000000000707805 */ /* 0x000fe4000001ff00 */
[----:B------:R-:W-:Y:S02]  /*0fe0*/  CS2R R110, SRZ ;  /* 0x00000000006e7805 */ /* 0x000fe4000001ff00 */
[----:B------:R-:W-:Y:S02]  /*0ff0*/  PLOP3.LUT P1, PT, PT, PT, UP0, 0x80, 0x0 ;  /* 0x000000000000781c */ /* 0x000fe40003f2f008 */
[----:B------:R-:W-:Y:S02]  /*1000*/  CS2R R108, SRZ ;  /* 0x00000000006c7805 */ /* 0x000fe4000001ff00 */
[----:B------:R-:W-:Y:S01]  /*1010*/  CS2R R106, SRZ ;  /* 0x00000000006a7805 */ /* 0x000fe2000001ff00 */
[----:B0-----:R-:W-:Y:S01]  /*1020*/  VIADD R16, R4, 0xffffff80 ;  /* 0xffffff8004107836 */ /* 0x001fe20000000000 */
        /* <DEDUP_REMOVED lines=41> */
[----:B------:R-:W-:Y:S06]  /*12c0*/  @!P1 BRA `(.L_x_12) ;  /* 0x0000004000f89947 */ /* 0x000fec0003800000 */
[----:B------:R-:W-:Y:S01]  /*12d0*/  SHF.R.S32.HI R3, RZ, 0x1f, R16 ;  /* 0x0000001fff037819 */ /* 0x000fe20000011410 */
[----:B------:R-:W0:Y:S01]  /*12e0*/  S2UR UR6, SR_CgaCtaId ;  /* 0x00000000000679c3 */ /* 0x000e220000008800 */
[----:B------:R-:W-:Y:S02]  /*12f0*/  UMOV UR38, 0x400 ;  /* 0x0000040000267882 */ /* 0x000fe40000000000 */
[----:B------:R-:W-:-:S04]  /*1300*/  LEA.HI R17, R3, R16, RZ, 0x7 ;  /* 0x0000001003117211 */ /* 0x000fc800078f38ff */
[----:B------:R-:W-:-:S06]  /*1310*/  SHF.R.S32.HI R0, RZ, 0x7, R17 ;  /* 0x00000007ff007819 */ /* 0x000fcc0000011411 */
[----:B------:R-:W1:Y:S01]  /*1320*/  SHFL.IDX PT, R0, R0, RZ, 0x1f ;  /* 0x00001fff00007589 */ /* 0x000e6200000e0000 */
[----:B0-----:R-:W-:-:S04]  /*1330*/  ULEA UR38, UR6, UR38, 0x18 ;  /* 0x0000002606267291 */ /* 0x001fc8000f8ec03f */
[----:B------:R-:W-:-:S04]  /*1340*/  UIADD3 UR6, UR38, 0x18400, URZ ;  /* 0x0001840026067890 */ /* 0x000fc8000fffe03f */
[----:B------:R-:W-:Y:S01]  /*1350*/  ULOP3.LUT UP0, URZ, UR6, 0x1bf, URZ, 0xc0, !UPT ;  /* 0x000001bf063f7892 */ /* 0x000fe2000f80c03f */
[----:B-1----:R-:W-:-:S05]  /*1360*/  R2UR UR4, R0 ;  /* 0x00000000000472ca */ /* 0x002fca00000e0000 */
[----:B------:R-:W-:-:S08]  /*1370*/  PLOP3.LUT P0, PT, PT, PT, UP0, 0x80, 0x0 ;  /* 0x000000000000781c */ /* 0x000fd00003f0f008 */
[----:B------:R-:W-:-:S04]  /*1380*/  ULEA.HI UR5, UR4, UR4, URZ, 0x1 ;  /* 0x0000000404057291 */ /* 0x000fc8000f8f083f */
[----:B------:R-:W-:-:S04]  /*1390*/  ULOP3.LUT UR5, UR5, 0x1e, URZ, 0xc0, !UPT ;  /* 0x0000001e05057892 */ /* 0x000fc8000f8ec03f */
[----:B------:R-:W-:-:S04]  /*13a0*/  UIADD3 UR5, UR4, -UR5, URZ ;  /* 0x8000000504057290 */ /* 0x000fc8000fffe03f */
[----:B------:R-:W-:-:S04]  /*13b0*/  ULEA UR5, UR5, UR6, 0xd ;  /* 0x0000000605057291 */ /* 0x000fc8000f8e683f */
[----:B------:R-:W-:-:S04]  /*13c0*/  USHF.R.U32.HI UR5, URZ, 0x4, UR5 ;  /* 0x000000043f057899 */ /* 0x000fc80008011605 */
[----:B------:R-:W-:Y:S01]  /*13d0*/  ULOP3.LUT UR41, UR5, 0x3fff, URZ, 0xc0, !UPT ;  /* 0x00003fff05297892 */ /* 0x000fe2000f8ec03f */
[----:B------:R-:W-:Y:S11]  /*13e0*/  @!P0 BRA `(.L_x_13) ;  /* 0x0000000000408947 */ /* 0x000ff60003800000 */
[----:B------:R-:W-:Y:S01]  /*13f0*/  MOV R0, 0x0 ;  /* 0x0000000000007802 */ /* 0x000fe20000000f00 */
[----:B------:R-:W-:Y:S01]  /*1400*/  ULDC.64 UR4, c[0x4][0x98] ;  /* 0x0100260000047ab9 */ /* 0x000fe20000000a00 */
[----:B------:R-:W-:Y:S01]  /*1410*/  ULDC.64 UR6, c[0x4][0x38] ;  /* 0x01000e0000067ab9 */ /* 0x000fe20000000a00 */
[----:B------:R-:W-:Y:S01]  /*1420*/  IMAD.U32 R4, RZ, RZ, UR4 ;  /* 0x00000004ff047e24 */ /* 0x000fe2000f8e00ff */
[----:B------:R0:W1:Y:S01]  /*1430*/  LDC.64 R14, c[0x4][R0] ;  /* 0x01000000000e7b82 */ /* 0x0000620000000a00 */
[----:B------:R-:W-:Y:S01]  /*1440*/  IMAD.U32 R5, RZ, RZ, UR5 ;  /* 0x00000005ff057e24 */ /* 0x000fe2000f8e00ff */
[----:B------:R-:W-:Y:S01]  /*1450*/  ULDC.64 UR4, c[0x4][0xa0] ;  /* 0x0100280000047ab9 */ /* 0x000fe20000000a00 */
[----:B------:R-:W-:Y:S02]  /*1460*/  IMAD.U32 R10, RZ, RZ, UR6 ;  /* 0x00000006ff0a7e24 */ /* 0x000fe4000f8e00ff */
[----:B------:R-:W-:Y:S02]  /*1470*/  IMAD.U32 R6, RZ, RZ, UR4 ;  /* 0x00000004ff067e24 */ /* 0x000fe4000f8e00ff */
[----:B------:R-:W-:-:S02]  /*1480*/  IMAD.U32 R7, RZ, RZ, UR5 ;  /* 0x00000005ff077e24 */ /* 0x000fc4000f8e00ff */
[----:B------:R-:W-:Y:S02]  /*1490*/  IMAD.U32 R11, RZ, RZ, UR7 ;  /* 0x00000007ff0b7e24 */ /* 0x000fe4000f8e00ff */
[----:B------:R-:W-:Y:S02]  /*14a0*/  IMAD.MOV.U32 R8, RZ, RZ, 0x70 ;  /* 0x00000070ff087424 */ /* 0x000fe400078e00ff */
[----:B------:R-:W-:Y:S02]  /*14b0*/  IMAD.MOV.U32 R12, RZ, RZ, 0x1 ;  /* 0x00000001ff0c7424 */ /* 0x000fe400078e00ff */
[----:B0-----:R-:W-:-:S07]  /*14c0*/  IMAD.MOV.U32 R13, RZ, RZ, RZ ;  /* 0x000000ffff0d7224 */ /* 0x001fce00078e00ff */
[----:B------:R-:W-:-:S07]  /*14d0*/  LEPC R20, `(.L_x_13) ;  /* 0x000000001014794e */ /* 0x000fce0000000000 */
[----:B-1----:R-:W-:Y:S05]  /*14e0*/  CALL.ABS.NOINC R14 ;  /* 0x000000000e007343 */ /* 0x002fea0003c00000 */
.L_x_13:
[----:B------:R-:W-:Y:S01]  /*14f0*/  SHF.L.U32 R8, RZ, 0x1f, RZ ;  /* 0x0000001fff087819 */ /* 0x000fe200000006ff */
[----:B------:R-:W-:-:S03]  /*1500*/  VIADD R0, R2, 0x8 ;  /* 0x0000000802007836 */ /* 0x000fc60000000000 */
[----:B------:R-:W0:Y:S02]  /*1510*/  SYNCS.PHASECHK.TRANS64.TRYWAIT P0, [UR38+0x22800], R8 ;  /* 0x02280008ff0075a7 */ /* 0x000e240008000166 */
[----:B0-----:R-:W-:Y:S05]  /*1520*/  @!P0 BRA `(.L_x_14) ;  /* 0x000000a000848947 */ /* 0x001fea0003800000 */
.L_x_120:
[----:B------:R-:W-:Y:S05]  /*1530*/  WARPSYNC.ALL ;  /* 0x0000000000007948 */ /* 0x000fea0003800000 */
[----:B------:R-:W-:Y:S01]  /*1540*/  ULOP3.LUT UR4, UR42, 0x1, URZ, 0xfc, !UPT ;  /* 0x000000012a047892 */ /* 0x000fe2000f8efc3f */
[----:B------:R1:W-:Y:S03]  /*1550*/  BAR.SYNC.DEFER_BLOCKING R0, 0x100 ;  /* 0x000400000000751d */ /* 0x0003e60000010000 */
[----:B------:R-:W-:-:S06]  /*1560*/  UISETP.NE.AND UP0, UPT, UR4, 0x3, UPT ;  /* 0x000000030400788c */ /* 0x000fcc000bf05270 */
[----:B------:R-:W-:-:S13]  /*1570*/  PLOP3.LUT P0, PT, PT, PT, UP0, 0x80, 0x0 ;  /* 0x000000000000781c */ /* 0x000fda0003f0f008 */
[----:B-1----:R-:W-:Y:S05]  /*1580*/  @!P0 BRA `(.L_x_15) ;  /* 0x0000000000048947 */ /* 0x002fea0003800000 */
[----:B------:R-:W-:Y:S01]  /*1590*/  BPT.TRAP 0x1 ;  /* 0x000000040000795c */ /* 0x000fe20000300000 */
.L_x_15:
[----:B------:R1:W2:Y:S01]  /*15a0*/  SYNCS.PHASECHK.TRANS64.TRYWAIT P1, [UR38+0x22830], R8 ;  /* 0x02283008ff0075a7 */ /* 0x0002a20008020166 */
[----:B------:R-:W-:Y:S05]  /*15b0*/  @!P0 BRA `(.L_x_16) ;  /* 0x0000000000048947 */ /* 0x000fea0003800000 */
[----:B------:R-:W-:Y:S01]  /*15c0*/  BPT.TRAP 0x1 ;  /* 0x000000040000795c */ /* 0x000fe20000300000 */
.L_x_16:
[----:B--2---:R-:W-:Y:S05]  /*15d0*/  @P1 BRA `(.L_x_17) ;  /* 0x0000000000081947 */ /* 0x004fea0003800000 */
[----:B------:R-:W2:Y:S02]  /*15e0*/  SYNCS.PHASECHK.TRANS64.TRYWAIT P1, [UR38+0x22830], R8 ;  /* 0x02283008ff0075a7 */ /* 0x000ea40008020166 */
[----:B--2---:R-:W-:Y:S05]  /*15f0*/  @!P1 BRA `(.L_x_18) ;  /* 0x000000a000689947 */ /* 0x004fea0003800000 */
.L_x_17:
[----:B------:R-:W-:Y:S01]  /*1600*/  UIADD3 UR4, UR38, 0x1c400, URZ ;  /* 0x0001c40026047890 */ /* 0x000fe2000fffe03f */
[----:B------:R-:W-:Y:S01]  /*1610*/  WARPGROUP.ARRIVE ;  /* 0x00000000000079c5 */ /* 0x000fe20000000000 */
[----:B------:R-:W-:Y:S01]  /*1620*/  ULOP3.LUT UR8, UR41, 0x10000, URZ, 0xfc, !UPT ;  /* 0x0001000029087892 */ /* 0x000fe2000f8efc3f */
[----:B------:R-:W-:Y:S01]  /*1630*/  LOP3.LUT R17, R17, 0xffffff80, RZ, 0xc0, !PT ;  /* 0xffffff8011117812 */ /* 0x000fe200078ec0ff */
[----:B------:R-:W-:Y:S01]  /*1640*/  USHF.R.U32.HI UR4, URZ, 0x4, UR4 ;  /* 0x000000043f047899 */ /* 0x000fe20008011604 */
[----:B------:R-:W-:Y:S01]  /*1650*/  P2R R5, PR, RZ, 0x1 ;  /* 0x00000001ff057803 */ /* 0x000fe20000000000 */
[----:B------:R-:W-:Y:S01]  /*1660*/  UMOV UR9, 0x40000040 ;  /* 0x4000004000097882 */ /* 0x000fe20000000000 */
[----:B------:R-:W-:Y:S01]  /*1670*/  UMOV UR7, 0x40000040 ;  /* 0x4000004000077882 */ /* 0x000fe20000000000 */
[----:B------:R-:W-:Y:S01]  /*1680*/  ULOP3.LUT UR4, UR4, 0x3fff, URZ, 0xc0, !UPT ;  /* 0x00003fff04047892 */ /* 0x000fe2000f8ec03f */
[----:B------:R-:W-:Y:S01]  /*1690*/  IADD3 R17, R16, -R17, RZ ;  /* 0x8000001110117210 */ /* 0x000fe20007ffe0ff */
[----:B------:R-:W-:Y:S01]  /*16a0*/  UMOV UR5, UR9 ;  /* 0x0000000900057c82 */ /* 0x000fe20008000000 */
[----:B------:R-:W-:Y:S01]  /*16b0*/  UIADD3 UR12, UR8, 0x2, URZ ;  /* 0x00000002080c7890 */ /* 0x000fe2000fffe03f */
[----:B------:R-:W2:Y:S01]  /*16c0*/  S2R R12, SR_TID.X ;  /* 0x00000000000c7919 */ /* 0x000ea20000002100 */
[----:B------:R-:W-:Y:S01]  /*16d0*/  ULOP3.LUT UR6, UR4, 0x10000, URZ, 0xfc, !UPT ;  /* 0x0001000004067892 */ /* 0x000fe2000f8efc3f */
[----:B------:R-:W-:Y:S01]  /*16e0*/  SHF.R.S32.HI R4, RZ, 0x1f, R17 ;  /* 0x0000001fff047819 */ /* 0x000fe20000011411 */
[----:B------:R-:W-:Y:S01]  /*16f0*/  UMOV UR13, 0x40000040 ;  /* 0x40000040000d7882 */ /* 0x000fe20000000000 */
[----:B------:R-:W-:Y:S01]  /*1700*/  UMOV UR4, UR8 ;  /* 0x0000000800047c82 */ /* 0x000fe20008000000 */
[----:B------:R-:W-:Y:S01]  /*1710*/  UIADD3 UR14, UR6, 0x2, URZ ;  /* 0x00000002060e7890 */ /* 0x000fe2000fffe03f */
[----:B------:R-:W-:Y:S01]  /*1720*/  LEA.HI R4, R4, R17, RZ, 0x2 ;  /* 0x0000001104047211 */ /* 0x000fe200078f10ff */
[----:B------:R-:W-:Y:S01]  /*1730*/  UMOV UR15, 0x40000040 ;  /* 0x40000040000f7882 */ /* 0x000fe20000000000 */
[----:B------:R-:W-:-:S02]  /*1740*/  UIADD3 UR16, UR8, 0x4, URZ ;  /* 0x0000000408107890 */ /* 0x000fc4000fffe03f */
[----:B------:R-:W-:Y:S01]  /*1750*/  HGMMA.64x96x16.F32.BF16 R24, gdesc[UR4], RZ, !UPT, gsb0 ;  /* 0x01600000041879f0 */ /* 0x000fe2000c0018ff */
[----:B------:R-:W-:Y:S01]  /*1760*/  UIADD3 UR18, UR6, 0x4, URZ ;  /* 0x0000000406127890 */ /* 0x000fe2000fffe03f */
[----:B------:R-:W-:Y:S01]  /*1770*/  LOP3.LUT R4, R4, 0x7ffffffc, RZ, 0xc0, !PT ;  /* 0x7ffffffc04047812 */ /* 0x000fe200078ec0ff */
[----:B------:R-:W-:Y:S01]  /*1780*/  UMOV UR17, 0x40000040 ;  /* 0x4000004000117882 */ /* 0x000fe20000000000 */
[----:B------:R-:W-:Y:S01]  /*1790*/  UMOV UR19, 0x40000040 ;  /* 0x4000004000137882 */ /* 0x000fe20000000000 */
[----:B------:R-:W-:Y:S02]  /*17a0*/  UIADD3 UR20, UR8, 0x6, URZ ;  /* 0x0000000608147890 */ /* 0x000fe4000fffe03f */
[----:B------:R-:W-:Y:S01]  /*17b0*/  UIADD3 UR22, UR6, 0x6, URZ ;  /* 0x0000000606167890 */ /* 0x000fe2000fffe03f */
[----:B------:R-:W-:Y:S01]  /*17c0*/  IMAD.IADD R4, R17, 0x1, -R4 ;  /* 0x0000000111047824 */ /* 0x000fe200078e0a04 */
[----:B------:R-:W-:Y:S01]  /*17d0*/  UMOV UR21, 0x40000040 ;  /* 0x4000004000157882 */ /* 0x000fe20000000000 */
[----:B------:R-:W-:Y:S01]  /*17e0*/  UMOV UR23, 0x40000040 ;  /* 0x4000004000177882 */ /* 0x000fe20000000000 */
[----:B------:R-:W-:Y:S01]  /*17f0*/  UIMAD UR39, UR40, -0x60, UR39 ;  /* 0xffffffa0282778a4 */ /* 0x000fe2000f8e0227 */
[----:B------:R-:W-:-:S03]  /*1800*/  ULDC UR7, c[0x0][0x988] ;  /* 0x0002620000077ab9 */ /* 0x000fc60000000800 */
[----:B------:R-:W-:-:S06]  /*1810*/  UIADD3 UR39, UR39, 0x60, URZ ;  /* 0x0000006027277890 */ /* 0x000fcc000fffe03f */
[----:B0-----:R-:W-:Y:S01]  /*1820*/  IMAD.U32 R3, RZ, RZ, UR39 ;  /* 0x00000027ff037e24 */ /* 0x001fe2000f8e00ff */
[----:B--2---:R-:W-:-:S03]  /*1830*/  LOP3.LUT R12, R12, 0x7f, RZ, 0xc0, !PT ;  /* 0x0000007f0c0c7812 */ /* 0x004fc600078ec0ff */
[----:B------:R-:W-:-:S05]  /*1840*/  IMAD R4, R4, -0x2, R3 ;  /* 0xfffffffe04047824 */ /* 0x000fca00078e0203 */
[C---:B------:R-:W-:Y:S02]  /*1850*/  ISETP.GT.AND P6, PT, R4.reuse, RZ, PT ;  /* 0x000000ff0400720c */ /* 0x040fe40003fc4270 */
[C---:B------:R-:W-:Y:S02]  /*1860*/  ISETP.GT.AND P5, PT, R4.reuse, 0x1, PT ;  /* 0x000000010400780c */ /* 0x040fe40003fa4270 */
[C---:B------:R-:W-:Y:S02]  /*1870*/  ISETP.GT.AND P4, PT, R4.reuse, 0x8, PT ;  /* 0x000000080400780c */ /* 0x040fe40003f84270 */
[C---:B------:R-:W-:Y:S02]  /*1880*/  ISETP.GT.AND P3, PT, R4.reuse, 0x9, PT ;  /* 0x000000090400780c */ /* 0x040fe40003f64270 */
[C---:B------:R-:W-:Y:S02]  /*1890*/  ISETP.GT.AND P2, PT, R4.reuse, 0x10, PT ;  /* 0x000000100400780c */ /* 0x040fe40003f44270 */
[----:B------:R-:W-:Y:S01]  /*18a0*/  ISETP.GT.AND P1, PT, R4, 0x11, PT ;  /* 0x000000110400780c */ /* 0x000fe20003f24270 */
[----:B------:R-:W-:-:S02]  /*18b0*/  WARPGROUP.DEPBAR.LE gsb0, 0x0 ;  /* 0x00008000000079c5 */ /* 0x000fc40000010000 */
[----:B------:R-:W-:-:S06]  /*18c0*/  WARPGROUP.ARRIVE ;  /* 0x00000000000079c5 */ /* 0x000fcc0000000000 */
[----:B------:R-:W-:Y:S03]  /*18d0*/  HGMMA.64x96x16.F32.BF16 R24, gdesc[UR12], R24, gsb0 ;  /* 0x016000000c1879f0 */ /* 0x000fe60008001818 */
[----:B------:R-:W-:Y:S02]  /*18e0*/  WARPGROUP.DEPBAR.LE gsb0, 0x0 ;  /* 0x00008000000079c5 */ /* 0x000fe40000010000 */
[----:B------:R-:W-:-:S06]  /*18f0*/  WARPGROUP.ARRIVE ;  /* 0x00000000000079c5 */ /* 0x000fcc0000000000 */
[----:B------:R-:W-:Y:S03]  /*1900*/  HGMMA.64x96x16.F32.BF16 R24, gdesc[UR16], R24, gsb0 ;  /* 0x01600000101879f0 */ /* 0x000fe60008001818 */
[----:B------:R-:W-:Y:S02]  /*1910*/  WARPGROUP.DEPBAR.LE gsb0, 0x0 ;  /* 0x00008000000079c5 */ /* 0x000fe40000010000 */
[----:B------:R-:W-:-:S06]  /*1920*/  WARPGROUP.ARRIVE ;  /* 0x00000000000079c5 */ /* 0x000fcc0000000000 */
[----:B------:R-:W-:Y:S03]  /*1930*/  HGMMA.64x96x16.F32.BF16 R24, gdesc[UR20], R24, gsb0 ;  /* 0x01600000141879f0 */ /* 0x000fe60008001818 */
[----:B------:R-:W-:Y:S02]  /*1940*/  WARPGROUP.DEPBAR.LE gsb0, 0x0 ;  /* 0x00008000000079c5 */ /* 0x000fe40000010000 */
[----:B------:R-:W-:Y:S02]  /*1950*/  FSEL R24, R24, -INF , P6 ;  /* 0xff80000018187808 */ /* 0x000fe40003000000 */
[----:B------:R-:W-:Y:S02]  /*1960*/  FSEL R25, R25, -INF , P5 ;  /* 0xff80000019197808 */ /* 0x000fe40002800000 */
[----:B------:R-:W-:Y:S02]  /*1970*/  FSEL R28, R28, -INF , P4 ;  /* 0xff8000001c1c7808 */ /* 0x000fe40002000000 */
[----:B------:R-:W-:-:S02]  /*1980*/  FMNMX.FTZ R3, R24, R25, !PT ;  /* 0x0000001918037209 */ /* 0x000fc40007810000 */
[----:B------:R-:W-:Y:S02]  /*1990*/  FSEL R29, R29, -INF , P3 ;  /* 0xff8000001d1d7808 */ /* 0x000fe40001800000 */
[----:B------:R-:W-:Y:S02]  /*19a0*/  FMNMX.FTZ R6, R28, R3, !PT ;  /* 0x000000031c067209 */ /* 0x000fe40007810000 */
[----:B------:R-:W-:Y:S02]  /*19b0*/  FSEL R32, R32, -INF , P2 ;  /* 0xff80000020207808 */ /* 0x000fe40001000000 */
[----:B------:R-:W-:Y:S02]  /*19c0*/  FMNMX.FTZ R3, R29, R6, !PT ;  /* 0x000000061d037209 */ /* 0x000fe40007810000 */
[----:B------:R-:W-:Y:S02]  /*19d0*/  FSEL R26, R26, -INF , P6 ;  /* 0xff8000001a1a7808 */ /* 0x000fe40003000000 */
[----:B------:R-:W-:-:S02]  /*19e0*/  ISETP.GT.AND P6, PT, R4, 0x18, PT ;  /* 0x000000180400780c */ /* 0x000fc40003fc4270 */
[----:B------:R-:W-:Y:S02]  /*19f0*/  FSEL R33, R33, -INF , P1 ;  /* 0xff80000021217808 */ /* 0x000fe40000800000 */
[----:B------:R-:W-:Y:S02]  /*1a00*/  FMNMX.FTZ R6, R32, R3, !PT ;  /* 0x0000000320067209 */ /* 0x000fe40007810000 */
[----:B------:R-:W-:Y:S02]  /*1a10*/  FSEL R27, R27, -INF , P5 ;  /* 0xff8000001b1b7808 */ /* 0x000fe40002800000 */
[----:B------:R-:W-:Y:S02]  /*1a20*/  ISETP.GT.AND P5, PT, R4, 0x19, PT ;  /* 0x000000190400780c */ /* 0x000fe40003fa4270 */
[----:B------:R-:W-:Y:S02]  /*1a30*/  FSEL R36, R36, -INF , P6 ;  /* 0xff80000024247808 */ /* 0x000fe40003000000 */
[----:B------:R-:W-:-:S02]  /*1a40*/  FMNMX.FTZ R3, R33, R6, !PT ;  /* 0x0000000621037209 */ /* 0x000fc40007810000 */
[----:B------:R-:W-:Y:S02]  /*1a50*/  FSEL R30, R30, -INF , P4 ;  /* 0xff8000001e1e7808 */ /* 0x000fe40002000000 */
[----:B------:R-:W-:Y:S02]  /*1a60*/  ISETP.GT.AND P4, PT, R4, 0x20, PT ;  /* 0x000000200400780c */ /* 0x000fe40003f84270 */
        /* <DEDUP_REMOVED lines=63> */
[----:B------:R-:W-:-:S02]  /*1e60*/  FMNMX.FTZ R4, R68, R3, !PT ;  /* 0x0000000344047209 */ /* 0x000fc40007810000 */
[----:B------:R-:W-:Y:S02]  /*1e70*/  FSEL R62, R62, -INF , P6 ;  /* 0xff8000003e3e7808 */ /* 0x000fe40003000000 */
[----:B------:R-:W-:Y:S02]  /*1e80*/  FMNMX.FTZ R6, R69, R4, !PT ;  /* 0x0000000445067209 */ /* 0x000fe40007810000 */
[----:B------:R-:W-:Y:S02]  /*1e90*/  FSEL R63, R63, -INF , P5 ;  /* 0xff8000003f3f7808 */ /* 0x000fe40002800000 */
[----:B------:R-:W-:Y:S01]  /*1ea0*/  FSEL R66, R66, -INF , P4 ;  /* 0xff80000042427808 */ /* 0x000fe20002000000 */
[----:B------:R-:W0:Y:S01]  /*1eb0*/  SHFL.BFLY PT, R3, R6, 0x2, 0x1f ;  /* 0x0c401f0006037f89 */ /* 0x000e2200000e0000 */
[----:B------:R-:W-:Y:S02]  /*1ec0*/  FSEL R67, R67, -INF , P3 ;  /* 0xff80000043437808 */ /* 0x000fe40001800000 */
[----:B------:R-:W-:-:S02]  /*1ed0*/  FSEL R70, R70, -INF , P2 ;  /* 0xff80000046467808 */ /* 0x000fc40001000000 */
[----:B------:R-:W-:Y:S02]  /*1ee0*/  FSEL R71, R71, -INF , P1 ;  /* 0xff80000047477808 */ /* 0x000fe40000800000 */
[----:B0-----:R-:W-:-:S05]  /*1ef0*/  FMNMX.FTZ R7, R6, R3, !PT ;  /* 0x0000000306077209 */ /* 0x001fca0007810000 */
[----:B------:R-:W0:Y:S02]  /*1f00*/  SHFL.BFLY PT, R4, R7, 0x1, 0x1f ;  /* 0x0c201f0007047f89 */ /* 0x000e2400000e0000 */
[----:B0-----:R-:W-:Y:S02]  /*1f10*/  FMNMX.FTZ R3, R7, R4, !PT ;  /* 0x0000000407037209 */ /* 0x001fe40007810000 */
[----:B------:R-:W-:-:S05]  /*1f20*/  IADD3 R7, -R2, 0xb, RZ ;  /* 0x0000000b02077810 */ /* 0x000fca0007ffe1ff */
[----:B------:R0:W-:Y:S06]  /*1f30*/  BAR.ARV R7, 0x100 ;  /* 0x000400070000751d */ /* 0x0001ec0000002000 */
[C---:B------:R-:W-:Y:S01]  /*1f40*/  FMUL.FTZ R4, R3.reuse, UR7 ;  /* 0x0000000703047c20 */ /* 0x040fe20008410000 */
[----:B------:R-:W-:-:S04]  /*1f50*/  FSETP.NEU.FTZ.AND P0, PT, R3, -INF , PT ;  /* 0xff8000000300780b */ /* 0x000fc80003f1d000 */
[----:B------:R-:W-:Y:S02]  /*1f60*/  FSEL R9, R4, RZ, P0 ;  /* 0x000000ff04097208 */ /* 0x000fe40000000000 */
[----:B------:R-:W-:Y:S02]  /*1f70*/  ISETP.NE.AND P0, PT, R5, RZ, PT ;  /* 0x000000ff0500720c */ /* 0x000fe40003f05270 */
[----:B------:R-:W-:Y:S01]  /*1f80*/  FMNMX.FTZ R5, R26, R27, !PT ;  /* 0x0000001b1a057209 */ /* 0x000fe20007810000 */
[--C-:B------:R-:W-:Y:S01]  /*1f90*/  FFMA.FTZ R24, R24, UR7, -R9.reuse ;  /* 0x0000000718187c23 */ /* 0x100fe20008010809 */
[--C-:B------:R-:W-:Y:S01]  /*1fa0*/  FFMA.FTZ R25, R25, UR7, -R9.reuse ;  /* 0x0000000719197c23 */ /* 0x100fe20008010809 */
[--C-:B------:R-:W-:Y:S01]  /*1fb0*/  FFMA.FTZ R28, R28, UR7, -R9.reuse ;  /* 0x000000071c1c7c23 */ /* 0x100fe20008010809 */
[----:B------:R-:W-:Y:S01]  /*1fc0*/  FMNMX.FTZ R4, R30, R5, !PT ;  /* 0x000000051e047209 */ /* 0x000fe20007810000 */
[--C-:B------:R-:W-:Y:S01]  /*1fd0*/  FFMA.FTZ R29, R29, UR7, -R9.reuse ;  /* 0x000000071d1d7c23 */ /* 0x100fe20008010809 */
[--C-:B------:R-:W-:Y:S01]  /*1fe0*/  FFMA.FTZ R32, R32, UR7, -R9.reuse ;  /* 0x0000000720207c23 */ /* 0x100fe20008010809 */
[----:B------:R-:W-:Y:S01]  /*1ff0*/  MUFU.EX2 R24, R24 ;  /* 0x0000001800187308 */ /* 0x000fe20000000800 */
[----:B------:R-:W-:Y:S01]  /*2000*/  FMNMX.FTZ R5, R31, R4, !PT ;  /* 0x000000041f057209 */ /* 0x000fe20007810000 */
[--C-:B------:R-:W-:Y:S01]  /*2010*/  FFMA.FTZ R33, R33, UR7, -R9.reuse ;  /* 0x0000000721217c23 */ /* 0x100fe20008010809 */
[--C-:B------:R-:W-:Y:S01]  /*2020*/  FFMA.FTZ R36, R36, UR7, -R9.reuse ;  /* 0x0000000724247c23 */ /* 0x100fe20008010809 */
[--C-:B------:R-:W-:Y:S01]  /*2030*/  FFMA.FTZ R37, R37, UR7, -R9.reuse ;  /* 0x0000000725257c23 */ /* 0x100fe20008010809 */
[----:B------:R-:W-:Y:S01]  /*2040*/  FMNMX.FTZ R4, R34, R5, !PT ;  /* 0x0000000522047209 */ /* 0x000fe20007810000 */
[--C-:B------:R-:W-:Y:S01]  /*2050*/  FFMA.FTZ R40, R40, UR7, -R9.reuse ;  /* 0x0000000728287c23 */ /* 0x100fe20008010809 */
[--C-:B------:R-:W-:Y:S01]  /*2060*/  FFMA.FTZ R41, R41, UR7, -R9.reuse ;  /* 0x0000000729297c23 */ /* 0x100fe20008010809 */
[----:B------:R-:W2:Y:S01]  /*2070*/  MUFU.EX2 R25, R25 ;  /* 0x0000001900197308 */ /* 0x000ea20000000800 */
        /* <DEDUP_REMOVED lines=15> */
[----:B------:R-:W3:Y:S01]  /*2170*/  MUFU.EX2 R29, R29 ;  /* 0x0000001d001d7308 */ /* 0x000ee20000000800 */
[----:B------:R-:W-:Y:S01]  /*2180*/  FMNMX.FTZ R5, R43, R4, !PT ;  /* 0x000000042b057209 */ /* 0x000fe20007810000 */
[--C-:B------:R-:W-:Y:S01]  /*2190*/  FFMA.FTZ R64, R64, UR7, -R9.reuse ;  /* 0x0000000740407c23 */ /* 0x100fe20008010809 */
[--C-:B------:R-:W-:Y:S01]  /*21a0*/  FFMA.FTZ R65, R65, UR7, -R9.reuse ;  /* 0x0000000741417c23 */ /* 0x100fe20008010809 */
[--C-:B------:R-:W-:Y:S01]  /*21b0*/  FFMA.FTZ R68, R68, UR7, -R9.reuse ;  /* 0x0000000744447c23 */ /* 0x100fe20008010809 */
[----:B------:R-:W-:Y:S01]  /*21c0*/  FMNMX.FTZ R4, R46, R5, !PT ;  /* 0x000000052e047209 */ /* 0x000fe20007810000 */
[----:B------:R-:W-:Y:S01]  /*21d0*/  FFMA.FTZ R9, R69, UR7, -R9 ;  /* 0x0000000745097c23 */ /* 0x000fe20008010809 */
[----:B--2---:R-:W-:Y:S01]  /*21e0*/  F2FP.BF16.F32.PACK_AB R152, R25, R24 ;  /* 0x000000181998723e */ /* 0x004fe200000010ff */
[----:B------:R-:W-:Y:S01]  /*21f0*/  MUFU.EX2 R32, R32 ;  /* 0x0000002000207308 */ /* 0x000fe20000000800 */
[----:B------:R-:W-:-:S04]  /*2200*/  FMNMX.FTZ R5, R47, R4, !PT ;  /* 0x000000042f057209 */ /* 0x000fc80007810000 */
[----:B------:R-:W-:-:S03]  /*2210*/  FMNMX.FTZ R4, R50, R5, !PT ;  /* 0x0000000532047209 */ /* 0x000fc60007810000 */
[----:B------:R-:W2:Y:S01]  /*2220*/  MUFU.EX2 R33, R33 ;  /* 0x0000002100217308 */ /* 0x000ea20000000800 */
[----:B------:R-:W-:Y:S02]  /*2230*/  FMNMX.FTZ R5, R51, R4, !PT ;  /* 0x0000000433057209 */ /* 0x000fe40007810000 */
[----:B---3--:R-:W-:Y:S02]  /*2240*/  F2FP.BF16.F32.PACK_AB R154, R29, R28 ;  /* 0x0000001c1d9a723e */ /* 0x008fe400000010ff */
[----:B------:R-:W-:-:S03]  /*2250*/  FMNMX.FTZ R4, R54, R5, !PT ;  /* 0x0000000536047209 */ /* 0x000fc60007810000 */
[----:B------:R-:W-:Y:S01]  /*2260*/  MUFU.EX2 R36, R36 ;  /* 0x0000002400247308 */ /* 0x000fe20000000800 */
[----:B------:R-:W-:-:S04]  /*2270*/  FMNMX.FTZ R5, R55, R4, !PT ;  /* 0x0000000437057209 */ /* 0x000fc80007810000 */
[----:B------:R-:W-:-:S03]  /*2280*/  FMNMX.FTZ R4, R58, R5, !PT ;  /* 0x000000053a047209 */ /* 0x000fc60007810000 */
[----:B------:R-:W3:Y:S01]  /*2290*/  MUFU.EX2 R37, R37 ;  /* 0x0000002500257308 */ /* 0x000ee20000000800 */
[----:B------:R-:W-:Y:S02]  /*22a0*/  FMNMX.FTZ R5, R59, R4, !PT ;  /* 0x000000043b057209 */ /* 0x000fe40007810000 */
[----:B--2---:R-:W-:Y:S02]  /*22b0*/  F2FP.BF16.F32.PACK_AB R156, R33, R32 ;  /* 0x00000020219c723e */ /* 0x004fe400000010ff */
[----:B------:R-:W-:-:S03]  /*22c0*/  FMNMX.FTZ R4, R62, R5, !PT ;  /* 0x000000053e047209 */ /* 0x000fc60007810000 */
        /* <DEDUP_REMOVED lines=8> */
[----:B------:R-:W-:-:S05]  /*2350*/  FMNMX.FTZ R4, R71, R4, !PT ;  /* 0x0000000447047209 */ /* 0x000fca0007810000 */
[----:B------:R-:W3:Y:S02]  /*2360*/  SHFL.BFLY PT, R5, R4, 0x2, 0x1f ;  /* 0x0c401f0004057f89 */ /* 0x000ee400000e0000 */
[----:B------:R-:W-:Y:S01]  /*2370*/  MUFU.EX2 R44, R44 ;  /* 0x0000002c002c7308 */ /* 0x000fe20000000800 */
[----:B--2---:R-:W-:-:S07]  /*2380*/  F2FP.BF16.F32.PACK_AB R160, R41, R40 ;  /* 0x0000002829a0723e */ /* 0x004fce00000010ff */
[----:B------:R-:W2:Y:S08]  /*2390*/  MUFU.EX2 R45, R45 ;  /* 0x0000002d002d7308 */ /* 0x000eb00000000800 */
[----:B------:R-:W-:Y:S01]  /*23a0*/  MUFU.EX2 R48, R48 ;  /* 0x0000003000307308 */ /* 0x000fe20000000800 */
[----:B---3--:R-:W-:-:S07]  /*23b0*/  FMNMX.FTZ R5, R4, R5, !PT ;  /* 0x0000000504057209 */ /* 0x008fce0007810000 */
[----:B------:R-:W3:Y:S01]  /*23c0*/  MUFU.EX2 R49, R49 ;  /* 0x0000003100317308 */ /* 0x000ee20000000800 */
[----:B--2---:R-:W-:Y:S01]  /*23d0*/  F2FP.BF16.F32.PACK_AB R162, R45, R44 ;  /* 0x0000002c2da2723e */ /* 0x004fe200000010ff */
[----:B------:R-:W2:Y:S06]  /*23e0*/  SHFL.BFLY PT, R4, R5, 0x1, 0x1f ;  /* 0x0c201f0005047f89 */ /* 0x000eac00000e0000 */
[----:B------:R-:W-:Y:S08]  /*23f0*/  MUFU.EX2 R52, R52 ;  /* 0x0000003400347308 */ /* 0x000ff00000000800 */
[----:B------:R-:W4:Y:S01]  /*2400*/  MUFU.EX2 R53, R53 ;  /* 0x0000003500357308 */ /* 0x000f220000000800 */
[----:B---3--:R-:W-:-:S07]  /*2410*/  F2FP.BF16.F32.PACK_AB R164, R49, R48 ;  /* 0x0000003031a4723e */ /* 0x008fce00000010ff */
[----:B------:R-:W-:Y:S01]  /*2420*/  MUFU.EX2 R56, R56 ;  /* 0x0000003800387308 */ /* 0x000fe20000000800 */
[----:B--2---:R-:W-:-:S04]  /*2430*/  FMNMX.FTZ R4, R5, R4, !PT ;  /* 0x0000000405047209 */ /* 0x004fc80007810000 */
[C---:B------:R-:W-:Y:S01]  /*2440*/  FSETP.NEU.FTZ.AND P1, PT, R4.reuse, -INF , PT ;  /* 0xff8000000400780b */ /* 0x040fe20003f3d000 */
[----:B------:R-:W-:Y:S02]  /*2450*/  FMUL.FTZ R5, R4, UR7 ;  /* 0x0000000704057c20 */ /* 0x000fe40008410000 */
[----:B------:R-:W-:Y:S01]  /*2460*/  MUFU.EX2 R57, R57 ;  /* 0x0000003900397308 */ /* 0x000fe20000000800 */
[----:B----4-:R-:W-:Y:S02]  /*2470*/  F2FP.BF16.F32.PACK_AB R166, R53, R52 ;  /* 0x0000003435a6723e */ /* 0x010fe400000010ff */
[----:B------:R-:W-:Y:S01]  /*2480*/  FSEL R6, R5, RZ, P1 ;  /* 0x000000ff05067208 */ /* 0x000fe20000800000 */
[----:B------:R-:W-:Y:S01]  /*2490*/  FADD.FTZ R5, R24, R25 ;  /* 0x0000001918057221 */ /* 0x000fe20000010000 */
[----:B------:R-:W-:-:S03]  /*24a0*/  ISETP.NE.AND P1, PT, R12, RZ, PT ;  /* 0x000000ff0c00720c */ /* 0x000fc60003f25270 */
[----:B------:R-:W-:Y:S01]  /*24b0*/  MUFU.EX2 R60, R60 ;  /* 0x0000003c003c7308 */ /* 0x000fe20000000800 */
[--C-:B------:R-:W-:Y:S01]  /*24c0*/  FFMA.FTZ R26, R26, UR7, -R6.reuse ;  /* 0x000000071a1a7c23 */ /* 0x100fe20008010806 */
[--C-:B------:R-:W-:Y:S01]  /*24d0*/  FFMA.FTZ R27, R27, UR7, -R6.reuse ;  /* 0x000000071b1b7c23 */ /* 0x100fe20008010806 */
[--C-:B------:R-:W-:Y:S01]  /*24e0*/  FFMA.FTZ R30, R30, UR7, -R6.reuse ;  /* 0x000000071e1e7c23 */ /* 0x100fe20008010806 */
[--C-:B------:R-:W-:Y:S01]  /*24f0*/  FFMA.FTZ R31, R31, UR7, -R6.reuse ;  /* 0x000000071f1f7c23 */ /* 0x100fe20008010806 */
[--C-:B------:R-:W-:Y:S01]  /*2500*/  FFMA.FTZ R34, R34, UR7, -R6.reuse ;  /* 0x0000000722227c23 */ /* 0x100fe20008010806 */
[----:B------:R-:W-:Y:S01]  /*2510*/  FADD.FTZ R10, R28, R5 ;  /* 0x000000051c0a7221 */ /* 0x000fe20000010000 */
[--C-:B------:R-:W-:Y:S01]  /*2520*/  FFMA.FTZ R35, R35, UR7, -R6.reuse ;  /* 0x0000000723237c23 */ /* 0x100fe20008010806 */
[----:B------:R-:W-:Y:S01]  /*2530*/  MUFU.EX2 R26, R26 ;  /* 0x0000001a001a7308 */ /* 0x000fe20000000800 */
[----:B------:R-:W-:Y:S01]  /*2540*/  FFMA.FTZ R38, R38, UR7, -R6 ;  /* 0x0000000726267c23 */ /* 0x000fe20008010806 */
[----:B------:R-:W-:Y:S01]  /*2550*/  FADD.FTZ R5, R29, R10 ;  /* 0x0000000a1d057221 */ /* 0x000fe20000010000 */
[--C-:B------:R-:W-:Y:S01]  /*2560*/  FFMA.FTZ R39, R39, UR7, -R6.reuse ;  /* 0x0000000727277c23 */ /* 0x100fe20008010806 */
[--C-:B------:R-:W-:Y:S01]  /*2570*/  FFMA.FTZ R42, R42, UR7, -R6.reuse ;  /* 0x000000072a2a7c23 */ /* 0x100fe20008010806 */
[--C-:B------:R-:W-:Y:S01]  /*2580*/  FFMA.FTZ R43, R43, UR7, -R6.reuse ;  /* 0x000000072b2b7c23 */ /* 0x100fe20008010806 */
[----:B------:R-:W-:Y:S01]  /*2590*/  FADD.FTZ R10, R32, R5 ;  /* 0x00000005200a7221 */ /* 0x000fe20000010000 */
[--C-:B------:R-:W-:Y:S01]  /*25a0*/  FFMA.FTZ R46, R46, UR7, -R6.reuse ;  /* 0x000000072e2e7c23 */ /* 0x100fe20008010806 */
[----:B------:R-:W2:Y:S01]  /*25b0*/  MUFU.EX2 R27, R27 ;  /* 0x0000001b001b7308 */ /* 0x000ea20000000800 */
[----:B------:R-:W-:Y:S01]  /*25c0*/  FFMA.FTZ R47, R47, UR7, -R6 ;  /* 0x000000072f2f7c23 */ /* 0x000fe20008010806 */
[----:B------:R-:W-:Y:S01]  /*25d0*/  FADD.FTZ R9, R33, R10 ;  /* 0x0000000a21097221 */ /* 0x000fe20000010000 */
[--C-:B------:R-:W-:Y:S01]  /*25e0*/  FFMA.FTZ R50, R50, UR7, -R6.reuse ;  /* 0x0000000732327c23 */ /* 0x100fe20008010806 */
[--C-:B------:R-:W-:Y:S01]  /*25f0*/  FFMA.FTZ R51, R51, UR7, -R6.reuse ;  /* 0x0000000733337c23 */ /* 0x100fe20008010806 */
[--C-:B------:R-:W-:Y:S01]  /*2600*/  FFMA.FTZ R54, R54, UR7, -R6.reuse ;  /* 0x0000000736367c23 */ /* 0x100fe20008010806 */
[----:B------:R-:W-:Y:S01]  /*2610*/  FADD.FTZ R12, R36, R9 ;  /* 0x00000009240c7221 */ /* 0x000fe20000010000 */
[----:B------:R-:W-:Y:S01]  /*2620*/  IMAD.U32 R9, RZ, RZ, UR38 ;  /* 0x00000026ff097e24 */ /* 0x000fe2000f8e00ff */
[----:B------:R-:W3:Y:S01]  /*2630*/  MUFU.EX2 R30, R30 ;  /* 0x0000001e001e7308 */ /* 0x000ee20000000800 */
[----:B------:R-:W-:Y:S01]  /*2640*/  FFMA.FTZ R55, R55, UR7, -R6 ;  /* 0x0000000737377c23 */ /* 0x000fe20008010806 */
[----:B------:R-:W-:Y:S01]  /*2650*/  FADD.FTZ R15, R37, R12 ;  /* 0x0000000c250f7221 */ /* 0x000fe20000010000 */
[--C-:B------:R-:W-:Y:S01]  /*2660*/  FFMA.FTZ R58, R58, UR7, -R6.reuse ;  /* 0x000000073a3a7c23 */ /* 0x100fe20008010806 */
[--C-:B------:R-:W-:Y:S01]  /*2670*/  FFMA.FTZ R59, R59, UR7, -R6.reuse ;  /* 0x000000073b3b7c23 */ /* 0x100fe20008010806 */
[--C-:B------:R-:W-:Y:S01]  /*2680*/  FFMA.FTZ R62, R62, UR7, -R6.reuse ;  /* 0x000000073e3e7c23 */ /* 0x100fe20008010806 */
[----:B------:R-:W-:Y:S01]  /*2690*/  FADD.FTZ R12, R40, R15 ;  /* 0x0000000f280c7221 */ /* 0x000fe20000010000 */
[----:B------:R-:W-:Y:S01]  /*26a0*/  FFMA.FTZ R63, R63, UR7, -R6 ;  /* 0x000000073f3f7c23 */ /* 0x000fe20008010806 */
[----:B------:R-:W4:Y:S01]  /*26b0*/  MUFU.EX2 R31, R31 ;  /* 0x0000001f001f7308 */ /* 0x000f220000000800 */
[----:B--2---:R-:W-:Y:S01]  /*26c0*/  FADD.FTZ R5, R26, R27 ;  /* 0x0000001b1a057221 */ /* 0x004fe20000010000 */
[----:B------:R-:W-:Y:S01]  /*26d0*/  FADD.FTZ R15, R41, R12 ;  /* 0x0000000c290f7221 */ /* 0x000fe20000010000 */
[--C-:B------:R-:W-:Y:S01]  /*26e0*/  FFMA.FTZ R66, R66, UR7, -R6.reuse ;  /* 0x0000000742427c23 */ /* 0x100fe20008010806 */
[--C-:B------:R-:W-:Y:S01]  /*26f0*/  FFMA.FTZ R67, R67, UR7, -R6.reuse ;  /* 0x0000000743437c23 */ /* 0x100fe20008010806 */
[--C-:B------:R-:W-:Y:S01]  /*2700*/  FFMA.FTZ R70, R70, UR7, -R6.reuse ;  /* 0x0000000746467c23 */ /* 0x100fe20008010806 */
[----:B------:R-:W-:Y:S01]  /*2710*/  FADD.FTZ R12, R44, R15 ;  /* 0x0000000f2c0c7221 */ /* 0x000fe20000010000 */
[----:B------:R-:W-:Y:S01]  /*2720*/  FFMA.FTZ R6, R71, UR7, -R6 ;  /* 0x0000000747067c23 */ /* 0x000fe20008010806 */
[----:B------:R-:W2:Y:S01]  /*2730*/  MUFU.EX2 R34, R34 ;  /* 0x0000002200227308 */ /* 0x000ea20000000800 */
[----:B---3--:R-:W-:Y:S01]  /*2740*/  FADD.FTZ R10, R30, R5 ;  /* 0x000000051e0a7221 */ /* 0x008fe20000010000 */
[----:B------:R-:W-:-:S02]  /*2750*/  @!P1 VIADD R5, R9, 0x22840 ;  /* 0x0002284009059836 */ /* 0x000fc40000000000 */
[----:B------:R-:W-:Y:S01]  /*2760*/  FADD.FTZ R15, R45, R12 ;  /* 0x0000000c2d0f7221 */ /* 0x000fe20000010000 */
[----:B------:R-:W-:Y:S02]  /*2770*/  F2FP.BF16.F32.PACK_AB R168, R57, R56 ;  /* 0x0000003839a8723e */ /* 0x000fe400000010ff */
[----:B------:R-:W-:Y:S01]  /*2780*/  F2FP.BF16.F32.PACK_AB R153, R27, R26 ;  /* 0x0000001a1b99723e */ /* 0x000fe200000010ff */
[----:B------:R-:W-:Y:S01]  /*2790*/  FADD.FTZ R12, R48, R15 ;  /* 0x0000000f300c7221 */ /* 0x000fe20000010000 */
[----:B------:R-:W3:Y:S01]  /*27a0*/  MUFU.EX2 R35, R35 ;  /* 0x0000002300237308 */ /* 0x000ee20000000800 */
[C---:B----4-:R-:W-:Y:S01]  /*27b0*/  FADD.FTZ R13, R31.reuse, R10 ;  /* 0x0000000a1f0d7221 */ /* 0x050fe20000010000 */
[----:B------:R-:W-:Y:S02]  /*27c0*/  @!P1 PRMT R5, RZ, 0x654, R5 ;  /* 0x00000654ff059816 */ /* 0x000fe40000000005 */
[----:B------:R-:W-:Y:S02]  /*27d0*/  F2FP.BF16.F32.PACK_AB R155, R31, R30 ;  /* 0x0000001e1f9b723e */ /* 0x000fe400000010ff */
[----:B------:R4:W-:Y:S02]  /*27e0*/  @!P1 SYNCS.ARRIVE.TRANS64.RED.A1T0 RZ, [R5+URZ], RZ ;  /* 0x000000ff05ff99a7 */ /* 0x0009e4000810043f */
[----:B------:R-:W5:Y:S01]  /*27f0*/  MUFU.EX2 R38, R38 ;  /* 0x0000002600267308 */ /* 0x000f620000000800 */
[----:B--2---:R-:W-:-:S07]  /*2800*/  FADD.FTZ R10, R34, R13 ;  /* 0x0000000d220a7221 */ /* 0x004fce0000010000 */
[----:B------:R-:W2:Y:S01]  /*2810*/  MUFU.EX2 R39, R39 ;  /* 0x0000002700277308 */ /* 0x000ea20000000800 */
[C---:B---3--:R-:W-:Y:S01]  /*2820*/  FADD.FTZ R13, R35.reuse, R10 ;  /* 0x0000000a230d7221 */ /* 0x048fe20000010000 */
[----:B------:R-:W-:-:S06]  /*2830*/  F2FP.BF16.F32.PACK_AB R157, R35, R34 ;  /* 0x00000022239d723e */ /* 0x000fcc00000010ff */
[----:B------:R-:W3:Y:S01]  /*2840*/  MUFU.EX2 R42, R42 ;  /* 0x0000002a002a7308 */ /* 0x000ee20000000800 */
[----:B-----5:R-:W-:-:S07]  /*2850*/  FADD.FTZ R10, R38, R13 ;  /* 0x0000000d260a7221 */ /* 0x020fce0000010000 */
[----:B------:R-:W4:Y:S01]  /*2860*/  MUFU.EX2 R43, R43 ;  /* 0x0000002b002b7308 */ /* 0x000f220000000800 */
[C---:B--2---:R-:W-:Y:S01]  /*2870*/  FADD.FTZ R13, R39.reuse, R10 ;  /* 0x0000000a270d7221 */ /* 0x044fe20000010000 */
[----:B------:R-:W-:-:S06]  /*2880*/  F2FP.BF16.F32.PACK_AB R159, R39, R38 ;  /* 0x00000026279f723e */ /* 0x000fcc00000010ff */
[----:B------:R-:W2:Y:S01]  /*2890*/  MUFU.EX2 R46, R46 ;  /* 0x0000002e002e7308 */ /* 0x000ea20000000800 */
[----:B---3--:R-:W-:Y:S01]  /*28a0*/  FADD.FTZ R10, R42, R13 ;  /* 0x0000000d2a0a7221 */ /* 0x008fe20000010000 */
[----:B------:R-:W-:-:S04]  /*28b0*/  FADD.FTZ R13, R49, R12 ;  /* 0x0000000c310d7221 */ /* 0x000fc80000010000 */
[----:B------:R-:W-:Y:S02]  /*28c0*/  FADD.FTZ R12, R52, R13 ;  /* 0x0000000d340c7221 */ /* 0x000fe40000010000 */
[----:B------:R-:W3:Y:S01]  /*28d0*/  MUFU.EX2 R47, R47 ;  /* 0x0000002f002f7308 */ /* 0x000ee20000000800 */
[----:B----4-:R-:W-:Y:S01]  /*28e0*/  FADD.FTZ R5, R43, R10 ;  /* 0x0000000a2b057221 */ /* 0x010fe20000010000 */
[----:B------:R-:W-:Y:S01]  /*28f0*/  FADD.FTZ R13, R53, R12 ;  /* 0x0000000c350d7221 */ /* 0x000fe20000010000 */
[----:B------:R-:W-:-:S03]  /*2900*/  F2FP.BF16.F32.PACK_AB R161, R43, R42 ;  /* 0x0000002a2ba1723e */ /* 0x000fc600000010ff */
[----:B------:R-:W-:Y:S02]  /*2910*/  FADD.FTZ R12, R56, R13 ;  /* 0x0000000d380c7221 */ /* 0x000fe40000010000 */
[----:B------:R-:W4:Y:S01]  /*2920*/  MUFU.EX2 R50, R50 ;  /* 0x0000003200327308 */ /* 0x000f220000000800 */
[----:B--2---:R-:W-:Y:S01]  /*2930*/  FADD.FTZ R10, R46, R5 ;  /* 0x000000052e0a7221 */ /* 0x004fe20000010000 */
[----:B------:R-:W-:-:S04]  /*2940*/  FADD.FTZ R13, R57, R12 ;  /* 0x0000000c390d7221 */ /* 0x000fc80000010000 */
[----:B------:R-:W-:Y:S02]  /*2950*/  FADD.FTZ R12, R60, R13 ;  /* 0x0000000d3c0c7221 */ /* 0x000fe40000010000 */
[----:B------:R-:W2:Y:S01]  /*2960*/  MUFU.EX2 R51, R51 ;  /* 0x0000003300337308 */ /* 0x000ea20000000800 */
[C---:B---3--:R-:W-:Y:S01]  /*2970*/  FADD.FTZ R5, R47.reuse, R10 ;  /* 0x0000000a2f057221 */ /* 0x048fe20000010000 */
[----:B------:R-:W-:-:S06]  /*2980*/  F2FP.BF16.F32.PACK_AB R163, R47, R46 ;  /* 0x0000002e2fa3723e */ /* 0x000fcc00000010ff */
[----:B------:R-:W3:Y:S01]  /*2990*/  MUFU.EX2 R54, R54 ;  /* 0x0000003600367308 */ /* 0x000ee20000000800 */
[----:B----4-:R-:W-:-:S07]  /*29a0*/  FADD.FTZ R10, R50, R5 ;  /* 0x00000005320a7221 */ /* 0x010fce0000010000 */
[----:B------:R-:W4:Y:S01]  /*29b0*/  MUFU.EX2 R55, R55 ;  /* 0x0000003700377308 */ /* 0x000f220000000800 */
[C---:B--2---:R-:W-:Y:S01]  /*29c0*/  FADD.FTZ R5, R51.reuse, R10 ;  /* 0x0000000a33057221 */ /* 0x044fe20000010000 */
[----:B------:R-:W-:-:S06]  /*29d0*/  F2FP.BF16.F32.PACK_AB R165, R51, R50 ;  /* 0x0000003233a5723e */ /* 0x000fcc00000010ff */
[----:B------:R-:W2:Y:S01]  /*29e0*/  MUFU.EX2 R61, R61 ;  /* 0x0000003d003d7308 */ /* 0x000ea20000000800 */
[----:B---3--:R-:W-:-:S07]  /*29f0*/  FADD.FTZ R10, R54, R5 ;  /* 0x00000005360a7221 */ /* 0x008fce0000010000 */
[----:B------:R-:W3:Y:S01]  /*2a00*/  MUFU.EX2 R58, R58 ;  /* 0x0000003a003a7308 */ /* 0x000ee20000000800 */
[C---:B----4-:R-:W-:Y:S01]  /*2a10*/  FADD.FTZ R5, R55.reuse, R10 ;  /* 0x0000000a37057221 */ /* 0x050fe20000010000 */
[----:B------:R-:W-:-:S06]  /*2a20*/  F2FP.BF16.F32.PACK_AB R167, R55, R54 ;  /* 0x0000003637a7723e */ /* 0x000fcc00000010ff */
[----:B------:R-:W4:Y:S01]  /*2a30*/  MUFU.EX2 R64, R64 ;  /* 0x0000004000407308 */ /* 0x000f220000000800 */
[C---:B--2---:R-:W-:Y:S01]  /*2a40*/  FADD.FTZ R13, R61.reuse, R12 ;  /* 0x0000000c3d0d7221 */ /* 0x044fe20000010000 */
[----:B------:R-:W-:-:S06]  /*2a50*/  F2FP.BF16.F32.PACK_AB R170, R61, R60 ;  /* 0x0000003c3daa723e */ /* 0x000fcc00000010ff */
[----:B------:R-:W2:Y:S01]  /*2a60*/  MUFU.EX2 R59, R59 ;  /* 0x0000003b003b7308 */ /* 0x000ea20000000800 */
[----:B---3--:R-:W-:-:S07]  /*2a70*/  FADD.FTZ R10, R58, R5 ;  /* 0x000000053a0a7221 */ /* 0x008fce0000010000 */
[----:B------:R-:W3:Y:S01]  /*2a80*/  MUFU.EX2 R65, R65 ;  /* 0x0000004100417308 */ /* 0x000ee20000000800 */
[----:B----4-:R-:W-:-:S07]  /*2a90*/  FADD.FTZ R12, R64, R13 ;  /* 0x0000000d400c7221 */ /* 0x010fce0000010000 */
[----:B------:R-:W4:Y:S01]  /*2aa0*/  MUFU.EX2 R62, R62 ;  /* 0x0000003e003e7308 */ /* 0x000f220000000800 */
[C---:B--2---:R-:W-:Y:S01]  /*2ab0*/  FADD.FTZ R5, R59.reuse, R10 ;  /* 0x0000000a3b057221 */ /* 0x044fe20000010000 */
[----:B------:R-:W-:-:S06]  /*2ac0*/  F2FP.BF16.F32.PACK_AB R169, R59, R58 ;  /* 0x0000003a3ba9723e */ /* 0x000fcc00000010ff */
[----:B------:R-:W2:Y:S01]  /*2ad0*/  MUFU.EX2 R68, R68 ;  /* 0x0000004400447308 */ /* 0x000ea20000000800 */
[C---:B---3--:R-:W-:Y:S01]  /*2ae0*/  FADD.FTZ R13, R65.reuse, R12 ;  /* 0x0000000c410d7221 */ /* 0x048fe20000010000 */
[----:B------:R-:W-:-:S06]  /*2af0*/  F2FP.BF16.F32.PACK_AB R172, R65, R64 ;  /* 0x0000004041ac723e */ /* 0x000fcc00000010ff */
[----:B------:R-:W3:Y:S01]  /*2b00*/  MUFU.EX2 R63, R63 ;  /* 0x0000003f003f7308 */ /* 0x000ee20000000800 */
[----:B----4-:R-:W-:-:S07]  /*2b10*/  FADD.FTZ R10, R62, R5 ;  /* 0x000000053e0a7221 */ /* 0x010fce0000010000 */
[----:B------:R-:W4:Y:S01]  /*2b20*/  MUFU.EX2 R66, R66 ;  /* 0x0000004200427308 */ /* 0x000f220000000800 */
[----:B--2---:R-:W-:Y:S01]  /*2b30*/  FADD.FTZ R12, R68, R13 ;  /* 0x0000000d440c7221 */ /* 0x004fe20000010000 */
[----:B------:R-:W-:-:S03]  /*2b40*/  F2FP.BF16.F32.PACK_AB R174, R11, R68 ;  /* 0x000000440bae723e */ /* 0x000fc600000010ff */
[----:B------:R-:W-:-:S03]  /*2b50*/  FADD.FTZ R5, R11, R12 ;  /* 0x0000000c0b057221 */ /* 0x000fc60000010000 */
[----:B------:R-:W2:Y:S01]  /*2b60*/  MUFU.EX2 R67, R67 ;  /* 0x0000004300437308 */ /* 0x000ea20000000800 */
[C---:B---3--:R-:W-:Y:S01]  /*2b70*/  FADD.FTZ R13, R63.reuse, R10 ;  /* 0x0000000a3f0d7221 */ /* 0x048fe20000010000 */
[----:B------:R-:W-:-:S06]  /*2b80*/  F2FP.BF16.F32.PACK_AB R171, R63, R62 ;  /* 0x0000003e3fab723e */ /* 0x000fcc00000010ff */
[----:B------:R-:W3:Y:S01]  /*2b90*/  MUFU.EX2 R70, R70 ;  /* 0x0000004600467308 */ /* 0x000ee20000000800 */
[----:B----4-:R-:W-:-:S07]  /*2ba0*/  FADD.FTZ R10, R66, R13 ;  /* 0x0000000d420a7221 */ /* 0x010fce0000010000 */
[----:B------:R3:W4:Y:S01]  /*2bb0*/  MUFU.EX2 R175, R6 ;  /* 0x0000000600af7308 */ /* 0x0007220000000800 */
[C---:B--2---:R-:W-:Y:S01]  /*2bc0*/  FADD.FTZ R11, R67.reuse, R10 ;  /* 0x0000000a430b7221 */ /* 0x044fe20000010000 */
[----:B------:R-:W-:-:S03]  /*2bd0*/  F2FP.BF16.F32.PACK_AB R173, R67, R66 ;  /* 0x0000004243ad723e */ /* 0x000fc600000010ff */
[----:B---3--:R-:W-:-:S04]  /*2be0*/  FADD.FTZ R6, R70, R11 ;  /* 0x0000000b46067221 */ /* 0x008fc80000010000 */
[C---:B----4-:R-:W-:Y:S01]  /*2bf0*/  FADD.FTZ R6, R175.reuse, R6 ;  /* 0x00000006af067221 */ /* 0x050fe20000010000 */
[----:B------:R-:W-:Y:S01]  /*2c00*/  F2FP.BF16.F32.PACK_AB R175, R175, R70 ;  /* 0x00000046afaf723e */ /* 0x000fe200000010ff */
[----:B0-----:R-:W-:Y:S06]  /*2c10*/  @!P0 BRA `(.L_x_19) ;  /* 0x0000000000048947 */ /* 0x001fec0003800000 */
[----:B------:R-:W-:Y:S01]  /*2c20*/  BPT.TRAP 0x1 ;  /* 0x000000040000795c */ /* 0x000fe20000300000 */
.L_x_19:
[----:B------:R0:W2:Y:S01]  /*2c30*/  SYNCS.PHASECHK.TRANS64.TRYWAIT P2, [UR38+0x22850], R8 ;  /* 0x02285008ff0075a7 */ /* 0x0000a20008040166 */
[----:B------:R-:W-:Y:S05]  /*2c40*/  @!P0 BRA `(.L_x_20) ;  /* 0x0000000000048947 */ /* 0x000fea0003800000 */
[----:B------:R-:W-:Y:S01]  /*2c50*/  BPT.TRAP 0x1 ;  /* 0x000000040000795c */ /* 0x000fe20000300000 */
.L_x_20:
[----:B--2---:R-:W-:Y:S05]  /*2c60*/  @P2 BRA `(.L_x_21) ;  /* 0x0000000000082947 */ /* 0x004fea0003800000 */
[----:B------:R-:W2:Y:S02]  /*2c70*/  SYNCS.PHASECHK.TRANS64.TRYWAIT P2, [UR38+0x22850], R8 ;  /* 0x02285008ff0075a7 */ /* 0x000ea40008040166 */
[----:B--2---:R-:W-:Y:S05]  /*2c80*/  @!P2 BRA `(.L_x_22) ;  /* 0x0000008800dca947 */ /* 0x004fea0003800000 */
.L_x_21:
[----:B------:R3:W-:Y:S01]  /*2c90*/  BAR.SYNC.DEFER_BLOCKING R0, 0x100 ;  /* 0x000400000000751d */ /* 0x0007e20000010000 */
[----:B------:R-:W-:Y:S01]  /*2ca0*/  UIADD3 UR4, UR38, 0x400, URZ ;  /* 0x0000040026047890 */ /* 0x000fe2000fffe03f */
[----:B--2---:R-:W-:Y:S01]  /*2cb0*/  @!P1 VIADD R9, R9, 0x22860 ;  /* 0x0002286009099836 */ /* 0x004fe20000000000 */
[----:B------:R-:W-:Y:S02]  /*2cc0*/  UIADD3 UR40, UR40, -0x2, URZ ;  /* 0xfffffffe28287890 */ /* 0x000fe4000fffe03f */
[----:B------:R-:W-:Y:S01]  /*2cd0*/  USHF.R.U32.HI UR4, URZ, 0x4, UR4 ;  /* 0x000000043f047899 */ /* 0x000fe20008011604 */
[----:B------:R-:W-:Y:S01]  /*2ce0*/  UMOV UR11, 0x40000040 ;  /* 0x40000040000b7882 */ /* 0x000fe20000000000 */
[----:B------:R-:W-:Y:S01]  /*2cf0*/  UISETP.GE.AND UP0, UPT, UR40, UR37, UPT ;  /* 0x000000252800728c */ /* 0x000fe2000bf06270 */
[----:B------:R-:W-:Y:S01]  /*2d00*/  @!P1 PRMT R9, RZ, 0x654, R9 ;  /* 0x00000654ff099816 */ /* 0x000fe20000000009 */
[----:B------:R-:W-:-:S04]  /*2d10*/  ULOP3.LUT UR4, UR4, 0x3fff, URZ, 0xc0, !UPT ;  /* 0x00003fff04047892 */ /* 0x000fc8000f8ec03f */
[----:B------:R-:W-:Y:S01]  /*2d20*/  ULOP3.LUT UR24, UR4, 0x3000000, URZ, 0xfc, !UPT ;  /* 0x0300000004187892 */ /* 0x000fe2000f8efc3f */
[----:B------:R-:W-:-:S03]  /*2d30*/  PLOP3.LUT P2, PT, PT, PT, UP0, 0x80, 0x0 ;  /* 0x000000000000781c */ /* 0x000fc60003f4f008 */
[----:B------:R-:W-:-:S03]  /*2d40*/  UIADD3 UR4, UR24, 0x80, URZ ;  /* 0x0000008018047890 */ /* 0x000fc6000fffe03f */
[----:B------:R-:W-:Y:S01]  /*2d50*/  UMOV UR10, UR24 ;  /* 0x00000018000a7c82 */ /* 0x000fe20008000000 */
[----:B------:R-:W-:-:S06]  /*2d60*/  WARPGROUP.ARRIVE ;  /* 0x00000000000079c5 */ /* 0x000fcc0000000000 */
[----:B------:R-:W-:Y:S01]  /*2d70*/  HGMMA.64x256x16.F32.BF16 R24, R152, gdesc[UR8].tnspB, RZ, !UPT, gsb0 ;  /* 0x43e0000898187df0 */ /* 0x000fe2000c0018ff */
[----:B------:R-:W-:Y:S01]  /*2d80*/  UMOV UR10, UR4 ;  /* 0x00000004000a7c82 */ /* 0x000fe20008000000 */
[----:B------:R-:W-:Y:S01]  /*2d90*/  UMOV UR11, 0x40000040 ;  /* 0x40000040000b7882 */ /* 0x000fe20000000000 */
[----:B------:R-:W-:Y:S01]  /*2da0*/  UIADD3 UR4, UR24, 0x100, URZ ;  /* 0x0000010018047890 */ /* 0x000fe2000fffe03f */
[----:B------:R-:W-:Y:S02]  /*2db0*/  WARPGROUP.DEPBAR.LE gsb0, 0x0 ;  /* 0x00008000000079c5 */ /* 0x000fe40000010000 */
[----:B------:R-:W-:-:S15]  /*2dc0*/  WARPGROUP.ARRIVE ;  /* 0x00000000000079c5 */ /* 0x000fde0000000000 */
[----:B------:R-:W-:-:S07]  /*2dd0*/  NOP ;  /* 0x0000000000007918 */ /* 0x000fce0000000000 */
[----:B------:R-:W-:Y:S01]  /*2de0*/  HGMMA.64x256x16.F32.BF16 R24, R156, gdesc[UR8].tnspB, R24, gsb0 ;  /* 0x43e000089c187df0 */ /* 0x000fe20008001818 */
        /* <DEDUP_REMOVED lines=23> */
[----:B------:R-:W-:Y:S02]  /*2f60*/  WARPGROUP.DEPBAR.LE gsb0, 0x0 ;  /* 0x00008000000079c5 */ /* 0x000fe40000010000 */
[----:B------:R-:W-:-:S15]  /*2f70*/  WARPGROUP.ARRIVE ;  /* 0x00000000000079c5 */ /* 0x000fde0000000000 */
[----:B------:R-:W-:-:S08]  /*2f80*/  NOP ;  /* 0x0000000000007918 */ /* 0x000fd00000000000 */
[----:B------:R-:W-:Y:S03]  /*2f90*/  HGMMA.64x256x16.F32.BF16 R24, R172, gdesc[UR8].tnspB, R24, gsb0 ;  /* 0x43e00008ac187df0 */ /* 0x000fe60008001818 */
[----:B------:R-:W-:Y:S02]  /*2fa0*/  WARPGROUP.DEPBAR.LE gsb0, 0x0 ;  /* 0x00008000000079c5 */ /* 0x000fe40000010000 */
[----:B------:R3:W-:Y:S01]  /*2fb0*/  @!P1 SYNCS.ARRIVE.TRANS64.RED.A1T0 RZ, [R9+URZ], RZ ;  /* 0x000000ff09ff99a7 */ /* 0x0007e2000810043f */
[----:B------:R-:W-:Y:S05]  /*2fc0*/  @!P2 BRA `(.L_x_23) ;  /* 0x0000001c0044a947 */ /* 0x000fea0003800000 */
[----:B------:R-:W-:Y:S01]  /*2fd0*/  IMAD.MOV.U32 R13, RZ, RZ, R4 ;  /* 0x000000ffff0d7224 */ /* 0x000fe200078e0004 */
[----:B------:R-:W-:Y:S01]  /*2fe0*/  UMOV UR4, URZ ;  /* 0x0000003f00047c82 */ /* 0x000fe20008000000 */
[----:B01----:R-:W-:Y:S01]  /*2ff0*/  IMAD.MOV.U32 R8, RZ, RZ, R3 ;  /* 0x000000ffff087224 */ /* 0x003fe200078e0003 */
[----:B------:R-:W-:Y:S01]  /*3000*/  UMOV UR5, URZ ;  /* 0x0000003f00057c82 */ /* 0x000fe20008000000 */
[----:B------:R-:W-:-:S05]  /*3010*/  ULDC UR7, c[0x0][0x988] ;  /* 0x0002620000077ab9 */ /* 0x000fca0000000800 */
.L_x_32:
[----:B------:R-:W-:Y:S01]  /*3020*/  UIADD3 UR5, UR5, 0x1, URZ ;  /* 0x0000000105057890 */ /* 0x000fe2000fffe03f */
[----:B------:R-:W-:Y:S01]  /*3030*/  IMAD.U32 R3, RZ, RZ, UR40 ;  /* 0x00000028ff037e24 */ /* 0x000fe2000f8e00ff */
[----:B------:R-:W-:Y:S02]  /*3040*/  UIADD3 UR40, UR40, -0x1, URZ ;  /* 0xffffffff28287890 */ /* 0x000fe4000fffe03f */
[----:B------:R-:W-:Y:S02]  /*3050*/  UISETP.NE.AND UP0, UPT, UR5, 0x2, UPT ;  /* 0x000000020500788c */ /* 0x000fe4000bf05270 */
[----:B------:R-:W-:Y:S02]  /*3060*/  ISETP.GT.AND P2, PT, R3, UR37, PT ;  /* 0x0000002503007c0c */ /* 0x000fe4000bf44270 */
[----:B------:R-:W-:Y:S02]  /*3070*/  USEL UR10, URZ, 0x1, UP0 ;  /* 0x000000013f0a7887 */ /* 0x000fe40008000000 */
[----:B------:R-:W-:-:S02]  /*3080*/  USEL UR5, UR5, URZ, UP0 ;  /* 0x0000003f05057287 */ /* 0x000fc40008000000 */
[----:B------:R-:W-:Y:S01]  /*3090*/  ULOP3.LUT UR4, UR4, UR10, URZ, 0x3c, !UPT ;  /* 0x0000000a04047292 */ /* 0x000fe2000f8e3c3f */
[----:B--2---:R-:W-:Y:S11]  /*30a0*/  @!P0 BRA `(.L_x_24) ;  /* 0x0000000000048947 */ /* 0x004ff60003800000 */
[----:B------:R-:W-:Y:S01]  /*30b0*/  BPT.TRAP 0x1 ;  /* 0x000000040000795c */ /* 0x000fe20000300000 */
.L_x_24:
[----:B------:R-:W-:Y:S01]  /*30c0*/  IMAD.U32 R3, RZ, RZ, UR4 ;  /* 0x00000004ff037e24 */ /* 0x000fe2000f8e00ff */
[----:B------:R-:W-:-:S04]  /*30d0*/  ULEA UR26, UR5, UR38, 0x3 ;  /* 0x00000026051a7291 */ /* 0x000fc8000f8e183f */
[----:B------:R-:W-:-:S04]  /*30e0*/  SHF.L.U32 R3, R3, 0x1f, RZ ;  /* 0x0000001f03037819 */ /* 0x000fc800000006ff */
[----:B------:R-:W-:-:S13]  /*30f0*/  R2UR UR25, R3 ;  /* 0x00000000031972ca */ /* 0x000fda00000e0000 */
[----:B------:R-:W-:-:S04]  /*3100*/  IMAD.U32 R3, RZ, RZ, UR25 ;  /* 0x00000019ff037e24 */ /* 0x000fc8000f8e00ff */
[----:B------:R0:W1:Y:S01]  /*3110*/  SYNCS.PHASECHK.TRANS64.TRYWAIT P3, [UR26+0x22830], R3 ;  /* 0x02283003ff0075a7 */ /* 0x000062000806015a */
[----:B------:R-:W-:Y:S05]  /*3120*/  @!P0 BRA `(.L_x_25) ;  /* 0x0000000000048947 */ /* 0x000fea0003800000 */
[----:B------:R-:W-:Y:S01]  /*3130*/  BPT.TRAP 0x1 ;  /* 0x000000040000795c */ /* 0x000fe20000300000 */
.L_x_25:
[----:B-1----:R-:W-:Y:S05]  /*3140*/  @P3 BRA `(.L_x_26) ;  /* 0x00000000000c3947 */ /* 0x002fea0003800000 */
[----:B0-----:R-:W-:-:S04]  /*3150*/  MOV R3, UR25 ;  /* 0x0000001900037c02 */ /* 0x001fc80008000f00 */
[----:B------:R-:W0:Y:S02]  /*3160*/  SYNCS.PHASECHK.TRANS64.TRYWAIT P3, [UR26+0x22830], R3 ;  /* 0x02283003ff0075a7 */ /* 0x000e24000806015a */
[----:B0-----:R-:W-:Y:S05]  /*3170*/  @!P3 BRA `(.L_x_27) ;  /* 0x0000008400b4b947 */ /* 0x001fea0003800000 */
.L_x_26:
[----:B------:R-:W-:Y:S01]  /*3180*/  UIMAD UR10, UR5, 0x300, UR6 ;  /* 0x00000300050a78a4 */ /* 0x000fe2000f8e0206 */
[----:B------:R-:W-:Y:S01]  /*3190*/  WARPGROUP.ARRIVE ;  /* 0x00000000000079c5 */ /* 0x000fe20000000000 */
[----:B------:R-:W-:Y:S01]  /*31a0*/  UMOV UR11, 0x40000040 ;  /* 0x40000040000b7882 */ /* 0x000fe20000000000 */
[----:B------:R-:W-:Y:S01]  /*31b0*/  UMOV UR15, 0x40000040 ;  /* 0x40000040000f7882 */ /* 0x000fe20000000000 */
[----:B------:R-:W-:Y:S02]  /*31c0*/  UIADD3 UR14, UR10, 0x2, URZ ;  /* 0x000000020a0e7890 */ /* 0x000fe4000fffe03f */
[----:B------:R-:W-:Y:S01]  /*31d0*/  UIADD3 UR18, UR10, 0x4, URZ ;  /* 0x000000040a127890 */ /* 0x000fe2000fffe03f */
[----:B------:R-:W-:Y:S02]  /*31e0*/  UMOV UR19, 0x40000040 ;  /* 0x4000004000137882 */ /* 0x000fe40000000000 */
[----:B------:R-:W-:Y:S01]  /*31f0*/  HGMMA.64x96x16.F32.BF16 R152, gdesc[UR8], RZ, !UPT, gsb0 ;  /* 0x01600000089879f0 */ /* 0x000fe2000c0018ff */
[----:B------:R-:W-:Y:S01]  /*3200*/  UIADD3 UR22, UR10, 0x6, URZ ;  /* 0x000000060a167890 */ /* 0x000fe2000fffe03f */
[----:B------:R-:W-:Y:S01]  /*3210*/  UMOV UR23, 0x40000040 ;  /* 0x4000004000177882 */ /* 0x000fe20000000000 */
        /* <DEDUP_REMOVED lines=10> */
[----:B0-----:R-:W-:-:S04]  /*32c0*/  FMNMX.FTZ R4, R152, R8, !PT ;  /* 0x0000000898047209 */ /* 0x001fc80007810000 */
[----:B------:R-:W-:-:S04]  /*32d0*/  FMNMX.FTZ R3, R153, R4, !PT ;  /* 0x0000000499037209 */ /* 0x000fc80007810000 */
        /* <DEDUP_REMOVED lines=21> */
[----:B---3--:R-:W-:-:S05]  /*3430*/  FMNMX.FTZ R9, R197, R4, !PT ;  /* 0x00000004c5097209 */ /* 0x008fca0007810000 */
[----:B------:R-:W0:Y:S02]  /*3440*/  SHFL.BFLY PT, R4, R9, 0x2, 0x1f ;  /* 0x0c401f0009047f89 */ /* 0x000e2400000e0000 */
[----:B0-----:R-:W-:-:S05]  /*3450*/  FMNMX.FTZ R10, R9, R4, !PT ;  /* 0x00000004090a7209 */ /* 0x001fca0007810000 */
[----:B------:R-:W0:Y:S02]  /*3460*/  SHFL.BFLY PT, R3, R10, 0x1, 0x1f ;  /* 0x0c201f000a037f89 */ /* 0x000e2400000e0000 */
[----:B0-----:R-:W-:-:S05]  /*3470*/  FMNMX.FTZ R3, R10, R3, !PT ;  /* 0x000000030a037209 */ /* 0x001fca0007810000 */
[C---:B------:R-:W-:Y:S01]  /*3480*/  FADD.FTZ R4, -R3.reuse, R8 ;  /* 0x0000000803047221 */ /* 0x040fe20000010100 */
[----:B------:R-:W-:-:S03]  /*3490*/  FMUL.FTZ R7, R3, UR7 ;  /* 0x0000000703077c20 */ /* 0x000fc60008410000 */
[----:B------:R-:W-:Y:S01]  /*34a0*/  FMUL.FTZ R8, R4, UR7 ;  /* 0x0000000704087c20 */ /* 0x000fe20008410000 */
[----:B------:R-:W-:Y:S01]  /*34b0*/  FMNMX.FTZ R4, R154, R13, !PT ;  /* 0x0000000d9a047209 */ /* 0x000fe20007810000 */
[--C-:B------:R-:W-:Y:S01]  /*34c0*/  FFMA.FTZ R12, R152, UR7, -R7.reuse ;  /* 0x00000007980c7c23 */ /* 0x100fe20008010807 */
[--C-:B------:R-:W-:Y:S01]  /*34d0*/  FFMA.FTZ R10, R156, UR7, -R7.reuse ;  /* 0x000000079c0a7c23 */ /* 0x100fe20008010807 */
[--C-:B------:R-:W-:Y:S01]  /*34e0*/  FFMA.FTZ R156, R160, UR7, -R7.reuse ;  /* 0x00000007a09c7c23 */ /* 0x100fe20008010807 */
[----:B------:R-:W-:Y:S01]  /*34f0*/  FMNMX.FTZ R11, R155, R4, !PT ;  /* 0x000000049b0b7209 */ /* 0x000fe20007810000 */
[----:B------:R0:W-:Y:S01]  /*3500*/  MUFU.EX2 R9, R12 ;  /* 0x0000000c00097308 */ /* 0x0001e20000000800 */
[--C-:B------:R-:W-:Y:S01]  /*3510*/  FFMA.FTZ R152, R153, UR7, -R7.reuse ;  /* 0x0000000799987c23 */ /* 0x100fe20008010807 */
[--C-:B------:R-:W-:Y:S01]  /*3520*/  FFMA.FTZ R160, R168, UR7, -R7.reuse ;  /* 0x00000007a8a07c23 */ /* 0x100fe20008010807 */
[----:B------:R-:W-:Y:S01]  /*3530*/  FMNMX.FTZ R4, R158, R11, !PT ;  /* 0x0000000b9e047209 */ /* 0x000fe20007810000 */
[--C-:B------:R-:W-:Y:S01]  /*3540*/  FFMA.FTZ R14, R172, UR7, -R7.reuse ;  /* 0x00000007ac0e7c23 */ /* 0x100fe20008010807 */
[--C-:B------:R-:W-:Y:S01]  /*3550*/  FFMA.FTZ R23, R177, UR7, -R7.reuse ;  /* 0x00000007b1177c23 */ /* 0x100fe20008010807 */
[--C-:B------:R-:W-:Y:S01]  /*3560*/  FFMA.FTZ R16, R180, UR7, -R7.reuse ;  /* 0x00000007b4107c23 */ /* 0x100fe20008010807 */
[----:B------:R-:W-:Y:S01]  /*3570*/  FMNMX.FTZ R11, R159, R4, !PT ;  /* 0x000000049f0b7209 */ /* 0x000fe20007810000 */
[--C-:B------:R-:W-:Y:S01]  /*3580*/  FFMA.FTZ R153, R181, UR7, -R7.reuse ;  /* 0x00000007b5997c23 */ /* 0x100fe20008010807 */
[--C-:B0-----:R-:W-:Y:S01]  /*3590*/  FFMA.FTZ R12, R164, UR7, -R7.reuse ;  /* 0x00000007a40c7c23 */ /* 0x101fe20008010807 */
[--C-:B------:R-:W-:Y:S01]  /*35a0*/  FFMA.FTZ R164, R176, UR7, -R7.reuse ;  /* 0x00000007b0a47c23 */ /* 0x100fe20008010807 */
[----:B------:R-:W-:Y:S01]  /*35b0*/  FMNMX.FTZ R4, R162, R11, !PT ;  /* 0x0000000ba2047209 */ /* 0x000fe20007810000 */
[--C-:B------:R-:W-:Y:S01]  /*35c0*/  FFMA.FTZ R168, R184, UR7, -R7.reuse ;  /* 0x00000007b8a87c23 */ /* 0x100fe20008010807 */
[--C-:B------:R-:W-:Y:S01]  /*35d0*/  FFMA.FTZ R18, R188, UR7, -R7.reuse ;  /* 0x00000007bc127c23 */ /* 0x100fe20008010807 */
[--C-:B------:R-:W-:Y:S01]  /*35e0*/  FFMA.FTZ R172, R192, UR7, -R7.reuse ;  /* 0x00000007c0ac7c23 */ /* 0x100fe20008010807 */
[----:B------:R-:W-:Y:S01]  /*35f0*/  FMNMX.FTZ R11, R163, R4, !PT ;  /* 0x00000004a30b7209 */ /* 0x000fe20007810000 */
[--C-:B------:R-:W-:Y:S01]  /*3600*/  FFMA.FTZ R196, R196, UR7, -R7.reuse ;  /* 0x00000007c4c47c23 */ /* 0x100fe20008010807 */
[--C-:B------:R-:W-:Y:S01]  /*3610*/  FFMA.FTZ R197, R197, UR7, -R7.reuse ;  /* 0x00000007c5c57c23 */ /* 0x100fe20008010807 */
[----:B------:R-:W0:Y:S01]  /*3620*/  MUFU.EX2 R8, R8 ;  /* 0x0000000800087308 */ /* 0x000e220000000800 */
[----:B------:R-:W-:Y:S01]  /*3630*/  FMNMX.FTZ R4, R166, R11, !PT ;  /* 0x0000000ba6047209 */ /* 0x000fe20007810000 */
[----:B------:R-:W-:-:S03]  /*3640*/  FFMA.FTZ R11, R157, UR7, -R7 ;  /* 0x000000079d0b7c23 */ /* 0x000fc60008010807 */
[----:B------:R-:W-:-:S03]  /*3650*/  FMNMX.FTZ R15, R167, R4, !PT ;  /* 0x00000004a70f7209 */ /* 0x000fc60007810000 */
[----:B------:R-:W1:Y:S01]  /*3660*/  MUFU.EX2 R152, R152 ;  /* 0x0000009800987308 */ /* 0x000e620000000800 */
[----:B------:R-:W-:-:S04]  /*3670*/  FMNMX.FTZ R4, R170, R15, !PT ;  /* 0x0000000faa047209 */ /* 0x000fc80007810000 */
[----:B------:R-:W-:-:S03]  /*3680*/  FMNMX.FTZ R15, R171, R4, !PT ;  /* 0x00000004ab0f7209 */ /* 0x000fc60007810000 */
[----:B------:R-:W-:Y:S01]  /*3690*/  MUFU.EX2 R10, R10 ;  /* 0x0000000a000a7308 */ /* 0x000fe20000000800 */
[----:B------:R-:W-:Y:S01]  /*36a0*/  FMNMX.FTZ R4, R174, R15, !PT ;  /* 0x0000000fae047209 */ /* 0x000fe20007810000 */
[--C-:B------:R-:W-:Y:S01]  /*36b0*/  FFMA.FTZ R15, R161, UR7, -R7.reuse ;  /* 0x00000007a10f7c23 */ /* 0x100fe20008010807 */
[----:B------:R-:W-:Y:S01]  /*36c0*/  FFMA.FTZ R161, R189, UR7, -R7 ;  /* 0x00000007bda17c23 */ /* 0x000fe20008010807 */
[----:B0-----:R-:W-:Y:S01]  /*36d0*/  FFMA.FTZ R5, R8, R5, R9 ;  /* 0x0000000508057223 */ /* 0x001fe20000010009 */
[----:B------:R-:W-:Y:S01]  /*36e0*/  FMNMX.FTZ R17, R175, R4, !PT ;  /* 0x00000004af117209 */ /* 0x000fe20007810000 */
[-C--:B------:R-:W-:Y:S01]  /*36f0*/  FMUL.FTZ R24, R24, R8.reuse ;  /* 0x0000000818187220 */ /* 0x080fe20000410000 */
[-C--:B------:R-:W-:Y:S01]  /*3700*/  FMUL.FTZ R25, R25, R8.reuse ;  /* 0x0000000819197220 */ /* 0x080fe20000410000 */
[----:B------:R-:W-:Y:S01]  /*3710*/  MUFU.EX2 R11, R11 ;  /* 0x0000000b000b7308 */ /* 0x000fe20000000800 */
[----:B------:R-:W-:Y:S01]  /*3720*/  FMNMX.FTZ R4, R178, R17, !PT ;  /* 0x00000011b2047209 */ /* 0x000fe20007810000 */
[C---:B-1----:R-:W-:Y:S01]  /*3730*/  FADD.FTZ R5, R152.reuse, R5 ;  /* 0x0000000598057221 */ /* 0x042fe20000010000 */
[----:B------:R-:W-:Y:S01]  /*3740*/  F2FP.BF16.F32.PACK_AB R152, R152, R9 ;  /* 0x000000099898723e */ /* 0x000fe200000010ff */
[----:B------:R-:W-:Y:S01]  /*3750*/  FMUL.FTZ R28, R28, R8 ;  /* 0x000000081c1c7220 */ /* 0x000fe20000410000 */
[----:B------:R-:W-:Y:S01]  /*3760*/  FMNMX.FTZ R17, R179, R4, !PT ;  /* 0x00000004b3117209 */ /* 0x000fe20007810000 */
[-C--:B------:R-:W-:Y:S01]  /*3770*/  FMUL.FTZ R29, R29, R8.reuse ;  /* 0x000000081d1d7220 */ /* 0x080fe20000410000 */
[-C--:B------:R-:W-:Y:S01]  /*3780*/  FMUL.FTZ R32, R32, R8.reuse ;  /* 0x0000000820207220 */ /* 0x080fe20000410000 */
[----:B------:R-:W-:Y:S01]  /*3790*/  MUFU.EX2 R156, R156 ;  /* 0x0000009c009c7308 */ /* 0x000fe20000000800 */
[----:B------:R-:W-:Y:S01]  /*37a0*/  FMNMX.FTZ R4, R182, R17, !PT ;  /* 0x00000011b6047209 */ /* 0x000fe20007810000 */
[--C-:B------:R-:W-:Y:S01]  /*37b0*/  FFMA.FTZ R17, R165, UR7, -R7.reuse ;  /* 0x00000007a5117c23 */ /* 0x100fe20008010807 */
[--C-:B------:R-:W-:Y:S01]  /*37c0*/  FFMA.FTZ R165, R193, UR7, -R7.reuse ;  /* 0x00000007c1a57c23 */ /* 0x100fe20008010807 */
[----:B------:R-:W-:Y:S01]  /*37d0*/  FMUL.FTZ R33, R33, R8 ;  /* 0x0000000821217220 */ /* 0x000fe20000410000 */
[----:B------:R-:W-:Y:S01]  /*37e0*/  FMNMX.FTZ R19, R183, R4, !PT ;  /* 0x00000004b7137209 */ /* 0x000fe20007810000 */
[-C--:B------:R-:W-:Y:S01]  /*37f0*/  FMUL.FTZ R36, R36, R8.reuse ;  /* 0x0000000824247220 */ /* 0x080fe20000410000 */
[-C--:B------:R-:W-:Y:S01]  /*3800*/  FMUL.FTZ R37, R37, R8.reuse ;  /* 0x0000000825257220 */ /* 0x080fe20000410000 */
[----:B------:R-:W-:Y:S01]  /*3810*/  MUFU.EX2 R15, R15 ;  /* 0x0000000f000f7308 */ /* 0x000fe20000000800 */
[----:B------:R-:W-:Y:S01]  /*3820*/  FMNMX.FTZ R4, R186, R19, !PT ;  /* 0x00000013ba047209 */ /* 0x000fe20007810000 */
[-C--:B------:R-:W-:Y:S01]  /*3830*/  FMUL.FTZ R40, R40, R8.reuse ;  /* 0x0000000828287220 */ /* 0x080fe20000410000 */
[-C--:B------:R-:W-:Y:S01]  /*3840*/  FMUL.FTZ R41, R41, R8.reuse ;  /* 0x0000000829297220 */ /* 0x080fe20000410000 */
[----:B------:R-:W-:Y:S01]  /*3850*/  FMUL.FTZ R44, R44, R8 ;  /* 0x000000082c2c7220 */ /* 0x000fe20000410000 */
[----:B------:R-:W-:Y:S01]  /*3860*/  FMNMX.FTZ R19, R187, R4, !PT ;  /* 0x00000004bb137209 */ /* 0x000fe20007810000 */
[-C--:B------:R-:W-:Y:S01]  /*3870*/  FMUL.FTZ R45, R45, R8.reuse ;  /* 0x000000082d2d7220 */ /* 0x080fe20000410000 */
[-C--:B------:R-:W-:Y:S01]  /*3880*/  FMUL.FTZ R48, R48, R8.reuse ;  /* 0x0000000830307220 */ /* 0x080fe20000410000 */
[----:B------:R-:W-:Y:S01]  /*3890*/  MUFU.EX2 R12, R12 ;  /* 0x0000000c000c7308 */ /* 0x000fe20000000800 */
[----:B------:R-:W-:Y:S01]  /*38a0*/  FMNMX.FTZ R4, R190, R19, !PT ;  /* 0x00000013be047209 */ /* 0x000fe20007810000 */
[--C-:B------:R-:W-:Y:S01]  /*38b0*/  FFMA.FTZ R19, R169, UR7, -R7.reuse ;  /* 0x00000007a9137c23 */ /* 0x100fe20008010807 */
[-C--:B------:R-:W-:Y:S01]  /*38c0*/  FMUL.FTZ R49, R49, R8.reuse ;  /* 0x0000000831317220 */ /* 0x080fe20000410000 */
        /* <DEDUP_REMOVED lines=21> */
[-C--:B------:R-:W-:Y:S01]  /*3a20*/  FMUL.FTZ R76, R76, R8.reuse ;  /* 0x000000084c4c7220 */ /* 0x080fe20000410000 */
[----:B------:R-:W0:Y:S01]  /*3a30*/  SHFL.BFLY PT, R157, R4, 0x2, 0x1f ;  /* 0x0c401f00049d7f89 */ /* 0x000e2200000e0000 */
[-C--:B------:R-:W-:Y:S01]  /*3a40*/  FMUL.FTZ R77, R77, R8.reuse ;  /* 0x000000084d4d7220 */ /* 0x080fe20000410000 */
[-C--:B------:R-:W-:Y:S01]  /*3a50*/  FMUL.FTZ R80, R80, R8.reuse ;  /* 0x0000000850507220 */ /* 0x080fe20000410000 */
[-C--:B------:R-:W-:Y:S01]  /*3a60*/  FMUL.FTZ R81, R81, R8.reuse ;  /* 0x0000000851517220 */ /* 0x080fe20000410000 */
[-C--:B------:R-:W-:Y:S01]  /*3a70*/  FMUL.FTZ R84, R84, R8.reuse ;  /* 0x0000000854547220 */ /* 0x080fe20000410000 */
[-C--:B------:R-:W-:Y:S01]  /*3a80*/  FMUL.FTZ R85, R85, R8.reuse ;  /* 0x0000000855557220 */ /* 0x080fe20000410000 */
[----:B------:R-:W-:Y:S01]  /*3a90*/  MUFU.EX2 R14, R14 ;  /* 0x0000000e000e7308 */ /* 0x000fe20000000800 */
[-C--:B------:R-:W-:Y:S01]  /*3aa0*/  FMUL.FTZ R88, R88, R8.reuse ;  /* 0x0000000858587220 */ /* 0x080fe20000410000 */
[-C--:B------:R-:W-:Y:S01]  /*3ab0*/  FMUL.FTZ R89, R89, R8.reuse ;  /* 0x0000000859597220 */ /* 0x080fe20000410000 */
        /* <DEDUP_REMOVED lines=15> */
[----:B0-----:R-:W-:Y:S01]  /*3bb0*/  FMNMX.FTZ R20, R4, R157, !PT ;  /* 0x0000009d04147209 */ /* 0x001fe20007810000 */
[----:B------:R-:W-:Y:S01]  /*3bc0*/  FFMA.FTZ R157, R185, UR7, -R7 ;  /* 0x00000007b99d7c23 */ /* 0x000fe20008010807 */
[-C--:B------:R-:W-:Y:S01]  /*3bd0*/  FMUL.FTZ R117, R117, R8.reuse ;  /* 0x0000000875757220 */ /* 0x080fe20000410000 */
[-C--:B------:R-:W-:Y:S01]  /*3be0*/  FMUL.FTZ R120, R120, R8.reuse ;  /* 0x0000000878787220 */ /* 0x080fe20000410000 */
[-C--:B------:R-:W-:Y:S01]  /*3bf0*/  FMUL.FTZ R121, R121, R8.reuse ;  /* 0x0000000879797220 */ /* 0x080fe20000410000 */
[----:B------:R-:W0:Y:S01]  /*3c00*/  SHFL.BFLY PT, R169, R20, 0x1, 0x1f ;  /* 0x0c201f0014a97f89 */ /* 0x000e2200000e0000 */
        /* <DEDUP_REMOVED lines=15> */
[----:B------:R-:W-:Y:S01]  /*3d00*/  FMUL.FTZ R149, R149, R8 ;  /* 0x0000000895957220 */ /* 0x000fe20000410000 */
[----:B------:R-:W-:Y:S01]  /*3d10*/  MUFU.EX2 R153, R153 ;  /* 0x0000009900997308 */ /* 0x000fe20000000800 */
[----:B0-----:R-:W-:-:S07]  /*3d20*/  FMNMX.FTZ R4, R20, R169, !PT ;  /* 0x000000a914047209 */ /* 0x001fce0007810000 */
[----:B------:R-:W-:Y:S01]  /*3d30*/  MUFU.EX2 R168, R168 ;  /* 0x000000a800a87308 */ /* 0x000fe20000000800 */
[C---:B------:R-:W-:Y:S01]  /*3d40*/  FMUL.FTZ R185, R4.reuse, UR7 ;  /* 0x0000000704b97c20 */ /* 0x040fe20008410000 */
[----:B------:R-:W-:-:S03]  /*3d50*/  FADD.FTZ R7, -R4, R13 ;  /* 0x0000000d04077221 */ /* 0x000fc60000010100 */
[--C-:B------:R-:W-:Y:S01]  /*3d60*/  FFMA.FTZ R22, R154, UR7, -R185.reuse ;  /* 0x000000079a167c23 */ /* 0x100fe200080108b9 */
[----:B------:R-:W-:Y:S01]  /*3d70*/  FMUL.FTZ R7, R7, UR7 ;  /* 0x0000000707077c20 */ /* 0x000fe20008410000 */
[--C-:B------:R-:W-:Y:S01]  /*3d80*/  FFMA.FTZ R155, R155, UR7, -R185.reuse ;  /* 0x000000079b9b7c23 */ /* 0x100fe200080108b9 */
[--C-:B------:R-:W-:Y:S01]  /*3d90*/  FFMA.FTZ R173, R158, UR7, -R185.reuse ;  /* 0x000000079ead7c23 */ /* 0x100fe200080108b9 */
[--C-:B------:R-:W-:Y:S01]  /*3da0*/  FFMA.FTZ R176, R159, UR7, -R185.reuse ;  /* 0x000000079fb07c23 */ /* 0x100fe200080108b9 */
[----:B------:R0:W-:Y:S01]  /*3db0*/  MUFU.EX2 R169, R7 ;  /* 0x0000000700a97308 */ /* 0x0001e20000000800 */
[--C-:B------:R-:W-:Y:S01]  /*3dc0*/  FFMA.FTZ R192, R175, UR7, -R185.reuse ;  /* 0x00000007afc07c23 */ /* 0x100fe200080108b9 */
[--C-:B------:R-:W-:Y:S01]  /*3dd0*/  FFMA.FTZ R175, R178, UR7, -R185.reuse ;  /* 0x00000007b2af7c23 */ /* 0x100fe200080108b9 */
[--C-:B------:R-:W-:Y:S01]  /*3de0*/  FFMA.FTZ R159, R162, UR7, -R185.reuse ;  /* 0x00000007a29f7c23 */ /* 0x100fe200080108b9 */
[----:B------:R-:W-:Y:S01]  /*3df0*/  FFMA.FTZ R178, R179, UR7, -R185 ;  /* 0x00000007b3b27c23 */ /* 0x000fe200080108b9 */
[----:B------:R-:W-:-:S02]  /*3e00*/  IMAD.U32 R179, RZ, RZ, UR26 ;  /* 0x0000001affb37e24 */ /* 0x000fc4000f8e00ff */
[--C-:B------:R-:W-:Y:S01]  /*3e10*/  FFMA.FTZ R180, R163, UR7, -R185.reuse ;  /* 0x00000007a3b47c23 */ /* 0x100fe200080108b9 */
[--C-:B------:R-:W-:Y:S01]  /*3e20*/  FFMA.FTZ R163, R166, UR7, -R185.reuse ;  /* 0x00000007a6a37c23 */ /* 0x100fe200080108b9 */
[----:B------:R-:W1:Y:S01]  /*3e30*/  MUFU.EX2 R22, R22 ;  /* 0x0000001600167308 */ /* 0x000e620000000800 */
[----:B------:R-:W-:Y:S01]  /*3e40*/  @!P1 VIADD R154, R179, 0x22840 ;  /* 0x00022840b39a9836 */ /* 0x000fe20000000000 */
[----:B0-----:R-:W-:Y:S01]  /*3e50*/  IADD3 R7, -R2, 0xb, RZ ;  /* 0x0000000b02077810 */ /* 0x001fe20007ffe1ff */
[--C-:B------:R-:W-:Y:S01]  /*3e60*/  FFMA.FTZ R184, R167, UR7, -R185.reuse ;  /* 0x00000007a7b87c23 */ /* 0x100fe200080108b9 */
[--C-:B------:R-:W-:Y:S01]  /*3e70*/  FFMA.FTZ R167, R170, UR7, -R185.reuse ;  /* 0x00000007aaa77c23 */ /* 0x100fe200080108b9 */
[--C-:B------:R-:W-:Y:S01]  /*3e80*/  FFMA.FTZ R188, R171, UR7, -R185.reuse ;  /* 0x00000007abbc7c23 */ /* 0x100fe200080108b9 */
[----:B------:R-:W-:Y:S01]  /*3e90*/  @!P1 PRMT R154, RZ, 0x654, R154 ;  /* 0x00000654ff9a9816 */ /* 0x000fe2000000009a */
[----:B------:R0:W-:Y:S06]  /*3ea0*/  BAR.ARV R7, 0x100 ;  /* 0x000400070000751d */ /* 0x0001ec0000002000 */
[----:B------:R-:W2:Y:S01]  /*3eb0*/  MUFU.EX2 R155, R155 ;  /* 0x0000009b009b7308 */ /* 0x000ea20000000800 */
[----:B------:R3:W-:Y:S01]  /*3ec0*/  @!P1 SYNCS.ARRIVE.TRANS64.RED.A1T0 RZ, [R154+URZ], RZ ;  /* 0x000000ff9aff99a7 */ /* 0x0007e2000810043f */
[--C-:B------:R-:W-:Y:S01]  /*3ed0*/  FFMA.FTZ R171, R174, UR7, -R185.reuse ;  /* 0x00000007aeab7c23 */ /* 0x100fe200080108b9 */
[--C-:B------:R-:W-:Y:S01]  /*3ee0*/  FFMA.FTZ R177, R182, UR7, -R185.reuse ;  /* 0x00000007b6b17c23 */ /* 0x100fe200080108b9 */
[----:B-1----:R-:W-:Y:S01]  /*3ef0*/  FFMA.FTZ R6, R169, R6, R22 ;  /* 0x00000006a9067223 */ /* 0x002fe20000010016 */
[--C-:B------:R-:W-:Y:S01]  /*3f00*/  FFMA.FTZ R182, R183, UR7, -R185.reuse ;  /* 0x00000007b7b67c23 */ /* 0x100fe200080108b9 */
[--C-:B------:R-:W-:Y:S01]  /*3f10*/  FFMA.FTZ R181, R186, UR7, -R185.reuse ;  /* 0x00000007bab57c23 */ /* 0x100fe200080108b9 */
[----:B------:R-:W-:Y:S01]  /*3f20*/  FFMA.FTZ R186, R187, UR7, -R185 ;  /* 0x00000007bbba7c23 */ /* 0x000fe200080108b9 */
[----:B------:R-:W1:Y:S01]  /*3f30*/  MUFU.EX2 R173, R173 ;  /* 0x000000ad00ad7308 */ /* 0x000e620000000800 */
[----:B---3--:R-:W-:Y:S01]  /*3f40*/  FADD.FTZ R154, R10, R5 ;  /* 0x000000050a9a7221 */ /* 0x008fe20000010000 */
[--C-:B------:R-:W-:Y:S01]  /*3f50*/  FFMA.FTZ R183, R190, UR7, -R185.reuse ;  /* 0x00000007beb77c23 */ /* 0x100fe200080108b9 */
[--C-:B------:R-:W-:Y:S01]  /*3f60*/  FFMA.FTZ R190, R191, UR7, -R185.reuse ;  /* 0x00000007bfbe7c23 */ /* 0x100fe200080108b9 */
[--C-:B------:R-:W-:Y:S01]  /*3f70*/  FFMA.FTZ R194, R194, UR7, -R185.reuse ;  /* 0x00000007c2c27c23 */ /* 0x100fe200080108b9 */
[----:B------:R-:W-:Y:S01]  /*3f80*/  FADD.FTZ R5, R11, R154 ;  /* 0x0000009a0b057221 */ /* 0x000fe20000010000 */
[--C-:B------:R-:W-:Y:S01]  /*3f90*/  FFMA.FTZ R195, R195, UR7, -R185.reuse ;  /* 0x00000007c3c37c23 */ /* 0x100fe200080108b9 */
[----:B------:R-:W-:Y:S01]  /*3fa0*/  FFMA.FTZ R198, R198, UR7, -R185 ;  /* 0x00000007c6c67c23 */ /* 0x000fe200080108b9 */
[----:B------:R-:W3:Y:S01]  /*3fb0*/  MUFU.EX2 R176, R176 ;  /* 0x000000b000b07308 */ /* 0x000ee20000000800 */
[----:B--2---:R-:W-:Y:S01]  /*3fc0*/  FADD.FTZ R6, R155, R6 ;  /* 0x000000069b067221 */ /* 0x004fe20000010000 */
[----:B------:R-:W-:Y:S01]  /*3fd0*/  FADD.FTZ R154, R156, R5 ;  /* 0x000000059c9a7221 */ /* 0x000fe20000010000 */
[----:B------:R-:W-:Y:S01]  /*3fe0*/  FFMA.FTZ R199, R199, UR7, -R185 ;  /* 0x00000007c7c77c23 */ /* 0x000fe200080108b9 */
[----:B------:R-:W-:Y:S01]  /*3ff0*/  F2FP.BF16.F32.PACK_AB R166, R153, R16 ;  /* 0x0000001099a6723e */ /* 0x000fe200000010ff */
[-C--:B------:R-:W-:Y:S01]  /*4000*/  FMUL.FTZ R26, R26, R169.reuse ;  /* 0x000000a91a1a7220 */ /* 0x080fe20000410000 */
[----:B------:R-:W-:Y:S01]  /*4010*/  FADD.FTZ R5, R15, R154 ;  /* 0x0000009a0f057221 */ /* 0x000fe20000010000 */
[-C--:B------:R-:W-:Y:S01]  /*4020*/  FMUL.FTZ R27, R27, R169.reuse ;  /* 0x000000a91b1b7220 */ /* 0x080fe20000410000 */
[----:B------:R-:W2:Y:S01]  /*4030*/  MUFU.EX2 R159, R159 ;  /* 0x0000009f009f7308 */ /* 0x000ea20000000800 */
[----:B-1----:R-:W-:Y:S01]  /*4040*/  FADD.FTZ R9, R173, R6 ;  /* 0x00000006ad097221 */ /* 0x002fe20000010000 */
[----:B------:R-:W-:Y:S01]  /*4050*/  FADD.FTZ R154, R12, R5 ;  /* 0x000000050c9a7221 */ /* 0x000fe20000010000 */
[-C--:B------:R-:W-:Y:S01]  /*4060*/  FMUL.FTZ R30, R30, R169.reuse ;  /* 0x000000a91e1e7220 */ /* 0x080fe20000410000 */
[-C--:B------:R-:W-:Y:S01]  /*4070*/  FMUL.FTZ R31, R31, R169.reuse ;  /* 0x000000a91f1f7220 */ /* 0x080fe20000410000 */
[-C--:B------:R-:W-:Y:S01]  /*4080*/  FMUL.FTZ R34, R34, R169.reuse ;  /* 0x000000a922227220 */ /* 0x080fe20000410000 */
[----:B------:R-:W-:Y:S01]  /*4090*/  FADD.FTZ R5, R17, R154 ;  /* 0x0000009a11057221 */ /* 0x000fe20000010000 */
[-C--:B------:R-:W-:Y:S01]  /*40a0*/  FMUL.FTZ R35, R35, R169.reuse ;  /* 0x000000a923237220 */ /* 0x080fe20000410000 */
[----:B------:R-:W1:Y:S01]  /*40b0*/  MUFU.EX2 R180, R180 ;  /* 0x000000b400b47308 */ /* 0x000e620000000800 */
[----:B---3--:R-:W-:Y:S01]  /*40c0*/  FADD.FTZ R6, R176, R9 ;  /* 0x00000009b0067221 */ /* 0x008fe20000010000 */
[----:B------:R-:W-:Y:S01]  /*40d0*/  FADD.FTZ R154, R160, R5 ;  /* 0x00000005a09a7221 */ /* 0x000fe20000010000 */
[-C--:B------:R-:W-:Y:S01]  /*40e0*/  FMUL.FTZ R38, R38, R169.reuse ;  /* 0x000000a926267220 */ /* 0x080fe20000410000 */
[-C--:B------:R-:W-:Y:S01]  /*40f0*/  FMUL.FTZ R39, R39, R169.reuse ;  /* 0x000000a927277220 */ /* 0x080fe20000410000 */
[-C--:B------:R-:W-:Y:S01]  /*4100*/  FMUL.FTZ R42, R42, R169.reuse ;  /* 0x000000a92a2a7220 */ /* 0x080fe20000410000 */
[----:B------:R-:W-:Y:S01]  /*4110*/  FADD.FTZ R5, R19, R154 ;  /* 0x0000009a13057221 */ /* 0x000fe20000010000 */
[-C--:B------:R-:W-:Y:S01]  /*4120*/  FMUL.FTZ R43, R43, R169.reuse ;  /* 0x000000a92b2b7220 */ /* 0x080fe20000410000 */
[----:B------:R-:W3:Y:S01]  /*4130*/  MUFU.EX2 R163, R163 ;  /* 0x000000a300a37308 */ /* 0x000ee20000000800 */
[----:B--2---:R-:W-:Y:S01]  /*4140*/  FADD.FTZ R9, R159, R6 ;  /* 0x000000069f097221 */ /* 0x004fe20000010000 */
[----:B------:R-:W-:Y:S01]  /*4150*/  FADD.FTZ R154, R14, R5 ;  /* 0x000000050e9a7221 */ /* 0x000fe20000010000 */
[-C--:B------:R-:W-:Y:S01]  /*4160*/  FMUL.FTZ R46, R46, R169.reuse ;  /* 0x000000a92e2e7220 */ /* 0x080fe20000410000 */
[-C--:B------:R-:W-:Y:S01]  /*4170*/  FMUL.FTZ R47, R47, R169.reuse ;  /* 0x000000a92f2f7220 */ /* 0x080fe20000410000 */
        /* <DEDUP_REMOVED lines=18> */
[----:B------:R-:W-:Y:S01]  /*42a0*/  F2FP.BF16.F32.PACK_AB R153, R155, R22 ;  /* 0x000000169b99723e */ /* 0x000fe200000010ff */
[----:B------:R-:W3:Y:S01]  /*42b0*/  MUFU.EX2 R188, R188 ;  /* 0x000000bc00bc7308 */ /* 0x000ee20000000800 */
[----:B--2---:R-:W-:Y:S01]  /*42c0*/  FADD.FTZ R6, R184, R9 ;  /* 0x00000009b8067221 */ /* 0x004fe20000010000 */
[----:B------:R-:W-:Y:S01]  /*42d0*/  FADD.FTZ R154, R168, R5 ;  /* 0x00000005a89a7221 */ /* 0x000fe20000010000 */
[-C--:B------:R-:W-:Y:S01]  /*42e0*/  FMUL.FTZ R67, R67, R169.reuse ;  /* 0x000000a943437220 */ /* 0x080fe20000410000 */
[-C--:B------:R-:W-:Y:S01]  /*42f0*/  FMUL.FTZ R70, R70, R169.reuse ;  /* 0x000000a946467220 */ /* 0x080fe20000410000 */
[-C--:B------:R-:W-:Y:S01]  /*4300*/  FMUL.FTZ R71, R71, R169.reuse ;  /* 0x000000a947477220 */ /* 0x080fe20000410000 */
[-C--:B------:R-:W-:Y:S01]  /*4310*/  FMUL.FTZ R74, R74, R169.reuse ;  /* 0x000000a94a4a7220 */ /* 0x080fe20000410000 */
[-C--:B------:R-:W-:Y:S01]  /*4320*/  FMUL.FTZ R75, R75, R169.reuse ;  /* 0x000000a94b4b7220 */ /* 0x080fe20000410000 */
[----:B------:R-:W2:Y:S01]  /*4330*/  MUFU.EX2 R171, R171 ;  /* 0x000000ab00ab7308 */ /* 0x000ea20000000800 */
[----:B-1----:R-:W-:Y:S01]  /*4340*/  FADD.FTZ R9, R167, R6 ;  /* 0x00000006a7097221 */ /* 0x002fe20000010000 */
[-C--:B------:R-:W-:Y:S01]  /*4350*/  FMUL.FTZ R78, R78, R169.reuse ;  /* 0x000000a94e4e7220 */ /* 0x080fe20000410000 */
[-C--:B------:R-:W-:Y:S01]  /*4360*/  FMUL.FTZ R79, R79, R169.reuse ;  /* 0x000000a94f4f7220 */ /* 0x080fe20000410000 */
[-C--:B------:R-:W-:Y:S01]  /*4370*/  FMUL.FTZ R82, R82, R169.reuse ;  /* 0x000000a952527220 */ /* 0x080fe20000410000 */
[-C--:B------:R-:W-:Y:S01]  /*4380*/  FMUL.FTZ R83, R83, R169.reuse ;  /* 0x000000a953537220 */ /* 0x080fe20000410000 */
[-C--:B------:R-:W-:Y:S01]  /*4390*/  FMUL.FTZ R86, R86, R169.reuse ;  /* 0x000000a956567220 */ /* 0x080fe20000410000 */
[-C--:B------:R-:W-:Y:S01]  /*43a0*/  FMUL.FTZ R87, R87, R169.reuse ;  /* 0x000000a957577220 */ /* 0x080fe20000410000 */
[----:B------:R-:W1:Y:S01]  /*43b0*/  MUFU.EX2 R192, R192 ;  /* 0x000000c000c07308 */ /* 0x000e620000000800 */
[----:B---3--:R-:W-:Y:S01]  /*43c0*/  FADD.FTZ R6, R188, R9 ;  /* 0x00000009bc067221 */ /* 0x008fe20000010000 */
[-C--:B------:R-:W-:Y:S01]  /*43d0*/  FMUL.FTZ R90, R90, R169.reuse ;  /* 0x000000a95a5a7220 */ /* 0x080fe20000410000 */
[-C--:B------:R-:W-:Y:S01]  /*43e0*/  FMUL.FTZ R91, R91, R169.reuse ;  /* 0x000000a95b5b7220 */ /* 0x080fe20000410000 */
[-C--:B------:R-:W-:Y:S01]  /*43f0*/  FMUL.FTZ R94, R94, R169.reuse ;  /* 0x000000a95e5e7220 */ /* 0x080fe20000410000 */
[-C--:B------:R-:W-:Y:S01]  /*4400*/  FMUL.FTZ R95, R95, R169.reuse ;  /* 0x000000a95f5f7220 */ /* 0x080fe20000410000 */
[-C--:B------:R-:W-:Y:S01]  /*4410*/  FMUL.FTZ R98, R98, R169.reuse ;  /* 0x000000a962627220 */ /* 0x080fe20000410000 */
[-C--:B------:R-:W-:Y:S01]  /*4420*/  FMUL.FTZ R99, R99, R169.reuse ;  /* 0x000000a963637220 */ /* 0x080fe20000410000 */
[----:B------:R-:W3:Y:S01]  /*4430*/  MUFU.EX2 R175, R175 ;  /* 0x000000af00af7308 */ /* 0x000ee20000000800 */
[----:B--2---:R-:W-:Y:S01]  /*4440*/  FADD.FTZ R9, R171, R6 ;  /* 0x00000006ab097221 */ /* 0x004fe20000010000 */
[-C--:B------:R-:W-:Y:S01]  /*4450*/  FMUL.FTZ R102, R102, R169.reuse ;  /* 0x000000a966667220 */ /* 0x080fe20000410000 */
        /* <DEDUP_REMOVED lines=32> */
[----:B------:R-:W-:Y:S01]  /*4660*/  FMUL.FTZ R151, R151, R169 ;  /* 0x000000a997977220 */ /* 0x000fe20000410000 */
[----:B------:R-:W-:-:S02]  /*4670*/  F2FP.BF16.F32.PACK_AB R155, R176, R173 ;  /* 0x000000adb09b723e */ /* 0x000fc400000010ff */
[----:B------:R-:W-:Y:S02]  /*4680*/  F2FP.BF16.F32.PACK_AB R156, R15, R156 ;  /* 0x0000009c0f9c723e */ /* 0x000fe400000010ff */
[----:B------:R-:W1:Y:S01]  /*4690*/  MUFU.EX2 R157, R157 ;  /* 0x0000009d009d7308 */ /* 0x000e620000000800 */
[----:B---3--:R-:W-:Y:S01]  /*46a0*/  FADD.FTZ R6, R182, R9 ;  /* 0x00000009b6067221 */ /* 0x008fe20000010000 */
[----:B------:R-:W-:Y:S02]  /*46b0*/  F2FP.BF16.F32.PACK_AB R158, R17, R12 ;  /* 0x0000000c119e723e */ /* 0x000fe400000010ff */
[----:B------:R-:W-:Y:S02]  /*46c0*/  F2FP.BF16.F32.PACK_AB R160, R19, R160 ;  /* 0x000000a013a0723e */ /* 0x000fe400000010ff */
[----:B------:R-:W-:Y:S02]  /*46d0*/  F2FP.BF16.F32.PACK_AB R162, R21, R14 ;  /* 0x0000000e15a2723e */ /* 0x000fe400000010ff */
[----:B------:R-:W3:Y:S01]  /*46e0*/  MUFU.EX2 R186, R186 ;  /* 0x000000ba00ba7308 */ /* 0x000ee20000000800 */
[----:B--2---:R-:W-:Y:S01]  /*46f0*/  FADD.FTZ R9, R181, R6 ;  /* 0x00000006b5097221 */ /* 0x004fe20000010000 */
[----:B------:R-:W-:-:S06]  /*4700*/  F2FP.BF16.F32.PACK_AB R164, R23, R164 ;  /* 0x000000a417a4723e */ /* 0x000fcc00000010ff */
[----:B------:R-:W2:Y:S01]  /*4710*/  MUFU.EX2 R18, R18 ;  /* 0x0000001200127308 */ /* 0x000ea20000000800 */
[C---:B-1----:R-:W-:Y:S01]  /*4720*/  FADD.FTZ R5, R157.reuse, R154 ;  /* 0x0000009a9d057221 */ /* 0x042fe20000010000 */
[----:B------:R-:W-:Y:S02]  /*4730*/  F2FP.BF16.F32.PACK_AB R168, R157, R168 ;  /* 0x000000a89da8723e */ /* 0x000fe400000010ff */
[----:B------:R-:W-:Y:S02]  /*4740*/  F2FP.BF16.F32.PACK_AB R157, R180, R159 ;  /* 0x0000009fb49d723e */ /* 0x000fe400000010ff */
[----:B------:R-:W-:Y:S02]  /*4750*/  F2FP.BF16.F32.PACK_AB R159, R184, R163 ;  /* 0x000000a3b89f723e */ /* 0x000fe400000010ff */
[----:B------:R-:W1:Y:S01]  /*4760*/  MUFU.EX2 R183, R183 ;  /* 0x000000b700b77308 */ /* 0x000e620000000800 */
[----:B---3--:R-:W-:Y:S01]  /*4770*/  FADD.FTZ R6, R186, R9 ;  /* 0x00000009ba067221 */ /* 0x008fe20000010000 */
[----:B------:R-:W-:-:S02]  /*4780*/  F2FP.BF16.F32.PACK_AB R163, R192, R171 ;  /* 0x000000abc0a3723e */ /* 0x000fc400000010ff */
[----:B------:R-:W-:-:S04]  /*4790*/  F2FP.BF16.F32.PACK_AB R169, R186, R181 ;  /* 0x000000b5baa9723e */ /* 0x000fc800000010ff */
[----:B------:R-:W3:Y:S01]  /*47a0*/  MUFU.EX2 R161, R161 ;  /* 0x000000a100a17308 */ /* 0x000ee20000000800 */
[----:B--2---:R-:W-:-:S07]  /*47b0*/  FADD.FTZ R154, R18, R5 ;  /* 0x00000005129a7221 */ /* 0x004fce0000010000 */
[----:B------:R-:W2:Y:S01]  /*47c0*/  MUFU.EX2 R190, R190 ;  /* 0x000000be00be7308 */ /* 0x000ea20000000800 */
[----:B-1----:R-:W-:-:S07]  /*47d0*/  FADD.FTZ R9, R183, R6 ;  /* 0x00000006b7097221 */ /* 0x002fce0000010000 */
[----:B------:R-:W1:Y:S01]  /*47e0*/  MUFU.EX2 R172, R172 ;  /* 0x000000ac00ac7308 */ /* 0x000e620000000800 */
[----:B---3--:R-:W-:Y:S01]  /*47f0*/  FADD.FTZ R5, R161, R154 ;  /* 0x0000009aa1057221 */ /* 0x008fe20000010000 */
[----:B------:R-:W-:Y:S02]  /*4800*/  F2FP.BF16.F32.PACK_AB R154, R11, R10 ;  /* 0x0000000a0b9a723e */ /* 0x000fe400000010ff */
[----:B------:R-:W-:Y:S02]  /*4810*/  F2FP.BF16.F32.PACK_AB R170, R161, R18 ;  /* 0x00000012a1aa723e */ /* 0x000fe400000010ff */
[----:B------:R-:W-:Y:S02]  /*4820*/  F2FP.BF16.F32.PACK_AB R161, R188, R167 ;  /* 0x000000a7bca1723e */ /* 0x000fe400000010ff */
[----:B------:R-:W3:Y:S01]  /*4830*/  MUFU.EX2 R185, R194 ;  /* 0x000000c200b97308 */ /* 0x000ee20000000800 */
[----:B--2---:R-:W-:Y:S01]  /*4840*/  FADD.FTZ R6, R190, R9 ;  /* 0x00000009be067221 */ /* 0x004fe20000010000 */
[----:B------:R-:W-:-:S02]  /*4850*/  F2FP.BF16.F32.PACK_AB R167, R182, R177 ;  /* 0x000000b1b6a7723e */ /* 0x000fc400000010ff */
[----:B------:R-:W-:-:S04]  /*4860*/  F2FP.BF16.F32.PACK_AB R171, R190, R183 ;  /* 0x000000b7beab723e */ /* 0x000fc800000010ff */
[----:B------:R-:W2:Y:S01]  /*4870*/  MUFU.EX2 R165, R165 ;  /* 0x000000a500a57308 */ /* 0x000ea20000000800 */
[----:B-1----:R-:W-:-:S07]  /*4880*/  FADD.FTZ R10, R172, R5 ;  /* 0x00000005ac0a7221 */ /* 0x002fce0000010000 */
[----:B------:R-:W1:Y:S01]  /*4890*/  MUFU.EX2 R8, R195 ;  /* 0x000000c300087308 */ /* 0x000e620000000800 */
[----:B---3--:R-:W-:-:S07]  /*48a0*/  FADD.FTZ R9, R185, R6 ;  /* 0x00000006b9097221 */ /* 0x008fce0000010000 */
[----:B------:R-:W3:Y:S01]  /*48b0*/  MUFU.EX2 R20, R196 ;  /* 0x000000c400147308 */ /* 0x000ee20000000800 */
[C---:B--2---:R-:W-:Y:S01]  /*48c0*/  FADD.FTZ R5, R165.reuse, R10 ;  /* 0x0000000aa5057221 */ /* 0x044fe20000010000 */
[----:B------:R-:W-:Y:S02]  /*48d0*/  F2FP.BF16.F32.PACK_AB R172, R165, R172 ;  /* 0x000000aca5ac723e */ /* 0x000fe400000010ff */
[----:B------:R-:W-:-:S04]  /*48e0*/  F2FP.BF16.F32.PACK_AB R165, R178, R175 ;  /* 0x000000afb2a5723e */ /* 0x000fc800000010ff */
[----:B------:R-:W2:Y:S01]  /*48f0*/  MUFU.EX2 R198, R198 ;  /* 0x000000c600c67308 */ /* 0x000ea20000000800 */
[C---:B-1----:R-:W-:Y:S01]  /*4900*/  FADD.FTZ R9, R8.reuse, R9 ;  /* 0x0000000908097221 */ /* 0x042fe20000010000 */
[----:B------:R-:W-:-:S06]  /*4910*/  F2FP.BF16.F32.PACK_AB R173, R8, R185 ;  /* 0x000000b908ad723e */ /* 0x000fcc00000010ff */
[----:B------:R-:W1:Y:S01]  /*4920*/  MUFU.EX2 R13, R197 ;  /* 0x000000c5000d7308 */ /* 0x000e620000000800 */
[----:B---3--:R-:W-:-:S07]  /*4930*/  FADD.FTZ R10, R20, R5 ;  /* 0x00000005140a7221 */ /* 0x008fce0000010000 */
[----:B------:R-:W3:Y:S01]  /*4940*/  MUFU.EX2 R199, R199 ;  /* 0x000000c700c77308 */ /* 0x000ee20000000800 */
[----:B--2---:R-:W-:Y:S01]  /*4950*/  FADD.FTZ R6, R198, R9 ;  /* 0x00000009c6067221 */ /* 0x004fe20000010000 */
[C---:B-1----:R-:W-:Y:S01]  /*4960*/  FADD.FTZ R5, R13.reuse, R10 ;  /* 0x0000000a0d057221 */ /* 0x042fe20000010000 */
[----:B------:R-:W-:Y:S02]  /*4970*/  F2FP.BF16.F32.PACK_AB R174, R13, R20 ;  /* 0x000000140dae723e */ /* 0x000fe400000010ff */
[C---:B---3--:R-:W-:Y:S01]  /*4980*/  FADD.FTZ R6, R199.reuse, R6 ;  /* 0x00000006c7067221 */ /* 0x048fe20000010000 */
[----:B------:R-:W-:Y:S01]  /*4990*/  F2FP.BF16.F32.PACK_AB R175, R199, R198 ;  /* 0x000000c6c7af723e */ /* 0x000fe200000010ff */
[----:B0-----:R-:W-:Y:S06]  /*49a0*/  @!P0 BRA `(.L_x_28) ;  /* 0x0000000000048947 */ /* 0x001fec0003800000 */
[----:B------:R-:W-:Y:S01]  /*49b0*/  BPT.TRAP 0x1 ;  /* 0x000000040000795c */ /* 0x000fe20000300000 */
.L_x_28:
[----:B------:R-:W-:-:S04]  /*49c0*/  IMAD.U32 R8, RZ, RZ, UR25 ;  /* 0x00000019ff087e24 */ /* 0x000fc8000f8e00ff */
[----:B------:R0:W1:Y:S01]  /*49d0*/  SYNCS.PHASECHK.TRANS64.TRYWAIT P3, [UR26+0x22850], R8 ;  /* 0x02285008ff0075a7 */ /* 0x000062000806015a */
[----:B------:R-:W-:Y:S05]  /*49e0*/  @!P0 BRA `(.L_x_29) ;  /* 0x0000000000048947 */ /* 0x000fea0003800000 */
[----:B------:R-:W-:Y:S01]  /*49f0*/  BPT.TRAP 0x1 ;  /* 0x000000040000795c */ /* 0x000fe20000300000 */
.L_x_29:
[----:B-1----:R-:W-:Y:S05]  /*4a00*/  @P3 BRA `(.L_x_30) ;  /* 0x00000000000c3947 */ /* 0x002fea0003800000 */
[----:B0-----:R-:W-:-:S04]  /*4a10*/  IMAD.U32 R8, RZ, RZ, UR25 ;  /* 0x00000019ff087e24 */ /* 0x001fc8000f8e00ff */
[----:B------:R-:W0:Y:S02]  /*4a20*/  SYNCS.PHASECHK.TRANS64.TRYWAIT P3, [UR26+0x22850], R8 ;  /* 0x02285008ff0075a7 */ /* 0x000e24000806015a */
[----:B0-----:R-:W-:Y:S05]  /*4a30*/  @!P3 BRA `(.L_x_31) ;  /* 0x0000006c00a0b947 */ /* 0x001fea0003800000 */
.L_x_30:
[----:B------:R2:W-:Y:S01]  /*4a40*/  BAR.SYNC.DEFER_BLOCKING R0, 0x100 ;  /* 0x000400000000751d */ /* 0x0005e20000010000 */
[----:B------:R-:W-:Y:S01]  /*4a50*/  UIMAD UR10, UR5, 0xc00, UR24 ;  /* 0x00000c00050a78a4 */ /* 0x000fe2000f8e0218 */
[----:B0-----:R-:W-:Y:S02]  /*4a60*/  @!P1 VIADD R179, R179, 0x22860 ;  /* 0x00022860b3b39836 */ /* 0x001fe40000000000 */
[----:B------:R-:W-:Y:S01]  /*4a70*/  IMAD.MOV.U32 R13, RZ, RZ, R4 ;  /* 0x000000ffff0d7224 */ /* 0x000fe200078e0004 */
[----:B------:R-:W-:Y:S01]  /*4a80*/  UIADD3 UR14, UR10, 0x80, URZ ;  /* 0x000000800a0e7890 */ /* 0x000fe2000fffe03f */
[----:B------:R-:W-:Y:S01]  /*4a90*/  IMAD.MOV.U32 R8, RZ, RZ, R3 ;  /* 0x000000ffff087224 */ /* 0x000fe200078e0003 */
[----:B------:R-:W-:Y:S01]  /*4aa0*/  UMOV UR11, 0x40000040 ;  /* 0x40000040000b7882 */ /* 0x000fe20000000000 */
[----:B------:R-:W-:Y:S01]  /*4ab0*/  UMOV UR15, 0x40000040 ;  /* 0x40000040000f7882 */ /* 0x000fe20000000000 */
[----:B------:R-:W-:Y:S01]  /*4ac0*/  @!P1 PRMT R179, RZ, 0x654, R179 ;  /* 0x00000654ffb39816 */ /* 0x000fe200000000b3 */
[----:B------:R-:W-:-:S06]  /*4ad0*/  WARPGROUP.ARRIVE ;  /* 0x00000000000079c5 */ /* 0x000fcc0000000000 */
[----:B------:R-:W-:Y:S01]  /*4ae0*/  HGMMA.64x256x16.F32.BF16 R24, R152, gdesc[UR8].tnspB, R24, gsb0 ;  /* 0x43e0000898187df0 */ /* 0x000fe20008001818 */
[----:B------:R-:W-:Y:S02]  /*4af0*/  UMOV UR11, 0x40000040 ;  /* 0x40000040000b7882 */ /* 0x000fe40000000000 */
[----:B------:R-:W-:Y:S02]  /*4b00*/  WARPGROUP.DEPBAR.LE gsb0, 0x0 ;  /* 0x00008000000079c5 */ /* 0x000fe40000010000 */
[----:B------:R-:W-:-:S15]  /*4b10*/  WARPGROUP.ARRIVE ;  /* 0x00000000000079c5 */ /* 0x000fde0000000000 */
[----:B------:R-:W-:-:S08]  /*4b20*/  NOP ;  /* 0x0000000000007918 */ /* 0x000fd00000000000 */
[----:B------:R-:W-:Y:S01]  /*4b30*/  HGMMA.64x256x16.F32.BF16 R24, R156, gdesc[UR12].tnspB, R24, gsb0 ;  /* 0x43e0000c9c187df0 */ /* 0x000fe20008001818 */
[----:B------:R-:W-:Y:S01]  /*4b40*/  UIADD3 UR14, UR10, 0x100, URZ ;  /* 0x000001000a0e7890 */ /* 0x000fe2000fffe03f */
[----:B------:R-:W-:Y:S01]  /*4b50*/  UMOV UR15, 0x40000040 ;  /* 0x40000040000f7882 */ /* 0x000fe20000000000 */
        /* <DEDUP_REMOVED lines=12> */
[----:B------:R-:W-:Y:S01]  /*4c20*/  UIADD3 UR10, UR10, 0x280, URZ ;  /* 0x000002800a0a7890 */ /* 0x000fe2000fffe03f */
[----:B------:R-:W-:Y:S02]  /*4c30*/  WARPGROUP.DEPBAR.LE gsb0, 0x0 ;  /* 0x00008000000079c5 */ /* 0x000fe40000010000 */
[----:B------:R-:W-:-:S15]  /*4c40*/  WARPGROUP.ARRIVE ;  /* 0x00000000000079c5 */ /* 0x000fde0000000000 */
[----:B------:R-:W-:-:S07]  /*4c50*/  NOP ;  /* 0x0000000000007918 */ /* 0x000fce0000000000 */
[----:B------:R-:W-:Y:S03]  /*4c60*/  HGMMA.64x256x16.F32.BF16 R24, R168, gdesc[UR12].tnspB, R24, gsb0 ;  /* 0x43e0000ca8187df0 */ /* 0x000fe60008001818 */
[----:B------:R-:W-:Y:S02]  /*4c70*/  WARPGROUP.DEPBAR.LE gsb0, 0x0 ;  /* 0x00008000000079c5 */ /* 0x000fe40000010000 */
[----:B------:R-:W-:-:S15]  /*4c80*/  WARPGROUP.ARRIVE ;  /* 0x00000000000079c5 */ /* 0x000fde0000000000 */
[----:B------:R-:W-:-:S08]  /*4c90*/  NOP ;  /* 0x0000000000007918 */ /* 0x000fd00000000000 */
[----:B------:R-:W-:Y:S03]  /*4ca0*/  HGMMA.64x256x16.F32.BF16 R24, R172, gdesc[UR8].tnspB, R24, gsb0 ;  /* 0x43e00008ac187df0 */ /* 0x000fe60008001818 */
[----:B------:R-:W-:Y:S02]  /*4cb0*/  WARPGROUP.DEPBAR.LE gsb0, 0x0 ;  /* 0x00008000000079c5 */ /* 0x000fe40000010000 */
[----:B------:R2:W-:Y:S01]  /*4cc0*/  @!P1 SYNCS.ARRIVE.TRANS64.RED.A1T0 RZ, [R179+URZ], RZ ;  /* 0x000000ffb3ff99a7 */ /* 0x0005e2000810043f */
[----:B------:R-:W-:Y:S05]  /*4cd0*/  @P2 BRA `(.L_x_32) ;  /* 0xffffffe000d02947 */ /* 0x000fea000383ffff */
.L_x_23:
[----:B--23--:R-:W2:Y:S01]  /*4ce0*/  SHFL.BFLY PT, R0, R5, 0x2, 0x1f ;  /* 0x0c401f0005007f89 */ /* 0x00cea200000e0000 */
[----:B01----:R-:W-:Y:S01]  /*4cf0*/  IMAD.MOV.U32 R8, RZ, RZ, RZ ;  /* 0x000000ffff087224 */ /* 0x003fe200078e00ff */
[----:B------:R0:W-:Y:S08]  /*4d00*/  BAR.ARV R7, 0x100 ;  /* 0x000400070000751d */ /* 0x0001f00000002000 */
[----:B------:R-:W-:Y:S06]  /*4d10*/  BAR.ARV 0x8, 0x180 ;  /* 0x0206000000007b1d */ /* 0x000fec0000002000 */
[----:B------:R-:W-:Y:S01]  /*4d20*/  PLOP3.LUT P0, PT, PT, PT, PT, 0x8, 0x0 ;  /* 0x000000000000781c */ /* 0x000fe20003f0e170 */
[----:B------:R-:W1:Y:S01]  /*4d30*/  SHFL.BFLY PT, R11, R6, 0x2, 0x1f ;  /* 0x0c401f00060b7f89 */ /* 0x000e6200000e0000 */
[----:B--2---:R-:W-:Y:S01]  /*4d40*/  FADD.FTZ R2, R0, R5 ;  /* 0x0000000500027221 */ /* 0x004fe20000010000 */
[----:B------:R-:W-:-:S04]  /*4d50*/  IMAD.MOV.U32 R5, RZ, RZ, -0x800000 ;  /* 0xff800000ff057424 */ /* 0x000fc800078e00ff */
[----:B------:R-:W2:Y:S01]  /*4d60*/  SHFL.BFLY PT, R9, R2, 0x1, 0x1f ;  /* 0x0c201f0002097f89 */ /* 0x000ea200000e0000 */
[----:B-1----:R-:W-:Y:S01]  /*4d70*/  FADD.FTZ R11, R11, R6 ;  /* 0x000000060b0b7221 */ /* 0x002fe20000010000 */
[----:B------:R-:W-:-:S04]  /*4d80*/  MOV R6, 0xff800000 ;  /* 0xff80000000067802 */ /* 0x000fc80000000f00 */
[----:B------:R-:W1:Y:S01]  /*4d90*/  SHFL.BFLY PT, R0, R11, 0x1, 0x1f ;  /* 0x0c201f000b007f89 */ /* 0x000e6200000e0000 */
[----:B--2---:R-:W-:Y:S01]  /*4da0*/  FADD.FTZ R12, R2, R9 ;  /* 0x00000009020c7221 */ /* 0x004fe20000010000 */
[----:B------:R-:W-:-:S04]  /*4db0*/  IMAD.U32 R2, RZ, RZ, UR7 ;  /* 0x00000007ff027e24 */ /* 0x000fc8000f8e00ff */
[----:B------:R-:W-:-:S13]  /*4dc0*/  FSETP.NE.FTZ.AND P1, PT, R12, RZ, PT ;  /* 0x000000ff0c00720b */ /* 0x000fda0003f35000 */
[----:B------:R-:W2:Y:S01]  /*4dd0*/  @P1 MUFU.RCP R8, R12 ;  /* 0x0000000c00081308 */ /* 0x000ea20000001000 */
[----:B------:R-:W-:Y:S01]  /*4de0*/  @P1 FMUL.FTZ R2, R2, 0.69314718246459960938 ;  /* 0x3f31721802021820 */ /* 0x000fe20000410000 */
[----:B-1----:R-:W-:Y:S01]  /*4df0*/  FADD.FTZ R13, R11, R0 ;  /* 0x000000000b0d7221 */ /* 0x002fe20000010000 */
[----:B------:R-:W-:-:S04]  /*4e00*/  IMAD.MOV.U32 R0, RZ, RZ, RZ ;  /* 0x000000ffff007224 */ /* 0x000fc800078e00ff */
[----:B------:R-:W-:Y:S01]  /*4e10*/  FSETP.NE.FTZ.AND P2, PT, R13, RZ, PT ;  /* 0x000000ff0d00720b */ /* 0x000fe20003f55000 */
[----:B------:R-:W1:Y:S01]  /*4e20*/  @P1 MUFU.LG2 R9, R12 ;  /* 0x0000000c00091308 */ /* 0x000e620000000c00 */
[-C--:B--2---:R-:W-:Y:S01]  /*4e30*/  FMUL.FTZ R24, R24, R8.reuse ;  /* 0x0000000818187220 */ /* 0x084fe20000410000 */
[-C--:B------:R-:W-:Y:S01]  /*4e40*/  FMUL.FTZ R25, R25, R8.reuse ;  /* 0x0000000819197220 */ /* 0x080fe20000410000 */
[----:B------:R-:W-:-:S09]  /*4e50*/  FMUL.FTZ R28, R28, R8 ;  /* 0x000000081c1c7220 */ /* 0x000fd20000410000 */
[----:B------:R-:W0:Y:S01]  /*4e60*/  @P2 MUFU.LG2 R10, R13 ;  /* 0x0000000d000a2308 */ /* 0x000e220000000c00 */
[-C--:B------:R-:W-:Y:S01]  /*4e70*/  FMUL.FTZ R29, R29, R8.reuse ;  /* 0x000000081d1d7220 */ /* 0x080fe20000410000 */
[-C--:B------:R-:W-:Y:S01]  /*4e80*/  FMUL.FTZ R32, R32, R8.reuse ;  /* 0x0000000820207220 */ /* 0x080fe20000410000 */
[-C--:B------:R-:W-:Y:S01]  /*4e90*/  FMUL.FTZ R33, R33, R8.reuse ;  /* 0x0000000821217220 */ /* 0x080fe20000410000 */
[-C--:B------:R-:W-:Y:S01]  /*4ea0*/  FMUL.FTZ R36, R36, R8.reuse ;  /* 0x0000000824247220 */ /* 0x080fe20000410000 */
[-C--:B------:R-:W-:Y:S01]  /*4eb0*/  FMUL.FTZ R37, R37, R8.reuse ;  /* 0x0000000825257220 */ /* 0x080fe20000410000 */
[-C--:B------:R-:W-:Y:S01]  /*4ec0*/  FMUL.FTZ R40, R40, R8.reuse ;  /* 0x0000000828287220 */ /* 0x080fe20000410000 */
[-C--:B------:R-:W-:Y:S01]  /*4ed0*/  FMUL.FTZ R41, R41, R8.reuse ;  /* 0x0000000829297220 */ /* 0x080fe20000410000 */
[----:B------:R-:W2:Y:S01]  /*4ee0*/  @P2 MUFU.RCP R0, R13 ;  /* 0x0000000d00002308 */ /* 0x000ea20000001000 */
[-C--:B------:R-:W-:Y:S01]  /*4ef0*/  FMUL.FTZ R44, R44, R8.reuse ;  /* 0x000000082c2c7220 */ /* 0x080fe20000410000 */
        /* <DEDUP_REMOVED lines=52> */
[----:B------:R-:W-:Y:S01]  /*5240*/  FMUL.FTZ R149, R149, R8 ;  /* 0x0000000895957220 */ /* 0x000fe20000410000 */
[----:B------:R-:W-:-:S02]  /*5250*/  IMAD.U32 R8, RZ, RZ, UR7 ;  /* 0x00000007ff087e24 */ /* 0x000fc4000f8e00ff */
[----:B-1----:R-:W-:Y:S01]  /*5260*/  @P1 FMUL.FTZ R9, R9, 0.69314718246459960938 ;  /* 0x3f31721809091820 */ /* 0x002fe20000410000 */
[----:B0-----:R-:W-:Y:S01]  /*5270*/  @P2 FMUL.FTZ R7, R10, 0.69314718246459960938 ;  /* 0x3f3172180a072820 */ /* 0x001fe20000410000 */
[-C--:B--2---:R-:W-:Y:S01]  /*5280*/  FMUL.FTZ R26, R26, R0.reuse ;  /* 0x000000001a1a7220 */ /* 0x084fe20000410000 */
[----:B------:R-:W-:Y:S01]  /*5290*/  @P2 FMUL.FTZ R8, R8, 0.69314718246459960938 ;  /* 0x3f31721808082820 */ /* 0x000fe20000410000 */
        /* <DEDUP_REMOVED lines=63> */
[----:B------:R-:W-:Y:S01]  /*5690*/  @P1 FFMA.FTZ R6, R2, R3, R9 ;  /* 0x0000000302061223 */ /* 0x000fe20000010009 */
[----:B------:R-:W-:-:S07]  /*56a0*/  @P2 FFMA.FTZ R5, R8, R4, R7 ;  /* 0x0000000408052223 */ /* 0x000fce0000010007 */
.L_x_12:
[----:B------:R-:W-:Y:S05]  /*56b0*/  @P0 BRA `(.L_x_33) ;  /* 0x00000020004c0947 */ /* 0x000fea0003800000 */
[----:B------:R-:W0:Y:S01]  /*56c0*/  S2R R0, SR_TID.X ;  /* 0x0000000000007919 */ /* 0x000e220000002100 */
[----:B------:R-:W1:Y:S01]  /*56d0*/  LDC R8, c[0x0][0xbe8] ;  /* 0x0002fa00ff087b82 */ /* 0x000e620000000800 */
[----:B------:R-:W-:Y:S01]  /*56e0*/  USHF.R.S32.HI UR7, URZ, 0x1f, UR36 ;  /* 0x0000001f3f077899 */ /* 0x000fe20008011424 */
[----:B------:R-:W-:Y:S01]  /*56f0*/  BSSY B0, `(.L_x_34) ;  /* 0x000014b000007945 */ /* 0x000fe20003800000 */
[----:B------:R-:W2:Y:S01]  /*5700*/  S2R R16, SR_CTAID.X ;  /* 0x0000000000107919 */ /* 0x000ea20000002500 */
[----:B------:R-:W-:Y:S02]  /*5710*/  ULDC.64 UR8, c[0x0][0xbd0] ;  /* 0x0002f40000087ab9 */ /* 0x000fe40000000a00 */
[----:B------:R-:W-:Y:S02]  /*5720*/  UIMAD UR6, UR7, UR8, URZ ;  /* 0x00000008070672a4 */ /* 0x000fe4000f8e023f */
[----:B------:R-:W3:Y:S01]  /*5730*/  S2UR UR12, SR_CTAID.Z ;  /* 0x00000000000c79c3 */ /* 0x000ee20000002700 */
[----:B------:R-:W-:-:S02]  /*5740*/  UIMAD.WIDE.U32 UR4, UR36, UR8, URZ ;  /* 0x00000008240472a5 */ /* 0x000fc4000f8e003f */
[----:B------:R-:W-:-:S03]  /*5750*/  UIMAD UR6, UR36, UR9, UR6 ;  /* 0x00000009240672a4 */ /* 0x000fc6000f8e0206 */
[----:B------:R-:W-:Y:S01]  /*5760*/  ULDC.64 UR8, c[0x0][0xb38] ;  /* 0x0002ce0000087ab9 */ /* 0x000fe20000000a00 */
[----:B------:R-:W-:Y:S01]  /*5770*/  UIADD3 UR6, UR5, UR6, URZ ;  /* 0x0000000605067290 */ /* 0x000fe2000fffe03f */
[----:B------:R-:W4:Y:S01]  /*5780*/  LDC.64 R18, c[0x0][0xbd8] ;  /* 0x0002f600ff127b82 */ /* 0x000f220000000a00 */
[----:B------:R-:W-:-:S07]  /*5790*/  UIMAD UR7, UR7, UR8, URZ ;  /* 0x00000008070772a4 */ /* 0x000fce000f8e023f */
[----:B------:R-:W-:Y:S01]  /*57a0*/  BAR.SYNC.DEFER_BLOCKING 0x1, 0x100 ;  /* 0x0044000000007b1d */ /* 0x000fe20000010000 */
[----:B-1----:R-:W-:-:S07]  /*57b0*/  ISETP.NE.AND P0, PT, R8, 0x1, PT ;  /* 0x000000010800780c */ /* 0x002fce0003f05270 */
[----:B------:R-:W1:Y:S01]  /*57c0*/  S2UR UR11, SR_CTAID.Y ;  /* 0x00000000000b79c3 */ /* 0x000e620000002600 */
[----:B0-----:R-:W-:Y:S01]  /*57d0*/  VIADD R14, R0, 0xffffff80 ;  /* 0xffffff80000e7836 */ /* 0x001fe20000000000 */
[----:B---3--:R-:W-:-:S06]  /*57e0*/  USHF.R.S32.HI UR10, URZ, 0x1f, UR12 ;  /* 0x0000001f3f0a7899 */ /* 0x008fcc000801140c */
[----:B------:R-:W1:Y:S01]  /*57f0*/  LDC R23, c[0x0][0xc50] ;  /* 0x00031400ff177b82 */ /* 0x000e620000000800 */
[----:B------:R-:W-:-:S04]  /*5800*/  SHF.R.S32.HI R7, RZ, 0x1f, R14 ;  /* 0x0000001fff077819 */ /* 0x000fc8000001140e */
[----:B------:R-:W-:-:S03]  /*5810*/  LEA.HI R2, R7, R14, RZ, 0x7 ;  /* 0x0000000e07027211 */ /* 0x000fc600078f38ff */
[----:B------:R-:W0:Y:S01]  /*5820*/  LDC.64 R20, c[0x0][0xb40] ;  /* 0x0002d000ff147b82 */ /* 0x000e220000000a00 */
[----:B------:R-:W-:Y:S02]  /*5830*/  LEA.HI R7, R7, R14, RZ, 0x2 ;  /* 0x0000000e07077211 */ /* 0x000fe400078f10ff */
[----:B------:R-:W-:Y:S02]  /*5840*/  LOP3.LUT R3, R2, 0xffffff80, RZ, 0xc0, !PT ;  /* 0xffffff8002037812 */ /* 0x000fe400078ec0ff */
[----:B------:R-:W-:Y:S02]  /*5850*/  SHF.R.S32.HI R9, RZ, 0x7, R2 ;  /* 0x00000007ff097819 */ /* 0x000fe40000011402 */
[----:B------:R-:W-:Y:S01]  /*5860*/  LOP3.LUT R7, R7, 0xfffffffc, RZ, 0xc0, !PT ;  /* 0xfffffffc07077812 */ /* 0x000fe200078ec0ff */
[----:B------:R-:W-:Y:S01]  /*5870*/  IMAD.IADD R0, R14, 0x1, -R3 ;  /* 0x000000010e007824 */ /* 0x000fe200078e0a03 */
[----:B------:R-:W-:Y:S01]  /*5880*/  LEA.HI R2, R2, R9, RZ, 0x1 ;  /* 0x0000000902027211 */ /* 0x000fe200078f08ff */
[----:B------:R-:W3:Y:S02]  /*5890*/  @P0 LDC R17, c[0x0][0xbf0] ;  /* 0x0002fc00ff110b82 */ /* 0x000ee40000000800 */
[----:B------:R-:W-:Y:S01]  /*58a0*/  IMAD.IADD R7, R14, 0x1, -R7 ;  /* 0x000000010e077824 */ /* 0x000fe200078e0a07 */
[----:B------:R-:W-:-:S02]  /*58b0*/  SHF.R.S32.HI R11, RZ, 0x1f, R0 ;  /* 0x0000001fff0b7819 */ /* 0x000fc40000011400 */
[----:B------:R-:W-:Y:S02]  /*58c0*/  LOP3.LUT R2, R2, 0x3fffffe, RZ, 0xc0, !PT ;  /* 0x03fffffe02027812 */ /* 0x000fe400078ec0ff */
[----:B------:R-:W-:Y:S01]  /*58d0*/  LEA.HI R10, R11, R0, RZ, 0x2 ;  /* 0x000000000b0a7211 */ /* 0x000fe200078f10ff */
[----:B------:R-:W5:Y:S03]  /*58e0*/  @P0 LDC R14, c[0x0][0xbec] ;  /* 0x0002fb00ff0e0b82 */ /* 0x000f660000000800 */
[--C-:B------:R-:W-:Y:S02]  /*58f0*/  SHF.R.S32.HI R3, RZ, 0x2, R10.reuse ;  /* 0x00000002ff037819 */ /* 0x100fe4000001140a */
[----:B------:R-:W-:-:S03]  /*5900*/  SHF.R.S32.HI R4, RZ, 0x1f, R10 ;  /* 0x0000001fff047819 */ /* 0x000fc6000001140a */
[----:B------:R-:W3:Y:S01]  /*5910*/  @P0 LDC R22, c[0x0][0xbec] ;  /* 0x0002fb00ff160b82 */ /* 0x000ee20000000800 */
[----:B------:R-:W-:-:S04]  /*5920*/  LEA.HI R4, R4, R3, RZ, 0x3 ;  /* 0x0000000304047211 */ /* 0x000fc800078f18ff */
[----:B------:R-:W-:Y:S01]  /*5930*/  LOP3.LUT R12, R4, 0xfffffff8, RZ, 0xc0, !PT ;  /* 0xfffffff8040c7812 */ /* 0x000fe200078ec0ff */
[----:B------:R-:W-:Y:S01]  /*5940*/  IMAD.IADD R4, R9, 0x1, -R2 ;  /* 0x0000000109047824 */ /* 0x000fe200078e0a02 */
[----:B------:R-:W-:Y:S01]  /*5950*/  LEA.HI R9, R7, R7, RZ, 0x1 ;  /* 0x0000000707097211 */ /* 0x000fe200078f08ff */
[----:B------:R-:W3:Y:S01]  /*5960*/  @P0 LDC R153, c[0x0][0xbf0] ;  /* 0x0002fc00ff990b82 */ /* 0x000ee20000000800 */
[----:B------:R-:W-:Y:S01]  /*5970*/  LEA.HI R2, R11, R0, RZ, 0x5 ;  /* 0x000000000b027211 */ /* 0x000fe200078f28ff */
[----:B------:R-:W-:Y:S01]  /*5980*/  IMAD.IADD R3, R3, 0x1, -R12 ;  /* 0x0000000103037824 */ /* 0x000fe200078e0a0c */
[----:B------:R-:W-:Y:S02]  /*5990*/  LOP3.LUT R12, R9, 0x1ffffffe, RZ, 0xc0, !PT ;  /* 0x1ffffffe090c7812 */ /* 0x000fe400078ec0ff */
[----:B------:R-:W-:-:S03]  /*59a0*/  SHF.R.S32.HI R2, RZ, 0x5, R2 ;  /* 0x00000005ff027819 */ /* 0x000fc60000011402 */
[----:B------:R-:W-:Y:S02]  /*59b0*/  IMAD.IADD R12, R7, 0x1, -R12 ;  /* 0x00000001070c7824 */ /* 0x000fe400078e0a0c */
[----:B------:R-:W-:Y:S01]  /*59c0*/  IMAD R7, R2, 0x10, R3 ;  /* 0x0000001002077824 */ /* 0x000fe200078e0203 */
[----:B------:R-:W-:Y:S01]  /*59d0*/  MOV R3, UR5 ;  /* 0x0000000500037c02 */ /* 0x000fe20008000f00 */
[----:B------:R-:W-:Y:S01]  /*59e0*/  IMAD.U32 R2, RZ, RZ, UR4 ;  /* 0x00000004ff027e24 */ /* 0x000fe2000f8e00ff */
[----:B------:R-:W-:Y:S01]  /*59f0*/  UIMAD.WIDE.U32 UR4, UR36, UR8, URZ ;  /* 0x00000008240472a5 */ /* 0x000fe2000f8e003f */
[----:B------:R-:W-:Y:S02]  /*5a00*/  IMAD R9, R4, 0x40, R7 ;  /* 0x0000004004097824 */ /* 0x000fe400078e0207 */
[----:B------:R-:W-:Y:S01]  /*5a10*/  IMAD.U32 R3, RZ, RZ, UR6 ;  /* 0x00000006ff037e24 */ /* 0x000fe2000f8e00ff */
[----:B------:R-:W-:Y:S01]  /*5a20*/  UIMAD UR6, UR36, UR9, UR7 ;  /* 0x00000009240672a4 */ /* 0x000fe2000f8e0207 */
[----:B------:R-:W-:-:S02]  /*5a30*/  IMAD R12, R12, 0x8, R9 ;  /* 0x000000080c0c7824 */ /* 0x000fc400078e0209 */
[----:B----4-:R-:W-:Y:S01]  /*5a40*/  IMAD R4, R18, UR10, RZ ;  /* 0x0000000a12047c24 */ /* 0x010fe2000f8e02ff */
[----:B------:R-:W-:Y:S01]  /*5a50*/  UIADD3 UR6, UR5, UR6, URZ ;  /* 0x0000000605067290 */ /* 0x000fe2000fffe03f */
[----:B--2---:R-:W-:Y:S01]  /*5a60*/  IMAD R7, R16, 0x80, R12 ;  /* 0x0000008010077824 */ /* 0x004fe200078e020c */
[----:B------:R-:W-:Y:S01]  /*5a70*/  ULDC.64 UR8, c[0x0][0xb28] ;  /* 0x0002ca0000087ab9 */ /* 0x000fe20000000a00 */
[----:B------:R-:W-:-:S04]  /*5a80*/  IMAD.WIDE.U32 R2, R18, UR12, R2 ;  /* 0x0000000c12027c25 */ /* 0x000fc8000f8e0002 */
[----:B------:R-:W-:Y:S02]  /*5a90*/  IMAD R18, RZ, RZ, -UR36 ;  /* 0x80000024ff127e24 */ /* 0x000fe4000f8e02ff */
[----:B------:R-:W-:Y:S02]  /*5aa0*/  IMAD R15, R19, UR12, R4 ;  /* 0x0000000c130f7c24 */ /* 0x000fe4000f8e0204 */
[----:B-----5:R-:W-:-:S04]  /*5ab0*/  @P0 IMAD.HI.U32 R4, R7, R14, RZ ;  /* 0x0000000e07040227 */ /* 0x020fc800078e00ff */
[----:B------:R-:W-:Y:S02]  /*5ac0*/  IMAD.U32 R13, RZ, RZ, UR5 ;  /* 0x00000005ff0d7e24 */ /* 0x000fe4000f8e00ff */
[C---:B0-----:R-:W-:Y:S02]  /*5ad0*/  IMAD R14, R20.reuse, UR10, RZ ;  /* 0x0000000a140e7c24 */ /* 0x041fe4000f8e02ff */
[----:B-1----:R-:W-:Y:S02]  /*5ae0*/  IMAD R23, R23, R18, UR11 ;  /* 0x0000000b17177e24 */ /* 0x002fe4000f8e0212 */
[----:B------:R-:W-:Y:S01]  /*5af0*/  IMAD.U32 R12, RZ, RZ, UR4 ;  /* 0x00000004ff0c7e24 */ /* 0x000fe2000f8e00ff */
[----:B------:R-:W-:Y:S01]  /*5b00*/  ULDC.64 UR4, c[0x0][0xbe0] ;  /* 0x0002f80000047ab9 */ /* 0x000fe20000000a00 */
[----:B------:R-:W-:Y:S01]  /*5b10*/  IMAD.U32 R13, RZ, RZ, UR6 ;  /* 0x00000006ff0d7e24 */ /* 0x000fe2000f8e00ff */
[----:B------:R-:W-:Y:S01]  /*5b20*/  ULDC.64 UR6, c[0x0][0xb48] ;  /* 0x0002d20000067ab9 */ /* 0x000fe20000000a00 */
[----:B------:R-:W-:Y:S01]  /*5b30*/  IMAD.MOV.U32 R11, RZ, RZ, R7 ;  /* 0x000000ffff0b7224 */ /* 0x000fe200078e0007 */
[----:B---3--:R-:W-:Y:S01]  /*5b40*/  @P0 SHF.R.U32.HI R11, RZ, R17, R4 ;  /* 0x00000011ff0b0219 */ /* 0x008fe20000011604 */
[----:B------:R-:W-:Y:S01]  /*5b50*/  IMAD R17, R21, UR12, R14 ;  /* 0x0000000c15117c24 */ /* 0x000fe2000f8e020e */
[----:B------:R-:W-:Y:S01]  /*5b60*/  SHF.R.S32.HI R14, RZ, 0x1f, R23 ;  /* 0x0000001fff0e7819 */ /* 0x000fe20000011417 */
[----:B------:R-:W-:-:S04]  /*5b70*/  IMAD.WIDE.U32 R12, R20, UR12, R12 ;  /* 0x0000000c140c7c25 */ /* 0x000fc8000f8e000c */
[----:B------:R-:W-:Y:S01]  /*5b80*/  IMAD.IADD R3, R3, 0x1, R15 ;  /* 0x0000000103037824 */ /* 0x000fe200078e020f */
[----:B------:R-:W-:Y:S01]  /*5b90*/  MOV R15, R7 ;  /* 0x00000007000f7202 */ /* 0x000fe20000000f00 */
[----:B------:R-:W-:-:S04]  /*5ba0*/  @P0 IMAD.HI.U32 R22, R7, R22, RZ ;  /* 0x0000001607160227 */ /* 0x000fc800078e00ff */
[----:B------:R-:W-:Y:S01]  /*5bb0*/  IMAD.IADD R13, R13, 0x1, R17 ;  /* 0x000000010d0d7824 */ /* 0x000fe200078e0211 */
[----:B------:R-:W-:Y:S01]  /*5bc0*/  @P0 SHF.R.U32.HI R15, RZ, R153, R22 ;  /* 0x00000099ff0f0219 */ /* 0x000fe20000011616 */
[C---:B------:R-:W-:Y:S02]  /*5bd0*/  IMAD R4, R14.reuse, UR4, RZ ;  /* 0x000000040e047c24 */ /* 0x040fe4000f8e02ff */
[----:B------:R-:W-:Y:S02]  /*5be0*/  IMAD R17, R14, UR6, RZ ;  /* 0x000000060e117c24 */ /* 0x000fe4000f8e02ff */
[----:B------:R-:W-:-:S04]  /*5bf0*/  IMAD.WIDE.U32 R2, R23, UR4, R2 ;  /* 0x0000000417027c25 */ /* 0x000fc8000f8e0002 */
[----:B------:R-:W-:Y:S01]  /*5c00*/  IMAD R14, R23, UR5, R4 ;  /* 0x00000005170e7c24 */ /* 0x000fe2000f8e0204 */
[----:B------:R-:W-:Y:S01]  /*5c10*/  IADD3 R2, P0, R11, R2, RZ ;  /* 0x000000020b027210 */ /* 0x000fe20007f1e0ff */
[----:B------:R-:W-:Y:S01]  /*5c20*/  IMAD R19, R23, UR7, R17 ;  /* 0x0000000717137c24 */ /* 0x000fe2000f8e0211 */
[--C-:B------:R-:W-:Y:S01]  /*5c30*/  SHF.R.S32.HI R17, RZ, 0x1f, R11.reuse ;  /* 0x0000001fff117819 */ /* 0x100fe2000001140b */
[----:B------:R-:W-:Y:S01]  /*5c40*/  IMAD.MOV R11, RZ, RZ, -R11 ;  /* 0x000000ffff0b7224 */ /* 0x000fe200078e0a0b */
[--C-:B------:R-:W-:Y:S01]  /*5c50*/  SHF.R.S32.HI R4, RZ, 0x1f, R15.reuse ;  /* 0x0000001fff047819 */ /* 0x100fe2000001140f */
[----:B------:R-:W-:Y:S01]  /*5c60*/  ULDC.64 UR4, c[0x0][0xb30] ;  /* 0x0002cc0000047ab9 */ /* 0x000fe20000000a00 */
[----:B------:R-:W-:Y:S01]  /*5c70*/  IMAD.MOV R18, RZ, RZ, -R15 ;  /* 0x000000ffff127224 */ /* 0x000fe200078e0a0f */
[----:B------:R-:W-:Y:S01]  /*5c80*/  IADD3.X R3, R17, R3, R14, P0, !PT ;  /* 0x0000000311037210 */ /* 0x000fe200007fe40e */
[----:B------:R-:W-:Y:S02]  /*5c90*/  IMAD R11, R8, R11, R7 ;  /* 0x0000000b080b7224 */ /* 0x000fe400078e0207 */
[----:B------:R-:W-:-:S02]  /*5ca0*/  IMAD R4, R4, UR4, RZ ;  /* 0x0000000404047c24 */ /* 0x000fc4000f8e02ff */
[----:B------:R-:W-:Y:S01]  /*5cb0*/  IMAD.WIDE.U32 R12, R23, UR6, R12 ;  /* 0x00000006170c7c25 */ /* 0x000fe2000f8e000c */
[----:B------:R-:W-:-:S03]  /*5cc0*/  ULDC.64 UR6, c[0x0][0xbc8] ;  /* 0x0002f20000067ab9 */ /* 0x000fc60000000a00 */
[----:B------:R-:W-:Y:S02]  /*5cd0*/  IMAD R7, R8, R18, R7 ;  /* 0x0000001208077224 */ /* 0x000fe400078e0207 */
[----:B------:R-:W-:Y:S01]  /*5ce0*/  IMAD R17, R15, UR5, R4 ;  /* 0x000000050f117c24 */ /* 0x000fe2000f8e0204 */
[----:B------:R-:W-:Y:S01]  /*5cf0*/  SHF.R.S32.HI R4, RZ, 0x1f, R11 ;  /* 0x0000001fff047819 */ /* 0x000fe2000001140b */
[----:B------:R-:W-:Y:S01]  /*5d00*/  IMAD.IADD R13, R13, 0x1, R19 ;  /* 0x000000010d0d7824 */ /* 0x000fe200078e0213 */
[----:B------:R-:W-:Y:S01]  /*5d10*/  SHF.R.S32.HI R14, RZ, 0x1f, R7 ;  /* 0x0000001fff0e7819 */ /* 0x000fe20000011407 */
[----:B------:R-:W0:Y:S01]  /*5d20*/  S2UR UR5, SR_CgaCtaId ;  /* 0x00000000000579c3 */ /* 0x000e220000008800 */
[----:B------:R-:W-:-:S04]  /*5d30*/  IMAD.WIDE.U32 R2, R11, UR6, R2 ;  /* 0x000000060b027c25 */ /* 0x000fc8000f8e0002 */
[----:B------:R-:W-:Y:S01]  /*5d40*/  IMAD.WIDE.U32 R12, R15, UR4, R12 ;  /* 0x000000040f0c7c25 */ /* 0x000fe2000f8e000c */
[----:B------:R-:W-:-:S03]  /*5d50*/  UMOV UR4, 0x400 ;  /* 0x0000040000047882 */ /* 0x000fc60000000000 */
[----:B------:R-:W-:Y:S02]  /*5d60*/  IMAD R4, R4, UR6, RZ ;  /* 0x0000000604047c24 */ /* 0x000fe4000f8e02ff */
[----:B------:R-:W-:Y:S02]  /*5d70*/  IMAD.IADD R13, R13, 0x1, R17 ;  /* 0x000000010d0d7824 */ /* 0x000fe400078e0211 */
[----:B------:R-:W-:Y:S02]  /*5d80*/  IMAD R14, R14, UR8, RZ ;  /* 0x000000080e0e7c24 */ /* 0x000fe4000f8e02ff */
[----:B------:R-:W-:Y:S01]  /*5d90*/  IMAD R15, R11, UR7, R4 ;  /* 0x000000070b0f7c24 */ /* 0x000fe2000f8e0204 */
[----:B------:R-:W-:Y:S01]  /*5da0*/  ULDC.64 UR6, c[0x0][0xba8] ;  /* 0x0002ea0000067ab9 */ /* 0x000fe20000000a00 */
[C---:B------:R-:W-:Y:S01]  /*5db0*/  IMAD R11, R7.reuse, UR9, R14 ;  /* 0x00000009070b7c24 */ /* 0x040fe2000f8e020e */
[----:B------:R-:W-:Y:S01]  /*5dc0*/  LEA R17, P0, R2, UR6, 0x2 ;  /* 0x0000000602117c11 */ /* 0x000fe2000f8010ff */
[----:B------:R-:W-:Y:S01]  /*5dd0*/  IMAD.WIDE.U32 R12, R7, UR8, R12 ;  /* 0x00000008070c7c25 */ /* 0x000fe2000f8e000c */
[----:B------:R-:W-:Y:S01]  /*5de0*/  ULDC.64 UR8, c[0x0][0xb00] ;  /* 0x0002c00000087ab9 */ /* 0x000fe20000000a00 */
[----:B------:R-:W-:-:S02]  /*5df0*/  ULDC UR6, c[0x0][0xa88] ;  /* 0x0002a20000067ab9 */ /* 0x000fc40000000800 */
[----:B------:R-:W-:Y:S01]  /*5e00*/  IMAD.IADD R3, R3, 0x1, R15 ;  /* 0x0000000103037824 */ /* 0x000fe200078e020f */
[----:B------:R-:W-:Y:S01]  /*5e10*/  LEA R4, P1, R12, UR8, 0x2 ;  /* 0x000000080c047c11 */ /* 0x000fe2000f8210ff */
[----:B------:R-:W-:Y:S01]  /*5e20*/  IMAD.IADD R7, R13, 0x1, R11 ;  /* 0x000000010d077824 */ /* 0x000fe200078e020b */
[----:B------:R-:W-:Y:S01]  /*5e30*/  SHFL.IDX PT, R14, R17, 0x1, 0x1c1f ;  /* 0x003c1f00110e7f89 */ /* 0x000fe200000e0000 */
[----:B------:R-:W-:Y:S01]  /*5e40*/  IMAD R11, R16, 0x80, R9 ;  /* 0x00000080100b7824 */ /* 0x000fe200078e0209 */
[----:B------:R-:W-:Y:S01]  /*5e50*/  LEA.HI.X R18, R2, UR7, R3, 0x2, P0 ;  /* 0x0000000702127c11 */ /* 0x000fe200080f1403 */
[----:B0-----:R-:W-:Y:S01]  /*5e60*/  ULEA UR4, UR5, UR4, 0x18 ;  /* 0x0000000405047291 */ /* 0x001fe2000f8ec03f */
[----:B------:R-:W-:Y:S01]  /*5e70*/  LEA.HI.X R7, R12, UR9, R7, 0x2, P1 ;  /* 0x000000090c077c11 */ /* 0x000fe200088f1407 */
[----:B------:R-:W-:Y:S01]  /*5e80*/  IMAD R8, R8, UR6, RZ ;  /* 0x0000000608087c24 */ /* 0x000fe2000f8e02ff */
[----:B------:R0:W-:Y:S01]  /*5e90*/  SHFL.IDX PT, R12, R17, RZ, 0x1c1f ;  /* 0x001c1fff110c7589 */ /* 0x0001e200000e0000 */
[----:B------:R-:W-:Y:S01]  /*5ea0*/  LOP3.LUT P0, RZ, R0, 0x3, RZ, 0xc0, !PT ;  /* 0x0000000300ff7812 */ /* 0x000fe2000780c0ff */
[C---:B------:R-:W-:Y:S01]  /*5eb0*/  VIADD R9, R11.reuse, 0x8 ;  /* 0x000000080b097836 */ /* 0x040fe20000000000 */
[----:B------:R-:W-:Y:S01]  /*5ec0*/  UIADD3 UR4, UR4, 0x22820, URZ ;  /* 0x0002282004047890 */ /* 0x000fe2000fffe03f */
[----:B------:R-:W1:Y:S01]  /*5ed0*/  SHFL.IDX PT, R13, R18, RZ, 0x1c1f ;  /* 0x001c1fff120d7589 */ /* 0x000e6200000e0000 */
[----:B------:R-:W-:-:S02]  /*5ee0*/  ISETP.GE.OR P1, PT, R11, R8, P0 ;  /* 0x000000080b00720c */ /* 0x000fc40000726670 */
[-C--:B------:R-:W-:Y:S01]  /*5ef0*/  ISETP.GE.OR P0, PT, R9, R8.reuse, P0 ;  /* 0x000000080900720c */ /* 0x080fe20000706670 */
[----:B------:R-:W2:Y:S01]  /*5f00*/  SHFL.IDX PT, R15, R18, 0x1, 0x1c1f ;  /* 0x003c1f00120f7f89 */ /* 0x000ea200000e0000 */
[----:B------:R-:W-:Y:S01]  /*5f10*/  UPRMT UR4, URZ, 0x654, UR4 ;  /* 0x000006543f047896 */ /* 0x000fe20008000004 */
[----:B------:R-:W-:Y:S02]  /*5f20*/  ISETP.GE.AND P2, PT, R11, R8, PT ;  /* 0x000000080b00720c */ /* 0x000fe40003f46270 */
[----:B0-----:R-:W-:Y:S01]  /*5f30*/  LOP3.LUT R17, R10, 0x7ffffffc, RZ, 0xc0, !PT ;  /* 0x7ffffffc0a117812 */ /* 0x001fe200078ec0ff */
[----:B------:R0:W3:Y:S04]  /*5f40*/  SHFL.IDX PT, R2, R4, RZ, 0x1c1f ;  /* 0x001c1fff04027589 */ /* 0x0000e800000e0000 */
[----:B------:R-:W-:Y:S01]  /*5f50*/  IMAD.IADD R0, R0, 0x1, -R17 ;  /* 0x0000000100007824 */ /* 0x000fe200078e0a11 */
[----:B------:R-:W-:Y:S01]  /*5f60*/  SYNCS.ARRIVE.TRANS64.RED.A1T0 RZ, [UR4], RZ ;  /* 0x000000ffffff79a7 */ /* 0x000fe20008100404 */
[----:B------:R0:W4:Y:S03]  /*5f70*/  SHFL.IDX PT, R3, R7, RZ, 0x1c1f ;  /* 0x001c1fff07037589 */ /* 0x00012600000e0000 */
[----:B------:R-:W-:Y:S01]  /*5f80*/  SHF.L.U32 R0, R0, 0x1, RZ ;  /* 0x0000000100007819 */ /* 0x000fe200000006ff */
[----:B-1----:R0:W-:Y:S04]  /*5f90*/  @!P1 ST.E desc[UR44][R12.64], R6 ;  /* 0x000000060c009985 */ /* 0x0021e8000c10192c */
[----:B--2---:R0:W-:Y:S01]  /*5fa0*/  @!P0 ST.E desc[UR44][R14.64], R5 ;  /* 0x000000050e008985 */ /* 0x0041e2000c10192c */
[----:B------:R-:W-:Y:S05]  /*5fb0*/  @P2 BRA `(.L_x_35) ;  /* 0x0000000800f82947 */ /* 0x000fea0003800000 */
[C---:B0-----:R-:W-:Y:S01]  /*5fc0*/  VIADD R5, R0.reuse, 0x8 ;  /* 0x0000000800057836 */ /* 0x041fe20000000000 */
[----:B------:R-:W-:Y:S01]  /*5fd0*/  ULDC UR4, c[0x0][0xac8] ;  /* 0x0002b20000047ab9 */ /* 0x000fe20000000800 */
[C---:B------:R-:W-:Y:S01]  /*5fe0*/  VIADD R6, R0.reuse, 0x10 ;  /* 0x0000001000067836 */ /* 0x040fe20000000000 */
[C---:B------:R-:W-:Y:S01]  /*5ff0*/  ISETP.GE.AND P2, PT, R0.reuse, UR4, PT ;  /* 0x0000000400007c0c */ /* 0x040fe2000bf46270 */
[C---:B------:R-:W-:Y:S01]  /*6000*/  VIADD R10, R0.reuse, 0x18 ;  /* 0x00000018000a7836 */ /* 0x040fe20000000000 */
[----:B------:R-:W-:Y:S01]  /*6010*/  ISETP.GE.AND P3, PT, R5, UR4, PT ;  /* 0x0000000405007c0c */ /* 0x000fe2000bf66270 */
[----:B------:R-:W-:Y:S01]  /*6020*/  VIADD R18, R0, 0x20 ;  /* 0x0000002000127836 */ /* 0x000fe20000000000 */
[----:B------:R-:W-:Y:S01]  /*6030*/  ISETP.GE.AND P4, PT, R6, UR4, PT ;  /* 0x0000000406007c0c */ /* 0x000fe2000bf86270 */
[----:B------:R-:W-:Y:S01]  /*6040*/  VIADD R19, R0, 0x28 ;  /* 0x0000002800137836 */ /* 0x000fe20000000000 */
[----:B------:R-:W-:Y:S01]  /*6050*/  ISETP.GE.AND P5, PT, R10, UR4, PT ;  /* 0x000000040a007c0c */ /* 0x000fe2000bfa6270 */
[----:B------:R-:W-:Y:S01]  /*6060*/  VIADD R20, R0, 0x40 ;  /* 0x0000004000147836 */ /* 0x000fe20000000000 */
[----:B------:R-:W-:Y:S01]  /*6070*/  ISETP.GE.AND P0, PT, R18, UR4, PT ;  /* 0x0000000412007c0c */ /* 0x000fe2000bf06270 */
[C---:B------:R-:W-:Y:S01]  /*6080*/  VIADD R21, R0.reuse, 0x48 ;  /* 0x0000004800157836 */ /* 0x040fe20000000000 */
[----:B------:R-:W-:Y:S01]  /*6090*/  ISETP.GE.AND P1, PT, R19, UR4, PT ;  /* 0x0000000413007c0c */ /* 0x000fe2000bf26270 */
[C---:B------:R-:W-:Y:S01]  /*60a0*/  VIADD R22, R0.reuse, 0x50 ;  /* 0x0000005000167836 */ /* 0x040fe20000000000 */
[----:B------:R-:W-:-:S03]  /*60b0*/  IADD3 R23, R0, 0x58, RZ ;  /* 0x0000005800177810 */ /* 0x000fc60007ffe0ff */
[----:B------:R-:W-:Y:S02]  /*60c0*/  @!P3 LEA.HI R5, R5, R5, RZ, 0x1 ;  /* 0x000000050505b211 */ /* 0x000fe400078f08ff */
[----:B------:R-:W-:Y:S02]  /*60d0*/  @!P4 LEA.HI R6, R6, R6, RZ, 0x1 ;  /* 0x000000060606c211 */ /* 0x000fe400078f08ff */
[----:B------:R-:W-:Y:S02]  /*60e0*/  @!P5 LEA.HI R10, R10, R10, RZ, 0x1 ;  /* 0x0000000a0a0ad211 */ /* 0x000fe400078f08ff */
[----:B------:R-:W-:Y:S02]  /*60f0*/  @!P3 LOP3.LUT R5, R5, 0xfffffffe, RZ, 0xc0, !PT ;  /* 0xfffffffe0505b812 */ /* 0x000fe400078ec0ff */
[----:B------:R-:W-:Y:S01]  /*6100*/  @!P4 LOP3.LUT R15, R6, 0xfffffffe, RZ, 0xc0, !PT ;  /* 0xfffffffe060fc812 */ /* 0x000fe200078ec0ff */
[----:B------:R-:W-:Y:S01]  /*6110*/  VIADD R6, R0, 0x38 ;  /* 0x0000003800067836 */ /* 0x000fe20000000000 */
[----:B------:R-:W-:Y:S01]  /*6120*/  @!P5 LOP3.LUT R17, R10, 0xfffffffe, RZ, 0xc0, !PT ;  /* 0xfffffffe0a11d812 */ /* 0x000fe200078ec0ff */
[----:B---34-:R-:W-:Y:S01]  /*6130*/  @!P2 IMAD.WIDE R10, R0, 0x4, R2 ;  /* 0x00000004000aa825 */ /* 0x018fe200078e0202 */
[----:B------:R-:W-:-:S02]  /*6140*/  ISETP.GE.AND P6, PT, R22, UR4, PT ;  /* 0x0000000416007c0c */ /* 0x000fc4000bfc6270 */
[----:B------:R-:W-:Y:S01]  /*6150*/  @!P0 LEA.HI R18, R18, R18, RZ, 0x1 ;  /* 0x0000001212128211 */ /* 0x000fe200078f08ff */
[--C-:B------:R-:W-:Y:S01]  /*6160*/  @!P3 IMAD.WIDE R12, R5, 0x4, R2.reuse ;  /* 0x00000004050cb825 */ /* 0x100fe200078e0202 */
[----:B------:R0:W-:Y:S01]  /*6170*/  @!P2 ST.E.64 desc[UR44][R10.64], R24 ;  /* 0x000000180a00a985 */ /* 0x0001e2000c101b2c */
[----:B------:R-:W-:Y:S02]  /*6180*/  @!P1 LEA.HI R19, R19, R19, RZ, 0x1 ;  /* 0x0000001313139211 */ /* 0x000fe400078f08ff */
[----:B------:R-:W-:Y:S01]  /*6190*/  VIADD R5, R0, 0x30 ;  /* 0x0000003000057836 */ /* 0x000fe20000000000 */
[----:B------:R1:W-:Y:S01]  /*61a0*/  @!P3 ST.E.64 desc[UR44][R12.64], R28 ;  /* 0x0000001c0c00b985 */ /* 0x0003e2000c101b2c */
[--C-:B------:R-:W-:Y:S01]  /*61b0*/  @!P4 IMAD.WIDE R14, R15, 0x4, R2.reuse ;  /* 0x000000040f0ec825 */ /* 0x100fe200078e0202 */
[----:B------:R-:W-:Y:S02]  /*61c0*/  ISETP.GE.AND P3, PT, R6, UR4, PT ;  /* 0x0000000406007c0c */ /* 0x000fe4000bf66270 */
[----:B------:R-:W-:Y:S01]  /*61d0*/  ISETP.GE.AND P2, PT, R5, UR4, PT ;  /* 0x0000000405007c0c */ /* 0x000fe2000bf46270 */
[----:B------:R-:W-:Y:S01]  /*61e0*/  @!P5 IMAD.WIDE R16, R17, 0x4, R2 ;  /* 0x000000041110d825 */ /* 0x000fe200078e0202 */
[----:B------:R2:W-:Y:S01]  /*61f0*/  @!P4 ST.E.64 desc[UR44][R14.64], R32 ;  /* 0x000000200e00c985 */ /* 0x0005e2000c101b2c */
[----:B------:R-:W-:-:S02]  /*6200*/  ISETP.GE.AND P4, PT, R20, UR4, PT ;  /* 0x0000000414007c0c */ /* 0x000fc4000bf86270 */
[----:B------:R-:W-:Y:S01]  /*6210*/  @!P6 LEA.HI R22, R22, R22, RZ, 0x1 ;  /* 0x000000161616e211 */ /* 0x000fe200078f08ff */
[----:B------:R3:W-:Y:S01]  /*6220*/  @!P5 ST.E.64 desc[UR44][R16.64], R36 ;  /* 0x000000241000d985 */ /* 0x0007e2000c101b2c */
[----:B------:R-:W-:Y:S01]  /*6230*/  ISETP.GE.AND P5, PT, R21, UR4, PT ;  /* 0x0000000415007c0c */ /* 0x000fe2000bfa6270 */
[----:B0-----:R-:W-:Y:S01]  /*6240*/  VIADD R24, R0, 0x60 ;  /* 0x0000006000187836 */ /* 0x001fe20000000000 */
[----:B------:R-:W-:Y:S02]  /*6250*/  @!P0 LOP3.LUT R11, R18, 0xfffffffe, RZ, 0xc0, !PT ;  /* 0xfffffffe120b8812 */ /* 0x000fe400078ec0ff */
[----:B-1----:R-:W-:Y:S02]  /*6260*/  @!P1 LOP3.LUT R13, R19, 0xfffffffe, RZ, 0xc0, !PT ;  /* 0xfffffffe130d9812 */ /* 0x002fe400078ec0ff */
[----:B------:R-:W-:Y:S01]  /*6270*/  @!P2 LEA.HI R5, R5, R5, RZ, 0x1 ;  /* 0x000000050505a211 */ /* 0x000fe200078f08ff */
[----:B------:R-:W-:Y:S01]  /*6280*/  @!P0 IMAD.WIDE R10, R11, 0x4, R2 ;  /* 0x000000040b0a8825 */ /* 0x000fe200078e0202 */
[----:B------:R-:W-:-:S02]  /*6290*/  @!P3 LEA.HI R6, R6, R6, RZ, 0x1 ;  /* 0x000000060606b211 */ /* 0x000fc400078f08ff */
[----:B------:R-:W-:Y:S01]  /*62a0*/  @!P4 LEA.HI R20, R20, R20, RZ, 0x1 ;  /* 0x000000141414c211 */ /* 0x000fe200078f08ff */
[----:B------:R-:W-:Y:S01]  /*62b0*/  @!P1 IMAD.WIDE R12, R13, 0x4, R2 ;  /* 0x000000040d0c9825 */ /* 0x000fe200078e0202 */
[----:B------:R-:W-:Y:S01]  /*62c0*/  @!P2 LOP3.LUT R5, R5, 0xfffffffe, RZ, 0xc0, !PT ;  /* 0xfffffffe0505a812 */ /* 0x000fe200078ec0ff */
[----:B------:R0:W-:Y:S01]  /*62d0*/  @!P0 ST.E.64 desc[UR44][R10.64], R40 ;  /* 0x000000280a008985 */ /* 0x0001e2000c101b2c */
[----:B------:R-:W-:Y:S02]  /*62e0*/  @!P5 LEA.HI R21, R21, R21, RZ, 0x1 ;  /* 0x000000151515d211 */ /* 0x000fe400078f08ff */
[----:B--2---:R-:W-:Y:S01]  /*62f0*/  @!P3 LOP3.LUT R15, R6, 0xfffffffe, RZ, 0xc0, !PT ;  /* 0xfffffffe060fb812 */ /* 0x004fe200078ec0ff */
[----:B------:R1:W-:Y:S01]  /*6300*/  @!P1 ST.E.64 desc[UR44][R12.64], R44 ;  /* 0x0000002c0c009985 */ /* 0x0003e2000c101b2c */
[----:B---3--:R-:W-:Y:S01]  /*6310*/  @!P4 LOP3.LUT R17, R20, 0xfffffffe, RZ, 0xc0, !PT ;  /* 0xfffffffe1411c812 */ /* 0x008fe200078ec0ff */
[C---:B------:R-:W-:Y:S01]  /*6320*/  VIADD R6, R0.reuse, 0x70 ;  /* 0x0000007000067836 */ /* 0x040fe20000000000 */
[----:B------:R-:W-:Y:S01]  /*6330*/  @!P5 LOP3.LUT R21, R21, 0xfffffffe, RZ, 0xc0, !PT ;  /* 0xfffffffe1515d812 */ /* 0x000fe200078ec0ff */
[----:B------:R-:W-:Y:S01]  /*6340*/  VIADD R20, R0, 0x78 ;  /* 0x0000007800147836 */ /* 0x000fe20000000000 */
[----:B------:R-:W-:Y:S01]  /*6350*/  @!P6 LOP3.LUT R19, R22, 0xfffffffe, RZ, 0xc0, !PT ;  /* 0xfffffffe1613e812 */ /* 0x000fe200078ec0ff */
[----:B------:R-:W-:Y:S01]  /*6360*/  VIADD R22, R0, 0x88 ;  /* 0x0000008800167836 */ /* 0x000fe20000000000 */
[----:B------:R-:W-:-:S02]  /*6370*/  ISETP.GE.AND P1, PT, R23, UR4, PT ;  /* 0x0000000417007c0c */ /* 0x000fc4000bf26270 */
[----:B------:R-:W-:Y:S01]  /*6380*/  ISETP.GE.AND P0, PT, R24, UR4, PT ;  /* 0x0000000418007c0c */ /* 0x000fe2000bf06270 */
[----:B0-----:R-:W-:-:S04]  /*6390*/  @!P2 IMAD.WIDE R10, R5, 0x4, R2 ;  /* 0x00000004050aa825 */ /* 0x001fc800078e0202 */
[--C-:B-1----:R-:W-:Y:S01]  /*63a0*/  @!P3 IMAD.WIDE R12, R15, 0x4, R2.reuse ;  /* 0x000000040f0cb825 */ /* 0x102fe200078e0202 */
[----:B------:R0:W-:Y:S03]  /*63b0*/  @!P2 ST.E.64 desc[UR44][R10.64], R48 ;  /* 0x000000300a00a985 */ /* 0x0001e6000c101b2c */
[--C-:B------:R-:W-:Y:S01]  /*63c0*/  @!P4 IMAD.WIDE R14, R17, 0x4, R2.reuse ;  /* 0x00000004110ec825 */ /* 0x100fe200078e0202 */
[----:B------:R1:W-:Y:S01]  /*63d0*/  @!P3 ST.E.64 desc[UR44][R12.64], R52 ;  /* 0x000000340c00b985 */ /* 0x0003e2000c101b2c */
[----:B------:R-:W-:Y:S02]  /*63e0*/  ISETP.GE.AND P3, PT, R22, UR4, PT ;  /* 0x0000000416007c0c */ /* 0x000fe4000bf66270 */
[----:B------:R-:W-:Y:S01]  /*63f0*/  @!P5 IMAD.WIDE R16, R21, 0x4, R2 ;  /* 0x000000041510d825 */ /* 0x000fe200078e0202 */
[----:B------:R2:W-:Y:S01]  /*6400*/  @!P4 ST.E.64 desc[UR44][R14.64], R56 ;  /* 0x000000380e00c985 */ /* 0x0005e2000c101b2c */
[----:B------:R-:W-:-:S02]  /*6410*/  @!P1 LEA.HI R23, R23, R23, RZ, 0x1 ;  /* 0x0000001717179211 */ /* 0x000fc400078f08ff */
[----:B------:R-:W-:Y:S01]  /*6420*/  VIADD R5, R0, 0x68 ;  /* 0x0000006800057836 */ /* 0x000fe20000000000 */
[----:B------:R3:W-:Y:S01]  /*6430*/  @!P5 ST.E.64 desc[UR44][R16.64], R60 ;  /* 0x0000003c1000d985 */ /* 0x0007e2000c101b2c */
[----:B------:R-:W-:Y:S01]  /*6440*/  @!P6 IMAD.WIDE R18, R19, 0x4, R2 ;  /* 0x000000041312e825 */ /* 0x000fe200078e0202 */
[----:B------:R-:W-:Y:S02]  /*6450*/  ISETP.GE.AND P5, PT, R20, UR4, PT ;  /* 0x0000000414007c0c */ /* 0x000fe4000bfa6270 */
[----:B------:R-:W-:Y:S01]  /*6460*/  ISETP.GE.AND P2, PT, R5, UR4, PT ;  /* 0x0000000405007c0c */ /* 0x000fe2000bf46270 */
[----:B------:R-:W-:Y:S01]  /*6470*/  VIADD R21, R0, 0x80 ;  /* 0x0000008000157836 */ /* 0x000fe20000000000 */
[----:B------:R4:W-:Y:S01]  /*6480*/  @!P6 ST.E.64 desc[UR44][R18.64], R64 ;  /* 0x000000401200e985 */ /* 0x0009e2000c101b2c */
[----:B------:R-:W-:Y:S02]  /*6490*/  ISETP.GE.AND P6, PT, R6, UR4, PT ;  /* 0x0000000406007c0c */ /* 0x000fe4000bfc6270 */
[----:B------:R-:W-:-:S02]  /*64a0*/  @!P0 LEA.HI R24, R24, R24, RZ, 0x1 ;  /* 0x0000001818188211 */ /* 0x000fc400078f08ff */
[----:B------:R-:W-:Y:S02]  /*64b0*/  ISETP.GE.AND P4, PT, R21, UR4, PT ;  /* 0x0000000415007c0c */ /* 0x000fe4000bf86270 */
[----:B0-----:R-:W-:Y:S01]  /*64c0*/  @!P1 LOP3.LUT R11, R23, 0xfffffffe, RZ, 0xc0, !PT ;  /* 0xfffffffe170b9812 */ /* 0x001fe200078ec0ff */
[----:B------:R-:W-:Y:S01]  /*64d0*/  VIADD R23, R0, 0x90 ;  /* 0x0000009000177836 */ /* 0x000fe20000000000 */
[----:B-1----:R-:W-:Y:S01]  /*64e0*/  @!P0 LOP3.LUT R13, R24, 0xfffffffe, RZ, 0xc0, !PT ;  /* 0xfffffffe180d8812 */ /* 0x002fe200078ec0ff */
[----:B------:R-:W-:Y:S01]  /*64f0*/  VIADD R24, R0, 0x98 ;  /* 0x0000009800187836 */ /* 0x000fe20000000000 */
[----:B------:R-:W-:Y:S01]  /*6500*/  @!P2 LEA.HI R5, R5, R5, RZ, 0x1 ;  /* 0x000000050505a211 */ /* 0x000fe200078f08ff */
[--C-:B------:R-:W-:Y:S01]  /*6510*/  @!P1 IMAD.WIDE R10, R11, 0x4, R2.reuse ;  /* 0x000000040b0a9825 */ /* 0x100fe200078e0202 */
[----:B------:R-:W-:Y:S02]  /*6520*/  @!P5 LEA.HI R20, R20, R20, RZ, 0x1 ;  /* 0x000000141414d211 */ /* 0x000fe400078f08ff */
[----:B------:R-:W-:Y:S01]  /*6530*/  @!P6 LEA.HI R6, R6, R6, RZ, 0x1 ;  /* 0x000000060606e211 */ /* 0x000fe200078f08ff */
[----:B------:R-:W-:Y:S01]  /*6540*/  @!P0 IMAD.WIDE R12, R13, 0x4, R2 ;  /* 0x000000040d0c8825 */ /* 0x000fe200078e0202 */
[----:B------:R-:W-:Y:S01]  /*6550*/  @!P2 LOP3.LUT R5, R5, 0xfffffffe, RZ, 0xc0, !PT ;  /* 0xfffffffe0505a812 */ /* 0x000fe200078ec0ff */
[----:B------:R0:W-:Y:S01]  /*6560*/  @!P1 ST.E.64 desc[UR44][R10.64], R68 ;  /* 0x000000440a009985 */ /* 0x0001e2000c101b2c */
[----:B------:R-:W-:-:S02]  /*6570*/  @!P4 LEA.HI R21, R21, R21, RZ, 0x1 ;  /* 0x000000151515c211 */ /* 0x000fc400078f08ff */
[----:B------:R-:W-:Y:S01]  /*6580*/  @!P3 LEA.HI R22, R22, R22, RZ, 0x1 ;  /* 0x000000161616b211 */ /* 0x000fe200078f08ff */
[----:B------:R1:W-:Y:S01]  /*6590*/  @!P0 ST.E.64 desc[UR44][R12.64], R72 ;  /* 0x000000480c008985 */ /* 0x0003e2000c101b2c */
[----:B--2---:R-:W-:Y:S01]  /*65a0*/  @!P6 LOP3.LUT R15, R6, 0xfffffffe, RZ, 0xc0, !PT ;  /* 0xfffffffe060fe812 */ /* 0x004fe200078ec0ff */
[----:B------:R-:W-:Y:S01]  /*65b0*/  VIADD R6, R0, 0xa8 ;  /* 0x000000a800067836 */ /* 0x000fe20000000000 */
[----:B---3--:R-:W-:Y:S02]  /*65c0*/  @!P5 LOP3.LUT R17, R20, 0xfffffffe, RZ, 0xc0, !PT ;  /* 0xfffffffe1411d812 */ /* 0x008fe400078ec0ff */
[----:B------:R-:W-:Y:S02]  /*65d0*/  @!P4 LOP3.LUT R21, R21, 0xfffffffe, RZ, 0xc0, !PT ;  /* 0xfffffffe1515c812 */ /* 0x000fe400078ec0ff */
[----:B----4-:R-:W-:Y:S01]  /*65e0*/  @!P3 LOP3.LUT R19, R22, 0xfffffffe, RZ, 0xc0, !PT ;  /* 0xfffffffe1613b812 */ /* 0x010fe200078ec0ff */
[----:B------:R-:W-:Y:S01]  /*65f0*/  VIADD R22, R0, 0xc0 ;  /* 0x000000c000167836 */ /* 0x000fe20000000000 */
[----:B------:R-:W-:Y:S01]  /*6600*/  ISETP.GE.AND P0, PT, R23, UR4, PT ;  /* 0x0000000417007c0c */ /* 0x000fe2000bf06270 */
[----:B0-----:R-:W-:Y:S01]  /*6610*/  @!P2 IMAD.WIDE R10, R5, 0x4, R2 ;  /* 0x00000004050aa825 */ /* 0x001fe200078e0202 */
[----:B------:R-:W-:-:S02]  /*6620*/  ISETP.GE.AND P1, PT, R24, UR4, PT ;  /* 0x0000000418007c0c */ /* 0x000fc4000bf26270 */
[C---:B------:R-:W-:Y:S01]  /*6630*/  IADD3 R20, R0.reuse, 0xb0, RZ ;  /* 0x000000b000147810 */ /* 0x040fe20007ffe0ff */
[----:B------:R-:W-:Y:S01]  /*6640*/  VIADD R5, R0, 0xa0 ;  /* 0x000000a000057836 */ /* 0x000fe20000000000 */
[----:B------:R0:W-:Y:S01]  /*6650*/  @!P2 ST.E.64 desc[UR44][R10.64], R76 ;  /* 0x0000004c0a00a985 */ /* 0x0001e2000c101b2c */
[----:B-1----:R-:W-:-:S03]  /*6660*/  @!P6 IMAD.WIDE R12, R15, 0x4, R2 ;  /* 0x000000040f0ce825 */ /* 0x002fc600078e0202 */
[----:B------:R-:W-:Y:S01]  /*6670*/  ISETP.GE.AND P2, PT, R5, UR4, PT ;  /* 0x0000000405007c0c */ /* 0x000fe2000bf46270 */
[--C-:B------:R-:W-:Y:S01]  /*6680*/  @!P5 IMAD.WIDE R14, R17, 0x4, R2.reuse ;  /* 0x00000004110ed825 */ /* 0x100fe200078e0202 */
[----:B------:R1:W-:Y:S01]  /*6690*/  @!P6 ST.E.64 desc[UR44][R12.64], R80 ;  /* 0x000000500c00e985 */ /* 0x0003e2000c101b2c */
[----:B------:R-:W-:Y:S02]  /*66a0*/  ISETP.GE.AND P6, PT, R22, UR4, PT ;  /* 0x0000000416007c0c */ /* 0x000fe4000bfc6270 */
[--C-:B------:R-:W-:Y:S01]  /*66b0*/  @!P4 IMAD.WIDE R16, R21, 0x4, R2.reuse ;  /* 0x000000041510c825 */ /* 0x100fe200078e0202 */
[----:B------:R2:W-:Y:S01]  /*66c0*/  @!P5 ST.E.64 desc[UR44][R14.64], R84 ;  /* 0x000000540e00d985 */ /* 0x0005e2000c101b2c */
[----:B------:R-:W-:Y:S02]  /*66d0*/  @!P0 LEA.HI R23, R23, R23, RZ, 0x1 ;  /* 0x0000001717178211 */ /* 0x000fe400078f08ff */
[----:B------:R-:W-:Y:S01]  /*66e0*/  @!P3 IMAD.WIDE R18, R19, 0x4, R2 ;  /* 0x000000041312b825 */ /* 0x000fe200078e0202 */
[----:B------:R3:W-:Y:S01]  /*66f0*/  @!P4 ST.E.64 desc[UR44][R16.64], R88 ;  /* 0x000000581000c985 */ /* 0x0007e2000c101b2c */
[----:B------:R-:W-:-:S02]  /*6700*/  ISETP.GE.AND P4, PT, R20, UR4, PT ;  /* 0x0000000414007c0c */ /* 0x000fc4000bf86270 */
[----:B------:R-:W-:Y:S01]  /*6710*/  VIADD R21, R0, 0xb8 ;  /* 0x000000b800157836 */ /* 0x000fe20000000000 */
[----:B------:R4:W-:Y:S01]  /*6720*/  @!P3 ST.E.64 desc[UR44][R18.64], R92 ;  /* 0x0000005c1200b985 */ /* 0x0009e2000c101b2c */
[----:B------:R-:W-:Y:S02]  /*6730*/  ISETP.GE.AND P3, PT, R6, UR4, PT ;  /* 0x0000000406007c0c */ /* 0x000fe4000bf66270 */
[----:B------:R-:W-:Y:S02]  /*6740*/  @!P1 LEA.HI R24, R24, R24, RZ, 0x1 ;  /* 0x0000001818189211 */ /* 0x000fe400078f08ff */
[----:B------:R-:W-:Y:S02]  /*6750*/  ISETP.GE.AND P5, PT, R21, UR4, PT ;  /* 0x0000000415007c0c */ /* 0x000fe4000bfa6270 */
[----:B------:R-:W-:Y:S02]  /*6760*/  @!P2 LEA.HI R5, R5, R5, RZ, 0x1 ;  /* 0x000000050505a211 */ /* 0x000fe400078f08ff */
[----:B0-----:R-:W-:-:S02]  /*6770*/  @!P0 LOP3.LUT R11, R23, 0xfffffffe, RZ, 0xc0, !PT ;  /* 0xfffffffe170b8812 */ /* 0x001fc400078ec0ff */
[----:B-1----:R-:W-:Y:S02]  /*6780*/  @!P1 LOP3.LUT R13, R24, 0xfffffffe, RZ, 0xc0, !PT ;  /* 0xfffffffe180d9812 */ /* 0x002fe400078ec0ff */
[----:B------:R-:W-:Y:S01]  /*6790*/  @!P2 LOP3.LUT R5, R5, 0xfffffffe, RZ, 0xc0, !PT ;  /* 0xfffffffe0505a812 */ /* 0x000fe200078ec0ff */
[--C-:B------:R-:W-:Y:S01]  /*67a0*/  @!P0 IMAD.WIDE R10, R11, 0x4, R2.reuse ;  /* 0x000000040b0a8825 */ /* 0x100fe200078e0202 */
[----:B------:R-:W-:Y:S02]  /*67b0*/  @!P3 LEA.HI R6, R6, R6, RZ, 0x1 ;  /* 0x000000060606b211 */ /* 0x000fe400078f08ff */
[----:B------:R-:W-:Y:S01]  /*67c0*/  @!P4 LEA.HI R20, R20, R20, RZ, 0x1 ;  /* 0x000000141414c211 */ /* 0x000fe200078f08ff */
[--C-:B------:R-:W-:Y:S01]  /*67d0*/  @!P1 IMAD.WIDE R12, R13, 0x4, R2.reuse ;  /* 0x000000040d0c9825 */ /* 0x100fe200078e0202 */
[----:B------:R-:W-:Y:S01]  /*67e0*/  @!P6 LEA.HI R22, R22, R22, RZ, 0x1 ;  /* 0x000000161616e211 */ /* 0x000fe200078f08ff */
[----:B------:R0:W-:Y:S01]  /*67f0*/  @!P0 ST.E.64 desc[UR44][R10.64], R96 ;  /* 0x000000600a008985 */ /* 0x0001e2000c101b2c */
[----:B------:R-:W-:Y:S01]  /*6800*/  @!P5 LEA.HI R21, R21, R21, RZ, 0x1 ;  /* 0x000000151515d211 */ /* 0x000fe200078f08ff */
[--C-:B--2---:R-:W-:Y:S01]  /*6810*/  @!P2 IMAD.WIDE R14, R5, 0x4, R2.reuse ;  /* 0x00000004050ea825 */ /* 0x104fe200078e0202 */
[----:B---3--:R-:W-:Y:S01]  /*6820*/  @!P3 LOP3.LUT R17, R6, 0xfffffffe, RZ, 0xc0, !PT ;  /* 0xfffffffe0611b812 */ /* 0x008fe200078ec0ff */
[----:B------:R1:W-:Y:S01]  /*6830*/  @!P1 ST.E.64 desc[UR44][R12.64], R100 ;  /* 0x000000640c009985 */ /* 0x0003e2000c101b2c */
[----:B----4-:R-:W-:Y:S01]  /*6840*/  @!P4 LOP3.LUT R19, R20, 0xfffffffe, RZ, 0xc0, !PT ;  /* 0xfffffffe1413c812 */ /* 0x010fe200078ec0ff */
[----:B------:R-:W-:Y:S01]  /*6850*/  VIADD R6, R0, 0xd0 ;  /* 0x000000d000067836 */ /* 0x000fe20000000000 */
[----:B------:R-:W-:Y:S01]  /*6860*/  @!P6 LOP3.LUT R5, R22, 0xfffffffe, RZ, 0xc0, !PT ;  /* 0xfffffffe1605e812 */ /* 0x000fe200078ec0ff */
[----:B------:R2:W-:Y:S01]  /*6870*/  @!P2 ST.E.64 desc[UR44][R14.64], R104 ;  /* 0x000000680e00a985 */ /* 0x0005e2000c101b2c */
[----:B------:R-:W-:Y:S01]  /*6880*/  @!P5 LOP3.LUT R21, R21, 0xfffffffe, RZ, 0xc0, !PT ;  /* 0xfffffffe1515d812 */ /* 0x000fe200078ec0ff */
[----:B------:R-:W-:Y:S01]  /*6890*/  VIADD R20, R0, 0xd8 ;  /* 0x000000d800147836 */ /* 0x000fe20000000000 */
[----:B------:R-:W-:Y:S01]  /*68a0*/  ISETP.GE.AND P1, PT, R6, UR4, PT ;  /* 0x0000000406007c0c */ /* 0x000fe2000bf26270 */
[----:B0-----:R-:W-:-:S03]  /*68b0*/  @!P3 IMAD.WIDE R10, R17, 0x4, R2 ;  /* 0x00000004110ab825 */ /* 0x001fc600078e0202 */
[----:B------:R-:W-:Y:S01]  /*68c0*/  ISETP.GE.AND P2, PT, R20, UR4, PT ;  /* 0x0000000414007c0c */ /* 0x000fe2000bf46270 */
[--C-:B-1----:R-:W-:Y:S01]  /*68d0*/  @!P4 IMAD.WIDE R12, R19, 0x4, R2.reuse ;  /* 0x00000004130cc825 */ /* 0x102fe200078e0202 */
[----:B------:R0:W-:Y:S03]  /*68e0*/  @!P3 ST.E.64 desc[UR44][R10.64], R108 ;  /* 0x0000006c0a00b985 */ /* 0x0001e6000c101b2c */
[----:B------:R-:W-:Y:S01]  /*68f0*/  @!P6 IMAD.WIDE R18, R5, 0x4, R2 ;  /* 0x000000040512e825 */ /* 0x000fe200078e0202 */
[----:B------:R1:W-:Y:S03]  /*6900*/  @!P4 ST.E.64 desc[UR44][R12.64], R112 ;  /* 0x000000700c00c985 */ /* 0x0003e6000c101b2c */
[----:B------:R-:W-:Y:S01]  /*6910*/  @!P1 LEA.HI R6, R6, R6, RZ, 0x1 ;  /* 0x0000000606069211 */ /* 0x000fe200078f08ff */
[----:B------:R-:W-:-:S02]  /*6920*/  VIADD R5, R0, 0xc8 ;  /* 0x000000c800057836 */ /* 0x000fc40000000000 */
[----:B------:R-:W-:Y:S01]  /*6930*/  @!P5 IMAD.WIDE R16, R21, 0x4, R2 ;  /* 0x000000041510d825 */ /* 0x000fe200078e0202 */
[----:B------:R-:W-:Y:S02]  /*6940*/  @!P2 LEA.HI R20, R20, R20, RZ, 0x1 ;  /* 0x000000141414a211 */ /* 0x000fe400078f08ff */
[----:B------:R-:W-:Y:S01]  /*6950*/  ISETP.GE.AND P0, PT, R5, UR4, PT ;  /* 0x0000000405007c0c */ /* 0x000fe2000bf06270 */
[C---:B------:R-:W-:Y:S01]  /*6960*/  VIADD R21, R0.reuse, 0xe0 ;  /* 0x000000e000157836 */ /* 0x040fe20000000000 */
[----:B------:R3:W-:Y:S01]  /*6970*/  @!P5 ST.E.64 desc[UR44][R16.64], R116 ;  /* 0x000000741000d985 */ /* 0x0007e2000c101b2c */
[C---:B--2---:R-:W-:Y:S02]  /*6980*/  VIADD R14, R0.reuse, 0xe8 ;  /* 0x000000e8000e7836 */ /* 0x044fe40000000000 */
[C---:B------:R-:W-:Y:S01]  /*6990*/  VIADD R15, R0.reuse, 0xf0 ;  /* 0x000000f0000f7836 */ /* 0x040fe20000000000 */
[----:B------:R2:W-:Y:S01]  /*69a0*/  @!P6 ST.E.64 desc[UR44][R18.64], R120 ;  /* 0x000000781200e985 */ /* 0x0005e2000c101b2c */
[----:B0-----:R-:W-:Y:S01]  /*69b0*/  VIADD R11, R0, 0xf8 ;  /* 0x000000f8000b7836 */ /* 0x001fe20000000000 */
[----:B------:R-:W-:-:S02]  /*69c0*/  ISETP.GE.AND P3, PT, R21, UR4, PT ;  /* 0x0000000415007c0c */ /* 0x000fc4000bf66270 */
[----:B------:R-:W-:Y:S02]  /*69d0*/  ISETP.GE.AND P4, PT, R14, UR4, PT ;  /* 0x000000040e007c0c */ /* 0x000fe4000bf86270 */
[----:B------:R-:W-:Y:S02]  /*69e0*/  ISETP.GE.AND P5, PT, R15, UR4, PT ;  /* 0x000000040f007c0c */ /* 0x000fe4000bfa6270 */
[----:B------:R-:W-:Y:S02]  /*69f0*/  ISETP.GE.AND P6, PT, R11, UR4, PT ;  /* 0x000000040b007c0c */ /* 0x000fe4000bfc6270 */
[----:B------:R-:W-:Y:S02]  /*6a00*/  @!P0 LEA.HI R5, R5, R5, RZ, 0x1 ;  /* 0x0000000505058211 */ /* 0x000fe400078f08ff */
[----:B-1----:R-:W-:Y:S02]  /*6a10*/  @!P1 LOP3.LUT R13, R6, 0xfffffffe, RZ, 0xc0, !PT ;  /* 0xfffffffe060d9812 */ /* 0x002fe400078ec0ff */
[----:B------:R-:W-:-:S02]  /*6a20*/  @!P0 LOP3.LUT R5, R5, 0xfffffffe, RZ, 0xc0, !PT ;  /* 0xfffffffe05058812 */ /* 0x000fc400078ec0ff */
[----:B------:R-:W-:Y:S01]  /*6a30*/  @!P3 LEA.HI R21, R21, R21, RZ, 0x1 ;  /* 0x000000151515b211 */ /* 0x000fe200078f08ff */
[----:B------:R-:W-:Y:S01]  /*6a40*/  @!P1 IMAD.WIDE R12, R13, 0x4, R2 ;  /* 0x000000040d0c9825 */ /* 0x000fe200078e0202 */
[----:B------:R-:W-:Y:S02]  /*6a50*/  @!P4 LEA.HI R14, R14, R14, RZ, 0x1 ;  /* 0x0000000e0e0ec211 */ /* 0x000fe400078f08ff */
[----:B------:R-:W-:Y:S02]  /*6a60*/  @!P5 LEA.HI R10, R15, R15, RZ, 0x1 ;  /* 0x0000000f0f0ad211 */ /* 0x000fe400078f08ff */
[----:B------:R-:W-:Y:S02]  /*6a70*/  @!P6 LEA.HI R11, R11, R11, RZ, 0x1 ;  /* 0x0000000b0b0be211 */ /* 0x000fe400078f08ff */
[----:B------:R-:W-:Y:S02]  /*6a80*/  @!P2 LOP3.LUT R15, R20, 0xfffffffe, RZ, 0xc0, !PT ;  /* 0xfffffffe140fa812 */ /* 0x000fe400078ec0ff */
[----:B---3--:R-:W-:-:S02]  /*6a90*/  @!P3 LOP3.LUT R17, R21, 0xfffffffe, RZ, 0xc0, !PT ;  /* 0xfffffffe1511b812 */ /* 0x008fc400078ec0ff */
[----:B--2---:R-:W-:Y:S01]  /*6aa0*/  @!P4 LOP3.LUT R19, R14, 0xfffffffe, RZ, 0xc0, !PT ;  /* 0xfffffffe0e13c812 */ /* 0x004fe200078ec0ff */
[--C-:B------:R-:W-:Y:S01]  /*6ab0*/  @!P2 IMAD.WIDE R14, R15, 0x4, R2.reuse ;  /* 0x000000040f0ea825 */ /* 0x100fe200078e0202 */
[----:B------:R-:W-:Y:S02]  /*6ac0*/  @!P5 LOP3.LUT R21, R10, 0xfffffffe, RZ, 0xc0, !PT ;  /* 0xfffffffe0a15d812 */ /* 0x000fe400078ec0ff */
[----:B------:R-:W-:Y:S01]  /*6ad0*/  @!P6 LOP3.LUT R23, R11, 0xfffffffe, RZ, 0xc0, !PT ;  /* 0xfffffffe0b17e812 */ /* 0x000fe200078ec0ff */
[----:B------:R-:W-:-:S04]  /*6ae0*/  @!P0 IMAD.WIDE R10, R5, 0x4, R2 ;  /* 0x00000004050a8825 */ /* 0x000fc800078e0202 */
[--C-:B------:R-:W-:Y:S01]  /*6af0*/  @!P3 IMAD.WIDE R16, R17, 0x4, R2.reuse ;  /* 0x000000041110b825 */ /* 0x100fe200078e0202 */
[----:B------:R1:W-:Y:S03]  /*6b00*/  @!P0 ST.E.64 desc[UR44][R10.64], R124 ;  /* 0x0000007c0a008985 */ /* 0x0003e6000c101b2c */
[--C-:B------:R-:W-:Y:S01]  /*6b10*/  @!P4 IMAD.WIDE R18, R19, 0x4, R2.reuse ;  /* 0x000000041312c825 */ /* 0x100fe200078e0202 */
[----:B------:R1:W-:Y:S03]  /*6b20*/  @!P1 ST.E.64 desc[UR44][R12.64], R128 ;  /* 0x000000800c009985 */ /* 0x0003e6000c101b2c */
[--C-:B------:R-:W-:Y:S01]  /*6b30*/  @!P5 IMAD.WIDE R20, R21, 0x4, R2.reuse ;  /* 0x000000041514d825 */ /* 0x100fe200078e0202 */
[----:B------:R1:W-:Y:S03]  /*6b40*/  @!P2 ST.E.64 desc[UR44][R14.64], R132 ;  /* 0x000000840e00a985 */ /* 0x0003e6000c101b2c */
[----:B------:R-:W-:Y:S01]  /*6b50*/  @!P6 IMAD.WIDE R2, R23, 0x4, R2 ;  /* 0x000000041702e825 */ /* 0x000fe200078e0202 */
[----:B------:R1:W-:Y:S04]  /*6b60*/  @!P3 ST.E.64 desc[UR44][R16.64], R136 ;  /* 0x000000881000b985 */ /* 0x0003e8000c101b2c */
[----:B------:R1:W-:Y:S04]  /*6b70*/  @!P4 ST.E.64 desc[UR44][R18.64], R140 ;  /* 0x0000008c1200c985 */ /* 0x0003e8000c101b2c */
[----:B------:R1:W-:Y:S04]  /*6b80*/  @!P5 ST.E.64 desc[UR44][R20.64], R144 ;  /* 0x000000901400d985 */ /* 0x0003e8000c101b2c */
[----:B------:R1:W-:Y:S02]  /*6b90*/  @!P6 ST.E.64 desc[UR44][R2.64], R148 ;  /* 0x000000940200e985 */ /* 0x0003e4000c101b2c */
.L_x_35:
[----:B------:R-:W-:Y:S05]  /*6ba0*/  BSYNC B0 ;  /* 0x0000000000007941 */ /* 0x000fea0003800000 */
.L_x_34:
[----:B------:R-:W-:Y:S01]  /*6bb0*/  ISETP.GE.AND P0, PT, R9, R8, PT ;  /* 0x000000080900720c */ /* 0x000fe20003f06270 */
[----:B-1--4-:R1:W2:Y:S04]  /*6bc0*/  SHFL.IDX PT, R3, R7, 0x1, 0x1c1f ;  /* 0x003c1f0007037f89 */ /* 0x0122a800000e0000 */
[----:B---3--:R1:W3:Y:S08]  /*6bd0*/  SHFL.IDX PT, R2, R4, 0x1, 0x1c1f ;  /* 0x003c1f0004027f89 */ /* 0x0082f000000e0000 */
[----:B-1----:R-:W-:Y:S05]  /*6be0*/  @P0 BRA `(.L_x_10) ;  /* 0x0000004800cc0947 */ /* 0x002fea0003800000 */
[C---:B0-----:R-:W-:Y:S01]  /*6bf0*/  VIADD R4, R0.reuse, 0x8 ;  /* 0x0000000800047836 */ /* 0x041fe20000000000 */
[C---:B------:R-:W-:Y:S01]  /*6c00*/  IADD3 R5, R0.reuse, 0x10, RZ ;  /* 0x0000001000057810 */ /* 0x040fe20007ffe0ff */
[----:B------:R-:W-:Y:S01]  /*6c10*/  ULDC UR4, c[0x0][0xac8] ;  /* 0x0002b20000047ab9 */ /* 0x000fe20000000800 */
[C---:B------:R-:W-:Y:S01]  /*6c20*/  VIADD R10, R0.reuse, 0x18 ;  /* 0x00000018000a7836 */ /* 0x040fe20000000000 */
[C---:B------:R-:W-:Y:S01]  /*6c30*/  ISETP.GE.AND P0, PT, R0.reuse, UR4, PT ;  /* 0x0000000400007c0c */ /* 0x040fe2000bf06270 */
[----:B------:R-:W-:Y:S01]  /*6c40*/  VIADD R11, R0, 0x20 ;  /* 0x00000020000b7836 */ /* 0x000fe20000000000 */
[----:B------:R-:W-:Y:S01]  /*6c50*/  ISETP.GE.AND P1, PT, R4, UR4, PT ;  /* 0x0000000404007c0c */ /* 0x000fe2000bf26270 */
[C---:B------:R-:W-:Y:S01]  /*6c60*/  VIADD R12, R0.reuse, 0x28 ;  /* 0x00000028000c7836 */ /* 0x040fe20000000000 */
[----:B------:R-:W-:Y:S01]  /*6c70*/  ISETP.GE.AND P2, PT, R5, UR4, PT ;  /* 0x0000000405007c0c */ /* 0x000fe2000bf46270 */
[----:B------:R-:W-:Y:S01]  /*6c80*/  VIADD R13, R0, 0x30 ;  /* 0x00000030000d7836 */ /* 0x000fe20000000000 */
[----:B------:R-:W-:Y:S01]  /*6c90*/  ISETP.GE.AND P5, PT, R10, UR4, PT ;  /* 0x000000040a007c0c */ /* 0x000fe2000bfa6270 */
[C---:B------:R-:W-:Y:S01]  /*6ca0*/  VIADD R14, R0.reuse, 0x38 ;  /* 0x00000038000e7836 */ /* 0x040fe20000000000 */
[----:B------:R-:W-:Y:S01]  /*6cb0*/  ISETP.GE.AND P6, PT, R11, UR4, PT ;  /* 0x000000040b007c0c */ /* 0x000fe2000bfc6270 */
[----:B------:R-:W-:-:S02]  /*6cc0*/  VIADD R15, R0, 0x40 ;  /* 0x00000040000f7836 */ /* 0x000fc40000000000 */
[C---:B------:R-:W-:Y:S02]  /*6cd0*/  VIADD R16, R0.reuse, 0x48 ;  /* 0x0000004800107836 */ /* 0x040fe40000000000 */
[C---:B------:R-:W-:Y:S01]  /*6ce0*/  VIADD R18, R0.reuse, 0x50 ;  /* 0x0000005000127836 */ /* 0x040fe20000000000 */
[----:B------:R-:W-:Y:S01]  /*6cf0*/  ISETP.GE.AND P3, PT, R15, UR4, PT ;  /* 0x000000040f007c0c */ /* 0x000fe2000bf66270 */
[----:B------:R-:W-:Y:S01]  /*6d00*/  VIADD R19, R0, 0x58 ;  /* 0x0000005800137836 */ /* 0x000fe20000000000 */
[----:B------:R-:W-:Y:S01]  /*6d10*/  @!P1 LEA.HI R4, R4, R4, RZ, 0x1 ;  /* 0x0000000404049211 */ /* 0x000fe200078f08ff */
[----:B------:R-:W-:Y:S01]  /*6d20*/  VIADD R20, R0, 0x80 ;  /* 0x0000008000147836 */ /* 0x000fe20000000000 */
[----:B------:R-:W-:Y:S02]  /*6d30*/  @!P2 LEA.HI R5, R5, R5, RZ, 0x1 ;  /* 0x000000050505a211 */ /* 0x000fe400078f08ff */
[----:B------:R-:W-:Y:S02]  /*6d40*/  @!P1 LOP3.LUT R7, R4, 0xfffffffe, RZ, 0xc0, !PT ;  /* 0xfffffffe04079812 */ /* 0x000fe400078ec0ff */
[----:B------:R-:W-:Y:S01]  /*6d50*/  @!P2 LOP3.LUT R9, R5, 0xfffffffe, RZ, 0xc0, !PT ;  /* 0xfffffffe0509a812 */ /* 0x000fe200078ec0ff */
[----:B--23--:R-:W-:Y:S01]  /*6d60*/  @!P0 IMAD.WIDE R4, R0, 0x4, R2 ;  /* 0x0000000400048825 */ /* 0x00cfe200078e0202 */
[----:B------:R-:W-:-:S02]  /*6d70*/  ISETP.GE.AND P4, PT, R16, UR4, PT ;  /* 0x0000000410007c0c */ /* 0x000fc4000bf86270 */
[----:B------:R-:W-:Y:S01]  /*6d80*/  @!P5 LEA.HI R10, R10, R10, RZ, 0x1 ;  /* 0x0000000a0a0ad211 */ /* 0x000fe200078f08ff */
[--C-:B------:R-:W-:Y:S01]  /*6d90*/  @!P1 IMAD.WIDE R6, R7, 0x4, R2.reuse ;  /* 0x0000000407069825 */ /* 0x100fe200078e0202 */
[----:B------:R0:W-:Y:S01]  /*6da0*/  @!P0 ST.E.64 desc[UR44][R4.64], R26 ;  /* 0x0000001a04008985 */ /* 0x0001e2000c101b2c */
[----:B------:R-:W-:Y:S02]  /*6db0*/  ISETP.GE.AND P0, PT, R12, UR4, PT ;  /* 0x000000040c007c0c */ /* 0x000fe4000bf06270 */
[----:B------:R-:W-:Y:S01]  /*6dc0*/  @!P2 IMAD.WIDE R8, R9, 0x4, R2 ;  /* 0x000000040908a825 */ /* 0x000fe200078e0202 */
[----:B------:R1:W-:Y:S01]  /*6dd0*/  @!P1 ST.E.64 desc[UR44][R6.64], R30 ;  /* 0x0000001e06009985 */ /* 0x0003e2000c101b2c */
[----:B------:R-:W-:Y:S02]  /*6de0*/  ISETP.GE.AND P1, PT, R13, UR4, PT ;  /* 0x000000040d007c0c */ /* 0x000fe4000bf26270 */
[----:B------:R-:W-:Y:S01]  /*6df0*/  @!P6 LEA.HI R11, R11, R11, RZ, 0x1 ;  /* 0x0000000b0b0be211 */ /* 0x000fe200078f08ff */
[----:B------:R2:W-:Y:S01]  /*6e00*/  @!P2 ST.E.64 desc[UR44][R8.64], R34 ;  /* 0x000000220800a985 */ /* 0x0005e2000c101b2c */
[----:B------:R-:W-:-:S02]  /*6e10*/  ISETP.GE.AND P2, PT, R14, UR4, PT ;  /* 0x000000040e007c0c */ /* 0x000fc4000bf46270 */
[----:B------:R-:W-:Y:S02]  /*6e20*/  @!P3 LEA.HI R15, R15, R15, RZ, 0x1 ;  /* 0x0000000f0f0fb211 */ /* 0x000fe400078f08ff */
[----:B------:R-:W-:Y:S02]  /*6e30*/  @!P4 LEA.HI R16, R16, R16, RZ, 0x1 ;  /* 0x000000101010c211 */ /* 0x000fe400078f08ff */
[----:B0-----:R-:W-:Y:S02]  /*6e40*/  @!P5 LOP3.LUT R5, R10, 0xfffffffe, RZ, 0xc0, !PT ;  /* 0xfffffffe0a05d812 */ /* 0x001fe400078ec0ff */
[----:B------:R-:W-:Y:S02]  /*6e50*/  @!P0 LEA.HI R12, R12, R12, RZ, 0x1 ;  /* 0x0000000c0c0c8211 */ /* 0x000fe400078f08ff */
[----:B-1----:R-:W-:Y:S01]  /*6e60*/  @!P6 LOP3.LUT R7, R11, 0xfffffffe, RZ, 0xc0, !PT ;  /* 0xfffffffe0b07e812 */ /* 0x002fe200078ec0ff */
[----:B------:R-:W-:Y:S01]  /*6e70*/  @!P5 IMAD.WIDE R4, R5, 0x4, R2 ;  /* 0x000000040504d825 */ /* 0x000fe200078e0202 */
[----:B------:R-:W-:-:S02]  /*6e80*/  @!P1 LEA.HI R13, R13, R13, RZ, 0x1 ;  /* 0x0000000d0d0d9211 */ /* 0x000fc400078f08ff */
[----:B------:R-:W-:Y:S01]  /*6e90*/  @!P2 LEA.HI R14, R14, R14, RZ, 0x1 ;  /* 0x0000000e0e0ea211 */ /* 0x000fe200078f08ff */
[----:B------:R-:W-:Y:S01]  /*6ea0*/  @!P6 IMAD.WIDE R6, R7, 0x4, R2 ;  /* 0x000000040706e825 */ /* 0x000fe200078e0202 */
[----:B--2---:R-:W-:Y:S01]  /*6eb0*/  @!P0 LOP3.LUT R9, R12, 0xfffffffe, RZ, 0xc0, !PT ;  /* 0xfffffffe0c098812 */ /* 0x004fe200078ec0ff */
[----:B------:R0:W-:Y:S01]  /*6ec0*/  @!P5 ST.E.64 desc[UR44][R4.64], R38 ;  /* 0x000000260400d985 */ /* 0x0001e2000c101b2c */
[----:B------:R-:W-:Y:S02]  /*6ed0*/  @!P1 LOP3.LUT R13, R13, 0xfffffffe, RZ, 0xc0, !PT ;  /* 0xfffffffe0d0d9812 */ /* 0x000fe400078ec0ff */
[----:B------:R-:W-:Y:S01]  /*6ee0*/  @!P2 LOP3.LUT R11, R14, 0xfffffffe, RZ, 0xc0, !PT ;  /* 0xfffffffe0e0ba812 */ /* 0x000fe200078ec0ff */
[----:B------:R1:W-:Y:S01]  /*6ef0*/  @!P6 ST.E.64 desc[UR44][R6.64], R42 ;  /* 0x0000002a0600e985 */ /* 0x0003e2000c101b2c */
        /* <DEDUP_REMOVED lines=8> */
[----:B------:R0:W-:Y:S01]  /*6f80*/  @!P0 ST.E.64 desc[UR44][R4.64], R46 ;  /* 0x0000002e04008985 */ /* 0x0001e2000c101b2c */
[----:B------:R-:W-:Y:S02]  /*6f90*/  ISETP.GE.AND P0, PT, R20, UR4, PT ;  /* 0x0000000414007c0c */ /* 0x000fe4000bf06270 */
[--C-:B------:R-:W-:Y:S01]  /*6fa0*/  @!P2 IMAD.WIDE R8, R11, 0x4, R2.reuse ;  /* 0x000000040b08a825 */ /* 0x100fe200078e0202 */
[----:B------:R1:W-:Y:S01]  /*6fb0*/  @!P1 ST.E.64 desc[UR44][R6.64], R50 ;  /* 0x0000003206009985 */ /* 0x0003e2000c101b2c */
[----:B------:R-:W-:Y:S02]  /*6fc0*/  @!P5 LEA.HI R18, R18, R18, RZ, 0x1 ;  /* 0x000000121212d211 */ /* 0x000fe400078f08ff */
[----:B------:R-:W-:Y:S01]  /*6fd0*/  @!P3 IMAD.WIDE R10, R15, 0x4, R2 ;  /* 0x000000040f0ab825 */ /* 0x000fe200078e0202 */
[----:B------:R2:W-:Y:S01]  /*6fe0*/  @!P2 ST.E.64 desc[UR44][R8.64], R54 ;  /* 0x000000360800a985 */ /* 0x0005e2000c101b2c */
[----:B------:R-:W-:-:S02]  /*6ff0*/  IADD3 R15, R0, 0x68, RZ ;  /* 0x00000068000f7810 */ /* 0x000fc40007ffe0ff */
[----:B------:R-:W-:Y:S01]  /*7000*/  @!P4 IMAD.WIDE R12, R17, 0x4, R2 ;  /* 0x00000004110cc825 */ /* 0x000fe200078e0202 */
[----:B------:R3:W-:Y:S01]  /*7010*/  @!P3 ST.E.64 desc[UR44][R10.64], R58 ;  /* 0x0000003a0a00b985 */ /* 0x0007e2000c101b2c */
[----:B------:R-:W-:Y:S02]  /*7020*/  ISETP.GE.AND P3, PT, R15, UR4, PT ;  /* 0x000000040f007c0c */ /* 0x000fe4000bf66270 */
[----:B------:R-:W-:Y:S01]  /*7030*/  VIADD R17, R0, 0x78 ;  /* 0x0000007800117836 */ /* 0x000fe20000000000 */
[----:B------:R4:W-:Y:S01]  /*7040*/  @!P4 ST.E.64 desc[UR44][R12.64], R62 ;  /* 0x0000003e0c00c985 */ /* 0x0009e2000c101b2c */
[----:B------:R-:W-:Y:S02]  /*7050*/  ISETP.GE.AND P4, PT, R14, UR4, PT ;  /* 0x000000040e007c0c */ /* 0x000fe4000bf86270 */
[----:B------:R-:W-:Y:S02]  /*7060*/  ISETP.GE.AND P2, PT, R16, UR4, PT ;  /* 0x0000000410007c0c */ /* 0x000fe4000bf46270 */
[----:B------:R-:W-:-:S02]  /*7070*/  ISETP.GE.AND P1, PT, R17, UR4, PT ;  /* 0x0000000411007c0c */ /* 0x000fc4000bf26270 */
[----:B------:R-:W-:Y:S02]  /*7080*/  @!P6 LEA.HI R19, R19, R19, RZ, 0x1 ;  /* 0x000000131313e211 */ /* 0x000fe400078f08ff */
[----:B0-----:R-:W-:Y:S01]  /*7090*/  @!P5 LOP3.LUT R5, R18, 0xfffffffe, RZ, 0xc0, !PT ;  /* 0xfffffffe1205d812 */ /* 0x001fe200078ec0ff */
[C---:B------:R-:W-:Y:S01]  /*70a0*/  VIADD R18, R0.reuse, 0x88 ;  /* 0x0000008800127836 */ /* 0x040fe20000000000 */
[----:B-1----:R-:W-:Y:S01]  /*70b0*/  @!P6 LOP3.LUT R7, R19, 0xfffffffe, RZ, 0xc0, !PT ;  /* 0xfffffffe1307e812 */ /* 0x002fe200078ec0ff */
[----:B------:R-:W-:Y:S01]  /*70c0*/  VIADD R19, R0, 0x90 ;  /* 0x0000009000137836 */ /* 0x000fe20000000000 */
[----:B------:R-:W-:Y:S01]  /*70d0*/  @!P3 LEA.HI R15, R15, R15, RZ, 0x1 ;  /* 0x0000000f0f0fb211 */ /* 0x000fe200078f08ff */
[--C-:B------:R-:W-:Y:S01]  /*70e0*/  @!P5 IMAD.WIDE R4, R5, 0x4, R2.reuse ;  /* 0x000000040504d825 */ /* 0x100fe200078e0202 */
[----:B------:R-:W-:Y:S02]  /*70f0*/  @!P4 LEA.HI R14, R14, R14, RZ, 0x1 ;  /* 0x0000000e0e0ec211 */ /* 0x000fe400078f08ff */
[----:B------:R-:W-:Y:S01]  /*7100*/  @!P2 LEA.HI R16, R16, R16, RZ, 0x1 ;  /* 0x000000101010a211 */ /* 0x000fe200078f08ff */
[----:B------:R-:W-:Y:S01]  /*7110*/  @!P6 IMAD.WIDE R6, R7, 0x4, R2 ;  /* 0x000000040706e825 */ /* 0x000fe200078e0202 */
[----:B------:R-:W-:Y:S01]  /*7120*/  @!P1 LEA.HI R17, R17, R17, RZ, 0x1 ;  /* 0x0000001111119211 */ /* 0x000fe200078f08ff */
[----:B------:R0:W-:Y:S01]  /*7130*/  @!P5 ST.E.64 desc[UR44][R4.64], R66 ;  /* 0x000000420400d985 */ /* 0x0001e2000c101b2c */
[----:B------:R-:W-:-:S02]  /*7140*/  @!P0 LEA.HI R20, R20, R20, RZ, 0x1 ;  /* 0x0000001414148211 */ /* 0x000fc400078f08ff */
[----:B--2---:R-:W-:Y:S01]  /*7150*/  @!P4 LOP3.LUT R9, R14, 0xfffffffe, RZ, 0xc0, !PT ;  /* 0xfffffffe0e09c812 */ /* 0x004fe200078ec0ff */
[----:B------:R1:W-:Y:S01]  /*7160*/  @!P6 ST.E.64 desc[UR44][R6.64], R70 ;  /* 0x000000460600e985 */ /* 0x0003e2000c101b2c */
[----:B------:R-:W-:Y:S01]  /*7170*/  @!P3 LOP3.LUT R15, R15, 0xfffffffe, RZ, 0xc0, !PT ;  /* 0xfffffffe0f0fb812 */ /* 0x000fe200078ec0ff */
[----:B------:R-:W-:Y:S01]  /*7180*/  VIADD R14, R0, 0x98 ;  /* 0x00000098000e7836 */ /* 0x000fe20000000000 */
[----:B---3--:R-:W-:Y:S01]  /*7190*/  @!P2 LOP3.LUT R11, R16, 0xfffffffe, RZ, 0xc0, !PT ;  /* 0xfffffffe100ba812 */ /* 0x008fe200078ec0ff */
[----:B------:R-:W-:Y:S01]  /*71a0*/  VIADD R16, R0, 0xa8 ;  /* 0x000000a800107836 */ /* 0x000fe20000000000 */
[----:B------:R-:W-:Y:S02]  /*71b0*/  @!P1 LOP3.LUT R17, R17, 0xfffffffe, RZ, 0xc0, !PT ;  /* 0xfffffffe11119812 */ /* 0x000fe400078ec0ff */
[----:B----4-:R-:W-:Y:S01]  /*71c0*/  @!P0 LOP3.LUT R13, R20, 0xfffffffe, RZ, 0xc0, !PT ;  /* 0xfffffffe140d8812 */ /* 0x010fe200078ec0ff */
[----:B------:R-:W-:Y:S01]  /*71d0*/  VIADD R20, R0, 0xb8 ;  /* 0x000000b800147836 */ /* 0x000fe20000000000 */
[----:B------:R-:W-:Y:S01]  /*71e0*/  ISETP.GE.AND P6, PT, R18, UR4, PT ;  /* 0x0000000412007c0c */ /* 0x000fe2000bfc6270 */
[----:B0-----:R-:W-:Y:S01]  /*71f0*/  @!P4 IMAD.WIDE R4, R9, 0x4, R2 ;  /* 0x000000040904c825 */ /* 0x001fe200078e0202 */
[----:B------:R-:W-:-:S03]  /*7200*/  ISETP.GE.AND P5, PT, R19, UR4, PT ;  /* 0x0000000413007c0c */ /* 0x000fc6000bfa6270 */
        /* <DEDUP_REMOVED lines=8> */
[----:B------:R-:W-:Y:S01]  /*7290*/  @!P0 IMAD.WIDE R12, R13, 0x4, R2 ;  /* 0x000000040d0c8825 */ /* 0x000fe200078e0202 */
[----:B------:R3:W-:Y:S01]  /*72a0*/  @!P1 ST.E.64 desc[UR44][R10.64], R86 ;  /* 0x000000560a009985 */ /* 0x0007e2000c101b2c */
[----:B------:R-:W-:Y:S02]  /*72b0*/  ISETP.GE.AND P1, PT, R20, UR4, PT ;  /* 0x0000000414007c0c */ /* 0x000fe4000bf26270 */
[C---:B------:R-:W-:Y:S01]  /*72c0*/  VIADD R15, R0.reuse, 0xa0 ;  /* 0x000000a0000f7836 */ /* 0x040fe20000000000 */
[----:B------:R4:W-:Y:S01]  /*72d0*/  @!P0 ST.E.64 desc[UR44][R12.64], R90 ;  /* 0x0000005a0c008985 */ /* 0x0009e2000c101b2c */
[----:B------:R-:W-:Y:S01]  /*72e0*/  VIADD R17, R0, 0xb0 ;  /* 0x000000b000117836 */ /* 0x000fe20000000000 */
[----:B------:R-:W-:Y:S02]  /*72f0*/  ISETP.GE.AND P0, PT, R14, UR4, PT ;  /* 0x000000040e007c0c */ /* 0x000fe4000bf06270 */
[----:B------:R-:W-:Y:S02]  /*7300*/  ISETP.GE.AND P4, PT, R15, UR4, PT ;  /* 0x000000040f007c0c */ /* 0x000fe4000bf86270 */
[----:B------:R-:W-:-:S02]  /*7310*/  ISETP.GE.AND P2, PT, R17, UR4, PT ;  /* 0x0000000411007c0c */ /* 0x000fc4000bf46270 */
[----:B------:R-:W-:Y:S02]  /*7320*/  @!P5 LEA.HI R19, R19, R19, RZ, 0x1 ;  /* 0x000000131313d211 */ /* 0x000fe400078f08ff */
[----:B0-----:R-:W-:Y:S02]  /*7330*/  @!P6 LOP3.LUT R5, R18, 0xfffffffe, RZ, 0xc0, !PT ;  /* 0xfffffffe1205e812 */ /* 0x001fe400078ec0ff */
        /* <DEDUP_REMOVED lines=15> */
[C---:B------:R-:W-:Y:S01]  /*7430*/  VIADD R16, R0.reuse, 0xe0 ;  /* 0x000000e000107836 */ /* 0x040fe20000000000 */
[----:B------:R-:W-:Y:S02]  /*7440*/  @!P2 LOP3.LUT R17, R17, 0xfffffffe, RZ, 0xc0, !PT ;  /* 0xfffffffe1111a812 */ /* 0x000fe400078ec0ff */
[----:B------:R-:W-:Y:S02]  /*7450*/  IADD3 R18, R0, 0xc0, RZ ;  /* 0x000000c000127810 */ /* 0x000fe40007ffe0ff */
[----:B----4-:R-:W-:Y:S01]  /*7460*/  @!P1 LOP3.LUT R13, R20, 0xfffffffe, RZ, 0xc0, !PT ;  /* 0xfffffffe140d9812 */ /* 0x010fe200078ec0ff */
[----:B0-----:R-:W-:Y:S01]  /*7470*/  @!P0 IMAD.WIDE R4, R9, 0x4, R2 ;  /* 0x0000000409048825 */ /* 0x001fe200078e0202 */
[----:B------:R-:W-:-:S02]  /*7480*/  ISETP.GE.AND P5, PT, R18, UR4, PT ;  /* 0x0000000412007c0c */ /* 0x000fc4000bfa6270 */
[----:B------:R-:W-:Y:S01]  /*7490*/  ISETP.GE.AND P6, PT, R19, UR4, PT ;  /* 0x0000000413007c0c */ /* 0x000fe2000bfc6270 */
[--C-:B-1----:R-:W-:Y:S01]  /*74a0*/  @!P4 IMAD.WIDE R6, R15, 0x4, R2.reuse ;  /* 0x000000040f06c825 */ /* 0x102fe200078e0202 */
[----:B------:R0:W-:Y:S01]  /*74b0*/  @!P0 ST.E.64 desc[UR44][R4.64], R102 ;  /* 0x0000006604008985 */ /* 0x0001e2000c101b2c */
[----:B------:R-:W-:Y:S02]  /*74c0*/  ISETP.GE.AND P0, PT, R14, UR4, PT ;  /* 0x000000040e007c0c */ /* 0x000fe4000bf06270 */
[--C-:B------:R-:W-:Y:S01]  /*74d0*/  @!P3 IMAD.WIDE R8, R11, 0x4, R2.reuse ;  /* 0x000000040b08b825 */ /* 0x100fe200078e0202 */
[----:B------:R1:W-:Y:S03]  /*74e0*/  @!P4 ST.E.64 desc[UR44][R6.64], R106 ;  /* 0x0000006a0600c985 */ /* 0x0003e6000c101b2c */
        /* <DEDUP_REMOVED lines=8> */
[C---:B------:R-:W-:Y:S01]  /*7570*/  VIADD R17, R0.reuse, 0xe8 ;  /* 0x000000e800117836 */ /* 0x040fe20000000000 */
[----:B------:R-:W-:Y:S01]  /*7580*/  @!P6 LEA.HI R19, R19, R19, RZ, 0x1 ;  /* 0x000000131313e211 */ /* 0x000fe200078f08ff */
[C---:B------:R-:W-:Y:S01]  /*7590*/  VIADD R20, R0.reuse, 0xf0 ;  /* 0x000000f000147836 */ /* 0x040fe20000000000 */
[----:B------:R-:W-:Y:S01]  /*75a0*/  ISETP.GE.AND P1, PT, R15, UR4, PT ;  /* 0x000000040f007c0c */ /* 0x000fe2000bf26270 */
[----:B------:R-:W-:Y:S01]  /*75b0*/  VIADD R0, R0, 0xf8 ;  /* 0x000000f800007836 */ /* 0x000fe20000000000 */
[----:B------:R-:W-:-:S02]  /*75c0*/  ISETP.GE.AND P3, PT, R17, UR4, PT ;  /* 0x0000000411007c0c */ /* 0x000fc4000bf66270 */
[----:B------:R-:W-:Y:S02]  /*75d0*/  ISETP.GE.AND P4, PT, R20, UR4, PT ;  /* 0x0000000414007c0c */ /* 0x000fe4000bf86270 */
[----:B0-----:R-:W-:Y:S02]  /*75e0*/  @!P5 LOP3.LUT R5, R18, 0xfffffffe, RZ, 0xc0, !PT ;  /* 0xfffffffe1205d812 */ /* 0x001fe400078ec0ff */
[----:B-1----:R-:W-:Y:S02]  /*75f0*/  @!P6 LOP3.LUT R7, R19, 0xfffffffe, RZ, 0xc0, !PT ;  /* 0xfffffffe1307e812 */ /* 0x002fe400078ec0ff */
        /* <DEDUP_REMOVED lines=10> */
[----:B------:R-:W-:Y:S02]  /*76a0*/  @!P1 LOP3.LUT R15, R15, 0xfffffffe, RZ, 0xc0, !PT ;  /* 0xfffffffe0f0f9812 */ /* 0x000fe400078ec0ff */
[----:B---3--:R-:W-:Y:S02]  /*76b0*/  @!P2 LOP3.LUT R11, R16, 0xfffffffe, RZ, 0xc0, !PT ;  /* 0xfffffffe100ba812 */ /* 0x008fe400078ec0ff */
[----:B------:R-:W-:Y:S02]  /*76c0*/  @!P3 LOP3.LUT R17, R17, 0xfffffffe, RZ, 0xc0, !PT ;  /* 0xfffffffe1111b812 */ /* 0x000fe400078ec0ff */
[----:B----4-:R-:W-:Y:S01]  /*76d0*/  @!P4 LOP3.LUT R13, R20, 0xfffffffe, RZ, 0xc0, !PT ;  /* 0xfffffffe140dc812 */ /* 0x010fe200078ec0ff */
[----:B0-----:R-:W-:-:S04]  /*76e0*/  @!P0 IMAD.WIDE R4, R9, 0x4, R2 ;  /* 0x0000000409048825 */ /* 0x001fc800078e0202 */
[--C-:B-1----:R-:W-:Y:S01]  /*76f0*/  @!P1 IMAD.WIDE R6, R15, 0x4, R2.reuse ;  /* 0x000000040f069825 */ /* 0x102fe200078e0202 */
[----:B------:R0:W-:Y:S01]  /*7700*/  @!P0 ST.E.64 desc[UR44][R4.64], R130 ;  /* 0x0000008204008985 */ /* 0x0001e2000c101b2c */
[----:B------:R-:W-:Y:S02]  /*7710*/  ISETP.GE.AND P0, PT, R0, UR4, PT ;  /* 0x0000000400007c0c */ /* 0x000fe4000bf06270 */
[--C-:B------:R-:W-:Y:S01]  /*7720*/  @!P2 IMAD.WIDE R8, R11, 0x4, R2.reuse ;  /* 0x000000040b08a825 */ /* 0x100fe200078e0202 */
[----:B------:R0:W-:Y:S03]  /*7730*/  @!P1 ST.E.64 desc[UR44][R6.64], R134 ;  /* 0x0000008606009985 */ /* 0x0001e6000c101b2c */
[--C-:B------:R-:W-:Y:S01]  /*7740*/  @!P3 IMAD.WIDE R10, R17, 0x4, R2.reuse ;  /* 0x00000004110ab825 */ /* 0x100fe200078e0202 */
[----:B------:R0:W-:Y:S03]  /*7750*/  @!P2 ST.E.64 desc[UR44][R8.64], R138 ;  /* 0x0000008a0800a985 */ /* 0x0001e6000c101b2c */
[----:B------:R-:W-:Y:S01]  /*7760*/  @!P4 IMAD.WIDE R12, R13, 0x4, R2 ;  /* 0x000000040d0cc825 */ /* 0x000fe200078e0202 */
[----:B------:R0:W-:Y:S04]  /*7770*/  @!P3 ST.E.64 desc[UR44][R10.64], R142 ;  /* 0x0000008e0a00b985 */ /* 0x0001e8000c101b2c */
[----:B------:R0:W-:Y:S01]  /*7780*/  @!P4 ST.E.64 desc[UR44][R12.64], R146 ;  /* 0x000000920c00c985 */ /* 0x0001e2000c101b2c */
[----:B------:R-:W-:Y:S05]  /*7790*/  @P0 BRA `(.L_x_10) ;  /* 0x0000003c00e00947 */ /* 0x000fea0003800000 */
[----:B------:R-:W-:-:S04]  /*77a0*/  LEA.HI R0, R0, R0, RZ, 0x1 ;  /* 0x0000000000007211 */ /* 0x000fc800078f08ff */
[----:B0-----:R-:W-:-:S05]  /*77b0*/  LOP3.LUT R5, R0, 0xfffffffe, RZ, 0xc0, !PT ;  /* 0xfffffffe00057812 */ /* 0x001fca00078ec0ff */
[----:B------:R-:W-:-:S05]  /*77c0*/  IMAD.WIDE R2, R5, 0x4, R2 ;  /* 0x0000000405027825 */ /* 0x000fca00078e0202 */
[----:B------:R0:W-:Y:S01]  /*77d0*/  ST.E.64 desc[UR44][R2.64], R150 ;  /* 0x0000009602007985 */ /* 0x0001e2000c101b2c */
[----:B------:R-:W-:Y:S05]  /*77e0*/  BRA `(.L_x_10) ;  /* 0x0000003c00cc7947 */ /* 0x000fea0003800000 */
.L_x_33:
[----:B------:R-:W0:Y:S02]  /*77f0*/  S2R R0, SR_TID.X ;  /* 0x0000000000007919 */ /* 0x000e240000002100 */
[----:B0-----:R-:W-:-:S05]  /*7800*/  VIADD R2, R0, 0xffffff80 ;  /* 0xffffff8000027836 */ /* 0x001fca0000000000 */
[----:B------:R-:W-:-:S13]  /*7810*/  ISETP.GT.AND P0, PT, R2, 0x7f, PT ;  /* 0x0000007f0200780c */ /* 0x000fda0003f04270 */
[----:B------:R-:W-:Y:S05]  /*7820*/  @P0 BRA `(.L_x_10) ;  /* 0x0000003c00bc0947 */ /* 0x000fea0003800000 */
[----:B------:R-:W0:Y:S01]  /*7830*/  S2R R3, SR_CTAID.X ;  /* 0x0000000000037919 */ /* 0x000e220000002500 */
[----:B------:R-:W1:Y:S01]  /*7840*/  LDC R6, c[0x0][0xbe8] ;  /* 0x0002fa00ff067b82 */ /* 0x000e620000000800 */
[----:B------:R-:W-:Y:S01]  /*7850*/  ULDC UR4, c[0x0][0xa88] ;  /* 0x0002a20000047ab9 */ /* 0x000fe20000000800 */
[----:B0-----:R-:W-:Y:S02]  /*7860*/  IMAD R0, R3, 0x80, R0 ;  /* 0x0000008003007824 */ /* 0x001fe400078e0200 */
[----:B-1----:R-:W-:Y:S02]  /*7870*/  IMAD R3, R6, UR4, RZ ;  /* 0x0000000406037c24 */ /* 0x002fe4000f8e02ff */
[----:B------:R-:W-:-:S05]  /*7880*/  VIADD R0, R0, 0xffffff80 ;  /* 0xffffff8000007836 */ /* 0x000fca0000000000 */
[----:B------:R-:W-:-:S13]  /*7890*/  ISETP.GE.AND P0, PT, R0, R3, PT ;  /* 0x000000030000720c */ /* 0x000fda0003f06270 */
[----:B------:R-:W-:Y:S05]  /*78a0*/  @P0 BRA `(.L_x_10) ;  /* 0x0000003c009c0947 */ /* 0x000fea0003800000 */
[----:B------:R-:W-:Y:S01]  /*78b0*/  ISETP.NE.AND P0, PT, R6, 0x1, PT ;  /* 0x000000010600780c */ /* 0x000fe20003f05270 */
[----:B------:R-:W0:Y:S01]  /*78c0*/  S2UR UR7, SR_CTAID.Z ;  /* 0x00000000000779c3 */ /* 0x000e220000002700 */
[----:B------:R-:W-:Y:S01]  /*78d0*/  USHF.R.S32.HI UR6, URZ, 0x1f, UR36 ;  /* 0x0000001f3f067899 */ /* 0x000fe20008011424 */
[----:B------:R-:W-:Y:S01]  /*78e0*/  MOV R5, R0 ;  /* 0x0000000000057202 */ /* 0x000fe20000000f00 */
[----:B------:R-:W-:Y:S02]  /*78f0*/  ULDC.64 UR8, c[0x0][0xbd0] ;  /* 0x0002f40000087ab9 */ /* 0x000fe40000000a00 */
[----:B------:R-:W-:Y:S02]  /*7900*/  UIMAD UR6, UR6, UR8, URZ ;  /* 0x00000008060672a4 */ /* 0x000fe4000f8e023f */
[----:B------:R-:W-:Y:S01]  /*7910*/  UIMAD.WIDE.U32 UR4, UR36, UR8, URZ ;  /* 0x00000008240472a5 */ /* 0x000fe2000f8e003f */
[----:B------:R-:W1:Y:S01]  /*7920*/  LDC.64 R10, c[0x0][0xbd8] ;  /* 0x0002f600ff0a7b82 */ /* 0x000e620000000a00 */
[----:B------:R-:W-:-:S04]  /*7930*/  UIMAD UR6, UR36, UR9, UR6 ;  /* 0x00000009240672a4 */ /* 0x000fc8000f8e0206 */
[----:B------:R-:W-:Y:S02]  /*7940*/  UIADD3 UR6, UR5, UR6, URZ ;  /* 0x0000000605067290 */ /* 0x000fe4000fffe03f */
[----:B------:R-:W-:Y:S01]  /*7950*/  IMAD.U32 R3, RZ, RZ, UR5 ;  /* 0x00000005ff037e24 */ /* 0x000fe2000f8e00ff */
[----:B------:R-:W2:Y:S01]  /*7960*/  @P0 LDC R7, c[0x0][0xbec] ;  /* 0x0002fb00ff070b82 */ /* 0x000ea20000000800 */
[----:B------:R-:W-:Y:S01]  /*7970*/  IMAD.U32 R2, RZ, RZ, UR4 ;  /* 0x00000004ff027e24 */ /* 0x000fe2000f8e00ff */
[----:B------:R-:W-:Y:S01]  /*7980*/  ULDC.64 UR4, c[0x0][0xbe0] ;  /* 0x0002f80000047ab9 */ /* 0x000fe20000000a00 */
[----:B------:R-:W-:-:S05]  /*7990*/  IMAD.U32 R3, RZ, RZ, UR6 ;  /* 0x00000006ff037e24 */ /* 0x000fca000f8e00ff */
[----:B------:R-:W3:Y:S01]  /*79a0*/  @P0 LDC R9, c[0x0][0xbf0] ;  /* 0x0002fc00ff090b82 */ /* 0x000ee20000000800 */
[----:B0-----:R-:W-:-:S07]  /*79b0*/  USHF.R.S32.HI UR8, URZ, 0x1f, UR7 ;  /* 0x0000001f3f087899 */ /* 0x001fce0008011407 */
[----:B------:R-:W0:Y:S01]  /*79c0*/  S2UR UR10, SR_CTAID.Y ;  /* 0x00000000000a79c3 */ /* 0x000e220000002600 */
[C---:B-1----:R-:W-:Y:S02]  /*79d0*/  IMAD R12, R10.reuse, UR8, RZ ;  /* 0x000000080a0c7c24 */ /* 0x042fe4000f8e02ff */
[----:B------:R-:W-:-:S04]  /*79e0*/  IMAD.WIDE.U32 R2, R10, UR7, R2 ;  /* 0x000000070a027c25 */ /* 0x000fc8000f8e0002 */
[----:B------:R-:W-:Y:S01]  /*79f0*/  IMAD R11, R11, UR7, R12 ;  /* 0x000000070b0b7c24 */ /* 0x000fe2000f8e020c */
[----:B------:R-:W0:Y:S01]  /*7a00*/  LDC R8, c[0x0][0xc50] ;  /* 0x00031400ff087b82 */ /* 0x000e220000000800 */
[----:B--2---:R-:W-:-:S04]  /*7a10*/  @P0 IMAD.HI.U32 R4, R0, R7, RZ ;  /* 0x0000000700040227 */ /* 0x004fc800078e00ff */
[----:B------:R-:W-:Y:S02]  /*7a20*/  IMAD R7, RZ, RZ, -UR36 ;  /* 0x80000024ff077e24 */ /* 0x000fe4000f8e02ff */
[----:B------:R-:W-:Y:S01]  /*7a30*/  IMAD.IADD R3, R11, 0x1, R3 ;  /* 0x000000010b037824 */ /* 0x000fe200078e0203 */
[----:B---3--:R-:W-:Y:S01]  /*7a40*/  @P0 SHF.R.U32.HI R5, RZ, R9, R4 ;  /* 0x00000009ff050219 */ /* 0x008fe20000011604 */
[----:B0-----:R-:W-:-:S04]  /*7a50*/  IMAD R9, R8, R7, UR10 ;  /* 0x0000000a08097e24 */ /* 0x001fc8000f8e0207 */
[----:B------:R-:W-:Y:S02]  /*7a60*/  IMAD.MOV R7, RZ, RZ, -R5 ;  /* 0x000000ffff077224 */ /* 0x000fe400078e0a05 */
[----:B------:R-:W-:Y:S01]  /*7a70*/  IMAD.WIDE.U32 R2, R9, UR4, R2 ;  /* 0x0000000409027c25 */ /* 0x000fe2000f8e0002 */
[----:B------:R-:W-:-:S03]  /*7a80*/  SHF.R.S32.HI R4, RZ, 0x1f, R9 ;  /* 0x0000001fff047819 */ /* 0x000fc60000011409 */
[----:B------:R-:W-:Y:S01]  /*7a90*/  IMAD R7, R6, R7, R0 ;  /* 0x0000000706077224 */ /* 0x000fe200078e0200 */
[----:B------:R-:W-:Y:S01]  /*7aa0*/  IADD3 R2, P0, R5, R2, RZ ;  /* 0x0000000205027210 */ /* 0x000fe20007f1e0ff */
[----:B------:R-:W-:-:S03]  /*7ab0*/  IMAD R4, R4, UR4, RZ ;  /* 0x0000000404047c24 */ /* 0x000fc6000f8e02ff */
[----:B------:R-:W-:Y:S01]  /*7ac0*/  SHF.R.S32.HI R0, RZ, 0x1f, R7 ;  /* 0x0000001fff007819 */ /* 0x000fe20000011407 */
[----:B------:R-:W-:Y:S01]  /*7ad0*/  IMAD R4, R9, UR5, R4 ;  /* 0x0000000509047c24 */ /* 0x000fe2000f8e0204 */
[----:B------:R-:W-:Y:S01]  /*7ae0*/  SHF.R.S32.HI R9, RZ, 0x1f, R5 ;  /* 0x0000001fff097819 */ /* 0x000fe20000011405 */
[----:B------:R-:W-:Y:S02]  /*7af0*/  ULDC.64 UR4, c[0x0][0xbc8] ;  /* 0x0002f20000047ab9 */ /* 0x000fe40000000a00 */
[----:B------:R-:W-:Y:S01]  /*7b00*/  IMAD R0, R0, UR4, RZ ;  /* 0x0000000400007c24 */ /* 0x000fe2000f8e02ff */
[----:B------:R-:W-:-:S03]  /*7b10*/  IADD3.X R3, R9, R3, R4, P0, !PT ;  /* 0x0000000309037210 */ /* 0x000fc600007fe404 */
[C---:B------:R-:W-:Y:S02]  /*7b20*/  IMAD R5, R7.reuse, UR5, R0 ;  /* 0x0000000507057c24 */ /* 0x040fe4000f8e0200 */
[----:B------:R-:W-:Y:S01]  /*7b30*/  IMAD.WIDE.U32 R2, R7, UR4, R2 ;  /* 0x0000000407027c25 */ /* 0x000fe2000f8e0002 */
[----:B------:R-:W-:-:S03]  /*7b40*/  ULDC.64 UR4, c[0x0][0xba8] ;  /* 0x0002ea0000047ab9 */ /* 0x000fc60000000a00 */
[----:B------:R-:W-:Y:S01]  /*7b50*/  IMAD.IADD R3, R3, 0x1, R5 ;  /* 0x0000000103037824 */ /* 0x000fe200078e0205 */
[----:B------:R-:W-:-:S04]  /*7b60*/  LEA R4, P0, R2, UR4, 0x2 ;  /* 0x0000000402047c11 */ /* 0x000fc8000f8010ff */
[----:B------:R-:W-:Y:S01]  /*7b70*/  LEA.HI.X R5, R2, UR5, R3, 0x2, P0 ;  /* 0x0000000502057c11 */ /* 0x000fe200080f1403 */
[----:B------:R-:W-:-:S05]  /*7b80*/  IMAD.MOV.U32 R3, RZ, RZ, -0x800000 ;  /* 0xff800000ff037424 */ /* 0x000fca00078e00ff */
[----:B------:R4:W-:Y:S01]  /*7b90*/  STG.E desc[UR44][R4.64], R3 ;  /* 0x0000000304007986 */ /* 0x0009e2000c10192c */
[----:B------:R-:W-:Y:S05]  /*7ba0*/  BRA `(.L_x_10) ;  /* 0x0000003800dc7947 */ /* 0x000fea0003800000 */
.L_x_8:
[----:B------:R-:W-:-:S08]  /*7bb0*/  NOP ;  /* 0x0000000000007918 */ /* 0x000fd00000000000 */
[----:B------:R-:W0:-:S00]  /*7bc0*/  USETMAXREG.DEALLOC.CTAPOOL 0x18 ;  /* 0x00000018000079c8 */ /* 0x000e0000080e0500 */
[----:B0-----:R-:W-:Y:S01]  /*7bd0*/  LOP3.LUT R19, R0, 0x3, RZ, 0xc0, !PT ;  /* 0x0000000300137812 */ /* 0x001fe200078ec0ff */
[----:B------:R-:W0:Y:S05]  /*7be0*/  S2R R17, SR_CTAID.Z ;  /* 0x0000000000117919 */ /* 0x000e2a0000002700 */
[----:B------:R-:W1:Y:S01]  /*7bf0*/  S2UR UR6, SR_CTAID.Y ;  /* 0x00000000000679c3 */ /* 0x000e620000002600 */
[----:B------:R-:W2:Y:S02]  /*7c00*/  SHFL.IDX PT, R0, R19, RZ, 0x1f ;  /* 0x00001fff13007589 */ /* 0x000ea400000e0000 */
[----:B--2---:R-:W-:-:S13]  /*7c10*/  ISETP.NE.AND P0, PT, R0, RZ, PT ;  /* 0x000000ff0000720c */ /* 0x004fda0003f05270 */
[----:B01----:R-:W-:Y:S05]  /*7c20*/  @!P0 BRA `(.L_x_36) ;  /* 0x0000000000288947 */ /* 0x003fea0003800000 */
[----:B------:R-:W-:Y:S01]  /*7c30*/  ULDC UR7, c[0x0][0xc50] ;  /* 0x0003140000077ab9 */ /* 0x000fe20000000800 */
[----:B------:R-:W-:Y:S01]  /*7c40*/  UMOV UR36, UR6 ;  /* 0x0000000600247c82 */ /* 0x000fe20008000000 */
[----:B------:R-:W-:-:S06]  /*7c50*/  UISETP.NE.AND UP0, UPT, UR7, 0x1, UPT ;  /* 0x000000010700788c */ /* 0x000fcc000bf05270 */
[----:B------:R-:W-:-:S13]  /*7c60*/  PLOP3.LUT P0, PT, PT, PT, UP0, 0x80, 0x0 ;  /* 0x000000000000781c */ /* 0x000fda0003f0f008 */
[----:B------:R-:W-:Y:S05]  /*7c70*/  @!P0 BRA `(.L_x_37) ;  /* 0x0000000000308947 */ /* 0x000fea0003800000 */
[----:B------:R-:W-:Y:S01]  /*7c80*/  ULDC UR4, c[0x0][0xc54] ;  /* 0x0003150000047ab9 */ /* 0x000fe20000000800 */
[----:B------:R-:W-:Y:S01]  /*7c90*/  ULDC UR36, c[0x0][0xc58] ;  /* 0x0003160000247ab9 */ /* 0x000fe20000000800 */
[----:B------:R-:W-:-:S04]  /*7ca0*/  UIMAD.WIDE.U32 UR4, UR6, UR4, URZ ;  /* 0x00000004060472a5 */ /* 0x000fc8000f8e003f */
[----:B------:R-:W-:Y:S01]  /*7cb0*/  USHF.R.U32.HI UR36, URZ, UR36, UR5 ;  /* 0x000000243f247299 */ /* 0x000fe20008011605 */
[----:B------:R-:W-:Y:S11]  /*7cc0*/  BRA `(.L_x_37) ;  /* 0x00000000001c7947 */ /* 0x000ff60003800000 */
.L_x_36:
[----:B------:R-:W-:Y:S01]  /*7cd0*/  ULDC UR7, c[0x0][0xc50] ;  /* 0x0003140000077ab9 */ /* 0x000fe20000000800 */
[----:B------:R-:W-:Y:S01]  /*7ce0*/  UMOV UR36, UR6 ;  /* 0x0000000600247c82 */ /* 0x000fe20008000000 */
[----:B------:R-:W-:-:S11]  /*7cf0*/  UISETP.NE.AND UP0, UPT, UR7, 0x1, UPT ;  /* 0x000000010700788c */ /* 0x000fd6000bf05270 */
[----:B------:R-:W-:Y:S01]  /*7d00*/  @UP0 ULDC UR4, c[0x0][0xc54] ;  /* 0x0003150000040ab9 */ /* 0x000fe20000000800 */
[----:B------:R-:W-:Y:S01]  /*7d10*/  @UP0 ULDC UR8, c[0x0][0xc58] ;  /* 0x0003160000080ab9 */ /* 0x000fe20000000800 */
[----:B------:R-:W-:-:S04]  /*7d20*/  UIMAD.WIDE.U32 UR4, UR6, UR4, URZ ;  /* 0x00000004060472a5 */ /* 0x000fc8000f8e003f */
[----:B------:R-:W-:-:S12]  /*7d30*/  @UP0 USHF.R.U32.HI UR36, URZ, UR8, UR5 ;  /* 0x000000083f240299 */ /* 0x000fd80008011605 */
.L_x_37:
[----:B------:R-:W-:Y:S01]  /*7d40*/  ISETP.GE.AND P0, PT, R17, RZ, PT ;  /* 0x000000ff1100720c */ /* 0x000fe20003f06270 */
[----:B------:R-:W-:Y:S01]  /*7d50*/  UIADD3 UR4, -UR36, URZ, URZ ;  /* 0x0000003f24047290 */ /* 0x000fe2000fffe13f */
[----:B------:R-:W-:Y:S01]  /*7d60*/  IMAD.MOV.U32 R0, RZ, RZ, 0x1 ;  /* 0x00000001ff007424 */ /* 0x000fe200078e00ff */
[----:B------:R-:W-:Y:S01]  /*7d70*/  MOV R9, 0x1 ;  /* 0x0000000100097802 */ /* 0x000fe20000000f00 */
[----:B------:R-:W-:Y:S01]  /*7d80*/  IMAD.MOV.U32 R6, RZ, RZ, RZ ;  /* 0x000000ffff067224 */ /* 0x000fe200078e00ff */
[----:B------:R-:W-:-:S08]  /*7d90*/  UIMAD UR6, UR7, UR4, UR6 ;  /* 0x00000004070672a4 */ /* 0x000fd0000f8e0206 */
[----:B------:R-:W-:Y:S05]  /*7da0*/  @!P0 BRA `(.L_x_38) ;  /* 0x00000034009c8947 */ /* 0x000fea0003800000 */
[----:B------:R-:W-:Y:S01]  /*7db0*/  ULDC.64 UR4, c[0x0][0x418] ;  /* 0x0001060000047ab9 */ /* 0x000fe20000000a00 */
[----:B------:R-:W-:Y:S02]  /*7dc0*/  ULOP3.LUT UR41, UR6, 0xffff, URZ, 0xc0, !UPT ;  /* 0x0000ffff06297892 */ /* 0x000fe4000f8ec03f */
[----:B------:R-:W-:Y:S01]  /*7dd0*/  UISETP.NE.U32.AND UP0, UPT, UR4, URZ, UPT ;  /* 0x0000003f0400728c */ /* 0x000fe2000bf05070 */
[----:B------:R-:W-:Y:S02]  /*7de0*/  UMOV UR43, URZ ;  /* 0x0000003f002b7c82 */ /* 0x000fe40008000000 */
[----:B------:R-:W-:Y:S01]  /*7df0*/  ULDC UR4, c[0x0][0x424] ;  /* 0x0001090000047ab9 */ /* 0x000fe20000000800 */
[----:B------:R-:W-:-:S03]  /*7e00*/  UISETP.NE.AND.EX UP0, UPT, UR5, URZ, UPT, UP0 ;  /* 0x0000003f0500728c */ /* 0x000fc6000bf05300 */
[----:B------:R-:W-:Y:S01]  /*7e10*/  ULDC UR5, c[0x0][0x2f0] ;  /* 0x0000bc0000057ab9 */ /* 0x000fe20000000800 */
[----:B------:R-:W-:-:S04]  /*7e20*/  USEL UR4, UR4, 0x1, UP0 ;  /* 0x0000000104047887 */ /* 0x000fc80008000000 */
[----:B------:R-:W-:-:S04]  /*7e30*/  UIMAD UR4, UR4, UR5, URZ ;  /* 0x00000005040472a4 */ /* 0x000fc8000f8e023f */
[----:B------:R-:W-:Y:S02]  /*7e40*/  UISETP.GE.AND UP0, UPT, UR4, 0x1, UPT ;  /* 0x000000010400788c */ /* 0x000fe4000bf06270 */
[----:B------:R-:W-:-:S04]  /*7e50*/  UIADD3 UR5, UR4, 0x5f, URZ ;  /* 0x0000005f04057890 */ /* 0x000fc8000fffe03f */
[----:B------:R-:W-:Y:S01]  /*7e60*/  PLOP3.LUT P0, PT, PT, PT, UP0, 0x80, 0x0 ;  /* 0x000000000000781c */ /* 0x000fe20003f0f008 */
[----:B------:R-:W-:-:S04]  /*7e70*/  UIMAD.WIDE UR4, UR5, 0x2aaaaaab, URZ ;  /* 0x2aaaaaab050478a5 */ /* 0x000fc8000f8e023f */
[----:B------:R-:W-:-:S04]  /*7e80*/  USHF.R.U32.HI UR39, URZ, 0x1f, UR5 ;  /* 0x0000001f3f277899 */ /* 0x000fc80008011605 */
        /* <DEDUP_REMOVED lines=9> */
[----:B------:R-:W-:Y:S01]  /*7f20*/  IABS R5, R4 ;  /* 0x0000000400057213 */ /* 0x000fe20000000000 */
[----:B------:R-:W-:Y:S01]  /*7f30*/  IMAD.U32 R4, RZ, RZ, UR7 ;  /* 0x00000007ff047e24 */ /* 0x000fe2000f8e00ff */
[----:B------:R-:W-:Y:S01]  /*7f40*/  R2UR UR11, R2 ;  /* 0x00000000020b72ca */ /* 0x000fe200000e0000 */
[----:B------:R-:W-:Y:S02]  /*7f50*/  ULOP3.LUT UR7, UR7, UR6, URZ, 0x3c, !UPT ;  /* 0x0000000607077292 */ /* 0x000fe4000f8e3c3f */
[----:B------:R-:W-:-:S10]  /*7f60*/  IMAD.MOV R5, RZ, RZ, -R5 ;  /* 0x000000ffff057224 */ /* 0x000fd400078e0a05 */
[----:B------:R-:W0:Y:S08]  /*7f70*/  I2F.RP R2, UR11 ;  /* 0x0000000b00027d06 */ /* 0x000e300008209400 */
[----:B0-----:R-:W0:Y:S02]  /*7f80*/  MUFU.RCP R2, R2 ;  /* 0x0000000200027308 */ /* 0x001e240000001000 */
[----:B0-----:R-:W-:Y:S01]  /*7f90*/  VIADD R3, R2, 0xffffffe ;  /* 0x0ffffffe02037836 */ /* 0x001fe20000000000 */
[----:B------:R-:W-:Y:S01]  /*7fa0*/  IABS R2, R4 ;  /* 0x0000000400027213 */ /* 0x000fe20000000000 */
[----:B------:R-:W-:-:S03]  /*7fb0*/  IMAD.MOV.U32 R4, RZ, RZ, R5 ;  /* 0x000000ffff047224 */ /* 0x000fc600078e0005 */
[----:B------:R-:W-:Y:S01]  /*7fc0*/  R2UR UR9, R2 ;  /* 0x00000000020972ca */ /* 0x000fe200000e0000 */
[----:B------:R-:W0:Y:S01]  /*7fd0*/  F2I.FTZ.U32.TRUNC.NTZ R3, R3 ;  /* 0x0000000300037305 */ /* 0x000e22000021f000 */
[----:B------:R-:W-:Y:S02]  /*7fe0*/  R2UR UR10, R4 ;  /* 0x00000000040a72ca */ /* 0x000fe400000e0000 */
[----:B0-----:R-:W-:-:S13]  /*7ff0*/  R2UR UR5, R3 ;  /* 0x00000000030572ca */ /* 0x001fda00000e0000 */
[----:B------:R-:W-:-:S04]  /*8000*/  UIADD3 UR8, URZ, -UR5, URZ ;  /* 0x800000053f087290 */ /* 0x000fc8000fffe03f */
[----:B------:R-:W-:-:S04]  /*8010*/  UIMAD UR8, UR8, UR11, URZ ;  /* 0x0000000b080872a4 */ /* 0x000fc8000f8e023f */
[----:B------:R-:W-:-:S04]  /*8020*/  UIMAD.WIDE.U32 UR4, UR5, UR8, UR4 ;  /* 0x00000008050472a5 */ /* 0x000fc8000f8e0004 */
[----:B------:R-:W-:-:S04]  /*8030*/  UIMAD.WIDE.U32 UR4, UR5, UR9, URZ ;  /* 0x00000009050472a5 */ /* 0x000fc8000f8e003f */
[----:B------:R-:W-:-:S04]  /*8040*/  UIMAD UR4, UR5, UR10, UR9 ;  /* 0x0000000a050472a4 */ /* 0x000fc8000f8e0209 */
[----:B------:R-:W-:-:S11]  /*8050*/  UISETP.GT.U32.AND UP1, UPT, UR11, UR4, UPT ;  /* 0x000000040b00728c */ /* 0x000fd6000bf24070 */
[----:B------:R-:W-:Y:S02]  /*8060*/  @!UP1 UIADD3 UR4, UR4, -UR11, URZ ;  /* 0x8000000b04049290 */ /* 0x000fe4000fffe03f */
[----:B------:R-:W-:Y:S02]  /*8070*/  @!UP1 UIADD3 UR5, UR5, 0x1, URZ ;  /* 0x0000000105059890 */ /* 0x000fe4000fffe03f */
[----:B------:R-:W-:Y:S02]  /*8080*/  UISETP.GE.U32.AND UP0, UPT, UR4, UR11, UPT ;  /* 0x0000000b0400728c */ /* 0x000fe4000bf06070 */
[----:B------:R-:W-:-:S09]  /*8090*/  UISETP.GE.AND UP1, UPT, UR7, URZ, UPT ;  /* 0x0000003f0700728c */ /* 0x000fd2000bf26270 */
[----:B------:R-:W-:Y:S02]  /*80a0*/  @UP0 UIADD3 UR5, UR5, 0x1, URZ ;  /* 0x0000000105050890 */ /* 0x000fe4000fffe03f */
[----:B------:R-:W-:Y:S02]  /*80b0*/  UISETP.NE.AND UP0, UPT, UR6, URZ, UPT ;  /* 0x0000003f0600728c */ /* 0x000fe4000bf05270 */
[----:B------:R-:W-:-:S09]  /*80c0*/  @!UP1 UIADD3 UR5, -UR5, URZ, URZ ;  /* 0x0000003f05059290 */ /* 0x000fd2000fffe13f */
[----:B------:R-:W-:-:S07]  /*80d0*/  @!UP0 ULOP3.LUT UR5, URZ, UR6, URZ, 0x33, !UPT ;  /* 0x000000063f058292 */ /* 0x000fce000f8e333f */
[----:B------:R-:W-:-:S05]  /*80e0*/  UMOV UR43, UR5 ;  /* 0x00000005002b7c82 */ /* 0x000fca0008000000 */
.L_x_39:
[----:B------:R-:W-:Y:S01]  /*80f0*/  UIMAD UR40, UR41, UR43, URZ ;  /* 0x0000002b292872a4 */ /* 0x000fe2000f8e023f */
[----:B------:R-:W-:Y:S02]  /*8100*/  IMAD.U32 R2, RZ, RZ, UR39 ;  /* 0x00000027ff027e24 */ /* 0x000fe4000f8e00ff */
[----:B------:R-:W-:Y:S02]  /*8110*/  IMAD.MOV.U32 R6, RZ, RZ, RZ ;  /* 0x000000ffff067224 */ /* 0x000fe400078e00ff */
[----:B------:R-:W-:Y:S02]  /*8120*/  IMAD.MOV.U32 R9, RZ, RZ, 0x1 ;  /* 0x00000001ff097424 */ /* 0x000fe400078e00ff */
[----:B------:R-:W-:-:S05]  /*8130*/  IMAD.U32 R3, RZ, RZ, UR40 ;  /* 0x00000028ff037e24 */ /* 0x000fca000f8e00ff */
[----:B------:R-:W-:-:S04]  /*8140*/  VIADDMNMX R18, R3, UR43, R2, PT ;  /* 0x0000002b03127c46 */ /* 0x000fc8000b800102 */
[----:B------:R-:W-:Y:S01]  /*8150*/  ISETP.GT.AND P0, PT, R18, UR40, PT ;  /* 0x0000002812007c0c */ /* 0x000fe2000bf04270 */
[----:B------:R0:W-:-:S12]  /*8160*/  STL [R1+0x8], R18 ;  /* 0x0000081201007387 */ /* 0x0001d80000100800 */
[----:B0-----:R-:W-:Y:S05]  /*8170*/  @!P0 BRA `(.L_x_38) ;  /* 0x0000003000a88947 */ /* 0x001fea0003800000 */
[----:B------:R-:W0:Y:S01]  /*8180*/  S2UR UR4, SR_CgaCtaId ;  /* 0x00000000000479c3 */ /* 0x000e220000008800 */
[----:B------:R-:W-:Y:S02]  /*8190*/  UMOV UR38, 0x400 ;  /* 0x0000040000267882 */ /* 0x000fe40000000000 */
[----:B0-----:R-:W-:-:S04]  /*81a0*/  ULEA UR38, UR4, UR38, 0x18 ;  /* 0x0000002604267291 */ /* 0x001fc8000f8ec03f */
[----:B------:R-:W-:-:S04]  /*81b0*/  UIADD3 UR4, UR38, 0x1c400, URZ ;  /* 0x0001c40026047890 */ /* 0x000fc8000fffe03f */
[----:B------:R-:W-:-:S06]  /*81c0*/  ULOP3.LUT UP0, URZ, UR4, 0x3ff, URZ, 0xc0, !UPT ;  /* 0x000003ff043f7892 */ /* 0x000fcc000f80c03f */
[----:B------:R-:W-:-:S13]  /*81d0*/  PLOP3.LUT P0, PT, PT, PT, UP0, 0x80, 0x0 ;  /* 0x000000000000781c */ /* 0x000fda0003f0f008 */
[----:B------:R-:W-:Y:S05]  /*81e0*/  @!P0 BRA `(.L_x_40) ;  /* 0x0000000000408947 */ /* 0x000fea0003800000 */
[----:B------:R-:W-:Y:S01]  /*81f0*/  MOV R2, 0x0 ;  /* 0x0000000000027802 */ /* 0x000fe20000000f00 */
[----:B------:R-:W-:Y:S01]  /*8200*/  ULDC.64 UR6, c[0x4][0x98] ;  /* 0x0100260000067ab9 */ /* 0x000fe20000000a00 */
[----:B------:R-:W-:Y:S01]  /*8210*/  ULDC.64 UR8, c[0x4][0xa0] ;  /* 0x0100280000087ab9 */ /* 0x000fe20000000a00 */
[----:B------:R-:W-:Y:S01]  /*8220*/  ULDC.64 UR4, c[0x4][0x8] ;  /* 0x0100020000047ab9 */ /* 0x000fe20000000a00 */
[----:B------:R-:W-:Y:S01]  /*8230*/  MOV R4, UR6 ;  /* 0x0000000600047c02 */ /* 0x000fe20008000f00 */
[----:B------:R-:W-:Y:S01]  /*8240*/  IMAD.U32 R5, RZ, RZ, UR7 ;  /* 0x00000007ff057e24 */ /* 0x000fe2000f8e00ff */
[----:B------:R-:W0:Y:S01]  /*8250*/  LDC.64 R2, c[0x4][R2] ;  /* 0x0100000002027b82 */ /* 0x000e220000000a00 */
[----:B------:R-:W-:Y:S02]  /*8260*/  IMAD.U32 R6, RZ, RZ, UR8 ;  /* 0x00000008ff067e24 */ /* 0x000fe4000f8e00ff */
[----:B------:R-:W-:Y:S02]  /*8270*/  IMAD.U32 R7, RZ, RZ, UR9 ;  /* 0x00000009ff077e24 */ /* 0x000fe4000f8e00ff */
[----:B------:R-:W-:-:S02]  /*8280*/  IMAD.U32 R10, RZ, RZ, UR4 ;  /* 0x00000004ff0a7e24 */ /* 0x000fc4000f8e00ff */
[----:B------:R-:W-:Y:S02]  /*8290*/  IMAD.U32 R11, RZ, RZ, UR5 ;  /* 0x00000005ff0b7e24 */ /* 0x000fe4000f8e00ff */
[----:B------:R-:W-:Y:S02]  /*82a0*/  IMAD.MOV.U32 R8, RZ, RZ, 0x70 ;  /* 0x00000070ff087424 */ /* 0x000fe400078e00ff */
[----:B------:R-:W-:Y:S02]  /*82b0*/  IMAD.MOV.U32 R12, RZ, RZ, 0x1 ;  /* 0x00000001ff0c7424 */ /* 0x000fe400078e00ff */
[----:B------:R-:W-:-:S07]  /*82c0*/  IMAD.MOV.U32 R13, RZ, RZ, RZ ;  /* 0x000000ffff0d7224 */ /* 0x000fce00078e00ff */
[----:B------:R-:W-:-:S07]  /*82d0*/  LEPC R20, `(.L_x_40) ;  /* 0x000000001014794e */ /* 0x000fce0000000000 */
[----:B0-----:R-:W-:Y:S05]  /*82e0*/  CALL.ABS.NOINC R2 ;  /* 0x0000000002007343 */ /* 0x001fea0003c00000 */
.L_x_40:
        /* <DEDUP_REMOVED lines=8> */
[----:B------:R0:W1:Y:S01]  /*8370*/  LDC.64 R2, c[0x4][R16] ;  /* 0x0100000010027b82 */ /* 0x0000620000000a00 */
[----:B------:R-:W-:Y:S01]  /*8380*/  IMAD.U32 R4, RZ, RZ, UR6 ;  /* 0x00000006ff047e24 */ /* 0x000fe2000f8e00ff */
[----:B------:R-:W-:Y:S01]  /*8390*/  MOV R5, UR7 ;  /* 0x0000000700057c02 */ /* 0x000fe20008000f00 */
        /* <DEDUP_REMOVED lines=9> */
.L_x_42:
[----:B------:R0:W1:Y:S01]  /*8430*/  LDC.64 R2, c[0x4][R16] ;  /* 0x0100000010027b82 */ /* 0x0000620000000a00 */
[----:B------:R-:W-:Y:S01]  /*8440*/  ULDC.64 UR6, c[0x4][0x98] ;  /* 0x0100260000067ab9 */ /* 0x000fe20000000a00 */
[----:B------:R-:W-:Y:S01]  /*8450*/  ULDC.64 UR8, c[0x4][0xa0] ;  /* 0x0100280000087ab9 */ /* 0x000fe20000000a00 */
[----:B------:R-:W-:Y:S01]  /*8460*/  ULDC.64 UR4, c[0x4][0x18] ;  /* 0x0100060000047ab9 */ /* 0x000fe20000000a00 */
        /* <DEDUP_REMOVED lines=11> */
.L_x_41:
[----:B------:R-:W0:Y:S02]  /*8520*/  LDC.64 R2, c[0x0][0x9f8] ;  /* 0x00027e00ff027b82 */ /* 0x000e240000000a00 */
[----:B0-----:R-:W-:-:S04]  /*8530*/  ISETP.NE.U32.AND P0, PT, R2, RZ, PT ;  /* 0x000000ff0200720c */ /* 0x001fc80003f05070 */
[----:B------:R-:W-:-:S13]  /*8540*/  ISETP.NE.AND.EX P0, PT, R3, RZ, PT, P0 ;  /* 0x000000ff0300720c */ /* 0x000fda0003f05300 */
[----:B------:R-:W0:Y:S02]  /*8550*/  @P0 LDC.64 R2, c[0x0][0x9f8] ;  /* 0x00027e00ff020b82 */ /* 0x000e240000000a00 */
[----:B0-----:R-:W-:-:S05]  /*8560*/  @P0 IMAD.WIDE R2, R17, 0x4, R2 ;  /* 0x0000000411020825 */ /* 0x001fca00078e0202 */
[----:B------:R0:W2:Y:S01]  /*8570*/  @P0 LDG.E R17, desc[UR44][R2.64] ;  /* 0x0000002c02110981 */ /* 0x0000a2000c1e1900 */
[----:B------:R-:W-:Y:S01]  /*8580*/  UMOV UR4, 0xffffffff ;  /* 0xffffffff00047882 */ /* 0x000fe20000000000 */
[----:B------:R-:W-:Y:S01]  /*8590*/  VIADD R0, R18, 0xffffffff ;  /* 0xffffffff12007836 */ /* 0x000fe20000000000 */
[----:B0-----:R-:W0:Y:S02]  /*85a0*/  LDC.64 R2, c[0x0][0x418] ;  /* 0x00010600ff027b82 */ /* 0x001e240000000a00 */
[----:B0-----:R-:W-:-:S04]  /*85b0*/  ISETP.NE.U32.AND P0, PT, R2, RZ, PT ;  /* 0x000000ff0200720c */ /* 0x001fc80003f05070 */
[----:B------:R-:W-:-:S04]  /*85c0*/  ISETP.NE.AND.EX P1, PT, R3, RZ, PT, P0 ;  /* 0x000000ff0300720c */ /* 0x000fc80003f25300 */
[----:B------:R-:W-:-:S05]  /*85d0*/  P2R R4, PR, RZ, 0x2 ;  /* 0x00000002ff047803 */ /* 0x000fca0000000000 */
[----:B------:R0:W-:Y:S01]  /*85e0*/  STL [R1], R4 ;  /* 0x0000000401007387 */ /* 0x0001e20000100800 */
[----:B--2---:R-:W-:Y:S02]  /*85f0*/  SHF.R.S32.HI R18, RZ, 0x1f, R17 ;  /* 0x0000001fff127819 */ /* 0x004fe40000011411 */
[----:B------:R-:W-:Y:S01]  /*8600*/  SEL R16, R17, RZ, !P1 ;  /* 0x000000ff11107207 */ /* 0x000fe20004800000 */
[----:B0-----:R-:W-:Y:S06]  /*8610*/  BRA.DIV UR4, `(.L_x_43) ;  /* 0x0000003204c07947 */ /* 0x001fec000b800000 */
[----:B------:R0:W1:Y:S02]  /*8620*/  SHFL.IDX PT, R14, R19, RZ, 0x1f ;  /* 0x00001fff130e7589 */ /* 0x00006400000e0000 */
.L_x_122:
[----:B------:R2:W-:Y:S01]  /*8630*/  STL [R1+0x4], R0 ;  /* 0x0000040001007387 */ /* 0x0005e20000100800 */
[----:B-1----:R-:W-:Y:S02]  /*8640*/  ISETP.NE.AND P0, PT, R14, RZ, PT ;  /* 0x000000ff0e00720c */ /* 0x002fe40003f05270 */
[----:B------:R-:W-:-:S04]  /*8650*/  PLOP3.LUT P2, PT, PT, PT, PT, 0x8, 0x0 ;  /* 0x000000000000781c */ /* 0x000fc80003f4e170 */
[----:B0-----:R-:W-:-:S07]  /*8660*/  P2R R19, PR, RZ, 0x4 ;  /* 0x00000004ff137803 */ /* 0x001fce0000000000 */
[----:B--2---:R-:W-:Y:S05]  /*8670*/  @P0 BRA `(.L_x_44) ;  /* 0x0000000000e40947 */ /* 0x004fea0003800000 */
[----:B------:R-:W-:-:S03]  /*8680*/  UMOV UR4, 0xffffffff ;  /* 0xffffffff00047882 */ /* 0x000fc60000000000 */
[----:B------:R-:W-:Y:S05]  /*8690*/  BRA.DIV UR4, `(.L_x_45) ;  /* 0x0000003204c07947 */ /* 0x000fea000b800000 */
[----:B------:R-:W-:-:S13]  /*86a0*/  ELECT P6, URZ, PT ;  /* 0x00000000003f782f */ /* 0x000fda00038c0000 */
.L_x_125:
[----:B------:R-:W-:Y:S05]  /*86b0*/  @!P6 BRA `(.L_x_44) ;  /* 0x0000000000d4e947 */ /* 0x000fea0003800000 */
[----:B------:R-:W-:Y:S01]  /*86c0*/  IMAD.MOV.U32 R16, RZ, RZ, R17 ;  /* 0x000000ffff107224 */ /* 0x000fe200078e0011 */
[----:B------:R-:W-:Y:S06]  /*86d0*/  @!P1 BRA `(.L_x_46) ;  /* 0x0000000000509947 */ /* 0x000fec0003800000 */
[----:B------:R-:W-:Y:S01]  /*86e0*/  IMAD.MOV.U32 R9, RZ, RZ, R0 ;  /* 0x000000ffff097224 */ /* 0x000fe200078e0000 */
[----:B------:R-:W-:Y:S01]  /*86f0*/  ULDC.64 UR4, c[0x0][0x428] ;  /* 0x00010a0000047ab9 */ /* 0x000fe20000000a00 */
[----:B------:R-:W0:Y:S01]  /*8700*/  LDC R0, c[0x0][0x43c] ;  /* 0x00010f00ff007b82 */ /* 0x000e220000000800 */
[----:B------:R-:W-:Y:S02]  /*8710*/  IMAD R8, R18, UR4, RZ ;  /* 0x0000000412087c24 */ /* 0x000fe4000f8e02ff */
[----:B------:R-:W-:Y:S02]  /*8720*/  MOV R6, R9 ;  /* 0x0000000900067202 */ /* 0x000fe40000000f00 */
[----:B------:R-:W-:Y:S01]  /*8730*/  IMAD R7, R17, UR5, R8 ;  /* 0x0000000511077c24 */ /* 0x000fe2000f8e0208 */
[----:B0-----:R-:W-:-:S13]  /*8740*/  ISETP.NE.AND P0, PT, R0, 0x1, PT ;  /* 0x000000010000780c */ /* 0x001fda0003f05270 */
[----:B------:R-:W0:Y:S02]  /*8750*/  @P0 LDC.64 R4, c[0x0][0x440] ;  /* 0x00011000ff040b82 */ /* 0x000e240000000a00 */
[----:B0-----:R-:W-:-:S05]  /*8760*/  @P0 IMAD.HI.U32 R4, R9, R4, RZ ;  /* 0x0000000409040227 */ /* 0x001fca00078e00ff */
[----:B------:R-:W-:-:S04]  /*8770*/  @P0 SHF.R.U32.HI R6, RZ, R5, R4 ;  /* 0x00000005ff060219 */ /* 0x000fc80000011604 */
[--C-:B------:R-:W-:Y:S01]  /*8780*/  SHF.R.S32.HI R5, RZ, 0x1f, R6.reuse ;  /* 0x0000001fff057819 */ /* 0x100fe20000011406 */
[----:B------:R-:W-:-:S04]  /*8790*/  IMAD.MOV.U32 R4, RZ, RZ, R6 ;  /* 0x000000ffff047224 */ /* 0x000fc800078e0006 */
[----:B------:R-:W-:-:S04]  /*87a0*/  IMAD.WIDE.U32 R4, R17, UR4, R4 ;  /* 0x0000000411047c25 */ /* 0x000fc8000f8e0004 */
[----:B------:R-:W-:Y:S01]  /*87b0*/  IMAD.IADD R5, R5, 0x1, R7 ;  /* 0x0000000105057824 */ /* 0x000fe200078e0207 */
[----:B------:R-:W-:-:S04]  /*87c0*/  LEA R2, P0, R4, R2, 0x2 ;  /* 0x0000000204027211 */ /* 0x000fc800078010ff */
[----:B------:R-:W-:-:S05]  /*87d0*/  LEA.HI.X R3, R4, R3, R5, 0x2, P0 ;  /* 0x0000000304037211 */ /* 0x000fca00000f1405 */
[----:B------:R0:W5:Y:S01]  /*87e0*/  LDG.E R16, desc[UR44][R2.64] ;  /* 0x0000002c02107981 */ /* 0x000162000c1e1900 */
[----:B------:R-:W-:-:S04]  /*87f0*/  IMAD.MOV R5, RZ, RZ, -R6 ;  /* 0x000000ffff057224 */ /* 0x000fc800078e0a06 */
[----:B------:R-:W-:-:S05]  /*8800*/  IMAD R9, R0, R5, R9 ;  /* 0x0000000500097224 */ /* 0x000fca00078e0209 */
[----:B------:R0:W-:Y:S02]  /*8810*/  STL [R1+0x4], R9 ;  /* 0x0000040901007387 */ /* 0x0001e40000100800 */
.L_x_46:
[----:B------:R-:W-:Y:S01]  /*8820*/  IMAD.MOV.U32 R0, RZ, RZ, 0x1 ;  /* 0x00000001ff007424 */ /* 0x000fe200078e00ff */
[----:B0-----:R-:W0:Y:S04]  /*8830*/  S2R R9, SR_TID.X ;  /* 0x0000000000097919 */ /* 0x001e280000002100 */
[----:B------:R-:W-:-:S04]  /*8840*/  SHF.L.U32 R0, R0, 0x1f, RZ ;  /* 0x0000001f00007819 */ /* 0x000fc800000006ff */
[----:B------:R-:W1:Y:S01]  /*8850*/  SYNCS.PHASECHK.TRANS64.TRYWAIT P0, [UR38+0x22840], R0 ;  /* 0x02284000ff0075a7 */ /* 0x000e620008000166 */
[----:B0-----:R-:W-:-:S04]  /*8860*/  LOP3.LUT R2, R9, 0x7f, RZ, 0xc0, !PT ;  /* 0x0000007f09027812 */ /* 0x001fc800078ec0ff */
[----:B------:R-:W-:Y:S01]  /*8870*/  ISETP.NE.AND P1, PT, R2, RZ, PT ;  /* 0x000000ff0200720c */ /* 0x000fe20003f25270 */
[----:B-1----:R-:W-:-:S12]  /*8880*/  @!P0 BRA `(.L_x_47) ;  /* 0x0000003000648947 */ /* 0x002fd80003800000 */
.L_x_126:
[----:B------:R-:W-:Y:S05]  /*8890*/  @P1 BRA `(.L_x_48) ;  /* 0x0000000000181947 */ /* 0x000fea0003800000 */
[----:B------:R-:W1:Y:S01]  /*88a0*/  S2R R2, SR_TID.X ;  /* 0x0000000000027919 */ /* 0x000e620000002100 */
[----:B0-----:R-:W-:-:S04]  /*88b0*/  IMAD.MOV.U32 R0, RZ, RZ, 0x3000 ;  /* 0x00003000ff007424 */ /* 0x001fc800078e00ff */
[----:B------:R2:W-:Y:S01]  /*88c0*/  SYNCS.ARRIVE.TRANS64 RZ, [UR38+0x22830], R0 ;  /* 0x02283000ffff79a7 */ /* 0x0005e20008000026 */
[----:B-1----:R-:W-:-:S13]  /*88d0*/  LOP3.LUT P0, RZ, R2, 0x1f, RZ, 0xc0, !PT ;  /* 0x0000001f02ff7812 */ /* 0x002fda000780c0ff */
[----:B--2---:R-:W-:Y:S05]  /*88e0*/  @!P0 BRA `(.L_x_48) ;  /* 0x0000000000048947 */ /* 0x004fea0003800000 */
[----:B------:R-:W-:Y:S01]  /*88f0*/  BPT.TRAP 0x1 ;  /* 0x000000040000795c */ /* 0x000fe20000300000 */
.L_x_48:
[----:B0-----:R-:W2:Y:S01]  /*8900*/  LDL R0, [R1+0x4] ;  /* 0x0000040001007983 */ /* 0x001ea20000100800 */
[----:B------:R-:W-:Y:S01]  /*8910*/  ULDC.64 UR4, c[0x0][0x198] ;  /* 0x0000660000047ab9 */ /* 0x000fe20000000a00 */
[----:B-----5:R-:W-:Y:S01]  /*8920*/  R2UR UR13, R16 ;  /* 0x00000000100d72ca */ /* 0x020fe200000e0000 */
[----:B------:R-:W-:Y:S01]  /*8930*/  UIADD3 UR4, UP0, UR4, 0x370, URZ ;  /* 0x0000037004047890 */ /* 0x000fe2000ff1e03f */
[----:B------:R-:W-:Y:S01]  /*8940*/  PLOP3.LUT P0, PT, PT, PT, PT, 0x80, 0x0 ;  /* 0x000000000000781c */ /* 0x000fe20003f0f070 */
[----:B------:R-:W-:Y:S02]  /*8950*/  UIADD3 UR8, UR38, 0x1c400, URZ ;  /* 0x0001c40026087890 */ /* 0x000fe4000fffe03f */
[----:B------:R-:W-:Y:S01]  /*8960*/  UIADD3 UR9, UR38, 0x22830, URZ ;  /* 0x0002283026097890 */ /* 0x000fe2000fffe03f */
[----:B------:R-:W-:Y:S01]  /*8970*/  P2R R19, PR, RZ, 0x1 ;  /* 0x00000001ff137803 */ /* 0x000fe20000000000 */
[----:B------:R-:W-:Y:S01]  /*8980*/  UIADD3.X UR5, URZ, UR5, URZ, UP0, !UPT ;  /* 0x000000053f057290 */ /* 0x000fe200087fe43f */
[----:B------:R-:W-:Y:S01]  /*8990*/  UMOV UR6, 0x0 ;  /* 0x0000000000067882 */ /* 0x000fe20000000000 */
[----:B------:R-:W-:Y:S01]  /*89a0*/  UMOV UR7, 0x14f00000 ;  /* 0x14f0000000077882 */ /* 0x000fe20000000000 */
[----:B------:R-:W-:Y:S01]  /*89b0*/  UMOV UR10, URZ ;  /* 0x0000003f000a7c82 */ /* 0x000fe20008000000 */
[----:B------:R-:W-:Y:S01]  /*89c0*/  UMOV UR12, UR36 ;  /* 0x00000024000c7c82 */ /* 0x000fe20008000000 */
[----:B--2---:R-:W-:-:S13]  /*89d0*/  R2UR UR11, R0 ;  /* 0x00000000000b72ca */ /* 0x004fda00000e0000 */
[----:B------:R-:W-:-:S09]  /*89e0*/  UIMAD UR11, UR11, 0x60, URZ ;  /* 0x000000600b0b78a4 */ /* 0x000fd2000f8e023f */
[----:B------:R0:W-:Y:S02]  /*89f0*/  UTMALDG.4D [UR8], [UR4], desc[UR6] ;  /* 0x00000608040075b4 */ /* 0x0001e40008019000 */
[----:B0-----:R-:W-:Y:S01]  /*8a00*/  NOP ;  /* 0x0000000000007918 */ /* 0x001fe20000000000 */
.L_x_44:
[----:B------:R-:W-:Y:S05]  /*8a10*/  WARPSYNC.ALL ;  /* 0x0000000000007948 */ /* 0x000fea0003800000 */
[----:B------:R-:W-:Y:S01]  /*8a20*/  UIADD3 UR4, UR38, 0x18400, URZ ;  /* 0x0001840026047890 */ /* 0x000fe2000fffe03f */
[----:B------:R-:W-:Y:S03]  /*8a30*/  BAR.SYNC.DEFER_BLOCKING 0x8, 0x180 ;  /* 0x0206000000007b1d */ /* 0x000fe60000010000 */
[----:B------:R-:W-:-:S06]  /*8a40*/  ULOP3.LUT UP0, URZ, UR4, 0x3ff, URZ, 0xc0, !UPT ;  /* 0x000003ff043f7892 */ /* 0x000fcc000f80c03f */
[----:B------:R-:W-:-:S13]  /*8a50*/  PLOP3.LUT P0, PT, PT, PT, UP0, 0x80, 0x0 ;  /* 0x000000000000781c */ /* 0x000fda0003f0f008 */
[----:B------:R-:W-:Y:S05]  /*8a60*/  @!P0 BRA `(.L_x_49) ;  /* 0x0000000000408947 */ /* 0x000fea0003800000 */
[----:B------:R-:W-:Y:S01]  /*8a70*/  MOV R2, 0x0 ;  /* 0x0000000000027802 */ /* 0x000fe20000000f00 */
[----:B------:R-:W-:Y:S01]  /*8a80*/  ULDC.64 UR6, c[0x4][0x98] ;  /* 0x0100260000067ab9 */ /* 0x000fe20000000a00 */
[----:B------:R-:W-:Y:S01]  /*8a90*/  ULDC.64 UR8, c[0x4][0xa0] ;  /* 0x0100280000087ab9 */ /* 0x000fe20000000a00 */
[----:B------:R-:W-:Y:S01]  /*8aa0*/  ULDC.64 UR4, c[0x4][0x20] ;  /* 0x0100080000047ab9 */ /* 0x000fe20000000a00 */
[----:B------:R-:W-:Y:S01]  /*8ab0*/  IMAD.U32 R4, RZ, RZ, UR6 ;  /* 0x00000006ff047e24 */ /* 0x000fe2000f8e00ff */
[----:B------:R-:W-:Y:S01]  /*8ac0*/  MOV R10, UR4 ;  /* 0x00000004000a7c02 */ /* 0x000fe20008000f00 */
        /* <DEDUP_REMOVED lines=10> */
.L_x_49:
[----:B------:R-:W0:Y:S01]  /*8b70*/  LDC R4, c[0x0][0x448] ;  /* 0x00011200ff047b82 */ /* 0x000e220000000800 */
[----:B------:R-:W1:Y:S01]  /*8b80*/  S2R R12, SR_TID.X ;  /* 0x00000000000c7919 */ /* 0x000e620000002100 */
[----:B------:R-:W-:Y:S01]  /*8b90*/  USHF.R.S32.HI UR6, URZ, 0x1f, UR36 ;  /* 0x0000001f3f067899 */ /* 0x000fe20008011424 */
[----:B------:R-:W-:Y:S01]  /*8ba0*/  ULDC.64 UR8, c[0x0][0x2d8] ;  /* 0x0000b60000087ab9 */ /* 0x000fe20000000a00 */
[----:B------:R-:W2:Y:S02]  /*8bb0*/  S2R R13, SR_CTAID.Z ;  /* 0x00000000000d7919 */ /* 0x000ea40000002700 */
[----:B------:R-:W-:Y:S02]  /*8bc0*/  UIMAD UR6, UR6, UR8, URZ ;  /* 0x00000008060672a4 */ /* 0x000fe4000f8e023f */
[----:B------:R-:W3:Y:S01]  /*8bd0*/  LDC.64 R2, c[0x0][0x2e0] ;  /* 0x0000b800ff027b82 */ /* 0x000ee20000000a00 */
[----:B------:R-:W4:Y:S01]  /*8be0*/  S2R R10, SR_CTAID.X ;  /* 0x00000000000a7919 */ /* 0x000f220000002500 */
[----:B------:R-:W-:-:S02]  /*8bf0*/  UIMAD.WIDE.U32 UR4, UR36, UR8, URZ ;  /* 0x00000008240472a5 */ /* 0x000fc4000f8e003f */
[----:B------:R-:W-:-:S04]  /*8c00*/  UIMAD UR6, UR36, UR9, UR6 ;  /* 0x00000009240672a4 */ /* 0x000fc8000f8e0206 */
[----:B------:R-:W-:Y:S01]  /*8c10*/  UIADD3 UR5, UR5, UR6, URZ ;  /* 0x0000000605057290 */ /* 0x000fe2000fffe03f */
[----:B0-----:R-:W-:Y:S02]  /*8c20*/  ISETP.NE.AND P0, PT, R4, 0x1, PT ;  /* 0x000000010400780c */ /* 0x001fe40003f05270 */
[C---:B-1----:R-:W-:Y:S01]  /*8c30*/  LOP3.LUT R11, R12.reuse, 0x7f, RZ, 0xc0, !PT ;  /* 0x0000007f0c0b7812 */ /* 0x042fe200078ec0ff */
[----:B------:R-:W-:-:S10]  /*8c40*/  IMAD.SHL.U32 R0, R12, 0x10, RZ ;  /* 0x000000100c007824 */ /* 0x000fd400078e00ff */
[----:B------:R-:W0:Y:S01]  /*8c50*/  @P0 LDC R5, c[0x0][0x44c] ;  /* 0x00011300ff050b82 */ /* 0x000e220000000800 */
[----:B------:R-:W-:Y:S02]  /*8c60*/  SHF.R.U32.HI R7, RZ, 0x3, R11 ;  /* 0x00000003ff077819 */ /* 0x000fe4000001160b */
[----:B--2---:R-:W-:Y:S02]  /*8c70*/  SHF.R.S32.HI R9, RZ, 0x1f, R13 ;  /* 0x0000001fff097819 */ /* 0x004fe4000001140d */
[----:B------:R-:W-:-:S03]  /*8c80*/  LOP3.LUT R0, R7, 0x70, R0, 0xf8, !PT ;  /* 0x0000007007007812 */ /* 0x000fc600078ef800 */
[----:B------:R-:W1:Y:S01]  /*8c90*/  @P0 LDC R6, c[0x0][0x450] ;  /* 0x00011400ff060b82 */ /* 0x000e620000000800 */
[----:B---3--:R-:W-:Y:S02]  /*8ca0*/  IMAD R8, R9, R2, RZ ;  /* 0x0000000209087224 */ /* 0x008fe400078e02ff */
[----:B----4-:R-:W-:Y:S02]  /*8cb0*/  IMAD R0, R10, 0x80, R0 ;  /* 0x000000800a007824 */ /* 0x010fe400078e0200 */
[----:B------:R-:W-:Y:S02]  /*8cc0*/  IMAD R9, R13, R3, R8 ;  /* 0x000000030d097224 */ /* 0x000fe400078e0208 */
[----:B0-----:R-:W-:-:S04]  /*8cd0*/  @P0 IMAD.HI.U32 R3, R0, R5, RZ ;  /* 0x0000000500030227 */ /* 0x001fc800078e00ff */
[----:B------:R-:W-:Y:S01]  /*8ce0*/  IMAD.MOV.U32 R5, RZ, RZ, R0 ;  /* 0x000000ffff057224 */ /* 0x000fe200078e0000 */
[----:B-1----:R-:W-:Y:S01]  /*8cf0*/  @P0 SHF.R.U32.HI R5, RZ, R6, R3 ;  /* 0x00000006ff050219 */ /* 0x002fe20000011603 */
[----:B------:R-:W-:Y:S01]  /*8d00*/  IMAD.WIDE.U32 R2, R13, R2, UR4 ;  /* 0x000000040d027e25 */ /* 0x000fe2000f8e0002 */
[----:B------:R-:W-:Y:S02]  /*8d10*/  ULDC.64 UR4, c[0x0][0x2d0] ;  /* 0x0000b40000047ab9 */ /* 0x000fe40000000a00 */
[----:B------:R-:W-:Y:S01]  /*8d20*/  SHF.R.S32.HI R6, RZ, 0x1f, R5 ;  /* 0x0000001fff067819 */ /* 0x000fe20000011405 */
[----:B------:R-:W-:Y:S02]  /*8d30*/  IMAD.IADD R3, R3, 0x1, R9 ;  /* 0x0000000103037824 */ /* 0x000fe400078e0209 */
[----:B------:R-:W-:Y:S02]  /*8d40*/  IMAD.MOV R9, RZ, RZ, -R5 ;  /* 0x000000ffff097224 */ /* 0x000fe400078e0a05 */
[----:B------:R-:W-:-:S02]  /*8d50*/  IMAD R6, R6, UR4, RZ ;  /* 0x0000000406067c24 */ /* 0x000fc4000f8e02ff */
[----:B------:R-:W-:Y:S02]  /*8d60*/  IMAD R0, R4, R9, R0 ;  /* 0x0000000904007224 */ /* 0x000fe400078e0200 */
[C---:B------:R-:W-:Y:S02]  /*8d70*/  IMAD R9, R5.reuse, UR5, R6 ;  /* 0x0000000505097c24 */ /* 0x040fe4000f8e0206 */
[----:B------:R-:W-:Y:S01]  /*8d80*/  IMAD.WIDE.U32 R2, R5, UR4, R2 ;  /* 0x0000000405027c25 */ /* 0x000fe2000f8e0002 */
[----:B------:R-:W-:Y:S01]  /*8d90*/  SHF.R.S32.HI R5, RZ, 0x1f, R0 ;  /* 0x0000001fff057819 */ /* 0x000fe20000011400 */
[----:B------:R-:W-:Y:S02]  /*8da0*/  ULDC.64 UR4, c[0x0][0x2c8] ;  /* 0x0000b20000047ab9 */ /* 0x000fe40000000a00 */
[----:B------:R-:W-:Y:S01]  /*8db0*/  IMAD.SHL.U32 R6, R11, 0x8, RZ ;  /* 0x000000080b067824 */ /* 0x000fe200078e00ff */
[----:B------:R-:W-:Y:S01]  /*8dc0*/  IADD3 R3, R3, R9, RZ ;  /* 0x0000000903037210 */ /* 0x000fe20007ffe0ff */
[----:B------:R-:W-:-:S04]  /*8dd0*/  IMAD R5, R5, UR4, RZ ;  /* 0x0000000405057c24 */ /* 0x000fc8000f8e02ff */
[C---:B------:R-:W-:Y:S02]  /*8de0*/  IMAD R5, R0.reuse, UR5, R5 ;  /* 0x0000000500057c24 */ /* 0x040fe4000f8e0205 */
[----:B------:R-:W-:Y:S01]  /*8df0*/  IMAD.WIDE.U32 R2, R0, UR4, R2 ;  /* 0x0000000400027c25 */ /* 0x000fe2000f8e0002 */
[----:B------:R-:W-:-:S03]  /*8e00*/  ULDC.64 UR4, c[0x0][0x280] ;  /* 0x0000a00000047ab9 */ /* 0x000fc60000000a00 */
[----:B------:R-:W-:Y:S01]  /*8e10*/  IMAD.IADD R5, R3, 0x1, R5 ;  /* 0x0000000103057824 */ /* 0x000fe200078e0205 */
[----:B------:R-:W-:Y:S01]  /*8e20*/  LEA R0, P0, R2, UR4, 0x1 ;  /* 0x0000000402007c11 */ /* 0x000fe2000f8008ff */
[----:B------:R-:W-:-:S03]  /*8e30*/  ULDC UR4, c[0x0][0x2b8] ;  /* 0x0000ae0000047ab9 */ /* 0x000fc60000000800 */
[----:B------:R-:W-:Y:S01]  /*8e40*/  LEA.HI.X R5, R2, UR5, R5, 0x1, P0 ;  /* 0x0000000502057c11 */ /* 0x000fe200080f0c05 */
[----:B------:R-:W-:-:S05]  /*8e50*/  IMAD.SHL.U32 R2, R12, 0x8, RZ ;  /* 0x000000080c027824 */ /* 0x000fca00078e00ff */
[C---:B------:R-:W-:Y:S02]  /*8e60*/  LOP3.LUT R8, R2.reuse, 0x38, RZ, 0xc0, !PT ;  /* 0x0000003802087812 */ /* 0x040fe400078ec0ff */
[----:B------:R-:W-:Y:S02]  /*8e70*/  LOP3.LUT R2, R2, 0x1f8, RZ, 0xc0, !PT ;  /* 0x000001f802027812 */ /* 0x000fe400078ec0ff */
[----:B------:R-:W-:Y:S01]  /*8e80*/  ISETP.GE.AND P0, PT, R8, UR4, PT ;  /* 0x0000000408007c0c */ /* 0x000fe2000bf06270 */
[----:B------:R-:W-:Y:S01]  /*8e90*/  UMOV UR4, 0xffffffff ;  /* 0xffffffff00047882 */ /* 0x000fe20000000000 */
[----:B------:R-:W-:-:S04]  /*8ea0*/  LOP3.LUT R3, R2, 0x38, R12, 0x78, !PT ;  /* 0x0000003802037812 */ /* 0x000fc800078e780c */
[----:B------:R-:W-:Y:S01]  /*8eb0*/  LOP3.LUT R6, R3, 0x200, R6, 0xf8, !PT ;  /* 0x0000020003067812 */ /* 0x000fe200078ef806 */
[----:B------:R-:W-:Y:S06]  /*8ec0*/  BRA.DIV UR4, `(.L_x_50) ;  /* 0x0000002a04ec7947 */ /* 0x000fec000b800000 */
[----:B------:R-:W0:Y:S01]  /*8ed0*/  SHFL.IDX PT, R14, R0, RZ, 0x181f ;  /* 0x00181fff000e7589 */ /* 0x000e2200000e0000 */
[----:B------:R-:W-:Y:S01]  /*8ee0*/  ULDC UR4, c[0x0][0x288] ;  /* 0x0000a20000047ab9 */ /* 0x000fe20000000800 */
[----:B------:R-:W-:Y:S02]  /*8ef0*/  IMAD R7, R10, 0x80, R7 ;  /* 0x000000800a077824 */ /* 0x000fe400078e0207 */
[----:B------:R-:W1:Y:S01]  /*8f00*/  SHFL.IDX PT, R2, R5, RZ, 0x181f ;  /* 0x00181fff05027589 */ /* 0x000e6200000e0000 */
[----:B------:R-:W-:Y:S02]  /*8f10*/  IMAD R4, R4, UR4, RZ ;  /* 0x0000000404047c24 */ /* 0x000fe4000f8e02ff */
[----:B------:R-:W-:-:S03]  /*8f20*/  VIADD R11, R7, 0x10 ;  /* 0x00000010070b7836 */ /* 0x000fc60000000000 */
[----:B------:R-:W-:-:S13]  /*8f30*/  ISETP.GE.AND P1, PT, R7, R4, PT ;  /* 0x000000040700720c */ /* 0x000fda0003f26270 */
[----:B------:R-:W-:Y:S02]  /*8f40*/  @!P1 LEA R9, R6, UR38, 0x1 ;  /* 0x0000002606099c11 */ /* 0x000fe4000f8e08ff */
[----:B0-----:R-:W-:-:S05]  /*8f50*/  @!P1 LEA R14, P2, R8, R14, 0x1 ;  /* 0x0000000e080e9211 */ /* 0x001fca00078408ff */
[----:B-1----:R-:W-:Y:S02]  /*8f60*/  @!P1 IMAD.X R3, RZ, RZ, R2, P2 ;  /* 0x000000ffff039224 */ /* 0x002fe400010e0602 */
[----:B------:R-:W-:Y:S02]  /*8f70*/  @!P1 IMAD.MOV.U32 R2, RZ, RZ, R14 ;  /* 0x000000ffff029224 */ /* 0x000fe400078e000e */
[----:B------:R-:W0:Y:S04]  /*8f80*/  SHFL.IDX PT, R14, R0, 0x1, 0x181f ;  /* 0x00381f00000e7f89 */ /* 0x000e2800000e0000 */
[----:B------:R1:W-:Y:S01]  /*8f90*/  @!P1 LDGSTS.E.BYPASS.LTC128B.128 [R9+0x18400], desc[UR44][R2.64], !P0 ;  /* 0x1840000002099fae */ /* 0x0003e2000c101d6c */
[----:B------:R-:W-:Y:S01]  /*8fa0*/  ISETP.GE.AND P1, PT, R11, R4, PT ;  /* 0x000000040b00720c */ /* 0x000fe20003f26270 */
[----:B------:R-:W-:-:S02]  /*8fb0*/  VIADD R11, R7, 0x30 ;  /* 0x00000030070b7836 */ /* 0x000fc40000000000 */
[----:B-1----:R-:W1:Y:S01]  /*8fc0*/  SHFL.IDX PT, R2, R5, 0x1, 0x181f ;  /* 0x00381f0005027f89 */ /* 0x002e6200000e0000 */
[----:B------:R-:W-:-:S09]  /*8fd0*/  IADD3 R9, R7, 0x20, RZ ;  /* 0x0000002007097810 */ /* 0x000fd20007ffe0ff */
[----:B------:R-:W-:Y:S02]  /*8fe0*/  @!P1 LEA R21, R6, UR38, 0x1 ;  /* 0x0000002606159c11 */ /* 0x000fe4000f8e08ff */
[----:B0-----:R-:W-:-:S05]  /*8ff0*/  @!P1 LEA R14, P2, R8, R14, 0x1 ;  /* 0x0000000e080e9211 */ /* 0x001fca00078408ff */
[----:B-1----:R-:W-:Y:S02]  /*9000*/  @!P1 IMAD.X R3, RZ, RZ, R2, P2 ;  /* 0x000000ffff039224 */ /* 0x002fe400010e0602 */
[----:B------:R-:W-:Y:S02]  /*9010*/  @!P1 IMAD.MOV.U32 R2, RZ, RZ, R14 ;  /* 0x000000ffff029224 */ /* 0x000fe400078e000e */
[----:B------:R-:W0:Y:S04]  /*9020*/  SHFL.IDX PT, R14, R0, 0x2, 0x181f ;  /* 0x00581f00000e7f89 */ /* 0x000e2800000e0000 */
[----:B------:R1:W-:Y:S01]  /*9030*/  @!P1 LDGSTS.E.BYPASS.LTC128B.128 [R21+0x18c00], desc[UR44][R2.64], !P0 ;  /* 0x18c0000002159fae */ /* 0x0003e2000c101d6c */
[----:B------:R-:W-:-:S03]  /*9040*/  ISETP.GE.AND P1, PT, R9, R4, PT ;  /* 0x000000040900720c */ /* 0x000fc60003f26270 */
[----:B-1----:R-:W1:Y:S10]  /*9050*/  SHFL.IDX PT, R2, R5, 0x2, 0x181f ;  /* 0x00581f0005027f89 */ /* 0x002e7400000e0000 */
[----:B------:R-:W-:-:S02]  /*9060*/  @!P1 LEA R9, R6, UR38, 0x1 ;  /* 0x0000002606099c11 */ /* 0x000fc4000f8e08ff */
        /* <DEDUP_REMOVED lines=8> */
[----:B------:R-:W-:-:S09]  /*90f0*/  VIADD R9, R7, 0x40 ;  /* 0x0000004007097836 */ /* 0x000fd20000000000 */
        /* <DEDUP_REMOVED lines=14> */
[----:B------:R-:W-:-:S03]  /*91e0*/  ISETP.GE.AND P1, PT, R11, R4, PT ;  /* 0x000000040b00720c */ /* 0x000fc60003f26270 */
[----:B-1----:R-:W1:Y:S01]  /*91f0*/  SHFL.IDX PT, R2, R5, 0x5, 0x181f ;  /* 0x00b81f0005027f89 */ /* 0x002e6200000e0000 */
[----:B------:R-:W-:-:S09]  /*9200*/  VIADD R9, R7, 0x60 ;  /* 0x0000006007097836 */ /* 0x000fd20000000000 */
[----:B------:R-:W-:Y:S02]  /*9210*/  @!P1 LEA R21, R6, UR38, 0x1 ;  /* 0x0000002606159c11 */ /* 0x000fe4000f8e08ff */
[----:B0-----:R-:W-:-:S04]  /*9220*/  @!P1 LEA R14, P2, R8, R14, 0x1 ;  /* 0x0000000e080e9211 */ /* 0x001fc800078408ff */
[----:B-1----:R-:W-:Y:S01]  /*9230*/  @!P1 IADD3.X R3, RZ, R2, RZ, P2, !PT ;  /* 0x00000002ff039210 */ /* 0x002fe200017fe4ff */
[----:B------:R-:W-:Y:S02]  /*9240*/  @!P1 IMAD.MOV.U32 R2, RZ, RZ, R14 ;  /* 0x000000ffff029224 */ /* 0x000fe400078e000e */
[----:B------:R-:W0:Y:S04]  /*9250*/  SHFL.IDX PT, R14, R0, 0x6, 0x181f ;  /* 0x00d81f00000e7f89 */ /* 0x000e2800000e0000 */
[----:B------:R1:W-:Y:S01]  /*9260*/  @!P1 LDGSTS.E.BYPASS.LTC128B.128 [R21+0x1ac00], desc[UR44][R2.64], !P0 ;  /* 0x1ac0000002159fae */ /* 0x0003e2000c101d6c */
[----:B------:R-:W-:-:S03]  /*9270*/  ISETP.GE.AND P1, PT, R9, R4, PT ;  /* 0x000000040900720c */ /* 0x000fc60003f26270 */
[----:B-1----:R-:W1:Y:S10]  /*9280*/  SHFL.IDX PT, R2, R5, 0x6, 0x181f ;  /* 0x00d81f0005027f89 */ /* 0x002e7400000e0000 */
[----:B------:R-:W-:Y:S01]  /*9290*/  @!P1 LEA R9, R6, UR38, 0x1 ;  /* 0x0000002606099c11 */ /* 0x000fe2000f8e08ff */
[----:B------:R-:W2:Y:S01]  /*92a0*/  SHFL.IDX PT, R5, R5, 0x7, 0x181f ;  /* 0x00f81f0005057f89 */ /* 0x000ea200000e0000 */
[----:B0-----:R-:W-:-:S05]  /*92b0*/  @!P1 LEA R14, P2, R8, R14, 0x1 ;  /* 0x0000000e080e9211 */ /* 0x001fca00078408ff */
[----:B-1----:R-:W-:Y:S02]  /*92c0*/  @!P1 IMAD.X R3, RZ, RZ, R2, P2 ;  /* 0x000000ffff039224 */ /* 0x002fe400010e0602 */
[----:B------:R-:W-:Y:S02]  /*92d0*/  @!P1 IMAD.MOV.U32 R2, RZ, RZ, R14 ;  /* 0x000000ffff029224 */ /* 0x000fe400078e000e */
[----:B------:R0:W1:Y:S04]  /*92e0*/  SHFL.IDX PT, R14, R0, 0x7, 0x181f ;  /* 0x00f81f00000e7f89 */ /* 0x00006800000e0000 */
[----:B--2---:R0:W-:Y:S02]  /*92f0*/  @!P1 LDGSTS.E.BYPASS.LTC128B.128 [R9+0x1b400], desc[UR44][R2.64], !P0 ;  /* 0x1b40000002099fae */ /* 0x0041e4000c101d6c */
.L_x_143:
[----:B------:R-:W-:-:S05]  /*9300*/  VIADD R7, R7, 0x70 ;  /* 0x0000007007077836 */ /* 0x000fca0000000000 */
[----:B------:R-:W-:Y:S01]  /*9310*/  ISETP.GE.AND P1, PT, R7, R4, PT ;  /* 0x000000040700720c */ /* 0x000fe20003f26270 */
[----:B------:R-:W-:-:S05]  /*9320*/  IMAD.MOV.U32 R4, RZ, RZ, 0x1 ;  /* 0x00000001ff047424 */ /* 0x000fca00078e00ff */
[----:B------:R-:W-:-:S07]  /*9330*/  SHF.L.U32 R4, R4, 0x1f, RZ ;  /* 0x0000001f04047819 */ /* 0x000fce00000006ff */
[----:B01----:R-:W-:-:S05]  /*9340*/  @!P1 LEA R2, P2, R8, R14, 0x1 ;  /* 0x0000000e08029211 */ /* 0x003fca00078408ff */
[----:B------:R-:W-:Y:S01]  /*9350*/  @!P1 IMAD.X R3, RZ, RZ, R5, P2 ;  /* 0x000000ffff039224 */ /* 0x000fe200010e0605 */
[----:B------:R-:W-:-:S05]  /*9360*/  @!P1 LEA R5, R6, UR38, 0x1 ;  /* 0x0000002606059c11 */ /* 0x000fca000f8e08ff */
[----:B------:R-:W-:Y:S01]  /*9370*/  @!PT LDS RZ, [RZ] ;  /* 0x00000000fffff984 */ /* 0x000fe20000000800 */
[----:B------:R-:W-:Y:S01]  /*9380*/  @!PT LDS RZ, [RZ] ;  /* 0x00000000fffff984 */ /* 0x000fe20000000800 */
[----:B------:R-:W-:Y:S01]  /*9390*/  @!PT LDS RZ, [RZ] ;  /* 0x00000000fffff984 */ /* 0x000fe20000000800 */
[----:B------:R0:W-:Y:S01]  /*93a0*/  @!P1 LDGSTS.E.BYPASS.LTC128B.128 [R5+0x1bc00], desc[UR44][R2.64], !P0 ;  /* 0x1bc0000002059fae */ /* 0x0001e2000c101d6c */
[----:B------:R-:W-:Y:S01]  /*93b0*/  NOP ;  /* 0x0000000000007918 */ /* 0x000fe20000000000 */
[----:B------:R-:W-:Y:S02]  /*93c0*/  SYNCS.ARRIVE.TRANS64.RED.A0T1 RZ, [UR38+0x22800], RZ ;  /* 0x022800ffffff79a7 */ /* 0x000fe40008200426 */
[----:B------:R-:W-:Y:S01]  /*93d0*/  ARRIVES.LDGSTSBAR.64.TRANSCNT [UR38+0x22800] ;  /* 0x02280000ff0079b0 */ /* 0x000fe20008000aa6 */
[----:B------:R-:W-:Y:S01]  /*93e0*/  NOP ;  /* 0x0000000000007918 */ /* 0x000fe20000000000 */
[----:B------:R-:W-:Y:S01]  /*93f0*/  SYNCS.ARRIVE.TRANS64.A1T0 RZ, [UR38+0x22800], RZ ;  /* 0x022800ffffff79a7 */ /* 0x000fe20008100026 */
[----:B------:R-:W1:Y:S02]  /*9400*/  SYNCS.PHASECHK.TRANS64.TRYWAIT P0, [UR38+0x22820], R4 ;  /* 0x02282004ff0075a7 */ /* 0x000e640008000166 */
[----:B01----:R-:W-:Y:S05]  /*9410*/  @!P0 BRA `(.L_x_51) ;  /* 0x0000003000048947 */ /* 0x003fea0003800000 */
.L_x_144:
[----:B------:R-:W-:Y:S01]  /*9420*/  ISETP.NE.AND P0, PT, R19, RZ, PT ;  /* 0x000000ff1300720c */ /* 0x000fe20003f05270 */
[----:B------:R-:W-:Y:S01]  /*9430*/  BSSY B0, `(.L_x_52) ;  /* 0x000004b000007945 */ /* 0x000fe20003800000 */
[----:B------:R-:W-:-:S11]  /*9440*/  IMAD.MOV.U32 R0, RZ, RZ, 0x1 ;  /* 0x00000001ff007424 */ /* 0x000fd600078e00ff */
[----:B------:R-:W-:Y:S05]  /*9450*/  @!P0 BRA `(.L_x_53) ;  /* 0x0000000400208947 */ /* 0x000fea0003800000 */
[----:B------:R-:W1:Y:S01]  /*9460*/  SYNCS.PHASECHK.TRANS64.TRYWAIT P0, [UR38+0x22860], R4 ;  /* 0x02286004ff0075a7 */ /* 0x000e620008000166 */
[----:B------:R-:W2:Y:S02]  /*9470*/  S2R R2, SR_TID.X ;  /* 0x0000000000027919 */ /* 0x000ea40000002100 */
[----:B--2---:R-:W-:-:S04]  /*9480*/  LOP3.LUT R2, R2, 0x7f, RZ, 0xc0, !PT ;  /* 0x0000007f02027812 */ /* 0x004fc800078ec0ff */
[----:B------:R-:W-:Y:S01]  /*9490*/  ISETP.NE.AND P1, PT, R2, RZ, PT ;  /* 0x000000ff0200720c */ /* 0x000fe20003f25270 */
[----:B-1----:R-:W-:-:S12]  /*94a0*/  @!P0 BRA `(.L_x_54) ;  /* 0x0000002c00f88947 */ /* 0x002fd80003800000 */
.L_x_145:
[----:B------:R-:W-:Y:S04]  /*94b0*/  BSSY B1, `(.L_x_55) ;  /* 0x0000008000017945 */ /* 0x000fe80003800000 */
[----:B------:R-:W-:Y:S05]  /*94c0*/  @P1 BRA `(.L_x_56) ;  /* 0x0000000000181947 */ /* 0x000fea0003800000 */
[----:B0-----:R-:W0:Y:S01]  /*94d0*/  S2R R3, SR_TID.X ;  /* 0x0000000000037919 */ /* 0x001e220000002100 */
[----:B------:R-:W-:-:S04]  /*94e0*/  IMAD.MOV.U32 R2, RZ, RZ, 0xc000 ;  /* 0x0000c000ff027424 */ /* 0x000fc800078e00ff */
[----:B------:R1:W-:Y:S01]  /*94f0*/  SYNCS.ARRIVE.TRANS64 RZ, [UR38+0x22850], R2 ;  /* 0x02285002ffff79a7 */ /* 0x0003e20008000026 */
[----:B0-----:R-:W-:-:S13]  /*9500*/  LOP3.LUT P0, RZ, R3, 0x1f, RZ, 0xc0, !PT ;  /* 0x0000001f03ff7812 */ /* 0x001fda000780c0ff */
[----:B-1----:R-:W-:Y:S05]  /*9510*/  @!P0 BRA `(.L_x_56) ;  /* 0x0000000000048947 */ /* 0x002fea0003800000 */
[----:B------:R-:W-:Y:S01]  /*9520*/  BPT.TRAP 0x1 ;  /* 0x000000040000795c */ /* 0x000fe20000300000 */
.L_x_56:
[----:B------:R-:W-:Y:S05]  /*9530*/  BSYNC B1 ;  /* 0x0000000000017941 */ /* 0x000fea0003800000 */
.L_x_55:
[----:B------:R-:W2:Y:S01]  /*9540*/  LDL.LU R2, [R1+0x4] ;  /* 0x0000040001027983 */ /* 0x000ea20000300800 */
[----:B------:R-:W-:Y:S01]  /*9550*/  ULDC.64 UR4, c[0x0][0x198] ;  /* 0x0000660000047ab9 */ /* 0x000fe20000000a00 */
[----:B------:R-:W-:Y:S01]  /*9560*/  PLOP3.LUT P0, PT, PT, PT, PT, 0x80, 0x0 ;  /* 0x000000000000781c */ /* 0x000fe20003f0f070 */
[----:B------:R-:W-:Y:S02]  /*9570*/  UIADD3 UR4, UP0, UR4, 0x470, URZ ;  /* 0x0000047004047890 */ /* 0x000fe4000ff1e03f */
[----:B------:R-:W-:Y:S02]  /*9580*/  UIADD3 UR8, UR38, 0x400, URZ ;  /* 0x0000040026087890 */ /* 0x000fe4000fffe03f */
[----:B------:R-:W-:Y:S02]  /*9590*/  UIADD3 UR9, UR38, 0x22850, URZ ;  /* 0x0002285026097890 */ /* 0x000fe4000fffe03f */
[----:B------:R-:W-:Y:S01]  /*95a0*/  UIADD3.X UR5, URZ, UR5, URZ, UP0, !UPT ;  /* 0x000000053f057290 */ /* 0x000fe200087fe43f */
[----:B------:R-:W-:Y:S01]  /*95b0*/  UMOV UR6, 0x0 ;  /* 0x0000000000067882 */ /* 0x000fe20000000000 */
[----:B------:R-:W-:Y:S01]  /*95c0*/  UMOV UR7, 0x14f00000 ;  /* 0x14f0000000077882 */ /* 0x000fe20000000000 */
[----:B------:R-:W-:Y:S01]  /*95d0*/  UMOV UR10, URZ ;  /* 0x0000003f000a7c82 */ /* 0x000fe20008000000 */
[----:B--2---:R-:W-:-:S08]  /*95e0*/  IMAD R2, R2, 0x60, RZ ;  /* 0x0000006002027824 */ /* 0x004fd000078e02ff */
.L_x_57:
[----:B------:R-:W-:-:S13]  /*95f0*/  @P0 ELECT P1, URZ, PT ;  /* 0x00000000003f082f */ /* 0x000fda0003820000 */
[----:B------:R-:W-:Y:S01]  /*9600*/  @P1 R2UR UR13, R16 ;  /* 0x00000000100d12ca */ /* 0x000fe200000e0000 */
[----:B------:R-:W-:Y:S01]  /*9610*/  UMOV UR12, UR36 ;  /* 0x00000024000c7c82 */ /* 0x000fe20008000000 */
[----:B------:R-:W-:Y:S02]  /*9620*/  @P1 R2UR UR11, R2 ;  /* 0x00000000020b12ca */ /* 0x000fe400000e0000 */
[----:B------:R-:W-:Y:S02]  /*9630*/  @P1 PLOP3.LUT P0, PT, P1, PT, PT, 0x8, 0x0 ;  /* 0x000000000000181c */ /* 0x000fe40000f0e170 */
[----:B------:R-:W-:-:S09]  /*9640*/  PLOP3.LUT P1, PT, PT, PT, PT, 0x8, 0x0 ;  /* 0x000000000000781c */ /* 0x000fd20003f2e170 */
[----:B------:R1:W-:Y:S02]  /*9650*/  UTMALDG.4D [UR8], [UR4], desc[UR6] ;  /* 0x00000608040075b4 */ /* 0x0003e40008019000 */
[----:B-1----:R-:W-:Y:S05]  /*9660*/  @P0 BRA.U.ANY `(.L_x_57) ;  /* 0xfffffffd00e00947 */ /* 0x002fea000393ffff */
[----:B------:R-:W-:Y:S01]  /*9670*/  PLOP3.LUT P0, PT, PT, PT, PT, 0x80, 0x0 ;  /* 0x000000000000781c */ /* 0x000fe20003f0f070 */
[----:B------:R-:W-:Y:S01]  /*9680*/  UIADD3 UR8, UR38, 0x3400, URZ ;  /* 0x0000340026087890 */ /* 0x000fe2000fffe03f */
[----:B------:R-:W-:Y:S01]  /*9690*/  UMOV UR6, 0x0 ;  /* 0x0000000000067882 */ /* 0x000fe20000000000 */
[----:B------:R-:W-:Y:S01]  /*96a0*/  UMOV UR7, 0x14f00000 ;  /* 0x14f0000000077882 */ /* 0x000fe20000000000 */
[----:B------:R-:W-:-:S09]  /*96b0*/  UMOV UR10, 0x40 ;  /* 0x00000040000a7882 */ /* 0x000fd20000000000 */
.L_x_58:
        /* <DEDUP_REMOVED lines=13> */
.L_x_59:
        /* <DEDUP_REMOVED lines=13> */
.L_x_60:
        /* <DEDUP_REMOVED lines=8> */
.L_x_53:
[----:B------:R-:W-:Y:S05]  /*98e0*/  BSYNC B0 ;  /* 0x0000000000007941 */ /* 0x000fea0003800000 */
.L_x_52:
[----:B0-----:R-:W2:Y:S01]  /*98f0*/  LDL.LU R3, [R1+0x8] ;  /* 0x0000080001037983 */ /* 0x001ea20000300800 */
[----:B------:R-:W-:Y:S02]  /*9900*/  IMAD.MOV.U32 R9, RZ, RZ, RZ ;  /* 0x000000ffff097224 */ /* 0x000fe400078e00ff */
[----:B------:R-:W-:Y:S01]  /*9910*/  IMAD.MOV.U32 R6, RZ, RZ, 0x1 ;  /* 0x00000001ff067424 */ /* 0x000fe200078e00ff */
[----:B--2---:R-:W-:-:S04]  /*9920*/  IADD3 R7, R3, -0x2, RZ ;  /* 0xfffffffe03077810 */ /* 0x004fc80007ffe0ff */
[----:B------:R-:W-:-:S13]  /*9930*/  ISETP.GE.AND P0, PT, R7, UR40, PT ;  /* 0x0000002807007c0c */ /* 0x000fda000bf06270 */
[----:B------:R-:W-:Y:S05]  /*9940*/  @!P0 BRA `(.L_x_38) ;  /* 0x0000001800b48947 */ /* 0x000fea0003800000 */
[----:B------:R-:W-:Y:S01]  /*9950*/  UIADD3 UR4, UR41, 0x1, URZ ;  /* 0x0000000129047890 */ /* 0x000fe2000fffe03f */
[----:B------:R-:W-:Y:S01]  /*9960*/  LOP3.LUT R0, RZ, UR40, RZ, 0x33, !PT ;  /* 0x00000028ff007c12 */ /* 0x000fe2000f8e33ff */
[----:B------:R-:W0:Y:S01]  /*9970*/  S2R R4, SR_TID.X ;  /* 0x0000000000047919 */ /* 0x000e220000002100 */
[----:B------:R-:W-:Y:S01]  /*9980*/  IMAD.MOV.U32 R6, RZ, RZ, 0x1 ;  /* 0x00000001ff067424 */ /* 0x000fe200078e00ff */
[----:B------:R-:W-:-:S04]  /*9990*/  UIMAD UR4, UR4, UR43, URZ ;  /* 0x0000002b040472a4 */ /* 0x000fc8000f8e023f */
[----:B------:R-:W-:-:S04]  /*99a0*/  UISETP.LT.AND UP0, UPT, UR39, UR4, UPT ;  /* 0x000000042700728c */ /* 0x000fc8000bf01270 */
[----:B------:R-:W-:-:S06]  /*99b0*/  USEL UR4, UR39, UR4, UP0 ;  /* 0x0000000427047287 */ /* 0x000fcc0008000000 */
[----:B------:R-:W-:-:S05]  /*99c0*/  IMAD R3, RZ, RZ, -UR4 ;  /* 0x80000004ff037e24 */ /* 0x000fca000f8e02ff */
[----:B------:R-:W-:-:S04]  /*99d0*/  VIADDMNMX R0, R3, 0x1, R0, !PT ;  /* 0x0000000103007846 */ /* 0x000fc80007800100 */
[----:B------:R-:W-:Y:S02]  /*99e0*/  R2UR UR5, R0 ;  /* 0x00000000000572ca */ /* 0x000fe400000e0000 */
[----:B------:R-:W-:Y:S02]  /*99f0*/  LOP3.LUT R0, RZ, UR4, RZ, 0x33, !PT ;  /* 0x00000004ff007c12 */ /* 0x000fe4000f8e33ff */
[----:B0-----:R-:W-:-:S09]  /*9a00*/  LOP3.LUT R10, R4, 0x1f, RZ, 0xc0, !PT ;  /* 0x0000001f040a7812 */ /* 0x001fd200078ec0ff */
[----:B------:R-:W-:Y:S02]  /*9a10*/  UIADD3 UR6, UR5, -0x2, URZ ;  /* 0xfffffffe05067890 */ /* 0x000fe4000fffe03f */
[----:B------:R-:W-:-:S04]  /*9a20*/  UIADD3 UR5, UR4, UR5, URZ ;  /* 0x0000000504057290 */ /* 0x000fc8000fffe03f */
[----:B------:R-:W-:Y:S01]  /*9a30*/  ISETP.NE.AND P0, PT, R0, UR6, PT ;  /* 0x0000000600007c0c */ /* 0x000fe2000bf05270 */
[----:B------:R-:W-:Y:S02]  /*9a40*/  IMAD.MOV.U32 R0, RZ, RZ, 0x1 ;  /* 0x00000001ff007424 */ /* 0x000fe400078e00ff */
[----:B------:R-:W-:-:S05]  /*9a50*/  IMAD.U32 R11, RZ, RZ, UR5 ;  /* 0x00000005ff0b7e24 */ /* 0x000fca000f8e00ff */
[----:B------:R-:W-:-:S05]  /*9a60*/  LOP3.LUT R11, R11, 0x1, RZ, 0xc0, !PT ;  /* 0x000000010b0b7812 */ /* 0x000fca00078ec0ff */
[----:B------:R-:W-:Y:S05]  /*9a70*/  @!P0 BRA `(.L_x_61) ;  /* 0x0000001000488947 */ /* 0x000fea0003800000 */
[----:B------:R-:W-:Y:S01]  /*9a80*/  R2UR UR4, R11 ;  /* 0x000000000b0472ca */ /* 0x000fe200000e0000 */
[----:B------:R-:W-:Y:S01]  /*9a90*/  BSSY B0, `(.L_x_61) ;  /* 0x0000110000007945 */ /* 0x000fe20003800000 */
[----:B------:R-:W-:-:S11]  /*9aa0*/  IMAD.MOV.U32 R0, RZ, RZ, 0x1 ;  /* 0x00000001ff007424 */ /* 0x000fd600078e00ff */
[----:B------:R-:W-:-:S06]  /*9ab0*/  UIADD3 UR4, UR5, -UR4, URZ ;  /* 0x8000000405047290 */ /* 0x000fcc000fffe03f */
[----:B------:R-:W-:-:S07]  /*9ac0*/  IMAD.U32 R8, RZ, RZ, UR4 ;  /* 0x00000004ff087e24 */ /* 0x000fce000f8e00ff */
.L_x_94:
[----:B------:R-:W-:Y:S01]  /*9ad0*/  ISETP.NE.AND P0, PT, R19, RZ, PT ;  /* 0x000000ff1300720c */ /* 0x000fe20003f05270 */
[----:B------:R-:W-:Y:S01]  /*9ae0*/  VIADD R8, R8, 0xfffffffe ;  /* 0xfffffffe08087836 */ /* 0x000fe20000000000 */
[----:B------:R-:W-:Y:S04]  /*9af0*/  BSSY B1, `(.L_x_62) ;  /* 0x0000082000017945 */ /* 0x000fe80003800000 */
[----:B------:R-:W-:-:S07]  /*9b00*/  ISETP.NE.AND P1, PT, R8, RZ, PT ;  /* 0x000000ff0800720c */ /* 0x000fce0003f25270 */
[----:B------:R-:W-:Y:S06]  /*9b10*/  @!P0 BRA `(.L_x_63) ;  /* 0x0000000400fc8947 */ /* 0x000fec0003800000 */
[----:B------:R-:W2:Y:S01]  /*9b20*/  LDL R2, [R1] ;  /* 0x0000000001027983 */ /* 0x000ea20000100800 */
[----:B------:R-:W-:Y:S02]  /*9b30*/  MOV R13, R7 ;  /* 0x00000007000d7202 */ /* 0x000fe40000000f00 */
[----:B--2---:R-:W-:-:S13]  /*9b40*/  ISETP.NE.AND P0, PT, R2, RZ, PT ;  /* 0x000000ff0200720c */ /* 0x004fda0003f05270 */
[----:B------:R-:W-:Y:S05]  /*9b50*/  @!P0 BRA `(.L_x_64) ;  /* 0x00000000004c8947 */ /* 0x000fea0003800000 */
[----:B------:R-:W0:Y:S01]  /*9b60*/  LDC R13, c[0x0][0x43c] ;  /* 0x00010f00ff0d7b82 */ /* 0x000e220000000800 */
[----:B------:R-:W-:Y:S01]  /*9b70*/  IMAD.MOV.U32 R12, RZ, RZ, R7 ;  /* 0x000000ffff0c7224 */ /* 0x000fe200078e0007 */
[----:B------:R-:W-:Y:S01]  /*9b80*/  ULDC.64 UR4, c[0x0][0x428] ;  /* 0x00010a0000047ab9 */ /* 0x000fe20000000a00 */
[----:B0-----:R-:W-:-:S13]  /*9b90*/  ISETP.NE.AND P0, PT, R13, 0x1, PT ;  /* 0x000000010d00780c */ /* 0x001fda0003f05270 */
[----:B------:R-:W0:Y:S02]  /*9ba0*/  @P0 LDC.64 R2, c[0x0][0x440] ;  /* 0x00011000ff020b82 */ /* 0x000e240000000a00 */
[----:B0-----:R-:W-:-:S05]  /*9bb0*/  @P0 IMAD.HI.U32 R2, R7, R2, RZ ;  /* 0x0000000207020227 */ /* 0x001fca00078e00ff */
[----:B------:R-:W-:Y:S01]  /*9bc0*/  @P0 SHF.R.U32.HI R12, RZ, R3, R2 ;  /* 0x00000003ff0c0219 */ /* 0x000fe20000011602 */
[----:B------:R-:W-:-:S03]  /*9bd0*/  IMAD R2, R18, UR4, RZ ;  /* 0x0000000412027c24 */ /* 0x000fc6000f8e02ff */
[----:B------:R-:W-:Y:S01]  /*9be0*/  SHF.R.S32.HI R3, RZ, 0x1f, R12 ;  /* 0x0000001fff037819 */ /* 0x000fe2000001140c */
[----:B------:R-:W-:Y:S02]  /*9bf0*/  IMAD R5, R17, UR5, R2 ;  /* 0x0000000511057c24 */ /* 0x000fe4000f8e0202 */
[----:B------:R-:W-:-:S04]  /*9c00*/  IMAD.MOV.U32 R2, RZ, RZ, R12 ;  /* 0x000000ffff027224 */ /* 0x000fc800078e000c */
[----:B------:R-:W-:Y:S01]  /*9c10*/  IMAD.WIDE.U32 R2, R17, UR4, R2 ;  /* 0x0000000411027c25 */ /* 0x000fe2000f8e0002 */
[----:B------:R-:W-:-:S03]  /*9c20*/  ULDC.64 UR4, c[0x0][0x418] ;  /* 0x0001060000047ab9 */ /* 0x000fc60000000a00 */
[----:B------:R-:W-:Y:S01]  /*9c30*/  IMAD.IADD R3, R5, 0x1, R3 ;  /* 0x0000000105037824 */ /* 0x000fe200078e0203 */
[----:B------:R-:W-:-:S04]  /*9c40*/  LEA R4, P0, R2, UR4, 0x2 ;  /* 0x0000000402047c11 */ /* 0x000fc8000f8010ff */
[----:B------:R-:W-:-:S05]  /*9c50*/  LEA.HI.X R5, R2, UR5, R3, 0x2, P0 ;  /* 0x0000000502057c11 */ /* 0x000fca00080f1403 */
[----:B------:R0:W5:Y:S01]  /*9c60*/  LDG.E R16, desc[UR44][R4.64] ;  /* 0x0000002c04107981 */ /* 0x000162000c1e1900 */
[----:B------:R-:W-:-:S04]  /*9c70*/  IMAD.MOV R2, RZ, RZ, -R12 ;  /* 0x000000ffff027224 */ /* 0x000fc800078e0a0c */
[----:B------:R-:W-:-:S07]  /*9c80*/  IMAD R13, R13, R2, R7 ;  /* 0x000000020d0d7224 */ /* 0x000fce00078e0207 */
.L_x_64:
[----:B------:R-:W1:Y:S01]  /*9c90*/  S2R R2, SR_TID.X ;  /* 0x0000000000027919 */ /* 0x000e620000002100 */
[----:B------:R-:W-:Y:S01]  /*9ca0*/  BSSY B2, `(.L_x_65) ;  /* 0x0000006000027945 */ /* 0x000fe20003800000 */
[----:B-1----:R-:W-:Y:S02]  /*9cb0*/  LOP3.LUT R3, R2, 0x7f, RZ, 0xc0, !PT ;  /* 0x0000007f02037812 */ /* 0x002fe400078ec0ff */
[----:B------:R-:W-:Y:S02]  /*9cc0*/  SHF.L.U32 R2, R0, 0x1f, RZ ;  /* 0x0000001f00027819 */ /* 0x000fe400000006ff */
[----:B------:R-:W-:Y:S02]  /*9cd0*/  ISETP.NE.AND P2, PT, R3, RZ, PT ;  /* 0x000000ff0300720c */ /* 0x000fe40003f45270 */
[----:B------:R-:W1:Y:S02]  /*9ce0*/  SYNCS.PHASECHK.TRANS64.TRYWAIT P0, [UR38+0x22848], R2 ;  /* 0x02284802ff0075a7 */ /* 0x000e640008000166 */
[----:B-1----:R-:W-:Y:S09]  /*9cf0*/  @!P0 BRA `(.L_x_66) ;  /* 0x0000002400fc8947 */ /* 0x002ff20003800000 */
.L_x_146:
[----:B------:R-:W-:Y:S05]  /*9d00*/  BSYNC B2 ;  /* 0x0000000000027941 */ /* 0x000fea0003800000 */
.L_x_65:
[----:B------:R-:W-:Y:S04]  /*9d10*/  BSSY B2, `(.L_x_67) ;  /* 0x0000007000027945 */ /* 0x000fe80003800000 */
[----:B------:R-:W-:Y:S05]  /*9d20*/  @P2 BRA `(.L_x_68) ;  /* 0x0000000000142947 */ /* 0x000fea0003800000 */
[----:B------:R-:W-:Y:S01]  /*9d30*/  ISETP.NE.AND P0, PT, R10, RZ, PT ;  /* 0x000000ff0a00720c */ /* 0x000fe20003f05270 */
[----:B-1----:R-:W-:-:S04]  /*9d40*/  IMAD.MOV.U32 R3, RZ, RZ, 0x3000 ;  /* 0x00003000ff037424 */ /* 0x002fc800078e00ff */
[----:B------:R2:W-:Y:S08]  /*9d50*/  SYNCS.ARRIVE.TRANS64 RZ, [UR38+0x22838], R3 ;  /* 0x02283803ffff79a7 */ /* 0x0005f00008000026 */
[----:B--2---:R-:W-:Y:S05]  /*9d60*/  @!P0 BRA `(.L_x_68) ;  /* 0x0000000000048947 */ /* 0x004fea0003800000 */
[----:B------:R-:W-:Y:S01]  /*9d70*/  BPT.TRAP 0x1 ;  /* 0x000000040000795c */ /* 0x000fe20000300000 */
.L_x_68:
[----:B------:R-:W-:Y:S05]  /*9d80*/  BSYNC B2 ;  /* 0x0000000000027941 */ /* 0x000fea0003800000 */
.L_x_67:
[----:B0-----:R-:W-:Y:S01]  /*9d90*/  IMAD.MOV.U32 R4, RZ, RZ, RZ ;  /* 0x000000ffff047224 */ /* 0x001fe200078e00ff */
[----:B------:R-:W-:Y:S01]  /*9da0*/  ULDC.64 UR4, c[0x0][0x198] ;  /* 0x0000660000047ab9 */ /* 0x000fe20000000a00 */
[----:B------:R-:W-:Y:S01]  /*9db0*/  PLOP3.LUT P0, PT, PT, PT, PT, 0x80, 0x0 ;  /* 0x000000000000781c */ /* 0x000fe20003f0f070 */
[----:B------:R-:W-:Y:S01]  /*9dc0*/  UIADD3 UR4, UP0, UR4, 0x370, URZ ;  /* 0x0000037004047890 */ /* 0x000fe2000ff1e03f */
[----:B------:R-:W-:Y:S01]  /*9dd0*/  IMAD R5, R13, 0x60, RZ ;  /* 0x000000600d057824 */ /* 0x000fe200078e02ff */
[----:B------:R-:W-:Y:S01]  /*9de0*/  R2UR UR34, R4 ;  /* 0x00000000042272ca */ /* 0x000fe200000e0000 */
[----:B------:R-:W-:Y:S02]  /*9df0*/  UIADD3 UR32, UR38, 0x1f400, URZ ;  /* 0x0001f40026207890 */ /* 0x000fe4000fffe03f */
[----:B------:R-:W-:Y:S02]  /*9e00*/  UIADD3 UR33, UR38, 0x22838, URZ ;  /* 0x0002283826217890 */ /* 0x000fe4000fffe03f */
[----:B------:R-:W-:Y:S01]  /*9e10*/  UIADD3.X UR5, URZ, UR5, URZ, UP0, !UPT ;  /* 0x000000053f057290 */ /* 0x000fe200087fe43f */
[----:B------:R-:W-:Y:S01]  /*9e20*/  UMOV UR6, 0x0 ;  /* 0x0000000000067882 */ /* 0x000fe20000000000 */
[----:B------:R-:W-:-:S10]  /*9e30*/  UMOV UR7, 0x14f00000 ;  /* 0x14f0000000077882 */ /* 0x000fd40000000000 */
.L_x_69:
[----:B------:R-:W-:-:S13]  /*9e40*/  @P0 ELECT P3, URZ, PT ;  /* 0x00000000003f082f */ /* 0x000fda0003860000 */
[----:B-----5:R-:W-:Y:S02]  /*9e50*/  @P3 R2UR UR37, R16 ;  /* 0x00000000102532ca */ /* 0x020fe400000e0000 */
[----:B------:R-:W-:Y:S02]  /*9e60*/  @P3 R2UR UR35, R5 ;  /* 0x00000000052332ca */ /* 0x000fe400000e0000 */
[----:B------:R-:W-:Y:S02]  /*9e70*/  @P3 PLOP3.LUT P0, PT, P3, PT, PT, 0x8, 0x0 ;  /* 0x000000000000381c */ /* 0x000fe40001f0e170 */
[----:B------:R-:W-:-:S09]  /*9e80*/  PLOP3.LUT P3, PT, PT, PT, PT, 0x8, 0x0 ;  /* 0x000000000000781c */ /* 0x000fd20003f6e170 */
[----:B------:R0:W-:Y:S02]  /*9e90*/  UTMALDG.4D [UR32], [UR4], desc[UR6] ;  /* 0x00000620040075b4 */ /* 0x0001e40008019000 */
[----:B0-----:R-:W-:Y:S05]  /*9ea0*/  @P0 BRA.U.ANY `(.L_x_69) ;  /* 0xfffffffd00e40947 */ /* 0x001fea000393ffff */
[----:B------:R-:W0:Y:S01]  /*9eb0*/  SYNCS.PHASECHK.TRANS64.TRYWAIT P0, [UR38+0x22868], R2 ;  /* 0x02286802ff0075a7 */ /* 0x000e220008000166 */
[----:B------:R-:W-:Y:S04]  /*9ec0*/  BSSY B2, `(.L_x_70) ;  /* 0x0000002000027945 */ /* 0x000fe80003800000 */
[----:B0-----:R-:W-:Y:S05]  /*9ed0*/  @!P0 BRA `(.L_x_71) ;  /* 0x00000024009c8947 */ /* 0x001fea0003800000 */
.L_x_147:
[----:B------:R-:W-:Y:S05]  /*9ee0*/  BSYNC B2 ;  /* 0x0000000000027941 */ /* 0x000fea0003800000 */
.L_x_70:
[----:B------:R-:W-:Y:S01]  /*9ef0*/  BSSY B2, `(.L_x_72) ;  /* 0x0000009000027945 */ /* 0x000fe20003800000 */
[----:B01----:R-:W-:Y:S02]  /*9f00*/  IMAD.MOV.U32 R2, RZ, RZ, 0x0 ;  /* 0x00000000ff027424 */ /* 0x003fe400078e00ff */
[----:B------:R-:W-:Y:S01]  /*9f10*/  IMAD.MOV.U32 R3, RZ, RZ, 0x14f00000 ;  /* 0x14f00000ff037424 */ /* 0x000fe200078e00ff */
[----:B------:R-:W-:Y:S06]  /*9f20*/  @P2 BRA `(.L_x_73) ;  /* 0x0000000000142947 */ /* 0x000fec0003800000 */
[----:B------:R-:W-:Y:S01]  /*9f30*/  ISETP.NE.AND P0, PT, R10, RZ, PT ;  /* 0x000000ff0a00720c */ /* 0x000fe20003f05270 */
[----:B------:R-:W-:-:S04]  /*9f40*/  IMAD.MOV.U32 R12, RZ, RZ, 0xc000 ;  /* 0x0000c000ff0c7424 */ /* 0x000fc800078e00ff */
[----:B------:R0:W-:Y:S08]  /*9f50*/  SYNCS.ARRIVE.TRANS64 RZ, [UR38+0x22858], R12 ;  /* 0x0228580cffff79a7 */ /* 0x0001f00008000026 */
[----:B0-----:R-:W-:Y:S05]  /*9f60*/  @!P0 BRA `(.L_x_73) ;  /* 0x0000000000048947 */ /* 0x001fea0003800000 */
[----:B------:R-:W-:Y:S01]  /*9f70*/  BPT.TRAP 0x1 ;  /* 0x000000040000795c */ /* 0x000fe20000300000 */
.L_x_73:
[----:B------:R-:W-:Y:S05]  /*9f80*/  BSYNC B2 ;  /* 0x0000000000027941 */ /* 0x000fea0003800000 */
.L_x_72:
[----:B------:R-:W-:Y:S01]  /*9f90*/  R2UR UR10, R4 ;  /* 0x00000000040a72ca */ /* 0x000fe200000e0000 */
[----:B------:R-:W-:Y:S01]  /*9fa0*/  ULDC.64 UR4, c[0x0][0x198] ;  /* 0x0000660000047ab9 */ /* 0x000fe20000000a00 */
[----:B------:R-:W-:Y:S01]  /*9fb0*/  R2UR UR6, R2 ;  /* 0x00000000020672ca */ /* 0x000fe200000e0000 */
[----:B------:R-:W-:Y:S01]  /*9fc0*/  UIADD3 UR4, UP0, UR4, 0x470, URZ ;  /* 0x0000047004047890 */ /* 0x000fe2000ff1e03f */
[----:B------:R-:W-:Y:S01]  /*9fd0*/  R2UR UR7, R3 ;  /* 0x00000000030772ca */ /* 0x000fe200000e0000 */
[----:B------:R-:W-:Y:S01]  /*9fe0*/  UIADD3 UR8, UR38, 0xc400, URZ ;  /* 0x0000c40026087890 */ /* 0x000fe2000fffe03f */
[----:B------:R-:W-:Y:S01]  /*9ff0*/  PLOP3.LUT P0, PT, PT, PT, PT, 0x80, 0x0 ;  /* 0x000000000000781c */ /* 0x000fe20003f0f070 */
[----:B------:R-:W-:Y:S02]  /*a000*/  UIADD3 UR9, UR38, 0x22858, URZ ;  /* 0x0002285826097890 */ /* 0x000fe4000fffe03f */
[----:B------:R-:W-:-:S12]  /*a010*/  UIADD3.X UR5, URZ, UR5, URZ, UP0, !UPT ;  /* 0x000000053f057290 */ /* 0x000fd800087fe43f */
.L_x_74:
[----:B------:R-:W-:-:S13]  /*a020*/  @P0 ELECT P2, URZ, PT ;  /* 0x00000000003f082f */ /* 0x000fda0003840000 */
[----:B------:R-:W-:Y:S01]  /*a030*/  @P2 R2UR UR13, R16 ;  /* 0x00000000100d22ca */ /* 0x000fe200000e0000 */
[----:B------:R-:W-:Y:S01]  /*a040*/  UMOV UR12, UR36 ;  /* 0x00000024000c7c82 */ /* 0x000fe20008000000 */
[----:B------:R-:W-:Y:S02]  /*a050*/  @P2 R2UR UR11, R5 ;  /* 0x00000000050b22ca */ /* 0x000fe400000e0000 */
[----:B------:R-:W-:Y:S02]  /*a060*/  @P2 PLOP3.LUT P0, PT, P2, PT, PT, 0x8, 0x0 ;  /* 0x000000000000281c */ /* 0x000fe4000170e170 */
[----:B------:R-:W-:-:S09]  /*a070*/  PLOP3.LUT P2, PT, PT, PT, PT, 0x8, 0x0 ;  /* 0x000000000000781c */ /* 0x000fd20003f4e170 */
[----:B------:R0:W-:Y:S02]  /*a080*/  UTMALDG.4D [UR8], [UR4], desc[UR6] ;  /* 0x00000608040075b4 */ /* 0x0001e40008019000 */
[----:B0-----:R-:W-:Y:S05]  /*a090*/  @P0 BRA.U.ANY `(.L_x_74) ;  /* 0xfffffffd00e00947 */ /* 0x001fea000393ffff */
[----:B------:R-:W-:Y:S01]  /*a0a0*/  R2UR UR6, R2 ;  /* 0x00000000020672ca */ /* 0x000fe200000e0000 */
[----:B------:R-:W-:Y:S01]  /*a0b0*/  UIADD3 UR8, UR38, 0xf400, URZ ;  /* 0x0000f40026087890 */ /* 0x000fe2000fffe03f */
[----:B------:R-:W-:Y:S01]  /*a0c0*/  R2UR UR7, R3 ;  /* 0x00000000030772ca */ /* 0x000fe200000e0000 */
[----:B------:R-:W-:Y:S01]  /*a0d0*/  UMOV UR10, 0x40 ;  /* 0x00000040000a7882 */ /* 0x000fe20000000000 */
[----:B------:R-:W-:-:S13]  /*a0e0*/  PLOP3.LUT P0, PT, PT, PT, PT, 0x80, 0x0 ;  /* 0x000000000000781c */ /* 0x000fda0003f0f070 */
.L_x_75:
        /* <DEDUP_REMOVED lines=13> */
.L_x_76:
        /* <DEDUP_REMOVED lines=13> */
.L_x_77:
        /* <DEDUP_REMOVED lines=8> */
.L_x_63:
[----:B------:R-:W-:Y:S05]  /*a310*/  BSYNC B1 ;  /* 0x0000000000017941 */ /* 0x000fea0003800000 */
.L_x_62:
[----:B------:R-:W-:Y:S01]  /*a320*/  ISETP.NE.AND P3, PT, R19, RZ, PT ;  /* 0x000000ff1300720c */ /* 0x000fe20003f65270 */
[----:B------:R-:W-:Y:S01]  /*a330*/  BSSY B1, `(.L_x_78) ;  /* 0x0000083000017945 */ /* 0x000fe20003800000 */
[----:B------:R-:W-:-:S11]  /*a340*/  LOP3.LUT R0, R0, 0x1, RZ, 0x3c, !PT ;  /* 0x0000000100007812 */ /* 0x000fd600078e3cff */
[----:B------:R-:W-:Y:S05]  /*a350*/  @!P3 BRA `(.L_x_79) ;  /* 0x000000080000b947 */ /* 0x000fea0003800000 */
[----:B------:R-:W2:Y:S01]  /*a360*/  LDL R2, [R1] ;  /* 0x0000000001027983 */ /* 0x000ea20000100800 */
[----:B------:R-:W-:Y:S02]  /*a370*/  IADD3 R12, R7, -0x1, RZ ;  /* 0xffffffff070c7810 */ /* 0x000fe40007ffe0ff */
        /* <DEDUP_REMOVED lines=10> */
[--C-:B------:R-:W-:Y:S01]  /*a420*/  SHF.R.S32.HI R3, RZ, 0x1f, R13.reuse ;  /* 0x0000001fff037819 */ /* 0x100fe2000001140d */
        /* <DEDUP_REMOVED lines=10> */
.L_x_80:
[----:B------:R-:W1:Y:S01]  /*a4d0*/  S2R R2, SR_TID.X ;  /* 0x0000000000027919 */ /* 0x000e620000002100 */
[----:B------:R-:W-:Y:S01]  /*a4e0*/  BSSY B2, `(.L_x_81) ;  /* 0x0000006000027945 */ /* 0x000fe20003800000 */
[----:B-1----:R-:W-:Y:S02]  /*a4f0*/  LOP3.LUT R3, R2, 0x7f, RZ, 0xc0, !PT ;  /* 0x0000007f02037812 */ /* 0x002fe400078ec0ff */
[----:B------:R-:W-:Y:S02]  /*a500*/  SHF.L.U32 R2, R0, 0x1f, RZ ;  /* 0x0000001f00027819 */ /* 0x000fe400000006ff */
[----:B------:R-:W-:Y:S02]  /*a510*/  ISETP.NE.AND P2, PT, R3, RZ, PT ;  /* 0x000000ff0300720c */ /* 0x000fe40003f45270 */
[----:B------:R-:W1:Y:S02]  /*a520*/  SYNCS.PHASECHK.TRANS64.TRYWAIT P0, [UR38+0x22840], R2 ;  /* 0x02284002ff0075a7 */ /* 0x000e640008000166 */
[----:B-1----:R-:W-:Y:S09]  /*a530*/  @!P0 BRA `(.L_x_82) ;  /* 0x00000020001c8947 */ /* 0x002ff20003800000 */
.L_x_148:
[----:B------:R-:W-:Y:S05]  /*a540*/  BSYNC B2 ;  /* 0x0000000000027941 */ /* 0x000fea0003800000 */
.L_x_81:
[----:B------:R-:W-:Y:S04]  /*a550*/  BSSY B2, `(.L_x_83) ;  /* 0x0000007000027945 */ /* 0x000fe80003800000 */
[----:B------:R-:W-:Y:S05]  /*a560*/  @P2 BRA `(.L_x_84) ;  /* 0x0000000000142947 */ /* 0x000fea0003800000 */
[----:B------:R-:W-:Y:S01]  /*a570*/  ISETP.NE.AND P0, PT, R10, RZ, PT ;  /* 0x000000ff0a00720c */ /* 0x000fe20003f05270 */
[----:B-1----:R-:W-:-:S04]  /*a580*/  IMAD.MOV.U32 R3, RZ, RZ, 0x3000 ;  /* 0x00003000ff037424 */ /* 0x002fc800078e00ff */
[----:B------:R2:W-:Y:S08]  /*a590*/  SYNCS.ARRIVE.TRANS64 RZ, [UR38+0x22830], R3 ;  /* 0x02283003ffff79a7 */ /* 0x0005f00008000026 */
[----:B--2---:R-:W-:Y:S05]  /*a5a0*/  @!P0 BRA `(.L_x_84) ;  /* 0x0000000000048947 */ /* 0x004fea0003800000 */
[----:B------:R-:W-:Y:S01]  /*a5b0*/  BPT.TRAP 0x1 ;  /* 0x000000040000795c */ /* 0x000fe20000300000 */
.L_x_84:
[----:B------:R-:W-:Y:S05]  /*a5c0*/  BSYNC B2 ;  /* 0x0000000000027941 */ /* 0x000fea0003800000 */
.L_x_83:
        /* <DEDUP_REMOVED lines=11> */
.L_x_85:
[----:B------:R-:W-:-:S13]  /*a680*/  @P0 ELECT P3, URZ, PT ;  /* 0x00000000003f082f */ /* 0x000fda0003860000 */
[----:B-----5:R-:W-:Y:S01]  /*a690*/  @P3 R2UR UR13, R16 ;  /* 0x00000000100d32ca */ /* 0x020fe200000e0000 */
[----:B------:R-:W-:Y:S01]  /*a6a0*/  UMOV UR12, UR36 ;  /* 0x00000024000c7c82 */ /* 0x000fe20008000000 */
        /* <DEDUP_REMOVED lines=8> */
.L_x_149:
[----:B------:R-:W-:Y:S05]  /*a730*/  BSYNC B2 ;  /* 0x0000000000027941 */ /* 0x000fea0003800000 */
.L_x_86:
        /* <DEDUP_REMOVED lines=9> */
.L_x_89:
[----:B------:R-:W-:Y:S05]  /*a7d0*/  BSYNC B2 ;  /* 0x0000000000027941 */ /* 0x000fea0003800000 */
.L_x_88:
        /* <DEDUP_REMOVED lines=9> */
.L_x_90:
        /* <DEDUP_REMOVED lines=13> */
.L_x_91:
        /* <DEDUP_REMOVED lines=13> */
.L_x_92:
        /* <DEDUP_REMOVED lines=13> */
.L_x_93:
        /* <DEDUP_REMOVED lines=8> */
.L_x_79:
[----:B------:R-:W-:Y:S05]  /*ab60*/  BSYNC B1 ;  /* 0x0000000000017941 */ /* 0x000fea0003800000 */
.L_x_78:
[----:B------:R-:W-:Y:S01]  /*ab70*/  IADD3 R7, R7, -0x2, RZ ;  /* 0xfffffffe07077810 */ /* 0x000fe20007ffe0ff */
[----:B------:R-:W-:Y:S06]  /*ab80*/  @P1 BRA `(.L_x_94) ;  /* 0xffffffec00d01947 */ /* 0x000fec000383ffff */
[----:B------:R-:W-:Y:S05]  /*ab90*/  BSYNC B0 ;  /* 0x0000000000007941 */ /* 0x000fea0003800000 */
.L_x_61:
[----:B------:R-:W-:-:S13]  /*aba0*/  ISETP.NE.AND P0, PT, R11, RZ, PT ;  /* 0x000000ff0b00720c */ /* 0x000fda0003f05270 */
[----:B------:R-:W-:Y:S05]  /*abb0*/  @!P0 BRA `(.L_x_38) ;  /* 0x0000000800188947 */ /* 0x000fea0003800000 */
[----:B------:R-:W-:Y:S01]  /*abc0*/  ISETP.NE.AND P1, PT, R19, RZ, PT ;  /* 0x000000ff1300720c */ /* 0x000fe20003f25270 */
[----:B------:R-:W-:-:S12]  /*abd0*/  BSSY B0, `(.L_x_95) ;  /* 0x0000081000007945 */ /* 0x000fd80003800000 */
[----:B------:R-:W-:Y:S05]  /*abe0*/  @!P1 BRA `(.L_x_96) ;  /* 0x0000000400fc9947 */ /* 0x000fea0003800000 */
[----:B------:R-:W2:Y:S02]  /*abf0*/  LDL.LU R2, [R1] ;  /* 0x0000000001027983 */ /* 0x000ea40000300800 */
[----:B--2---:R-:W-:-:S13]  /*ac00*/  ISETP.NE.AND P1, PT, R2, RZ, PT ;  /* 0x000000ff0200720c */ /* 0x004fda0003f25270 */
[----:B------:R-:W-:Y:S05]  /*ac10*/  @!P1 BRA `(.L_x_97) ;  /* 0x00000000004c9947 */ /* 0x000fea0003800000 */
[----:B------:R-:W0:Y:S01]  /*ac20*/  LDC R4, c[0x0][0x43c] ;  /* 0x00010f00ff047b82 */ /* 0x000e220000000800 */
[----:B------:R-:W-:Y:S01]  /*ac30*/  IMAD.MOV.U32 R5, RZ, RZ, R7 ;  /* 0x000000ffff057224 */ /* 0x000fe200078e0007 */
[----:B------:R-:W-:Y:S02]  /*ac40*/  ULDC.64 UR4, c[0x0][0x428] ;  /* 0x00010a0000047ab9 */ /* 0x000fe40000000a00 */
[----:B------:R-:W-:-:S04]  /*ac50*/  IMAD R18, R18, UR4, RZ ;  /* 0x0000000412127c24 */ /* 0x000fc8000f8e02ff */
[----:B------:R-:W-:Y:S01]  /*ac60*/  IMAD R9, R17, UR5, R18 ;  /* 0x0000000511097c24 */ /* 0x000fe2000f8e0212 */
[----:B0-----:R-:W-:-:S13]  /*ac70*/  ISETP.NE.AND P0, PT, R4, 0x1, PT ;  /* 0x000000010400780c */ /* 0x001fda0003f05270 */
[----:B------:R-:W0:Y:S02]  /*ac80*/  @P0 LDC.64 R2, c[0x0][0x440] ;  /* 0x00011000ff020b82 */ /* 0x000e240000000a00 */
[----:B0-----:R-:W-:-:S05]  /*ac90*/  @P0 IMAD.HI.U32 R2, R7, R2, RZ ;  /* 0x0000000207020227 */ /* 0x001fca00078e00ff */
[----:B------:R-:W-:-:S04]  /*aca0*/  @P0 SHF.R.U32.HI R5, RZ, R3, R2 ;  /* 0x00000003ff050219 */ /* 0x000fc80000011602 */
[--C-:B------:R-:W-:Y:S01]  /*acb0*/  SHF.R.S32.HI R3, RZ, 0x1f, R5.reuse ;  /* 0x0000001fff037819 */ /* 0x100fe20000011405 */
        /* <DEDUP_REMOVED lines=9> */
.L_x_97:
[----:B------:R-:W1:Y:S01]  /*ad50*/  S2R R2, SR_TID.X ;  /* 0x0000000000027919 */ /* 0x000e620000002100 */
[----:B------:R-:W-:Y:S01]  /*ad60*/  BSSY B1, `(.L_x_98) ;  /* 0x0000006000017945 */ /* 0x000fe20003800000 */
[----:B-1----:R-:W-:Y:S02]  /*ad70*/  LOP3.LUT R3, R2, 0x7f, RZ, 0xc0, !PT ;  /* 0x0000007f02037812 */ /* 0x002fe400078ec0ff */
[----:B------:R-:W-:Y:S02]  /*ad80*/  SHF.L.U32 R2, R0, 0x1f, RZ ;  /* 0x0000001f00027819 */ /* 0x000fe400000006ff */
[----:B------:R-:W-:Y:S02]  /*ad90*/  ISETP.NE.AND P1, PT, R3, RZ, PT ;  /* 0x000000ff0300720c */ /* 0x000fe40003f25270 */
[----:B------:R-:W1:Y:S02]  /*ada0*/  SYNCS.PHASECHK.TRANS64.TRYWAIT P0, [UR38+0x22848], R2 ;  /* 0x02284802ff0075a7 */ /* 0x000e640008000166 */
[----:B-1----:R-:W-:Y:S09]  /*adb0*/  @!P0 BRA `(.L_x_99) ;  /* 0x00000018002c8947 */ /* 0x002ff20003800000 */
.L_x_150:
[----:B------:R-:W-:Y:S05]  /*adc0*/  BSYNC B1 ;  /* 0x0000000000017941 */ /* 0x000fea0003800000 */
.L_x_98:
[----:B------:R-:W-:Y:S04]  /*add0*/  BSSY B1, `(.L_x_100) ;  /* 0x0000007000017945 */ /* 0x000fe80003800000 */
[----:B------:R-:W-:Y:S05]  /*ade0*/  @P1 BRA `(.L_x_101) ;  /* 0x0000000000141947 */ /* 0x000fea0003800000 */
[----:B------:R-:W-:Y:S01]  /*adf0*/  ISETP.NE.AND P0, PT, R10, RZ, PT ;  /* 0x000000ff0a00720c */ /* 0x000fe20003f05270 */
[----:B-1----:R-:W-:-:S04]  /*ae00*/  IMAD.MOV.U32 R3, RZ, RZ, 0x3000 ;  /* 0x00003000ff037424 */ /* 0x002fc800078e00ff */
[----:B------:R2:W-:Y:S08]  /*ae10*/  SYNCS.ARRIVE.TRANS64 RZ, [UR38+0x22838], R3 ;  /* 0x02283803ffff79a7 */ /* 0x0005f00008000026 */
[----:B--2---:R-:W-:Y:S05]  /*ae20*/  @!P0 BRA `(.L_x_101) ;  /* 0x0000000000048947 */ /* 0x004fea0003800000 */
[----:B------:R-:W-:Y:S01]  /*ae30*/  BPT.TRAP 0x1 ;  /* 0x000000040000795c */ /* 0x000fe20000300000 */
.L_x_101:
[----:B------:R-:W-:Y:S05]  /*ae40*/  BSYNC B1 ;  /* 0x0000000000017941 */ /* 0x000fea0003800000 */
.L_x_100:
[----:B------:R-:W-:Y:S01]  /*ae50*/  IMAD.MOV.U32 R4, RZ, RZ, RZ ;  /* 0x000000ffff047224 */ /* 0x000fe200078e00ff */
        /* <DEDUP_REMOVED lines=10> */
.L_x_102:
[----:B------:R-:W-:-:S13]  /*af00*/  @P0 ELECT P2, URZ, PT ;  /* 0x00000000003f082f */ /* 0x000fda0003840000 */
[----:B-----5:R-:W-:Y:S01]  /*af10*/  @P2 R2UR UR13, R16 ;  /* 0x00000000100d22ca */ /* 0x020fe200000e0000 */
[----:B------:R-:W-:Y:S01]  /*af20*/  UMOV UR12, UR36 ;  /* 0x00000024000c7c82 */ /* 0x000fe20008000000 */
[----:B------:R-:W-:Y:S02]  /*af30*/  @P2 R2UR UR11, R7 ;  /* 0x00000000070b22ca */ /* 0x000fe400000e0000 */
[----:B------:R-:W-:Y:S02]  /*af40*/  @P2 PLOP3.LUT P0, PT, P2, PT, PT, 0x8, 0x0 ;  /* 0x000000000000281c */ /* 0x000fe4000170e170 */
[----:B------:R-:W-:-:S09]  /*af50*/  PLOP3.LUT P2, PT, PT, PT, PT, 0x8, 0x0 ;  /* 0x000000000000781c */ /* 0x000fd20003f4e170 */
[----:B------:R2:W-:Y:S02]  /*af60*/  UTMALDG.4D [UR8], [UR4], desc[UR6] ;  /* 0x00000608040075b4 */ /* 0x0005e40008019000 */
[----:B--2---:R-:W-:Y:S05]  /*af70*/  @P0 BRA.U.ANY `(.L_x_102) ;  /* 0xfffffffd00e00947 */ /* 0x004fea000393ffff */
[----:B------:R-:W2:Y:S01]  /*af80*/  SYNCS.PHASECHK.TRANS64.TRYWAIT P0, [UR38+0x22868], R2 ;  /* 0x02286802ff0075a7 */ /* 0x000ea20008000166 */
[----:B------:R-:W-:Y:S04]  /*af90*/  BSSY B1, `(.L_x_103) ;  /* 0x0000002000017945 */ /* 0x000fe80003800000 */
[----:B--2---:R-:W-:Y:S05]  /*afa0*/  @!P0 BRA `(.L_x_104) ;  /* 0x0000001400c88947 */ /* 0x004fea0003800000 */
.L_x_151:
[----:B------:R-:W-:Y:S05]  /*afb0*/  BSYNC B1 ;  /* 0x0000000000017941 */ /* 0x000fea0003800000 */
.L_x_103:
[----:B------:R-:W-:Y:S01]  /*afc0*/  BSSY B1, `(.L_x_105) ;  /* 0x0000009000017945 */ /* 0x000fe20003800000 */
[----:B-1----:R-:W-:Y:S02]  /*afd0*/  IMAD.MOV.U32 R2, RZ, RZ, 0x0 ;  /* 0x00000000ff027424 */ /* 0x002fe400078e00ff */
[----:B------:R-:W-:Y:S01]  /*afe0*/  IMAD.MOV.U32 R3, RZ, RZ, 0x14f00000 ;  /* 0x14f00000ff037424 */ /* 0x000fe200078e00ff */
[----:B------:R-:W-:Y:S06]  /*aff0*/  @P1 BRA `(.L_x_106) ;  /* 0x0000000000141947 */ /* 0x000fec0003800000 */
[----:B------:R-:W-:Y:S01]  /*b000*/  ISETP.NE.AND P0, PT, R10, RZ, PT ;  /* 0x000000ff0a00720c */ /* 0x000fe20003f05270 */
[----:B------:R-:W-:-:S04]  /*b010*/  IMAD.MOV.U32 R5, RZ, RZ, 0xc000 ;  /* 0x0000c000ff057424 */ /* 0x000fc800078e00ff */
[----:B------:R1:W-:Y:S08]  /*b020*/  SYNCS.ARRIVE.TRANS64 RZ, [UR38+0x22858], R5 ;  /* 0x02285805ffff79a7 */ /* 0x0003f00008000026 */
[----:B-1----:R-:W-:Y:S05]  /*b030*/  @!P0 BRA `(.L_x_106) ;  /* 0x0000000000048947 */ /* 0x002fea0003800000 */
[----:B------:R-:W-:Y:S01]  /*b040*/  BPT.TRAP 0x1 ;  /* 0x000000040000795c */ /* 0x000fe20000300000 */
.L_x_106:
[----:B------:R-:W-:Y:S05]  /*b050*/  BSYNC B1 ;  /* 0x0000000000017941 */ /* 0x000fea0003800000 */
.L_x_105:
        /* <DEDUP_REMOVED lines=9> */
.L_x_107:
        /* <DEDUP_REMOVED lines=8> */
[----:B------:R-:W-:Y:S01]  /*b170*/  R2UR UR6, R2 ;  /* 0x00000000020672ca */ /* 0x000fe200000e0000 */
[----:B------:R-:W-:Y:S01]  /*b180*/  UIADD3 UR8, UR38, 0xf400, URZ ;  /* 0x0000f40026087890 */ /* 0x000fe2000fffe03f */
[----:B------:R-:W-:Y:S01]  /*b190*/  R2UR UR7, R3 ;  /* 0x00000000030772ca */ /* 0x000fe200000e0000 */
[----:B------:R-:W-:Y:S01]  /*b1a0*/  UMOV UR10, 0x40 ;  /* 0x00000040000a7882 */ /* 0x000fe20000000000 */
[----:B------:R-:W-:-:S13]  /*b1b0*/  PLOP3.LUT P0, PT, PT, PT, PT, 0x80, 0x0 ;  /* 0x000000000000781c */ /* 0x000fda0003f0f070 */
.L_x_108:
        /* <DEDUP_REMOVED lines=13> */
.L_x_109:
        /* <DEDUP_REMOVED lines=13> */
.L_x_110:
        /* <DEDUP_REMOVED lines=8> */
.L_x_96:
[----:B------:R-:W-:Y:S05]  /*b3e0*/  BSYNC B0 ;  /* 0x0000000000007941 */ /* 0x000fea0003800000 */
.L_x_95:
[----:B------:R-:W-:Y:S01]  /*b3f0*/  LOP3.LUT R0, R0, 0x1, RZ, 0x3c, !PT ;  /* 0x0000000100007812 */ /* 0x000fe200078e3cff */
[----:B------:R-:W-:Y:S01]  /*b400*/  IMAD.MOV.U32 R9, RZ, RZ, RZ ;  /* 0x000000ffff097224 */ /* 0x000fe200078e00ff */
[----:B------:R-:W-:-:S07]  /*b410*/  MOV R6, RZ ;  /* 0x000000ff00067202 */ /* 0x000fce0000000f00 */
.L_x_38:
[----:B------:R-:W1:Y:S01]  /*b420*/  S2R R3, SR_CgaCtaId ;  /* 0x0000000000037919 */ /* 0x000e620000008800 */
[----:B------:R-:W-:Y:S02]  /*b430*/  MOV R2, 0x400 ;  /* 0x0000040000027802 */ /* 0x000fe40000000f00 */
[----:B------:R-:W-:Y:S02]  /*b440*/  SHF.L.U32 R9, R9, 0x1f, RZ ;  /* 0x0000001f09097819 */ /* 0x000fe400000006ff */
[----:B-1----:R-:W-:-:S04]  /*b450*/  LEA R2, R3, R2, 0x18 ;  /* 0x0000000203027211 */ /* 0x002fc800078ec0ff */
[----:B------:R-:W1:Y:S02]  /*b460*/  SYNCS.PHASECHK.TRANS64.TRYWAIT P0, [R2+URZ+0x22820], R9 ;  /* 0x02282009020075a7 */ /* 0x000e64000800017f */
[----:B-1----:R-:W-:Y:S05]  /*b470*/  @!P0 BRA `(.L_x_111) ;  /* 0x0000001000ac8947 */ /* 0x002fea0003800000 */
.L_x_152:
[----:B------:R-:W-:-:S03]  /*b480*/  UMOV UR4, 0xffffffff ;  /* 0xffffffff00047882 */ /* 0x000fc60000000000 */
[----:B------:R-:W-:Y:S05]  /*b490*/  BRA.DIV UR4, `(.L_x_112) ;  /* 0x0000001204b87947 */ /* 0x000fea000b800000 */
[----:B------:R-:W2:Y:S02]  /*b4a0*/  S2R R3, SR_TID.X ;  /* 0x0000000000037919 */ /* 0x000ea40000002100 */
[----:B--2---:R-:W-:-:S04]  /*b4b0*/  SHF.R.U32.HI R3, RZ, 0x5, R3 ;  /* 0x00000005ff037819 */ /* 0x004fc80000011603 */
[----:B------:R-:W-:-:S05]  /*b4c0*/  LOP3.LUT R3, R3, 0x3, RZ, 0xc0, !PT ;  /* 0x0000000303037812 */ /* 0x000fca00078ec0ff */
[----:B------:R2:W3:Y:S02]  /*b4d0*/  SHFL.IDX PT, R14, R3, RZ, 0x1f ;  /* 0x00001fff030e7589 */ /* 0x0004e400000e0000 */
.L_x_155:
[----:B---3--:R-:W-:-:S13]  /*b4e0*/  ISETP.NE.AND P0, PT, R14, RZ, PT ;  /* 0x000000ff0e00720c */ /* 0x008fda0003f05270 */
[----:B------:R-:W-:Y:S05]  /*b4f0*/  @P0 BRA `(.L_x_10) ;  /* 0x0000000000880947 */ /* 0x000fea0003800000 */
[----:B------:R-:W-:-:S03]  /*b500*/  UMOV UR4, 0xffffffff ;  /* 0xffffffff00047882 */ /* 0x000fc60000000000 */
[----:B------:R-:W-:Y:S05]  /*b510*/  BRA.DIV UR4, `(.L_x_113) ;  /* 0x0000001204cc7947 */ /* 0x000fea000b800000 */
[----:B------:R-:W-:-:S13]  /*b520*/  ELECT P6, URZ, PT ;  /* 0x00000000003f782f */ /* 0x000fda00038c0000 */
.L_x_158:
[----:B------:R-:W-:Y:S05]  /*b530*/  @!P6 BRA `(.L_x_10) ;  /* 0x000000000078e947 */ /* 0x000fea0003800000 */
[----:B------:R-:W-:-:S06]  /*b540*/  ULOP3.LUT UR4, UR42, 0x2, URZ, 0xfc, !UPT ;  /* 0x000000022a047892 */ /* 0x000fcc000f8efc3f */
[----:B--2---:R-:W-:-:S05]  /*b550*/  IMAD.U32 R3, RZ, RZ, UR4 ;  /* 0x00000004ff037e24 */ /* 0x004fca000f8e00ff */
[----:B------:R-:W-:-:S13]  /*b560*/  ISETP.NE.AND P2, PT, R3, 0x3, PT ;  /* 0x000000030300780c */ /* 0x000fda0003f45270 */
[----:B------:R-:W-:Y:S05]  /*b570*/  @!P2 BRA `(.L_x_114) ;  /* 0x000000000004a947 */ /* 0x000fea0003800000 */
[----:B------:R-:W-:Y:S01]  /*b580*/  BPT.TRAP 0x1 ;  /* 0x000000040000795c */ /* 0x000fe20000300000 */
.L_x_114:
[----:B------:R-:W-:Y:S01]  /*b590*/  VIADD R8, R2, 0x22840 ;  /* 0x0002284002087836 */ /* 0x000fe20000000000 */
[----:B------:R-:W-:Y:S01]  /*b5a0*/  SHF.L.U32 R4, R0, 0x1f, RZ ;  /* 0x0000001f00047819 */ /* 0x000fe200000006ff */
[C---:B------:R-:W-:Y:S02]  /*b5b0*/  VIADD R3, R6.reuse, 0x1 ;  /* 0x0000000106037836 */ /* 0x040fe40000000000 */
[----:B------:R-:W-:-:S03]  /*b5c0*/  IMAD R7, R6, 0x8, R8 ;  /* 0x0000000806077824 */ /* 0x000fc600078e0208 */
[C---:B------:R-:W-:Y:S01]  /*b5d0*/  ISETP.NE.AND P1, PT, R3.reuse, 0x2, PT ;  /* 0x000000020300780c */ /* 0x040fe20003f25270 */
[----:B------:R-:W2:Y:S03]  /*b5e0*/  SYNCS.PHASECHK.TRANS64.TRYWAIT P0, [R7+URZ], R4 ;  /* 0x00000004070075a7 */ /* 0x000ea6000800017f */
[----:B------:R-:W-:Y:S02]  /*b5f0*/  SEL R5, RZ, 0x1, P1 ;  /* 0x00000001ff057807 */ /* 0x000fe40000800000 */
[----:B------:R-:W-:Y:S02]  /*b600*/  SEL R3, R3, RZ, P1 ;  /* 0x000000ff03037207 */ /* 0x000fe40000800000 */
[----:B------:R-:W-:-:S03]  /*b610*/  LOP3.LUT R0, R0, R5, RZ, 0x3c, !PT ;  /* 0x0000000500007212 */ /* 0x000fc600078e3cff */
[----:B------:R-:W-:Y:S01]  /*b620*/  IMAD R5, R3, 0x8, R8 ;  /* 0x0000000803057824 */ /* 0x000fe200078e0208 */
[----:B------:R-:W-:Y:S01]  /*b630*/  SHF.L.U32 R0, R0, 0x1f, RZ ;  /* 0x0000001f00007819 */ /* 0x000fe200000006ff */
[----:B--2---:R-:W-:Y:S06]  /*b640*/  @!P0 BRA `(.L_x_115) ;  /* 0x0000001000a08947 */ /* 0x004fec0003800000 */
.L_x_159:
[----:B------:R-:W3:Y:S02]  /*b650*/  SYNCS.PHASECHK.TRANS64.TRYWAIT P0, [R5+URZ], R0 ;  /* 0x00000000050075a7 */ /* 0x000ee4000800017f */
[----:B---3--:R-:W-:Y:S05]  /*b660*/  @!P0 BRA `(.L_x_116) ;  /* 0x0000001000ac8947 */ /* 0x008fea0003800000 */
.L_x_160:
[----:B------:R-:W-:Y:S05]  /*b670*/  @!P2 BRA `(.L_x_117) ;  /* 0x000000000004a947 */ /* 0x000fea0003800000 */
[----:B------:R-:W-:Y:S01]  /*b680*/  BPT.TRAP 0x1 ;  /* 0x000000040000795c */ /* 0x000fe20000300000 */
.L_x_117:
[----:B-1----:R-:W-:-:S04]  /*b690*/  VIADD R2, R2, 0x22860 ;  /* 0x0002286002027836 */ /* 0x002fc80000000000 */
[----:B---3--:R-:W-:-:S04]  /*b6a0*/  IMAD R5, R6, 0x8, R2 ;  /* 0x0000000806057824 */ /* 0x008fc800078e0202 */
[----:B------:R-:W1:Y:S02]  /*b6b0*/  SYNCS.PHASECHK.TRANS64.TRYWAIT P0, [R5+URZ], R4 ;  /* 0x00000004050075a7 */ /* 0x000e64000800017f */
[----:B-1----:R-:W-:Y:S05]  /*b6c0*/  @!P0 BRA `(.L_x_118) ;  /* 0x0000001000a88947 */ /* 0x002fea0003800000 */
.L_x_161:
[----:B------:R-:W-:-:S07]  /*b6d0*/  IMAD R3, R3, 0x8, R2 ;  /* 0x0000000803037824 */ /* 0x000fce00078e0202 */
.L_x_119:
[----:B---3--:R3:W4:Y:S02]  /*b6e0*/  SYNCS.PHASECHK.TRANS64.TRYWAIT P0, [R3+URZ], R0 ;  /* 0x00000000030075a7 */ /* 0x008724000800017f */
[----:B----4-:R-:W-:Y:S05]  /*b6f0*/  @!P0 NANOSLEEP.SYNCS 0x989680 ;  /* 0x009896800000895d */ /* 0x010fea0003900000 */
[----:B------:R-:W4:Y:S02]  /*b700*/  @!P0 SYNCS.PHASECHK.TRANS64 P0, [R3+URZ], R0 ;  /* 0x00000000030085a7 */ /* 0x000f24000800007f */
[----:B----4-:R-:W-:Y:S05]  /*b710*/  @!P0 BRA `(.L_x_119) ;  /* 0xfffffffc00f08947 */ /* 0x010fea000383ffff */
.L_x_10:
[----:B------:R-:W-:Y:S05]  /*b720*/  BSYNC B6 ;  /* 0x0000000000067941 */ /* 0x000fea0003800000 */
.L_x_7:
[----:B------:R-:W-:Y:S05]  /*b730*/  EXIT ;  /* 0x000000000000794d */ /* 0x000fea0003800000 */
.L_x_14:
[----:B0-----:R-:W-:-:S04]  /*b740*/  MOV R3, UR38 ;  /* 0x0000002600037c02 */ /* 0x001fc80008000f00 */
[----:B------:R0:W1:Y:S03]  /*b750*/  SYNCS.PHASECHK.TRANS64.TRYWAIT P0, [R3+URZ+0x22800], R8 ;  /* 0x02280008030075a7 */ /* 0x000066000800017f */
[----:B-1----:R-:W-:Y:S05]  /*b760*/  @!P0 NANOSLEEP.SYNCS 0x989680 ;  /* 0x009896800000895d */ /* 0x002fea0003900000 */
[----:B------:R-:W1:Y:S02]  /*b770*/  @!P0 SYNCS.PHASECHK.TRANS64 P0, [R3+URZ+0x22800], R8 ;  /* 0x02280008030085a7 */ /* 0x000e64000800007f */
[----:B-1----:R-:W-:Y:S05]  /*b780*/  @!P0 BRA `(.L_x_14) ;  /* 0xfffffffc00ec8947 */ /* 0x002fea000383ffff */
[----:B------:R-:W-:Y:S05]  /*b790*/  BRA `(.L_x_120) ;  /* 0xffffff5c00647947 */ /* 0x000fea000383ffff */
.L_x_18:
[----:B0-----:R-:W-:-:S04]  /*b7a0*/  IMAD.U32 R3, RZ, RZ, UR38 ;  /* 0x00000026ff037e24 */ /* 0x001fc8000f8e00ff */
[----:B------:R0:W2:Y:S03]  /*b7b0*/  SYNCS.PHASECHK.TRANS64.TRYWAIT P1, [R3+URZ+0x22830], R8 ;  /* 0x02283008030075a7 */ /* 0x0000a6000802017f */
[----:B--2---:R-:W-:Y:S05]  /*b7c0*/  @!P1 NANOSLEEP.SYNCS 0x989680 ;  /* 0x009896800000995d */ /* 0x004fea0003900000 */
[----:B------:R-:W2:Y:S02]  /*b7d0*/  @!P1 SYNCS.PHASECHK.TRANS64 P1, [R3+URZ+0x22830], R8 ;  /* 0x02283008030095a7 */ /* 0x000ea4000802007f */
[----:B--2---:R-:W-:Y:S05]  /*b7e0*/  @!P1 BRA `(.L_x_18) ;  /* 0xfffffffc00ec9947 */ /* 0x004fea000383ffff */
[----:B------:R-:W-:Y:S05]  /*b7f0*/  BRA `(.L_x_17) ;  /* 0xffffff5c00807947 */ /* 0x000fea000383ffff */
.L_x_22:
[----:B--2---:R2:W3:Y:S02]  /*b800*/  SYNCS.PHASECHK.TRANS64.TRYWAIT P2, [R9+URZ+0x22850], R8 ;  /* 0x02285008090075a7 */ /* 0x0044e4000804017f */
[----:B---3--:R-:W-:Y:S05]  /*b810*/  @!P2 NANOSLEEP.SYNCS 0x989680 ;  /* 0x009896800000a95d */ /* 0x008fea0003900000 */
[----:B------:R-:W3:Y:S02]  /*b820*/  @!P2 SYNCS.PHASECHK.TRANS64 P2, [R9+URZ+0x22850], R8 ;  /* 0x022850080900a5a7 */ /* 0x000ee4000804007f */
[----:B---3--:R-:W-:Y:S05]  /*b830*/  @!P2 BRA `(.L_x_22) ;  /* 0xfffffffc00f0a947 */ /* 0x008fea000383ffff */
[----:B------:R-:W-:Y:S05]  /*b840*/  BRA `(.L_x_21) ;  /* 0xffffff7400107947 */ /* 0x000fea000383ffff */
.L_x_27:
[----:B0-----:R-:W-:Y:S02]  /*b850*/  IMAD.U32 R3, RZ, RZ, UR26 ;  /* 0x0000001aff037e24 */ /* 0x001fe4000f8e00ff */
[----:B------:R-:W-:-:S04]  /*b860*/  IMAD.U32 R4, RZ, RZ, UR25 ;  /* 0x00000019ff047e24 */ /* 0x000fc8000f8e00ff */
[----:B------:R0:W1:Y:S03]  /*b870*/  SYNCS.PHASECHK.TRANS64.TRYWAIT P3, [R3+URZ+0x22830], R4 ;  /* 0x02283004030075a7 */ /* 0x000066000806017f */
[----:B-1----:R-:W-:Y:S05]  /*b880*/  @!P3 NANOSLEEP.SYNCS 0x989680 ;  /* 0x009896800000b95d */ /* 0x002fea0003900000 */
[----:B------:R-:W1:Y:S02]  /*b890*/  @!P3 SYNCS.PHASECHK.TRANS64 P3, [R3+URZ+0x22830], R4 ;  /* 0x022830040300b5a7 */ /* 0x000e64000806007f */
[----:B-1----:R-:W-:Y:S05]  /*b8a0*/  @!P3 BRA `(.L_x_27) ;  /* 0xfffffffc00e8b947 */ /* 0x002fea000383ffff */
[----:B------:R-:W-:Y:S05]  /*b8b0*/  BRA `(.L_x_26) ;  /* 0xffffff7800307947 */ /* 0x000fea000383ffff */
.L_x_31:
[----:B0-----:R-:W-:-:S04]  /*b8c0*/  IMAD.U32 R8, RZ, RZ, UR25 ;  /* 0x00000019ff087e24 */ /* 0x001fc8000f8e00ff */
[----:B------:R0:W1:Y:S03]  /*b8d0*/  SYNCS.PHASECHK.TRANS64.TRYWAIT P3, [R179+URZ+0x22850], R8 ;  /* 0x02285008b30075a7 */ /* 0x000066000806017f */
[----:B-1----:R-:W-:Y:S05]  /*b8e0*/  @!P3 NANOSLEEP.SYNCS 0x989680 ;  /* 0x009896800000b95d */ /* 0x002fea0003900000 */
[----:B------:R-:W1:Y:S02]  /*b8f0*/  @!P3 SYNCS.PHASECHK.TRANS64 P3, [R179+URZ+0x22850], R8 ;  /* 0x02285008b300b5a7 */ /* 0x000e64000806007f */
[----:B-1----:R-:W-:Y:S05]  /*b900*/  @!P3 BRA `(.L_x_31) ;  /* 0xfffffffc00ecb947 */ /* 0x002fea000383ffff */
[----:B------:R-:W-:Y:S05]  /*b910*/  BRA `(.L_x_30) ;  /* 0xffffff9000487947 */ /* 0x000fea000383ffff */
.L_x_43:
[----:B------:R-:W-:Y:S02]  /*b920*/  IMAD.MOV.U32 R13, RZ, RZ, R19 ;  /* 0x000000ffff0d7224 */ /* 0x000fe400078e0013 */
[----:B------:R-:W-:Y:S02]  /*b930*/  IMAD.MOV.U32 R12, RZ, RZ, RZ ;  /* 0x000000ffff0c7224 */ /* 0x000fe400078e00ff */
[----:B------:R-:W-:Y:S02]  /*b940*/  IMAD.MOV.U32 R11, RZ, RZ, 0x1f ;  /* 0x0000001fff0b7424 */ /* 0x000fe400078e00ff */
[----:B------:R-:W-:-:S07]  /*b950*/  IMAD.MOV.U32 R15, RZ, RZ, -0x1 ;  /* 0xffffffffff0f7424 */ /* 0x000fce00078e00ff */
[----:B------:R-:W-:Y:S05]  /*b960*/  WARPSYNC.COLLECTIVE R15, `(.L_x_121) ;  /* 0x000000000f087348 */ /* 0x000fea0003c00000 */
[----:B------:R0:W1:Y:S02]  /*b970*/  SHFL.IDX P6, R14, R13, R12, R11 ;  /* 0x0000000c0d0e7389 */ /* 0x00006400000c000b */
[----:B01----:R-:W-:Y:S01]  /*b980*/  ENDCOLLECTIVE ;  /* 0x000000000000791b */ /* 0x003fe20003800000 */
.L_x_121:
[----:B------:R-:W-:Y:S05]  /*b990*/  BRA `(.L_x_122) ;  /* 0xffffffcc00247947 */ /* 0x000fea000383ffff */
.L_x_45:
[----:B------:R-:W-:Y:S01]  /*b9a0*/  BSSY B0, `(.L_x_123) ;  /* 0x0000006000007945 */ /* 0x000fe20003800000 */
[----:B------:R-:W-:-:S07]  /*b9b0*/  IMAD.MOV.U32 R15, RZ, RZ, -0x1 ;  /* 0xffffffffff0f7424 */ /* 0x000fce00078e00ff */
[----:B------:R-:W-:Y:S05]  /*b9c0*/  WARPSYNC.COLLECTIVE R15, `(.L_x_124) ;  /* 0x000000000f0c7348 */ /* 0x000fea0003c00000 */
[----:B------:R-:W-:Y:S02]  /*b9d0*/  ELECT P6, UR62, PT ;  /* 0x00000000003e782f */ /* 0x000fe400038c0000 */
[----:B------:R-:W-:Y:S01]  /*b9e0*/  MOV R14, UR62 ;  /* 0x0000003e000e7c02 */ /* 0x000fe20008000f00 */
[----:B------:R-:W-:Y:S10]  /*b9f0*/  ENDCOLLECTIVE ;  /* 0x000000000000791b */ /* 0x000ff40003800000 */
.L_x_124:
[----:B------:R-:W-:Y:S05]  /*ba00*/  BSYNC B0 ;  /* 0x0000000000007941 */ /* 0x000fea0003800000 */
.L_x_123:
[----:B------:R-:W-:Y:S05]  /*ba10*/  BRA `(.L_x_125) ;  /* 0xffffffcc00247947 */ /* 0x000fea000383ffff */
.L_x_47:
[----:B0-----:R-:W-:-:S04]  /*ba20*/  MOV R3, UR38 ;  /* 0x0000002600037c02 */ /* 0x001fc80008000f00 */
[----:B------:R0:W1:Y:S03]  /*ba30*/  SYNCS.PHASECHK.TRANS64.TRYWAIT P0, [R3+URZ+0x22840], R0 ;  /* 0x02284000030075a7 */ /* 0x000066000800017f */
[----:B-1----:R-:W-:Y:S05]  /*ba40*/  @!P0 NANOSLEEP.SYNCS 0x989680 ;  /* 0x009896800000895d */ /* 0x002fea0003900000 */
[----:B------:R-:W1:Y:S02]  /*ba50*/  @!P0 SYNCS.PHASECHK.TRANS64 P0, [R3+URZ+0x22840], R0 ;  /* 0x02284000030085a7 */ /* 0x000e64000800007f */
[----:B-1----:R-:W-:Y:S05]  /*ba60*/  @!P0 BRA `(.L_x_47) ;  /* 0xfffffffc00ec8947 */ /* 0x002fea000383ffff */
[----:B------:R-:W-:Y:S05]  /*ba70*/  BRA `(.L_x_126) ;  /* 0xffffffcc00847947 */ /* 0x000fea000383ffff */
.L_x_50:
[----:B------:R-:W-:Y:S02]  /*ba80*/  IMAD.MOV.U32 R13, RZ, RZ, R5 ;  /* 0x000000ffff0d7224 */ /* 0x000fe400078e0005 */
[----:B------:R-:W-:Y:S02]  /*ba90*/  IMAD.MOV.U32 R12, RZ, RZ, RZ ;  /* 0x000000ffff0c7224 */ /* 0x000fe400078e00ff */
[----:B------:R-:W-:Y:S02]  /*baa0*/  IMAD.MOV.U32 R11, RZ, RZ, 0x181f ;  /* 0x0000181fff0b7424 */ /* 0x000fe400078e00ff */
[----:B------:R-:W-:Y:S02]  /*bab0*/  IMAD.MOV.U32 R15, RZ, RZ, -0x1 ;  /* 0xffffffffff0f7424 */ /* 0x000fe400078e00ff */
[----:B------:R-:W-:-:S07]  /*bac0*/  IMAD R7, R10, 0x80, R7 ;  /* 0x000000800a077824 */ /* 0x000fce00078e0207 */
[----:B------:R-:W-:Y:S05]  /*bad0*/  WARPSYNC.COLLECTIVE R15, `(.L_x_127) ;  /* 0x000000000f087348 */ /* 0x000fea0003c00000 */
[----:B------:R0:W1:Y:S02]  /*bae0*/  SHFL.IDX P6, R14, R13, R12, R11 ;  /* 0x0000000c0d0e7389 */ /* 0x00006400000c000b */
[----:B01----:R-:W-:Y:S01]  /*baf0*/  ENDCOLLECTIVE ;  /* 0x000000000000791b */ /* 0x003fe20003800000 */
.L_x_127:
[----:B------:R-:W-:Y:S01]  /*bb00*/  IADD3 R21, R7, 0x10, RZ ;  /* 0x0000001007157810 */ /* 0x000fe20007ffe0ff */
[----:B------:R-:W-:Y:S02]  /*bb10*/  IMAD.MOV.U32 R13, RZ, RZ, R0 ;  /* 0x000000ffff0d7224 */ /* 0x000fe400078e0000 */
[----:B------:R-:W-:-:S07]  /*bb20*/  IMAD.MOV.U32 R2, RZ, RZ, R14 ;  /* 0x000000ffff027224 */ /* 0x000fce00078e000e */
[----:B------:R-:W-:Y:S05]  /*bb30*/  WARPSYNC.COLLECTIVE R15, `(.L_x_128) ;  /* 0x000000000f087348 */ /* 0x000fea0003c00000 */
[----:B------:R0:W1:Y:S02]  /*bb40*/  SHFL.IDX P6, R14, R13, R12, R11 ;  /* 0x0000000c0d0e7389 */ /* 0x00006400000c000b */
[----:B01----:R-:W-:Y:S01]  /*bb50*/  ENDCOLLECTIVE ;  /* 0x000000000000791b */ /* 0x003fe20003800000 */
.L_x_128:
[----:B------:R-:W-:Y:S02]  /*bb60*/  ULDC UR4, c[0x0][0x288] ;  /* 0x0000a20000047ab9 */ /* 0x000fe40000000800 */
[----:B------:R-:W-:-:S05]  /*bb70*/  IMAD R4, R4, UR4, RZ ;  /* 0x0000000404047c24 */ /* 0x000fca000f8e02ff */
[----:B------:R-:W-:Y:S01]  /*bb80*/  ISETP.GE.AND P1, PT, R7, R4, PT ;  /* 0x000000040700720c */ /* 0x000fe20003f26270 */
[----:B------:R-:W-:Y:S02]  /*bb90*/  IMAD.MOV.U32 R13, RZ, RZ, R5 ;  /* 0x000000ffff0d7224 */ /* 0x000fe400078e0005 */
[----:B------:R-:W-:-:S10]  /*bba0*/  IMAD.MOV.U32 R12, RZ, RZ, 0x1 ;  /* 0x00000001ff0c7424 */ /* 0x000fd400078e00ff */
[----:B------:R-:W-:Y:S02]  /*bbb0*/  @!P1 LEA R9, R6, UR38, 0x1 ;  /* 0x0000002606099c11 */ /* 0x000fe4000f8e08ff */
[----:B------:R-:W-:-:S05]  /*bbc0*/  @!P1 LEA R14, P2, R8, R14, 0x1 ;  /* 0x0000000e080e9211 */ /* 0x000fca00078408ff */
[----:B------:R-:W-:Y:S02]  /*bbd0*/  @!P1 IMAD.X R3, RZ, RZ, R2, P2 ;  /* 0x000000ffff039224 */ /* 0x000fe400010e0602 */
[----:B------:R-:W-:-:S07]  /*bbe0*/  @!P1 IMAD.MOV.U32 R2, RZ, RZ, R14 ;  /* 0x000000ffff029224 */ /* 0x000fce00078e000e */
[----:B------:R-:W-:Y:S05]  /*bbf0*/  WARPSYNC.COLLECTIVE R15, `(.L_x_129) ;  /* 0x000000000f087348 */ /* 0x000fea0003c00000 */
[----:B------:R0:W1:Y:S02]  /*bc00*/  SHFL.IDX P6, R14, R13, R12, R11 ;  /* 0x0000000c0d0e7389 */ /* 0x00006400000c000b */
[----:B01----:R-:W-:Y:S01]  /*bc10*/  ENDCOLLECTIVE ;  /* 0x000000000000791b */ /* 0x003fe20003800000 */
.L_x_129:
[----:B------:R-:W-:Y:S01]  /*bc20*/  @!PT LDS RZ, [RZ] ;  /* 0x00000000fffff984 */ /* 0x000fe20000000800 */
[----:B------:R-:W-:Y:S01]  /*bc30*/  @!PT LDS RZ, [RZ] ;  /* 0x00000000fffff984 */ /* 0x000fe20000000800 */
[----:B------:R-:W-:Y:S01]  /*bc40*/  @!PT LDS RZ, [RZ] ;  /* 0x00000000fffff984 */ /* 0x000fe20000000800 */
[----:B------:R0:W-:Y:S01]  /*bc50*/  @!P1 LDGSTS.E.BYPASS.LTC128B.128 [R9+0x18400], desc[UR44][R2.64], !P0 ;  /* 0x1840000002099fae */ /* 0x0001e2000c101d6c */
[----:B------:R-:W-:Y:S01]  /*bc60*/  ISETP.GE.AND P1, PT, R21, R4, PT ;  /* 0x000000041500720c */ /* 0x000fe20003f26270 */
[----:B------:R-:W-:Y:S02]  /*bc70*/  IMAD.MOV.U32 R13, RZ, RZ, R0 ;  /* 0x000000ffff0d7224 */ /* 0x000fe400078e0000 */
[----:B0-----:R-:W-:-:S10]  /*bc80*/  VIADD R9, R7, 0x20 ;  /* 0x0000002007097836 */ /* 0x001fd40000000000 */
[----:B------:R-:W-:Y:S01]  /*bc90*/  @!P1 LEA R21, R6, UR38, 0x1 ;  /* 0x0000002606159c11 */ /* 0x000fe2000f8e08ff */
[----:B------:R-:W-:-:S07]  /*bca0*/  IMAD.MOV.U32 R2, RZ, RZ, R14 ;  /* 0x000000ffff027224 */ /* 0x000fce00078e000e */
[----:B------:R-:W-:Y:S05]  /*bcb0*/  WARPSYNC.COLLECTIVE R15, `(.L_x_130) ;  /* 0x000000000f087348 */ /* 0x000fea0003c00000 */
[----:B------:R0:W1:Y:S02]  /*bcc0*/  SHFL.IDX P6, R14, R13, R12, R11 ;  /* 0x0000000c0d0e7389 */ /* 0x00006400000c000b */
[----:B01----:R-:W-:Y:S01]  /*bcd0*/  ENDCOLLECTIVE ;  /* 0x000000000000791b */ /* 0x003fe20003800000 */
.L_x_130:
[----:B------:R-:W-:Y:S02]  /*bce0*/  IMAD.MOV.U32 R13, RZ, RZ, R5 ;  /* 0x000000ffff0d7224 */ /* 0x000fe400078e0005 */
[----:B------:R-:W-:Y:S01]  /*bcf0*/  IMAD.MOV.U32 R12, RZ, RZ, 0x2 ;  /* 0x00000002ff0c7424 */ /* 0x000fe200078e00ff */
[----:B------:R-:W-:-:S05]  /*bd00*/  @!P1 LEA R14, P2, R8, R14, 0x1 ;  /* 0x0000000e080e9211 */ /* 0x000fca00078408ff */
[----:B------:R-:W-:Y:S02]  /*bd10*/  @!P1 IMAD.X R3, RZ, RZ, R2, P2 ;  /* 0x000000ffff039224 */ /* 0x000fe400010e0602 */
[----:B------:R-:W-:-:S07]  /*bd20*/  @!P1 IMAD.MOV.U32 R2, RZ, RZ, R14 ;  /* 0x000000ffff029224 */ /* 0x000fce00078e000e */
[----:B------:R-:W-:Y:S05]  /*bd30*/  WARPSYNC.COLLECTIVE R15, `(.L_x_131) ;  /* 0x000000000f087348 */ /* 0x000fea0003c00000 */
[----:B------:R0:W1:Y:S02]  /*bd40*/  SHFL.IDX P6, R14, R13, R12, R11 ;  /* 0x0000000c0d0e7389 */ /* 0x00006400000c000b */
[----:B01----:R-:W-:Y:S01]  /*bd50*/  ENDCOLLECTIVE ;  /* 0x000000000000791b */ /* 0x003fe20003800000 */
.L_x_131:
[----:B------:R-:W-:Y:S01]  /*bd60*/  @!PT LDS RZ, [RZ] ;  /* 0x00000000fffff984 */ /* 0x000fe20000000800 */
[----:B------:R-:W-:Y:S01]  /*bd70*/  @!PT LDS RZ, [RZ] ;  /* 0x00000000fffff984 */ /* 0x000fe20000000800 */
[----:B------:R-:W-:Y:S01]  /*bd80*/  @!PT LDS RZ, [RZ] ;  /* 0x00000000fffff984 */ /* 0x000fe20000000800 */
[----:B------:R0:W-:Y:S01]  /*bd90*/  @!P1 LDGSTS.E.BYPASS.LTC128B.128 [R21+0x18c00], desc[UR44][R2.64], !P0 ;  /* 0x18c0000002159fae */ /* 0x0001e2000c101d6c */
[----:B------:R-:W-:Y:S01]  /*bda0*/  ISETP.GE.AND P1, PT, R9, R4, PT ;  /* 0x000000040900720c */ /* 0x000fe20003f26270 */
[----:B------:R-:W-:Y:S02]  /*bdb0*/  IMAD.MOV.U32 R13, RZ, RZ, R0 ;  /* 0x000000ffff0d7224 */ /* 0x000fe400078e0000 */
[----:B0-----:R-:W-:-:S10]  /*bdc0*/  VIADD R21, R7, 0x30 ;  /* 0x0000003007157836 */ /* 0x001fd40000000000 */
[----:B------:R-:W-:Y:S02]  /*bdd0*/  @!P1 LEA R9, R6, UR38, 0x1 ;  /* 0x0000002606099c11 */ /* 0x000fe4000f8e08ff */
[----:B------:R-:W-:-:S07]  /*bde0*/  MOV R2, R14 ;  /* 0x0000000e00027202 */ /* 0x000fce0000000f00 */
[----:B------:R-:W-:Y:S05]  /*bdf0*/  WARPSYNC.COLLECTIVE R15, `(.L_x_132) ;  /* 0x000000000f087348 */ /* 0x000fea0003c00000 */
[----:B------:R0:W1:Y:S02]  /*be00*/  SHFL.IDX P6, R14, R13, R12, R11 ;  /* 0x0000000c0d0e7389 */ /* 0x00006400000c000b */
[----:B01----:R-:W-:Y:S01]  /*be10*/  ENDCOLLECTIVE ;  /* 0x000000000000791b */ /* 0x003fe20003800000 */
.L_x_132:
        /* <DEDUP_REMOVED lines=8> */
.L_x_133:
        /* <DEDUP_REMOVED lines=12> */
.L_x_134:
[----:B------:R-:W-:Y:S02]  /*bf60*/  IMAD.MOV.U32 R13, RZ, RZ, R5 ;  /* 0x000000ffff0d7224 */ /* 0x000fe400078e0005 */
[----:B------:R-:W-:Y:S01]  /*bf70*/  IMAD.MOV.U32 R12, RZ, RZ, 0x4 ;  /* 0x00000004ff0c7424 */ /* 0x000fe200078e00ff */
[----:B------:R-:W-:-:S05]  /*bf80*/  @!P1 LEA R14, P2, R8, R14, 0x1 ;  /* 0x0000000e080e9211 */ /* 0x000fca00078408ff */
[----:B------:R-:W-:Y:S01]  /*bf90*/  @!P1 IMAD.X R3, RZ, RZ, R2, P2 ;  /* 0x000000ffff039224 */ /* 0x000fe200010e0602 */
[----:B------:R-:W-:-:S07]  /*bfa0*/  @!P1 MOV R2, R14 ;  /* 0x0000000e00029202 */ /* 0x000fce0000000f00 */
[----:B------:R-:W-:Y:S05]  /*bfb0*/  WARPSYNC.COLLECTIVE R15, `(.L_x_135) ;  /* 0x000000000f087348 */ /* 0x000fea0003c00000 */
[----:B------:R0:W1:Y:S02]  /*bfc0*/  SHFL.IDX P6, R14, R13, R12, R11 ;  /* 0x0000000c0d0e7389 */ /* 0x00006400000c000b */
[----:B01----:R-:W-:Y:S01]  /*bfd0*/  ENDCOLLECTIVE ;  /* 0x000000000000791b */ /* 0x003fe20003800000 */
.L_x_135:
        /* <DEDUP_REMOVED lines=12> */
.L_x_136:
[----:B------:R-:W-:Y:S01]  /*c0a0*/  IMAD.MOV.U32 R13, RZ, RZ, R5 ;  /* 0x000000ffff0d7224 */ /* 0x000fe200078e0005 */
[----:B------:R-:W-:Y:S02]  /*c0b0*/  MOV R12, 0x5 ;  /* 0x00000005000c7802 */ /* 0x000fe40000000f00 */
[----:B------:R-:W-:-:S05]  /*c0c0*/  @!P1 LEA R14, P2, R8, R14, 0x1 ;  /* 0x0000000e080e9211 */ /* 0x000fca00078408ff */
[----:B------:R-:W-:Y:S02]  /*c0d0*/  @!P1 IMAD.X R3, RZ, RZ, R2, P2 ;  /* 0x000000ffff039224 */ /* 0x000fe400010e0602 */
[----:B------:R-:W-:-:S07]  /*c0e0*/  @!P1 IMAD.MOV.U32 R2, RZ, RZ, R14 ;  /* 0x000000ffff029224 */ /* 0x000fce00078e000e */
[----:B------:R-:W-:Y:S05]  /*c0f0*/  WARPSYNC.COLLECTIVE R15, `(.L_x_137) ;  /* 0x000000000f087348 */ /* 0x000fea0003c00000 */
[----:B------:R0:W1:Y:S02]  /*c100*/  SHFL.IDX P6, R14, R13, R12, R11 ;  /* 0x0000000c0d0e7389 */ /* 0x00006400000c000b */
[----:B01----:R-:W-:Y:S01]  /*c110*/  ENDCOLLECTIVE ;  /* 0x000000000000791b */ /* 0x003fe20003800000 */
.L_x_137:
[----:B------:R-:W-:Y:S01]  /*c120*/  @!PT LDS RZ, [RZ] ;  /* 0x00000000fffff984 */ /* 0x000fe20000000800 */
[----:B------:R-:W-:Y:S01]  /*c130*/  @!PT LDS RZ, [RZ] ;  /* 0x00000000fffff984 */ /* 0x000fe20000000800 */
[----:B------:R-:W-:Y:S01]  /*c140*/  @!PT LDS RZ, [RZ] ;  /* 0x00000000fffff984 */ /* 0x000fe20000000800 */
[----:B------:R0:W-:Y:S01]  /*c150*/  @!P1 LDGSTS.E.BYPASS.LTC128B.128 [R9+0x1a400], desc[UR44][R2.64], !P0 ;  /* 0x1a40000002099fae */ /* 0x0001e2000c101d6c */
[----:B------:R-:W-:Y:S01]  /*c160*/  ISETP.GE.AND P1, PT, R21, R4, PT ;  /* 0x000000041500720c */ /* 0x000fe20003f26270 */
[----:B------:R-:W-:-:S12]  /*c170*/  IMAD.MOV.U32 R13, RZ, RZ, R0 ;  /* 0x000000ffff0d7224 */ /* 0x000fd800078e0000 */
[----:B------:R-:W-:Y:S01]  /*c180*/  @!P1 LEA R21, R6, UR38, 0x1 ;  /* 0x0000002606159c11 */ /* 0x000fe2000f8e08ff */
[----:B0-----:R-:W-:-:S07]  /*c190*/  IMAD.MOV.U32 R2, RZ, RZ, R14 ;  /* 0x000000ffff027224 */ /* 0x001fce00078e000e */
[----:B------:R-:W-:Y:S05]  /*c1a0*/  WARPSYNC.COLLECTIVE R15, `(.L_x_138) ;  /* 0x000000000f087348 */ /* 0x000fea0003c00000 */
[----:B------:R0:W1:Y:S02]  /*c1b0*/  SHFL.IDX P6, R14, R13, R12, R11 ;  /* 0x0000000c0d0e7389 */ /* 0x00006400000c000b */
[----:B01----:R-:W-:Y:S01]  /*c1c0*/  ENDCOLLECTIVE ;  /* 0x000000000000791b */ /* 0x003fe20003800000 */
.L_x_138:
        /* <DEDUP_REMOVED lines=8> */
.L_x_139:
[----:B------:R-:W-:Y:S01]  /*c250*/  @!PT LDS RZ, [RZ] ;  /* 0x00000000fffff984 */ /* 0x000fe20000000800 */
[----:B------:R-:W-:Y:S01]  /*c260*/  @!PT LDS RZ, [RZ] ;  /* 0x00000000fffff984 */ /* 0x000fe20000000800 */
[----:B------:R-:W-:Y:S01]  /*c270*/  @!PT LDS RZ, [RZ] ;  /* 0x00000000fffff984 */ /* 0x000fe20000000800 */
[----:B------:R0:W-:Y:S01]  /*c280*/  @!P1 LDGSTS.E.BYPASS.LTC128B.128 [R21+0x1ac00], desc[UR44][R2.64], !P0 ;  /* 0x1ac0000002159fae */ /* 0x0001e2000c101d6c */
[----:B------:R-:W-:Y:S02]  /*c290*/  IMAD.MOV.U32 R13, RZ, RZ, R0 ;  /* 0x000000ffff0d7224 */ /* 0x000fe400078e0000 */
[----:B0-----:R-:W-:-:S05]  /*c2a0*/  VIADD R3, R7, 0x60 ;  /* 0x0000006007037836 */ /* 0x001fca0000000000 */
[----:B------:R-:W-:Y:S01]  /*c2b0*/  ISETP.GE.AND P1, PT, R3, R4, PT ;  /* 0x000000040300720c */ /* 0x000fe20003f26270 */
[----:B------:R-:W-:-:S12]  /*c2c0*/  IMAD.MOV.U32 R2, RZ, RZ, R14 ;  /* 0x000000ffff027224 */ /* 0x000fd800078e000e */
[----:B------:R-:W-:Y:S05]  /*c2d0*/  WARPSYNC.COLLECTIVE R15, `(.L_x_140) ;  /* 0x000000000f087348 */ /* 0x000fea0003c00000 */
[----:B------:R0:W1:Y:S02]  /*c2e0*/  SHFL.IDX P6, R14, R13, R12, R11 ;  /* 0x0000000c0d0e7389 */ /* 0x00006400000c000b */
[----:B01----:R-:W-:Y:S01]  /*c2f0*/  ENDCOLLECTIVE ;  /* 0x000000000000791b */ /* 0x003fe20003800000 */
.L_x_140:
[----:B------:R-:W-:Y:S01]  /*c300*/  @!P1 LEA R9, R6, UR38, 0x1 ;  /* 0x0000002606099c11 */ /* 0x000fe2000f8e08ff */
[----:B------:R-:W-:Y:S02]  /*c310*/  IMAD.MOV.U32 R13, RZ, RZ, R5 ;  /* 0x000000ffff0d7224 */ /* 0x000fe400078e0005 */
[----:B------:R-:W-:Y:S01]  /*c320*/  IMAD.MOV.U32 R12, RZ, RZ, 0x7 ;  /* 0x00000007ff0c7424 */ /* 0x000fe200078e00ff */
[----:B------:R-:W-:-:S04]  /*c330*/  @!P1 LEA R14, P2, R8, R14, 0x1 ;  /* 0x0000000e080e9211 */ /* 0x000fc800078408ff */
[----:B------:R-:W-:Y:S01]  /*c340*/  @!P1 IADD3.X R3, RZ, R2, RZ, P2, !PT ;  /* 0x00000002ff039210 */ /* 0x000fe200017fe4ff */
[----:B------:R-:W-:-:S08]  /*c350*/  @!P1 IMAD.MOV.U32 R2, RZ, RZ, R14 ;  /* 0x000000ffff029224 */ /* 0x000fd000078e000e */
[----:B------:R-:W-:Y:S05]  /*c360*/  WARPSYNC.COLLECTIVE R15, `(.L_x_141) ;  /* 0x000000000f087348 */ /* 0x000fea0003c00000 */
[----:B------:R0:W1:Y:S02]  /*c370*/  SHFL.IDX P6, R14, R13, R12, R11 ;  /* 0x0000000c0d0e7389 */ /* 0x00006400000c000b */
[----:B01----:R-:W-:Y:S01]  /*c380*/  ENDCOLLECTIVE ;  /* 0x000000000000791b */ /* 0x003fe20003800000 */
.L_x_141:
[----:B------:R-:W-:Y:S01]  /*c390*/  @!PT LDS RZ, [RZ] ;  /* 0x00000000fffff984 */ /* 0x000fe20000000800 */
[----:B------:R-:W-:Y:S01]  /*c3a0*/  @!PT LDS RZ, [RZ] ;  /* 0x00000000fffff984 */ /* 0x000fe20000000800 */
[----:B------:R-:W-:Y:S01]  /*c3b0*/  @!PT LDS RZ, [RZ] ;  /* 0x00000000fffff984 */ /* 0x000fe20000000800 */
[----:B------:R0:W-:Y:S01]  /*c3c0*/  @!P1 LDGSTS.E.BYPASS.LTC128B.128 [R9+0x1b400], desc[UR44][R2.64], !P0 ;  /* 0x1b40000002099fae */ /* 0x0001e2000c101d6c */
[----:B------:R-:W-:Y:S02]  /*c3d0*/  IMAD.MOV.U32 R13, RZ, RZ, R0 ;  /* 0x000000ffff0d7224 */ /* 0x000fe400078e0000 */
[----:B------:R-:W-:-:S07]  /*c3e0*/  IMAD.MOV.U32 R5, RZ, RZ, R14 ;  /* 0x000000ffff057224 */ /* 0x000fce00078e000e */
[----:B0-----:R-:W-:Y:S05]  /*c3f0*/  WARPSYNC.COLLECTIVE R15, `(.L_x_142) ;  /* 0x000000000f087348 */ /* 0x001fea0003c00000 */
[----:B------:R1:W2:Y:S02]  /*c400*/  SHFL.IDX P6, R14, R13, R12, R11 ;  /* 0x0000000c0d0e7389 */ /* 0x0002a400000c000b */
[----:B012---:R-:W-:Y:S01]  /*c410*/  ENDCOLLECTIVE ;  /* 0x000000000000791b */ /* 0x007fe20003800000 */
.L_x_142:
[----:B------:R-:W-:Y:S05]  /*c420*/  BRA `(.L_x_143) ;  /* 0xffffffcc00b47947 */ /* 0x000fea000383ffff */
.L_x_51:
[----:B0-----:R-:W-:-:S04]  /*c430*/  IMAD.U32 R3, RZ, RZ, UR38 ;  /* 0x00000026ff037e24 */ /* 0x001fc8000f8e00ff */
[----:B------:R0:W1:Y:S03]  /*c440*/  SYNCS.PHASECHK.TRANS64.TRYWAIT P0, [R3+URZ+0x22820], R4 ;  /* 0x02282004030075a7 */ /* 0x000066000800017f */
[----:B-1----:R-:W-:Y:S05]  /*c450*/  @!P0 NANOSLEEP.SYNCS 0x989680 ;  /* 0x009896800000895d */ /* 0x002fea0003900000 */
[----:B------:R-:W1:Y:S02]  /*c460*/  @!P0 SYNCS.PHASECHK.TRANS64 P0, [R3+URZ+0x22820], R4 ;  /* 0x02282004030085a7 */ /* 0x000e64000800007f */
[----:B-1----:R-:W-:Y:S05]  /*c470*/  @!P0 BRA `(.L_x_51) ;  /* 0xfffffffc00ec8947 */ /* 0x002fea000383ffff */
[----:B------:R-:W-:Y:S05]  /*c480*/  BRA `(.L_x_144) ;  /* 0xffffffcc00e47947 */ /* 0x000fea000383ffff */
.L_x_54:
[----:B0-----:R-:W-:-:S04]  /*c490*/  IMAD.U32 R3, RZ, RZ, UR38 ;  /* 0x00000026ff037e24 */ /* 0x001fc8000f8e00ff */
[----:B------:R0:W1:Y:S03]  /*c4a0*/  SYNCS.PHASECHK.TRANS64.TRYWAIT P0, [R3+URZ+0x22860], R4 ;  /* 0x02286004030075a7 */ /* 0x000066000800017f */
[----:B-1----:R-:W-:Y:S05]  /*c4b0*/  @!P0 NANOSLEEP.SYNCS 0x989680 ;  /* 0x009896800000895d */ /* 0x002fea0003900000 */
[----:B------:R-:W1:Y:S02]  /*c4c0*/  @!P0 SYNCS.PHASECHK.TRANS64 P0, [R3+URZ+0x22860], R4 ;  /* 0x02286004030085a7 */ /* 0x000e64000800007f */
[----:B-1----:R-:W-:Y:S05]  /*c4d0*/  @!P0 BRA `(.L_x_54) ;  /* 0xfffffffc00ec8947 */ /* 0x002fea000383ffff */
[----:B------:R-:W-:Y:S05]  /*c4e0*/  BRA `(.L_x_145) ;  /* 0xffffffcc00f07947 */ /* 0x000fea000383ffff */
.L_x_66:
[----:B-1----:R-:W-:-:S04]  /*c4f0*/  IMAD.U32 R3, RZ, RZ, UR38 ;  /* 0x00000026ff037e24 */ /* 0x002fc8000f8e00ff */
[----:B------:R1:W2:Y:S03]  /*c500*/  SYNCS.PHASECHK.TRANS64.TRYWAIT P0, [R3+URZ+0x22848], R2 ;  /* 0x02284802030075a7 */ /* 0x0002a6000800017f */
[----:B--2---:R-:W-:Y:S05]  /*c510*/  @!P0 NANOSLEEP.SYNCS 0x989680 ;  /* 0x009896800000895d */ /* 0x004fea0003900000 */
[----:B------:R-:W2:Y:S02]  /*c520*/  @!P0 SYNCS.PHASECHK.TRANS64 P0, [R3+URZ+0x22848], R2 ;  /* 0x02284802030085a7 */ /* 0x000ea4000800007f */
[----:B--2---:R-:W-:Y:S05]  /*c530*/  @!P0 BRA `(.L_x_66) ;  /* 0xfffffffc00ec8947 */ /* 0x004fea000383ffff */
[----:B------:R-:W-:Y:S05]  /*c540*/  BRA `(.L_x_146) ;  /* 0xffffffd400ec7947 */ /* 0x000fea000383ffff */
.L_x_71:
[----:B01----:R-:W-:-:S04]  /*c550*/  IMAD.U32 R3, RZ, RZ, UR38 ;  /* 0x00000026ff037e24 */ /* 0x003fc8000f8e00ff */
[----:B------:R0:W1:Y:S03]  /*c560*/  SYNCS.PHASECHK.TRANS64.TRYWAIT P0, [R3+URZ+0x22868], R2 ;  /* 0x02286802030075a7 */ /* 0x000066000800017f */
[----:B-1----:R-:W-:Y:S05]  /*c570*/  @!P0 NANOSLEEP.SYNCS 0x989680 ;  /* 0x009896800000895d */ /* 0x002fea0003900000 */
[----:B------:R-:W1:Y:S02]  /*c580*/  @!P0 SYNCS.PHASECHK.TRANS64 P0, [R3+URZ+0x22868], R2 ;  /* 0x02286802030085a7 */ /* 0x000e64000800007f */
[----:B-1----:R-:W-:Y:S05]  /*c590*/  @!P0 BRA `(.L_x_71) ;  /* 0xfffffffc00ec8947 */ /* 0x002fea000383ffff */
[----:B------:R-:W-:Y:S05]  /*c5a0*/  BRA `(.L_x_147) ;  /* 0xffffffd8004c7947 */ /* 0x000fea000383ffff */
.L_x_82:
[----:B-1----:R-:W-:-:S04]  /*c5b0*/  MOV R3, UR38 ;  /* 0x0000002600037c02 */ /* 0x002fc80008000f00 */
[----:B------:R1:W2:Y:S03]  /*c5c0*/  SYNCS.PHASECHK.TRANS64.TRYWAIT P0, [R3+URZ+0x22840], R2 ;  /* 0x02284002030075a7 */ /* 0x0002a6000800017f */
[----:B--2---:R-:W-:Y:S05]  /*c5d0*/  @!P0 NANOSLEEP.SYNCS 0x989680 ;  /* 0x009896800000895d */ /* 0x004fea0003900000 */
[----:B------:R-:W2:Y:S02]  /*c5e0*/  @!P0 SYNCS.PHASECHK.TRANS64 P0, [R3+URZ+0x22840], R2 ;  /* 0x02284002030085a7 */ /* 0x000ea4000800007f */
[----:B--2---:R-:W-:Y:S05]  /*c5f0*/  @!P0 BRA `(.L_x_82) ;  /* 0xfffffffc00ec8947 */ /* 0x004fea000383ffff */
[----:B------:R-:W-:Y:S05]  /*c600*/  BRA `(.L_x_148) ;  /* 0xffffffdc00cc7947 */ /* 0x000fea000383ffff */
.L_x_87:
[----:B01----:R-:W-:-:S04]  /*c610*/  IMAD.U32 R3, RZ, RZ, UR38 ;  /* 0x00000026ff037e24 */ /* 0x003fc8000f8e00ff */
[----:B------:R0:W1:Y:S03]  /*c620*/  SYNCS.PHASECHK.TRANS64.TRYWAIT P0, [R3+URZ+0x22860], R2 ;  /* 0x02286002030075a7 */ /* 0x000066000800017f */
[----:B-1----:R-:W-:Y:S05]  /*c630*/  @!P0 NANOSLEEP.SYNCS 0x989680 ;  /* 0x009896800000895d */ /* 0x002fea0003900000 */
[----:B------:R-:W1:Y:S02]  /*c640*/  @!P0 SYNCS.PHASECHK.TRANS64 P0, [R3+URZ+0x22860], R2 ;  /* 0x02286002030085a7 */ /* 0x000e64000800007f */
[----:B-1----:R-:W-:Y:S05]  /*c650*/  @!P0 BRA `(.L_x_87) ;  /* 0xfffffffc00ec8947 */ /* 0x002fea000383ffff */
[----:B------:R-:W-:Y:S05]  /*c660*/  BRA `(.L_x_149) ;  /* 0xffffffe000307947 */ /* 0x000fea000383ffff */
.L_x_99:
[----:B-1----:R-:W-:-:S04]  /*c670*/  IMAD.U32 R3, RZ, RZ, UR38 ;  /* 0x00000026ff037e24 */ /* 0x002fc8000f8e00ff */
[----:B------:R1:W2:Y:S03]  /*c680*/  SYNCS.PHASECHK.TRANS64.TRYWAIT P0, [R3+URZ+0x22848], R2 ;  /* 0x02284802030075a7 */ /* 0x0002a6000800017f */
[----:B--2---:R-:W-:Y:S05]  /*c690*/  @!P0 NANOSLEEP.SYNCS 0x989680 ;  /* 0x009896800000895d */ /* 0x004fea0003900000 */
[----:B------:R-:W2:Y:S02]  /*c6a0*/  @!P0 SYNCS.PHASECHK.TRANS64 P0, [R3+URZ+0x22848], R2 ;  /* 0x02284802030085a7 */ /* 0x000ea4000800007f */
[----:B--2---:R-:W-:Y:S05]  /*c6b0*/  @!P0 BRA `(.L_x_99) ;  /* 0xfffffffc00ec8947 */ /* 0x004fea000383ffff */
[----:B------:R-:W-:Y:S05]  /*c6c0*/  BRA `(.L_x_150) ;  /* 0xffffffe400bc7947 */ /* 0x000fea000383ffff */
.L_x_104:
[----:B-1----:R-:W-:-:S04]  /*c6d0*/  IMAD.U32 R3, RZ, RZ, UR38 ;  /* 0x00000026ff037e24 */ /* 0x002fc8000f8e00ff */
[----:B------:R1:W2:Y:S03]  /*c6e0*/  SYNCS.PHASECHK.TRANS64.TRYWAIT P0, [R3+URZ+0x22868], R2 ;  /* 0x02286802030075a7 */ /* 0x0002a6000800017f */
[----:B--2---:R-:W-:Y:S05]  /*c6f0*/  @!P0 NANOSLEEP.SYNCS 0x989680 ;  /* 0x009896800000895d */ /* 0x004fea0003900000 */
[----:B------:R-:W2:Y:S02]  /*c700*/  @!P0 SYNCS.PHASECHK.TRANS64 P0, [R3+URZ+0x22868], R2 ;  /* 0x02286802030085a7 */ /* 0x000ea4000800007f */
[----:B--2---:R-:W-:Y:S05]  /*c710*/  @!P0 BRA `(.L_x_104) ;  /* 0xfffffffc00ec8947 */ /* 0x004fea000383ffff */
[----:B------:R-:W-:Y:S05]  /*c720*/  BRA `(.L_x_151) ;  /* 0xffffffe800207947 */ /* 0x000fea000383ffff */
.L_x_111:
[----:B-1----:R1:W2:Y:S02]  /*c730*/  SYNCS.PHASECHK.TRANS64.TRYWAIT P0, [R2+URZ+0x22820], R9 ;  /* 0x02282009020075a7 */ /* 0x0022a4000800017f */
[----:B--2---:R-:W-:Y:S05]  /*c740*/  @!P0 NANOSLEEP.SYNCS 0x989680 ;  /* 0x009896800000895d */ /* 0x004fea0003900000 */
[----:B------:R-:W2:Y:S02]  /*c750*/  @!P0 SYNCS.PHASECHK.TRANS64 P0, [R2+URZ+0x22820], R9 ;  /* 0x02282009020085a7 */ /* 0x000ea4000800007f */
[----:B--2---:R-:W-:Y:S05]  /*c760*/  @!P0 BRA `(.L_x_111) ;  /* 0xfffffffc00f08947 */ /* 0x004fea000383ffff */
[----:B------:R-:W-:Y:S05]  /*c770*/  BRA `(.L_x_152) ;  /* 0xffffffec00407947 */ /* 0x000fea000383ffff */
.L_x_112:
[----:B------:R-:W2:Y:S01]  /*c780*/  S2R R3, SR_TID.X ;  /* 0x0000000000037919 */ /* 0x000ea20000002100 */
[----:B------:R-:W-:Y:S01]  /*c790*/  BSSY B0, `(.L_x_153) ;  /* 0x000000a000007945 */ /* 0x000fe20003800000 */
[----:B------:R-:W-:Y:S02]  /*c7a0*/  IMAD.MOV.U32 R12, RZ, RZ, RZ ;  /* 0x000000ffff0c7224 */ /* 0x000fe400078e00ff */
[----:B------:R-:W-:Y:S02]  /*c7b0*/  IMAD.MOV.U32 R11, RZ, RZ, 0x1f ;  /* 0x0000001fff0b7424 */ /* 0x000fe400078e00ff */
[----:B------:R-:W-:Y:S01]  /*c7c0*/  IMAD.MOV.U32 R15, RZ, RZ, -0x1 ;  /* 0xffffffffff0f7424 */ /* 0x000fe200078e00ff */
[----:B--2---:R-:W-:-:S04]  /*c7d0*/  SHF.R.U32.HI R3, RZ, 0x5, R3 ;  /* 0x00000005ff037819 */ /* 0x004fc80000011603 */
[----:B------:R-:W-:-:S05]  /*c7e0*/  LOP3.LUT R3, R3, 0x3, RZ, 0xc0, !PT ;  /* 0x0000000303037812 */ /* 0x000fca00078ec0ff */
[----:B------:R-:W-:-:S07]  /*c7f0*/  IMAD.MOV.U32 R13, RZ, RZ, R3 ;  /* 0x000000ffff0d7224 */ /* 0x000fce00078e0003 */
[----:B01----:R-:W-:Y:S05]  /*c800*/  WARPSYNC.COLLECTIVE R15, `(.L_x_154) ;  /* 0x000000000f087348 */ /* 0x003fea0003c00000 */
[----:B------:R2:W3:Y:S02]  /*c810*/  SHFL.IDX P6, R14, R13, R12, R11 ;  /* 0x0000000c0d0e7389 */ /* 0x0004e400000c000b */
[----:B0123--:R-:W-:Y:S01]  /*c820*/  ENDCOLLECTIVE ;  /* 0x000000000000791b */ /* 0x00ffe20003800000 */
.L_x_154:
[----:B------:R-:W-:Y:S05]  /*c830*/  BSYNC B0 ;  /* 0x0000000000007941 */ /* 0x000fea0003800000 */
.L_x_153:
[----:B------:R-:W-:Y:S05]  /*c840*/  BRA `(.L_x_155) ;  /* 0xffffffec00247947 */ /* 0x000fea000383ffff */
.L_x_113:
[----:B------:R-:W-:Y:S01]  /*c850*/  BSSY B0, `(.L_x_156) ;  /* 0x0000006000007945 */ /* 0x000fe20003800000 */
[----:B------:R-:W-:-:S07]  /*c860*/  IMAD.MOV.U32 R15, RZ, RZ, -0x1 ;  /* 0xffffffffff0f7424 */ /* 0x000fce00078e00ff */
[----:B012---:R-:W-:Y:S05]  /*c870*/  WARPSYNC.COLLECTIVE R15, `(.L_x_157) ;  /* 0x000000000f0c7348 */ /* 0x007fea0003c00000 */
[----:B------:R-:W-:Y:S02]  /*c880*/  ELECT P6, UR62, PT ;  /* 0x00000000003e782f */ /* 0x000fe400038c0000 */
[----:B------:R-:W-:Y:S01]  /*c890*/  MOV R14, UR62 ;  /* 0x0000003e000e7c02 */ /* 0x000fe20008000f00 */
[----:B012---:R-:W-:Y:S10]  /*c8a0*/  ENDCOLLECTIVE ;  /* 0x000000000000791b */ /* 0x007ff40003800000 */
.L_x_157:
[----:B------:R-:W-:Y:S05]  /*c8b0*/  BSYNC B0 ;  /* 0x0000000000007941 */ /* 0x000fea0003800000 */
.L_x_156:
[----:B------:R-:W-:Y:S05]  /*c8c0*/  BRA `(.L_x_158) ;  /* 0xffffffec00187947 */ /* 0x000fea000383ffff */
.L_x_115:
[----:B--2---:R2:W3:Y:S02]  /*c8d0*/  SYNCS.PHASECHK.TRANS64.TRYWAIT P0, [R7+URZ], R4 ;  /* 0x00000004070075a7 */ /* 0x0044e4000800017f */
[----:B---3--:R-:W-:Y:S05]  /*c8e0*/  @!P0 NANOSLEEP.SYNCS 0x989680 ;  /* 0x009896800000895d */ /* 0x008fea0003900000 */
[----:B------:R-:W3:Y:S02]  /*c8f0*/  @!P0 SYNCS.PHASECHK.TRANS64 P0, [R7+URZ], R4 ;  /* 0x00000004070085a7 */ /* 0x000ee4000800007f */
[----:B---3--:R-:W-:Y:S05]  /*c900*/  @!P0 BRA `(.L_x_115) ;  /* 0xfffffffc00f08947 */ /* 0x008fea000383ffff */
[----:B------:R-:W-:Y:S05]  /*c910*/  BRA `(.L_x_159) ;  /* 0xffffffec004c7947 */ /* 0x000fea000383ffff */
.L_x_116:
[----:B---3--:R3:W4:Y:S02]  /*c920*/  SYNCS.PHASECHK.TRANS64.TRYWAIT P0, [R5+URZ], R0 ;  /* 0x00000000050075a7 */ /* 0x008724000800017f */
[----:B----4-:R-:W-:Y:S05]  /*c930*/  @!P0 NANOSLEEP.SYNCS 0x989680 ;  /* 0x009896800000895d */ /* 0x010fea0003900000 */
[----:B------:R-:W4:Y:S02]  /*c940*/  @!P0 SYNCS.PHASECHK.TRANS64 P0, [R5+URZ], R0 ;  /* 0x00000000050085a7 */ /* 0x000f24000800007f */
[----:B----4-:R-:W-:Y:S05]  /*c950*/  @!P0 BRA `(.L_x_116) ;  /* 0xfffffffc00f08947 */ /* 0x010fea000383ffff */
[----:B------:R-:W-:Y:S05]  /*c960*/  BRA `(.L_x_160) ;  /* 0xffffffec00407947 */ /* 0x000fea000383ffff */
.L_x_118:
[----:B-1----:R1:W3:Y:S02]  /*c970*/  SYNCS.PHASECHK.TRANS64.TRYWAIT P0, [R5+URZ], R4 ;  /* 0x00000004050075a7 */ /* 0x0022e4000800017f */
[----:B---3--:R-:W-:Y:S05]  /*c980*/  @!P0 NANOSLEEP.SYNCS 0x989680 ;  /* 0x009896800000895d */ /* 0x008fea0003900000 */
[----:B------:R-:W3:Y:S02]  /*c990*/  @!P0 SYNCS.PHASECHK.TRANS64 P0, [R5+URZ], R4 ;  /* 0x00000004050085a7 */ /* 0x000ee4000800007f */
[----:B---3--:R-:W-:Y:S05]  /*c9a0*/  @!P0 BRA `(.L_x_118) ;  /* 0xfffffffc00f08947 */ /* 0x008fea000383ffff */
[----:B------:R-:W-:Y:S05]  /*c9b0*/  BRA `(.L_x_161) ;  /* 0xffffffec00447947 */ /* 0x000fea000383ffff */
.L_x_162:
[----:B------:R-:W-:-:S00]  /*c9c0*/  BRA `(.L_x_162) ;  /* 0xfffffffc00fc7947 */ /* 0x000fc0000383ffff */
[----:B------:R-:W-:-:S00]  /*c9d0*/  NOP ;  /* 0x0000000000007918 */ /* 0x000fc00000000000 */
        /* <DEDUP_REMOVED lines=10> */
.L_x_6128:


//--------------------- .text._ZN7cutlass13device_kernelIN5flash11enable_sm90INS1_16FlashAttnFwdSm90INS1_25CollectiveMainloopFwdSm90ILi2EN4cute5tupleIJNS5_1CILi1EEES8_S8_EEENS6_IJNS7_ILi128EEENS7_ILi96EEENS7_ILi64EEEEEELi256ENS_10bfloat16_tEfNS_4arch4Sm90ELb0ELb0ELb0ELb0ELb0ELb0ELb1ELb1ELb0ELb1ELb1ELb0EEENS1_21CollectiveEpilogueFwdINS6_IJSA_NS7_ILi256EEESB_EEES9_SE_SG_Li256ELb0ELb1ELb1ELb0EEENS1_19SingleTileSchedulerILb0ELb1ELb1ELi128EEEEEEEEEvNT_6ParamsE --------------------------
	.section	.text._ZN7cutlass13device_kernelIN5flash11enable_sm90INS1_16FlashAttnFwdSm90INS1_25CollectiveMainloopFwdSm90ILi2EN4cute5tupleIJNS5_1CILi1EEES8_S8_EEENS6_IJNS7_ILi128EEENS7_ILi96EEENS7_ILi64EEEEEELi256ENS_10bfloat16_tEfNS_4arch4Sm90ELb0ELb0ELb0ELb0ELb0ELb0ELb1ELb1ELb0ELb1ELb1ELb0EEENS1_21CollectiveEpilogueFwdINS6_IJSA_NS7_ILi256EEESB_EEES9_SE_SG_Li256ELb0ELb1ELb1ELb0EEENS1_19SingleTileSchedulerILb0ELb1ELb1ELi128EEEEEEEEEvNT_6ParamsE,"ax",@progbits
	.align	128
.text._ZN7cutlass13device_kernelIN5flash11enable_sm90INS1_16FlashAttnFwdSm90INS1_25CollectiveMainloopFwdSm90ILi2EN4cute5tupleIJNS5_1CILi1EEES8_S8_EEENS6_IJNS7_ILi128EEENS7_ILi96EEENS7_ILi64EEEEEELi256ENS_10bfloat16_tEfNS_4arch4Sm90ELb0ELb0ELb0ELb0ELb0ELb0ELb1ELb1ELb0ELb1ELb1ELb0EEENS1_21CollectiveEpilogueFwdINS6_IJSA_NS7_ILi256EEESB_EEES9_SE_SG_Li256ELb0ELb1ELb1ELb0EEENS1_19SingleTileSchedulerILb0ELb1ELb1ELi128EEEEEEEEEvNT_6ParamsE:
        .type           _ZN7cutlass13device_kernelIN5flash11enable_sm90INS1_16FlashAttnFwdSm90INS1_25CollectiveMainloopFwdSm90ILi2EN4cute5tupleIJNS5_1CILi1EEES8_S8_EEENS6_IJNS7_ILi128EEENS7_ILi96EEENS7_ILi64EEEEEELi256ENS_10bfloat16_tEfNS_4arch4Sm90ELb0ELb0ELb0ELb0ELb0ELb0ELb1ELb1ELb0ELb1ELb1ELb0EEENS1_21CollectiveEpilogueFwdINS6_IJSA_NS7_ILi256EEESB_EEES9_SE_SG_Li256ELb0ELb1ELb1ELb0EEENS1_19SingleTileSchedulerILb0ELb1ELb1ELi128EEEEEEEEEvNT_6ParamsE,@function
        .size           _ZN7cutlass13device_kernelIN5flash11enable_sm90INS1_16FlashAttnFwdSm90INS1_25CollectiveMainloopFwdSm90ILi2EN4cute5tupleIJNS5_1CILi1EEES8_S8_EEENS6_IJNS7_ILi128EEENS7_ILi96EEENS7_ILi64EEEEEELi256ENS_10bfloat16_tEfNS_4arch4Sm90ELb0ELb0ELb0ELb0ELb0ELb0ELb1ELb1ELb0ELb1ELb1ELb0EEENS1_21CollectiveEpilogueFwdINS6_IJSA_NS7_ILi256EEESB_EEES9_SE_SG_Li256ELb0ELb1ELb1ELb0EEENS1_19SingleTileSchedulerILb0ELb1ELb1ELi128EEEEEEEEEvNT_6ParamsE,(.L_x_6129 - _ZN7cutlass13device_kernelIN5flash11enable_sm90INS1_16FlashAttnFwdSm90INS1_25CollectiveMainloopFwdSm90ILi2EN4cute5tupleIJNS5_1CILi1EEES8_S8_EEENS6_IJNS7_ILi128EEENS7_ILi96EEENS7_ILi64EEEEEELi256ENS_10bfloat16_tEfNS_4arch4Sm90ELb0ELb0ELb0ELb0ELb0ELb0ELb1ELb1ELb0ELb1ELb1ELb0EEENS1_21CollectiveEpilogueFwdINS6_IJSA_NS7_ILi256EEESB_EEES9_SE_SG_Li256ELb0ELb1ELb1ELb0EEENS1_19SingleTileSchedulerILb0ELb1ELb1ELi128EEEEEEEEEvNT_6ParamsE)
        .other          _ZN7cutlass13device_kernelIN5flash11enable_sm90INS1_16FlashAttnFwdSm90INS1_25CollectiveMainloopFwdSm90ILi2EN4cute5tupleIJNS5_1CILi1EEES8_S8_EEENS6_IJNS7_ILi128EEENS7_ILi96EEENS7_ILi64EEEEEELi256ENS_10bfloat16_tEfNS_4arch4Sm90ELb0ELb0ELb0ELb0ELb0ELb0ELb1ELb1ELb0ELb1ELb1ELb0EEENS1_21CollectiveEpilogueFwdINS6_IJSA_NS7_ILi256EEESB_EEES9_SE_SG_Li256ELb0ELb1ELb1ELb0EEENS1_19SingleTileSchedulerILb0ELb1ELb1ELi128EEEEEEEEEvNT_6ParamsE,@"STO_CUDA_ENTRY STV_DEFAULT"
_ZN7cutlass13device_kernelIN5flash11enable_sm90INS1_16FlashAttnFwdSm90INS1_25CollectiveMainloopFwdSm90ILi2EN4cute5tupleIJNS5_1CILi1EEES8_S8_EEENS6_IJNS7_ILi128EEENS7_ILi96EEENS7_ILi64EEEEEELi256ENS_10bfloat16_tEfNS_4arch4Sm90ELb0ELb0ELb0ELb0ELb0ELb0ELb1ELb1ELb0ELb1ELb1ELb0EEENS1_21CollectiveEpilogueFwdINS6_IJSA_NS7_ILi256EEESB_EEES9_SE_SG_Li256ELb0ELb1ELb1ELb0EEENS1_19SingleTileSchedulerILb0ELb1ELb1ELi128EEEEEEEEEvNT_6ParamsE:
[----:B------:R-:W0:Y:S02]  /*0000*/  LDC R1, c[0x0][0x28] ;  /* 0x00000a00ff017b82 */ /* 0x000e240000000800 */
[----:B0-----:R-:W-:Y:S01]  /*0010*/  VIADD R1, R1, 0xffffffc8 ;  /* 0xffffffc801017836 */ /* 0x001fe20000000000 */
[----:B------:R-:W0:Y:S01]  /*0020*/  S2R R3, SR_TID.X ;  /* 0x0000000000037919 */ /* 0x000e220000002100 */
[----:B------:R-:W-:Y:S01]  /*0030*/  ELECT P0, URZ, PT ;  /* 0x00000000003f782f */ /* 0x000fe20003800000 */
[----:B------:R-:W-:Y:S01]  /*0040*/  BSSY B0, `(.L_x_163) ;  /* 0x000000e000007945 */ /* 0x000fe20003800000 */
[--C-:B0-----:R-:W-:Y:S02]  /*0050*/  SHF.R.U32.HI R0, RZ, 0x5, R3.reuse ;  /* 0x00000005ff007819 */ /* 0x101fe40000011603 */
[----:B------:R-:W-:-:S03]  /*0060*/  SHF.R.U32.HI R19, RZ, 0x7, R3 ;  /* 0x00000007ff137819 */ /* 0x000fc60000011603 */
[----:B------:R-:W0:Y:S02]  /*0070*/  SHFL.IDX PT, R2, R0, RZ, 0x1f ;  /* 0x00001fff00027589 */ /* 0x000e2400000e0000 */
[----:B0-----:R-:W-:-:S13]  /*0080*/  ISETP.EQ.AND P0, PT, R2, RZ, P0 ;  /* 0x000000ff0200720c */ /* 0x001fda0000702270 */
        /* <DEDUP_REMOVED lines=9> */
.L_x_164:
[----:B------:R-:W-:Y:S05]  /*0120*/  BSYNC B0 ;  /* 0x0000000000007941 */ /* 0x000fea0003800000 */
.L_x_163:
        /* <DEDUP_REMOVED lines=21> */
[----:B0-----:R0:W1:Y:S01]  /*0280*/  @UP1 SYNCS.EXCH.64 URZ, [UR8+0x32400], UR4 ;  /* 0x03240004083f15b2 */ /* 0x0010620008000100 */
[----:B------:R0:W2:Y:S04]  /*0290*/  @UP2 SYNCS.EXCH.64 URZ, [UR8+0x32410], UR4 ;  /* 0x03241004083f25b2 */ /* 0x0000a80008000100 */
[----:B------:R0:W3:Y:S01]  /*02a0*/  @UP3 SYNCS.EXCH.64 URZ, [UR8+0x32420], UR6 ;  /* 0x03242006083f35b2 */ /* 0x0000e20008000100 */
        /* <DEDUP_REMOVED lines=18> */
[----:B----4-:R-:W-:Y:S01]  /*03d0*/  NOP ;  /* 0x0000000000007918 */ /* 0x010fe20000000000 */
.L_x_165:
[----:B------:R-:W4:Y:S01]  /*03e0*/  SHFL.IDX PT, R2, R0, RZ, 0x1f ;  /* 0x00001fff00027589 */ /* 0x000f2200000e0000 */
[----:B------:R-:W-:Y:S01]  /*03f0*/  NOP ;  /* 0x0000000000007918 */ /* 0x000fe20000000000 */
[----:B----4-:R-:W-:-:S13]  /*0400*/  ISETP.NE.AND P0, PT, R2, RZ, PT ;  /* 0x000000ff0200720c */ /* 0x010fda0003f05270 */
        /* <DEDUP_REMOVED lines=19> */
.L_x_166:
[----:B------:R-:W4:Y:S01]  /*0540*/  SHFL.IDX PT, R2, R0, RZ, 0x1f ;  /* 0x00001fff00027589 */ /* 0x000f2200000e0000 */
[----:B------:R-:W-:Y:S01]  /*0550*/  NOP ;  /* 0x0000000000007918 */ /* 0x000fe20000000000 */
[----:B----4-:R-:W-:-:S13]  /*0560*/  ISETP.NE.AND P0, PT, R2, RZ, PT ;  /* 0x000000ff0200720c */ /* 0x010fda0003f05270 */
        /* <DEDUP_REMOVED lines=14> */
[----:B----4-:R-:W-:Y:S01]  /*0650*/  NOP ;  /* 0x0000000000007918 */ /* 0x010fe20000000000 */
.L_x_167:
        /* <DEDUP_REMOVED lines=22> */
.L_x_168:
        /* <DEDUP_REMOVED lines=22> */
.L_x_169:
[----:B0-----:R-:W-:Y:S01]  /*0920*/  UMOV UR4, 0x1 ;  /* 0x0000000100047882 */ /* 0x001fe20000000000 */
[----:B------:R-:W-:Y:S01]  /*0930*/  PLOP3.LUT P0, PT, PT, PT, UP0, 0x80, 0x0 ;  /* 0x000000000000781c */ /* 0x000fe20003f0f008 */
[----:B------:R-:W-:Y:S01]  /*0940*/  USEL UR4, UR4, 0x2, !UP0 ;  /* 0x0000000204047887 */ /* 0x000fe2000c000000 */
[----:B------:R-:W-:Y:S01]  /*0950*/  NOP ;  /* 0x0000000000007918 */ /* 0x000fe20000000000 */
[----:B------:R-:W-:Y:S04]  /*0960*/  BSSY B6, `(.L_x_170) ;  /* 0x0000cfb000067945 */ /* 0x000fe80003800000 */
[----:B------:R-:W-:-:S05]  /*0970*/  IMAD.U32 R2, RZ, RZ, UR4 ;  /* 0x00000004ff027e24 */ /* 0x000fca000f8e00ff */
[----:B------:R0:W-:Y:S01]  /*0980*/  STL [R1+0x30], R2 ;  /* 0x0000300201007387 */ /* 0x0001e20000100800 */
[----:B-123--:R-:W-:Y:S06]  /*0990*/  BAR.SYNC.DEFER_BLOCKING 0x0 ;  /* 0x0000000000007b1d */ /* 0x00efec0000010000 */
[----:B------:R-:W-:Y:S05]  /*09a0*/  @!P0 BRA `(.L_x_171) ;  /* 0x0000008000ec8947 */ /* 0x000fea0003800000 */
.L_x_172:
[----:B------:R-:W-:-:S08]  /*09b0*/  NOP ;  /* 0x0000000000007918 */ /* 0x000fd00000000000 */
[----:B------:R-:W1:Y:S02]  /*09c0*/  USETMAXREG.TRY_ALLOC.CTAPOOL UP0, 0xf0 ;  /* 0x000000f0000079c8 */ /* 0x000e640008000600 */
[----:B-1----:R-:W-:-:S13]  /*09d0*/  PLOP3.LUT P0, PT, PT, PT, UP0, 0x80, 0x0 ;  /* 0x000000000000781c */ /* 0x002fda0003f0f008 */
[----:B------:R-:W-:Y:S05]  /*09e0*/  @!P0 BRA `(.L_x_172) ;  /* 0xfffffffc00f08947 */ /* 0x000fea000383ffff */
[----:B------:R-:W1:Y:S01]  /*09f0*/  S2UR UR6, SR_CTAID.Y ;  /* 0x00000000000679c3 */ /* 0x000e620000002600 */
[----:B------:R-:W-:-:S07]  /*0a00*/  ULDC UR7, c[0x0][0xd50] ;  /* 0x0003540000077ab9 */ /* 0x000fce0000000800 */
[----:B------:R-:W-:Y:S08]  /*0a10*/  BAR.ARV 0x8, 0x180 ;  /* 0x0206000000007b1d */ /* 0x000ff00000002000 */
[----:B------:R-:W2:Y:S01]  /*0a20*/  S2UR UR8, SR_CTAID.Z ;  /* 0x00000000000879c3 */ /* 0x000ea20000002700 */
[----:B------:R-:W-:Y:S01]  /*0a30*/  ISETP.NE.AND P0, PT, R19, 0x1, PT ;  /* 0x000000011300780c */ /* 0x000fe20003f05270 */
[----:B------:R-:W-:-:S11]  /*0a40*/  UISETP.NE.AND UP0, UPT, UR7, 0x1, UPT ;  /* 0x000000010700788c */ /* 0x000fd6000bf05270 */
[----:B------:R-:W-:Y:S01]  /*0a50*/  @UP0 ULDC UR4, c[0x0][0xd54] ;  /* 0x0003550000040ab9 */ /* 0x000fe20000000800 */
[----:B------:R-:W-:Y:S06]  /*0a60*/  @!P0 BAR.ARV 0x9, 0x100 ;  /* 0x0244000000008b1d */ /* 0x000fec0000002000 */
[----:B-1----:R-:W-:Y:S01]  /*0a70*/  UIMAD.WIDE.U32 UR4, UR6, UR4, URZ ;  /* 0x00000004060472a5 */ /* 0x002fe2000f8e003f */
[----:B------:R-:W-:Y:S01]  /*0a80*/  @UP0 ULDC UR9, c[0x0][0xd58] ;  /* 0x0003560000090ab9 */ /* 0x000fe20000000800 */
[----:B------:R-:W-:Y:S01]  /*0a90*/  UMOV UR10, UR6 ;  /* 0x00000006000a7c82 */ /* 0x000fe20008000000 */
[----:B--2---:R-:W-:Y:S01]  /*0aa0*/  ISETP.LE.AND P0, PT, RZ, UR8, PT ;  /* 0x00000008ff007c0c */ /* 0x004fe2000bf03270 */
[----:B------:R-:W-:-:S04]  /*0ab0*/  @UP0 USHF.R.U32.HI UR10, URZ, UR9, UR5 ;  /* 0x000000093f0a0299 */ /* 0x000fc80008011605 */
[----:B------:R-:W-:Y:S02]  /*0ac0*/  UIADD3 UR4, -UR10, URZ, URZ ;  /* 0x0000003f0a047290 */ /* 0x000fe4000fffe13f */
[----:B------:R-:W-:Y:S02]  /*0ad0*/  IMAD.U32 R18, RZ, RZ, UR10 ;  /* 0x0000000aff127e24 */ /* 0x000fe4000f8e00ff */
        /* <DEDUP_REMOVED lines=32> */
[----:B------:R-:W1:Y:S08]  /*0ce0*/  I2F.RP R0, UR12 ;  /* 0x0000000c00007d06 */ /* 0x000e700008209400 */
[----:B-1----:R-:W0:Y:S02]  /*0cf0*/  MUFU.RCP R0, R0 ;  /* 0x0000000000007308 */ /* 0x002e240000001000 */
        /* <DEDUP_REMOVED lines=20> */
.L_x_174:
[----:B------:R-:W-:Y:S01]  /*0e40*/  UIMAD UR5, UR9, UR4, URZ ;  /* 0x00000004090572a4 */ /* 0x000fe2000f8e023f */
[----:B------:R-:W-:Y:S01]  /*0e50*/  IMAD.U32 R0, RZ, RZ, UR6 ;  /* 0x00000006ff007e24 */ /* 0x000fe2000f8e00ff */
[----:B0-----:R-:W0:Y:S01]  /*0e60*/  S2R R2, SR_TID.X ;  /* 0x0000000000027919 */ /* 0x001e220000002100 */
[----:B------:R-:W-:Y:S01]  /*0e70*/  IMAD.U32 R3, RZ, RZ, UR4 ;  /* 0x00000004ff037e24 */ /* 0x000fe2000f8e00ff */
[----:B------:R-:W-:Y:S02]  /*0e80*/  PLOP3.LUT P0, PT, PT, PT, PT, 0x80, 0x0 ;  /* 0x000000000000781c */ /* 0x000fe40003f0f070 */
[----:B------:R-:W-:Y:S01]  /*0e90*/  CS2R R150, SRZ ;  /* 0x0000000000967805 */ /* 0x000fe2000001ff00 */
[----:B------:R-:W-:Y:S01]  /*0ea0*/  IMAD.U32 R17, RZ, RZ, UR5 ;  /* 0x00000005ff117e24 */ /* 0x000fe2000f8e00ff */
        /* <DEDUP_REMOVED lines=77> */
[----:B------:R-:W-:Y:S02]  /*1380*/  UIADD3 UR6, UR7, 0x18400, URZ ;  /* 0x0001840007067890 */ /* 0x000fe4000fffe03f */
[----:B------:R-:W-:Y:S02]  /*1390*/  IMAD.U32 R16, RZ, RZ, UR7 ;  /* 0x00000007ff107e24 */ /* 0x000fe4000f8e00ff */
[----:B------:R-:W-:Y:S01]  /*13a0*/  ULOP3.LUT UP0, URZ, UR6, 0x1bf, URZ, 0xc0, !UPT ;  /* 0x000001bf063f7892 */ /* 0x000fe2000f80c03f */
[----:B-1----:R-:W-:-:S05]  /*13b0*/  R2UR UR4, R0 ;  /* 0x00000000000472ca */ /* 0x002fca00000e0000 */
[----:B------:R-:W-:-:S08]  /*13c0*/  PLOP3.LUT P0, PT, PT, PT, UP0, 0x80, 0x0 ;  /* 0x000000000000781c */ /* 0x000fd00003f0f008 */
[----:B------:R-:W-:-:S04]  /*13d0*/  ULEA.HI UR5, UR4, UR4, URZ, 0x1 ;  /* 0x0000000404057291 */ /* 0x000fc8000f8f083f */
[----:B------:R-:W-:-:S04]  /*13e0*/  ULOP3.LUT UR5, UR5, 0xffffe, URZ, 0xc0, !UPT ;  /* 0x000ffffe05057892 */ /* 0x000fc8000f8ec03f */
[----:B------:R-:W-:Y:S01]  /*13f0*/  UIADD3 UR36, UR4, -UR5, URZ ;  /* 0x8000000504247290 */ /* 0x000fe2000fffe03f */
        /* <DEDUP_REMOVED lines=17> */
.L_x_176:
[----:B------:R-:W-:Y:S01]  /*1510*/  R2UR UR4, R16 ;  /* 0x00000000100472ca */ /* 0x000fe200000e0000 */
[----:B------:R-:W-:Y:S01]  /*1520*/  VIADD R15, R19, 0x8 ;  /* 0x00000008130f7836 */ /* 0x000fe20000000000 */
[----:B------:R-:W-:-:S11]  /*1530*/  SHF.L.U32 R10, RZ, 0x1f, RZ ;  /* 0x0000001fff0a7819 */ /* 0x000fd600000006ff */
[----:B------:R-:W0:Y:S02]  /*1540*/  SYNCS.PHASECHK.TRANS64.TRYWAIT P0, [UR4+0x32400], R10 ;  /* 0x0324000aff0075a7 */ /* 0x000e240008000144 */
[----:B0-----:R-:W-:Y:S05]  /*1550*/  @!P0 BRA `(.L_x_177) ;  /* 0x000000c000f48947 */ /* 0x001fea0003800000 */
.L_x_288:
[----:B------:R-:W-:Y:S05]  /*1560*/  WARPSYNC.ALL ;  /* 0x0000000000007948 */ /* 0x000fea0003800000 */
[----:B------:R-:W2:Y:S01]  /*1570*/  LDL R0, [R1+0x30] ;  /* 0x0000300001007983 */ /* 0x000ea20000100800 */
[----:B------:R1:W-:Y:S01]  /*1580*/  BAR.SYNC.DEFER_BLOCKING R15, 0x100 ;  /* 0x0004000f0000751d */ /* 0x0003e20000010000 */
[----:B--2---:R-:W-:-:S13]  /*1590*/  R2UR UR4, R0 ;  /* 0x00000000000472ca */ /* 0x004fda00000e0000 */
[----:B------:R-:W-:-:S04]  /*15a0*/  ULOP3.LUT UR4, UR4, 0x1, URZ, 0xfc, !UPT ;  /* 0x0000000104047892 */ /* 0x000fc8000f8efc3f */
[----:B------:R-:W-:-:S06]  /*15b0*/  UISETP.NE.AND UP0, UPT, UR4, 0x3, UPT ;  /* 0x000000030400788c */ /* 0x000fcc000bf05270 */
[----:B------:R-:W-:-:S13]  /*15c0*/  PLOP3.LUT P0, PT, PT, PT, UP0, 0x80, 0x0 ;  /* 0x000000000000781c */ /* 0x000fda0003f0f008 */
[----:B-1----:R-:W-:Y:S05]  /*15d0*/  @!P0 BRA `(.L_x_178) ;  /* 0x0000000000048947 */ /* 0x002fea0003800000 */
[----:B------:R-:W-:Y:S01]  /*15e0*/  BPT.TRAP 0x1 ;  /* 0x000000040000795c */ /* 0x000fe20000300000 */
.L_x_178:
[----:B------:R-:W-:-:S13]  /*15f0*/  R2UR UR4, R16 ;  /* 0x00000000100472ca */ /* 0x000fda00000e0000 */
[----:B------:R1:W2:Y:S01]  /*1600*/  SYNCS.PHASECHK.TRANS64.TRYWAIT P1, [UR4+0x32430], R10 ;  /* 0x0324300aff0075a7 */ /* 0x0002a20008020144 */
[----:B------:R-:W-:Y:S05]  /*1610*/  @!P0 BRA `(.L_x_179) ;  /* 0x0000000000048947 */ /* 0x000fea0003800000 */
[----:B------:R-:W-:Y:S01]  /*1620*/  BPT.TRAP 0x1 ;  /* 0x000000040000795c */ /* 0x000fe20000300000 */
.L_x_179:
[----:B--2---:R-:W-:Y:S05]  /*1630*/  @P1 BRA `(.L_x_180) ;  /* 0x00000000000c1947 */ /* 0x004fea0003800000 */
[----:B------:R-:W-:-:S13]  /*1640*/  R2UR UR4, R16 ;  /* 0x00000000100472ca */ /* 0x000fda00000e0000 */
[----:B------:R-:W2:Y:S02]  /*1650*/  SYNCS.PHASECHK.TRANS64.TRYWAIT P1, [UR4+0x32430], R10 ;  /* 0x0324300aff0075a7 */ /* 0x000ea40008020144 */
[----:B--2---:R-:W-:Y:S05]  /*1660*/  @!P1 BRA `(.L_x_181) ;  /* 0x000000c000cc9947 */ /* 0x004fea0003800000 */
.L_x_180:
[----:B------:R-:W-:Y:S01]  /*1670*/  R2UR UR9, R16 ;  /* 0x00000000100972ca */ /* 0x000fe200000e0000 */
[----:B------:R-:W-:Y:S01]  /*1680*/  WARPGROUP.ARRIVE ;  /* 0x00000000000079c5 */ /* 0x000fe20000000000 */
[----:B------:R-:W-:Y:S01]  /*1690*/  UMOV UR7, 0x40000040 ;  /* 0x4000004000077882 */ /* 0x000fe20000000000 */
[----:B------:R-:W-:Y:S01]  /*16a0*/  UMOV UR13, 0x40000040 ;  /* 0x40000040000d7882 */ /* 0x000fe20000000000 */
[----:B0-----:R-:W-:Y:S02]  /*16b0*/  IMAD.U32 R3, RZ, RZ, UR7 ;  /* 0x00000007ff037e24 */ /* 0x001fe4000f8e00ff */
[----:B------:R-:W-:-:S07]  /*16c0*/  IMAD.U32 R5, RZ, RZ, UR13 ;  /* 0x0000000dff057e24 */ /* 0x000fce000f8e00ff */
[----:B------:R-:W-:Y:S02]  /*16d0*/  ULEA UR36, UR36, UR9, 0xd ;  /* 0x0000000924247291 */ /* 0x000fe4000f8e683f */
[----:B------:R-:W-:Y:S02]  /*16e0*/  UIADD3 UR5, UR9, 0x1c400, URZ ;  /* 0x0001c40009057890 */ /* 0x000fe4000fffe03f */
[----:B------:R-:W-:Y:S02]  /*16f0*/  UIADD3 UR4, UR36, 0x18400, URZ ;  /* 0x0001840024047890 */ /* 0x000fe4000fffe03f */
[----:B------:R-:W-:Y:S02]  /*1700*/  USHF.R.U32.HI UR5, URZ, 0x4, UR5 ;  /* 0x000000043f057899 */ /* 0x000fe40008011605 */
[----:B------:R-:W-:Y:S02]  /*1710*/  USHF.R.U32.HI UR4, URZ, 0x4, UR4 ;  /* 0x000000043f047899 */ /* 0x000fe40008011604 */
[----:B------:R-:W-:-:S02]  /*1720*/  ULOP3.LUT UR5, UR5, 0x3fff, URZ, 0xc0, !UPT ;  /* 0x00003fff05057892 */ /* 0x000fc4000f8ec03f */
[----:B------:R-:W-:Y:S02]  /*1730*/  ULOP3.LUT UR4, UR4, 0x3fff, URZ, 0xc0, !UPT ;  /* 0x00003fff04047892 */ /* 0x000fe4000f8ec03f */
[----:B------:R-:W-:Y:S02]  /*1740*/  ULOP3.LUT UR10, UR5, 0x10000, URZ, 0xfc, !UPT ;  /* 0x00010000050a7892 */ /* 0x000fe4000f8efc3f */
[----:B------:R-:W-:Y:S01]  /*1750*/  ULOP3.LUT UR8, UR4, 0x10000, URZ, 0xfc, !UPT ;  /* 0x0001000004087892 */ /* 0x000fe2000f8efc3f */
[----:B------:R-:W-:-:S03]  /*1760*/  UMOV UR5, UR7 ;  /* 0x0000000700057c82 */ /* 0x000fc60008000000 */
[----:B------:R-:W-:-:S03]  /*1770*/  IMAD.U32 R0, RZ, RZ, UR10 ;  /* 0x0000000aff007e24 */ /* 0x000fc6000f8e00ff */
[----:B------:R-:W-:Y:S02]  /*1780*/  UMOV UR6, UR8 ;  /* 0x0000000800067c82 */ /* 0x000fe40008000000 */
[----:B------:R-:W-:Y:S01]  /*1790*/  IMAD.U32 R2, RZ, RZ, UR6 ;  /* 0x00000006ff027e24 */ /* 0x000fe2000f8e00ff */
[----:B------:R-:W-:Y:S01]  /*17a0*/  UMOV UR4, UR6 ;  /* 0x0000000600047c82 */ /* 0x000fe20008000000 */
[----:B------:R-:W-:Y:S02]  /*17b0*/  UMOV UR6, UR10 ;  /* 0x0000000a00067c82 */ /* 0x000fe40008000000 */
[----:B------:R-:W-:Y:S01]  /*17c0*/  HGMMA.64x96x16.F32.BF16 R24, gdesc[UR4], RZ, !UPT, gsb0 ;  /* 0x01600000041879f0 */ /* 0x000fe2000c0018ff */
[----:B------:R-:W-:Y:S02]  /*17d0*/  UIADD3 UR4, UR8, 0x2, URZ ;  /* 0x0000000208047890 */ /* 0x000fe4000fffe03f */
[----:B------:R-:W-:Y:S01]  /*17e0*/  UIADD3 UR6, UR10, 0x2, URZ ;  /* 0x000000020a067890 */ /* 0x000fe2000fffe03f */
[----:B------:R-:W-:Y:S01]  /*17f0*/  UMOV UR5, UR13 ;  /* 0x0000000d00057c82 */ /* 0x000fe20008000000 */
[----:B------:R-:W-:Y:S01]  /*1800*/  UMOV UR7, 0x40000040 ;  /* 0x4000004000077882 */ /* 0x000fe20000000000 */
[----:B------:R-:W-:-:S02]  /*1810*/  UMOV UR13, 0x40000040 ;  /* 0x40000040000d7882 */ /* 0x000fc40000000000 */
[----:B------:R-:W-:Y:S01]  /*1820*/  UMOV UR12, UR4 ;  /* 0x00000004000c7c82 */ /* 0x000fe20008000000 */
[----:B------:R-:W-:Y:S01]  /*1830*/  IMAD.U32 R7, RZ, RZ, UR13 ;  /* 0x0000000dff077e24 */ /* 0x000fe2000f8e00ff */
[----:B------:R-:W-:Y:S01]  /*1840*/  UMOV UR4, UR12 ;  /* 0x0000000c00047c82 */ /* 0x000fe20008000000 */
[----:B------:R-:W-:Y:S01]  /*1850*/  IMAD.U32 R4, RZ, RZ, UR12 ;  /* 0x0000000cff047e24 */ /* 0x000fe2000f8e00ff */
[----:B------:R-:W-:Y:S02]  /*1860*/  WARPGROUP.DEPBAR.LE gsb0, 0x0 ;  /* 0x00008000000079c5 */ /* 0x000fe40000010000 */
[----:B------:R-:W-:-:S06]  /*1870*/  WARPGROUP.ARRIVE ;  /* 0x00000000000079c5 */ /* 0x000fcc0000000000 */
[----:B------:R-:W-:Y:S01]  /*1880*/  HGMMA.64x96x16.F32.BF16 R24, gdesc[UR4], R24, gsb0 ;  /* 0x01600000041879f0 */ /* 0x000fe20008001818 */
[----:B------:R-:W-:Y:S02]  /*1890*/  UIADD3 UR4, UR8, 0x4, URZ ;  /* 0x0000000408047890 */ /* 0x000fe4000fffe03f */
[----:B------:R-:W-:Y:S01]  /*18a0*/  UIADD3 UR6, UR10, 0x4, URZ ;  /* 0x000000040a067890 */ /* 0x000fe2000fffe03f */
[----:B------:R-:W-:Y:S01]  /*18b0*/  UMOV UR5, UR13 ;  /* 0x0000000d00057c82 */ /* 0x000fe20008000000 */
[----:B------:R-:W-:-:S03]  /*18c0*/  UMOV UR7, 0x40000040 ;  /* 0x4000004000077882 */ /* 0x000fc60000000000 */
[----:B------:R-:W-:Y:S02]  /*18d0*/  UMOV UR12, UR4 ;  /* 0x00000004000c7c82 */ /* 0x000fe40008000000 */
[----:B------:R-:W-:Y:S01]  /*18e0*/  UMOV UR4, UR12 ;  /* 0x0000000c00047c82 */ /* 0x000fe20008000000 */
[----:B------:R-:W-:Y:S01]  /*18f0*/  IMAD.U32 R6, RZ, RZ, UR12 ;  /* 0x0000000cff067e24 */ /* 0x000fe2000f8e00ff */
[----:B------:R-:W-:Y:S02]  /*1900*/  WARPGROUP.DEPBAR.LE gsb0, 0x0 ;  /* 0x00008000000079c5 */ /* 0x000fe40000010000 */
[----:B------:R-:W-:-:S06]  /*1910*/  WARPGROUP.ARRIVE ;  /* 0x00000000000079c5 */ /* 0x000fcc0000000000 */
[----:B------:R-:W-:Y:S01]  /*1920*/  HGMMA.64x96x16.F32.BF16 R24, gdesc[UR4], R24, gsb0 ;  /* 0x01600000041879f0 */ /* 0x000fe20008001818 */
[----:B------:R-:W-:Y:S02]  /*1930*/  UIADD3 UR4, UR8, 0x6, URZ ;  /* 0x0000000608047890 */ /* 0x000fe4000fffe03f */
[----:B------:R-:W-:Y:S01]  /*1940*/  UIADD3 UR6, UR10, 0x6, URZ ;  /* 0x000000060a067890 */ /* 0x000fe2000fffe03f */
[----:B------:R-:W-:Y:S01]  /*1950*/  UMOV UR5, 0x40000040 ;  /* 0x4000004000057882 */ /* 0x000fe20000000000 */
[----:B------:R-:W-:Y:S02]  /*1960*/  UMOV UR7, 0x40000040 ;  /* 0x4000004000077882 */ /* 0x000fe40000000000 */
[----:B------:R-:W-:Y:S02]  /*1970*/  IMAD.U32 R8, RZ, RZ, UR4 ;  /* 0x00000004ff087e24 */ /* 0x000fe4000f8e00ff */
[----:B------:R-:W-:Y:S01]  /*1980*/  IMAD.U32 R9, RZ, RZ, UR5 ;  /* 0x00000005ff097e24 */ /* 0x000fe2000f8e00ff */
[----:B------:R-:W-:-:S02]  /*1990*/  WARPGROUP.DEPBAR.LE gsb0, 0x0 ;  /* 0x00008000000079c5 */ /* 0x000fc40000010000 */
[----:B------:R-:W-:-:S06]  /*19a0*/  WARPGROUP.ARRIVE ;  /* 0x00000000000079c5 */ /* 0x000fcc0000000000 */
[----:B------:R-:W-:Y:S03]  /*19b0*/  HGMMA.64x96x16.F32.BF16 R24, gdesc[UR4], R24, gsb0 ;  /* 0x01600000041879f0 */ /* 0x000fe60008001818 */
[----:B------:R-:W-:Y:S02]  /*19c0*/  WARPGROUP.DEPBAR.LE gsb0, 0x0 ;  /* 0x00008000000079c5 */ /* 0x000fe40000010000 */
[----:B------:R-:W0:Y:S02]  /*19d0*/  SYNCS.PHASECHK.TRANS64.TRYWAIT P1, [UR9+0x32410], R10 ;  /* 0x0324100aff0075a7 */ /* 0x000e240008020149 */
[----:B0-----:R-:W-:Y:S05]  /*19e0*/  @!P1 BRA `(.L_x_182) ;  /* 0x000000c000089947 */ /* 0x001fea0003800000 */
.L_x_289:
[----:B------:R-:W-:Y:S05]  /*19f0*/  @!P0 BRA `(.L_x_183) ;  /* 0x0000000000048947 */ /* 0x000fea0003800000 */
[----:B------:R-:W-:Y:S01]  /*1a00*/  BPT.TRAP 0x1 ;  /* 0x000000040000795c */ /* 0x000fe20000300000 */
.L_x_183:
[----:B------:R-:W-:-:S13]  /*1a10*/  R2UR UR4, R16 ;  /* 0x00000000100472ca */ /* 0x000fda00000e0000 */
[----:B------:R2:W3:Y:S01]  /*1a20*/  SYNCS.PHASECHK.TRANS64.TRYWAIT P1, [UR4+0x32450], R10 ;  /* 0x0324500aff0075a7 */ /* 0x0004e20008020144 */
[----:B------:R-:W-:Y:S05]  /*1a30*/  @!P0 BRA `(.L_x_184) ;  /* 0x0000000000048947 */ /* 0x000fea0003800000 */
[----:B------:R-:W-:Y:S01]  /*1a40*/  BPT.TRAP 0x1 ;  /* 0x000000040000795c */ /* 0x000fe20000300000 */
.L_x_184:
[----:B---3--:R-:W-:Y:S05]  /*1a50*/  @P1 BRA `(.L_x_185) ;  /* 0x00000000000c1947 */ /* 0x008fea0003800000 */
[----:B------:R-:W-:-:S13]  /*1a60*/  R2UR UR4, R16 ;  /* 0x00000000100472ca */ /* 0x000fda00000e0000 */
[----:B------:R-:W3:Y:S02]  /*1a70*/  SYNCS.PHASECHK.TRANS64.TRYWAIT P1, [UR4+0x32450], R10 ;  /* 0x0324500aff0075a7 */ /* 0x000ee40008020144 */
[----:B---3--:R-:W-:Y:S05]  /*1a80*/  @!P1 BRA `(.L_x_186) ;  /* 0x000000bc00fc9947 */ /* 0x008fea0003800000 */
.L_x_185:
[----:B------:R-:W-:Y:S01]  /*1a90*/  R2UR UR57, R16 ;  /* 0x00000000103972ca */ /* 0x000fe200000e0000 */
[----:B------:R-:W-:Y:S01]  /*1aa0*/  UIADD3 UR36, UR36, 0x22400, URZ ;  /* 0x0002240024247890 */ /* 0x000fe2000fffe03f */
[----:B------:R-:W-:Y:S01]  /*1ab0*/  WARPGROUP.ARRIVE ;  /* 0x00000000000079c5 */ /* 0x000fe20000000000 */
[----:B------:R-:W-:Y:S01]  /*1ac0*/  UMOV UR9, 0x40000040 ;  /* 0x4000004000097882 */ /* 0x000fe20000000000 */
[----:B------:R-:W-:Y:S01]  /*1ad0*/  UMOV UR11, 0x40000040 ;  /* 0x40000040000b7882 */ /* 0x000fe20000000000 */
[----:B------:R-:W-:Y:S01]  /*1ae0*/  USHF.R.U32.HI UR36, URZ, 0x4, UR36 ;  /* 0x000000043f247899 */ /* 0x000fe20008011624 */
[----:B0-----:R-:W-:Y:S01]  /*1af0*/  IMAD.U32 R11, RZ, RZ, UR9 ;  /* 0x00000009ff0b7e24 */ /* 0x001fe2000f8e00ff */
[----:B------:R-:W-:Y:S01]  /*1b00*/  UMOV UR13, 0x40000040 ;  /* 0x40000040000d7882 */ /* 0x000fe20000000000 */
[----:B------:R-:W-:Y:S01]  /*1b10*/  UMOV UR5, 0x40000040 ;  /* 0x4000004000057882 */ /* 0x000fe20000000000 */
[----:B------:R-:W-:Y:S01]  /*1b20*/  ULOP3.LUT UR6, UR36, 0x3fff, URZ, 0xc0, !UPT ;  /* 0x00003fff24067892 */ /* 0x000fe2000f8ec03f */
[----:B------:R-:W-:Y:S01]  /*1b30*/  IMAD.U32 R13, RZ, RZ, UR13 ;  /* 0x0000000dff0d7e24 */ /* 0x000fe2000f8e00ff */
[----:B------:R-:W-:Y:S01]  /*1b40*/  UMOV UR15, 0x40000040 ;  /* 0x40000040000f7882 */ /* 0x000fe20000000000 */
[----:B------:R-:W-:Y:S01]  /*1b50*/  UMOV UR17, 0x40000040 ;  /* 0x4000004000117882 */ /* 0x000fe20000000000 */
[----:B------:R-:W-:Y:S01]  /*1b60*/  UIADD3 UR4, UR57, 0x400, URZ ;  /* 0x0000040039047890 */ /* 0x000fe2000fffe03f */
[----:B------:R-:W-:Y:S01]  /*1b70*/  LOP3.LUT R23, R23, 0xffffff80, RZ, 0xc0, !PT ;  /* 0xffffff8017177812 */ /* 0x000fe200078ec0ff */
[----:B------:R-:W-:Y:S01]  /*1b80*/  ULOP3.LUT UR6, UR6, 0x10000, URZ, 0xfc, !UPT ;  /* 0x0001000006067892 */ /* 0x000fe2000f8efc3f */
[----:B------:R-:W0:Y:S01]  /*1b90*/  S2R R72, SR_TID.X ;  /* 0x0000000000487919 */ /* 0x000e220000002100 */
[----:B------:R-:W-:-:S02]  /*1ba0*/  USHF.R.U32.HI UR4, URZ, 0x4, UR4 ;  /* 0x000000043f047899 */ /* 0x000fc40008011604 */
[----:B------:R-:W-:Y:S01]  /*1bb0*/  UIADD3 UR16, UR6, 0x402, URZ ;  /* 0x0000040206107890 */ /* 0x000fe2000fffe03f */
[----:B------:R-:W-:Y:S01]  /*1bc0*/  IMAD.IADD R23, R22, 0x1, -R23 ;  /* 0x0000000116177824 */ /* 0x000fe200078e0a17 */
[----:B------:R-:W-:Y:S01]  /*1bd0*/  ULOP3.LUT UR7, UR4, 0x3fff, URZ, 0xc0, !UPT ;  /* 0x00003fff04077892 */ /* 0x000fe2000f8ec03f */
[----:B------:R-:W-:Y:S01]  /*1be0*/  UMOV UR8, UR6 ;  /* 0x0000000600087c82 */ /* 0x000fe20008000000 */
[----:B------:R-:W-:Y:S01]  /*1bf0*/  UIADD3 UR4, UR6, 0x2, URZ ;  /* 0x0000000206047890 */ /* 0x000fe2000fffe03f */
[----:B-12---:R-:W-:Y:S01]  /*1c00*/  IMAD.U32 R10, RZ, RZ, UR8 ;  /* 0x00000008ff0a7e24 */ /* 0x006fe2000f8e00ff */
[----:B------:R-:W-:Y:S01]  /*1c10*/  ULOP3.LUT UR58, UR7, 0x10000, URZ, 0xfc, !UPT ;  /* 0x00010000073a7892 */ /* 0x000fe2000f8efc3f */
[----:B------:R-:W-:Y:S01]  /*1c20*/  SHF.R.S32.HI R20, RZ, 0x1f, R23 ;  /* 0x0000001fff147819 */ /* 0x000fe20000011417 */
[----:B------:R-:W-:Y:S01]  /*1c30*/  UMOV UR19, 0x40000040 ;  /* 0x4000004000137882 */ /* 0x000fe20000000000 */
[----:B------:R-:W-:Y:S02]  /*1c40*/  UIADD3 UR20, UR6, 0x404, URZ ;  /* 0x0000040406147890 */ /* 0x000fe4000fffe03f */
[----:B------:R-:W-:Y:S01]  /*1c50*/  UMOV UR12, UR4 ;  /* 0x00000004000c7c82 */ /* 0x000fe20008000000 */
[----:B------:R-:W-:Y:S01]  /*1c60*/  UIADD3 UR4, UR6, 0x4, URZ ;  /* 0x0000000406047890 */ /* 0x000fe2000fffe03f */
[----:B------:R-:W-:Y:S01]  /*1c70*/  IMAD.U32 R12, RZ, RZ, UR12 ;  /* 0x0000000cff0c7e24 */ /* 0x000fe2000f8e00ff */
[----:B------:R-:W-:Y:S01]  /*1c80*/  UMOV UR10, UR58 ;  /* 0x0000003a000a7c82 */ /* 0x000fe20008000000 */
[----:B------:R-:W-:Y:S01]  /*1c90*/  UIADD3 UR14, UR58, 0x300, URZ ;  /* 0x000003003a0e7890 */ /* 0x000fe2000fffe03f */
[----:B------:R-:W-:Y:S01]  /*1ca0*/  HGMMA.64x96x16.F32.BF16 R24, gdesc[UR8], R24, gsb0 ;  /* 0x01600000081879f0 */ /* 0x000fe20008001818 */
[----:B------:R-:W-:-:S02]  /*1cb0*/  UIADD3 UR10, UR58, 0x2, URZ ;  /* 0x000000023a0a7890 */ /* 0x000fc4000fffe03f */
[----:B------:R-:W-:Y:S01]  /*1cc0*/  IMAD.U32 R14, RZ, RZ, UR58 ;  /* 0x0000003aff0e7e24 */ /* 0x000fe2000f8e00ff */
[----:B------:R-:W-:Y:S01]  /*1cd0*/  UMOV UR8, UR12 ;  /* 0x0000000c00087c82 */ /* 0x000fe20008000000 */
[----:B------:R-:W-:Y:S01]  /*1ce0*/  UMOV UR9, UR13 ;  /* 0x0000000d00097c82 */ /* 0x000fe20008000000 */
[----:B------:R-:W-:Y:S01]  /*1cf0*/  UMOV UR11, 0x40000040 ;  /* 0x40000040000b7882 */ /* 0x000fe20000000000 */
[----:B------:R-:W-:Y:S01]  /*1d00*/  UIADD3 UR12, UR6, 0x400, URZ ;  /* 0x00000400060c7890 */ /* 0x000fe2000fffe03f */
[----:B------:R-:W-:Y:S01]  /*1d10*/  LEA.HI R20, R20, R23, RZ, 0x2 ;  /* 0x0000001714147211 */ /* 0x000fe200078f10ff */
[----:B------:R-:W-:Y:S01]  /*1d20*/  UMOV UR13, 0x40000040 ;  /* 0x40000040000d7882 */ /* 0x000fe20000000000 */
[----:B------:R-:W-:Y:S02]  /*1d30*/  UIADD3 UR18, UR58, 0x302, URZ ;  /* 0x000003023a127890 */ /* 0x000fe4000fffe03f */
[----:B------:R-:W-:Y:S01]  /*1d40*/  UIADD3 UR22, UR58, 0x304, URZ ;  /* 0x000003043a167890 */ /* 0x000fe2000fffe03f */
[----:B------:R-:W-:Y:S01]  /*1d50*/  LOP3.LUT R20, R20, 0x7ffffffc, RZ, 0xc0, !PT ;  /* 0x7ffffffc14147812 */ /* 0x000fe200078ec0ff */
[----:B------:R-:W-:Y:S01]  /*1d60*/  UMOV UR21, 0x40000040 ;  /* 0x4000004000157882 */ /* 0x000fe20000000000 */
[----:B------:R-:W-:Y:S01]  /*1d70*/  UMOV UR23, 0x40000040 ;  /* 0x4000004000177882 */ /* 0x000fe20000000000 */
[----:B------:R-:W-:Y:S01]  /*1d80*/  UIADD3 UR24, UR6, 0x406, URZ ;  /* 0x0000040606187890 */ /* 0x000fe2000fffe03f */
[----:B0-----:R-:W-:Y:S01]  /*1d90*/  LOP3.LUT R72, R72, 0x7f, RZ, 0xc0, !PT ;  /* 0x0000007f48487812 */ /* 0x001fe200078ec0ff */
[----:B------:R-:W-:Y:S01]  /*1da0*/  UIADD3 UR26, UR58, 0x306, URZ ;  /* 0x000003063a1a7890 */ /* 0x000fe2000fffe03f */
[----:B------:R-:W-:Y:S01]  /*1db0*/  IMAD.IADD R20, R23, 0x1, -R20 ;  /* 0x0000000117147824 */ /* 0x000fe200078e0a14 */
[----:B------:R-:W-:Y:S01]  /*1dc0*/  UMOV UR25, 0x40000040 ;  /* 0x4000004000197882 */ /* 0x000fe20000000000 */
[----:B------:R-:W-:Y:S01]  /*1dd0*/  UMOV UR27, 0x40000040 ;  /* 0x40000040001b7882 */ /* 0x000fe20000000000 */
[----:B------:R-:W-:-:S02]  /*1de0*/  UIADD3 UR28, UR6, 0x800, URZ ;  /* 0x00000800061c7890 */ /* 0x000fc4000fffe03f */
[----:B------:R-:W-:Y:S01]  /*1df0*/  UIADD3 UR30, UR58, 0x600, URZ ;  /* 0x000006003a1e7890 */ /* 0x000fe2000fffe03f */
[----:B------:R-:W-:Y:S01]  /*1e00*/  UMOV UR29, 0x40000040 ;  /* 0x40000040001d7882 */ /* 0x000fe20000000000 */
[----:B------:R-:W-:Y:S01]  /*1e10*/  UMOV UR31, 0x40000040 ;  /* 0x40000040001f7882 */ /* 0x000fe20000000000 */
[----:B------:R-:W-:Y:S02]  /*1e20*/  UIADD3 UR32, UR6, 0x802, URZ ;  /* 0x0000080206207890 */ /* 0x000fe4000fffe03f */
[----:B------:R-:W-:Y:S01]  /*1e30*/  UIADD3 UR34, UR58, 0x602, URZ ;  /* 0x000006023a227890 */ /* 0x000fe2000fffe03f */
[----:B------:R-:W-:Y:S01]  /*1e40*/  UMOV UR33, 0x40000040 ;  /* 0x4000004000217882 */ /* 0x000fe20000000000 */
[----:B------:R-:W-:Y:S01]  /*1e50*/  UMOV UR35, 0x40000040 ;  /* 0x4000004000237882 */ /* 0x000fe20000000000 */
[----:B------:R-:W-:Y:S02]  /*1e60*/  UIADD3 UR36, UR6, 0x804, URZ ;  /* 0x0000080406247890 */ /* 0x000fe4000fffe03f */
[----:B------:R-:W-:Y:S01]  /*1e70*/  UIADD3 UR38, UR58, 0x604, URZ ;  /* 0x000006043a267890 */ /* 0x000fe2000fffe03f */
        /* <DEDUP_REMOVED lines=18> */
[----:B------:R-:W-:Y:S01]  /*1fa0*/  UIADD3 UR56, UR6, 0xc06, URZ ;  /* 0x00000c0606387890 */ /* 0x000fe2000fffe03f */
[----:B------:R-:W-:Y:S01]  /*1fb0*/  UMOV UR59, 0x40000040 ;  /* 0x40000040003b7882 */ /* 0x000fe20000000000 */
[----:B------:R-:W-:Y:S02]  /*1fc0*/  UIMAD UR61, UR60, -0x60, UR61 ;  /* 0xffffffa03c3d78a4 */ /* 0x000fe4000f8e023d */
[----:B------:R-:W-:Y:S02]  /*1fd0*/  ULOP3.LUT UR7, UR7, 0x3000000, URZ, 0xfc, !UPT ;  /* 0x0300000007077892 */ /* 0x000fe4000f8efc3f */
[----:B------:R-:W-:Y:S02]  /*1fe0*/  UIADD3 UR61, UR61, 0x60, URZ ;  /* 0x000000603d3d7890 */ /* 0x000fe4000fffe03f */
[----:B------:R-:W-:-:S02]  /*1ff0*/  UIADD3 UR60, UR60, -0x2, URZ ;  /* 0xfffffffe3c3c7890 */ /* 0x000fc4000fffe03f */
[----:B------:R-:W-:Y:S02]  /*2000*/  IMAD.U32 R206, RZ, RZ, UR7 ;  /* 0x00000007ffce7e24 */ /* 0x000fe4000f8e00ff */
[----:B------:R-:W-:-:S04]  /*2010*/  IMAD.U32 R21, RZ, RZ, UR61 ;  /* 0x0000003dff157e24 */ /* 0x000fc8000f8e00ff */
        /* <DEDUP_REMOVED lines=9> */
[----:B------:R-:W-:Y:S01]  /*20b0*/  HGMMA.64x96x16.F32.BF16 R24, gdesc[UR8], R24, gsb0 ;  /* 0x01600000081879f0 */ /* 0x000fe20008001818 */
[----:B------:R-:W-:Y:S01]  /*20c0*/  UIADD3 UR10, UR58, 0x4, URZ ;  /* 0x000000043a0a7890 */ /* 0x000fe2000fffe03f */
[----:B------:R-:W-:Y:S01]  /*20d0*/  UMOV UR8, UR4 ;  /* 0x0000000400087c82 */ /* 0x000fe20008000000 */
[----:B------:R-:W-:Y:S01]  /*20e0*/  UMOV UR9, UR5 ;  /* 0x0000000500097c82 */ /* 0x000fe20008000000 */
[----:B------:R-:W-:Y:S01]  /*20f0*/  UMOV UR11, 0x40000040 ;  /* 0x40000040000b7882 */ /* 0x000fe20000000000 */
[----:B------:R-:W-:Y:S02]  /*2100*/  WARPGROUP.DEPBAR.LE gsb0, 0x0 ;  /* 0x00008000000079c5 */ /* 0x000fe40000010000 */
[----:B------:R-:W-:-:S06]  /*2110*/  WARPGROUP.ARRIVE ;  /* 0x00000000000079c5 */ /* 0x000fcc0000000000 */
[----:B------:R-:W-:Y:S01]  /*2120*/  HGMMA.64x96x16.F32.BF16 R24, gdesc[UR8], R24, gsb0 ;  /* 0x01600000081879f0 */ /* 0x000fe20008001818 */
[----:B------:R-:W-:Y:S02]  /*2130*/  UIADD3 UR8, UR6, 0x6, URZ ;  /* 0x0000000606087890 */ /* 0x000fe4000fffe03f */
[----:B------:R-:W-:Y:S01]  /*2140*/  UIADD3 UR10, UR58, 0x6, URZ ;  /* 0x000000063a0a7890 */ /* 0x000fe2000fffe03f */
[----:B------:R-:W-:Y:S01]  /*2150*/  UMOV UR9, 0x40000040 ;  /* 0x4000004000097882 */ /* 0x000fe20000000000 */
[----:B------:R-:W-:Y:S01]  /*2160*/  UMOV UR11, 0x40000040 ;  /* 0x40000040000b7882 */ /* 0x000fe20000000000 */
[----:B------:R-:W-:Y:S01]  /*2170*/  UIADD3 UR58, UR58, 0x906, URZ ;  /* 0x000009063a3a7890 */ /* 0x000fe2000fffe03f */
[----:B------:R-:W-:Y:S01]  /*2180*/  ULDC UR6, c[0x0][0xa80] ;  /* 0x0002a00000067ab9 */ /* 0x000fe20000000800 */
[----:B------:R-:W-:Y:S02]  /*2190*/  WARPGROUP.DEPBAR.LE gsb0, 0x0 ;  /* 0x00008000000079c5 */ /* 0x000fe40000010000 */
[----:B------:R-:W-:-:S06]  /*21a0*/  WARPGROUP.ARRIVE ;  /* 0x00000000000079c5 */ /* 0x000fcc0000000000 */
[----:B------:R-:W-:Y:S01]  /*21b0*/  HGMMA.64x96x16.F32.BF16 R24, gdesc[UR8], R24, gsb0 ;  /* 0x01600000081879f0 */ /* 0x000fe20008001818 */
[----:B------:R-:W-:Y:S01]  /*21c0*/  UMOV UR11, UR57 ;  /* 0x00000039000b7c82 */ /* 0x000fe20008000000 */
[----:B------:R-:W-:Y:S01]  /*21d0*/  UMOV UR57, 0x40000040 ;  /* 0x4000004000397882 */ /* 0x000fe20000000000 */
[----:B------:R-:W-:Y:S01]  /*21e0*/  IMAD.U32 R198, RZ, RZ, UR11 ;  /* 0x0000000bffc67e24 */ /* 0x000fe2000f8e00ff */
[----:B------:R-:W-:Y:S01]  /*21f0*/  UMOV UR10, UR7 ;  /* 0x00000007000a7c82 */ /* 0x000fe20008000000 */
[----:B------:R-:W-:Y:S01]  /*2200*/  UMOV UR11, 0x40000040 ;  /* 0x40000040000b7882 */ /* 0x000fe20000000000 */
[----:B------:R-:W-:Y:S02]  /*2210*/  WARPGROUP.DEPBAR.LE gsb0, 0x0 ;  /* 0x00008000000079c5 */ /* 0x000fe40000010000 */
        /* <DEDUP_REMOVED lines=41> */
[----:B------:R-:W-:Y:S02]  /*24b0*/  FSEL R26, R29, -INF , P5 ;  /* 0xff8000001d1a7808 */ /* 0x000fe40002800000 */
[----:B------:R-:W-:Y:S02]  /*24c0*/  FMNMX.FTZ R21, R28, R21, !PT ;  /* 0x000000151c157209 */ /* 0x000fe40007810000 */
[----:B------:R-:W-:Y:S02]  /*24d0*/  FSEL R156, R32, -INF , P4 ;  /* 0xff800000209c7808 */ /* 0x000fe40002000000 */
[----:B------:R-:W-:Y:S02]  /*24e0*/  FMNMX.FTZ R21, R26, R21, !PT ;  /* 0x000000151a157209 */ /* 0x000fe40007810000 */
[----:B------:R-:W-:-:S02]  /*24f0*/  ISETP.GT.AND P2, PT, R20, 0x18, PT ;  /* 0x000000181400780c */ /* 0x000fc40003f44270 */
[----:B------:R-:W-:Y:S02]  /*2500*/  FSEL R158, R33, -INF , P3 ;  /* 0xff800000219e7808 */ /* 0x000fe40001800000 */
[----:B------:R-:W-:Y:S02]  /*2510*/  FMNMX.FTZ R21, R156, R21, !PT ;  /* 0x000000159c157209 */ /* 0x000fe40007810000 */
[----:B------:R-:W-:Y:S02]  /*2520*/  FSEL R27, R27, -INF , P1 ;  /* 0xff8000001b1b7808 */ /* 0x000fe40000800000 */
[----:B------:R-:W-:Y:S02]  /*2530*/  ISETP.GT.AND P1, PT, R20, 0x19, PT ;  /* 0x000000191400780c */ /* 0x000fe40003f24270 */
[----:B------:R-:W-:Y:S02]  /*2540*/  FSEL R25, R30, -INF , P6 ;  /* 0xff8000001e197808 */ /* 0x000fe40003000000 */
[----:B------:R-:W-:-:S02]  /*2550*/  FSEL R161, R36, -INF , P2 ;  /* 0xff80000024a17808 */ /* 0x000fc40001000000 */
[----:B------:R-:W-:Y:S02]  /*2560*/  FMNMX.FTZ R32, R158, R21, !PT ;  /* 0x000000159e207209 */ /* 0x000fe40007810000 */
[----:B------:R-:W-:Y:S02]  /*2570*/  FMNMX.FTZ R30, R73, R27, !PT ;  /* 0x0000001b491e7209 */ /* 0x000fe40007810000 */
[----:B------:R-:W-:Y:S02]  /*2580*/  ISETP.GT.AND P6, PT, R20, 0x20, PT ;  /* 0x000000201400780c */ /* 0x000fe40003fc4270 */
[----:B------:R-:W-:Y:S02]  /*2590*/  FSEL R165, R37, -INF , P1 ;  /* 0xff80000025a57808 */ /* 0x000fe40000800000 */
[----:B------:R-:W-:Y:S02]  /*25a0*/  FMNMX.FTZ R32, R161, R32, !PT ;  /* 0x00000020a1207209 */ /* 0x000fe40007810000 */
[----:B------:R-:W-:-:S02]  /*25b0*/  FSEL R31, R31, -INF , P5 ;  /* 0xff8000001f1f7808 */ /* 0x000fc40002800000 */
[----:B------:R-:W-:Y:S02]  /*25c0*/  FMNMX.FTZ R30, R25, R30, !PT ;  /* 0x0000001e191e7209 */ /* 0x000fe40007810000 */
[----:B------:R-:W-:Y:S02]  /*25d0*/  ISETP.GT.AND P5, PT, R20, 0x21, PT ;  /* 0x000000211400780c */ /* 0x000fe40003fa4270 */
[----:B------:R-:W-:Y:S02]  /*25e0*/  FSEL R162, R40, -INF , P6 ;  /* 0xff80000028a27808 */ /* 0x000fe40003000000 */
[----:B------:R-:W-:Y:S02]  /*25f0*/  FMNMX.FTZ R21, R165, R32, !PT ;  /* 0x00000020a5157209 */ /* 0x000fe40007810000 */
[----:B------:R-:W-:Y:S02]  /*2600*/  FSEL R23, R34, -INF , P4 ;  /* 0xff80000022177808 */ /* 0x000fe40002000000 */
[----:B------:R-:W-:-:S02]  /*2610*/  FMNMX.FTZ R30, R31, R30, !PT ;  /* 0x0000001e1f1e7209 */ /* 0x000fc40007810000 */
[----:B------:R-:W-:Y:S02]  /*2620*/  ISETP.GT.AND P4, PT, R20, 0x28, PT ;  /* 0x000000281400780c */ /* 0x000fe40003f84270 */
        /* <DEDUP_REMOVED lines=8> */
[----:B------:R-:W-:Y:S02]  /*26b0*/  FMNMX.FTZ R30, R157, R30, !PT ;  /* 0x0000001e9d1e7209 */ /* 0x000fe40007810000 */
[----:B------:R-:W-:Y:S02]  /*26c0*/  ISETP.GT.AND P2, PT, R20, 0x30, PT ;  /* 0x000000301400780c */ /* 0x000fe40003f44270 */
[----:B------:R-:W-:-:S02]  /*26d0*/  FSEL R173, R45, -INF , P3 ;  /* 0xff8000002dad7808 */ /* 0x000fc40001800000 */
[----:B------:R-:W-:Y:S02]  /*26e0*/  FMNMX.FTZ R32, R169, R32, !PT ;  /* 0x00000020a9207209 */ /* 0x000fe40007810000 */
[----:B------:R-:W-:Y:S02]  /*26f0*/  FSEL R163, R39, -INF , P1 ;  /* 0xff80000027a37808 */ /* 0x000fe40000800000 */
[----:B------:R-:W-:Y:S02]  /*2700*/  FMNMX.FTZ R30, R159, R30, !PT ;  /* 0x0000001e9f1e7209 */ /* 0x000fe40007810000 */
[----:B------:R-:W-:Y:S02]  /*2710*/  ISETP.GT.AND P1, PT, R20, 0x31, PT ;  /* 0x000000311400780c */ /* 0x000fe40003f24270 */
[----:B------:R-:W-:Y:S02]  /*2720*/  FSEL R170, R48, -INF , P2 ;  /* 0xff80000030aa7808 */ /* 0x000fe40001000000 */
[----:B------:R-:W-:-:S02]  /*2730*/  FMNMX.FTZ R29, R173, R32, !PT ;  /* 0x00000020ad1d7209 */ /* 0x000fc40007810000 */
[----:B------:R-:W-:Y:S02]  /*2740*/  FSEL R160, R42, -INF , P6 ;  /* 0xff8000002aa07808 */ /* 0x000fe40003000000 */
        /* <DEDUP_REMOVED lines=11> */
[C---:B------:R-:W-:Y:S02]  /*2800*/  ISETP.GT.AND P4, PT, R20.reuse, 0x40, PT ;  /* 0x000000401400780c */ /* 0x040fe40003f84270 */
        /* <DEDUP_REMOVED lines=14> */
[----:B------:R-:W-:Y:S02]  /*28f0*/  FSEL R176, R54, -INF , P6 ;  /* 0xff80000036b07808 */ /* 0x000fe40003000000 */
[----:B------:R-:W-:Y:S02]  /*2900*/  ISETP.GT.AND P6, PT, R20, 0x49, PT ;  /* 0x000000491400780c */ /* 0x000fe40003fc4270 */
        /* <DEDUP_REMOVED lines=13> */
[----:B------:R-:W-:Y:S02]  /*29e0*/  FSEL R187, R59, -INF , P3 ;  /* 0xff8000003bbb7808 */ /* 0x000fe40001800000 */
[C---:B------:R-:W-:Y:S02]  /*29f0*/  ISETP.GT.AND P4, PT, R20.reuse, 0x58, PT ;  /* 0x000000581400780c */ /* 0x040fe40003f84270 */
[----:B------:R-:W-:Y:S02]  /*2a00*/  FSEL R183, R65, -INF , P5 ;  /* 0xff80000041b77808 */ /* 0x000fe40002800000 */
[----:B------:R-:W-:Y:S02]  /*2a10*/  FMNMX.FTZ R30, R179, R30, !PT ;  /* 0x0000001eb31e7209 */ /* 0x000fe40007810000 */
[----:B------:R-:W-:Y:S02]  /*2a20*/  ISETP.GT.AND P3, PT, R20, 0x59, PT ;  /* 0x000000591400780c */ /* 0x000fe40003f64270 */
[----:B------:R-:W-:-:S02]  /*2a30*/  FMNMX.FTZ R20, R182, R21, !PT ;  /* 0x00000015b6147209 */ /* 0x000fc40007810000 */
[----:B------:R-:W-:Y:S02]  /*2a40*/  FSEL R186, R68, -INF , P4 ;  /* 0xff80000044ba7808 */ /* 0x000fe40002000000 */
[----:B------:R-:W-:Y:S02]  /*2a50*/  FMNMX.FTZ R21, R183, R30, !PT ;  /* 0x0000001eb7157209 */ /* 0x000fe40007810000 */
[----:B------:R-:W-:Y:S02]  /*2a60*/  FSEL R199, R62, -INF , P2 ;  /* 0xff8000003ec77808 */ /* 0x000fe40001000000 */
[----:B------:R-:W-:Y:S02]  /*2a70*/  FMNMX.FTZ R20, R187, R20, !PT ;  /* 0x00000014bb147209 */ /* 0x000fe40007810000 */
[----:B------:R-:W-:Y:S02]  /*2a80*/  FMNMX.FTZ R29, R186, R21, !PT ;  /* 0x00000015ba1d7209 */ /* 0x000fe40007810000 */
[----:B------:R-:W-:-:S02]  /*2a90*/  FSEL R202, R63, -INF , P6 ;  /* 0xff8000003fca7808 */ /* 0x000fc40003000000 */
[----:B------:R-:W-:Y:S02]  /*2aa0*/  FMNMX.FTZ R21, R199, R20, !PT ;  /* 0x00000014c7157209 */ /* 0x000fe40007810000 */
[----:B------:R-:W-:Y:S02]  /*2ab0*/  FSEL R197, R66, -INF , P1 ;  /* 0xff80000042c57808 */ /* 0x000fe40000800000 */
[----:B------:R-:W-:Y:S02]  /*2ac0*/  FMNMX.FTZ R20, R202, R21, !PT ;  /* 0x00000015ca147209 */ /* 0x000fe40007810000 */
[----:B------:R-:W-:Y:S02]  /*2ad0*/  FSEL R200, R67, -INF , P5 ;  /* 0xff80000043c87808 */ /* 0x000fe40002800000 */
[----:B------:R-:W-:Y:S02]  /*2ae0*/  FMNMX.FTZ R21, R197, R20, !PT ;  /* 0x00000014c5157209 */ /* 0x000fe40007810000 */
[----:B------:R-:W-:-:S02]  /*2af0*/  FSEL R188, R69, -INF , P3 ;  /* 0xff80000045bc7808 */ /* 0x000fc40001800000 */
[----:B------:R-:W-:Y:S02]  /*2b00*/  FSEL R201, R70, -INF , P4 ;  /* 0xff80000046c97808 */ /* 0x000fe40002000000 */
[----:B------:R-:W-:Y:S02]  /*2b10*/  FMNMX.FTZ R20, R200, R21, !PT ;  /* 0x00000015c8147209 */ /* 0x000fe40007810000 */
[----:B------:R-:W-:Y:S02]  /*2b20*/  FMNMX.FTZ R29, R188, R29, !PT ;  /* 0x0000001dbc1d7209 */ /* 0x000fe40007810000 */
[----:B------:R-:W-:Y:S02]  /*2b30*/  FSEL R205, R71, -INF , P3 ;  /* 0xff80000047cd7808 */ /* 0x000fe40001800000 */
[----:B------:R-:W-:Y:S01]  /*2b40*/  FMNMX.FTZ R20, R201, R20, !PT ;  /* 0x00000014c9147209 */ /* 0x000fe20007810000 */
[----:B------:R-:W0:Y:S03]  /*2b50*/  SHFL.BFLY PT, R30, R29, 0x2, 0x1f ;  /* 0x0c401f001d1e7f89 */ /* 0x000e2600000e0000 */
[----:B------:R-:W-:-:S05]  /*2b60*/  FMNMX.FTZ R21, R205, R20, !PT ;  /* 0x00000014cd157209 */ /* 0x000fca0007810000 */
[----:B------:R-:W1:Y:S01]  /*2b70*/  SHFL.BFLY PT, R20, R21, 0x2, 0x1f ;  /* 0x0c401f0015147f89 */ /* 0x000e6200000e0000 */
[----:B0-----:R-:W-:-:S05]  /*2b80*/  FMNMX.FTZ R30, R29, R30, !PT ;  /* 0x0000001e1d1e7209 */ /* 0x001fca0007810000 */
[----:B------:R-:W0:Y:S01]  /*2b90*/  SHFL.BFLY PT, R33, R30, 0x1, 0x1f ;  /* 0x0c201f001e217f89 */ /* 0x000e2200000e0000 */
[----:B-1----:R-:W-:-:S05]  /*2ba0*/  FMNMX.FTZ R29, R21, R20, !PT ;  /* 0x00000014151d7209 */ /* 0x002fca0007810000 */
[----:B------:R-:W1:Y:S01]  /*2bb0*/  SHFL.BFLY PT, R32, R29, 0x1, 0x1f ;  /* 0x0c201f001d207f89 */ /* 0x000e6200000e0000 */
[----:B0-----:R-:W-:-:S04]  /*2bc0*/  FMNMX.FTZ R20, R30, R33, !PT ;  /* 0x000000211e147209 */ /* 0x001fc80007810000 */
[C---:B------:R-:W-:Y:S01]  /*2bd0*/  FSETP.NEU.FTZ.AND P1, PT, R20.reuse, -INF , PT ;  /* 0xff8000001400780b */ /* 0x040fe20003f3d000 */
[----:B------:R-:W-:Y:S01]  /*2be0*/  FMUL.FTZ R203, R20, UR6 ;  /* 0x0000000614cb7c20 */ /* 0x000fe20008410000 */
[----:B-1----:R-:W-:-:S04]  /*2bf0*/  FMNMX.FTZ R21, R29, R32, !PT ;  /* 0x000000201d157209 */ /* 0x002fc80007810000 */
[----:B------:R-:W-:Y:S02]  /*2c00*/  FSEL R203, R203, RZ, P1 ;  /* 0x000000ffcbcb7208 */ /* 0x000fe40000800000 */
[C---:B------:R-:W-:Y:S01]  /*2c10*/  FSETP.NEU.FTZ.AND P1, PT, R21.reuse, -INF , PT ;  /* 0xff8000001500780b */ /* 0x040fe20003f3d000 */
[----:B------:R-:W-:Y:S02]  /*2c20*/  FMUL.FTZ R204, R21, UR6 ;  /* 0x0000000615cc7c20 */ /* 0x000fe40008410000 */
[--C-:B------:R-:W-:Y:S01]  /*2c30*/  FFMA.FTZ R190, R24, UR6, -R203.reuse ;  /* 0x0000000618be7c23 */ /* 0x100fe200080108cb */
[--C-:B------:R-:W-:Y:S01]  /*2c40*/  FFMA.FTZ R189, R22, UR6, -R203.reuse ;  /* 0x0000000616bd7c23 */ /* 0x100fe200080108cb */
[----:B------:R-:W-:Y:S01]  /*2c50*/  IADD3 R22, -R19, 0xb, RZ ;  /* 0x0000000b13167810 */ /* 0x000fe20007ffe1ff */
[--C-:B------:R-:W-:Y:S01]  /*2c60*/  FFMA.FTZ R192, R28, UR6, -R203.reuse ;  /* 0x000000061cc07c23 */ /* 0x100fe200080108cb */
[----:B------:R-:W-:Y:S01]  /*2c70*/  FSEL R204, R204, RZ, P1 ;  /* 0x000000ffcccc7208 */ /* 0x000fe20000800000 */
[--C-:B------:R-:W-:Y:S01]  /*2c80*/  FFMA.FTZ R193, R26, UR6, -R203.reuse ;  /* 0x000000061ac17c23 */ /* 0x100fe200080108cb */
[----:B------:R-:W-:Y:S01]  /*2c90*/  ISETP.NE.AND P1, PT, R72, RZ, PT ;  /* 0x000000ff4800720c */ /* 0x000fe20003f25270 */
[----:B------:R-:W-:Y:S01]  /*2ca0*/  MUFU.EX2 R190, R190 ;  /* 0x000000be00be7308 */ /* 0x000fe20000000800 */
[--C-:B------:R-:W-:Y:S01]  /*2cb0*/  FFMA.FTZ R207, R158, UR6, -R203.reuse ;  /* 0x000000069ecf7c23 */ /* 0x100fe200080108cb */
[--C-:B------:R-:W-:Y:S01]  /*2cc0*/  FFMA.FTZ R191, R73, UR6, -R204.reuse ;  /* 0x0000000649bf7c23 */ /* 0x100fe200080108cc */
[--C-:B------:R-:W-:Y:S01]  /*2cd0*/  FFMA.FTZ R196, R27, UR6, -R204.reuse ;  /* 0x000000061bc47c23 */ /* 0x100fe200080108cc */
[--C-:B------:R-:W-:Y:S01]  /*2ce0*/  FFMA.FTZ R194, R25, UR6, -R204.reuse ;  /* 0x0000000619c27c23 */ /* 0x100fe200080108cc */
[--C-:B------:R-:W-:Y:S01]  /*2cf0*/  FFMA.FTZ R195, R31, UR6, -R204.reuse ;  /* 0x000000061fc37c23 */ /* 0x100fe200080108cc */
[--C-:B------:R-:W-:Y:S01]  /*2d00*/  FFMA.FTZ R158, R161, UR6, -R203.reuse ;  /* 0x00000006a19e7c23 */ /* 0x100fe200080108cb */
[--C-:B------:R-:W-:Y:S01]  /*2d10*/  FFMA.FTZ R208, R157, UR6, -R204.reuse ;  /* 0x000000069dd07c23 */ /* 0x100fe200080108cc */
[----:B------:R-:W0:Y:S01]  /*2d20*/  MUFU.EX2 R189, R189 ;  /* 0x000000bd00bd7308 */ /* 0x000e220000000800 */
[--C-:B------:R-:W-:Y:S01]  /*2d30*/  FFMA.FTZ R156, R156, UR6, -R203.reuse ;  /* 0x000000069c9c7c23 */ /* 0x100fe200080108cb */
[----:B------:R-:W-:Y:S01]  /*2d40*/  FFMA.FTZ R161, R165, UR6, -R203 ;  /* 0x00000006a5a17c23 */ /* 0x000fe200080108cb */
[----:B------:R-:W-:Y:S01]  /*2d50*/  FFMA.FTZ R23, R23, UR6, -R204 ;  /* 0x0000000617177c23 */ /* 0x000fe200080108cc */
[----:B------:R-:W-:-:S02]  /*2d60*/  @!P1 VIADD R24, R198, 0x32440 ;  /* 0x00032440c6189836 */ /* 0x000fc40000000000 */
[--C-:B------:R-:W-:Y:S01]  /*2d70*/  FFMA.FTZ R157, R159, UR6, -R204.reuse ;  /* 0x000000069f9d7c23 */ /* 0x100fe200080108cc */
[----:B------:R-:W-:Y:S01]  /*2d80*/  FFMA.FTZ R210, R163, UR6, -R204 ;  /* 0x00000006a3d27c23 */ /* 0x000fe200080108cc */
[--C-:B------:R-:W-:Y:S01]  /*2d90*/  FFMA.FTZ R159, R162, UR6, -R203.reuse ;  /* 0x00000006a29f7c23 */ /* 0x100fe200080108cb */
[----:B------:R-:W-:Y:S01]  /*2da0*/  MUFU.EX2 R192, R192 ;  /* 0x000000c000c07308 */ /* 0x000fe20000000800 */
[----:B------:R-:W-:Y:S01]  /*2db0*/  @!P1 PRMT R24, RZ, 0x654, R24 ;  /* 0x00000654ff189816 */ /* 0x000fe20000000018 */
[----:B------:R1:W-:Y:S06]  /*2dc0*/  BAR.ARV R22, 0x100 ;  /* 0x000400160000751d */ /* 0x0003ec0000002000 */
[----:B------:R2:W-:Y:S01]  /*2dd0*/  @!P1 SYNCS.ARRIVE.TRANS64.RED.A1T0 RZ, [R24+URZ], RZ ;  /* 0x000000ff18ff99a7 */ /* 0x0005e2000810043f */
[----:B------:R-:W3:Y:S01]  /*2de0*/  MUFU.EX2 R193, R193 ;  /* 0x000000c100c17308 */ /* 0x000ee20000000800 */
[----:B0-----:R-:W-:Y:S01]  /*2df0*/  F2FP.BF16.F32.PACK_AB R152, R189, R190 ;  /* 0x000000bebd98723e */ /* 0x001fe200000010ff */
[--C-:B------:R-:W-:Y:S01]  /*2e00*/  FFMA.FTZ R165, R164, UR6, -R204.reuse ;  /* 0x00000006a4a57c23 */ /* 0x100fe200080108cc */
[--C-:B------:R-:W-:Y:S01]  /*2e10*/  FFMA.FTZ R162, R166, UR6, -R203.reuse ;  /* 0x00000006a6a27c23 */ /* 0x100fe200080108cb */
[--C-:B------:R-:W-:Y:S01]  /*2e20*/  FFMA.FTZ R164, R167, UR6, -R204.reuse ;  /* 0x00000006a7a47c23 */ /* 0x100fe200080108cc */
[--C-:B------:R-:W-:Y:S01]  /*2e30*/  FFMA.FTZ R163, R169, UR6, -R203.reuse ;  /* 0x00000006a9a37c23 */ /* 0x100fe200080108cb */
[--C-:B------:R-:W-:Y:S01]  /*2e40*/  FFMA.FTZ R166, R173, UR6, -R203.reuse ;  /* 0x00000006ada67c23 */ /* 0x100fe200080108cb */
[--C-:B------:R-:W-:Y:S01]  /*2e50*/  FFMA.FTZ R160, R160, UR6, -R204.reuse ;  /* 0x00000006a0a07c23 */ /* 0x100fe200080108cc */
        /* <DEDUP_REMOVED lines=9> */
[----:B---3--:R-:W-:Y:S01]  /*2ef0*/  F2FP.BF16.F32.PACK_AB R154, R193, R192 ;  /* 0x000000c0c19a723e */ /* 0x008fe200000010ff */
        /* <DEDUP_REMOVED lines=14> */
[----:B------:R-:W3:Y:S01]  /*2fe0*/  MUFU.EX2 R195, R195 ;  /* 0x000000c300c37308 */ /* 0x000ee20000000800 */
[----:B0-----:R-:W-:Y:S01]  /*2ff0*/  F2FP.BF16.F32.PACK_AB R153, R196, R191 ;  /* 0x000000bfc499723e */ /* 0x001fe200000010ff */
[--C-:B------:R-:W-:Y:S01]  /*3000*/  FFMA.FTZ R188, R197, UR6, -R204.reuse ;  /* 0x00000006c5bc7c23 */ /* 0x100fe200080108cc */
[--C-:B------:R-:W-:Y:S01]  /*3010*/  FFMA.FTZ R197, R200, UR6, -R204.reuse ;  /* 0x00000006c8c57c23 */ /* 0x100fe200080108cc */
[----:B------:R-:W-:Y:S01]  /*3020*/  FFMA.FTZ R179, R179, UR6, -R203 ;  /* 0x00000006b3b37c23 */ /* 0x000fe200080108cb */
[--C-:B------:R-:W-:Y:S01]  /*3030*/  FFMA.FTZ R199, R201, UR6, -R204.reuse ;  /* 0x00000006c9c77c23 */ /* 0x100fe200080108cc */
[----:B------:R-:W-:Y:S01]  /*3040*/  FFMA.FTZ R200, R205, UR6, -R204 ;  /* 0x00000006cdc87c23 */ /* 0x000fe200080108cc */
[----:B------:R-:W-:Y:S01]  /*3050*/  FADD.FTZ R189, R190, R189 ;  /* 0x000000bdbebd7221 */ /* 0x000fe20000010000 */
[----:B------:R-:W-:Y:S01]  /*3060*/  MUFU.EX2 R156, R156 ;  /* 0x0000009c009c7308 */ /* 0x000fe20000000800 */
[----:B------:R-:W-:Y:S01]  /*3070*/  FADD.FTZ R191, R191, R196 ;  /* 0x000000c4bfbf7221 */ /* 0x000fe20000010000 */
[----:B------:R-:W-:-:S02]  /*3080*/  @!P1 VIADD R198, R198, 0x32460 ;  /* 0x00032460c6c69836 */ /* 0x000fc40000000000 */
[----:B------:R-:W-:-:S04]  /*3090*/  FADD.FTZ R192, R192, R189 ;  /* 0x000000bdc0c07221 */ /* 0x000fc80000010000 */
[----:B------:R-:W-:Y:S01]  /*30a0*/  FADD.FTZ R193, R193, R192 ;  /* 0x000000c0c1c17221 */ /* 0x000fe20000010000 */
[----:B------:R-:W0:Y:S01]  /*30b0*/  MUFU.EX2 R207, R207 ;  /* 0x000000cf00cf7308 */ /* 0x000e220000000800 */
[----:B---3--:R-:W-:Y:S01]  /*30c0*/  F2FP.BF16.F32.PACK_AB R155, R195, R194 ;  /* 0x000000c2c39b723e */ /* 0x008fe200000010ff */
[----:B------:R1:W-:Y:S01]  /*30d0*/  BAR.SYNC.DEFER_BLOCKING R15, 0x100 ;  /* 0x0004000f0000751d */ /* 0x0003e20000010000 */
[----:B------:R-:W-:Y:S01]  /*30e0*/  FADD.FTZ R194, R194, R191 ;  /* 0x000000bfc2c27221 */ /* 0x000fe20000010000 */
[----:B------:R-:W-:-:S03]  /*30f0*/  @!P1 PRMT R198, RZ, 0x654, R198 ;  /* 0x00000654ffc69816 */ /* 0x000fc600000000c6 */
[----:B------:R-:W-:Y:S01]  /*3100*/  FADD.FTZ R194, R195, R194 ;  /* 0x000000c2c3c27221 */ /* 0x000fe20000010000 */
[----:B------:R-:W-:Y:S08]  /*3110*/  MUFU.EX2 R158, R158 ;  /* 0x0000009e009e7308 */ /* 0x000ff00000000800 */
[----:B------:R-:W-:Y:S08]  /*3120*/  MUFU.EX2 R161, R161 ;  /* 0x000000a100a17308 */ /* 0x000ff00000000800 */
[----:B------:R-:W-:Y:S01]  /*3130*/  MUFU.EX2 R23, R23 ;  /* 0x0000001700177308 */ /* 0x000fe20000000800 */
[----:B--2---:R-:W-:-:S06]  /*3140*/  WARPGROUP.ARRIVE ;  /* 0x00000000000079c5 */ /* 0x004fcc0000000000 */
[----:B------:R-:W-:Y:S01]  /*3150*/  HGMMA.64x256x16.F32.BF16 R24, R152, gdesc[UR8].tnspB, RZ, !UPT, gsb0 ;  /* 0x43e0000898187df0 */ /* 0x000fe2000c0018ff */
[----:B------:R-:W2:Y:S01]  /*3160*/  MUFU.EX2 R208, R208 ;  /* 0x000000d000d07308 */ /* 0x000ea20000000800 */
[----:B------:R-:W-:Y:S01]  /*3170*/  UIADD3 UR10, UR7, 0x80, URZ ;  /* 0x00000080070a7890 */ /* 0x000fe2000fffe03f */
[----:B------:R-:W-:-:S06]  /*3180*/  UMOV UR11, 0x40000040 ;  /* 0x40000040000b7882 */ /* 0x000fcc0000000000 */
[----:B------:R-:W-:Y:S08]  /*3190*/  MUFU.EX2 R157, R157 ;  /* 0x0000009d009d7308 */ /* 0x000ff00000000800 */
[----:B------:R-:W3:Y:S08]  /*31a0*/  MUFU.EX2 R210, R210 ;  /* 0x000000d200d27308 */ /* 0x000ef00000000800 */
[----:B------:R-:W-:Y:S08]  /*31b0*/  MUFU.EX2 R159, R159 ;  /* 0x0000009f009f7308 */ /* 0x000ff00000000800 */
[----:B------:R-:W4:Y:S08]  /*31c0*/  MUFU.EX2 R162, R162 ;  /* 0x000000a200a27308 */ /* 0x000f300000000800 */
[----:B------:R-:W-:Y:S08]  /*31d0*/  MUFU.EX2 R163, R163 ;  /* 0x000000a300a37308 */ /* 0x000ff00000000800 */
[----:B------:R-:W-:Y:S08]  /*31e0*/  MUFU.EX2 R166, R166 ;  /* 0x000000a600a67308 */ /* 0x000ff00000000800 */
[----:B------:R-:W-:Y:S08]  /*31f0*/  MUFU.EX2 R160, R160 ;  /* 0x000000a000a07308 */ /* 0x000ff00000000800 */
[----:B------:R-:W5:Y:S08]  /*3200*/  MUFU.EX2 R165, R165 ;  /* 0x000000a500a57308 */ /* 0x000f700000000800 */
[----:B------:R-:W-:Y:S08]  /*3210*/  MUFU.EX2 R164, R164 ;  /* 0x000000a400a47308 */ /* 0x000ff00000000800 */
[----:B------:R-:W1:Y:S08]  /*3220*/  MUFU.EX2 R167, R167 ;  /* 0x000000a700a77308 */ /* 0x000e700000000800 */
[----:B------:R-:W-:Y:S08]  /*3230*/  MUFU.EX2 R169, R169 ;  /* 0x000000a900a97308 */ /* 0x000ff00000000800 */
[----:B------:R-:W1:Y:S08]  /*3240*/  MUFU.EX2 R170, R170 ;  /* 0x000000aa00aa7308 */ /* 0x000e700000000800 */
[----:B------:R-:W-:Y:S08]  /*3250*/  MUFU.EX2 R171, R171 ;  /* 0x000000ab00ab7308 */ /* 0x000ff00000000800 */
[----:B------:R-:W-:Y:S08]  /*3260*/  MUFU.EX2 R174, R174 ;  /* 0x000000ae00ae7308 */ /* 0x000ff00000000800 */
[----:B------:R-:W-:Y:S08]  /*3270*/  MUFU.EX2 R168, R168 ;  /* 0x000000a800a87308 */ /* 0x000ff00000000800 */
[----:B------:R-:W1:Y:S08]  /*3280*/  MUFU.EX2 R173, R173 ;  /* 0x000000ad00ad7308 */ /* 0x000e700000000800 */
        /* <DEDUP_REMOVED lines=16> */
[----:B------:R-:W-:Y:S01]  /*3390*/  MUFU.EX2 R199, R199 ;  /* 0x000000c700c77308 */ /* 0x000fe20000000800 */
[----:B------:R-:W-:-:S02]  /*33a0*/  WARPGROUP.DEPBAR.LE gsb0, 0x0 ;  /* 0x00008000000079c5 */ /* 0x000fc40000010000 */
[----:B0-----:R-:W-:-:S05]  /*33b0*/  F2FP.BF16.F32.PACK_AB R152, R207, R156 ;  /* 0x0000009ccf98723e */ /* 0x001fca00000010ff */
[----:B------:R-:W0:Y:S01]  /*33c0*/  MUFU.EX2 R200, R200 ;  /* 0x000000c800c87308 */ /* 0x000e220000000800 */
[----:B--2---:R-:W-:Y:S01]  /*33d0*/  F2FP.BF16.F32.PACK_AB R153, R208, R23 ;  /* 0x00000017d099723e */ /* 0x004fe200000010ff */
[----:B------:R-:W-:Y:S01]  /*33e0*/  FADD.FTZ R156, R156, R193 ;  /* 0x000000c19c9c7221 */ /* 0x000fe20000010000 */
[----:B------:R-:W-:Y:S01]  /*33f0*/  F2FP.BF16.F32.PACK_AB R154, R161, R158 ;  /* 0x0000009ea19a723e */ /* 0x000fe200000010ff */
[----:B------:R-:W-:Y:S01]  /*3400*/  FADD.FTZ R23, R23, R194 ;  /* 0x000000c217177221 */ /* 0x000fe20000010000 */
[----:B---3--:R-:W-:Y:S01]  /*3410*/  F2FP.BF16.F32.PACK_AB R155, R210, R157 ;  /* 0x0000009dd29b723e */ /* 0x008fe200000010ff */
[----:B------:R-:W-:Y:S02]  /*3420*/  FADD.FTZ R207, R207, R156 ;  /* 0x0000009ccfcf7221 */ /* 0x000fe40000010000 */
[----:B------:R-:W-:Y:S01]  /*3430*/  FADD.FTZ R208, R208, R23 ;  /* 0x00000017d0d07221 */ /* 0x000fe20000010000 */
[----:B------:R-:W-:Y:S01]  /*3440*/  WARPGROUP.ARRIVE ;  /* 0x00000000000079c5 */ /* 0x000fe20000000000 */
[----:B------:R-:W-:-:S02]  /*3450*/  FADD.FTZ R158, R158, R207 ;  /* 0x000000cf9e9e7221 */ /* 0x000fc40000010000 */
[----:B------:R-:W-:Y:S02]  /*3460*/  FADD.FTZ R157, R157, R208 ;  /* 0x000000d09d9d7221 */ /* 0x000fe40000010000 */
[----:B------:R-:W-:Y:S01]  /*3470*/  FADD.FTZ R158, R161, R158 ;  /* 0x0000009ea19e7221 */ /* 0x000fe20000010000 */
[----:B------:R-:W-:Y:S01]  /*3480*/  HGMMA.64x256x16.F32.BF16 R24, R152, gdesc[UR8].tnspB, R24, gsb0 ;  /* 0x43e0000898187df0 */ /* 0x000fe20008001818 */
[----:B------:R-:W-:Y:S01]  /*3490*/  UIADD3 UR10, UR7, 0x100, URZ ;  /* 0x00000100070a7890 */ /* 0x000fe2000fffe03f */
[----:B------:R-:W-:Y:S01]  /*34a0*/  FADD.FTZ R157, R210, R157 ;  /* 0x0000009dd29d7221 */ /* 0x000fe20000010000 */
[----:B------:R-:W-:Y:S01]  /*34b0*/  UMOV UR11, 0x40000040 ;  /* 0x40000040000b7882 */ /* 0x000fe20000000000 */
[----:B------:R-:W-:Y:S02]  /*34c0*/  WARPGROUP.DEPBAR.LE gsb0, 0x0 ;  /* 0x00008000000079c5 */ /* 0x000fe40000010000 */
[----:B----4-:R-:W-:Y:S01]  /*34d0*/  F2FP.BF16.F32.PACK_AB R152, R162, R159 ;  /* 0x0000009fa298723e */ /* 0x010fe200000010ff */
[----:B------:R-:W-:Y:S01]  /*34e0*/  FADD.FTZ R159, R159, R158 ;  /* 0x0000009e9f9f7221 */ /* 0x000fe20000010000 */
[----:B-----5:R-:W-:Y:S01]  /*34f0*/  F2FP.BF16.F32.PACK_AB R153, R165, R160 ;  /* 0x000000a0a599723e */ /* 0x020fe200000010ff */
[----:B------:R-:W-:Y:S01]  /*3500*/  FADD.FTZ R160, R160, R157 ;  /* 0x0000009da0a07221 */ /* 0x000fe20000010000 */
[----:B------:R-:W-:Y:S01]  /*3510*/  F2FP.BF16.F32.PACK_AB R154, R166, R163 ;  /* 0x000000a3a69a723e */ /* 0x000fe200000010ff */
[----:B------:R-:W-:Y:S01]  /*3520*/  FADD.FTZ R162, R162, R159 ;  /* 0x0000009fa2a27221 */ /* 0x000fe20000010000 */
[----:B-1----:R-:W-:Y:S01]  /*3530*/  F2FP.BF16.F32.PACK_AB R155, R167, R164 ;  /* 0x000000a4a79b723e */ /* 0x002fe200000010ff */
[----:B------:R-:W-:-:S02]  /*3540*/  FADD.FTZ R165, R165, R160 ;  /* 0x000000a0a5a57221 */ /* 0x000fc40000010000 */
[----:B------:R-:W-:Y:S01]  /*3550*/  FADD.FTZ R163, R163, R162 ;  /* 0x000000a2a3a37221 */ /* 0x000fe20000010000 */
[----:B------:R-:W-:Y:S01]  /*3560*/  WARPGROUP.ARRIVE ;  /* 0x00000000000079c5 */ /* 0x000fe20000000000 */
[----:B------:R-:W-:Y:S02]  /*3570*/  FADD.FTZ R164, R164, R165 ;  /* 0x000000a5a4a47221 */ /* 0x000fe40000010000 */
[----:B------:R-:W-:Y:S02]  /*3580*/  FADD.FTZ R166, R166, R163 ;  /* 0x000000a3a6a67221 */ /* 0x000fe40000010000 */
[----:B------:R-:W-:-:S07]  /*3590*/  FADD.FTZ R167, R167, R164 ;  /* 0x000000a4a7a77221 */ /* 0x000fce0000010000 */
[----:B------:R-:W-:Y:S01]  /*35a0*/  HGMMA.64x256x16.F32.BF16 R24, R152, gdesc[UR8].tnspB, R24, gsb0 ;  /* 0x43e0000898187df0 */ /* 0x000fe20008001818 */
[----:B------:R-:W-:Y:S01]  /*35b0*/  UIADD3 UR10, UR7, 0x180, URZ ;  /* 0x00000180070a7890 */ /* 0x000fe2000fffe03f */
[----:B------:R-:W-:Y:S01]  /*35c0*/  UMOV UR11, 0x40000040 ;  /* 0x40000040000b7882 */ /* 0x000fe20000000000 */
[----:B------:R-:W-:Y:S02]  /*35d0*/  WARPGROUP.DEPBAR.LE gsb0, 0x0 ;  /* 0x00008000000079c5 */ /* 0x000fe40000010000 */
[----:B------:R-:W-:Y:S01]  /*35e0*/  F2FP.BF16.F32.PACK_AB R152, R170, R169 ;  /* 0x000000a9aa98723e */ /* 0x000fe200000010ff */
[----:B------:R-:W-:Y:S01]  /*35f0*/  FADD.FTZ R169, R169, R166 ;  /* 0x000000a6a9a97221 */ /* 0x000fe20000010000 */
[----:B------:R-:W-:Y:S01]  /*3600*/  F2FP.BF16.F32.PACK_AB R153, R173, R168 ;  /* 0x000000a8ad99723e */ /* 0x000fe200000010ff */
[----:B------:R-:W-:Y:S01]  /*3610*/  FADD.FTZ R168, R168, R167 ;  /* 0x000000a7a8a87221 */ /* 0x000fe20000010000 */
[----:B------:R-:W-:Y:S01]  /*3620*/  F2FP.BF16.F32.PACK_AB R154, R174, R171 ;  /* 0x000000abae9a723e */ /* 0x000fe200000010ff */
[----:B------:R-:W-:Y:S01]  /*3630*/  FADD.FTZ R170, R170, R169 ;  /* 0x000000a9aaaa7221 */ /* 0x000fe20000010000 */
[----:B------:R-:W-:Y:S01]  /*3640*/  F2FP.BF16.F32.PACK_AB R155, R177, R172 ;  /* 0x000000acb19b723e */ /* 0x000fe200000010ff */
[----:B------:R-:W-:-:S02]  /*3650*/  FADD.FTZ R173, R173, R168 ;  /* 0x000000a8adad7221 */ /* 0x000fc40000010000 */
[----:B------:R-:W-:Y:S01]  /*3660*/  FADD.FTZ R171, R171, R170 ;  /* 0x000000aaabab7221 */ /* 0x000fe20000010000 */
[----:B------:R-:W-:Y:S01]  /*3670*/  WARPGROUP.ARRIVE ;  /* 0x00000000000079c5 */ /* 0x000fe20000000000 */
[----:B------:R-:W-:Y:S02]  /*3680*/  FADD.FTZ R172, R172, R173 ;  /* 0x000000adacac7221 */ /* 0x000fe40000010000 */
[----:B------:R-:W-:Y:S02]  /*3690*/  FADD.FTZ R174, R174, R171 ;  /* 0x000000abaeae7221 */ /* 0x000fe40000010000 */
[----:B------:R-:W-:-:S08]  /*36a0*/  FADD.FTZ R177, R177, R172 ;  /* 0x000000acb1b17221 */ /* 0x000fd00000010000 */
        /* <DEDUP_REMOVED lines=19> */
[----:B------:R-:W-:Y:S01]  /*37e0*/  R2UR UR7, R17 ;  /* 0x00000000110772ca */ /* 0x000fe200000e0000 */
[----:B------:R-:W-:-:S12]  /*37f0*/  UMOV UR11, 0x40000040 ;  /* 0x40000040000b7882 */ /* 0x000fd80000000000 */
[----:B------:R-:W-:-:S06]  /*3800*/  UISETP.GE.AND UP0, UPT, UR60, UR7, UPT ;  /* 0x000000073c00728c */ /* 0x000fcc000bf06270 */
[----:B------:R-:W-:Y:S01]  /*3810*/  PLOP3.LUT P2, PT, PT, PT, UP0, 0x80, 0x0 ;  /* 0x000000000000781c */ /* 0x000fe20003f4f008 */
[----:B------:R-:W-:Y:S02]  /*3820*/  WARPGROUP.DEPBAR.LE gsb0, 0x0 ;  /* 0x00008000000079c5 */ /* 0x000fe40000010000 */
[----:B------:R-:W-:Y:S01]  /*3830*/  F2FP.BF16.F32.PACK_AB R152, R184, R179 ;  /* 0x000000b3b898723e */ /* 0x000fe200000010ff */
[----:B------:R-:W-:Y:S01]  /*3840*/  FADD.FTZ R179, R179, R178 ;  /* 0x000000b2b3b37221 */ /* 0x000fe20000010000 */
[C---:B------:R-:W-:Y:S01]  /*3850*/  F2FP.BF16.F32.PACK_AB R153, R197.reuse, R188 ;  /* 0x000000bcc599723e */ /* 0x040fe200000010ff */
[----:B------:R-:W-:Y:S01]  /*3860*/  FADD.FTZ R188, R188, R187 ;  /* 0x000000bbbcbc7221 */ /* 0x000fe20000010000 */
[----:B------:R-:W-:Y:S01]  /*3870*/  F2FP.BF16.F32.PACK_AB R154, R186, R183 ;  /* 0x000000b7ba9a723e */ /* 0x000fe200000010ff */
[----:B------:R-:W-:Y:S01]  /*3880*/  FADD.FTZ R184, R184, R179 ;  /* 0x000000b3b8b87221 */ /* 0x000fe20000010000 */
[----:B0-----:R-:W-:Y:S01]  /*3890*/  F2FP.BF16.F32.PACK_AB R155, R200, R199 ;  /* 0x000000c7c89b723e */ /* 0x001fe200000010ff */
[----:B------:R-:W-:-:S02]  /*38a0*/  FADD.FTZ R188, R197, R188 ;  /* 0x000000bcc5bc7221 */ /* 0x000fc40000010000 */
[----:B------:R-:W-:Y:S01]  /*38b0*/  FADD.FTZ R23, R183, R184 ;  /* 0x000000b8b7177221 */ /* 0x000fe20000010000 */
[----:B------:R-:W-:Y:S01]  /*38c0*/  WARPGROUP.ARRIVE ;  /* 0x00000000000079c5 */ /* 0x000fe20000000000 */
[----:B------:R-:W-:Y:S02]  /*38d0*/  FADD.FTZ R199, R199, R188 ;  /* 0x000000bcc7c77221 */ /* 0x000fe40000010000 */
[----:B------:R-:W-:Y:S02]  /*38e0*/  FADD.FTZ R23, R186, R23 ;  /* 0x00000017ba177221 */ /* 0x000fe40000010000 */
[----:B------:R-:W-:Y:S01]  /*38f0*/  FADD.FTZ R201, R200, R199 ;  /* 0x000000c7c8c97221 */ /* 0x000fe20000010000 */
[----:B------:R-:W-:Y:S03]  /*3900*/  HGMMA.64x256x16.F32.BF16 R24, R152, gdesc[UR8].tnspB, R24, gsb0 ;  /* 0x43e0000898187df0 */ /* 0x000fe60008001818 */
[----:B------:R-:W-:-:S02]  /*3910*/  WARPGROUP.DEPBAR.LE gsb0, 0x0 ;  /* 0x00008000000079c5 */ /* 0x000fc40000010000 */
[----:B------:R0:W-:Y:S01]  /*3920*/  @!P1 SYNCS.ARRIVE.TRANS64.RED.A1T0 RZ, [R198+URZ], RZ ;  /* 0x000000ffc6ff99a7 */ /* 0x0001e2000810043f */
[----:B------:R-:W-:Y:S05]  /*3930*/  @!P2 BRA `(.L_x_187) ;  /* 0x000000240038a947 */ /* 0x000fea0003800000 */
[----:B------:R-:W-:Y:S01]  /*3940*/  UMOV UR6, URZ ;  /* 0x0000003f00067c82 */ /* 0x000fe20008000000 */
[----:B------:R-:W-:Y:S02]  /*3950*/  IMAD.MOV.U32 R204, RZ, RZ, R21 ;  /* 0x000000ffffcc7224 */ /* 0x000fe400078e0015 */
[----:B------:R-:W-:Y:S02]  /*3960*/  IMAD.MOV.U32 R203, RZ, RZ, R20 ;  /* 0x000000ffffcb7224 */ /* 0x000fe400078e0014 */
[----:B------:R-:W-:Y:S02]  /*3970*/  IMAD.U32 R210, RZ, RZ, UR6 ;  /* 0x00000006ffd27e24 */ /* 0x000fe4000f8e00ff */
[----:B------:R-:W-:Y:S01]  /*3980*/  IMAD.U32 R209, RZ, RZ, UR60 ;  /* 0x0000003cffd17e24 */ /* 0x000fe2000f8e00ff */
[----:B------:R-:W-:-:S06]  /*3990*/  UMOV UR60, URZ ;  /* 0x0000003f003c7c82 */ /* 0x000fcc0008000000 */
.L_x_196:
[----:B------:R-:W-:Y:S01]  /*39a0*/  R2UR UR6, R209 ;  /* 0x00000000d10672ca */ /* 0x000fe200000e0000 */
[----:B------:R-:W-:Y:S01]  /*39b0*/  UIADD3 UR60, UR60, 0x1, URZ ;  /* 0x000000013c3c7890 */ /* 0x000fe2000fffe03f */
[----:B------:R-:W-:Y:S02]  /*39c0*/  R2UR UR7, R210 ;  /* 0x00000000d20772ca */ /* 0x000fe400000e0000 */
[----:B------:R-:W-:Y:S01]  /*39d0*/  R2UR UR10, R17 ;  /* 0x00000000110a72ca */ /* 0x000fe200000e0000 */
[----:B------:R-:W-:-:S04]  /*39e0*/  UISETP.NE.AND UP0, UPT, UR60, 0x2, UPT ;  /* 0x000000023c00788c */ /* 0x000fc8000bf05270 */
[----:B------:R-:W-:-:S04]  /*39f0*/  USEL UR60, UR60, URZ, UP0 ;  /* 0x0000003f3c3c7287 */ /* 0x000fc80008000000 */
[----:B------:R-:W-:Y:S01]  /*3a00*/  IMAD.U32 R20, RZ, RZ, UR6 ;  /* 0x00000006ff147e24 */ /* 0x000fe2000f8e00ff */
[----:B------:R-:W-:-:S04]  /*3a10*/  UIADD3 UR6, UR6, -0x1, URZ ;  /* 0xffffffff06067890 */ /* 0x000fc8000fffe03f */
[----:B------:R-:W-:Y:S02]  /*3a20*/  ISETP.GT.AND P2, PT, R20, UR10, PT ;  /* 0x0000000a14007c0c */ /* 0x000fe4000bf44270 */
[----:B------:R-:W-:Y:S01]  /*3a30*/  IMAD.U32 R209, RZ, RZ, UR6 ;  /* 0x00000006ffd17e24 */ /* 0x000fe2000f8e00ff */
[----:B------:R-:W-:-:S04]  /*3a40*/  USEL UR6, URZ, 0x1, UP0 ;  /* 0x000000013f067887 */ /* 0x000fc80008000000 */
[----:B------:R-:W-:-:S06]  /*3a50*/  ULOP3.LUT UR7, UR7, UR6, URZ, 0x3c, !UPT ;  /* 0x0000000607077292 */ /* 0x000fcc000f8e3c3f */
[----:B------:R-:W-:Y:S01]  /*3a60*/  IMAD.U32 R210, RZ, RZ, UR7 ;  /* 0x00000007ffd27e24 */ /* 0x000fe2000f8e00ff */
[----:B-1----:R-:W-:Y:S06]  /*3a70*/  @!P0 BRA `(.L_x_188) ;  /* 0x0000000000048947 */ /* 0x002fec0003800000 */
[----:B------:R-:W-:Y:S01]  /*3a80*/  BPT.TRAP 0x1 ;  /* 0x000000040000795c */ /* 0x000fe20000300000 */
.L_x_188:
[----:B------:R-:W-:Y:S02]  /*3a90*/  R2UR UR7, R16 ;  /* 0x00000000100772ca */ /* 0x000fe400000e0000 */
[----:B------:R-:W-:-:S11]  /*3aa0*/  R2UR UR6, R210 ;  /* 0x00000000d20672ca */ /* 0x000fd600000e0000 */
[----:B------:R-:W-:Y:S02]  /*3ab0*/  ULEA UR61, UR60, UR7, 0x3 ;  /* 0x000000073c3d7291 */ /* 0x000fe4000f8e183f */
[----:B------:R-:W-:-:S05]  /*3ac0*/  IMAD.U32 R20, RZ, RZ, UR6 ;  /* 0x00000006ff147e24 */ /* 0x000fca000f8e00ff */
[----:B------:R-:W-:-:S04]  /*3ad0*/  SHF.L.U32 R20, R20, 0x1f, RZ ;  /* 0x0000001f14147819 */ /* 0x000fc800000006ff */
[----:B------:R1:W2:Y:S01]  /*3ae0*/  SYNCS.PHASECHK.TRANS64.TRYWAIT P3, [UR61+0x32430], R20 ;  /* 0x03243014ff0075a7 */ /* 0x0002a2000806017d */
[----:B------:R-:W-:Y:S05]  /*3af0*/  @!P0 BRA `(.L_x_189) ;  /* 0x0000000000048947 */ /* 0x000fea0003800000 */
[----:B------:R-:W-:Y:S01]  /*3b00*/  BPT.TRAP 0x1 ;  /* 0x000000040000795c */ /* 0x000fe20000300000 */
.L_x_189:
[----:B--2---:R-:W-:Y:S05]  /*3b10*/  @P3 BRA `(.L_x_190) ;  /* 0x0000000000083947 */ /* 0x004fea0003800000 */
[----:B------:R-:W2:Y:S02]  /*3b20*/  SYNCS.PHASECHK.TRANS64.TRYWAIT P3, [UR61+0x32430], R20 ;  /* 0x03243014ff0075a7 */ /* 0x000ea4000806017d */
[----:B--2---:R-:W-:Y:S05]  /*3b30*/  @!P3 BRA `(.L_x_191) ;  /* 0x0000009c00ecb947 */ /* 0x004fea0003800000 */
.L_x_190:
[----:B------:R-:W-:Y:S01]  /*3b40*/  R2UR UR6, R0 ;  /* 0x00000000000672ca */ /* 0x000fe200000e0000 */
[----:B0-----:R-:W-:Y:S01]  /*3b50*/  WARPGROUP.ARRIVE ;  /* 0x00000000000079c5 */ /* 0x001fe20000000000 */
[----:B--2---:R-:W-:Y:S01]  /*3b60*/  MOV R21, UR21 ;  /* 0x0000001500157c02 */ /* 0x004fe20008000f00 */
[----:B------:R-:W-:Y:S01]  /*3b70*/  UMOV UR23, 0x40000040 ;  /* 0x4000004000177882 */ /* 0x000fe20000000000 */
[----:B------:R-:W-:Y:S01]  /*3b80*/  MOV R22, UR20 ;  /* 0x0000001400167c02 */ /* 0x000fe20008000f00 */
[----:B------:R-:W-:Y:S01]  /*3b90*/  UMOV UR19, 0x40000040 ;  /* 0x4000004000137882 */ /* 0x000fe20000000000 */
[----:B------:R-:W-:Y:S01]  /*3ba0*/  R2UR UR20, R2 ;  /* 0x00000000021472ca */ /* 0x000fe200000e0000 */
[----:B------:R-:W-:Y:S01]  /*3bb0*/  UMOV UR15, 0x40000040 ;  /* 0x40000040000f7882 */ /* 0x000fe20000000000 */
[----:B------:R-:W-:Y:S01]  /*3bc0*/  R2UR UR21, R3 ;  /* 0x00000000031572ca */ /* 0x000fe200000e0000 */
[----:B------:R-:W-:Y:S01]  /*3bd0*/  UMOV UR11, 0x40000040 ;  /* 0x40000040000b7882 */ /* 0x000fe20000000000 */
[----:B------:R-:W-:-:S02]  /*3be0*/  MOV R200, UR17 ;  /* 0x0000001100c87c02 */ /* 0x000fc40008000f00 */
[----:B------:R-:W-:Y:S01]  /*3bf0*/  MOV R202, UR16 ;  /* 0x0000001000ca7c02 */ /* 0x000fe20008000f00 */
[----:B------:R-:W-:Y:S01]  /*3c00*/  UIMAD UR6, UR60, 0x300, UR6 ;  /* 0x000003003c0678a4 */ /* 0x000fe2000f8e0206 */
[----:B------:R-:W-:Y:S02]  /*3c10*/  R2UR UR16, R4 ;  /* 0x00000000041072ca */ /* 0x000fe400000e0000 */
[----:B------:R-:W-:Y:S01]  /*3c20*/  R2UR UR17, R5 ;  /* 0x00000000051172ca */ /* 0x000fe200000e0000 */
[----:B------:R-:W-:Y:S01]  /*3c30*/  UIADD3 UR7, UR6, 0x2, URZ ;  /* 0x0000000206077890 */ /* 0x000fe2000fffe03f */
[----:B------:R-:W-:Y:S02]  /*3c40*/  MOV R205, UR13 ;  /* 0x0000000d00cd7c02 */ /* 0x000fe40008000f00 */
[----:B------:R-:W-:Y:S01]  /*3c50*/  UMOV UR22, UR6 ;  /* 0x0000000600167c82 */ /* 0x000fe20008000000 */
[----:B------:R-:W-:Y:S01]  /*3c60*/  MOV R207, UR12 ;  /* 0x0000000c00cf7c02 */ /* 0x000fe20008000f00 */
[----:B------:R-:W-:Y:S01]  /*3c70*/  HGMMA.64x96x16.F32.BF16 R152, gdesc[UR20], RZ, !UPT, gsb0 ;  /* 0x01600000149879f0 */ /* 0x000fe2000c0018ff */
[----:B------:R-:W-:Y:S01]  /*3c80*/  R2UR UR12, R6 ;  /* 0x00000000060c72ca */ /* 0x000fe200000e0000 */
[----:B------:R-:W-:Y:S01]  /*3c90*/  UMOV UR18, UR7 ;  /* 0x0000000700127c82 */ /* 0x000fe20008000000 */
[----:B------:R-:W-:Y:S01]  /*3ca0*/  R2UR UR13, R7 ;  /* 0x00000000070d72ca */ /* 0x000fe200000e0000 */
[----:B------:R-:W-:Y:S01]  /*3cb0*/  UIADD3 UR7, UR6, 0x4, URZ ;  /* 0x0000000406077890 */ /* 0x000fe2000fffe03f */
[----:B------:R-:W-:Y:S01]  /*3cc0*/  MOV R208, UR9 ;  /* 0x0000000900d07c02 */ /* 0x000fe20008000f00 */
[----:B------:R-:W-:Y:S01]  /*3cd0*/  UIADD3 UR6, UR6, 0x6, URZ ;  /* 0x0000000606067890 */ /* 0x000fe2000fffe03f */
[----:B------:R-:W-:-:S02]  /*3ce0*/  MOV R211, UR8 ;  /* 0x0000000800d37c02 */ /* 0x000fc40008000f00 */
[----:B------:R-:W-:Y:S02]  /*3cf0*/  R2UR UR8, R8 ;  /* 0x00000000080872ca */ /* 0x000fe400000e0000 */
[----:B------:R-:W-:Y:S01]  /*3d00*/  UMOV UR14, UR7 ;  /* 0x00000007000e7c82 */ /* 0x000fe20008000000 */
[----:B------:R-:W-:Y:S01]  /*3d10*/  R2UR UR9, R9 ;  /* 0x00000000090972ca */ /* 0x000fe200000e0000 */
[----:B------:R-:W-:Y:S01]  /*3d20*/  UMOV UR10, UR6 ;  /* 0x00000006000a7c82 */ /* 0x000fe20008000000 */
[----:B------:R-:W-:Y:S02]  /*3d30*/  R2UR UR21, R21 ;  /* 0x00000000151572ca */ /* 0x000fe400000e0000 */
[----:B------:R-:W-:Y:S01]  /*3d40*/  R2UR UR20, R22 ;  /* 0x00000000161472ca */ /* 0x000fe200000e0000 */
[----:B------:R-:W-:Y:S02]  /*3d50*/  WARPGROUP.DEPBAR.LE gsb0, 0x0 ;  /* 0x00008000000079c5 */ /* 0x000fe40000010000 */
[----:B------:R-:W-:-:S06]  /*3d60*/  WARPGROUP.ARRIVE ;  /* 0x00000000000079c5 */ /* 0x000fcc0000000000 */
[----:B------:R-:W-:Y:S01]  /*3d70*/  HGMMA.64x96x16.F32.BF16 R152, gdesc[UR16], R152, gsb0 ;  /* 0x01600000109879f0 */ /* 0x000fe20008001898 */
        /* <DEDUP_REMOVED lines=13> */
[----:B------:R-:W-:-:S12]  /*3e50*/  @!P0 BRA `(.L_x_192) ;  /* 0x0000000000048947 */ /* 0x000fd80003800000 */
[----:B------:R-:W-:Y:S01]  /*3e60*/  BPT.TRAP 0x1 ;  /* 0x000000040000795c */ /* 0x000fe20000300000 */
.L_x_192:
[----:B------:R0:W2:Y:S01]  /*3e70*/  SYNCS.PHASECHK.TRANS64.TRYWAIT P3, [UR61+0x32450], R20 ;  /* 0x03245014ff0075a7 */ /* 0x0000a2000806017d */
[----:B------:R-:W-:Y:S05]  /*3e80*/  @!P0 BRA `(.L_x_193) ;  /* 0x0000000000048947 */ /* 0x000fea0003800000 */
[----:B------:R-:W-:Y:S01]  /*3e90*/  BPT.TRAP 0x1 ;  /* 0x000000040000795c */ /* 0x000fe20000300000 */
.L_x_193:
[----:B--2---:R-:W-:Y:S05]  /*3ea0*/  @P3 BRA `(.L_x_194) ;  /* 0x0000000000083947 */ /* 0x004fea0003800000 */
[----:B------:R-:W2:Y:S02]  /*3eb0*/  SYNCS.PHASECHK.TRANS64.TRYWAIT P3, [UR61+0x32450], R20 ;  /* 0x03245014ff0075a7 */ /* 0x000ea4000806017d */
[----:B--2---:R-:W-:Y:S05]  /*3ec0*/  @!P3 BRA `(.L_x_195) ;  /* 0x0000009c0020b947 */ /* 0x004fea0003800000 */
.L_x_194:
[----:B------:R-:W-:Y:S01]  /*3ed0*/  R2UR UR6, R14 ;  /* 0x000000000e0672ca */ /* 0x000fe200000e0000 */
[----:B------:R-:W-:Y:S01]  /*3ee0*/  WARPGROUP.ARRIVE ;  /* 0x00000000000079c5 */ /* 0x000fe20000000000 */
[----:B012---:R-:W-:Y:S01]  /*3ef0*/  MOV R20, UR49 ;  /* 0x0000003100147c02 */ /* 0x007fe20008000f00 */
[----:B------:R-:W-:Y:S01]  /*3f00*/  UMOV UR51, 0x40000040 ;  /* 0x4000004000337882 */ /* 0x000fe20000000000 */
[----:B------:R-:W-:Y:S01]  /*3f10*/  MOV R21, UR48 ;  /* 0x0000003000157c02 */ /* 0x000fe20008000f00 */
[----:B------:R-:W-:Y:S01]  /*3f20*/  UMOV UR55, 0x40000040 ;  /* 0x4000004000377882 */ /* 0x000fe20000000000 */
[----:B------:R-:W-:Y:S01]  /*3f30*/  R2UR UR48, R10 ;  /* 0x000000000a3072ca */ /* 0x000fe200000e0000 */
[----:B------:R-:W-:Y:S01]  /*3f40*/  UMOV UR7, 0x40000040 ;  /* 0x4000004000077882 */ /* 0x000fe20000000000 */
[----:B------:R-:W-:Y:S01]  /*3f50*/  R2UR UR49, R11 ;  /* 0x000000000b3172ca */ /* 0x000fe200000e0000 */
[----:B------:R-:W-:Y:S01]  /*3f60*/  UMOV UR11, 0x40000040 ;  /* 0x40000040000b7882 */ /* 0x000fe20000000000 */
[----:B------:R-:W-:Y:S01]  /*3f70*/  MOV R22, UR53 ;  /* 0x0000003500167c02 */ /* 0x000fe20008000f00 */
[----:B------:R-:W-:Y:S01]  /*3f80*/  UMOV UR15, 0x40000040 ;  /* 0x40000040000f7882 */ /* 0x000fe20000000000 */
[----:B------:R-:W-:Y:S01]  /*3f90*/  MOV R200, UR52 ;  /* 0x0000003400c87c02 */ /* 0x000fe20008000f00 */
[----:B------:R-:W-:Y:S01]  /*3fa0*/  UIMAD UR58, UR60, 0xc00, UR6 ;  /* 0x00000c003c3a78a4 */ /* 0x000fe2000f8e0206 */
[----:B------:R-:W-:Y:S01]  /*3fb0*/  R2UR UR52, R12 ;  /* 0x000000000c3472ca */ /* 0x000fe200000e0000 */
[----:B------:R-:W-:Y:S01]  /*3fc0*/  UMOV UR19, 0x40000040 ;  /* 0x4000004000137882 */ /* 0x000fe20000000000 */
[----:B------:R-:W-:Y:S01]  /*3fd0*/  R2UR UR53, R13 ;  /* 0x000000000d3572ca */ /* 0x000fe200000e0000 */
[----:B------:R-:W-:Y:S01]  /*3fe0*/  UIADD3 UR6, UR58, 0x2, URZ ;  /* 0x000000023a067890 */ /* 0x000fe2000fffe03f */
[----:B------:R-:W-:Y:S01]  /*3ff0*/  IMAD.U32 R211, RZ, RZ, UR61 ;  /* 0x0000003dffd37e24 */ /* 0x000fe2000f8e00ff */
[----:B------:R-:W-:-:S02]  /*4000*/  UIADD3 UR10, UR58, 0x6, URZ ;  /* 0x000000063a0a7890 */ /* 0x000fc4000fffe03f */
[----:B------:R-:W-:Y:S01]  /*4010*/  UMOV UR50, UR58 ;  /* 0x0000003a00327c82 */ /* 0x000fe20008000000 */
[----:B------:R-:W-:Y:S01]  /*4020*/  UIADD3 UR14, UR58, 0x300, URZ ;  /* 0x000003003a0e7890 */ /* 0x000fe2000fffe03f */
[----:B------:R-:W-:Y:S01]  /*4030*/  HGMMA.64x96x16.F32.BF16 R152, gdesc[UR48], R152, gsb0 ;  /* 0x01600000309879f0 */ /* 0x000fe20008001898 */
[----:B------:R-:W-:Y:S01]  /*4040*/  UMOV UR54, UR6 ;  /* 0x0000000600367c82 */ /* 0x000fe20008000000 */
[----:B------:R-:W-:Y:S01]  /*4050*/  UIADD3 UR6, UR58, 0x4, URZ ;  /* 0x000000043a067890 */ /* 0x000fe2000fffe03f */
[----:B------:R-:W-:Y:S01]  /*4060*/  R2UR UR49, R20 ;  /* 0x00000000143172ca */ /* 0x000fe200000e0000 */
[----:B------:R-:W-:Y:S01]  /*4070*/  UIADD3 UR18, UR58, 0x302, URZ ;  /* 0x000003023a127890 */ /* 0x000fe2000fffe03f */
[----:B------:R-:W-:Y:S01]  /*4080*/  R2UR UR48, R21 ;  /* 0x00000000153072ca */ /* 0x000fe200000e0000 */
[----:B------:R-:W-:Y:S01]  /*4090*/  UIADD3 UR22, UR58, 0x304, URZ ;  /* 0x000003043a167890 */ /* 0x000fe2000fffe03f */
[----:B------:R-:W-:Y:S01]  /*40a0*/  UMOV UR23, 0x40000040 ;  /* 0x4000004000177882 */ /* 0x000fe20000000000 */
        /* <DEDUP_REMOVED lines=14> */
[----:B------:R-:W-:Y:S01]  /*4190*/  UMOV UR59, 0x40000040 ;  /* 0x40000040003b7882 */ /* 0x000fe20000000000 */
[----:B------:R-:W-:-:S02]  /*41a0*/  WARPGROUP.DEPBAR.LE gsb0, 0x0 ;  /* 0x00008000000079c5 */ /* 0x000fc40000010000 */
[----:B------:R-:W-:-:S06]  /*41b0*/  WARPGROUP.ARRIVE ;  /* 0x00000000000079c5 */ /* 0x000fcc0000000000 */
[----:B------:R-:W-:Y:S01]  /*41c0*/  HGMMA.64x96x16.F32.BF16 R152, gdesc[UR52], R152, gsb0 ;  /* 0x01600000349879f0 */ /* 0x000fe20008001898 */
[----:B------:R-:W-:Y:S01]  /*41d0*/  R2UR UR53, R22 ;  /* 0x00000000163572ca */ /* 0x000fe200000e0000 */
[----:B------:R-:W-:Y:S01]  /*41e0*/  UIADD3 UR54, UR58, 0x904, URZ ;  /* 0x000009043a367890 */ /* 0x000fe2000fffe03f */
[----:B------:R-:W-:Y:S01]  /*41f0*/  R2UR UR52, R200 ;  /* 0x00000000c83472ca */ /* 0x000fe200000e0000 */
[----:B------:R-:W-:Y:S01]  /*4200*/  UMOV UR55, 0x40000040 ;  /* 0x4000004000377882 */ /* 0x000fe20000000000 */
[----:B------:R-:W-:Y:S01]  /*4210*/  UIADD3 UR58, UR58, 0x906, URZ ;  /* 0x000009063a3a7890 */ /* 0x000fe2000fffe03f */
[----:B------:R-:W-:Y:S02]  /*4220*/  WARPGROUP.DEPBAR.LE gsb0, 0x0 ;  /* 0x00008000000079c5 */ /* 0x000fe40000010000 */
[----:B------:R-:W-:-:S06]  /*4230*/  WARPGROUP.ARRIVE ;  /* 0x00000000000079c5 */ /* 0x000fcc0000000000 */
[----:B------:R-:W-:Y:S01]  /*4240*/  HGMMA.64x96x16.F32.BF16 R152, gdesc[UR4], R152, gsb0 ;  /* 0x01600000049879f0 */ /* 0x000fe20008001898 */
[----:B------:R-:W-:Y:S01]  /*4250*/  ULDC UR6, c[0x0][0xa80] ;  /* 0x0002a00000067ab9 */ /* 0x000fe20000000800 */
[----:B------:R-:W-:-:S13]  /*4260*/  R2UR UR7, R206 ;  /* 0x00000000ce0772ca */ /* 0x000fda00000e0000 */
[----:B------:R-:W-:Y:S01]  /*4270*/  UIMAD UR7, UR60, 0xc00, UR7 ;  /* 0x00000c003c0778a4 */ /* 0x000fe2000f8e0207 */
[----:B------:R-:W-:Y:S02]  /*4280*/  WARPGROUP.DEPBAR.LE gsb0, 0x0 ;  /* 0x00008000000079c5 */ /* 0x000fe40000010000 */
[----:B------:R-:W-:-:S06]  /*4290*/  WARPGROUP.ARRIVE ;  /* 0x00000000000079c5 */ /* 0x000fcc0000000000 */
[----:B------:R-:W-:Y:S01]  /*42a0*/  HGMMA.64x96x16.F32.BF16 R152, gdesc[UR8], R152, gsb0 ;  /* 0x01600000089879f0 */ /* 0x000fe20008001898 */
        /* <DEDUP_REMOVED lines=39> */
[----:B------:R-:W-:-:S04]  /*4520*/  FMNMX.FTZ R20, R152, R203, !PT ;  /* 0x000000cb98147209 */ /* 0x000fc80007810000 */
[----:B------:R-:W-:-:S04]  /*4530*/  FMNMX.FTZ R21, R153, R20, !PT ;  /* 0x0000001499157209 */ /* 0x000fc80007810000 */
[----:B------:R-:W-:-:S04]  /*4540*/  FMNMX.FTZ R20, R156, R21, !PT ;  /* 0x000000159c147209 */ /* 0x000fc80007810000 */
[----:B------:R-:W-:-:S04]  /*4550*/  FMNMX.FTZ R21, R157, R20, !PT ;  /* 0x000000149d157209 */ /* 0x000fc80007810000 */
[----:B------:R-:W-:-:S04]  /*4560*/  FMNMX.FTZ R20, R160, R21, !PT ;  /* 0x00000015a0147209 */ /* 0x000fc80007810000 */
[----:B------:R-:W-:Y:S02]  /*4570*/  FMNMX.FTZ R21, R161, R20, !PT ;  /* 0x00000014a1157209 */ /* 0x000fe40007810000 */
[----:B------:R-:W-:Y:S02]  /*4580*/  FMNMX.FTZ R20, R154, R204, !PT ;  /* 0x000000cc9a147209 */ /* 0x000fe40007810000 */
[----:B------:R-:W-:Y:S02]  /*4590*/  FMNMX.FTZ R22, R164, R21, !PT ;  /* 0x00000015a4167209 */ /* 0x000fe40007810000 */
[----:B------:R-:W-:Y:S02]  /*45a0*/  FMNMX.FTZ R21, R155, R20, !PT ;  /* 0x000000149b157209 */ /* 0x000fe40007810000 */
[----:B------:R-:W-:Y:S02]  /*45b0*/  FMNMX.FTZ R205, R165, R22, !PT ;  /* 0x00000016a5cd7209 */ /* 0x000fe40007810000 */
[----:B------:R-:W-:-:S02]  /*45c0*/  FMNMX.FTZ R20, R158, R21, !PT ;  /* 0x000000159e147209 */ /* 0x000fc40007810000 */
        /* <DEDUP_REMOVED lines=31> */
[----:B------:R-:W-:-:S03]  /*47c0*/  FMNMX.FTZ R20, R190, R21, !PT ;  /* 0x00000015be147209 */ /* 0x000fc60007810000 */
[----:B------:R-:W0:Y:S01]  /*47d0*/  SHFL.BFLY PT, R205, R22, 0x2, 0x1f ;  /* 0x0c401f0016cd7f89 */ /* 0x000e2200000e0000 */
[----:B------:R-:W-:-:S04]  /*47e0*/  FMNMX.FTZ R21, R191, R20, !PT ;  /* 0x00000014bf157209 */ /* 0x000fc80007810000 */
[----:B------:R-:W-:-:S04]  /*47f0*/  FMNMX.FTZ R20, R194, R21, !PT ;  /* 0x00000015c2147209 */ /* 0x000fc80007810000 */
[----:B------:R-:W-:-:S04]  /*4800*/  FMNMX.FTZ R21, R195, R20, !PT ;  /* 0x00000014c3157209 */ /* 0x000fc80007810000 */
[----:B------:R-:W-:-:S04]  /*4810*/  FMNMX.FTZ R20, R198, R21, !PT ;  /* 0x00000015c6147209 */ /* 0x000fc80007810000 */
[----:B------:R-:W-:-:S05]  /*4820*/  FMNMX.FTZ R21, R199, R20, !PT ;  /* 0x00000014c7157209 */ /* 0x000fca0007810000 */
[----:B------:R-:W1:Y:S01]  /*4830*/  SHFL.BFLY PT, R20, R21, 0x2, 0x1f ;  /* 0x0c401f0015147f89 */ /* 0x000e6200000e0000 */
[----:B0-----:R-:W-:-:S05]  /*4840*/  FMNMX.FTZ R202, R22, R205, !PT ;  /* 0x000000cd16ca7209 */ /* 0x001fca0007810000 */
[----:B------:R-:W0:Y:S01]  /*4850*/  SHFL.BFLY PT, R205, R202, 0x1, 0x1f ;  /* 0x0c201f00cacd7f89 */ /* 0x000e2200000e0000 */
[----:B-1----:R-:W-:-:S05]  /*4860*/  FMNMX.FTZ R207, R21, R20, !PT ;  /* 0x0000001415cf7209 */ /* 0x002fca0007810000 */
[----:B------:R-:W1:Y:S01]  /*4870*/  SHFL.BFLY PT, R22, R207, 0x1, 0x1f ;  /* 0x0c201f00cf167f89 */ /* 0x000e6200000e0000 */
[----:B0-----:R-:W-:-:S05]  /*4880*/  FMNMX.FTZ R20, R202, R205, !PT ;  /* 0x000000cdca147209 */ /* 0x001fca0007810000 */
[C---:B------:R-:W-:Y:S01]  /*4890*/  FMUL.FTZ R205, R20.reuse, UR6 ;  /* 0x0000000614cd7c20 */ /* 0x040fe20008410000 */
[----:B------:R-:W-:-:S03]  /*48a0*/  FADD.FTZ R200, -R20, R203 ;  /* 0x000000cb14c87221 */ /* 0x000fc60000010100 */
[--C-:B------:R-:W-:Y:S01]  /*48b0*/  FFMA.FTZ R203, R152, UR6, -R205.reuse ;  /* 0x0000000698cb7c23 */ /* 0x100fe200080108cd */
[----:B------:R-:W-:Y:S02]  /*48c0*/  @!P1 VIADD R152, R211, 0x32440 ;  /* 0x00032440d3989836 */ /* 0x000fe40000000000 */
[----:B------:R-:W-:Y:S01]  /*48d0*/  FMUL.FTZ R200, R200, UR6 ;  /* 0x00000006c8c87c20 */ /* 0x000fe20008410000 */
[--C-:B------:R-:W-:Y:S01]  /*48e0*/  FFMA.FTZ R202, R153, UR6, -R205.reuse ;  /* 0x0000000699ca7c23 */ /* 0x100fe200080108cd */
[--C-:B------:R-:W-:Y:S01]  /*48f0*/  FFMA.FTZ R156, R156, UR6, -R205.reuse ;  /* 0x000000069c9c7c23 */ /* 0x100fe200080108cd */
[--C-:B------:R-:W-:Y:S01]  /*4900*/  FFMA.FTZ R157, R157, UR6, -R205.reuse ;  /* 0x000000069d9d7c23 */ /* 0x100fe200080108cd */
[----:B------:R-:W-:Y:S01]  /*4910*/  @!P1 PRMT R152, RZ, 0x654, R152 ;  /* 0x00000654ff989816 */ /* 0x000fe20000000098 */
[----:B------:R-:W-:Y:S01]  /*4920*/  MUFU.EX2 R203, R203 ;  /* 0x000000cb00cb7308 */ /* 0x000fe20000000800 */
[--C-:B------:R-:W-:Y:S01]  /*4930*/  FFMA.FTZ R160, R160, UR6, -R205.reuse ;  /* 0x00000006a0a07c23 */ /* 0x100fe200080108cd */
[--C-:B------:R-:W-:Y:S01]  /*4940*/  FFMA.FTZ R161, R161, UR6, -R205.reuse ;  /* 0x00000006a1a17c23 */ /* 0x100fe200080108cd */
[--C-:B------:R-:W-:Y:S01]  /*4950*/  FFMA.FTZ R164, R164, UR6, -R205.reuse ;  /* 0x00000006a4a47c23 */ /* 0x100fe200080108cd */
[--C-:B------:R-:W-:Y:S01]  /*4960*/  FFMA.FTZ R165, R165, UR6, -R205.reuse ;  /* 0x00000006a5a57c23 */ /* 0x100fe200080108cd */
[--C-:B------:R-:W-:Y:S01]  /*4970*/  FFMA.FTZ R168, R168, UR6, -R205.reuse ;  /* 0x00000006a8a87c23 */ /* 0x100fe200080108cd */
[----:B-1----:R-:W-:Y:S01]  /*4980*/  FMNMX.FTZ R21, R207, R22, !PT ;  /* 0x00000016cf157209 */ /* 0x002fe20007810000 */
[--C-:B------:R-:W-:Y:S01]  /*4990*/  FFMA.FTZ R169, R169, UR6, -R205.reuse ;  /* 0x00000006a9a97c23 */ /* 0x100fe200080108cd */
[----:B------:R-:W0:Y:S01]  /*49a0*/  MUFU.EX2 R200, R200 ;  /* 0x000000c800c87308 */ /* 0x000e220000000800 */
[--C-:B------:R-:W-:Y:S01]  /*49b0*/  FFMA.FTZ R172, R172, UR6, -R205.reuse ;  /* 0x00000006acac7c23 */ /* 0x100fe200080108cd */
[--C-:B------:R-:W-:Y:S01]  /*49c0*/  FFMA.FTZ R173, R173, UR6, -R205.reuse ;  /* 0x00000006adad7c23 */ /* 0x100fe200080108cd */
[C---:B------:R-:W-:Y:S01]  /*49d0*/  FADD.FTZ R22, -R21.reuse, R204 ;  /* 0x000000cc15167221 */ /* 0x040fe20000010100 */
[----:B------:R-:W-:Y:S01]  /*49e0*/  FMUL.FTZ R212, R21, UR6 ;  /* 0x0000000615d47c20 */ /* 0x000fe20008410000 */
[--C-:B------:R-:W-:Y:S01]  /*49f0*/  FFMA.FTZ R176, R176, UR6, -R205.reuse ;  /* 0x00000006b0b07c23 */ /* 0x100fe200080108cd */
[--C-:B------:R-:W-:Y:S01]  /*4a00*/  FFMA.FTZ R177, R177, UR6, -R205.reuse ;  /* 0x00000006b1b17c23 */ /* 0x100fe200080108cd */
[----:B------:R-:W-:Y:S01]  /*4a10*/  FMUL.FTZ R204, R22, UR6 ;  /* 0x0000000616cc7c20 */ /* 0x000fe20008410000 */
[----:B------:R-:W-:Y:S01]  /*4a20*/  IADD3 R22, -R19, 0xb, RZ ;  /* 0x0000000b13167810 */ /* 0x000fe20007ffe1ff */
[--C-:B------:R-:W-:Y:S01]  /*4a30*/  FFMA.FTZ R207, R154, UR6, -R212.reuse ;  /* 0x000000069acf7c23 */ /* 0x100fe200080108d4 */
[--C-:B------:R-:W-:Y:S01]  /*4a40*/  FFMA.FTZ R208, R155, UR6, -R212.reuse ;  /* 0x000000069bd07c23 */ /* 0x100fe200080108d4 */
[--C-:B------:R-:W-:Y:S01]  /*4a50*/  FFMA.FTZ R158, R158, UR6, -R212.reuse ;  /* 0x000000069e9e7c23 */ /* 0x100fe200080108d4 */
[--C-:B------:R-:W-:Y:S01]  /*4a60*/  FFMA.FTZ R159, R159, UR6, -R212.reuse ;  /* 0x000000069f9f7c23 */ /* 0x100fe200080108d4 */
[----:B------:R1:W-:Y:S06]  /*4a70*/  BAR.ARV R22, 0x100 ;  /* 0x000400160000751d */ /* 0x0003ec0000002000 */
[----:B------:R2:W-:Y:S01]  /*4a80*/  @!P1 SYNCS.ARRIVE.TRANS64.RED.A1T0 RZ, [R152+URZ], RZ ;  /* 0x000000ff98ff99a7 */ /* 0x0005e2000810043f */
[----:B------:R-:W3:Y:S01]  /*4a90*/  MUFU.EX2 R204, R204 ;  /* 0x000000cc00cc7308 */ /* 0x000ee20000000800 */
[-C--:B0-----:R-:W-:Y:S01]  /*4aa0*/  FMUL.FTZ R24, R24, R200.reuse ;  /* 0x000000c818187220 */ /* 0x081fe20000410000 */
[-C--:B------:R-:W-:Y:S01]  /*4ab0*/  FMUL.FTZ R25, R25, R200.reuse ;  /* 0x000000c819197220 */ /* 0x080fe20000410000 */
[-C--:B------:R-:W-:Y:S01]  /*4ac0*/  FMUL.FTZ R28, R28, R200.reuse ;  /* 0x000000c81c1c7220 */ /* 0x080fe20000410000 */
[-C--:B------:R-:W-:Y:S01]  /*4ad0*/  FMUL.FTZ R29, R29, R200.reuse ;  /* 0x000000c81d1d7220 */ /* 0x080fe20000410000 */
[-C--:B------:R-:W-:Y:S01]  /*4ae0*/  FMUL.FTZ R32, R32, R200.reuse ;  /* 0x000000c820207220 */ /* 0x080fe20000410000 */
[-C--:B------:R-:W-:Y:S01]  /*4af0*/  FMUL.FTZ R33, R33, R200.reuse ;  /* 0x000000c821217220 */ /* 0x080fe20000410000 */
[-C--:B------:R-:W-:Y:S01]  /*4b00*/  FMUL.FTZ R36, R36, R200.reuse ;  /* 0x000000c824247220 */ /* 0x080fe20000410000 */
[----:B------:R-:W2:Y:S01]  /*4b10*/  MUFU.EX2 R202, R202 ;  /* 0x000000ca00ca7308 */ /* 0x000ea20000000800 */
        /* <DEDUP_REMOVED lines=15> */
[----:B------:R-:W0:Y:S01]  /*4c10*/  MUFU.EX2 R157, R157 ;  /* 0x0000009d009d7308 */ /* 0x000e220000000800 */
        /* <DEDUP_REMOVED lines=15> */
[----:B------:R-:W4:Y:S01]  /*4d10*/  MUFU.EX2 R208, R208 ;  /* 0x000000d000d07308 */ /* 0x000f220000000800 */
        /* <DEDUP_REMOVED lines=15> */
[----:B------:R-:W5:Y:S01]  /*4e10*/  MUFU.EX2 R159, R159 ;  /* 0x0000009f009f7308 */ /* 0x000f620000000800 */
        /* <DEDUP_REMOVED lines=15> */
[-C--:B---3--:R-:W-:Y:S01]  /*4f10*/  FMUL.FTZ R26, R26, R204.reuse ;  /* 0x000000cc1a1a7220 */ /* 0x088fe20000410000 */
        /* <DEDUP_REMOVED lines=63> */
[----:B--2---:R-:W-:Y:S01]  /*5310*/  F2FP.BF16.F32.PACK_AB R152, R202, R203 ;  /* 0x000000cbca98723e */ /* 0x004fe200000010ff */
[--C-:B------:R-:W-:Y:S01]  /*5320*/  FFMA.FTZ R162, R162, UR6, -R212.reuse ;  /* 0x00000006a2a27c23 */ /* 0x100fe200080108d4 */
[----:B0-----:R-:W-:Y:S01]  /*5330*/  F2FP.BF16.F32.PACK_AB R154, R157, R156 ;  /* 0x0000009c9d9a723e */ /* 0x001fe200000010ff */
[--C-:B------:R-:W-:Y:S01]  /*5340*/  FFMA.FTZ R163, R163, UR6, -R212.reuse ;  /* 0x00000006a3a37c23 */ /* 0x100fe200080108d4 */
[----:B----4-:R-:W-:Y:S01]  /*5350*/  F2FP.BF16.F32.PACK_AB R153, R208, R207 ;  /* 0x000000cfd099723e */ /* 0x010fe200000010ff */
[--C-:B------:R-:W-:Y:S01]  /*5360*/  FFMA.FTZ R166, R166, UR6, -R212.reuse ;  /* 0x00000006a6a67c23 */ /* 0x100fe200080108d4 */
[----:B-----5:R-:W-:Y:S01]  /*5370*/  F2FP.BF16.F32.PACK_AB R155, R159, R158 ;  /* 0x0000009e9f9b723e */ /* 0x020fe200000010ff */
[----:B------:R1:W-:Y:S01]  /*5380*/  BAR.SYNC.DEFER_BLOCKING R15, 0x100 ;  /* 0x0004000f0000751d */ /* 0x0003e20000010000 */
        /* <DEDUP_REMOVED lines=23> */
[----:B------:R-:W-:Y:S01]  /*5500*/  WARPGROUP.ARRIVE ;  /* 0x00000000000079c5 */ /* 0x000fe20000000000 */
[--C-:B------:R-:W-:Y:S01]  /*5510*/  FFMA.FTZ R193, R193, UR6, -R205.reuse ;  /* 0x00000006c1c17c23 */ /* 0x100fe200080108cd */
[--C-:B------:R-:W-:Y:S01]  /*5520*/  FFMA.FTZ R196, R196, UR6, -R205.reuse ;  /* 0x00000006c4c47c23 */ /* 0x100fe200080108cd */
[----:B------:R-:W-:Y:S01]  /*5530*/  FFMA.FTZ R197, R197, UR6, -R205 ;  /* 0x00000006c5c57c23 */ /* 0x000fe200080108cd */
[--C-:B------:R-:W-:Y:S01]  /*5540*/  FFMA.FTZ R194, R194, UR6, -R212.reuse ;  /* 0x00000006c2c27c23 */ /* 0x100fe200080108d4 */
[--C-:B------:R-:W-:Y:S01]  /*5550*/  FFMA.FTZ R195, R195, UR6, -R212.reuse ;  /* 0x00000006c3c37c23 */ /* 0x100fe200080108d4 */
[----:B------:R-:W-:Y:S01]  /*5560*/  HGMMA.64x256x16.F32.BF16 R24, R152, gdesc[UR8].tnspB, R24, gsb0 ;  /* 0x43e0000898187df0 */ /* 0x000fe20008001818 */
[----:B------:R-:W-:Y:S01]  /*5570*/  MUFU.EX2 R165, R165 ;  /* 0x000000a500a57308 */ /* 0x000fe20000000800 */
[----:B------:R-:W-:Y:S01]  /*5580*/  UIADD3 UR10, UR7, 0x80, URZ ;  /* 0x00000080070a7890 */ /* 0x000fe2000fffe03f */
[--C-:B------:R-:W-:Y:S01]  /*5590*/  FFMA.FTZ R198, R198, UR6, -R212.reuse ;  /* 0x00000006c6c67c23 */ /* 0x100fe200080108d4 */
[----:B------:R-:W-:Y:S01]  /*55a0*/  UMOV UR11, 0x40000040 ;  /* 0x40000040000b7882 */ /* 0x000fe20000000000 */
[----:B------:R-:W-:Y:S01]  /*55b0*/  FFMA.FTZ R199, R199, UR6, -R212 ;  /* 0x00000006c7c77c23 */ /* 0x000fe200080108d4 */
[----:B------:R-:W-:Y:S01]  /*55c0*/  FFMA.FTZ R23, R200, R23, R203 ;  /* 0x00000017c8177223 */ /* 0x000fe200000100cb */
[----:B------:R-:W-:Y:S01]  /*55d0*/  FFMA.FTZ R201, R204, R201, R207 ;  /* 0x000000c9ccc97223 */ /* 0x000fe200000100cf */
[----:B------:R-:W-:Y:S01]  /*55e0*/  @!P1 VIADD R211, R211, 0x32460 ;  /* 0x00032460d3d39836 */ /* 0x000fe20000000000 */
[----:B------:R-:W-:Y:S01]  /*55f0*/  MUFU.EX2 R162, R162 ;  /* 0x000000a200a27308 */ /* 0x000fe20000000800 */
[----:B------:R-:W-:Y:S01]  /*5600*/  FADD.FTZ R23, R202, R23 ;  /* 0x00000017ca177221 */ /* 0x000fe20000010000 */
[----:B------:R-:W-:Y:S01]  /*5610*/  FADD.FTZ R201, R208, R201 ;  /* 0x000000c9d0c97221 */ /* 0x000fe20000010000 */
[----:B------:R-:W-:Y:S01]  /*5620*/  IMAD.MOV.U32 R204, RZ, RZ, R21 ;  /* 0x000000ffffcc7224 */ /* 0x000fe200078e0015 */
[----:B------:R-:W-:Y:S01]  /*5630*/  @!P1 PRMT R211, RZ, 0x654, R211 ;  /* 0x00000654ffd39816 */ /* 0x000fe200000000d3 */
[----:B------:R-:W-:Y:S01]  /*5640*/  FADD.FTZ R156, R156, R23 ;  /* 0x000000179c9c7221 */ /* 0x000fe20000010000 */
[----:B------:R-:W-:Y:S01]  /*5650*/  FADD.FTZ R158, R158, R201 ;  /* 0x000000c99e9e7221 */ /* 0x000fe20000010000 */
[----:B------:R-:W-:Y:S01]  /*5660*/  IMAD.MOV.U32 R203, RZ, RZ, R20 ;  /* 0x000000ffffcb7224 */ /* 0x000fe200078e0014 */
[----:B------:R-:W2:Y:S01]  /*5670*/  MUFU.EX2 R163, R163 ;  /* 0x000000a300a37308 */ /* 0x000ea20000000800 */
[----:B------:R-:W-:Y:S01]  /*5680*/  FADD.FTZ R157, R157, R156 ;  /* 0x0000009c9d9d7221 */ /* 0x000fe20000010000 */
[----:B------:R-:W-:-:S06]  /*5690*/  FADD.FTZ R159, R159, R158 ;  /* 0x0000009e9f9f7221 */ /* 0x000fcc0000010000 */
        /* <DEDUP_REMOVED lines=40> */
[----:B------:R-:W-:Y:S01]  /*5920*/  MUFU.EX2 R198, R198 ;  /* 0x000000c600c67308 */ /* 0x000fe20000000800 */
[----:B------:R-:W-:Y:S01]  /*5930*/  WARPGROUP.ARRIVE ;  /* 0x00000000000079c5 */ /* 0x000fe20000000000 */
[----:B------:R-:W-:Y:S01]  /*5940*/  FADD.FTZ R163, R163, R162 ;  /* 0x000000a2a3a37221 */ /* 0x000fe20000010000 */
[----:B------:R-:W-:-:S03]  /*5950*/  FADD.FTZ R164, R164, R161 ;  /* 0x000000a1a4a47221 */ /* 0x000fc60000010000 */
[----:B------:R-:W-:Y:S01]  /*5960*/  FADD.FTZ R166, R166, R163 ;  /* 0x000000a3a6a67221 */ /* 0x000fe20000010000 */
[----:B------:R-:W-:Y:S01]  /*5970*/  HGMMA.64x256x16.F32.BF16 R24, R152, gdesc[UR8].tnspB, R24, gsb0 ;  /* 0x43e0000898187df0 */ /* 0x000fe20008001818 */
[----:B------:R-:W-:Y:S01]  /*5980*/  UIADD3 UR10, UR7, 0x100, URZ ;  /* 0x00000100070a7890 */ /* 0x000fe2000fffe03f */
[----:B------:R-:W2:Y:S01]  /*5990*/  MUFU.EX2 R199, R199 ;  /* 0x000000c700c77308 */ /* 0x000ea20000000800 */
[----:B------:R-:W-:Y:S01]  /*59a0*/  UMOV UR11, 0x40000040 ;  /* 0x40000040000b7882 */ /* 0x000fe20000000000 */
[----:B------:R-:W-:Y:S01]  /*59b0*/  FADD.FTZ R165, R165, R164 ;  /* 0x000000a4a5a57221 */ /* 0x000fe20000010000 */
[----:B------:R-:W-:Y:S01]  /*59c0*/  FADD.FTZ R167, R167, R166 ;  /* 0x000000a6a7a77221 */ /* 0x000fe20000010000 */
        /* <DEDUP_REMOVED lines=13> */
[----:B------:R-:W-:-:S05]  /*5aa0*/  FADD.FTZ R175, R175, R174 ;  /* 0x000000aeafaf7221 */ /* 0x000fca0000010000 */
        /* <DEDUP_REMOVED lines=40> */
[----:B0-----:R-:W-:Y:S01]  /*5d30*/  F2FP.BF16.F32.PACK_AB R153, R195, R194 ;  /* 0x000000c2c399723e */ /* 0x001fe200000010ff */
[----:B------:R-:W-:Y:S01]  /*5d40*/  FADD.FTZ R194, R194, R191 ;  /* 0x000000bfc2c27221 */ /* 0x000fe20000010000 */
[----:B------:R-:W-:Y:S01]  /*5d50*/  F2FP.BF16.F32.PACK_AB R154, R197, R196 ;  /* 0x000000c4c59a723e */ /* 0x000fe200000010ff */
[----:B------:R-:W-:Y:S01]  /*5d60*/  FADD.FTZ R193, R193, R192 ;  /* 0x000000c0c1c17221 */ /* 0x000fe20000010000 */
[----:B--2---:R-:W-:Y:S01]  /*5d70*/  F2FP.BF16.F32.PACK_AB R155, R199, R198 ;  /* 0x000000c6c79b723e */ /* 0x004fe200000010ff */
[----:B------:R-:W-:-:S02]  /*5d80*/  FADD.FTZ R195, R195, R194 ;  /* 0x000000c2c3c37221 */ /* 0x000fc40000010000 */
[----:B------:R-:W-:Y:S01]  /*5d90*/  FADD.FTZ R196, R196, R193 ;  /* 0x000000c1c4c47221 */ /* 0x000fe20000010000 */
[----:B------:R-:W-:Y:S01]  /*5da0*/  WARPGROUP.ARRIVE ;  /* 0x00000000000079c5 */ /* 0x000fe20000000000 */
[----:B------:R-:W-:Y:S02]  /*5db0*/  FADD.FTZ R198, R198, R195 ;  /* 0x000000c3c6c67221 */ /* 0x000fe40000010000 */
[----:B------:R-:W-:Y:S02]  /*5dc0*/  FADD.FTZ R23, R197, R196 ;  /* 0x000000c4c5177221 */ /* 0x000fe40000010000 */
[----:B------:R-:W-:-:S08]  /*5dd0*/  FADD.FTZ R201, R199, R198 ;  /* 0x000000c6c7c97221 */ /* 0x000fd00000010000 */
[----:B------:R-:W-:Y:S03]  /*5de0*/  HGMMA.64x256x16.F32.BF16 R24, R152, gdesc[UR8].tnspB, R24, gsb0 ;  /* 0x43e0000898187df0 */ /* 0x000fe60008001818 */
[----:B------:R-:W-:Y:S02]  /*5df0*/  WARPGROUP.DEPBAR.LE gsb0, 0x0 ;  /* 0x00008000000079c5 */ /* 0x000fe40000010000 */
[----:B------:R1:W-:Y:S01]  /*5e00*/  @!P1 SYNCS.ARRIVE.TRANS64.RED.A1T0 RZ, [R211+URZ], RZ ;  /* 0x000000ffd3ff99a7 */ /* 0x0003e2000810043f */
[----:B------:R-:W-:Y:S05]  /*5e10*/  @P2 BRA `(.L_x_196) ;  /* 0xffffffd800e02947 */ /* 0x000fea000383ffff */
.L_x_187:
[----:B------:R-:W2:Y:S01]  /*5e20*/  SHFL.BFLY PT, R0, R23, 0x2, 0x1f ;  /* 0x0c401f0017007f89 */ /* 0x000ea200000e0000 */
[----:B------:R3:W-:Y:S08]  /*5e30*/  BAR.ARV R22, 0x100 ;  /* 0x000400160000751d */ /* 0x0007f00000002000 */
[----:B------:R-:W-:Y:S06]  /*5e40*/  BAR.ARV 0x8, 0x180 ;  /* 0x0206000000007b1d */ /* 0x000fec0000002000 */
[----:B------:R-:W-:Y:S01]  /*5e50*/  PLOP3.LUT P0, PT, PT, PT, PT, 0x8, 0x0 ;  /* 0x000000000000781c */ /* 0x000fe20003f0e170 */
[----:B------:R-:W4:Y:S01]  /*5e60*/  SHFL.BFLY PT, R4, R201, 0x2, 0x1f ;  /* 0x0c401f00c9047f89 */ /* 0x000f2200000e0000 */
[----:B--2---:R-:W-:Y:S01]  /*5e70*/  FADD.FTZ R2, R0, R23 ;  /* 0x0000001700027221 */ /* 0x004fe20000010000 */
[----:B------:R-:W-:-:S04]  /*5e80*/  IMAD.MOV.U32 R0, RZ, RZ, RZ ;  /* 0x000000ffff007224 */ /* 0x000fc800078e00ff */
[----:B------:R-:W2:Y:S01]  /*5e90*/  SHFL.BFLY PT, R3, R2, 0x1, 0x1f ;  /* 0x0c201f0002037f89 */ /* 0x000ea200000e0000 */
[----:B----4-:R-:W-:-:S05]  /*5ea0*/  FADD.FTZ R4, R4, R201 ;  /* 0x000000c904047221 */ /* 0x010fca0000010000 */
[----:B------:R-:W4:Y:S01]  /*5eb0*/  SHFL.BFLY PT, R5, R4, 0x1, 0x1f ;  /* 0x0c201f0004057f89 */ /* 0x000f2200000e0000 */
[----:B--2---:R-:W-:Y:S01]  /*5ec0*/  FADD.FTZ R7, R2, R3 ;  /* 0x0000000302077221 */ /* 0x004fe20000010000 */
[----:B------:R-:W-:Y:S02]  /*5ed0*/  IMAD.MOV.U32 R3, RZ, RZ, RZ ;  /* 0x000000ffff037224 */ /* 0x000fe400078e00ff */
[----:B------:R-:W-:Y:S02]  /*5ee0*/  IMAD.MOV.U32 R2, RZ, RZ, -0x800000 ;  /* 0xff800000ff027424 */ /* 0x000fe400078e00ff */
[----:B------:R-:W-:-:S13]  /*5ef0*/  FSETP.NE.FTZ.AND P1, PT, R7, RZ, PT ;  /* 0x000000ff0700720b */ /* 0x000fda0003f35000 */
[----:B------:R-:W2:Y:S01]  /*5f00*/  @P1 MUFU.LG2 R6, R7 ;  /* 0x0000000700061308 */ /* 0x000ea20000000c00 */
[----:B----4-:R-:W-:-:S05]  /*5f10*/  FADD.FTZ R5, R4, R5 ;  /* 0x0000000504057221 */ /* 0x010fca0000010000 */
[----:B------:R-:W-:Y:S02]  /*5f20*/  FSETP.NE.FTZ.AND P2, PT, R5, RZ, PT ;  /* 0x000000ff0500720b */ /* 0x000fe40003f55000 */
[----:B------:R4:W5:Y:S02]  /*5f30*/  @P1 MUFU.RCP R3, R7 ;  /* 0x0000000700031308 */ /* 0x0009640000001000 */
[----:B----4-:R-:W-:Y:S02]  /*5f40*/  IMAD.U32 R7, RZ, RZ, UR6 ;  /* 0x00000006ff077e24 */ /* 0x010fe4000f8e00ff */
[----:B--2---:R-:W-:-:S07]  /*5f50*/  @P1 FMUL.FTZ R6, R6, 0.69314718246459960938 ;  /* 0x3f31721806061820 */ /* 0x004fce0000410000 */
[----:B------:R-:W2:Y:S01]  /*5f60*/  @P2 MUFU.LG2 R4, R5 ;  /* 0x0000000500042308 */ /* 0x000ea20000000c00 */
[----:B------:R-:W-:Y:S01]  /*5f70*/  @P2 FMUL.FTZ R7, R7, 0.69314718246459960938 ;  /* 0x3f31721807072820 */ /* 0x000fe20000410000 */
[-C--:B-----5:R-:W-:Y:S01]  /*5f80*/  FMUL.FTZ R24, R24, R3.reuse ;  /* 0x0000000318187220 */ /* 0x0a0fe20000410000 */
[-C--:B------:R-:W-:Y:S01]  /*5f90*/  FMUL.FTZ R25, R25, R3.reuse ;  /* 0x0000000319197220 */ /* 0x080fe20000410000 */
[----:B------:R-:W-:-:S04]  /*5fa0*/  FMUL.FTZ R28, R28, R3 ;  /* 0x000000031c1c7220 */ /* 0x000fc80000410000 */
[----:B------:R4:W5:Y:S01]  /*5fb0*/  @P2 MUFU.RCP R0, R5 ;  /* 0x0000000500002308 */ /* 0x0009620000001000 */
        /* <DEDUP_REMOVED lines=8> */
[----:B----4-:R-:W-:Y:S02]  /*6040*/  IMAD.U32 R5, RZ, RZ, UR6 ;  /* 0x00000006ff057e24 */ /* 0x010fe4000f8e00ff */
[----:B--2---:R-:W-:Y:S01]  /*6050*/  @P2 FMUL.FTZ R4, R4, 0.69314718246459960938 ;  /* 0x3f31721804042820 */ /* 0x004fe20000410000 */
[-C--:B------:R-:W-:Y:S01]  /*6060*/  FMUL.FTZ R45, R45, R3.reuse ;  /* 0x000000032d2d7220 */ /* 0x080fe20000410000 */
[-C--:B------:R-:W-:Y:S01]  /*6070*/  FMUL.FTZ R48, R48, R3.reuse ;  /* 0x0000000330307220 */ /* 0x080fe20000410000 */
        /* <DEDUP_REMOVED lines=52> */
[----:B------:R-:W-:-:S02]  /*63c0*/  IMAD.MOV.U32 R3, RZ, RZ, -0x800000 ;  /* 0xff800000ff037424 */ /* 0x000fc400078e00ff */
[-C--:B-----5:R-:W-:Y:S01]  /*63d0*/  FMUL.FTZ R26, R26, R0.reuse ;  /* 0x000000001a1a7220 */ /* 0x0a0fe20000410000 */
        /* <DEDUP_REMOVED lines=64> */
[----:B---3--:R-:W-:-:S07]  /*67e0*/  @P2 FFMA.FTZ R2, R7, R21, R4 ;  /* 0x0000001507022223 */ /* 0x008fce0000010004 */
.L_x_175:
[----:B------:R-:W-:Y:S05]  /*67f0*/  @P0 BRA `(.L_x_197) ;  /* 0x0000002000600947 */ /* 0x000fea0003800000 */
[----:B------:R-:W2:Y:S01]  /*6800*/  S2R R0, SR_TID.X ;  /* 0x0000000000007919 */ /* 0x000ea20000002100 */
[----:B------:R-:W3:Y:S01]  /*6810*/  LDC R8, c[0x0][0xce8] ;  /* 0x00033a00ff087b82 */ /* 0x000ee20000000800 */
[----:B------:R-:W-:Y:S01]  /*6820*/  R2UR UR13, R18 ;  /* 0x00000000120d72ca */ /* 0x000fe200000e0000 */
[----:B------:R-:W-:Y:S01]  /*6830*/  ULDC.64 UR8, c[0x0][0xcd0] ;  /* 0x0003340000087ab9 */ /* 0x000fe20000000a00 */
[----:B------:R-:W4:Y:S01]  /*6840*/  S2R R16, SR_CTAID.X ;  /* 0x0000000000107919 */ /* 0x000f220000002500 */
[----:B------:R-:W-:Y:S01]  /*6850*/  ULDC.64 UR14, c[0x0][0x208] ;  /* 0x00008200000e7ab9 */ /* 0x000fe20000000a00 */
[----:B------:R-:W-:Y:S03]  /*6860*/  BSSY B0, `(.L_x_198) ;  /* 0x000014b000007945 */ /* 0x000fe60003800000 */
[----:B------:R-:W5:Y:S06]  /*6870*/  S2UR UR12, SR_CTAID.Z ;  /* 0x00000000000c79c3 */ /* 0x000f6c0000002700 */
[----:B------:R-:W-:-:S02]  /*6880*/  USHF.R.S32.HI UR7, URZ, 0x1f, UR13 ;  /* 0x0000001f3f077899 */ /* 0x000fc4000801140d */
[----:B------:R-:W-:Y:S01]  /*6890*/  IMAD R19, RZ, RZ, -UR13 ;  /* 0x8000000dff137e24 */ /* 0x000fe2000f8e02ff */
[----:B------:R-:W0:Y:S01]  /*68a0*/  LDC.64 R20, c[0x0][0xcd8] ;  /* 0x00033600ff147b82 */ /* 0x000e220000000a00 */
[----:B------:R-:W-:Y:S02]  /*68b0*/  UIMAD.WIDE.U32 UR4, UR13, UR8, URZ ;  /* 0x000000080d0472a5 */ /* 0x000fe4000f8e003f */
[----:B------:R-:W-:-:S04]  /*68c0*/  UIMAD UR6, UR7, UR8, URZ ;  /* 0x00000008070672a4 */ /* 0x000fc8000f8e023f */
[----:B------:R-:W-:Y:S01]  /*68d0*/  UIMAD UR6, UR13, UR9, UR6 ;  /* 0x000000090d0672a4 */ /* 0x000fe2000f8e0206 */
[----:B---3--:R-:W-:Y:S01]  /*68e0*/  ISETP.NE.AND P0, PT, R8, 0x1, PT ;  /* 0x000000010800780c */ /* 0x008fe20003f05270 */
[----:B------:R-:W3:Y:S01]  /*68f0*/  S2UR UR11, SR_CTAID.Y ;  /* 0x00000000000b79c3 */ /* 0x000ee20000002600 */
[----:B------:R-:W-:Y:S01]  /*6900*/  ULDC.64 UR8, c[0x0][0xc38] ;  /* 0x00030e0000087ab9 */ /* 0x000fe20000000a00 */
[----:B------:R-:W-:Y:S02]  /*6910*/  UIADD3 UR6, UR5, UR6, URZ ;  /* 0x0000000605067290 */ /* 0x000fe4000fffe03f */
[----:B------:R-:W-:Y:S01]  /*6920*/  UIMAD UR7, UR7, UR8, URZ ;  /* 0x00000008070772a4 */ /* 0x000fe2000f8e023f */
[----:B--2---:R-:W-:Y:S01]  /*6930*/  VIADD R14, R0, 0xffffff80 ;  /* 0xffffff80000e7836 */ /* 0x004fe20000000000 */
[----:B-----5:R-:W-:Y:S02]  /*6940*/  USHF.R.S32.HI UR10, URZ, 0x1f, UR12 ;  /* 0x0000001f3f0a7899 */ /* 0x020fe4000801140c */
[----:B------:R-:W3:Y:S02]  /*6950*/  LDC R152, c[0x0][0xd50] ;  /* 0x00035400ff987b82 */ /* 0x000ee40000000800 */
[----:B------:R-:W-:-:S04]  /*6960*/  SHF.R.S32.HI R7, RZ, 0x1f, R14 ;  /* 0x0000001fff077819 */ /* 0x000fc8000001140e */
[CC--:B------:R-:W-:Y:S02]  /*6970*/  LEA.HI R4, R7.reuse, R14.reuse, RZ, 0x7 ;  /* 0x0000000e07047211 */ /* 0x0c0fe400078f38ff */
[----:B------:R-:W2:Y:S01]  /*6980*/  LDC.64 R22, c[0x0][0xc40] ;  /* 0x00031000ff167b82 */ /* 0x000ea20000000a00 */
[----:B------:R-:W-:Y:S02]  /*6990*/  LEA.HI R7, R7, R14, RZ, 0x2 ;  /* 0x0000000e07077211 */ /* 0x000fe400078f10ff */
[----:B------:R-:W-:Y:S02]  /*69a0*/  LOP3.LUT R5, R4, 0xffffff80, RZ, 0xc0, !PT ;  /* 0xffffff8004057812 */ /* 0x000fe400078ec0ff */
[----:B------:R-:W-:Y:S02]  /*69b0*/  SHF.R.S32.HI R9, RZ, 0x7, R4 ;  /* 0x00000007ff097819 */ /* 0x000fe40000011404 */
[----:B------:R-:W-:Y:S01]  /*69c0*/  LOP3.LUT R7, R7, 0xfffffffc, RZ, 0xc0, !PT ;  /* 0xfffffffc07077812 */ /* 0x000fe200078ec0ff */
[----:B------:R-:W-:Y:S01]  /*69d0*/  IMAD.IADD R0, R14, 0x1, -R5 ;  /* 0x000000010e007824 */ /* 0x000fe200078e0a05 */
[----:B------:R-:W-:Y:S01]  /*69e0*/  LEA.HI R4, R4, R9, RZ, 0x1 ;  /* 0x0000000904047211 */ /* 0x000fe200078f08ff */
[----:B------:R-:W5:Y:S02]  /*69f0*/  @P0 LDC R17, c[0x0][0xcf0] ;  /* 0x00033c00ff110b82 */ /* 0x000f640000000800 */
[----:B------:R-:W-:Y:S01]  /*6a00*/  IMAD.IADD R7, R14, 0x1, -R7 ;  /* 0x000000010e077824 */ /* 0x000fe200078e0a07 */
[----:B------:R-:W-:-:S02]  /*6a10*/  SHF.R.S32.HI R11, RZ, 0x1f, R0 ;  /* 0x0000001fff0b7819 */ /* 0x000fc40000011400 */
[----:B------:R-:W-:Y:S02]  /*6a20*/  LOP3.LUT R4, R4, 0x3fffffe, RZ, 0xc0, !PT ;  /* 0x03fffffe04047812 */ /* 0x000fe400078ec0ff */
[----:B------:R-:W-:Y:S01]  /*6a30*/  LEA.HI R10, R11, R0, RZ, 0x2 ;  /* 0x000000000b0a7211 */ /* 0x000fe200078f10ff */
[----:B------:R-:W1:Y:S03]  /*6a40*/  @P0 LDC R14, c[0x0][0xcec] ;  /* 0x00033b00ff0e0b82 */ /* 0x000e660000000800 */
[--C-:B------:R-:W-:Y:S02]  /*6a50*/  SHF.R.S32.HI R5, RZ, 0x2, R10.reuse ;  /* 0x00000002ff057819 */ /* 0x100fe4000001140a */
[----:B------:R-:W-:-:S03]  /*6a60*/  SHF.R.S32.HI R6, RZ, 0x1f, R10 ;  /* 0x0000001fff067819 */ /* 0x000fc6000001140a */
[----:B------:R-:W5:Y:S01]  /*6a70*/  @P0 LDC R154, c[0x0][0xcec] ;  /* 0x00033b00ff9a0b82 */ /* 0x000f620000000800 */
[----:B------:R-:W-:-:S04]  /*6a80*/  LEA.HI R6, R6, R5, RZ, 0x3 ;  /* 0x0000000506067211 */ /* 0x000fc800078f18ff */
[----:B------:R-:W-:Y:S01]  /*6a90*/  LOP3.LUT R12, R6, 0xfffffff8, RZ, 0xc0, !PT ;  /* 0xfffffff8060c7812 */ /* 0x000fe200078ec0ff */
[----:B------:R-:W-:Y:S01]  /*6aa0*/  IMAD.IADD R6, R9, 0x1, -R4 ;  /* 0x0000000109067824 */ /* 0x000fe200078e0a04 */
[----:B------:R-:W-:Y:S01]  /*6ab0*/  LEA.HI R9, R7, R7, RZ, 0x1 ;  /* 0x0000000707097211 */ /* 0x000fe200078f08ff */
[----:B------:R-:W5:Y:S01]  /*6ac0*/  @P0 LDC R153, c[0x0][0xcf0] ;  /* 0x00033c00ff990b82 */ /* 0x000f620000000800 */
[----:B------:R-:W-:Y:S01]  /*6ad0*/  LEA.HI R4, R11, R0, RZ, 0x5 ;  /* 0x000000000b047211 */ /* 0x000fe200078f28ff */
[----:B------:R-:W-:Y:S01]  /*6ae0*/  IMAD.IADD R5, R5, 0x1, -R12 ;  /* 0x0000000105057824 */ /* 0x000fe200078e0a0c */
[----:B------:R-:W-:Y:S02]  /*6af0*/  LOP3.LUT R12, R9, 0x1ffffffe, RZ, 0xc0, !PT ;  /* 0x1ffffffe090c7812 */ /* 0x000fe400078ec0ff */
[----:B------:R-:W-:-:S03]  /*6b00*/  SHF.R.S32.HI R4, RZ, 0x5, R4 ;  /* 0x00000005ff047819 */ /* 0x000fc60000011404 */
[----:B------:R-:W-:Y:S02]  /*6b10*/  IMAD.IADD R12, R7, 0x1, -R12 ;  /* 0x00000001070c7824 */ /* 0x000fe400078e0a0c */
[----:B------:R-:W-:Y:S02]  /*6b20*/  IMAD R7, R4, 0x10, R5 ;  /* 0x0000001004077824 */ /* 0x000fe400078e0205 */
[----:B------:R-:W-:Y:S02]  /*6b30*/  IMAD.U32 R5, RZ, RZ, UR5 ;  /* 0x00000005ff057e24 */ /* 0x000fe4000f8e00ff */
[----:B------:R-:W-:Y:S02]  /*6b40*/  IMAD R9, R6, 0x40, R7 ;  /* 0x0000004006097824 */ /* 0x000fe400078e0207 */
[----:B------:R-:W-:Y:S01]  /*6b50*/  IMAD.U32 R4, RZ, RZ, UR4 ;  /* 0x00000004ff047e24 */ /* 0x000fe2000f8e00ff */
[----:B------:R-:W-:Y:S01]  /*6b60*/  UIMAD.WIDE.U32 UR4, UR13, UR8, URZ ;  /* 0x000000080d0472a5 */ /* 0x000fe2000f8e003f */
[----:B------:R-:W-:Y:S01]  /*6b70*/  IMAD.U32 R5, RZ, RZ, UR6 ;  /* 0x00000006ff057e24 */ /* 0x000fe2000f8e00ff */
[----:B------:R-:W-:Y:S01]  /*6b80*/  UIMAD UR6, UR13, UR9, UR7 ;  /* 0x000000090d0672a4 */ /* 0x000fe2000f8e0207 */
[----:B------:R-:W-:-:S02]  /*6b90*/  IMAD R12, R12, 0x8, R9 ;  /* 0x000000080c0c7824 */ /* 0x000fc400078e0209 */
[----:B0-----:R-:W-:Y:S01]  /*6ba0*/  IMAD R6, R20, UR10, RZ ;  /* 0x0000000a14067c24 */ /* 0x001fe2000f8e02ff */
[----:B------:R-:W-:Y:S01]  /*6bb0*/  UIADD3 UR6, UR5, UR6, URZ ;  /* 0x0000000605067290 */ /* 0x000fe2000fffe03f */
[----:B----4-:R-:W-:Y:S01]  /*6bc0*/  IMAD R11, R16, 0x80, R12 ;  /* 0x00000080100b7824 */ /* 0x010fe200078e020c */
[----:B------:R-:W-:Y:S01]  /*6bd0*/  ULDC.64 UR8, c[0x0][0xc28] ;  /* 0x00030a0000087ab9 */ /* 0x000fe20000000a00 */
[----:B------:R-:W-:Y:S02]  /*6be0*/  IMAD R15, R21, UR12, R6 ;  /* 0x0000000c150f7c24 */ /* 0x000fe4000f8e0206 */
[----:B-1----:R-:W-:-:S04]  /*6bf0*/  @P0 IMAD.HI.U32 R12, R11, R14, RZ ;  /* 0x0000000e0b0c0227 */ /* 0x002fc800078e00ff */
[----:B------:R-:W-:Y:S02]  /*6c00*/  IMAD.U32 R7, RZ, RZ, UR5 ;  /* 0x00000005ff077e24 */ /* 0x000fe4000f8e00ff */
[----:B--2---:R-:W-:Y:S02]  /*6c10*/  IMAD R14, R22, UR10, RZ ;  /* 0x0000000a160e7c24 */ /* 0x004fe4000f8e02ff */
[----:B---3--:R-:W-:Y:S02]  /*6c20*/  IMAD R21, R152, R19, UR11 ;  /* 0x0000000b98157e24 */ /* 0x008fe4000f8e0213 */
[----:B------:R-:W-:Y:S01]  /*6c30*/  IMAD.U32 R6, RZ, RZ, UR4 ;  /* 0x00000004ff067e24 */ /* 0x000fe2000f8e00ff */
[----:B------:R-:W-:Y:S01]  /*6c40*/  ULDC.64 UR4, c[0x0][0xce0] ;  /* 0x0003380000047ab9 */ /* 0x000fe20000000a00 */
[----:B------:R-:W-:Y:S01]  /*6c50*/  IMAD.U32 R7, RZ, RZ, UR6 ;  /* 0x00000006ff077e24 */ /* 0x000fe2000f8e00ff */
[----:B------:R-:W-:Y:S01]  /*6c60*/  ULDC.64 UR6, c[0x0][0xc48] ;  /* 0x0003120000067ab9 */ /* 0x000fe20000000a00 */
[----:B------:R-:W-:-:S04]  /*6c70*/  IMAD.WIDE.U32 R4, R20, UR12, R4 ;  /* 0x0000000c14047c25 */ /* 0x000fc8000f8e0004 */
[----:B------:R-:W-:Y:S01]  /*6c80*/  IMAD.MOV.U32 R13, RZ, RZ, R11 ;  /* 0x000000ffff0d7224 */ /* 0x000fe200078e000b */
[----:B-----5:R-:W-:Y:S01]  /*6c90*/  @P0 SHF.R.U32.HI R13, RZ, R17, R12 ;  /* 0x00000011ff0d0219 */ /* 0x020fe2000001160c */
[----:B------:R-:W-:Y:S01]  /*6ca0*/  IMAD R17, R23, UR12, R14 ;  /* 0x0000000c17117c24 */ /* 0x000fe2000f8e020e */
[----:B------:R-:W-:Y:S01]  /*6cb0*/  SHF.R.S32.HI R14, RZ, 0x1f, R21 ;  /* 0x0000001fff0e7819 */ /* 0x000fe20000011415 */
[----:B------:R-:W-:-:S04]  /*6cc0*/  IMAD.WIDE.U32 R6, R22, UR12, R6 ;  /* 0x0000000c16067c25 */ /* 0x000fc8000f8e0006 */
[----:B------:R-:W-:Y:S02]  /*6cd0*/  IMAD.IADD R5, R5, 0x1, R15 ;  /* 0x0000000105057824 */ /* 0x000fe400078e020f */
[----:B------:R-:W-:-:S04]  /*6ce0*/  @P0 IMAD.HI.U32 R154, R11, R154, RZ ;  /* 0x0000009a0b9a0227 */ /* 0x000fc800078e00ff */
[----:B------:R-:W-:Y:S02]  /*6cf0*/  IMAD.IADD R7, R7, 0x1, R17 ;  /* 0x0000000107077824 */ /* 0x000fe400078e0211 */
[----:B------:R-:W-:Y:S01]  /*6d00*/  IMAD.MOV.U32 R15, RZ, RZ, R11 ;  /* 0x000000ffff0f7224 */ /* 0x000fe200078e000b */
[----:B------:R-:W-:Y:S01]  /*6d10*/  @P0 SHF.R.U32.HI R15, RZ, R153, R154 ;  /* 0x00000099ff0f0219 */ /* 0x000fe2000001169a */
[C---:B------:R-:W-:Y:S02]  /*6d20*/  IMAD R12, R14.reuse, UR4, RZ ;  /* 0x000000040e0c7c24 */ /* 0x040fe4000f8e02ff */
[----:B------:R-:W-:Y:S02]  /*6d30*/  IMAD R17, R14, UR6, RZ ;  /* 0x000000060e117c24 */ /* 0x000fe4000f8e02ff */
[----:B------:R-:W-:-:S04]  /*6d40*/  IMAD.WIDE.U32 R4, R21, UR4, R4 ;  /* 0x0000000415047c25 */ /* 0x000fc8000f8e0004 */
[C---:B------:R-:W-:Y:S01]  /*6d50*/  IMAD R14, R21.reuse, UR5, R12 ;  /* 0x00000005150e7c24 */ /* 0x040fe2000f8e020c */
[----:B------:R-:W-:Y:S01]  /*6d60*/  BAR.SYNC.DEFER_BLOCKING 0x1, 0x100 ;  /* 0x0044000000007b1d */ /* 0x000fe20000010000 */
[----:B------:R-:W-:Y:S01]  /*6d70*/  IMAD R19, R21, UR7, R17 ;  /* 0x0000000715137c24 */ /* 0x000fe2000f8e0211 */
[----:B------:R-:W-:Y:S01]  /*6d80*/  SHF.R.S32.HI R17, RZ, 0x1f, R13 ;  /* 0x0000001fff117819 */ /* 0x000fe2000001140d */
[----:B------:R-:W-:Y:S01]  /*6d90*/  IMAD.MOV R20, RZ, RZ, -R15 ;  /* 0x000000ffff147224 */ /* 0x000fe200078e0a0f */
[----:B------:R-:W-:Y:S01]  /*6da0*/  IADD3 R4, P0, R13, R4, RZ ;  /* 0x000000040d047210 */ /* 0x000fe20007f1e0ff */
[----:B------:R-:W-:Y:S01]  /*6db0*/  IMAD.MOV R13, RZ, RZ, -R13 ;  /* 0x000000ffff0d7224 */ /* 0x000fe200078e0a0d */
[----:B------:R-:W-:Y:S01]  /*6dc0*/  SHF.R.S32.HI R12, RZ, 0x1f, R15 ;  /* 0x0000001fff0c7819 */ /* 0x000fe2000001140f */
[----:B------:R-:W-:Y:S01]  /*6dd0*/  ULDC.64 UR4, c[0x0][0xc30] ;  /* 0x00030c0000047ab9 */ /* 0x000fe20000000a00 */
[----:B------:R-:W-:Y:S01]  /*6de0*/  IMAD.WIDE.U32 R6, R21, UR6, R6 ;  /* 0x0000000615067c25 */ /* 0x000fe2000f8e0006 */
[----:B------:R-:W-:Y:S01]  /*6df0*/  IADD3.X R5, R17, R5, R14, P0, !PT ;  /* 0x0000000511057210 */ /* 0x000fe200007fe40e */
[----:B------:R-:W-:-:S02]  /*6e00*/  ULDC.64 UR6, c[0x0][0xcc8] ;  /* 0x0003320000067ab9 */ /* 0x000fc40000000a00 */
[----:B------:R-:W-:Y:S02]  /*6e10*/  IMAD R12, R12, UR4, RZ ;  /* 0x000000040c0c7c24 */ /* 0x000fe4000f8e02ff */
[C-C-:B------:R-:W-:Y:S02]  /*6e20*/  IMAD R13, R8.reuse, R13, R11.reuse ;  /* 0x0000000d080d7224 */ /* 0x140fe400078e020b */
        /* <DEDUP_REMOVED lines=28> */
[----:B------:R-:W-:Y:S01]  /*6ff0*/  SHFL.IDX PT, R12, R19, RZ, 0x1c1f ;  /* 0x001c1fff130c7589 */ /* 0x000fe200000e0000 */
[----:B------:R-:W-:Y:S01]  /*7000*/  LOP3.LUT P0, RZ, R0, 0x3, RZ, 0xc0, !PT ;  /* 0x0000000300ff7812 */ /* 0x000fe2000780c0ff */
[C---:B------:R-:W-:Y:S01]  /*7010*/  VIADD R9, R11.reuse, 0x8 ;  /* 0x000000080b097836 */ /* 0x040fe20000000000 */
[----:B------:R-:W-:Y:S01]  /*7020*/  UIADD3 UR4, UR4, 0x32420, URZ ;  /* 0x0003242004047890 */ /* 0x000fe2000fffe03f */
[----:B------:R-:W0:Y:S01]  /*7030*/  SHFL.IDX PT, R13, R17, RZ, 0x1c1f ;  /* 0x001c1fff110d7589 */ /* 0x000e2200000e0000 */
[----:B------:R-:W-:-:S02]  /*7040*/  ISETP.GE.OR P1, PT, R11, R8, P0 ;  /* 0x000000080b00720c */ /* 0x000fc40000726670 */
[-C--:B------:R-:W-:Y:S01]  /*7050*/  ISETP.GE.OR P0, PT, R9, R8.reuse, P0 ;  /* 0x000000080900720c */ /* 0x080fe20000706670 */
[----:B------:R1:W2:Y:S01]  /*7060*/  SHFL.IDX PT, R15, R17, 0x1, 0x1c1f ;  /* 0x003c1f00110f7f89 */ /* 0x0002a200000e0000 */
[----:B------:R-:W-:Y:S01]  /*7070*/  ISETP.GE.AND P2, PT, R11, R8, PT ;  /* 0x000000080b00720c */ /* 0x000fe20003f46270 */
[----:B------:R-:W-:Y:S02]  /*7080*/  UPRMT UR4, URZ, 0x654, UR4 ;  /* 0x000006543f047896 */ /* 0x000fe40008000004 */
[----:B------:R3:W4:Y:S01]  /*7090*/  SHFL.IDX PT, R4, R6, RZ, 0x1c1f ;  /* 0x001c1fff06047589 */ /* 0x00072200000e0000 */
[----:B-1----:R-:W-:-:S03]  /*70a0*/  LOP3.LUT R17, R10, 0x7ffffffc, RZ, 0xc0, !PT ;  /* 0x7ffffffc0a117812 */ /* 0x002fc600078ec0ff */
[----:B------:R3:W1:Y:S03]  /*70b0*/  SHFL.IDX PT, R5, R7, RZ, 0x1c1f ;  /* 0x001c1fff07057589 */ /* 0x00066600000e0000 */
[----:B------:R-:W-:Y:S01]  /*70c0*/  SYNCS.ARRIVE.TRANS64.RED.A1T0 RZ, [UR4], RZ ;  /* 0x000000ffffff79a7 */ /* 0x000fe20008100404 */
[----:B------:R-:W-:-:S04]  /*70d0*/  IMAD.IADD R0, R0, 0x1, -R17 ;  /* 0x0000000100007824 */ /* 0x000fc800078e0a11 */
[----:B------:R-:W-:Y:S01]  /*70e0*/  IMAD.SHL.U32 R0, R0, 0x2, RZ ;  /* 0x0000000200007824 */ /* 0x000fe200078e00ff */
[----:B0-----:R3:W-:Y:S04]  /*70f0*/  @!P1 ST.E desc[UR14][R12.64], R3 ;  /* 0x000000030c009985 */ /* 0x0017e8000c10190e */
[----:B--2---:R3:W-:Y:S01]  /*7100*/  @!P0 ST.E desc[UR14][R14.64], R2 ;  /* 0x000000020e008985 */ /* 0x0047e2000c10190e */
[----:B------:R-:W-:Y:S05]  /*7110*/  @P2 BRA `(.L_x_199) ;  /* 0x0000000800fc2947 */ /* 0x000fea0003800000 */
[C---:B---3--:R-:W-:Y:S01]  /*7120*/  VIADD R2, R0.reuse, 0x8 ;  /* 0x0000000800027836 */ /* 0x048fe20000000000 */
        /* <DEDUP_REMOVED lines=9> */
[----:B------:R-:W-:Y:S01]  /*71c0*/  VIADD R19, R0, 0x30 ;  /* 0x0000003000137836 */ /* 0x000fe20000000000 */
[----:B------:R-:W-:Y:S01]  /*71d0*/  ISETP.GE.AND P0, PT, R16, UR4, PT ;  /* 0x0000000410007c0c */ /* 0x000fe2000bf06270 */
[C---:B------:R-:W-:Y:S01]  /*71e0*/  VIADD R20, R0.reuse, 0x38 ;  /* 0x0000003800147836 */ /* 0x040fe20000000000 */
[----:B------:R-:W-:Y:S01]  /*71f0*/  ISETP.GE.AND P1, PT, R17, UR4, PT ;  /* 0x0000000411007c0c */ /* 0x000fe2000bf26270 */
[----:B------:R-:W-:Y:S01]  /*7200*/  ULDC.64 UR6, c[0x0][0x208] ;  /* 0x0000820000067ab9 */ /* 0x000fe20000000a00 */
[----:B------:R-:W-:-:S02]  /*7210*/  VIADD R21, R0, 0x40 ;  /* 0x0000004000157836 */ /* 0x000fc40000000000 */
[----:B------:R-:W-:Y:S01]  /*7220*/  VIADD R22, R0, 0x48 ;  /* 0x0000004800167836 */ /* 0x000fe20000000000 */
[----:B------:R-:W-:Y:S01]  /*7230*/  @!P3 LEA.HI R2, R2, R2, RZ, 0x1 ;  /* 0x000000020202b211 */ /* 0x000fe200078f08ff */
[----:B------:R-:W-:Y:S01]  /*7240*/  VIADD R23, R0, 0x50 ;  /* 0x0000005000177836 */ /* 0x000fe20000000000 */
[----:B------:R-:W-:Y:S02]  /*7250*/  @!P4 LEA.HI R3, R3, R3, RZ, 0x1 ;  /* 0x000000030303c211 */ /* 0x000fe400078f08ff */
[----:B------:R-:W-:Y:S02]  /*7260*/  @!P5 LEA.HI R10, R10, R10, RZ, 0x1 ;  /* 0x0000000a0a0ad211 */ /* 0x000fe400078f08ff */
[----:B------:R-:W-:Y:S02]  /*7270*/  @!P3 LOP3.LUT R11, R2, 0xfffffffe, RZ, 0xc0, !PT ;  /* 0xfffffffe020bb812 */ /* 0x000fe400078ec0ff */
[----:B------:R-:W-:Y:S01]  /*7280*/  @!P4 LOP3.LUT R13, R3, 0xfffffffe, RZ, 0xc0, !PT ;  /* 0xfffffffe030dc812 */ /* 0x000fe200078ec0ff */
[----:B-1--4-:R-:W-:Y:S01]  /*7290*/  @!P2 IMAD.WIDE R2, R0, 0x4, R4 ;  /* 0x000000040002a825 */ /* 0x012fe200078e0204 */
[----:B------:R-:W-:-:S02]  /*72a0*/  @!P5 LOP3.LUT R15, R10, 0xfffffffe, RZ, 0xc0, !PT ;  /* 0xfffffffe0a0fd812 */ /* 0x000fc400078ec0ff */
[----:B------:R-:W-:Y:S01]  /*72b0*/  ISETP.GE.AND P6, PT, R23, UR4, PT ;  /* 0x0000000417007c0c */ /* 0x000fe2000bfc6270 */
[--C-:B------:R-:W-:Y:S01]  /*72c0*/  @!P3 IMAD.WIDE R10, R11, 0x4, R4.reuse ;  /* 0x000000040b0ab825 */ /* 0x100fe200078e0204 */
[----:B------:R0:W-:Y:S01]  /*72d0*/  @!P2 ST.E.64 desc[UR6][R2.64], R24 ;  /* 0x000000180200a985 */ /* 0x0001e2000c101b06 */
[----:B------:R-:W-:Y:S02]  /*72e0*/  ISETP.GE.AND P2, PT, R19, UR4, PT ;  /* 0x0000000413007c0c */ /* 0x000fe4000bf46270 */
[--C-:B------:R-:W-:Y:S01]  /*72f0*/  @!P4 IMAD.WIDE R12, R13, 0x4, R4.reuse ;  /* 0x000000040d0cc825 */ /* 0x100fe200078e0204 */
[----:B------:R1:W-:Y:S01]  /*7300*/  @!P3 ST.E.64 desc[UR6][R10.64], R28 ;  /* 0x0000001c0a00b985 */ /* 0x0003e2000c101b06 */
[----:B------:R-:W-:Y:S02]  /*7310*/  ISETP.GE.AND P3, PT, R20, UR4, PT ;  /* 0x0000000414007c0c */ /* 0x000fe4000bf66270 */
[----:B------:R-:W-:Y:S01]  /*7320*/  @!P5 IMAD.WIDE R14, R15, 0x4, R4 ;  /* 0x000000040f0ed825 */ /* 0x000fe200078e0204 */
[----:B------:R2:W-:Y:S01]  /*7330*/  @!P4 ST.E.64 desc[UR6][R12.64], R32 ;  /* 0x000000200c00c985 */ /* 0x0005e2000c101b06 */
[----:B------:R-:W-:-:S02]  /*7340*/  ISETP.GE.AND P4, PT, R21, UR4, PT ;  /* 0x0000000415007c0c */ /* 0x000fc4000bf86270 */
[----:B------:R-:W-:Y:S01]  /*7350*/  @!P0 LEA.HI R16, R16, R16, RZ, 0x1 ;  /* 0x0000001010108211 */ /* 0x000fe200078f08ff */
[----:B------:R3:W-:Y:S01]  /*7360*/  @!P5 ST.E.64 desc[UR6][R14.64], R36 ;  /* 0x000000240e00d985 */ /* 0x0007e2000c101b06 */
[----:B------:R-:W-:Y:S01]  /*7370*/  ISETP.GE.AND P5, PT, R22, UR4, PT ;  /* 0x0000000416007c0c */ /* 0x000fe2000bfa6270 */
[C---:B0-----:R-:W-:Y:S01]  /*7380*/  VIADD R24, R0.reuse, 0x58 ;  /* 0x0000005800187836 */ /* 0x041fe20000000000 */
[----:B------:R-:W-:Y:S01]  /*7390*/  @!P1 LEA.HI R17, R17, R17, RZ, 0x1 ;  /* 0x0000001111119211 */ /* 0x000fe200078f08ff */
[----:B------:R-:W-:Y:S01]  /*73a0*/  VIADD R25, R0, 0x60 ;  /* 0x0000006000197836 */ /* 0x000fe20000000000 */
[----:B------:R-:W-:Y:S02]  /*73b0*/  @!P0 LOP3.LUT R3, R16, 0xfffffffe, RZ, 0xc0, !PT ;  /* 0xfffffffe10038812 */ /* 0x000fe400078ec0ff */
[----:B-1----:R-:W-:Y:S02]  /*73c0*/  @!P1 LOP3.LUT R11, R17, 0xfffffffe, RZ, 0xc0, !PT ;  /* 0xfffffffe110b9812 */ /* 0x002fe400078ec0ff */
[----:B------:R-:W-:Y:S01]  /*73d0*/  @!P2 LEA.HI R19, R19, R19, RZ, 0x1 ;  /* 0x000000131313a211 */ /* 0x000fe200078f08ff */
[----:B------:R-:W-:Y:S01]  /*73e0*/  @!P0 IMAD.WIDE R2, R3, 0x4, R4 ;  /* 0x0000000403028825 */ /* 0x000fe200078e0204 */
[----:B------:R-:W-:-:S02]  /*73f0*/  @!P3 LEA.HI R20, R20, R20, RZ, 0x1 ;  /* 0x000000141414b211 */ /* 0x000fc400078f08ff */
[----:B------:R-:W-:Y:S01]  /*7400*/  @!P4 LEA.HI R21, R21, R21, RZ, 0x1 ;  /* 0x000000151515c211 */ /* 0x000fe200078f08ff */
[----:B------:R-:W-:Y:S01]  /*7410*/  @!P1 IMAD.WIDE R10, R11, 0x4, R4 ;  /* 0x000000040b0a9825 */ /* 0x000fe200078e0204 */
[----:B------:R-:W-:Y:S01]  /*7420*/  @!P5 LEA.HI R22, R22, R22, RZ, 0x1 ;  /* 0x000000161616d211 */ /* 0x000fe200078f08ff */
[----:B------:R0:W-:Y:S01]  /*7430*/  @!P0 ST.E.64 desc[UR6][R2.64], R40 ;  /* 0x0000002802008985 */ /* 0x0001e2000c101b06 */
[----:B------:R-:W-:Y:S02]  /*7440*/  @!P6 LEA.HI R23, R23, R23, RZ, 0x1 ;  /* 0x000000171717e211 */ /* 0x000fe400078f08ff */
[----:B------:R-:W-:Y:S01]  /*7450*/  @!P2 LOP3.LUT R19, R19, 0xfffffffe, RZ, 0xc0, !PT ;  /* 0xfffffffe1313a812 */ /* 0x000fe200078ec0ff */
[----:B------:R1:W-:Y:S01]  /*7460*/  @!P1 ST.E.64 desc[UR6][R10.64], R44 ;  /* 0x0000002c0a009985 */ /* 0x0003e2000c101b06 */
[----:B--2---:R-:W-:Y:S01]  /*7470*/  @!P3 LOP3.LUT R13, R20, 0xfffffffe, RZ, 0xc0, !PT ;  /* 0xfffffffe140db812 */ /* 0x004fe200078ec0ff */
[----:B------:R-:W-:Y:S01]  /*7480*/  VIADD R20, R0, 0x70 ;  /* 0x0000007000147836 */ /* 0x000fe20000000000 */
[----:B------:R-:W-:-:S02]  /*7490*/  @!P4 LOP3.LUT R21, R21, 0xfffffffe, RZ, 0xc0, !PT ;  /* 0xfffffffe1515c812 */ /* 0x000fc400078ec0ff */
[----:B---3--:R-:W-:Y:S01]  /*74a0*/  @!P5 LOP3.LUT R15, R22, 0xfffffffe, RZ, 0xc0, !PT ;  /* 0xfffffffe160fd812 */ /* 0x008fe200078ec0ff */
[C---:B------:R-:W-:Y:S01]  /*74b0*/  VIADD R22, R0.reuse, 0x80 ;  /* 0x0000008000167836 */ /* 0x040fe20000000000 */
[----:B------:R-:W-:Y:S01]  /*74c0*/  @!P6 LOP3.LUT R17, R23, 0xfffffffe, RZ, 0xc0, !PT ;  /* 0xfffffffe1711e812 */ /* 0x000fe200078ec0ff */
        /* <DEDUP_REMOVED lines=11> */
[----:B------:R-:W-:-:S02]  /*7580*/  ISETP.GE.AND P4, PT, R22, UR4, PT ;  /* 0x0000000416007c0c */ /* 0x000fc4000bf86270 */
[----:B------:R-:W-:Y:S01]  /*7590*/  @!P6 IMAD.WIDE R16, R17, 0x4, R4 ;  /* 0x000000041110e825 */ /* 0x000fe200078e0204 */
[----:B------:R3:W-:Y:S01]  /*75a0*/  @!P5 ST.E.64 desc[UR6][R14.64], R60 ;  /* 0x0000003c0e00d985 */ /* 0x0007e2000c101b06 */
[----:B------:R-:W-:Y:S02]  /*75b0*/  @!P1 LEA.HI R24, R24, R24, RZ, 0x1 ;  /* 0x0000001818189211 */ /* 0x000fe400078f08ff */
[C---:B------:R-:W-:Y:S01]  /*75c0*/  VIADD R19, R0.reuse, 0x68 ;  /* 0x0000006800137836 */ /* 0x040fe20000000000 */
[----:B------:R4:W-:Y:S01]  /*75d0*/  @!P6 ST.E.64 desc[UR6][R16.64], R64 ;  /* 0x000000401000e985 */ /* 0x0009e2000c101b06 */
[----:B------:R-:W-:Y:S01]  /*75e0*/  VIADD R21, R0, 0x78 ;  /* 0x0000007800157836 */ /* 0x000fe20000000000 */
        /* <DEDUP_REMOVED lines=16> */
[----:B------:R-:W-:Y:S01]  /*76f0*/  @!P2 LOP3.LUT R19, R19, 0xfffffffe, RZ, 0xc0, !PT ;  /* 0xfffffffe1313a812 */ /* 0x000fe200078ec0ff */
[----:B------:R1:W-:Y:S01]  /*7700*/  @!P0 ST.E.64 desc[UR6][R10.64], R72 ;  /* 0x000000480a008985 */ /* 0x0003e2000c101b06 */
[----:B--2---:R-:W-:Y:S01]  /*7710*/  @!P6 LOP3.LUT R13, R20, 0xfffffffe, RZ, 0xc0, !PT ;  /* 0xfffffffe140de812 */ /* 0x004fe200078ec0ff */
[----:B------:R-:W-:Y:S01]  /*7720*/  VIADD R20, R0, 0xa8 ;  /* 0x000000a800147836 */ /* 0x000fe20000000000 */
[----:B------:R-:W-:Y:S02]  /*7730*/  @!P5 LOP3.LUT R21, R21, 0xfffffffe, RZ, 0xc0, !PT ;  /* 0xfffffffe1515d812 */ /* 0x000fe400078ec0ff */
[----:B---3--:R-:W-:Y:S01]  /*7740*/  @!P4 LOP3.LUT R15, R22, 0xfffffffe, RZ, 0xc0, !PT ;  /* 0xfffffffe160fc812 */ /* 0x008fe200078ec0ff */
[C---:B------:R-:W-:Y:S01]  /*7750*/  VIADD R22, R0.reuse, 0xb8 ;  /* 0x000000b800167836 */ /* 0x040fe20000000000 */
        /* <DEDUP_REMOVED lines=24> */
[----:B-1----:R-:W-:Y:S02]  /*78e0*/  @!P1 LOP3.LUT R11, R25, 0xfffffffe, RZ, 0xc0, !PT ;  /* 0xfffffffe190b9812 */ /* 0x002fe400078ec0ff */
[----:B------:R-:W-:Y:S01]  /*78f0*/  @!P5 LEA.HI R22, R22, R22, RZ, 0x1 ;  /* 0x000000161616d211 */ /* 0x000fe200078f08ff */
[--C-:B------:R-:W-:Y:S01]  /*7900*/  @!P0 IMAD.WIDE R2, R3, 0x4, R4.reuse ;  /* 0x0000000403028825 */ /* 0x100fe200078e0204 */
[----:B------:R-:W-:Y:S02]  /*7910*/  @!P3 LEA.HI R20, R20, R20, RZ, 0x1 ;  /* 0x000000141414b211 */ /* 0x000fe400078f08ff */
[----:B------:R-:W-:Y:S01]  /*7920*/  @!P2 LEA.HI R19, R19, R19, RZ, 0x1 ;  /* 0x000000131313a211 */ /* 0x000fe200078f08ff */
[--C-:B------:R-:W-:Y:S01]  /*7930*/  @!P1 IMAD.WIDE R10, R11, 0x4, R4.reuse ;  /* 0x000000040b0a9825 */ /* 0x100fe200078e0204 */
[----:B------:R-:W-:Y:S01]  /*7940*/  @!P4 LEA.HI R21, R21, R21, RZ, 0x1 ;  /* 0x000000151515c211 */ /* 0x000fe200078f08ff */
[----:B------:R0:W-:Y:S01]  /*7950*/  @!P0 ST.E.64 desc[UR6][R2.64], R96 ;  /* 0x0000006002008985 */ /* 0x0001e2000c101b06 */
[----:B--2---:R-:W-:Y:S01]  /*7960*/  @!P2 LOP3.LUT R13, R19, 0xfffffffe, RZ, 0xc0, !PT ;  /* 0xfffffffe130da812 */ /* 0x004fe200078ec0ff */
[----:B------:R-:W-:Y:S01]  /*7970*/  VIADD R19, R0, 0xc8 ;  /* 0x000000c800137836 */ /* 0x000fe20000000000 */
[----:B---3--:R-:W-:Y:S01]  /*7980*/  @!P3 LOP3.LUT R15, R20, 0xfffffffe, RZ, 0xc0, !PT ;  /* 0xfffffffe140fb812 */ /* 0x008fe200078ec0ff */
[----:B------:R1:W-:Y:S01]  /*7990*/  @!P1 ST.E.64 desc[UR6][R10.64], R100 ;  /* 0x000000640a009985 */ /* 0x0003e2000c101b06 */
[----:B------:R-:W-:Y:S01]  /*79a0*/  @!P6 LEA.HI R23, R23, R23, RZ, 0x1 ;  /* 0x000000171717e211 */ /* 0x000fe200078f08ff */
[----:B------:R-:W-:Y:S01]  /*79b0*/  @!P2 IMAD.WIDE R12, R13, 0x4, R4 ;  /* 0x000000040d0ca825 */ /* 0x000fe200078e0204 */
[----:B------:R-:W-:-:S02]  /*79c0*/  @!P4 LOP3.LUT R21, R21, 0xfffffffe, RZ, 0xc0, !PT ;  /* 0xfffffffe1515c812 */ /* 0x000fc400078ec0ff */
[----:B----4-:R-:W-:Y:S01]  /*79d0*/  @!P5 LOP3.LUT R17, R22, 0xfffffffe, RZ, 0xc0, !PT ;  /* 0xfffffffe1611d812 */ /* 0x010fe200078ec0ff */
[C---:B------:R-:W-:Y:S01]  /*79e0*/  VIADD R20, R0.reuse, 0xd0 ;  /* 0x000000d000147836 */ /* 0x040fe20000000000 */
[----:B------:R-:W-:Y:S01]  /*79f0*/  @!P6 LOP3.LUT R23, R23, 0xfffffffe, RZ, 0xc0, !PT ;  /* 0xfffffffe1717e812 */ /* 0x000fe200078ec0ff */
[----:B------:R2:W-:Y:S01]  /*7a00*/  @!P2 ST.E.64 desc[UR6][R12.64], R104 ;  /* 0x000000680c00a985 */ /* 0x0005e2000c101b06 */
[----:B------:R-:W-:Y:S01]  /*7a10*/  VIADD R22, R0, 0xe0 ;  /* 0x000000e000167836 */ /* 0x000fe20000000000 */
[----:B------:R-:W-:Y:S01]  /*7a20*/  ISETP.GE.AND P0, PT, R19, UR4, PT ;  /* 0x0000000413007c0c */ /* 0x000fe2000bf06270 */
[----:B0-----:R-:W-:Y:S01]  /*7a30*/  @!P3 IMAD.WIDE R2, R15, 0x4, R4 ;  /* 0x000000040f02b825 */ /* 0x001fe200078e0204 */
[----:B------:R-:W-:-:S03]  /*7a40*/  ISETP.GE.AND P1, PT, R20, UR4, PT ;  /* 0x0000000414007c0c */ /* 0x000fc6000bf26270 */
        /* <DEDUP_REMOVED lines=8> */
[C---:B------:R-:W-:Y:S01]  /*7ad0*/  VIADD R21, R0.reuse, 0xd8 ;  /* 0x000000d800157836 */ /* 0x040fe20000000000 */
[----:B------:R4:W-:Y:S01]  /*7ae0*/  @!P6 ST.E.64 desc[UR6][R16.64], R120 ;  /* 0x000000781000e985 */ /* 0x0009e2000c101b06 */
[----:B--2---:R-:W-:Y:S01]  /*7af0*/  VIADD R12, R0, 0xe8 ;  /* 0x000000e8000c7836 */ /* 0x004fe20000000000 */
[----:B------:R-:W-:Y:S01]  /*7b00*/  @!P1 LEA.HI R20, R20, R20, RZ, 0x1 ;  /* 0x0000001414149211 */ /* 0x000fe200078f08ff */
[C---:B0-----:R-:W-:Y:S01]  /*7b10*/  VIADD R3, R0.reuse, 0xf8 ;  /* 0x000000f800037836 */ /* 0x041fe20000000000 */
[----:B------:R-:W-:Y:S01]  /*7b20*/  ISETP.GE.AND P2, PT, R21, UR4, PT ;  /* 0x0000000415007c0c */ /* 0x000fe2000bf46270 */
[----:B------:R-:W-:Y:S01]  /*7b30*/  VIADD R13, R0, 0xf0 ;  /* 0x000000f0000d7836 */ /* 0x000fe20000000000 */
[----:B------:R-:W-:Y:S02]  /*7b40*/  ISETP.GE.AND P4, PT, R12, UR4, PT ;  /* 0x000000040c007c0c */ /* 0x000fe4000bf86270 */
[----:B------:R-:W-:Y:S02]  /*7b50*/  ISETP.GE.AND P6, PT, R3, UR4, PT ;  /* 0x0000000403007c0c */ /* 0x000fe4000bfc6270 */
[----:B------:R-:W-:-:S02]  /*7b60*/  ISETP.GE.AND P5, PT, R13, UR4, PT ;  /* 0x000000040d007c0c */ /* 0x000fc4000bfa6270 */
[----:B------:R-:W-:Y:S02]  /*7b70*/  @!P3 LEA.HI R22, R22, R22, RZ, 0x1 ;  /* 0x000000161616b211 */ /* 0x000fe400078f08ff */
[----:B-1----:R-:W-:Y:S02]  /*7b80*/  @!P1 LOP3.LUT R11, R20, 0xfffffffe, RZ, 0xc0, !PT ;  /* 0xfffffffe140b9812 */ /* 0x002fe400078ec0ff */
[----:B---3--:R-:W-:Y:S02]  /*7b90*/  @!P3 LOP3.LUT R15, R22, 0xfffffffe, RZ, 0xc0, !PT ;  /* 0xfffffffe160fb812 */ /* 0x008fe400078ec0ff */
[----:B------:R-:W-:Y:S02]  /*7ba0*/  @!P2 LEA.HI R21, R21, R21, RZ, 0x1 ;  /* 0x000000151515a211 */ /* 0x000fe400078f08ff */
[----:B------:R-:W-:Y:S01]  /*7bb0*/  @!P4 LEA.HI R12, R12, R12, RZ, 0x1 ;  /* 0x0000000c0c0cc211 */ /* 0x000fe200078f08ff */
[----:B------:R-:W-:Y:S01]  /*7bc0*/  @!P3 IMAD.WIDE R14, R15, 0x4, R4 ;  /* 0x000000040f0eb825 */ /* 0x000fe200078e0204 */
[----:B------:R-:W-:-:S02]  /*7bd0*/  @!P6 LEA.HI R10, R3, R3, RZ, 0x1 ;  /* 0x00000003030ae211 */ /* 0x000fc400078f08ff */
[----:B------:R-:W-:Y:S02]  /*7be0*/  @!P5 LEA.HI R2, R13, R13, RZ, 0x1 ;  /* 0x0000000d0d02d211 */ /* 0x000fe400078f08ff */
[----:B------:R-:W-:Y:S02]  /*7bf0*/  @!P0 LOP3.LUT R3, R19, 0xfffffffe, RZ, 0xc0, !PT ;  /* 0xfffffffe13038812 */ /* 0x000fe400078ec0ff */
[----:B------:R-:W-:Y:S02]  /*7c00*/  @!P2 LOP3.LUT R13, R21, 0xfffffffe, RZ, 0xc0, !PT ;  /* 0xfffffffe150da812 */ /* 0x000fe400078ec0ff */
[----:B----4-:R-:W-:Y:S02]  /*7c10*/  @!P4 LOP3.LUT R17, R12, 0xfffffffe, RZ, 0xc0, !PT ;  /* 0xfffffffe0c11c812 */ /* 0x010fe400078ec0ff */
[----:B------:R-:W-:Y:S01]  /*7c20*/  @!P5 LOP3.LUT R21, R2, 0xfffffffe, RZ, 0xc0, !PT ;  /* 0xfffffffe0215d812 */ /* 0x000fe200078ec0ff */
[----:B------:R-:W-:Y:S01]  /*7c30*/  @!P0 IMAD.WIDE R2, R3, 0x4, R4 ;  /* 0x0000000403028825 */ /* 0x000fe200078e0204 */
[----:B------:R-:W-:-:S03]  /*7c40*/  @!P6 LOP3.LUT R19, R10, 0xfffffffe, RZ, 0xc0, !PT ;  /* 0xfffffffe0a13e812 */ /* 0x000fc600078ec0ff */
[--C-:B------:R-:W-:Y:S01]  /*7c50*/  @!P1 IMAD.WIDE R10, R11, 0x4, R4.reuse ;  /* 0x000000040b0a9825 */ /* 0x100fe200078e0204 */
[----:B------:R0:W-:Y:S03]  /*7c60*/  @!P0 ST.E.64 desc[UR6][R2.64], R124 ;  /* 0x0000007c02008985 */ /* 0x0001e6000c101b06 */
        /* <DEDUP_REMOVED lines=9> */
[----:B------:R0:W-:Y:S02]  /*7d00*/  @!P6 ST.E.64 desc[UR6][R4.64], R148 ;  /* 0x000000940400e985 */ /* 0x0001e4000c101b06 */
.L_x_199:
[----:B------:R-:W-:Y:S05]  /*7d10*/  BSYNC B0 ;  /* 0x0000000000007941 */ /* 0x000fea0003800000 */
.L_x_198:
[----:B------:R-:W-:Y:S01]  /*7d20*/  ISETP.GE.AND P0, PT, R9, R8, PT ;  /* 0x000000080900720c */ /* 0x000fe20003f06270 */
[----:B0--3--:R2:W3:Y:S04]  /*7d30*/  SHFL.IDX PT, R3, R7, 0x1, 0x1c1f ;  /* 0x003c1f0007037f89 */ /* 0x0094e800000e0000 */
[----:B------:R2:W0:Y:S08]  /*7d40*/  SHFL.IDX PT, R2, R6, 0x1, 0x1c1f ;  /* 0x003c1f0006027f89 */ /* 0x00043000000e0000 */
[----:B--2---:R-:W-:Y:S05]  /*7d50*/  @P0 BRA `(.L_x_173) ;  /* 0x0000005800ec0947 */ /* 0x004fea0003800000 */
[C---:B----4-:R-:W-:Y:S01]  /*7d60*/  VIADD R4, R0.reuse, 0x8 ;  /* 0x0000000800047836 */ /* 0x050fe20000000000 */
[----:B------:R-:W-:Y:S01]  /*7d70*/  ULDC UR4, c[0x0][0xbc8] ;  /* 0x0002f20000047ab9 */ /* 0x000fe20000000800 */
[C---:B-1----:R-:W-:Y:S01]  /*7d80*/  VIADD R5, R0.reuse, 0x10 ;  /* 0x0000001000057836 */ /* 0x042fe20000000000 */
        /* <DEDUP_REMOVED lines=9> */
[----:B------:R-:W-:Y:S01]  /*7e20*/  ULDC.64 UR6, c[0x0][0x208] ;  /* 0x0000820000067ab9 */ /* 0x000fe20000000a00 */
[----:B------:R-:W-:-:S02]  /*7e30*/  VIADD R14, R0, 0x38 ;  /* 0x00000038000e7836 */ /* 0x000fc40000000000 */
[C---:B------:R-:W-:Y:S02]  /*7e40*/  VIADD R15, R0.reuse, 0x40 ;  /* 0x00000040000f7836 */ /* 0x040fe40000000000 */
[----:B------:R-:W-:Y:S01]  /*7e50*/  VIADD R16, R0, 0x48 ;  /* 0x0000004800107836 */ /* 0x000fe20000000000 */
[----:B------:R-:W-:Y:S01]  /*7e60*/  @!P1 LEA.HI R4, R4, R4, RZ, 0x1 ;  /* 0x0000000404049211 */ /* 0x000fe200078f08ff */
[C---:B------:R-:W-:Y:S01]  /*7e70*/  VIADD R19, R0.reuse, 0x50 ;  /* 0x0000005000137836 */ /* 0x040fe20000000000 */
[----:B------:R-:W-:Y:S01]  /*7e80*/  @!P2 LEA.HI R5, R5, R5, RZ, 0x1 ;  /* 0x000000050505a211 */ /* 0x000fe200078f08ff */
[----:B------:R-:W-:Y:S01]  /*7e90*/  VIADD R20, R0, 0x58 ;  /* 0x0000005800147836 */ /* 0x000fe20000000000 */
[----:B------:R-:W-:Y:S01]  /*7ea0*/  @!P1 LOP3.LUT R7, R4, 0xfffffffe, RZ, 0xc0, !PT ;  /* 0xfffffffe04079812 */ /* 0x000fe200078ec0ff */
[C---:B------:R-:W-:Y:S01]  /*7eb0*/  VIADD R21, R0.reuse, 0x80 ;  /* 0x0000008000157836 */ /* 0x040fe20000000000 */
[----:B------:R-:W-:Y:S01]  /*7ec0*/  @!P2 LOP3.LUT R9, R5, 0xfffffffe, RZ, 0xc0, !PT ;  /* 0xfffffffe0509a812 */ /* 0x000fe200078ec0ff */
[----:B0--3--:R-:W-:Y:S01]  /*7ed0*/  @!P0 IMAD.WIDE R4, R0, 0x4, R2 ;  /* 0x0000000400048825 */ /* 0x009fe200078e0202 */
[----:B------:R-:W-:-:S02]  /*7ee0*/  ISETP.GE.AND P3, PT, R15, UR4, PT ;  /* 0x000000040f007c0c */ /* 0x000fc4000bf66270 */
[----:B------:R-:W-:Y:S01]  /*7ef0*/  ISETP.GE.AND P4, PT, R16, UR4, PT ;  /* 0x0000000410007c0c */ /* 0x000fe2000bf86270 */
        /* <DEDUP_REMOVED lines=18> */
[----:B------:R-:W-:Y:S01]  /*8020*/  @!P4 LEA.HI R16, R16, R16, RZ, 0x1 ;  /* 0x000000101010c211 */ /* 0x000fe200078f08ff */
[----:B------:R0:W-:Y:S01]  /*8030*/  @!P5 ST.E.64 desc[UR6][R4.64], R38 ;  /* 0x000000260400d985 */ /* 0x0001e2000c101b06 */
[----:B--2---:R-:W-:Y:S02]  /*8040*/  @!P0 LOP3.LUT R9, R12, 0xfffffffe, RZ, 0xc0, !PT ;  /* 0xfffffffe0c098812 */ /* 0x004fe400078ec0ff */
[----:B------:R-:W-:Y:S01]  /*8050*/  @!P1 LOP3.LUT R13, R13, 0xfffffffe, RZ, 0xc0, !PT ;  /* 0xfffffffe0d0d9812 */ /* 0x000fe200078ec0ff */
[----:B------:R1:W-:Y:S01]  /*8060*/  @!P6 ST.E.64 desc[UR6][R6.64], R42 ;  /* 0x0000002a0600e985 */ /* 0x0003e2000c101b06 */
[----:B------:R-:W-:Y:S01]  /*8070*/  @!P2 LOP3.LUT R11, R14, 0xfffffffe, RZ, 0xc0, !PT ;  /* 0xfffffffe0e0ba812 */ /* 0x000fe200078ec0ff */
[----:B------:R-:W-:Y:S01]  /*8080*/  VIADD R14, R0, 0x60 ;  /* 0x00000060000e7836 */ /* 0x000fe20000000000 */
[----:B------:R-:W-:-:S02]  /*8090*/  @!P3 LOP3.LUT R15, R15, 0xfffffffe, RZ, 0xc0, !PT ;  /* 0xfffffffe0f0fb812 */ /* 0x000fc400078ec0ff */
[----:B------:R-:W-:Y:S01]  /*80a0*/  @!P4 LOP3.LUT R17, R16, 0xfffffffe, RZ, 0xc0, !PT ;  /* 0xfffffffe1011c812 */ /* 0x000fe200078ec0ff */
[----:B------:R-:W-:Y:S01]  /*80b0*/  VIADD R16, R0, 0x70 ;  /* 0x0000007000107836 */ /* 0x000fe20000000000 */
[----:B------:R-:W-:Y:S02]  /*80c0*/  ISETP.GE.AND P5, PT, R19, UR4, PT ;  /* 0x0000000413007c0c */ /* 0x000fe4000bfa6270 */
        /* <DEDUP_REMOVED lines=53> */
[----:B------:R-:W-:Y:S01]  /*8420*/  @!P1 ST.E.64 desc[UR6][R10.64], R86 ;  /* 0x000000560a009985 */ /* 0x000fe2000c101b06 */
[----:B------:R-:W-:Y:S02]  /*8430*/  @!P5 LEA.HI R20, R20, R20, RZ, 0x1 ;  /* 0x000000141414d211 */ /* 0x000fe400078f08ff */
[----:B------:R-:W-:Y:S01]  /*8440*/  VIADD R15, R0, 0xa0 ;  /* 0x000000a0000f7836 */ /* 0x000fe20000000000 */
[----:B------:R-:W-:Y:S01]  /*8450*/  @!P0 ST.E.64 desc[UR6][R12.64], R90 ;  /* 0x0000005a0c008985 */ /* 0x000fe2000c101b06 */
[----:B------:R-:W-:Y:S01]  /*8460*/  ISETP.GE.AND P0, PT, R14, UR4, PT ;  /* 0x000000040e007c0c */ /* 0x000fe2000bf06270 */
[C---:B------:R-:W-:Y:S01]  /*8470*/  VIADD R17, R0.reuse, 0xb0 ;  /* 0x000000b000117836 */ /* 0x040fe20000000000 */
[----:B0-----:R-:W-:Y:S01]  /*8480*/  @!P6 LOP3.LUT R5, R19, 0xfffffffe, RZ, 0xc0, !PT ;  /* 0xfffffffe1305e812 */ /* 0x001fe200078ec0ff */
[----:B------:R-:W-:Y:S01]  /*8490*/  VIADD R19, R0, 0xc0 ;  /* 0x000000c000137836 */ /* 0x000fe20000000000 */
[----:B------:R-:W-:-:S02]  /*84a0*/  ISETP.GE.AND P4, PT, R15, UR4, PT ;  /* 0x000000040f007c0c */ /* 0x000fc4000bf86270 */
[----:B------:R-:W-:Y:S01]  /*84b0*/  ISETP.GE.AND P2, PT, R17, UR4, PT ;  /* 0x0000000411007c0c */ /* 0x000fe2000bf46270 */
[--C-:B------:R-:W-:Y:S01]  /*84c0*/  @!P6 IMAD.WIDE R4, R5, 0x4, R2.reuse ;  /* 0x000000040504e825 */ /* 0x100fe200078e0202 */
[----:B------:R-:W-:Y:S02]  /*84d0*/  ISETP.GE.AND P1, PT, R21, UR4, PT ;  /* 0x0000000415007c0c */ /* 0x000fe4000bf26270 */
[----:B-1----:R-:W-:Y:S01]  /*84e0*/  @!P5 LOP3.LUT R7, R20, 0xfffffffe, RZ, 0xc0, !PT ;  /* 0xfffffffe1407d812 */ /* 0x002fe200078ec0ff */
[----:B------:R-:W-:Y:S01]  /*84f0*/  VIADD R20, R0, 0xc8 ;  /* 0x000000c800147836 */ /* 0x000fe20000000000 */
[----:B------:R0:W-:Y:S01]  /*8500*/  @!P6 ST.E.64 desc[UR6][R4.64], R94 ;  /* 0x0000005e0400e985 */ /* 0x0001e2000c101b06 */
[----:B------:R-:W-:Y:S02]  /*8510*/  @!P0 LEA.HI R14, R14, R14, RZ, 0x1 ;  /* 0x0000000e0e0e8211 */ /* 0x000fe400078f08ff */
[----:B------:R-:W-:Y:S01]  /*8520*/  @!P5 IMAD.WIDE R6, R7, 0x4, R2 ;  /* 0x000000040706d825 */ /* 0x000fe200078e0202 */
[----:B------:R-:W-:-:S02]  /*8530*/  @!P3 LEA.HI R16, R16, R16, RZ, 0x1 ;  /* 0x000000101010b211 */ /* 0x000fc400078f08ff */
[----:B--2---:R-:W-:Y:S01]  /*8540*/  @!P0 LOP3.LUT R9, R14, 0xfffffffe, RZ, 0xc0, !PT ;  /* 0xfffffffe0e098812 */ /* 0x004fe200078ec0ff */
[----:B------:R-:W-:Y:S01]  /*8550*/  VIADD R14, R0, 0xd0 ;  /* 0x000000d0000e7836 */ /* 0x000fe20000000000 */
[----:B------:R-:W-:Y:S01]  /*8560*/  @!P4 LEA.HI R15, R15, R15, RZ, 0x1 ;  /* 0x0000000f0f0fc211 */ /* 0x000fe200078f08ff */
[----:B------:R1:W-:Y:S01]  /*8570*/  @!P5 ST.E.64 desc[UR6][R6.64], R98 ;  /* 0x000000620600d985 */ /* 0x0003e2000c101b06 */
[----:B------:R-:W-:Y:S02]  /*8580*/  ISETP.GE.AND P5, PT, R19, UR4, PT ;  /* 0x0000000413007c0c */ /* 0x000fe4000bfa6270 */
[----:B------:R-:W-:Y:S01]  /*8590*/  @!P2 LEA.HI R17, R17, R17, RZ, 0x1 ;  /* 0x000000111111a211 */ /* 0x000fe200078f08ff */
[----:B0-----:R-:W-:Y:S01]  /*85a0*/  @!P0 IMAD.WIDE R4, R9, 0x4, R2 ;  /* 0x0000000409048825 */ /* 0x001fe200078e0202 */
[----:B------:R-:W-:Y:S02]  /*85b0*/  @!P1 LEA.HI R21, R21, R21, RZ, 0x1 ;  /* 0x0000001515159211 */ /* 0x000fe400078f08ff */
[----:B------:R-:W-:-:S02]  /*85c0*/  @!P4 LOP3.LUT R15, R15, 0xfffffffe, RZ, 0xc0, !PT ;  /* 0xfffffffe0f0fc812 */ /* 0x000fc400078ec0ff */
[----:B------:R-:W-:Y:S01]  /*85d0*/  @!P3 LOP3.LUT R11, R16, 0xfffffffe, RZ, 0xc0, !PT ;  /* 0xfffffffe100bb812 */ /* 0x000fe200078ec0ff */
[----:B------:R0:W-:Y:S01]  /*85e0*/  @!P0 ST.E.64 desc[UR6][R4.64], R102 ;  /* 0x0000006604008985 */ /* 0x0001e2000c101b06 */
[----:B------:R-:W-:Y:S01]  /*85f0*/  @!P2 LOP3.LUT R17, R17, 0xfffffffe, RZ, 0xc0, !PT ;  /* 0xfffffffe1111a812 */ /* 0x000fe200078ec0ff */
[----:B------:R-:W-:Y:S01]  /*8600*/  VIADD R16, R0, 0xe0 ;  /* 0x000000e000107836 */ /* 0x000fe20000000000 */
[----:B------:R-:W-:Y:S01]  /*8610*/  ISETP.GE.AND P6, PT, R20, UR4, PT ;  /* 0x0000000414007c0c */ /* 0x000fe2000bfc6270 */
[--C-:B-1----:R-:W-:Y:S01]  /*8620*/  @!P4 IMAD.WIDE R6, R15, 0x4, R2.reuse ;  /* 0x000000040f06c825 */ /* 0x102fe200078e0202 */
[----:B------:R-:W-:Y:S02]  /*8630*/  @!P1 LOP3.LUT R13, R21, 0xfffffffe, RZ, 0xc0, !PT ;  /* 0xfffffffe150d9812 */ /* 0x000fe400078ec0ff */
[----:B------:R-:W-:Y:S01]  /*8640*/  ISETP.GE.AND P0, PT, R14, UR4, PT ;  /* 0x000000040e007c0c */ /* 0x000fe2000bf06270 */
[----:B------:R-:W-:Y:S01]  /*8650*/  @!P3 IMAD.WIDE R8, R11, 0x4, R2 ;  /* 0x000000040b08b825 */ /* 0x000fe200078e0202 */
[----:B------:R1:W-:Y:S01]  /*8660*/  @!P4 ST.E.64 desc[UR6][R6.64], R106 ;  /* 0x0000006a0600c985 */ /* 0x0003e2000c101b06 */
[----:B------:R-:W-:-:S02]  /*8670*/  @!P5 LEA.HI R19, R19, R19, RZ, 0x1 ;  /* 0x000000131313d211 */ /* 0x000fc400078f08ff */
[--C-:B------:R-:W-:Y:S01]  /*8680*/  @!P2 IMAD.WIDE R10, R17, 0x4, R2.reuse ;  /* 0x00000004110aa825 */ /* 0x100fe200078e0202 */
[----:B------:R2:W-:Y:S01]  /*8690*/  @!P3 ST.E.64 desc[UR6][R8.64], R110 ;  /* 0x0000006e0800b985 */ /* 0x0005e2000c101b06 */
[----:B0-----:R-:W-:Y:S02]  /*86a0*/  @!P5 LOP3.LUT R5, R19, 0xfffffffe, RZ, 0xc0, !PT ;  /* 0xfffffffe1305d812 */ /* 0x001fe400078ec0ff */
[--C-:B------:R-:W-:Y:S01]  /*86b0*/  @!P1 IMAD.WIDE R12, R13, 0x4, R2.reuse ;  /* 0x000000040d0c9825 */ /* 0x100fe200078e0202 */
[----:B------:R-:W-:Y:S01]  /*86c0*/  @!P2 ST.E.64 desc[UR6][R10.64], R114 ;  /* 0x000000720a00a985 */ /* 0x000fe2000c101b06 */
[----:B------:R-:W-:Y:S02]  /*86d0*/  ISETP.GE.AND P2, PT, R16, UR4, PT ;  /* 0x0000000410007c0c */ /* 0x000fe4000bf46270 */
[C---:B------:R-:W-:Y:S01]  /*86e0*/  VIADD R15, R0.reuse, 0xd8 ;  /* 0x000000d8000f7836 */ /* 0x040fe20000000000 */
[----:B------:R-:W-:Y:S01]  /*86f0*/  @!P1 ST.E.64 desc[UR6][R12.64], R118 ;  /* 0x000000760c009985 */ /* 0x000fe2000c101b06 */
[----:B------:R-:W-:Y:S01]  /*8700*/  VIADD R17, R0, 0xe8 ;  /* 0x000000e800117836 */ /* 0x000fe20000000000 */
[----:B------:R-:W-:Y:S01]  /*8710*/  @!P6 LEA.HI R20, R20, R20, RZ, 0x1 ;  /* 0x000000141414e211 */ /* 0x000fe200078f08ff */
[----:B------:R-:W-:Y:S01]  /*8720*/  VIADD R21, R0, 0xf0 ;  /* 0x000000f000157836 */ /* 0x000fe20000000000 */
[----:B------:R-:W-:Y:S01]  /*8730*/  ISETP.GE.AND P1, PT, R15, UR4, PT ;  /* 0x000000040f007c0c */ /* 0x000fe2000bf26270 */
[----:B------:R-:W-:Y:S01]  /*8740*/  @!P5 IMAD.WIDE R4, R5, 0x4, R2 ;  /* 0x000000040504d825 */ /* 0x000fe200078e0202 */
[----:B------:R-:W-:-:S02]  /*8750*/  ISETP.GE.AND P3, PT, R17, UR4, PT ;  /* 0x0000000411007c0c */ /* 0x000fc4000bf66270 */
[----:B------:R-:W-:Y:S01]  /*8760*/  ISETP.GE.AND P4, PT, R21, UR4, PT ;  /* 0x0000000415007c0c */ /* 0x000fe2000bf86270 */
[----:B------:R-:W-:Y:S01]  /*8770*/  VIADD R0, R0, 0xf8 ;  /* 0x000000f800007836 */ /* 0x000fe20000000000 */
[----:B------:R-:W-:Y:S01]  /*8780*/  @!P0 LEA.HI R14, R14, R14, RZ, 0x1 ;  /* 0x0000000e0e0e8211 */ /* 0x000fe200078f08ff */
[----:B------:R0:W-:Y:S01]  /*8790*/  @!P5 ST.E.64 desc[UR6][R4.64], R122 ;  /* 0x0000007a0400d985 */ /* 0x0001e2000c101b06 */
[----:B-1----:R-:W-:Y:S02]  /*87a0*/  @!P6 LOP3.LUT R7, R20, 0xfffffffe, RZ, 0xc0, !PT ;  /* 0xfffffffe1407e812 */ /* 0x002fe400078ec0ff */
[----:B--2---:R-:W-:Y:S02]  /*87b0*/  @!P0 LOP3.LUT R9, R14, 0xfffffffe, RZ, 0xc0, !PT ;  /* 0xfffffffe0e098812 */ /* 0x004fe400078ec0ff */
[----:B------:R-:W-:Y:S01]  /*87c0*/  @!P2 LEA.HI R16, R16, R16, RZ, 0x1 ;  /* 0x000000101010a211 */ /* 0x000fe200078f08ff */
[----:B------:R-:W-:Y:S01]  /*87d0*/  @!P6 IMAD.WIDE R6, R7, 0x4, R2 ;  /* 0x000000040706e825 */ /* 0x000fe200078e0202 */
[----:B------:R-:W-:-:S02]  /*87e0*/  @!P1 LEA.HI R15, R15, R15, RZ, 0x1 ;  /* 0x0000000f0f0f9211 */ /* 0x000fc400078f08ff */
[----:B------:R-:W-:Y:S02]  /*87f0*/  @!P3 LEA.HI R17, R17, R17, RZ, 0x1 ;  /* 0x000000111111b211 */ /* 0x000fe400078f08ff */
[----:B------:R1:W-:Y:S01]  /*8800*/  @!P6 ST.E.64 desc[UR6][R6.64], R126 ;  /* 0x0000007e0600e985 */ /* 0x0003e2000c101b06 */
[----:B------:R-:W-:Y:S01]  /*8810*/  @!P4 LEA.HI R21, R21, R21, RZ, 0x1 ;  /* 0x000000151515c211 */ /* 0x000fe200078f08ff */
[----:B0-----:R-:W-:Y:S01]  /*8820*/  @!P0 IMAD.WIDE R4, R9, 0x4, R2 ;  /* 0x0000000409048825 */ /* 0x001fe200078e0202 */
[----:B------:R-:W-:Y:S02]  /*8830*/  @!P1 LOP3.LUT R15, R15, 0xfffffffe, RZ, 0xc0, !PT ;  /* 0xfffffffe0f0f9812 */ /* 0x000fe400078ec0ff */
[----:B------:R-:W-:Y:S02]  /*8840*/  @!P2 LOP3.LUT R11, R16, 0xfffffffe, RZ, 0xc0, !PT ;  /* 0xfffffffe100ba812 */ /* 0x000fe400078ec0ff */
[----:B------:R2:W-:Y:S01]  /*8850*/  @!P0 ST.E.64 desc[UR6][R4.64], R130 ;  /* 0x0000008204008985 */ /* 0x0005e2000c101b06 */
[----:B------:R-:W-:-:S02]  /*8860*/  ISETP.GE.AND P0, PT, R0, UR4, PT ;  /* 0x0000000400007c0c */ /* 0x000fc4000bf06270 */
[----:B------:R-:W-:Y:S01]  /*8870*/  @!P3 LOP3.LUT R17, R17, 0xfffffffe, RZ, 0xc0, !PT ;  /* 0xfffffffe1111b812 */ /* 0x000fe200078ec0ff */
[----:B------:R-:W-:Y:S01]  /*8880*/  @!P2 IMAD.WIDE R8, R11, 0x4, R2 ;  /* 0x000000040b08a825 */ /* 0x000fe200078e0202 */
[----:B------:R-:W-:-:S03]  /*8890*/  @!P4 LOP3.LUT R13, R21, 0xfffffffe, RZ, 0xc0, !PT ;  /* 0xfffffffe150dc812 */ /* 0x000fc600078ec0ff */
[----:B-1----:R-:W-:-:S04]  /*88a0*/  @!P1 IMAD.WIDE R6, R15, 0x4, R2 ;  /* 0x000000040f069825 */ /* 0x002fc800078e0202 */
[--C-:B------:R-:W-:Y:S01]  /*88b0*/  @!P3 IMAD.WIDE R10, R17, 0x4, R2.reuse ;  /* 0x00000004110ab825 */ /* 0x100fe200078e0202 */
[----:B------:R2:W-:Y:S03]  /*88c0*/  @!P1 ST.E.64 desc[UR6][R6.64], R134 ;  /* 0x0000008606009985 */ /* 0x0005e6000c101b06 */
[----:B------:R-:W-:Y:S01]  /*88d0*/  @!P4 IMAD.WIDE R12, R13, 0x4, R2 ;  /* 0x000000040d0cc825 */ /* 0x000fe200078e0202 */
[----:B------:R2:W-:Y:S04]  /*88e0*/  @!P2 ST.E.64 desc[UR6][R8.64], R138 ;  /* 0x0000008a0800a985 */ /* 0x0005e8000c101b06 */
[----:B------:R2:W-:Y:S04]  /*88f0*/  @!P3 ST.E.64 desc[UR6][R10.64], R142 ;  /* 0x0000008e0a00b985 */ /* 0x0005e8000c101b06 */
[----:B------:R2:W-:Y:S01]  /*8900*/  @!P4 ST.E.64 desc[UR6][R12.64], R146 ;  /* 0x000000920c00c985 */ /* 0x0005e2000c101b06 */
[----:B------:R-:W-:Y:S05]  /*8910*/  @P0 BRA `(.L_x_173) ;  /* 0x0000004c00fc0947 */ /* 0x000fea0003800000 */
[----:B------:R-:W-:Y:S01]  /*8920*/  LEA.HI R0, R0, R0, RZ, 0x1 ;  /* 0x0000000000007211 */ /* 0x000fe200078f08ff */
[----:B------:R-:W-:-:S03]  /*8930*/  ULDC.64 UR4, c[0x0][0x208] ;  /* 0x0000820000047ab9 */ /* 0x000fc60000000a00 */
[----:B--2---:R-:W-:-:S05]  /*8940*/  LOP3.LUT R5, R0, 0xfffffffe, RZ, 0xc0, !PT ;  /* 0xfffffffe00057812 */ /* 0x004fca00078ec0ff */
[----:B------:R-:W-:-:S05]  /*8950*/  IMAD.WIDE R2, R5, 0x4, R2 ;  /* 0x0000000405027825 */ /* 0x000fca00078e0202 */
[----:B------:R0:W-:Y:S01]  /*8960*/  ST.E.64 desc[UR4][R2.64], R150 ;  /* 0x0000009602007985 */ /* 0x0001e2000c101b04 */
[----:B------:R-:W-:Y:S05]  /*8970*/  BRA `(.L_x_173) ;  /* 0x0000004c00e47947 */ /* 0x000fea0003800000 */
.L_x_197:
[----:B------:R-:W2:Y:S02]  /*8980*/  S2R R0, SR_TID.X ;  /* 0x0000000000007919 */ /* 0x000ea40000002100 */
[----:B--2---:R-:W-:-:S05]  /*8990*/  VIADD R2, R0, 0xffffff80 ;  /* 0xffffff8000027836 */ /* 0x004fca0000000000 */
[----:B------:R-:W-:-:S13]  /*89a0*/  ISETP.GT.AND P0, PT, R2, 0x7f, PT ;  /* 0x0000007f0200780c */ /* 0x000fda0003f04270 */
[----:B------:R-:W-:Y:S05]  /*89b0*/  @P0 BRA `(.L_x_173) ;  /* 0x0000004c00d40947 */ /* 0x000fea0003800000 */
[----:B------:R-:W2:Y:S01]  /*89c0*/  S2R R3, SR_CTAID.X ;  /* 0x0000000000037919 */ /* 0x000ea20000002500 */
[----:B------:R-:W3:Y:S01]  /*89d0*/  LDC R6, c[0x0][0xce8] ;  /* 0x00033a00ff067b82 */ /* 0x000ee20000000800 */
[----:B------:R-:W-:Y:S01]  /*89e0*/  ULDC UR4, c[0x0][0xb88] ;  /* 0x0002e20000047ab9 */ /* 0x000fe20000000800 */
[----:B--2---:R-:W-:Y:S02]  /*89f0*/  IMAD R0, R3, 0x80, R0 ;  /* 0x0000008003007824 */ /* 0x004fe400078e0200 */
[----:B---3--:R-:W-:Y:S02]  /*8a00*/  IMAD R3, R6, UR4, RZ ;  /* 0x0000000406037c24 */ /* 0x008fe4000f8e02ff */
[----:B------:R-:W-:-:S05]  /*8a10*/  VIADD R0, R0, 0xffffff80 ;  /* 0xffffff8000007836 */ /* 0x000fca0000000000 */
[----:B------:R-:W-:-:S13]  /*8a20*/  ISETP.GE.AND P0, PT, R0, R3, PT ;  /* 0x000000030000720c */ /* 0x000fda0003f06270 */
[----:B------:R-:W-:Y:S05]  /*8a30*/  @P0 BRA `(.L_x_173) ;  /* 0x0000004c00b40947 */ /* 0x000fea0003800000 */
[----:B------:R-:W-:Y:S01]  /*8a40*/  ISETP.NE.AND P0, PT, R6, 0x1, PT ;  /* 0x000000010600780c */ /* 0x000fe20003f05270 */
[----:B------:R-:W2:Y:S01]  /*8a50*/  S2UR UR7, SR_CTAID.Z ;  /* 0x00000000000779c3 */ /* 0x000ea20000002700 */
[----:B------:R-:W-:Y:S01]  /*8a60*/  R2UR UR11, R18 ;  /* 0x00000000120b72ca */ /* 0x000fe200000e0000 */
[----:B------:R-:W-:Y:S01]  /*8a70*/  ULDC.64 UR8, c[0x0][0xcd0] ;  /* 0x0003340000087ab9 */ /* 0x000fe20000000a00 */
[----:B------:R-:W-:Y:S01]  /*8a80*/  IMAD.MOV.U32 R5, RZ, RZ, R0 ;  /* 0x000000ffff057224 */ /* 0x000fe200078e0000 */
[----:B------:R-:W-:-:S04]  /*8a90*/  ULDC.64 UR12, c[0x0][0x208] ;  /* 0x00008200000c7ab9 */ /* 0x000fc80000000a00 */
[----:B------:R-:W3:Y:S06]  /*8aa0*/  LDC.64 R10, c[0x0][0xcd8] ;  /* 0x00033600ff0a7b82 */ /* 0x000eec0000000a00 */
[----:B------:R-:W-:Y:S02]  /*8ab0*/  USHF.R.S32.HI UR6, URZ, 0x1f, UR11 ;  /* 0x0000001f3f067899 */ /* 0x000fe4000801140b */
[----:B------:R-:W4:Y:S01]  /*8ac0*/  @P0 LDC R7, c[0x0][0xcec] ;  /* 0x00033b00ff070b82 */ /* 0x000f220000000800 */
[----:B------:R-:W-:Y:S02]  /*8ad0*/  UIMAD.WIDE.U32 UR4, UR11, UR8, URZ ;  /* 0x000000080b0472a5 */ /* 0x000fe4000f8e003f */
[----:B------:R-:W-:-:S04]  /*8ae0*/  UIMAD UR6, UR6, UR8, URZ ;  /* 0x00000008060672a4 */ /* 0x000fc8000f8e023f */
[----:B------:R-:W-:Y:S01]  /*8af0*/  UIMAD UR6, UR11, UR9, UR6 ;  /* 0x000000090b0672a4 */ /* 0x000fe2000f8e0206 */
[----:B------:R-:W5:Y:S01]  /*8b00*/  @P0 LDC R9, c[0x0][0xcf0] ;  /* 0x00033c00ff090b82 */ /* 0x000f620000000800 */
[----:B--2---:R-:W-:Y:S01]  /*8b10*/  USHF.R.S32.HI UR8, URZ, 0x1f, UR7 ;  /* 0x0000001f3f087899 */ /* 0x004fe20008011407 */
[----:B------:R-:W-:Y:S01]  /*8b20*/  IMAD.U32 R3, RZ, RZ, UR5 ;  /* 0x00000005ff037e24 */ /* 0x000fe2000f8e00ff */
[----:B------:R-:W-:Y:S01]  /*8b30*/  UIADD3 UR6, UR5, UR6, URZ ;  /* 0x0000000605067290 */ /* 0x000fe2000fffe03f */
[----:B------:R-:W-:Y:S02]  /*8b40*/  IMAD.U32 R2, RZ, RZ, UR4 ;  /* 0x00000004ff027e24 */ /* 0x000fe4000f8e00ff */
[----:B------:R-:W-:Y:S02]  /*8b50*/  ULDC.64 UR4, c[0x0][0xce0] ;  /* 0x0003380000047ab9 */ /* 0x000fe40000000a00 */
[----:B------:R-:W2:Y:S01]  /*8b60*/  S2UR UR10, SR_CTAID.Y ;  /* 0x00000000000a79c3 */ /* 0x000ea20000002600 */
[----:B------:R-:W-:-:S02]  /*8b70*/  IMAD.U32 R3, RZ, RZ, UR6 ;  /* 0x00000006ff037e24 */ /* 0x000fc4000f8e00ff */
[C---:B---3--:R-:W-:Y:S02]  /*8b80*/  IMAD R12, R10.reuse, UR8, RZ ;  /* 0x000000080a0c7c24 */ /* 0x048fe4000f8e02ff */
[----:B------:R-:W-:-:S03]  /*8b90*/  IMAD.WIDE.U32 R2, R10, UR7, R2 ;  /* 0x000000070a027c25 */ /* 0x000fc6000f8e0002 */
[----:B------:R-:W2:Y:S01]  /*8ba0*/  LDC R8, c[0x0][0xd50] ;  /* 0x00035400ff087b82 */ /* 0x000ea20000000800 */
[----:B----4-:R-:W-:-:S04]  /*8bb0*/  @P0 IMAD.HI.U32 R4, R0, R7, RZ ;  /* 0x0000000700040227 */ /* 0x010fc800078e00ff */
[----:B------:R-:W-:Y:S02]  /*8bc0*/  IMAD R7, RZ, RZ, -UR11 ;  /* 0x8000000bff077e24 */ /* 0x000fe4000f8e02ff */
[----:B------:R-:W-:Y:S01]  /*8bd0*/  IMAD R11, R11, UR7, R12 ;  /* 0x000000070b0b7c24 */ /* 0x000fe2000f8e020c */
[----:B-----5:R-:W-:-:S03]  /*8be0*/  @P0 SHF.R.U32.HI R5, RZ, R9, R4 ;  /* 0x00000009ff050219 */ /* 0x020fc60000011604 */
[----:B------:R-:W-:Y:S02]  /*8bf0*/  IMAD.IADD R3, R11, 0x1, R3 ;  /* 0x000000010b037824 */ /* 0x000fe400078e0203 */
[----:B--2---:R-:W-:Y:S02]  /*8c00*/  IMAD R9, R8, R7, UR10 ;  /* 0x0000000a08097e24 */ /* 0x004fe4000f8e0207 */
        /* <DEDUP_REMOVED lines=21> */
.L_x_171:
[----:B------:R-:W-:-:S08]  /*8d60*/  NOP ;  /* 0x0000000000007918 */ /* 0x000fd00000000000 */
[----:B0-----:R-:W0:-:S00]  /*8d70*/  USETMAXREG.DEALLOC.CTAPOOL 0x18 ;  /* 0x00000018000079c8 */ /* 0x001e0000080e0500 */
[----:B0-----:R-:W-:-:S06]  /*8d80*/  LOP3.LUT R0, R0, 0x3, RZ, 0xc0, !PT ;  /* 0x0000000300007812 */ /* 0x001fcc00078ec0ff */
[----:B------:R-:W0:Y:S01]  /*8d90*/  S2UR UR6, SR_CTAID.Y ;  /* 0x00000000000679c3 */ /* 0x000e220000002600 */
[----:B------:R-:W1:Y:S07]  /*8da0*/  SHFL.IDX PT, R0, R0, RZ, 0x1f ;  /* 0x00001fff00007589 */ /* 0x000e6e00000e0000 */
[----:B------:R-:W2:Y:S01]  /*8db0*/  S2UR UR45, SR_CTAID.Z ;  /* 0x00000000002d79c3 */ /* 0x000ea20000002700 */
[----:B-1----:R-:W-:-:S13]  /*8dc0*/  ISETP.NE.AND P0, PT, R0, RZ, PT ;  /* 0x000000ff0000720c */ /* 0x002fda0003f05270 */
[----:B0-2---:R-:W-:Y:S05]  /*8dd0*/  @!P0 BRA `(.L_x_200) ;  /* 0x0000000000288947 */ /* 0x005fea0003800000 */
        /* <DEDUP_REMOVED lines=10> */
.L_x_200:
[----:B------:R-:W-:Y:S01]  /*8e80*/  ULDC UR7, c[0x0][0xd50] ;  /* 0x0003540000077ab9 */ /* 0x000fe20000000800 */
[----:B------:R-:W-:Y:S01]  /*8e90*/  UMOV UR36, UR6 ;  /* 0x0000000600247c82 */ /* 0x000fe20008000000 */
[----:B------:R-:W-:-:S11]  /*8ea0*/  UISETP.NE.AND UP0, UPT, UR7, 0x1, UPT ;  /* 0x000000010700788c */ /* 0x000fd6000bf05270 */
[----:B------:R-:W-:Y:S01]  /*8eb0*/  @UP0 ULDC UR4, c[0x0][0xd54] ;  /* 0x0003550000040ab9 */ /* 0x000fe20000000800 */
[----:B------:R-:W-:Y:S01]  /*8ec0*/  @UP0 ULDC UR8, c[0x0][0xd58] ;  /* 0x0003560000080ab9 */ /* 0x000fe20000000800 */
[----:B------:R-:W-:-:S04]  /*8ed0*/  UIMAD.WIDE.U32 UR4, UR6, UR4, URZ ;  /* 0x00000004060472a5 */ /* 0x000fc8000f8e003f */
[----:B------:R-:W-:-:S12]  /*8ee0*/  @UP0 USHF.R.U32.HI UR36, URZ, UR8, UR5 ;  /* 0x000000083f240299 */ /* 0x000fd80008011605 */
.L_x_201:
[----:B------:R-:W-:Y:S01]  /*8ef0*/  ISETP.LE.AND P0, PT, RZ, UR45, PT ;  /* 0x0000002dff007c0c */ /* 0x000fe2000bf03270 */
[----:B------:R-:W-:Y:S01]  /*8f00*/  UIADD3 UR4, -UR36, URZ, URZ ;  /* 0x0000003f24047290 */ /* 0x000fe2000fffe13f */
[----:B------:R-:W-:Y:S02]  /*8f10*/  IMAD.MOV.U32 R0, RZ, RZ, 0x1 ;  /* 0x00000001ff007424 */ /* 0x000fe400078e00ff */
[----:B------:R-:W-:Y:S01]  /*8f20*/  IMAD.MOV.U32 R6, RZ, RZ, RZ ;  /* 0x000000ffff067224 */ /* 0x000fe200078e00ff */
[----:B------:R-:W-:Y:S01]  /*8f30*/  UIMAD UR6, UR7, UR4, UR6 ;  /* 0x00000004070672a4 */ /* 0x000fe2000f8e0206 */
[----:B------:R-:W-:-:S07]  /*8f40*/  IMAD.MOV.U32 R7, RZ, RZ, 0x1 ;  /* 0x00000001ff077424 */ /* 0x000fce00078e00ff */
        /* <DEDUP_REMOVED lines=53> */
.L_x_203:
[----:B------:R-:W-:Y:S01]  /*92a0*/  UIMAD UR39, UR44, UR42, URZ ;  /* 0x0000002a2c2772a4 */ /* 0x000fe2000f8e023f */
[----:B------:R-:W-:Y:S02]  /*92b0*/  IMAD.U32 R2, RZ, RZ, UR41 ;  /* 0x00000029ff027e24 */ /* 0x000fe4000f8e00ff */
[----:B------:R-:W-:Y:S02]  /*92c0*/  IMAD.MOV.U32 R6, RZ, RZ, RZ ;  /* 0x000000ffff067224 */ /* 0x000fe400078e00ff */
[----:B------:R-:W-:Y:S02]  /*92d0*/  IMAD.MOV.U32 R7, RZ, RZ, 0x1 ;  /* 0x00000001ff077424 */ /* 0x000fe400078e00ff */
[----:B------:R-:W-:-:S05]  /*92e0*/  IMAD.U32 R3, RZ, RZ, UR39 ;  /* 0x00000027ff037e24 */ /* 0x000fca000f8e00ff */
[----:B------:R-:W-:-:S04]  /*92f0*/  VIADDMNMX R2, R3, UR42, R2, PT ;  /* 0x0000002a03027c46 */ /* 0x000fc8000b800102 */
[----:B------:R-:W-:-:S13]  /*9300*/  R2UR UR40, R2 ;  /* 0x00000000022872ca */ /* 0x000fda00000e0000 */
[----:B------:R-:W-:-:S06]  /*9310*/  UISETP.GT.AND UP0, UPT, UR40, UR39, UPT ;  /* 0x000000272800728c */ /* 0x000fcc000bf04270 */
[----:B------:R-:W-:-:S13]  /*9320*/  PLOP3.LUT P0, PT, PT, PT, UP0, 0x80, 0x0 ;  /* 0x000000000000781c */ /* 0x000fda0003f0f008 */
[----:B------:R-:W-:Y:S05]  /*9330*/  @!P0 BRA `(.L_x_202) ;  /* 0x0000004000ac8947 */ /* 0x000fea0003800000 */
        /* <DEDUP_REMOVED lines=11> */
[----:B------:R-:W-:Y:S02]  /*93f0*/  IMAD.U32 R4, RZ, RZ, UR6 ;  /* 0x00000006ff047e24 */ /* 0x000fe4000f8e00ff */
[----:B------:R-:W0:Y:S01]  /*9400*/  LDC.64 R2, c[0x4][R2] ;  /* 0x0100000002027b82 */ /* 0x000e220000000a00 */
[----:B------:R-:W-:Y:S02]  /*9410*/  IMAD.U32 R5, RZ, RZ, UR7 ;  /* 0x00000007ff057e24 */ /* 0x000fe4000f8e00ff */
[----:B------:R-:W-:Y:S02]  /*9420*/  IMAD.U32 R6, RZ, RZ, UR8 ;  /* 0x00000008ff067e24 */ /* 0x000fe4000f8e00ff */
[----:B------:R-:W-:-:S02]  /*9430*/  IMAD.U32 R7, RZ, RZ, UR9 ;  /* 0x00000009ff077e24 */ /* 0x000fc4000f8e00ff */
[----:B------:R-:W-:Y:S02]  /*9440*/  IMAD.U32 R10, RZ, RZ, UR4 ;  /* 0x00000004ff0a7e24 */ /* 0x000fe4000f8e00ff */
[----:B------:R-:W-:Y:S02]  /*9450*/  IMAD.U32 R11, RZ, RZ, UR5 ;  /* 0x00000005ff0b7e24 */ /* 0x000fe4000f8e00ff */
[----:B------:R-:W-:Y:S02]  /*9460*/  IMAD.MOV.U32 R8, RZ, RZ, 0x70 ;  /* 0x00000070ff087424 */ /* 0x000fe400078e00ff */
[----:B------:R-:W-:Y:S02]  /*9470*/  IMAD.MOV.U32 R12, RZ, RZ, 0x1 ;  /* 0x00000001ff0c7424 */ /* 0x000fe400078e00ff */
[----:B------:R-:W-:-:S07]  /*9480*/  IMAD.MOV.U32 R13, RZ, RZ, RZ ;  /* 0x000000ffff0d7224 */ /* 0x000fce00078e00ff */
[----:B------:R-:W-:-:S07]  /*9490*/  LEPC R20, `(.L_x_204) ;  /* 0x000000001014794e */ /* 0x000fce0000000000 */
[----:B0-----:R-:W-:Y:S05]  /*94a0*/  CALL.ABS.NOINC R2 ;  /* 0x0000000002007343 */ /* 0x001fea0003c00000 */
.L_x_204:
        /* <DEDUP_REMOVED lines=9> */
[----:B------:R-:W-:Y:S02]  /*9540*/  IMAD.U32 R4, RZ, RZ, UR6 ;  /* 0x00000006ff047e24 */ /* 0x000fe4000f8e00ff */
[----:B------:R-:W-:Y:S02]  /*9550*/  IMAD.U32 R5, RZ, RZ, UR7 ;  /* 0x00000007ff057e24 */ /* 0x000fe4000f8e00ff */
[----:B------:R-:W-:Y:S02]  /*9560*/  IMAD.U32 R6, RZ, RZ, UR8 ;  /* 0x00000008ff067e24 */ /* 0x000fe4000f8e00ff */
[----:B------:R-:W-:-:S02]  /*9570*/  IMAD.U32 R7, RZ, RZ, UR9 ;  /* 0x00000009ff077e24 */ /* 0x000fc4000f8e00ff */
[----:B------:R-:W-:Y:S02]  /*9580*/  IMAD.U32 R10, RZ, RZ, UR4 ;  /* 0x00000004ff0a7e24 */ /* 0x000fe4000f8e00ff */
[----:B------:R-:W-:Y:S02]  /*9590*/  IMAD.U32 R11, RZ, RZ, UR5 ;  /* 0x00000005ff0b7e24 */ /* 0x000fe4000f8e00ff */
[----:B------:R-:W-:Y:S02]  /*95a0*/  IMAD.MOV.U32 R8, RZ, RZ, 0x70 ;  /* 0x00000070ff087424 */ /* 0x000fe400078e00ff */
[----:B------:R-:W-:Y:S02]  /*95b0*/  IMAD.MOV.U32 R12, RZ, RZ, 0x1 ;  /* 0x00000001ff0c7424 */ /* 0x000fe400078e00ff */
[----:B0-----:R-:W-:-:S07]  /*95c0*/  IMAD.MOV.U32 R13, RZ, RZ, RZ ;  /* 0x000000ffff0d7224 */ /* 0x001fce00078e00ff */
[----:B------:R-:W-:-:S07]  /*95d0*/  LEPC R20, `(.L_x_206) ;  /* 0x000000001014794e */ /* 0x000fce0000000000 */
[----:B-1----:R-:W-:Y:S05]  /*95e0*/  CALL.ABS.NOINC R2 ;  /* 0x0000000002007343 */ /* 0x002fea0003c00000 */
.L_x_206:
[----:B------:R0:W1:Y:S01]  /*95f0*/  LDC.64 R2, c[0x4][R16] ;  /* 0x0100000010027b82 */ /* 0x0000620000000a00 */
[----:B------:R-:W-:Y:S01]  /*9600*/  ULDC.64 UR6, c[0x4][0x98] ;  /* 0x0100260000067ab9 */ /* 0x000fe20000000a00 */
[----:B------:R-:W-:Y:S01]  /*9610*/  ULDC.64 UR8, c[0x4][0xa0] ;  /* 0x0100280000087ab9 */ /* 0x000fe20000000a00 */
[----:B------:R-:W-:Y:S01]  /*9620*/  ULDC.64 UR4, c[0x4][0x18] ;  /* 0x0100060000047ab9 */ /* 0x000fe20000000a00 */
        /* <DEDUP_REMOVED lines=11> */
.L_x_205:
[----:B------:R-:W-:Y:S01]  /*96e0*/  ULDC.64 UR4, c[0x0][0xaf0] ;  /* 0x0002bc0000047ab9 */ /* 0x000fe20000000a00 */
[----:B------:R-:W-:Y:S01]  /*96f0*/  IMAD.U32 R18, RZ, RZ, UR45 ;  /* 0x0000002dff127e24 */ /* 0x000fe2000f8e00ff */
[----:B------:R-:W-:Y:S01]  /*9700*/  UISETP.NE.U32.AND UP0, UPT, UR4, URZ, UPT ;  /* 0x0000003f0400728c */ /* 0x000fe2000bf05070 */
[----:B------:R-:W0:Y:S01]  /*9710*/  LDC.64 R4, c[0x0][0x418] ;  /* 0x00010600ff047b82 */ /* 0x000e220000000a00 */
[----:B------:R-:W-:Y:S02]  /*9720*/  ULDC.64 UR6, c[0x0][0x208] ;  /* 0x0000820000067ab9 */ /* 0x000fe40000000a00 */
[----:B------:R-:W-:-:S06]  /*9730*/  UISETP.NE.AND.EX UP0, UPT, UR5, URZ, UPT, UP0 ;  /* 0x0000003f0500728c */ /* 0x000fcc000bf05300 */
[----:B------:R-:W-:-:S05]  /*9740*/  PLOP3.LUT P0, PT, PT, PT, UP0, 0x80, 0x0 ;  /* 0x000000000000781c */ /* 0x000fca0003f0f008 */
[----:B------:R-:W-:Y:S02]  /*9750*/  @UP0 ULDC.64 UR4, c[0x0][0xaf0] ;  /* 0x0002bc0000040ab9 */ /* 0x000fe40000000a00 */
[----:B------:R-:W-:-:S06]  /*9760*/  @UP0 UIMAD.WIDE UR4, UR45, 0x4, UR4 ;  /* 0x000000042d0408a5 */ /* 0x000fcc000f8e0204 */
[----:B------:R-:W-:Y:S02]  /*9770*/  IMAD.U32 R2, RZ, RZ, UR4 ;  /* 0x00000004ff027e24 */ /* 0x000fe4000f8e00ff */
[----:B------:R-:W-:-:S05]  /*9780*/  IMAD.U32 R3, RZ, RZ, UR5 ;  /* 0x00000005ff037e24 */ /* 0x000fca000f8e00ff */
[----:B------:R-:W2:Y:S01]  /*9790*/  @P0 LDG.E R18, desc[UR6][R2.64] ;  /* 0x0000000602120981 */ /* 0x000ea2000c1e1900 */
[----:B0-----:R-:W-:Y:S01]  /*97a0*/  ISETP.NE.U32.AND P0, PT, R4, RZ, PT ;  /* 0x000000ff0400720c */ /* 0x001fe20003f05070 */
[----:B------:R-:W-:Y:S01]  /*97b0*/  UMOV UR4, 0xffffffff ;  /* 0xffffffff00047882 */ /* 0x000fe20000000000 */
[----:B------:R-:W-:Y:S01]  /*97c0*/  IMAD.U32 R0, RZ, RZ, UR40 ;  /* 0x00000028ff007e24 */ /* 0x000fe2000f8e00ff */
[----:B------:R-:W0:Y:S01]  /*97d0*/  S2R R16, SR_TID.X ;  /* 0x0000000000107919 */ /* 0x000e220000002100 */
[----:B------:R-:W-:Y:S02]  /*97e0*/  ISETP.NE.AND.EX P1, PT, R5, RZ, PT, P0 ;  /* 0x000000ff0500720c */ /* 0x000fe40003f25300 */
[----:B------:R-:W-:Y:S01]  /*97f0*/  LOP3.LUT R17, R17, 0xfffffffe, RZ, 0xc0, !PT ;  /* 0xfffffffe11117812 */ /* 0x000fe200078ec0ff */
[----:B------:R-:W-:-:S10]  /*9800*/  VIADD R0, R0, 0xffffffff ;  /* 0xffffffff00007836 */ /* 0x000fd40000000000 */
[----:B------:R-:W-:Y:S02]  /*9810*/  @P1 LOP3.LUT R17, R17, 0x1, RZ, 0xfc, !PT ;  /* 0x0000000111111812 */ /* 0x000fe400078efcff */
[----:B0-----:R-:W-:-:S04]  /*9820*/  SHF.R.U32.HI R6, RZ, 0x5, R16 ;  /* 0x00000005ff067819 */ /* 0x001fc80000011610 */
[----:B------:R-:W-:Y:S02]  /*9830*/  LOP3.LUT R6, R6, 0x3, RZ, 0xc0, !PT ;  /* 0x0000000306067812 */ /* 0x000fe400078ec0ff */
[----:B--2---:R-:W-:Y:S02]  /*9840*/  SHF.R.S32.HI R19, RZ, 0x1f, R18 ;  /* 0x0000001fff137819 */ /* 0x004fe40000011412 */
[----:B------:R-:W-:Y:S01]  /*9850*/  SEL R16, R18, RZ, !P1 ;  /* 0x000000ff12107207 */ /* 0x000fe20004800000 */
[----:B------:R-:W-:Y:S06]  /*9860*/  BRA.DIV UR4, `(.L_x_207) ;  /* 0x0000004204d07947 */ /* 0x000fec000b800000 */
[----:B------:R0:W1:Y:S02]  /*9870*/  SHFL.IDX PT, R14, R6, RZ, 0x1f ;  /* 0x00001fff060e7589 */ /* 0x00006400000e0000 */
.L_x_291:
[----:B------:R2:W-:Y:S01]  /*9880*/  STL [R1+0x8], R0 ;  /* 0x0000080001007387 */ /* 0x0005e20000100800 */
[----:B-1----:R-:W-:Y:S02]  /*9890*/  ISETP.NE.AND P0, PT, R14, RZ, PT ;  /* 0x000000ff0e00720c */ /* 0x002fe40003f05270 */
[----:B------:R-:W-:Y:S02]  /*98a0*/  PLOP3.LUT P2, PT, PT, PT, PT, 0x8, 0x0 ;  /* 0x000000000000781c */ /* 0x000fe40003f4e170 */
[----:B------:R-:W-:-:S11]  /*98b0*/  LOP3.LUT R17, R17, 0xfffffffd, RZ, 0xc0, !PT ;  /* 0xfffffffd11117812 */ /* 0x000fd600078ec0ff */
[----:B------:R-:W-:Y:S01]  /*98c0*/  @P2 LOP3.LUT R17, R17, 0x2, RZ, 0xfc, !PT ;  /* 0x0000000211112812 */ /* 0x000fe200078efcff */
[----:B--2---:R-:W-:Y:S06]  /*98d0*/  @P0 BRA `(.L_x_208) ;  /* 0x0000000000ec0947 */ /* 0x004fec0003800000 */
[----:B------:R-:W-:-:S03]  /*98e0*/  UMOV UR4, 0xffffffff ;  /* 0xffffffff00047882 */ /* 0x000fc60000000000 */
[----:B------:R-:W-:Y:S05]  /*98f0*/  BRA.DIV UR4, `(.L_x_209) ;  /* 0x0000004204cc7947 */ /* 0x000fea000b800000 */
[----:B------:R-:W-:-:S13]  /*9900*/  ELECT P6, URZ, PT ;  /* 0x00000000003f782f */ /* 0x000fda00038c0000 */
.L_x_294:
[----:B------:R-:W-:Y:S05]  /*9910*/  @!P6 BRA `(.L_x_208) ;  /* 0x0000000000dce947 */ /* 0x000fea0003800000 */
[----:B------:R-:W-:Y:S01]  /*9920*/  IMAD.MOV.U32 R16, RZ, RZ, R18 ;  /* 0x000000ffff107224 */ /* 0x000fe200078e0012 */
[----:B------:R-:W-:Y:S06]  /*9930*/  @!P1 BRA `(.L_x_210) ;  /* 0x0000000000549947 */ /* 0x000fec0003800000 */
[----:B0-----:R-:W-:Y:S01]  /*9940*/  IMAD.MOV.U32 R6, RZ, RZ, R0 ;  /* 0x000000ffff067224 */ /* 0x001fe200078e0000 */
[----:B------:R-:W-:Y:S01]  /*9950*/  ULDC.64 UR4, c[0x0][0x428] ;  /* 0x00010a0000047ab9 */ /* 0x000fe20000000a00 */
[----:B------:R-:W0:Y:S01]  /*9960*/  LDC R0, c[0x0][0x43c] ;  /* 0x00010f00ff007b82 */ /* 0x000e220000000800 */
[----:B------:R-:W-:Y:S01]  /*9970*/  IMAD R9, R19, UR4, RZ ;  /* 0x0000000413097c24 */ /* 0x000fe2000f8e02ff */
[----:B------:R-:W-:Y:S01]  /*9980*/  ULDC.64 UR6, c[0x0][0x208] ;  /* 0x0000820000067ab9 */ /* 0x000fe20000000a00 */
[----:B------:R-:W-:Y:S02]  /*9990*/  IMAD.MOV.U32 R7, RZ, RZ, R6 ;  /* 0x000000ffff077224 */ /* 0x000fe400078e0006 */
        /* <DEDUP_REMOVED lines=15> */
.L_x_210:
[----:B------:R-:W-:Y:S01]  /*9a90*/  IMAD.MOV.U32 R0, RZ, RZ, 0x1 ;  /* 0x00000001ff007424 */ /* 0x000fe200078e00ff */
[----:B01----:R-:W0:Y:S04]  /*9aa0*/  S2R R6, SR_TID.X ;  /* 0x0000000000067919 */ /* 0x003e280000002100 */
[----:B------:R-:W-:-:S04]  /*9ab0*/  SHF.L.U32 R0, R0, 0x1f, RZ ;  /* 0x0000001f00007819 */ /* 0x000fc800000006ff */
[----:B------:R-:W1:Y:S01]  /*9ac0*/  SYNCS.PHASECHK.TRANS64.TRYWAIT P0, [UR38+0x32440], R0 ;  /* 0x03244000ff0075a7 */ /* 0x000e620008000166 */
[----:B0-----:R-:W-:-:S04]  /*9ad0*/  LOP3.LUT R2, R6, 0x7f, RZ, 0xc0, !PT ;  /* 0x0000007f06027812 */ /* 0x001fc800078ec0ff */
[----:B------:R-:W-:Y:S01]  /*9ae0*/  ISETP.NE.AND P1, PT, R2, RZ, PT ;  /* 0x000000ff0200720c */ /* 0x000fe20003f25270 */
[----:B-1----:R-:W-:-:S12]  /*9af0*/  @!P0 BRA `(.L_x_211) ;  /* 0x00000040006c8947 */ /* 0x002fd80003800000 */
.L_x_295:
[----:B------:R-:W-:Y:S05]  /*9b00*/  @P1 BRA `(.L_x_212) ;  /* 0x0000000000181947 */ /* 0x000fea0003800000 */
[----:B------:R-:W1:Y:S01]  /*9b10*/  S2R R2, SR_TID.X ;  /* 0x0000000000027919 */ /* 0x000e620000002100 */
[----:B0-----:R-:W-:-:S04]  /*9b20*/  IMAD.MOV.U32 R0, RZ, RZ, 0x3000 ;  /* 0x00003000ff007424 */ /* 0x001fc800078e00ff */
[----:B------:R2:W-:Y:S01]  /*9b30*/  SYNCS.ARRIVE.TRANS64 RZ, [UR38+0x32430], R0 ;  /* 0x03243000ffff79a7 */ /* 0x0005e20008000026 */
[----:B-1----:R-:W-:-:S13]  /*9b40*/  LOP3.LUT P0, RZ, R2, 0x1f, RZ, 0xc0, !PT ;  /* 0x0000001f02ff7812 */ /* 0x002fda000780c0ff */
[----:B--2---:R-:W-:Y:S05]  /*9b50*/  @!P0 BRA `(.L_x_212) ;  /* 0x0000000000048947 */ /* 0x004fea0003800000 */
[----:B------:R-:W-:Y:S01]  /*9b60*/  BPT.TRAP 0x1 ;  /* 0x000000040000795c */ /* 0x000fe20000300000 */
.L_x_212:
[----:B0-----:R-:W2:Y:S01]  /*9b70*/  LDL R0, [R1+0x8] ;  /* 0x0000080001007983 */ /* 0x001ea20000100800 */
[----:B------:R-:W-:Y:S01]  /*9b80*/  ULDC.64 UR4, c[0x0][0x198] ;  /* 0x0000660000047ab9 */ /* 0x000fe20000000a00 */
[----:B-----5:R-:W-:Y:S01]  /*9b90*/  R2UR UR13, R16 ;  /* 0x00000000100d72ca */ /* 0x020fe200000e0000 */
[----:B------:R-:W-:Y:S01]  /*9ba0*/  UIADD3 UR4, UP0, UR4, 0x370, URZ ;  /* 0x0000037004047890 */ /* 0x000fe2000ff1e03f */
[----:B------:R-:W-:Y:S01]  /*9bb0*/  PLOP3.LUT P0, PT, PT, PT, PT, 0x80, 0x0 ;  /* 0x000000000000781c */ /* 0x000fe20003f0f070 */
[----:B------:R-:W-:Y:S01]  /*9bc0*/  UIADD3 UR8, UR38, 0x1c400, URZ ;  /* 0x0001c40026087890 */ /* 0x000fe2000fffe03f */
[----:B------:R-:W-:Y:S01]  /*9bd0*/  LOP3.LUT R17, R17, 0xfffffffd, RZ, 0xc0, !PT ;  /* 0xfffffffd11117812 */ /* 0x000fe200078ec0ff */
[----:B------:R-:W-:Y:S02]  /*9be0*/  UIADD3 UR9, UR38, 0x32430, URZ ;  /* 0x0003243026097890 */ /* 0x000fe4000fffe03f */
[----:B------:R-:W-:Y:S01]  /*9bf0*/  UIADD3.X UR5, URZ, UR5, URZ, UP0, !UPT ;  /* 0x000000053f057290 */ /* 0x000fe200087fe43f */
[----:B------:R-:W-:Y:S01]  /*9c00*/  UMOV UR6, 0x0 ;  /* 0x0000000000067882 */ /* 0x000fe20000000000 */
[----:B------:R-:W-:Y:S01]  /*9c10*/  UMOV UR7, 0x14f00000 ;  /* 0x14f0000000077882 */ /* 0x000fe20000000000 */
[----:B------:R-:W-:Y:S01]  /*9c20*/  UMOV UR10, URZ ;  /* 0x0000003f000a7c82 */ /* 0x000fe20008000000 */
[----:B------:R-:W-:-:S04]  /*9c30*/  UMOV UR12, UR36 ;  /* 0x00000024000c7c82 */ /* 0x000fc80008000000 */
[----:B------:R-:W-:Y:S02]  /*9c40*/  @P0 LOP3.LUT R17, R17, 0x2, RZ, 0xfc, !PT ;  /* 0x0000000211110812 */ /* 0x000fe400078efcff */
[----:B--2---:R-:W-:-:S13]  /*9c50*/  R2UR UR11, R0 ;  /* 0x00000000000b72ca */ /* 0x004fda00000e0000 */
[----:B------:R-:W-:-:S09]  /*9c60*/  UIMAD UR11, UR11, 0x60, URZ ;  /* 0x000000600b0b78a4 */ /* 0x000fd2000f8e023f */
[----:B------:R1:W-:Y:S02]  /*9c70*/  UTMALDG.4D [UR8], [UR4], desc[UR6] ;  /* 0x00000608040075b4 */ /* 0x0003e40008019000 */
[----:B-1----:R-:W-:Y:S01]  /*9c80*/  NOP ;  /* 0x0000000000007918 */ /* 0x002fe20000000000 */
.L_x_208:
[----:B------:R-:W-:Y:S05]  /*9c90*/  WARPSYNC.ALL ;  /* 0x0000000000007948 */ /* 0x000fea0003800000 */
[----:B------:R-:W-:Y:S01]  /*9ca0*/  UIADD3 UR4, UR38, 0x18400, URZ ;  /* 0x0001840026047890 */ /* 0x000fe2000fffe03f */
[----:B------:R-:W-:Y:S01]  /*9cb0*/  BAR.SYNC.DEFER_BLOCKING 0x8, 0x180 ;  /* 0x0206000000007b1d */ /* 0x000fe20000010000 */
[----:B------:R-:W-:Y:S02]  /*9cc0*/  USHF.R.S32.HI UR43, URZ, 0x1f, UR36 ;  /* 0x0000001f3f2b7899 */ /* 0x000fe40008011424 */
[----:B------:R-:W-:Y:S02]  /*9cd0*/  ULOP3.LUT UP0, URZ, UR4, 0x3ff, URZ, 0xc0, !UPT ;  /* 0x000003ff043f7892 */ /* 0x000fe4000f80c03f */
[----:B------:R-:W-:-:S04]  /*9ce0*/  USHF.R.S32.HI UR46, URZ, 0x1f, UR45 ;  /* 0x0000001f3f2e7899 */ /* 0x000fc8000801142d */
[----:B------:R-:W-:-:S13]  /*9cf0*/  PLOP3.LUT P0, PT, PT, PT, UP0, 0x80, 0x0 ;  /* 0x000000000000781c */ /* 0x000fda0003f0f008 */
[----:B------:R-:W-:Y:S05]  /*9d00*/  @!P0 BRA `(.L_x_213) ;  /* 0x0000000000408947 */ /* 0x000fea0003800000 */
[----:B------:R-:W-:Y:S01]  /*9d10*/  MOV R2, 0x0 ;  /* 0x0000000000027802 */ /* 0x000fe20000000f00 */
[----:B------:R-:W-:Y:S01]  /*9d20*/  ULDC.64 UR6, c[0x4][0x98] ;  /* 0x0100260000067ab9 */ /* 0x000fe20000000a00 */
[----:B------:R-:W-:Y:S01]  /*9d30*/  ULDC.64 UR8, c[0x4][0xa0] ;  /* 0x0100280000087ab9 */ /* 0x000fe20000000a00 */
[----:B------:R-:W-:Y:S01]  /*9d40*/  ULDC.64 UR4, c[0x4][0x20] ;  /* 0x0100080000047ab9 */ /* 0x000fe20000000a00 */
[----:B------:R-:W-:Y:S02]  /*9d50*/  IMAD.U32 R4, RZ, RZ, UR6 ;  /* 0x00000006ff047e24 */ /* 0x000fe4000f8e00ff */
[----:B------:R-:W1:Y:S01]  /*9d60*/  LDC.64 R2, c[0x4][R2] ;  /* 0x0100000002027b82 */ /* 0x000e620000000a00 */
[----:B------:R-:W-:Y:S02]  /*9d70*/  IMAD.U32 R5, RZ, RZ, UR7 ;  /* 0x00000007ff057e24 */ /* 0x000fe4000f8e00ff */
[----:B0-----:R-:W-:Y:S02]  /*9d80*/  IMAD.U32 R6, RZ, RZ, UR8 ;  /* 0x00000008ff067e24 */ /* 0x001fe4000f8e00ff */
[----:B------:R-:W-:-:S02]  /*9d90*/  IMAD.U32 R7, RZ, RZ, UR9 ;  /* 0x00000009ff077e24 */ /* 0x000fc4000f8e00ff */
[----:B------:R-:W-:Y:S02]  /*9da0*/  IMAD.U32 R10, RZ, RZ, UR4 ;  /* 0x00000004ff0a7e24 */ /* 0x000fe4000f8e00ff */
[----:B------:R-:W-:Y:S02]  /*9db0*/  IMAD.U32 R11, RZ, RZ, UR5 ;  /* 0x00000005ff0b7e24 */ /* 0x000fe4000f8e00ff */
[----:B------:R-:W-:Y:S02]  /*9dc0*/  IMAD.MOV.U32 R8, RZ, RZ, 0x70 ;  /* 0x00000070ff087424 */ /* 0x000fe400078e00ff */
[----:B------:R-:W-:Y:S02]  /*9dd0*/  IMAD.MOV.U32 R12, RZ, RZ, 0x1 ;  /* 0x00000001ff0c7424 */ /* 0x000fe400078e00ff */
[----:B------:R-:W-:-:S07]  /*9de0*/  IMAD.MOV.U32 R13, RZ, RZ, RZ ;  /* 0x000000ffff0d7224 */ /* 0x000fce00078e00ff */
[----:B------:R-:W-:-:S07]  /*9df0*/  LEPC R20, `(.L_x_213) ;  /* 0x000000001014794e */ /* 0x000fce0000000000 */
[----:B-1----:R-:W-:Y:S05]  /*9e00*/  CALL.ABS.NOINC R2 ;  /* 0x0000000002007343 */ /* 0x002fea0003c00000 */
.L_x_213:
[----:B------:R-:W1:Y:S01]  /*9e10*/  LDC R7, c[0x0][0x448] ;  /* 0x00011200ff077b82 */ /* 0x000e620000000800 */
[----:B------:R-:W2:Y:S01]  /*9e20*/  S2R R3, SR_TID.X ;  /* 0x0000000000037919 */ /* 0x000ea20000002100 */
[----:B------:R-:W-:Y:S02]  /*9e30*/  ULDC.64 UR8, c[0x0][0x2d8] ;  /* 0x0000b60000087ab9 */ /* 0x000fe40000000a00 */
[----:B------:R-:W-:Y:S01]  /*9e40*/  UIMAD UR6, UR43, UR8, URZ ;  /* 0x000000082b0672a4 */ /* 0x000fe2000f8e023f */
[----:B------:R-:W3:Y:S01]  /*9e50*/  S2R R12, SR_CTAID.X ;  /* 0x00000000000c7919 */ /* 0x000ee20000002500 */
[----:B------:R-:W-:Y:S02]  /*9e60*/  UIMAD.WIDE.U32 UR4, UR36, UR8, URZ ;  /* 0x00000008240472a5 */ /* 0x000fe4000f8e003f */
[----:B------:R-:W-:-:S03]  /*9e70*/  UIMAD UR6, UR36, UR9, UR6 ;  /* 0x00000009240672a4 */ /* 0x000fc6000f8e0206 */
[----:B------:R-:W-:Y:S01]  /*9e80*/  ULDC.64 UR8, c[0x0][0x2e0] ;  /* 0x0000b80000087ab9 */ /* 0x000fe20000000a00 */
[----:B------:R-:W-:Y:S02]  /*9e90*/  UIADD3 UR5, UR5, UR6, URZ ;  /* 0x0000000605057290 */ /* 0x000fe4000fffe03f */
[----:B------:R-:W-:Y:S02]  /*9ea0*/  UIMAD UR7, UR46, UR8, URZ ;  /* 0x000000082e0772a4 */ /* 0x000fe4000f8e023f */
[----:B------:R-:W-:Y:S02]  /*9eb0*/  UIMAD.WIDE.U32 UR4, UR45, UR8, UR4 ;  /* 0x000000082d0472a5 */ /* 0x000fe4000f8e0004 */
[----:B------:R-:W-:-:S04]  /*9ec0*/  UIMAD UR6, UR45, UR9, UR7 ;  /* 0x000000092d0672a4 */ /* 0x000fc8000f8e0207 */
[----:B------:R-:W-:Y:S01]  /*9ed0*/  IMAD.U32 R4, RZ, RZ, UR4 ;  /* 0x00000004ff047e24 */ /* 0x000fe2000f8e00ff */
[----:B------:R-:W-:Y:S01]  /*9ee0*/  UIADD3 UR6, UR5, UR6, URZ ;  /* 0x0000000605067290 */ /* 0x000fe2000fffe03f */
[----:B-1----:R-:W-:Y:S02]  /*9ef0*/  ISETP.NE.AND P0, PT, R7, 0x1, PT ;  /* 0x000000010700780c */ /* 0x002fe40003f05270 */
[----:B------:R-:W-:Y:S01]  /*9f00*/  IMAD.MOV.U32 R2, RZ, RZ, R4 ;  /* 0x000000ffff027224 */ /* 0x000fe200078e0004 */
[C---:B--2---:R-:W-:Y:S01]  /*9f10*/  LOP3.LUT R10, R3.reuse, 0x7f, RZ, 0xc0, !PT ;  /* 0x0000007f030a7812 */ /* 0x044fe200078ec0ff */
[----:B------:R-:W-:-:S09]  /*9f20*/  IMAD.SHL.U32 R3, R3, 0x10, RZ ;  /* 0x0000001003037824 */ /* 0x000fd200078e00ff */
[----:B------:R-:W1:Y:S01]  /*9f30*/  @P0 LDC R0, c[0x0][0x44c] ;  /* 0x00011300ff000b82 */ /* 0x000e620000000800 */
[----:B0-----:R-:W-:-:S04]  /*9f40*/  SHF.R.U32.HI R6, RZ, 0x3, R10 ;  /* 0x00000003ff067819 */ /* 0x001fc8000001160a */
[----:B------:R-:W-:-:S03]  /*9f50*/  LOP3.LUT R3, R6, 0x70, R3, 0xf8, !PT ;  /* 0x0000007006037812 */ /* 0x000fc600078ef803 */
[----:B------:R-:W0:Y:S02]  /*9f60*/  @P0 LDC R5, c[0x0][0x450] ;  /* 0x00011400ff050b82 */ /* 0x000e240000000800 */
[----:B---3--:R-:W-:Y:S02]  /*9f70*/  IMAD R8, R12, 0x80, R3 ;  /* 0x000000800c087824 */ /* 0x008fe400078e0203 */
[----:B------:R-:W-:Y:S02]  /*9f80*/  IMAD.U32 R3, RZ, RZ, UR6 ;  /* 0x00000006ff037e24 */ /* 0x000fe4000f8e00ff */
[----:B------:R-:W-:Y:S02]  /*9f90*/  IMAD.MOV.U32 R9, RZ, RZ, R8 ;  /* 0x000000ffff097224 */ /* 0x000fe400078e0008 */
[----:B-1----:R-:W-:-:S05]  /*9fa0*/  @P0 IMAD.HI.U32 R0, R8, R0, RZ ;  /* 0x0000000008000227 */ /* 0x002fca00078e00ff */
[----:B0-----:R-:W-:Y:S01]  /*9fb0*/  @P0 SHF.R.U32.HI R9, RZ, R5, R0 ;  /* 0x00000005ff090219 */ /* 0x001fe20000011600 */
[----:B------:R-:W-:Y:S01]  /*9fc0*/  IMAD.U32 R5, RZ, RZ, UR5 ;  /* 0x00000005ff057e24 */ /* 0x000fe2000f8e00ff */
[----:B------:R-:W-:Y:S02]  /*9fd0*/  ULDC.64 UR4, c[0x0][0x2d0] ;  /* 0x0000b40000047ab9 */ /* 0x000fe40000000a00 */
[--C-:B------:R-:W-:Y:S01]  /*9fe0*/  SHF.R.S32.HI R0, RZ, 0x1f, R9.reuse ;  /* 0x0000001fff007819 */ /* 0x100fe20000011409 */
[----:B------:R-:W-:Y:S02]  /*9ff0*/  IMAD.MOV R4, RZ, RZ, -R9 ;  /* 0x000000ffff047224 */ /* 0x000fe400078e0a09 */
[----:B------:R-:W-:-:S04]  /*a000*/  IMAD.WIDE.U32 R2, R9, UR4, R2 ;  /* 0x0000000409027c25 */ /* 0x000fc8000f8e0002 */
[----:B------:R-:W-:Y:S02]  /*a010*/  IMAD R0, R0, UR4, RZ ;  /* 0x0000000400007c24 */ /* 0x000fe4000f8e02ff */
[----:B------:R-:W-:Y:S02]  /*a020*/  IMAD R5, R7, R4, R8 ;  /* 0x0000000407057224 */ /* 0x000fe400078e0208 */
[----:B------:R-:W-:Y:S01]  /*a030*/  IMAD R11, R9, UR5, R0 ;  /* 0x00000005090b7c24 */ /* 0x000fe2000f8e0200 */
[----:B------:R-:W-:Y:S02]  /*a040*/  ULDC.64 UR4, c[0x0][0x2c8] ;  /* 0x0000b20000047ab9 */ /* 0x000fe40000000a00 */
[----:B------:R-:W-:Y:S01]  /*a050*/  SHF.R.S32.HI R0, RZ, 0x1f, R5 ;  /* 0x0000001fff007819 */ /* 0x000fe20000011405 */
[----:B------:R-:W-:-:S04]  /*a060*/  IMAD.IADD R3, R3, 0x1, R11 ;  /* 0x0000000103037824 */ /* 0x000fc800078e020b */
[----:B------:R-:W-:Y:S02]  /*a070*/  IMAD R0, R0, UR4, RZ ;  /* 0x0000000400007c24 */ /* 0x000fe4000f8e02ff */
[----:B------:R-:W-:-:S04]  /*a080*/  IMAD.WIDE.U32 R2, R5, UR4, R2 ;  /* 0x0000000405027c25 */ /* 0x000fc8000f8e0002 */
[----:B------:R-:W-:Y:S01]  /*a090*/  IMAD R9, R5, UR5, R0 ;  /* 0x0000000505097c24 */ /* 0x000fe2000f8e0200 */
[----:B------:R-:W-:Y:S02]  /*a0a0*/  ULDC.64 UR4, c[0x0][0x280] ;  /* 0x0000a00000047ab9 */ /* 0x000fe40000000a00 */
[C---:B------:R-:W-:Y:S01]  /*a0b0*/  LEA R0, P0, R2.reuse, UR4, 0x1 ;  /* 0x0000000402007c11 */ /* 0x040fe2000f8008ff */
[----:B------:R-:W-:Y:S01]  /*a0c0*/  IMAD.IADD R3, R3, 0x1, R9 ;  /* 0x0000000103037824 */ /* 0x000fe200078e0209 */
[----:B------:R-:W-:Y:S01]  /*a0d0*/  ULDC UR4, c[0x0][0x2b8] ;  /* 0x0000ae0000047ab9 */ /* 0x000fe20000000800 */
[----:B------:R-:W0:Y:S03]  /*a0e0*/  S2R R9, SR_TID.X ;  /* 0x0000000000097919 */ /* 0x000e260000002100 */
[----:B------:R-:W-:Y:S01]  /*a0f0*/  LEA.HI.X R3, R2, UR5, R3, 0x1, P0 ;  /* 0x0000000502037c11 */ /* 0x000fe200080f0c03 */
[----:B0-----:R-:W-:-:S05]  /*a100*/  IMAD.SHL.U32 R2, R9, 0x8, RZ ;  /* 0x0000000809027824 */ /* 0x001fca00078e00ff */
[C---:B------:R-:W-:Y:S02]  /*a110*/  LOP3.LUT R8, R2.reuse, 0x38, RZ, 0xc0, !PT ;  /* 0x0000003802087812 */ /* 0x040fe400078ec0ff */
[----:B------:R-:W-:Y:S02]  /*a120*/  LOP3.LUT R2, R2, 0x1f8, RZ, 0xc0, !PT ;  /* 0x000001f802027812 */ /* 0x000fe400078ec0ff */
[----:B------:R-:W-:Y:S01]  /*a130*/  ISETP.GE.AND P0, PT, R8, UR4, PT ;  /* 0x0000000408007c0c */ /* 0x000fe2000bf06270 */
[----:B------:R-:W-:Y:S01]  /*a140*/  UMOV UR4, 0xffffffff ;  /* 0xffffffff00047882 */ /* 0x000fe20000000000 */
[----:B------:R-:W-:Y:S01]  /*a150*/  LOP3.LUT R5, R2, 0x38, R9, 0x78, !PT ;  /* 0x0000003802057812 */ /* 0x000fe200078e7809 */
[----:B------:R-:W-:-:S05]  /*a160*/  IMAD.SHL.U32 R2, R10, 0x8, RZ ;  /* 0x000000080a027824 */ /* 0x000fca00078e00ff */
[----:B------:R-:W-:-:S05]  /*a170*/  LOP3.LUT R10, R5, 0x200, R2, 0xf8, !PT ;  /* 0x00000200050a7812 */ /* 0x000fca00078ef802 */
[----:B------:R0:W-:Y:S01]  /*a180*/  STL [R1], R10 ;  /* 0x0000000a01007387 */ /* 0x0001e20000100800 */
[----:B------:R-:W-:Y:S05]  /*a190*/  BRA.DIV UR4, `(.L_x_214) ;  /* 0x0000003a04dc7947 */ /* 0x000fea000b800000 */
[----:B------:R-:W1:Y:S01]  /*a1a0*/  S2R R4, SR_CTAID.X ;  /* 0x0000000000047919 */ /* 0x000e620000002500 */
[----:B------:R-:W-:Y:S01]  /*a1b0*/  ULDC UR4, c[0x0][0x288] ;  /* 0x0000a20000047ab9 */ /* 0x000fe20000000800 */
[----:B------:R-:W-:Y:S01]  /*a1c0*/  ULDC.64 UR6, c[0x0][0x208] ;  /* 0x0000820000067ab9 */ /* 0x000fe20000000a00 */
[----:B------:R-:W-:Y:S01]  /*a1d0*/  IMAD R2, R7, UR4, RZ ;  /* 0x0000000407027c24 */ /* 0x000fe2000f8e02ff */
[----:B------:R-:W2:Y:S01]  /*a1e0*/  S2R R8, SR_TID.X ;  /* 0x0000000000087919 */ /* 0x000ea20000002100 */
[----:B------:R-:W3:Y:S04]  /*a1f0*/  SHFL.IDX PT, R5, R0, RZ, 0x181f ;  /* 0x00181fff00057589 */ /* 0x000ee800000e0000 */
[----:B------:R-:W-:Y:S04]  /*a200*/  SHFL.IDX PT, R7, R0, 0x1, 0x181f ;  /* 0x00381f0000077f89 */ /* 0x000fe800000e0000 */
[----:B------:R-:W-:Y:S01]  /*a210*/  SHFL.IDX PT, R14, R0, 0x2, 0x181f ;  /* 0x00581f00000e7f89 */ /* 0x000fe200000e0000 */
[----:B-1----:R-:W-:-:S03]  /*a220*/  IMAD R12, R4, 0x80, R6 ;  /* 0x00000080040c7824 */ /* 0x002fc600078e0206 */
[----:B------:R-:W1:Y:S01]  /*a230*/  SHFL.IDX PT, R4, R3, RZ, 0x181f ;  /* 0x00181fff03047589 */ /* 0x000e6200000e0000 */
[----:B--2---:R-:W-:Y:S01]  /*a240*/  IMAD.SHL.U32 R11, R8, 0x8, RZ ;  /* 0x00000008080b7824 */ /* 0x004fe200078e00ff */
[CC--:B------:R-:W-:Y:S02]  /*a250*/  ISETP.GE.AND P1, PT, R12.reuse, R2.reuse, PT ;  /* 0x000000020c00720c */ /* 0x0c0fe40003f26270 */
[----:B------:R-:W2:Y:S01]  /*a260*/  SHFL.IDX PT, R6, R3, 0x1, 0x181f ;  /* 0x00381f0003067f89 */ /* 0x000ea200000e0000 */
[C---:B------:R-:W-:Y:S01]  /*a270*/  VIADD R8, R12.reuse, 0x10 ;  /* 0x000000100c087836 */ /* 0x040fe20000000000 */
[----:B------:R-:W-:Y:S02]  /*a280*/  LOP3.LUT R11, R11, 0x38, RZ, 0xc0, !PT ;  /* 0x000000380b0b7812 */ /* 0x000fe400078ec0ff */
[----:B------:R-:W-:Y:S01]  /*a290*/  STL [R1+0x4], R12 ;  /* 0x0000040c01007387 */ /* 0x000fe20000100800 */
[----:B------:R-:W-:Y:S01]  /*a2a0*/  VIADD R13, R12, 0x20 ;  /* 0x000000200c0d7836 */ /* 0x000fe20000000000 */
[----:B------:R-:W-:-:S02]  /*a2b0*/  ISETP.GE.AND P2, PT, R8, R2, PT ;  /* 0x000000020800720c */ /* 0x000fc40003f46270 */
[----:B------:R4:W-:Y:S03]  /*a2c0*/  STL [R1+0xc], R8 ;  /* 0x00000c0801007387 */ /* 0x0009e60000100800 */
[----:B---3--:R-:W-:Y:S01]  /*a2d0*/  @!P1 LEA R5, P3, R11, R5, 0x1 ;  /* 0x000000050b059211 */ /* 0x008fe200078608ff */
[----:B------:R-:W-:Y:S01]  /*a2e0*/  STL [R1+0x10], R13 ;  /* 0x0000100d01007387 */ /* 0x000fe20000100800 */
[----:B----4-:R-:W-:-:S03]  /*a2f0*/  @!P1 LEA R8, R10, UR38, 0x1 ;  /* 0x000000260a089c11 */ /* 0x010fc6000f8e08ff */
[----:B-1----:R-:W-:-:S03]  /*a300*/  @!P1 IMAD.X R4, RZ, RZ, R4, P3 ;  /* 0x000000ffff049224 */ /* 0x002fc600018e0604 */
[----:B------:R-:W-:Y:S02]  /*a310*/  @!P2 LEA R9, R10, UR38, 0x1 ;  /* 0x000000260a09ac11 */ /* 0x000fe4000f8e08ff */
[----:B------:R-:W-:-:S04]  /*a320*/  @!P1 LOP3.LUT R5, R5, R4, RZ, 0x3c, !PT ;  /* 0x0000000405059212 */ /* 0x000fc800078e3cff */
[----:B------:R-:W-:-:S04]  /*a330*/  @!P1 LOP3.LUT R4, R5, R4, RZ, 0x3c, !PT ;  /* 0x0000000405049212 */ /* 0x000fc800078e3cff */
[----:B------:R-:W-:-:S05]  /*a340*/  @!P1 LOP3.LUT R5, R5, R4, RZ, 0x3c, !PT ;  /* 0x0000000405059212 */ /* 0x000fca00078e3cff */
[----:B------:R1:W-:Y:S02]  /*a350*/  @!P1 LDGSTS.E.BYPASS.LTC128B.128 [R8+0x18400], desc[UR6][R4.64], !P0 ;  /* 0x1840000004089fae */ /* 0x0003e4000c101d46 */
[----:B-1----:R-:W-:Y:S01]  /*a360*/  @!P2 LEA R4, P1, R11, R7, 0x1 ;  /* 0x000000070b04a211 */ /* 0x002fe200078208ff */
[----:B------:R-:W-:-:S04]  /*a370*/  VIADD R8, R12, 0x30 ;  /* 0x000000300c087836 */ /* 0x000fc80000000000 */
[----:B--2---:R-:W-:Y:S01]  /*a380*/  @!P2 IMAD.X R5, RZ, RZ, R6, P1 ;  /* 0x000000ffff05a224 */ /* 0x004fe200008e0606 */
[----:B------:R-:W-:Y:S01]  /*a390*/  ISETP.GE.AND P1, PT, R13, R2, PT ;  /* 0x000000020d00720c */ /* 0x000fe20003f26270 */
[----:B------:R-:W-:Y:S04]  /*a3a0*/  STL [R1+0x14], R8 ;  /* 0x0000140801007387 */ /* 0x000fe80000100800 */
[----:B------:R1:W-:Y:S08]  /*a3b0*/  @!P2 LDGSTS.E.BYPASS.LTC128B.128 [R9+0x18c00], desc[UR6][R4.64], !P0 ;  /* 0x18c000000409afae */ /* 0x0003f0000c101d46 */
[----:B------:R-:W-:-:S02]  /*a3c0*/  @!P1 LEA R6, P2, R11, R14, 0x1 ;  /* 0x0000000e0b069211 */ /* 0x000fc400078408ff */
[----:B------:R-:W-:Y:S01]  /*a3d0*/  @!P1 LEA R7, R10, UR38, 0x1 ;  /* 0x000000260a079c11 */ /* 0x000fe2000f8e08ff */
[----:B------:R-:W-:Y:S04]  /*a3e0*/  SHFL.IDX PT, R14, R0, 0x3, 0x181f ;  /* 0x00781f00000e7f89 */ /* 0x000fe800000e0000 */
[----:B-1----:R-:W1:Y:S02]  /*a3f0*/  SHFL.IDX PT, R4, R3, 0x2, 0x181f ;  /* 0x00581f0003047f89 */ /* 0x002e6400000e0000 */
[----:B-1----:R-:W-:Y:S02]  /*a400*/  @!P1 IMAD.X R5, RZ, RZ, R4, P2 ;  /* 0x000000ffff059224 */ /* 0x002fe400010e0604 */
[----:B------:R-:W-:-:S05]  /*a410*/  @!P1 IMAD.MOV.U32 R4, RZ, RZ, R6 ;  /* 0x000000ffff049224 */ /* 0x000fca00078e0006 */
[----:B------:R1:W-:Y:S01]  /*a420*/  @!P1 LDGSTS.E.BYPASS.LTC128B.128 [R7+0x19400], desc[UR6][R4.64], !P0 ;  /* 0x1940000004079fae */ /* 0x0003e2000c101d46 */
[----:B------:R-:W-:-:S03]  /*a430*/  ISETP.GE.AND P1, PT, R8, R2, PT ;  /* 0x000000020800720c */ /* 0x000fc60003f26270 */
[----:B-1----:R-:W1:Y:S01]  /*a440*/  SHFL.IDX PT, R4, R3, 0x3, 0x181f ;  /* 0x00781f0003047f89 */ /* 0x002e6200000e0000 */
[----:B------:R-:W-:-:S09]  /*a450*/  VIADD R7, R12, 0x40 ;  /* 0x000000400c077836 */ /* 0x000fd20000000000 */
[----:B------:R-:W-:Y:S02]  /*a460*/  @!P1 LEA R5, P2, R11, R14, 0x1 ;  /* 0x0000000e0b059211 */ /* 0x000fe400078408ff */
[----:B------:R-:W-:Y:S01]  /*a470*/  @!P1 LEA R6, R10, UR38, 0x1 ;  /* 0x000000260a069c11 */ /* 0x000fe2000f8e08ff */
[----:B------:R2:W-:Y:S02]  /*a480*/  STL [R1+0x18], R7 ;  /* 0x0000180701007387 */ /* 0x0005e40000100800 */
[----:B-1----:R-:W-:-:S05]  /*a490*/  @!P1 IMAD.X R4, RZ, RZ, R4, P2 ;  /* 0x000000ffff049224 */ /* 0x002fca00010e0604 */
[----:B------:R-:W-:-:S04]  /*a4a0*/  @!P1 LOP3.LUT R5, R5, R4, RZ, 0x3c, !PT ;  /* 0x0000000405059212 */ /* 0x000fc800078e3cff */
[----:B------:R-:W-:-:S04]  /*a4b0*/  @!P1 LOP3.LUT R4, R5, R4, RZ, 0x3c, !PT ;  /* 0x0000000405049212 */ /* 0x000fc800078e3cff */
[----:B------:R-:W-:-:S05]  /*a4c0*/  @!P1 LOP3.LUT R5, R5, R4, RZ, 0x3c, !PT ;  /* 0x0000000405059212 */ /* 0x000fca00078e3cff */
[----:B------:R1:W-:Y:S01]  /*a4d0*/  @!P1 LDGSTS.E.BYPASS.LTC128B.128 [R6+0x19c00], desc[UR6][R4.64], !P0 ;  /* 0x19c0000004069fae */ /* 0x0003e2000c101d46 */
[----:B------:R-:W-:Y:S01]  /*a4e0*/  ISETP.GE.AND P1, PT, R7, R2, PT ;  /* 0x000000020700720c */ /* 0x000fe20003f26270 */
[----:B--2---:R-:W-:-:S05]  /*a4f0*/  VIADD R7, R12, 0x50 ;  /* 0x000000500c077836 */ /* 0x004fca0000000000 */
[----:B------:R-:W-:Y:S04]  /*a500*/  STL [R1+0x1c], R7 ;  /* 0x00001c0701007387 */ /* 0x000fe80000100800 */
[----:B-1----:R-:W1:Y:S03]  /*a510*/  SHFL.IDX PT, R5, R0, 0x4, 0x181f ;  /* 0x00981f0000057f89 */ /* 0x002e6600000e0000 */
[----:B------:R-:W-:Y:S01]  /*a520*/  @!P1 LEA R6, R10, UR38, 0x1 ;  /* 0x000000260a069c11 */ /* 0x000fe2000f8e08ff */
[----:B------:R-:W2:Y:S01]  /*a530*/  SHFL.IDX PT, R4, R3, 0x4, 0x181f ;  /* 0x00981f0003047f89 */ /* 0x000ea200000e0000 */
[----:B-1----:R-:W-:-:S05]  /*a540*/  @!P1 LEA R5, P2, R11, R5, 0x1 ;  /* 0x000000050b059211 */ /* 0x002fca00078408ff */
[----:B--2---:R-:W-:-:S05]  /*a550*/  @!P1 IMAD.X R4, RZ, RZ, R4, P2 ;  /* 0x000000ffff049224 */ /* 0x004fca00010e0604 */
[----:B------:R-:W-:-:S04]  /*a560*/  @!P1 LOP3.LUT R5, R5, R4, RZ, 0x3c, !PT ;  /* 0x0000000405059212 */ /* 0x000fc800078e3cff */
[----:B------:R-:W-:-:S04]  /*a570*/  @!P1 LOP3.LUT R4, R5, R4, RZ, 0x3c, !PT ;  /* 0x0000000405049212 */ /* 0x000fc800078e3cff */
[----:B------:R-:W-:-:S05]  /*a580*/  @!P1 LOP3.LUT R5, R5, R4, RZ, 0x3c, !PT ;  /* 0x0000000405059212 */ /* 0x000fca00078e3cff */
[----:B------:R1:W-:Y:S01]  /*a590*/  @!P1 LDGSTS.E.BYPASS.LTC128B.128 [R6+0x1a400], desc[UR6][R4.64], !P0 ;  /* 0x1a40000004069fae */ /* 0x0003e2000c101d46 */
[----:B------:R-:W-:Y:S01]  /*a5a0*/  ISETP.GE.AND P1, PT, R7, R2, PT ;  /* 0x000000020700720c */ /* 0x000fe20003f26270 */
[----:B------:R-:W-:-:S05]  /*a5b0*/  VIADD R7, R12, 0x60 ;  /* 0x000000600c077836 */ /* 0x000fca0000000000 */
        /* <DEDUP_REMOVED lines=10> */
[----:B------:R-:W-:-:S03]  /*a660*/  ISETP.GE.AND P1, PT, R7, R2, PT ;  /* 0x000000020700720c */ /* 0x000fc60003f26270 */
[----:B-1----:R-:W1:Y:S10]  /*a670*/  SHFL.IDX PT, R5, R0, 0x6, 0x181f ;  /* 0x00d81f0000057f89 */ /* 0x002e7400000e0000 */
[----:B------:R-:W-:Y:S01]  /*a680*/  @!P1 LEA R6, R10, UR38, 0x1 ;  /* 0x000000260a069c11 */ /* 0x000fe2000f8e08ff */
[----:B------:R-:W2:Y:S04]  /*a690*/  SHFL.IDX PT, R4, R3, 0x6, 0x181f ;  /* 0x00d81f0003047f89 */ /* 0x000ea800000e0000 */
[----:B------:R-:W3:Y:S04]  /*a6a0*/  SHFL.IDX PT, R3, R3, 0x7, 0x181f ;  /* 0x00f81f0003037f89 */ /* 0x000ee800000e0000 */
[----:B------:R-:W4:Y:S01]  /*a6b0*/  SHFL.IDX PT, R0, R0, 0x7, 0x181f ;  /* 0x00f81f0000007f89 */ /* 0x000f2200000e0000 */
[----:B-1----:R-:W-:-:S05]  /*a6c0*/  @!P1 LEA R5, P2, R11, R5, 0x1 ;  /* 0x000000050b059211 */ /* 0x002fca00078408ff */
[----:B--2---:R-:W-:-:S05]  /*a6d0*/  @!P1 IMAD.X R4, RZ, RZ, R4, P2 ;  /* 0x000000ffff049224 */ /* 0x004fca00010e0604 */
[----:B------:R-:W-:-:S04]  /*a6e0*/  @!P1 LOP3.LUT R5, R5, R4, RZ, 0x3c, !PT ;  /* 0x0000000405059212 */ /* 0x000fc800078e3cff */
[----:B------:R-:W-:-:S04]  /*a6f0*/  @!P1 LOP3.LUT R4, R5, R4, RZ, 0x3c, !PT ;  /* 0x0000000405049212 */ /* 0x000fc800078e3cff */
[----:B------:R-:W-:-:S05]  /*a700*/  @!P1 LOP3.LUT R5, R5, R4, RZ, 0x3c, !PT ;  /* 0x0000000405059212 */ /* 0x000fca00078e3cff */
[----:B---34-:R1:W-:Y:S02]  /*a710*/  @!P1 LDGSTS.E.BYPASS.LTC128B.128 [R6+0x1b400], desc[UR6][R4.64], !P0 ;  /* 0x1b40000004069fae */ /* 0x0183e4000c101d46 */
.L_x_312:
[----:B-1----:R-:W2:Y:S01]  /*a720*/  LDL R5, [R1+0x4] ;  /* 0x0000040001057983 */ /* 0x002ea20000100800 */
[----:B------:R-:W-:Y:S01]  /*a730*/  ULDC.64 UR4, c[0x0][0x208] ;  /* 0x0000820000047ab9 */ /* 0x000fe20000000a00 */
[----:B------:R-:W1:Y:S02]  /*a740*/  S2R R4, SR_TID.X ;  /* 0x0000000000047919 */ /* 0x000e640000002100 */
[----:B-1----:R-:W-:-:S05]  /*a750*/  IMAD.SHL.U32 R4, R4, 0x8, RZ ;  /* 0x0000000804047824 */ /* 0x002fca00078e00ff */
[----:B------:R-:W-:Y:S01]  /*a760*/  LOP3.LUT R4, R4, 0x38, RZ, 0xc0, !PT ;  /* 0x0000003804047812 */ /* 0x000fe200078ec0ff */
[----:B--2---:R-:W-:-:S05]  /*a770*/  VIADD R5, R5, 0x70 ;  /* 0x0000007005057836 */ /* 0x004fca0000000000 */
[----:B------:R-:W-:Y:S01]  /*a780*/  ISETP.GE.AND P1, PT, R5, R2, PT ;  /* 0x000000020500720c */ /* 0x000fe20003f26270 */
[----:B------:R1:W-:-:S12]  /*a790*/  STL [R1+0x24], R5 ;  /* 0x0000240501007387 */ /* 0x0003d80000100800 */
[----:B------:R-:W-:Y:S02]  /*a7a0*/  @!P1 LEA R2, P2, R4, R0, 0x1 ;  /* 0x0000000004029211 */ /* 0x000fe400078408ff */
[----:B------:R-:W-:-:S03]  /*a7b0*/  @!P1 LEA R0, R10, UR38, 0x1 ;  /* 0x000000260a009c11 */ /* 0x000fc6000f8e08ff */
[----:B------:R-:W-:-:S05]  /*a7c0*/  @!P1 IMAD.X R3, RZ, RZ, R3, P2 ;  /* 0x000000ffff039224 */ /* 0x000fca00010e0603 */
[----:B------:R-:W-:Y:S01]  /*a7d0*/  @!PT LDS RZ, [RZ] ;  /* 0x00000000fffff984 */ /* 0x000fe20000000800 */
[----:B------:R-:W-:Y:S01]  /*a7e0*/  @!PT LDS RZ, [RZ] ;  /* 0x00000000fffff984 */ /* 0x000fe20000000800 */
[----:B------:R-:W-:Y:S01]  /*a7f0*/  @!PT LDS RZ, [RZ] ;  /* 0x00000000fffff984 */ /* 0x000fe20000000800 */
[----:B------:R2:W-:Y:S01]  /*a800*/  @!P1 LDGSTS.E.BYPASS.LTC128B.128 [R0+0x1bc00], desc[UR4][R2.64], !P0 ;  /* 0x1bc0000002009fae */ /* 0x0005e2000c101d44 */
[----:B------:R-:W-:Y:S01]  /*a810*/  NOP ;  /* 0x0000000000007918 */ /* 0x000fe20000000000 */
[----:B------:R-:W-:Y:S02]  /*a820*/  SYNCS.ARRIVE.TRANS64.RED.A0T1 RZ, [UR38+0x32400], RZ ;  /* 0x032400ffffff79a7 */ /* 0x000fe40008200426 */
[----:B------:R-:W-:Y:S01]  /*a830*/  ARRIVES.LDGSTSBAR.64.TRANSCNT [UR38+0x32400] ;  /* 0x03240000ff0079b0 */ /* 0x000fe20008000aa6 */
[----:B--2---:R-:W2:Y:S01]  /*a840*/  LDC.64 R2, c[0x0][0x3d8] ;  /* 0x0000f600ff027b82 */ /* 0x004ea20000000a00 */
[----:B------:R-:W-:Y:S01]  /*a850*/  NOP ;  /* 0x0000000000007918 */ /* 0x000fe20000000000 */
[C---:B--2---:R-:W-:Y:S01]  /*a860*/  IMAD R0, R2.reuse, UR43, RZ ;  /* 0x0000002b02007c24 */ /* 0x044fe2000f8e02ff */
[----:B------:R-:W-:Y:S01]  /*a870*/  UIADD3 UR4, UR38, 0x22400, URZ ;  /* 0x0002240026047890 */ /* 0x000fe2000fffe03f */
[----:B-1----:R-:W-:Y:S01]  /*a880*/  IMAD.WIDE.U32 R4, R2, UR36, RZ ;  /* 0x0000002402047c25 */ /* 0x002fe2000f8e00ff */
[----:B------:R-:W-:Y:S02]  /*a890*/  SYNCS.ARRIVE.TRANS64.A1T0 RZ, [UR38+0x32400], RZ ;  /* 0x032400ffffff79a7 */ /* 0x000fe40008100026 */
[----:B------:R-:W-:Y:S01]  /*a8a0*/  ULOP3.LUT UP0, URZ, UR4, 0x3ff, URZ, 0xc0, !UPT ;  /* 0x000003ff043f7892 */ /* 0x000fe2000f80c03f */
[----:B------:R-:W-:Y:S01]  /*a8b0*/  IMAD R3, R3, UR36, R0 ;  /* 0x0000002403037c24 */ /* 0x000fe2000f8e0200 */
[----:B------:R1:W-:Y:S03]  /*a8c0*/  STL.64 [R1+0x28], R4 ;  /* 0x0000280401007387 */ /* 0x0003e60000100a00 */
[----:B------:R-:W-:Y:S01]  /*a8d0*/  IMAD.IADD R0, R5, 0x1, R3 ;  /* 0x0000000105007824 */ /* 0x000fe200078e0203 */
[----:B------:R-:W-:-:S04]  /*a8e0*/  PLOP3.LUT P0, PT, PT, PT, UP0, 0x80, 0x0 ;  /* 0x000000000000781c */ /* 0x000fc80003f0f008 */
[----:B------:R1:W-:Y:S09]  /*a8f0*/  STL [R1+0x34], R0 ;  /* 0x0000340001007387 */ /* 0x0003f20000100800 */
[----:B------:R-:W-:Y:S05]  /*a900*/  @!P0 BRA `(.L_x_215) ;  /* 0x0000000000408947 */ /* 0x000fea0003800000 */
[----:B------:R-:W-:Y:S01]  /*a910*/  MOV R2, 0x0 ;  /* 0x0000000000027802 */ /* 0x000fe20000000f00 */
[----:B------:R-:W-:Y:S01]  /*a920*/  ULDC.64 UR6, c[0x4][0x98] ;  /* 0x0100260000067ab9 */ /* 0x000fe20000000a00 */
[----:B------:R-:W-:Y:S01]  /*a930*/  ULDC.64 UR8, c[0x4][0xa0] ;  /* 0x0100280000087ab9 */ /* 0x000fe20000000a00 */
[----:B------:R-:W-:Y:S01]  /*a940*/  ULDC.64 UR4, c[0x4][0x28] ;  /* 0x01000a0000047ab9 */ /* 0x000fe20000000a00 */
[----:B-1----:R-:W-:Y:S02]  /*a950*/  IMAD.U32 R4, RZ, RZ, UR6 ;  /* 0x00000006ff047e24 */ /* 0x002fe4000f8e00ff */
[----:B------:R-:W1:Y:S01]  /*a960*/  LDC.64 R2, c[0x4][R2] ;  /* 0x0100000002027b82 */ /* 0x000e620000000a00 */
[----:B------:R-:W-:Y:S02]  /*a970*/  IMAD.U32 R5, RZ, RZ, UR7 ;  /* 0x00000007ff057e24 */ /* 0x000fe4000f8e00ff */
[----:B------:R-:W-:Y:S02]  /*a980*/  IMAD.U32 R6, RZ, RZ, UR8 ;  /* 0x00000008ff067e24 */ /* 0x000fe4000f8e00ff */
[----:B------:R-:W-:-:S02]  /*a990*/  IMAD.U32 R7, RZ, RZ, UR9 ;  /* 0x00000009ff077e24 */ /* 0x000fc4000f8e00ff */
[----:B0-----:R-:W-:Y:S02]  /*a9a0*/  IMAD.U32 R10, RZ, RZ, UR4 ;  /* 0x00000004ff0a7e24 */ /* 0x001fe4000f8e00ff */
[----:B------:R-:W-:Y:S02]  /*a9b0*/  IMAD.U32 R11, RZ, RZ, UR5 ;  /* 0x00000005ff0b7e24 */ /* 0x000fe4000f8e00ff */
[----:B------:R-:W-:Y:S02]  /*a9c0*/  IMAD.MOV.U32 R8, RZ, RZ, 0x70 ;  /* 0x00000070ff087424 */ /* 0x000fe400078e00ff */
[----:B------:R-:W-:Y:S02]  /*a9d0*/  IMAD.MOV.U32 R12, RZ, RZ, 0x1 ;  /* 0x00000001ff0c7424 */ /* 0x000fe400078e00ff */
[----:B------:R-:W-:-:S07]  /*a9e0*/  IMAD.MOV.U32 R13, RZ, RZ, RZ ;  /* 0x000000ffff0d7224 */ /* 0x000fce00078e00ff */
[----:B------:R-:W-:-:S07]  /*a9f0*/  LEPC R20, `(.L_x_215) ;  /* 0x000000001014794e */ /* 0x000fce0000000000 */
[----:B-1----:R-:W-:Y:S05]  /*aa00*/  CALL.ABS.NOINC R2 ;  /* 0x0000000002007343 */ /* 0x002fea0003c00000 */
.L_x_215:
[----:B-1----:R-:W2:Y:S01]  /*aa10*/  LDL.LU.64 R4, [R1+0x28] ;  /* 0x0000280001047983 */ /* 0x002ea20000300a00 */
[----:B------:R-:W1:Y:S01]  /*aa20*/  LDC R6, c[0x0][0x448] ;  /* 0x00011200ff067b82 */ /* 0x000e620000000800 */
[----:B------:R-:W-:Y:S02]  /*aa30*/  ULDC.64 UR8, c[0x0][0x3e0] ;  /* 0x0000f80000087ab9 */ /* 0x000fe40000000a00 */
[----:B------:R-:W3:Y:S01]  /*aa40*/  LDL.LU R2, [R1+0x34] ;  /* 0x0000340001027983 */ /* 0x000ee20000300800 */
[----:B------:R-:W-:Y:S01]  /*aa50*/  UIMAD UR6, UR46, UR8, URZ ;  /* 0x000000082e0672a4 */ /* 0x000fe2000f8e023f */
[----:B------:R-:W4:Y:S03]  /*aa60*/  S2R R3, SR_TID.X ;  /* 0x0000000000037919 */ /* 0x000f260000002100 */
[----:B------:R-:W-:Y:S01]  /*aa70*/  UIMAD UR6, UR45, UR9, UR6 ;  /* 0x000000092d0672a4 */ /* 0x000fe2000f8e0206 */
[----:B-1----:R-:W-:-:S02]  /*aa80*/  ISETP.NE.AND P0, PT, R6, 0x1, PT ;  /* 0x000000010600780c */ /* 0x002fc40003f05270 */
[C---:B----4-:R-:W-:Y:S01]  /*aa90*/  LOP3.LUT R0, R3.reuse, 0x7f, RZ, 0xc0, !PT ;  /* 0x0000007f03007812 */ /* 0x050fe200078ec0ff */
[----:B------:R-:W-:-:S10]  /*aaa0*/  IMAD.SHL.U32 R15, R3, 0x10, RZ ;  /* 0x00000010030f7824 */ /* 0x000fd400078e00ff */
[----:B------:R-:W1:Y:S01]  /*aab0*/  @P0 LDC R3, c[0x0][0x44c] ;  /* 0x00011300ff030b82 */ /* 0x000e620000000800 */
[----:B--2---:R-:W-:Y:S02]  /*aac0*/  R2UR UR5, R5 ;  /* 0x00000000050572ca */ /* 0x004fe400000e0000 */
[----:B------:R-:W-:Y:S01]  /*aad0*/  R2UR UR4, R4 ;  /* 0x00000000040472ca */ /* 0x000fe200000e0000 */
[----:B------:R-:W2:Y:S01]  /*aae0*/  S2R R5, SR_TID.X ;  /* 0x0000000000057919 */ /* 0x000ea20000002100 */
[----:B---3--:R-:W-:Y:S02]  /*aaf0*/  R2UR UR5, R2 ;  /* 0x00000000020572ca */ /* 0x008fe400000e0000 */
[----:B------:R-:W-:Y:S01]  /*ab00*/  SHF.R.U32.HI R4, RZ, 0x3, R0 ;  /* 0x00000003ff047819 */ /* 0x000fe20000011600 */
[----:B------:R-:W3:Y:S01]  /*ab10*/  S2R R2, SR_CTAID.X ;  /* 0x0000000000027919 */ /* 0x000ee20000002500 */
[----:B------:R-:W4:Y:S02]  /*ab20*/  @P0 LDC R0, c[0x0][0x450] ;  /* 0x00011400ff000b82 */ /* 0x000f240000000800 */
[----:B------:R-:W-:-:S07]  /*ab30*/  LOP3.LUT R4, R4, 0x70, R15, 0xf8, !PT ;  /* 0x0000007004047812 */ /* 0x000fce00078ef80f */
[----:B------:R-:W-:-:S03]  /*ab40*/  UIMAD.WIDE.U32 UR4, UR45, UR8, UR4 ;  /* 0x000000082d0472a5 */ /* 0x000fc6000f8e0004 */
[----:B------:R-:W-:Y:S01]  /*ab50*/  ULDC.64 UR8, c[0x0][0x3d0] ;  /* 0x0000f40000087ab9 */ /* 0x000fe20000000a00 */
[----:B------:R-:W-:Y:S01]  /*ab60*/  UIADD3 UR5, UR5, UR6, URZ ;  /* 0x0000000605057290 */ /* 0x000fe2000fffe03f */
[----:B--2---:R-:W-:Y:S02]  /*ab70*/  IMAD.SHL.U32 R8, R5, 0x8, RZ ;  /* 0x0000000805087824 */ /* 0x004fe400078e00ff */
[----:B---3--:R-:W-:-:S03]  /*ab80*/  IMAD R4, R2, 0x80, R4 ;  /* 0x0000008002047824 */ /* 0x008fc600078e0204 */
[----:B------:R-:W-:Y:S01]  /*ab90*/  LOP3.LUT R8, R8, 0x38, RZ, 0xc0, !PT ;  /* 0x0000003808087812 */ /* 0x000fe200078ec0ff */
[----:B-1----:R-:W-:-:S04]  /*aba0*/  @P0 IMAD.HI.U32 R3, R4, R3, RZ ;  /* 0x0000000304030227 */ /* 0x002fc800078e00ff */
[----:B------:R-:W-:Y:S01]  /*abb0*/  IMAD.MOV.U32 R2, RZ, RZ, R4 ;  /* 0x000000ffff027224 */ /* 0x000fe200078e0004 */
[----:B----4-:R-:W-:Y:S01]  /*abc0*/  @P0 SHF.R.U32.HI R2, RZ, R0, R3 ;  /* 0x00000000ff020219 */ /* 0x010fe20000011603 */
[----:B------:R-:W-:-:S04]  /*abd0*/  IMAD.U32 R3, RZ, RZ, UR8 ;  /* 0x00000008ff037e24 */ /* 0x000fc8000f8e00ff */
[----:B------:R-:W-:-:S04]  /*abe0*/  IMAD.MOV R0, RZ, RZ, -R2 ;  /* 0x000000ffff007224 */ /* 0x000fc800078e0a02 */
[----:B------:R-:W-:Y:S01]  /*abf0*/  IMAD R0, R6, R0, R4 ;  /* 0x0000000006007224 */ /* 0x000fe200078e0204 */
[----:B------:R-:W-:-:S05]  /*ac00*/  SHF.R.S32.HI R4, RZ, 0x1f, R2 ;  /* 0x0000001fff047819 */ /* 0x000fca0000011402 */
[----:B------:R-:W-:-:S04]  /*ac10*/  IMAD R4, R4, UR8, RZ ;  /* 0x0000000804047c24 */ /* 0x000fc8000f8e02ff */
[C---:B------:R-:W-:Y:S02]  /*ac20*/  IMAD R4, R2.reuse, UR9, R4 ;  /* 0x0000000902047c24 */ /* 0x040fe4000f8e0204 */
[----:B------:R-:W-:Y:S01]  /*ac30*/  IMAD.WIDE.U32 R2, R2, R3, UR4 ;  /* 0x0000000402027e25 */ /* 0x000fe2000f8e0003 */
[----:B------:R-:W-:-:S03]  /*ac40*/  ULDC.64 UR4, c[0x0][0x3c8] ;  /* 0x0000f20000047ab9 */ /* 0x000fc60000000a00 */
[----:B------:R-:W-:Y:S01]  /*ac50*/  IMAD.IADD R3, R3, 0x1, R4 ;  /* 0x0000000103037824 */ /* 0x000fe200078e0204 */
[----:B------:R-:W-:Y:S01]  /*ac60*/  SHF.R.S32.HI R4, RZ, 0x1f, R0 ;  /* 0x0000001fff047819 */ /* 0x000fe20000011400 */
[----:B------:R-:W-:-:S04]  /*ac70*/  IMAD.WIDE.U32 R2, R0, UR4, R2 ;  /* 0x0000000400027c25 */ /* 0x000fc8000f8e0002 */
[----:B------:R-:W-:-:S04]  /*ac80*/  IMAD R4, R4, UR4, RZ ;  /* 0x0000000404047c24 */ /* 0x000fc8000f8e02ff */
[----:B------:R-:W-:Y:S01]  /*ac90*/  IMAD R4, R0, UR5, R4 ;  /* 0x0000000500047c24 */ /* 0x000fe2000f8e0204 */
[----:B------:R-:W-:Y:S01]  /*aca0*/  ULDC.64 UR4, c[0x0][0x390] ;  /* 0x0000e40000047ab9 */ /* 0x000fe20000000a00 */
[----:B------:R-:W-:Y:S02]  /*acb0*/  LOP3.LUT R0, R8, 0x40, RZ, 0xfc, !PT ;  /* 0x0000004008007812 */ /* 0x000fe400078efcff */
[----:B------:R-:W-:Y:S01]  /*acc0*/  IMAD.IADD R4, R3, 0x1, R4 ;  /* 0x0000000103047824 */ /* 0x000fe200078e0204 */
[----:B------:R-:W-:Y:S01]  /*acd0*/  LEA R5, P0, R2, UR4, 0x1 ;  /* 0x0000000402057c11 */ /* 0x000fe2000f8008ff */
[----:B------:R-:W-:Y:S02]  /*ace0*/  ULDC UR4, c[0x0][0x3b8] ;  /* 0x0000ee0000047ab9 */ /* 0x000fe40000000800 */
[----:B------:R-:W-:Y:S02]  /*acf0*/  ISETP.GE.AND P3, PT, R8, UR4, PT ;  /* 0x0000000408007c0c */ /* 0x000fe4000bf66270 */
[----:B------:R-:W-:-:S02]  /*ad00*/  LEA.HI.X R4, R2, UR5, R4, 0x1, P0 ;  /* 0x0000000502047c11 */ /* 0x000fc400080f0c04 */
[----:B------:R-:W-:Y:S02]  /*ad10*/  ISETP.GE.AND P0, PT, R0, UR4, PT ;  /* 0x0000000400007c0c */ /* 0x000fe4000bf06270 */
[----:B------:R-:W-:-:S04]  /*ad20*/  LOP3.LUT R0, R8, 0x80, RZ, 0xfc, !PT ;  /* 0x0000008008007812 */ /* 0x000fc800078efcff */
[----:B------:R-:W-:Y:S02]  /*ad30*/  ISETP.GE.AND P1, PT, R0, UR4, PT ;  /* 0x0000000400007c0c */ /* 0x000fe4000bf26270 */
[----:B------:R-:W-:-:S04]  /*ad40*/  LOP3.LUT R0, R8, 0xc0, RZ, 0xfc, !PT ;  /* 0x000000c008007812 */ /* 0x000fc800078efcff */
[----:B------:R-:W-:Y:S01]  /*ad50*/  ISETP.GE.AND P2, PT, R0, UR4, PT ;  /* 0x0000000400007c0c */ /* 0x000fe2000bf46270 */
[----:B------:R-:W-:-:S03]  /*ad60*/  UMOV UR4, 0xffffffff ;  /* 0xffffffff00047882 */ /* 0x000fc60000000000 */
[----:B------:R-:W-:Y:S09]  /*ad70*/  BRA.DIV UR4, `(.L_x_216) ;  /* 0x0000003a04dc7947 */ /* 0x000ff2000b800000 */
[----:B------:R-:W2:Y:S01]  /*ad80*/  LDL.LU R3, [R1+0x4] ;  /* 0x0000040001037983 */ /* 0x000ea20000300800 */
[----:B------:R-:W-:-:S03]  /*ad90*/  ULDC UR4, c[0x0][0x288] ;  /* 0x0000a20000047ab9 */ /* 0x000fc60000000800 */
[----:B------:R-:W3:Y:S01]  /*ada0*/  LDL.LU R2, [R1+0xc] ;  /* 0x00000c0001027983 */ /* 0x000ee20000300800 */
[----:B------:R-:W-:-:S03]  /*adb0*/  IMAD R0, R6, UR4, RZ ;  /* 0x0000000406007c24 */ /* 0x000fc6000f8e02ff */
[----:B------:R-:W4:Y:S01]  /*adc0*/  LDL.LU R13, [R1+0x10] ;  /* 0x00001000010d7983 */ /* 0x000f220000300800 */
[----:B0-----:R-:W0:Y:S01]  /*add0*/  S2R R10, SR_TID.X ;  /* 0x00000000000a7919 */ /* 0x001e220000002100 */
[----:B------:R-:W1:Y:S02]  /*ade0*/  S2R R7, SR_TID.X ;  /* 0x0000000000077919 */ /* 0x000e640000002100 */
[----:B------:R-:W5:Y:S01]  /*adf0*/  LDL.LU R8, [R1+0x14] ;  /* 0x0000140001087983 */ /* 0x000f620000300800 */
[----:B0-----:R-:W-:Y:S01]  /*ae00*/  LOP3.LUT R10, R10, 0x7f, RZ, 0xc0, !PT ;  /* 0x0000007f0a0a7812 */ /* 0x001fe200078ec0ff */
[----:B-1----:R-:W-:-:S04]  /*ae10*/  IMAD.SHL.U32 R12, R7, 0x8, RZ ;  /* 0x00000008070c7824 */ /* 0x002fc800078e00ff */
[----:B------:R-:W-:Y:S02]  /*ae20*/  IMAD.SHL.U32 R11, R10, 0x8, RZ ;  /* 0x000000080a0b7824 */ /* 0x000fe400078e00ff */
[----:B------:R-:W-:Y:S01]  /*ae30*/  IMAD.SHL.U32 R10, R7, 0x8, RZ ;  /* 0x00000008070a7824 */ /* 0x000fe200078e00ff */
[----:B------:R-:W-:-:S04]  /*ae40*/  LOP3.LUT R12, R12, 0x38, RZ, 0xc0, !PT ;  /* 0x000000380c0c7812 */ /* 0x000fc800078ec0ff */
[----:B------:R-:W-:-:S04]  /*ae50*/  LOP3.LUT R10, R10, 0x1f8, RZ, 0xc0, !PT ;  /* 0x000001f80a0a7812 */ /* 0x000fc800078ec0ff */
[----:B------:R-:W-:Y:S02]  /*ae60*/  LOP3.LUT R10, R10, 0x38, R7, 0x78, !PT ;  /* 0x000000380a0a7812 */ /* 0x000fe400078e7807 */
[----:B------:R-:W5:Y:S02]  /*ae70*/  LDL.LU R7, [R1+0x18] ;  /* 0x0000180001077983 */ /* 0x000f640000300800 */
[----:B------:R-:W-:Y:S01]  /*ae80*/  LOP3.LUT R10, R10, 0x200, R11, 0xf8, !PT ;  /* 0x000002000a0a7812 */ /* 0x000fe200078ef80b */
[----:B------:R-:W-:Y:S01]  /*ae90*/  ULDC.64 UR6, c[0x0][0x208] ;  /* 0x0000820000067ab9 */ /* 0x000fe20000000a00 */
[----:B------:R-:W-:Y:S04]  /*aea0*/  SHFL.IDX PT, R6, R4, 0x1, 0x181f ;  /* 0x00381f0004067f89 */ /* 0x000fe800000e0000 */
[----:B------:R-:W5:Y:S01]  /*aeb0*/  LDL.LU R15, [R1+0x1c] ;  /* 0x00001c00010f7983 */ /* 0x000f620000300800 */
[----:B--2---:R-:W-:-:S03]  /*aec0*/  ISETP.GE.AND P5, PT, R3, R0, PT ;  /* 0x000000000300720c */ /* 0x004fc60003fa6270 */
[----:B------:R-:W0:Y:S01]  /*aed0*/  SHFL.IDX PT, R3, R5, RZ, 0x181f ;  /* 0x00181fff05037589 */ /* 0x000e2200000e0000 */
[----:B---3--:R-:W-:-:S03]  /*aee0*/  ISETP.GE.AND P4, PT, R2, R0, PT ;  /* 0x000000000200720c */ /* 0x008fc60003f86270 */
[----:B------:R-:W1:Y:S06]  /*aef0*/  SHFL.IDX PT, R2, R4, RZ, 0x181f ;  /* 0x00181fff04027589 */ /* 0x000e6c00000e0000 */
[----:B0-----:R-:W-:-:S05]  /*af00*/  @!P5 LEA R3, P6, R12, R3, 0x1 ;  /* 0x000000030c03d211 */ /* 0x001fca00078c08ff */
[----:B-1----:R-:W-:-:S05]  /*af10*/  @!P5 IMAD.X R2, RZ, RZ, R2, P6 ;  /* 0x000000ffff02d224 */ /* 0x002fca00030e0602 */
[----:B------:R-:W-:-:S04]  /*af20*/  @!P5 LOP3.LUT R3, R3, R2, RZ, 0x3c, !PT ;  /* 0x000000020303d212 */ /* 0x000fc800078e3cff */
[C---:B------:R-:W-:Y:S02]  /*af30*/  @!P5 LOP3.LUT R2, R3.reuse, R2, RZ, 0x3c, !PT ;  /* 0x000000020302d212 */ /* 0x040fe400078e3cff */
[----:B------:R-:W-:Y:S02]  /*af40*/  @!P5 LEA R21, R10, UR38, 0x1 ;  /* 0x000000260a15dc11 */ /* 0x000fe4000f8e08ff */
[----:B------:R-:W-:-:S05]  /*af50*/  @!P5 LOP3.LUT R3, R3, R2, RZ, 0x3c, !PT ;  /* 0x000000020303d212 */ /* 0x000fca00078e3cff */
[----:B------:R-:W-:Y:S04]  /*af60*/  @!P5 LDGSTS.E.BYPASS.LTC128B.128 [R21+0x22400], desc[UR6][R2.64], !P3 ;  /* 0x224000000215dfae */ /* 0x000fe8000d901d46 */
[----:B------:R-:W-:Y:S04]  /*af70*/  @!P5 LDGSTS.E.BYPASS.LTC128B.128 [R21+0x26400], desc[UR6][R2.64+0x80], !P0 ;  /* 0x264000800215dfae */ /* 0x000fe8000c101d46 */
[----:B------:R-:W-:Y:S04]  /*af80*/  @!P5 LDGSTS.E.BYPASS.LTC128B.128 [R21+0x2a400], desc[UR6][R2.64+0x100], !P1 ;  /* 0x2a4001000215dfae */ /* 0x000fe8000c901d46 */
[----:B------:R0:W-:Y:S04]  /*af90*/  @!P5 LDGSTS.E.BYPASS.LTC128B.128 [R21+0x2e400], desc[UR6][R2.64+0x180], !P2 ;  /* 0x2e4001800215dfae */ /* 0x0001e8000d101d46 */
[----:B0-----:R-:W0:Y:S01]  /*afa0*/  SHFL.IDX PT, R2, R5, 0x1, 0x181f ;  /* 0x00381f0005027f89 */ /* 0x001e2200000e0000 */
[----:B------:R-:W-:-:S02]  /*afb0*/  @!P4 LEA R9, R10, UR38, 0x1 ;  /* 0x000000260a09cc11 */ /* 0x000fc4000f8e08ff */
[----:B0-----:R-:W-:-:S05]  /*afc0*/  @!P4 LEA R2, P6, R12, R2, 0x1 ;  /* 0x000000020c02c211 */ /* 0x001fca00078c08ff */
[----:B------:R-:W-:-:S05]  /*afd0*/  @!P4 IMAD.X R3, RZ, RZ, R6, P6 ;  /* 0x000000ffff03c224 */ /* 0x000fca00030e0606 */
[----:B------:R-:W-:Y:S04]  /*afe0*/  @!P4 LDGSTS.E.BYPASS.LTC128B.128 [R9+0x22c00], desc[UR6][R2.64], !P3 ;  /* 0x22c000000209cfae */ /* 0x000fe8000d901d46 */
[----:B------:R-:W-:Y:S04]  /*aff0*/  @!P4 LDGSTS.E.BYPASS.LTC128B.128 [R9+0x26c00], desc[UR6][R2.64+0x80], !P0 ;  /* 0x26c000800209cfae */ /* 0x000fe8000c101d46 */
[----:B------:R-:W-:Y:S04]  /*b000*/  @!P4 LDGSTS.E.BYPASS.LTC128B.128 [R9+0x2ac00], desc[UR6][R2.64+0x100], !P1 ;  /* 0x2ac001000209cfae */ /* 0x000fe8000c901d46 */
[----:B------:R0:W-:Y:S01]  /*b010*/  @!P4 LDGSTS.E.BYPASS.LTC128B.128 [R9+0x2ec00], desc[UR6][R2.64+0x180], !P2 ;  /* 0x2ec001800209cfae */ /* 0x0001e2000d101d46 */
[----:B----4-:R-:W-:-:S03]  /*b020*/  ISETP.GE.AND P4, PT, R13, R0, PT ;  /* 0x000000000d00720c */ /* 0x010fc60003f86270 */
[----:B------:R-:W2:Y:S04]  /*b030*/  LDL.LU R13, [R1+0x20] ;  /* 0x00002000010d7983 */ /* 0x000ea80000300800 */
[----:B0-----:R-:W0:Y:S04]  /*b040*/  SHFL.IDX PT, R2, R5, 0x2, 0x181f ;  /* 0x00581f0005027f89 */ /* 0x001e2800000e0000 */
[----:B------:R-:W1:Y:S02]  /*b050*/  SHFL.IDX PT, R6, R4, 0x2, 0x181f ;  /* 0x00581f0004067f89 */ /* 0x000e6400000e0000 */
[----:B------:R-:W-:-:S02]  /*b060*/  @!P4 LEA R21, R10, UR38, 0x1 ;  /* 0x000000260a15cc11 */ /* 0x000fc4000f8e08ff */
[----:B------:R-:W3:Y:S01]  /*b070*/  SHFL.IDX PT, R14, R5, 0x3, 0x181f ;  /* 0x00781f00050e7f89 */ /* 0x000ee200000e0000 */
[----:B0-----:R-:W-:-:S05]  /*b080*/  @!P4 LEA R2, P6, R12, R2, 0x1 ;  /* 0x000000020c02c211 */ /* 0x001fca00078c08ff */
[----:B-1----:R-:W-:Y:S02]  /*b090*/  @!P4 IMAD.X R3, RZ, RZ, R6, P6 ;  /* 0x000000ffff03c224 */ /* 0x002fe400030e0606 */
[----:B------:R-:W0:Y:S04]  /*b0a0*/  SHFL.IDX PT, R6, R4, 0x3, 0x181f ;  /* 0x00781f0004067f89 */ /* 0x000e2800000e0000 */
[----:B------:R-:W-:Y:S04]  /*b0b0*/  @!P4 LDGSTS.E.BYPASS.LTC128B.128 [R21+0x23400], desc[UR6][R2.64], !P3 ;  /* 0x234000000215cfae */ /* 0x000fe8000d901d46 */
[----:B------:R-:W-:Y:S04]  /*b0c0*/  @!P4 LDGSTS.E.BYPASS.LTC128B.128 [R21+0x27400], desc[UR6][R2.64+0x80], !P0 ;  /* 0x274000800215cfae */ /* 0x000fe8000c101d46 */
[----:B------:R-:W-:Y:S04]  /*b0d0*/  @!P4 LDGSTS.E.BYPASS.LTC128B.128 [R21+0x2b400], desc[UR6][R2.64+0x100], !P1 ;  /* 0x2b4001000215cfae */ /* 0x000fe8000c901d46 */
[----:B------:R3:W-:Y:S01]  /*b0e0*/  @!P4 LDGSTS.E.BYPASS.LTC128B.128 [R21+0x2f400], desc[UR6][R2.64+0x180], !P2 ;  /* 0x2f4001800215cfae */ /* 0x0007e2000d101d46 */
[----:B-----5:R-:W-:-:S13]  /*b0f0*/  ISETP.GE.AND P4, PT, R8, R0, PT ;  /* 0x000000000800720c */ /* 0x020fda0003f86270 */
[----:B---3--:R-:W-:Y:S02]  /*b100*/  @!P4 LEA R2, P6, R12, R14, 0x1 ;  /* 0x0000000e0c02c211 */ /* 0x008fe400078c08ff */
[----:B------:R-:W1:Y:S01]  /*b110*/  SHFL.IDX PT, R14, R5, 0x4, 0x181f ;  /* 0x00981f00050e7f89 */ /* 0x000e6200000e0000 */
[----:B------:R-:W-:Y:S02]  /*b120*/  @!P4 LEA R9, R10, UR38, 0x1 ;  /* 0x000000260a09cc11 */ /* 0x000fe4000f8e08ff */
[----:B0-----:R-:W-:Y:S02]  /*b130*/  @!P4 IMAD.X R3, RZ, RZ, R6, P6 ;  /* 0x000000ffff03c224 */ /* 0x001fe400030e0606 */
[----:B------:R-:W0:Y:S04]  /*b140*/  SHFL.IDX PT, R6, R4, 0x4, 0x181f ;  /* 0x00981f0004067f89 */ /* 0x000e2800000e0000 */
[----:B------:R-:W-:Y:S04]  /*b150*/  @!P4 LDGSTS.E.BYPASS.LTC128B.128 [R9+0x23c00], desc[UR6][R2.64], !P3 ;  /* 0x23c000000209cfae */ /* 0x000fe8000d901d46 */
[----:B------:R-:W-:Y:S04]  /*b160*/  @!P4 LDGSTS.E.BYPASS.LTC128B.128 [R9+0x27c00], desc[UR6][R2.64+0x80], !P0 ;  /* 0x27c000800209cfae */ /* 0x000fe8000c101d46 */
[----:B------:R-:W-:Y:S04]  /*b170*/  @!P4 LDGSTS.E.BYPASS.LTC128B.128 [R9+0x2bc00], desc[UR6][R2.64+0x100], !P1 ;  /* 0x2bc001000209cfae */ /* 0x000fe8000c901d46 */
[----:B------:R3:W-:Y:S01]  /*b180*/  @!P4 LDGSTS.E.BYPASS.LTC128B.128 [R9+0x2fc00], desc[UR6][R2.64+0x180], !P2 ;  /* 0x2fc001800209cfae */ /* 0x0007e2000d101d46 */
[----:B------:R-:W-:-:S13]  /*b190*/  ISETP.GE.AND P4, PT, R7, R0, PT ;  /* 0x000000000700720c */ /* 0x000fda0003f86270 */
[----:B-1----:R-:W-:Y:S02]  /*b1a0*/  @!P4 LEA R8, P6, R12, R14, 0x1 ;  /* 0x0000000e0c08c211 */ /* 0x002fe400078c08ff */
[----:B------:R-:W1:Y:S03]  /*b1b0*/  SHFL.IDX PT, R14, R5, 0x5, 0x181f ;  /* 0x00b81f00050e7f89 */ /* 0x000e6600000e0000 */
[----:B0-----:R-:W-:Y:S01]  /*b1c0*/  @!P4 IMAD.X R21, RZ, RZ, R6, P6 ;  /* 0x000000ffff15c224 */ /* 0x001fe200030e0606 */
[----:B------:R-:W-:Y:S01]  /*b1d0*/  @!P4 LEA R7, R10, UR38, 0x1 ;  /* 0x000000260a07cc11 */ /* 0x000fe2000f8e08ff */
[----:B---3--:R-:W-:Y:S02]  /*b1e0*/  @!P4 IMAD.MOV.U32 R2, RZ, RZ, R8 ;  /* 0x000000ffff02c224 */ /* 0x008fe400078e0008 */
[----:B------:R-:W-:Y:S01]  /*b1f0*/  @!P4 IMAD.MOV.U32 R3, RZ, RZ, R21 ;  /* 0x000000ffff03c224 */ /* 0x000fe200078e0015 */
[----:B------:R-:W0:Y:S04]  /*b200*/  SHFL.IDX PT, R6, R4, 0x5, 0x181f ;  /* 0x00b81f0004067f89 */ /* 0x000e2800000e0000 */
[----:B------:R-:W-:Y:S04]  /*b210*/  @!P4 LDGSTS.E.BYPASS.LTC128B.128 [R7+0x24400], desc[UR6][R2.64], !P3 ;  /* 0x244000000207cfae */ /* 0x000fe8000d901d46 */
[----:B------:R-:W-:Y:S04]  /*b220*/  @!P4 LDGSTS.E.BYPASS.LTC128B.128 [R7+0x28400], desc[UR6][R2.64+0x80], !P0 ;  /* 0x284000800207cfae */ /* 0x000fe8000c101d46 */
[----:B------:R-:W-:Y:S04]  /*b230*/  @!P4 LDGSTS.E.BYPASS.LTC128B.128 [R7+0x2c400], desc[UR6][R2.64+0x100], !P1 ;  /* 0x2c4001000207cfae */ /* 0x000fe8000c901d46 */
[----:B------:R3:W-:Y:S01]  /*b240*/  @!P4 LDGSTS.E.BYPASS.LTC128B.128 [R7+0x30400], desc[UR6][R2.64+0x180], !P2 ;  /* 0x304001800207cfae */ /* 0x0007e2000d101d46 */
[----:B------:R-:W-:-:S13]  /*b250*/  ISETP.GE.AND P4, PT, R15, R0, PT ;  /* 0x000000000f00720c */ /* 0x000fda0003f86270 */
[----:B-1----:R-:W-:-:S05]  /*b260*/  @!P4 LEA R14, P6, R12, R14, 0x1 ;  /* 0x0000000e0c0ec211 */ /* 0x002fca00078c08ff */
[----:B0-----:R-:W-:Y:S02]  /*b270*/  @!P4 IMAD.X R9, RZ, RZ, R6, P6 ;  /* 0x000000ffff09c224 */ /* 0x001fe400030e0606 */
[----:B---3--:R-:W-:Y:S02]  /*b280*/  @!P4 IMAD.MOV.U32 R2, RZ, RZ, R14 ;  /* 0x000000ffff02c224 */ /* 0x008fe400078e000e */
[----:B------:R-:W0:Y:S01]  /*b290*/  SHFL.IDX PT, R14, R5, 0x6, 0x181f ;  /* 0x00d81f00050e7f89 */ /* 0x000e2200000e0000 */
[----:B------:R-:W-:Y:S01]  /*b2a0*/  @!P4 LEA R21, R10, UR38, 0x1 ;  /* 0x000000260a15cc11 */ /* 0x000fe2000f8e08ff */
[----:B------:R-:W-:Y:S02]  /*b2b0*/  @!P4 IMAD.MOV.U32 R3, RZ, RZ, R9 ;  /* 0x000000ffff03c224 */ /* 0x000fe400078e0009 */
[----:B------:R-:W1:Y:S04]  /*b2c0*/  SHFL.IDX PT, R6, R4, 0x6, 0x181f ;  /* 0x00d81f0004067f89 */ /* 0x000e6800000e0000 */
[----:B------:R-:W-:Y:S04]  /*b2d0*/  @!P4 LDGSTS.E.BYPASS.LTC128B.128 [R21+0x24c00], desc[UR6][R2.64], !P3 ;  /* 0x24c000000215cfae */ /* 0x000fe8000d901d46 */
[----:B------:R-:W-:Y:S04]  /*b2e0*/  @!P4 LDGSTS.E.BYPASS.LTC128B.128 [R21+0x28c00], desc[UR6][R2.64+0x80], !P0 ;  /* 0x28c000800215cfae */ /* 0x000fe8000c101d46 */
[----:B------:R-:W-:Y:S04]  /*b2f0*/  @!P4 LDGSTS.E.BYPASS.LTC128B.128 [R21+0x2cc00], desc[UR6][R2.64+0x100], !P1 ;  /* 0x2cc001000215cfae */ /* 0x000fe8000c901d46 */
[----:B------:R3:W-:Y:S01]  /*b300*/  @!P4 LDGSTS.E.BYPASS.LTC128B.128 [R21+0x30c00], desc[UR6][R2.64+0x180], !P2 ;  /* 0x30c001800215cfae */ /* 0x0007e2000d101d46 */
[----:B--2---:R-:W-:-:S13]  /*b310*/  ISETP.GE.AND P4, PT, R13, R0, PT ;  /* 0x000000000d00720c */ /* 0x004fda0003f86270 */
[----:B0-----:R-:W-:-:S05]  /*b320*/  @!P4 LEA R14, P6, R12, R14, 0x1 ;  /* 0x0000000e0c0ec211 */ /* 0x001fca00078c08ff */
[----:B-1----:R-:W-:Y:S01]  /*b330*/  @!P4 IMAD.X R7, RZ, RZ, R6, P6 ;  /* 0x000000ffff07c224 */ /* 0x002fe200030e0606 */
[----:B------:R-:W-:Y:S01]  /*b340*/  @!P4 LEA R9, R10, UR38, 0x1 ;  /* 0x000000260a09cc11 */ /* 0x000fe2000f8e08ff */
[----:B---3--:R-:W-:Y:S02]  /*b350*/  @!P4 IMAD.MOV.U32 R2, RZ, RZ, R14 ;  /* 0x000000ffff02c224 */ /* 0x008fe400078e000e */
[----:B------:R-:W-:Y:S01]  /*b360*/  @!P4 IMAD.MOV.U32 R3, RZ, RZ, R7 ;  /* 0x000000ffff03c224 */ /* 0x000fe200078e0007 */
[----:B------:R0:W1:Y:S04]  /*b370*/  SHFL.IDX PT, R6, R4, 0x7, 0x181f ;  /* 0x00f81f0004067f89 */ /* 0x00006800000e0000 */
[----:B------:R0:W-:Y:S04]  /*b380*/  @!P4 LDGSTS.E.BYPASS.LTC128B.128 [R9+0x25400], desc[UR6][R2.64], !P3 ;  /* 0x254000000209cfae */ /* 0x0001e8000d901d46 */
[----:B------:R0:W-:Y:S04]  /*b390*/  @!P4 LDGSTS.E.BYPASS.LTC128B.128 [R9+0x29400], desc[UR6][R2.64+0x80], !P0 ;  /* 0x294000800209cfae */ /* 0x0001e8000c101d46 */
[----:B------:R0:W-:Y:S04]  /*b3a0*/  @!P4 LDGSTS.E.BYPASS.LTC128B.128 [R9+0x2d400], desc[UR6][R2.64+0x100], !P1 ;  /* 0x2d4001000209cfae */ /* 0x0001e8000c901d46 */
[----:B------:R0:W-:Y:S04]  /*b3b0*/  @!P4 LDGSTS.E.BYPASS.LTC128B.128 [R9+0x31400], desc[UR6][R2.64+0x180], !P2 ;  /* 0x314001800209cfae */ /* 0x0001e8000d101d46 */
[----:B------:R0:W2:Y:S02]  /*b3c0*/  SHFL.IDX PT, R14, R5, 0x7, 0x181f ;  /* 0x00f81f00050e7f89 */ /* 0x0000a400000e0000 */
.L_x_330:
[----:B------:R-:W3:Y:S01]  /*b3d0*/  LDL.LU R10, [R1+0x24] ;  /* 0x00002400010a7983 */ /* 0x000ee20000300800 */
[----:B------:R-:W-:Y:S01]  /*b3e0*/  BSSY B0, `(.L_x_217) ;  /* 0x0000018000007945 */ /* 0x000fe20003800000 */
[----:B---3--:R-:W-:-:S13]  /*b3f0*/  ISETP.GE.AND P4, PT, R10, R0, PT ;  /* 0x000000000a00720c */ /* 0x008fda0003f86270 */
[----:B------:R-:W-:Y:S05]  /*b400*/  @P4 BRA `(.L_x_218) ;  /* 0x0000000000544947 */ /* 0x000fea0003800000 */
[----:B------:R-:W3:Y:S01]  /*b410*/  S2R R10, SR_TID.X ;  /* 0x00000000000a7919 */ /* 0x000ee20000002100 */
[----:B------:R-:W-:Y:S01]  /*b420*/  ULDC.64 UR4, c[0x0][0x208] ;  /* 0x0000820000047ab9 */ /* 0x000fe20000000a00 */
[----:B0-----:R-:W0:Y:S01]  /*b430*/  S2R R3, SR_TID.X ;  /* 0x0000000000037919 */ /* 0x001e220000002100 */
[----:B---3--:R-:W-:Y:S01]  /*b440*/  LOP3.LUT R10, R10, 0x7f, RZ, 0xc0, !PT ;  /* 0x0000007f0a0a7812 */ /* 0x008fe200078ec0ff */
[----:B0-----:R-:W-:-:S04]  /*b450*/  IMAD.SHL.U32 R2, R3, 0x8, RZ ;  /* 0x0000000803027824 */ /* 0x001fc800078e00ff */
[----:B------:R-:W-:Y:S02]  /*b460*/  IMAD.SHL.U32 R4, R10, 0x8, RZ ;  /* 0x000000080a047824 */ /* 0x000fe400078e00ff */
[----:B------:R-:W-:Y:S01]  /*b470*/  IMAD.SHL.U32 R10, R3, 0x8, RZ ;  /* 0x00000008030a7824 */ /* 0x000fe200078e00ff */
[----:B------:R-:W-:-:S04]  /*b480*/  LOP3.LUT R2, R2, 0x38, RZ, 0xc0, !PT ;  /* 0x0000003802027812 */ /* 0x000fc800078ec0ff */
[----:B------:R-:W-:Y:S02]  /*b490*/  LOP3.LUT R10, R10, 0x1f8, RZ, 0xc0, !PT ;  /* 0x000001f80a0a7812 */ /* 0x000fe400078ec0ff */
[----:B--2---:R-:W-:Y:S02]  /*b4a0*/  LEA R2, P4, R2, R14, 0x1 ;  /* 0x0000000e02027211 */ /* 0x004fe400078808ff */
[----:B------:R-:W-:-:S03]  /*b4b0*/  LOP3.LUT R10, R10, 0x38, R3, 0x78, !PT ;  /* 0x000000380a0a7812 */ /* 0x000fc600078e7803 */
[----:B-1----:R-:W-:Y:S01]  /*b4c0*/  IMAD.X R3, RZ, RZ, R6, P4 ;  /* 0x000000ffff037224 */ /* 0x002fe200020e0606 */
[----:B------:R-:W-:-:S04]  /*b4d0*/  LOP3.LUT R10, R10, 0x200, R4, 0xf8, !PT ;  /* 0x000002000a0a7812 */ /* 0x000fc800078ef804 */
[----:B------:R-:W-:-:S05]  /*b4e0*/  LEA R5, R10, UR38, 0x1 ;  /* 0x000000260a057c11 */ /* 0x000fca000f8e08ff */
[----:B------:R-:W-:Y:S01]  /*b4f0*/  @!PT LDS RZ, [RZ] ;  /* 0x00000000fffff984 */ /* 0x000fe20000000800 */
[----:B------:R-:W-:Y:S01]  /*b500*/  @!PT LDS RZ, [RZ] ;  /* 0x00000000fffff984 */ /* 0x000fe20000000800 */
[----:B------:R-:W-:Y:S01]  /*b510*/  @!PT LDS RZ, [RZ] ;  /* 0x00000000fffff984 */ /* 0x000fe20000000800 */
[----:B------:R3:W-:Y:S04]  /*b520*/  LDGSTS.E.BYPASS.LTC128B.128 [R5+0x25c00], desc[UR4][R2.64], !P3 ;  /* 0x25c0000002057fae */ /* 0x0007e8000d901d44 */
[----:B------:R3:W-:Y:S04]  /*b530*/  LDGSTS.E.BYPASS.LTC128B.128 [R5+0x29c00], desc[UR4][R2.64+0x80], !P0 ;  /* 0x29c0008002057fae */ /* 0x0007e8000c101d44 */
[----:B------:R3:W-:Y:S04]  /*b540*/  LDGSTS.E.BYPASS.LTC128B.128 [R5+0x2dc00], desc[UR4][R2.64+0x100], !P1 ;  /* 0x2dc0010002057fae */ /* 0x0007e8000c901d44 */
[----:B------:R3:W-:Y:S02]  /*b550*/  LDGSTS.E.BYPASS.LTC128B.128 [R5+0x31c00], desc[UR4][R2.64+0x180], !P2 ;  /* 0x31c0018002057fae */ /* 0x0007e4000d101d44 */
.L_x_218:
[----:B------:R-:W-:Y:S05]  /*b560*/  BSYNC B0 ;  /* 0x0000000000007941 */ /* 0x000fea0003800000 */
.L_x_217:
[----:B------:R-:W-:Y:S01]  /*b570*/  NOP ;  /* 0x0000000000007918 */ /* 0x000fe20000000000 */
[----:B------:R-:W-:Y:S01]  /*b580*/  SYNCS.ARRIVE.TRANS64.RED.A0T1 RZ, [UR38+0x32410], RZ ;  /* 0x032410ffffff79a7 */ /* 0x000fe20008200426 */
[----:B0--3--:R-:W-:Y:S01]  /*b590*/  IMAD.MOV.U32 R2, RZ, RZ, 0x1 ;  /* 0x00000001ff027424 */ /* 0x009fe200078e00ff */
[----:B------:R-:W-:Y:S04]  /*b5a0*/  ARRIVES.LDGSTSBAR.64.TRANSCNT [UR38+0x32410] ;  /* 0x03241000ff0079b0 */ /* 0x000fe80008000aa6 */
[----:B------:R-:W-:Y:S01]  /*b5b0*/  SHF.L.U32 R2, R2, 0x1f, RZ ;  /* 0x0000001f02027819 */ /* 0x000fe200000006ff */
[----:B------:R-:W-:Y:S01]  /*b5c0*/  NOP ;  /* 0x0000000000007918 */ /* 0x000fe20000000000 */
[----:B------:R-:W-:Y:S02]  /*b5d0*/  SYNCS.ARRIVE.TRANS64.A1T0 RZ, [UR38+0x32410], RZ ;  /* 0x032410ffffff79a7 */ /* 0x000fe40008100026 */
[----:B------:R-:W0:Y:S02]  /*b5e0*/  SYNCS.PHASECHK.TRANS64.TRYWAIT P0, [UR38+0x32420], R2 ;  /* 0x03242002ff0075a7 */ /* 0x000e240008000166 */
[----:B0-----:R-:W-:Y:S05]  /*b5f0*/  @!P0 BRA `(.L_x_219) ;  /* 0x0000004000208947 */ /* 0x001fea0003800000 */
.L_x_331:
[----:B------:R-:W-:Y:S01]  /*b600*/  LOP3.LUT P0, RZ, R17, 0x2, RZ, 0xc0, !PT ;  /* 0x0000000211ff7812 */ /* 0x000fe2000780c0ff */
[----:B------:R-:W-:Y:S01]  /*b610*/  BSSY B0, `(.L_x_220) ;  /* 0x000004b000007945 */ /* 0x000fe20003800000 */
[----:B------:R-:W-:-:S11]  /*b620*/  IMAD.MOV.U32 R0, RZ, RZ, 0x1 ;  /* 0x00000001ff007424 */ /* 0x000fd600078e00ff */
[----:B------:R-:W-:Y:S05]  /*b630*/  @!P0 BRA `(.L_x_221) ;  /* 0x0000000400208947 */ /* 0x000fea0003800000 */
[----:B------:R-:W3:Y:S01]  /*b640*/  SYNCS.PHASECHK.TRANS64.TRYWAIT P0, [UR38+0x32460], R2 ;  /* 0x03246002ff0075a7 */ /* 0x000ee20008000166 */
[----:B0-----:R-:W0:Y:S02]  /*b650*/  S2R R3, SR_TID.X ;  /* 0x0000000000037919 */ /* 0x001e240000002100 */
[----:B0-----:R-:W-:-:S04]  /*b660*/  LOP3.LUT R3, R3, 0x7f, RZ, 0xc0, !PT ;  /* 0x0000007f03037812 */ /* 0x001fc800078ec0ff */
[----:B------:R-:W-:Y:S01]  /*b670*/  ISETP.NE.AND P1, PT, R3, RZ, PT ;  /* 0x000000ff0300720c */ /* 0x000fe20003f25270 */
[----:B---3--:R-:W-:-:S12]  /*b680*/  @!P0 BRA `(.L_x_222) ;  /* 0x0000004000148947 */ /* 0x008fd80003800000 */
.L_x_332:
[----:B------:R-:W-:Y:S04]  /*b690*/  BSSY B1, `(.L_x_223) ;  /* 0x0000008000017945 */ /* 0x000fe80003800000 */
[----:B------:R-:W-:Y:S05]  /*b6a0*/  @P1 BRA `(.L_x_224) ;  /* 0x0000000000181947 */ /* 0x000fea0003800000 */
[----:B0-----:R-:W0:Y:S01]  /*b6b0*/  S2R R3, SR_TID.X ;  /* 0x0000000000037919 */ /* 0x001e220000002100 */
[----:B------:R-:W-:-:S04]  /*b6c0*/  IMAD.MOV.U32 R2, RZ, RZ, 0xc000 ;  /* 0x0000c000ff027424 */ /* 0x000fc800078e00ff */
[----:B------:R3:W-:Y:S01]  /*b6d0*/  SYNCS.ARRIVE.TRANS64 RZ, [UR38+0x32450], R2 ;  /* 0x03245002ffff79a7 */ /* 0x0007e20008000026 */
[----:B0-----:R-:W-:-:S13]  /*b6e0*/  LOP3.LUT P0, RZ, R3, 0x1f, RZ, 0xc0, !PT ;  /* 0x0000001f03ff7812 */ /* 0x001fda000780c0ff */
[----:B---3--:R-:W-:Y:S05]  /*b6f0*/  @!P0 BRA `(.L_x_224) ;  /* 0x0000000000048947 */ /* 0x008fea0003800000 */
[----:B------:R-:W-:Y:S01]  /*b700*/  BPT.TRAP 0x1 ;  /* 0x000000040000795c */ /* 0x000fe20000300000 */
.L_x_224:
[----:B------:R-:W-:Y:S05]  /*b710*/  BSYNC B1 ;  /* 0x0000000000017941 */ /* 0x000fea0003800000 */
.L_x_223:
[----:B0-----:R-:W3:Y:S01]  /*b720*/  LDL.LU R2, [R1+0x8] ;  /* 0x0000080001027983 */ /* 0x001ee20000300800 */
        /* <DEDUP_REMOVED lines=9> */
[----:B---3--:R-:W-:-:S08]  /*b7c0*/  IMAD R2, R2, 0x60, RZ ;  /* 0x0000006002027824 */ /* 0x008fd000078e02ff */
.L_x_225:
        /* <DEDUP_REMOVED lines=8> */
[----:B------:R-:W-:Y:S01]  /*b850*/  PLOP3.LUT P0, PT, PT, PT, PT, 0x80, 0x0 ;  /* 0x000000000000781c */ /* 0x000fe20003f0f070 */
[----:B------:R-:W-:Y:S01]  /*b860*/  UIADD3 UR8, UR38, 0x3400, URZ ;  /* 0x0000340026087890 */ /* 0x000fe2000fffe03f */
[----:B------:R-:W-:Y:S01]  /*b870*/  UMOV UR6, 0x0 ;  /* 0x0000000000067882 */ /* 0x000fe20000000000 */
[----:B------:R-:W-:Y:S01]  /*b880*/  UMOV UR7, 0x14f00000 ;  /* 0x14f0000000077882 */ /* 0x000fe20000000000 */
[----:B------:R-:W-:-:S09]  /*b890*/  UMOV UR10, 0x40 ;  /* 0x00000040000a7882 */ /* 0x000fd20000000000 */
.L_x_226:
        /* <DEDUP_REMOVED lines=13> */
.L_x_227:
        /* <DEDUP_REMOVED lines=13> */
.L_x_228:
[----:B------:R-:W-:-:S13]  /*ba40*/  @P0 ELECT P1, URZ, PT ;  /* 0x00000000003f082f */ /* 0x000fda0003820000 */
[----:B------:R-:W-:Y:S01]  /*ba50*/  @P1 R2UR UR13, R16 ;  /* 0x00000000100d12ca */ /* 0x000fe200000e0000 */
[----:B------:R-:W-:Y:S01]  /*ba60*/  UMOV UR12, UR36 ;  /* 0x00000024000c7c82 */ /* 0x000fe20008000000 */
[----:B------:R-:W-:Y:S02]  /*ba70*/  @P1 R2UR UR11, R2 ;  /* 0x00000000020b12ca */ /* 0x000fe400000e0000 */
[----:B------:R-:W-:Y:S02]  /*ba80*/  @P1 PLOP3.LUT P0, PT, P1, PT, PT, 0x8, 0x0 ;  /* 0x000000000000181c */ /* 0x000fe40000f0e170 */
[----:B------:R-:W-:-:S09]  /*ba90*/  PLOP3.LUT P1, PT, PT, PT, PT, 0x8, 0x0 ;  /* 0x000000000000781c */ /* 0x000fd20003f2e170 */
[----:B------:R3:W-:Y:S02]  /*baa0*/  UTMALDG.4D [UR8], [UR4], desc[UR6] ;  /* 0x00000608040075b4 */ /* 0x0007e40008019000 */
[----:B---3--:R-:W-:Y:S05]  /*bab0*/  @P0 BRA.U.ANY `(.L_x_228) ;  /* 0xfffffffd00e00947 */ /* 0x008fea000393ffff */
.L_x_221:
[----:B------:R-:W-:Y:S05]  /*bac0*/  BSYNC B0 ;  /* 0x0000000000007941 */ /* 0x000fea0003800000 */
.L_x_220:
[----:B------:R-:W-:Y:S01]  /*bad0*/  UIADD3 UR6, UR40, -0x2, URZ ;  /* 0xfffffffe28067890 */ /* 0x000fe2000fffe03f */
[----:B------:R-:W-:Y:S02]  /*bae0*/  IMAD.MOV.U32 R7, RZ, RZ, RZ ;  /* 0x000000ffff077224 */ /* 0x000fe400078e00ff */
[----:B-1----:R-:W-:Y:S01]  /*baf0*/  IMAD.MOV.U32 R6, RZ, RZ, 0x1 ;  /* 0x00000001ff067424 */ /* 0x002fe200078e00ff */
[----:B------:R-:W-:-:S06]  /*bb00*/  UISETP.GE.AND UP0, UPT, UR6, UR39, UPT ;  /* 0x000000270600728c */ /* 0x000fcc000bf06270 */
[----:B------:R-:W-:-:S13]  /*bb10*/  PLOP3.LUT P0, PT, PT, PT, UP0, 0x80, 0x0 ;  /* 0x000000000000781c */ /* 0x000fda0003f0f008 */
[----:B------:R-:W-:Y:S05]  /*bb20*/  @!P0 BRA `(.L_x_202) ;  /* 0x0000001800b08947 */ /* 0x000fea0003800000 */
[----:B------:R-:W-:Y:S01]  /*bb30*/  UIADD3 UR4, UR44, 0x1, URZ ;  /* 0x000000012c047890 */ /* 0x000fe2000fffe03f */
[----:B------:R-:W-:Y:S01]  /*bb40*/  LOP3.LUT R0, RZ, UR39, RZ, 0x33, !PT ;  /* 0x00000027ff007c12 */ /* 0x000fe2000f8e33ff */
[----:B------:R-:W1:Y:S01]  /*bb50*/  S2R R4, SR_TID.X ;  /* 0x0000000000047919 */ /* 0x000e620000002100 */
[----:B------:R-:W-:Y:S01]  /*bb60*/  IMAD.U32 R8, RZ, RZ, UR6 ;  /* 0x00000006ff087e24 */ /* 0x000fe2000f8e00ff */
[----:B------:R-:W-:Y:S01]  /*bb70*/  UIMAD UR4, UR4, UR42, URZ ;  /* 0x0000002a040472a4 */ /* 0x000fe2000f8e023f */
[----:B------:R-:W-:-:S03]  /*bb80*/  IMAD.MOV.U32 R6, RZ, RZ, 0x1 ;  /* 0x00000001ff067424 */ /* 0x000fc600078e00ff */
[----:B------:R-:W-:-:S04]  /*bb90*/  UISETP.LT.AND UP0, UPT, UR41, UR4, UPT ;  /* 0x000000042900728c */ /* 0x000fc8000bf01270 */
[----:B------:R-:W-:-:S06]  /*bba0*/  USEL UR4, UR41, UR4, UP0 ;  /* 0x0000000429047287 */ /* 0x000fcc0008000000 */
[----:B0-----:R-:W-:-:S05]  /*bbb0*/  IMAD R3, RZ, RZ, -UR4 ;  /* 0x80000004ff037e24 */ /* 0x001fca000f8e02ff */
[----:B------:R-:W-:-:S04]  /*bbc0*/  VIADDMNMX R0, R3, 0x1, R0, !PT ;  /* 0x0000000103007846 */ /* 0x000fc80007800100 */
[----:B------:R-:W-:Y:S02]  /*bbd0*/  R2UR UR5, R0 ;  /* 0x00000000000572ca */ /* 0x000fe400000e0000 */
[----:B------:R-:W-:Y:S02]  /*bbe0*/  LOP3.LUT R0, RZ, UR4, RZ, 0x33, !PT ;  /* 0x00000004ff007c12 */ /* 0x000fe4000f8e33ff */
[----:B-1----:R-:W-:-:S09]  /*bbf0*/  LOP3.LUT R10, R4, 0x1f, RZ, 0xc0, !PT ;  /* 0x0000001f040a7812 */ /* 0x002fd200078ec0ff */
        /* <DEDUP_REMOVED lines=12> */
.L_x_262:
[----:B------:R-:W-:Y:S01]  /*bcc0*/  LOP3.LUT P0, RZ, R17, 0x2, RZ, 0xc0, !PT ;  /* 0x0000000211ff7812 */ /* 0x000fe2000780c0ff */
[----:B------:R-:W-:Y:S01]  /*bcd0*/  VIADD R9, R9, 0xfffffffe ;  /* 0xfffffffe09097836 */ /* 0x000fe20000000000 */
[----:B------:R-:W-:Y:S04]  /*bce0*/  BSSY B1, `(.L_x_230) ;  /* 0x0000082000017945 */ /* 0x000fe80003800000 */
[----:B------:R-:W-:-:S07]  /*bcf0*/  ISETP.NE.AND P1, PT, R9, RZ, PT ;  /* 0x000000ff0900720c */ /* 0x000fce0003f25270 */
[----:B------:R-:W-:Y:S06]  /*bd00*/  @!P0 BRA `(.L_x_231) ;  /* 0x0000000400fc8947 */ /* 0x000fec0003800000 */
[----:B------:R-:W-:Y:S01]  /*bd10*/  LOP3.LUT P0, RZ, R17, 0x1, RZ, 0xc0, !PT ;  /* 0x0000000111ff7812 */ /* 0x000fe2000780c0ff */
[----:B------:R-:W-:-:S12]  /*bd20*/  IMAD.MOV.U32 R13, RZ, RZ, R8 ;  /* 0x000000ffff0d7224 */ /* 0x000fd800078e0008 */
[----:B------:R-:W-:Y:S05]  /*bd30*/  @!P0 BRA `(.L_x_232) ;  /* 0x0000000000508947 */ /* 0x000fea0003800000 */
[----:B------:R-:W0:Y:S01]  /*bd40*/  LDC R13, c[0x0][0x43c] ;  /* 0x00010f00ff0d7b82 */ /* 0x000e220000000800 */
[----:B------:R-:W-:Y:S01]  /*bd50*/  IMAD.MOV.U32 R12, RZ, RZ, R8 ;  /* 0x000000ffff0c7224 */ /* 0x000fe200078e0008 */
[----:B------:R-:W-:Y:S01]  /*bd60*/  ULDC.64 UR4, c[0x0][0x428] ;  /* 0x00010a0000047ab9 */ /* 0x000fe20000000a00 */
[----:B------:R-:W-:Y:S01]  /*bd70*/  ULDC.64 UR6, c[0x0][0x208] ;  /* 0x0000820000067ab9 */ /* 0x000fe20000000a00 */
        /* <DEDUP_REMOVED lines=16> */
.L_x_232:
[----:B------:R-:W1:Y:S01]  /*be80*/  S2R R2, SR_TID.X ;  /* 0x0000000000027919 */ /* 0x000e620000002100 */
[----:B------:R-:W-:Y:S01]  /*be90*/  BSSY B2, `(.L_x_233) ;  /* 0x0000006000027945 */ /* 0x000fe20003800000 */
[----:B-1----:R-:W-:Y:S02]  /*bea0*/  LOP3.LUT R3, R2, 0x7f, RZ, 0xc0, !PT ;  /* 0x0000007f02037812 */ /* 0x002fe400078ec0ff */
[----:B------:R-:W-:Y:S02]  /*beb0*/  SHF.L.U32 R2, R0, 0x1f, RZ ;  /* 0x0000001f00027819 */ /* 0x000fe400000006ff */
[----:B------:R-:W-:Y:S02]  /*bec0*/  ISETP.NE.AND P2, PT, R3, RZ, PT ;  /* 0x000000ff0300720c */ /* 0x000fe40003f45270 */
[----:B------:R-:W1:Y:S02]  /*bed0*/  SYNCS.PHASECHK.TRANS64.TRYWAIT P0, [UR38+0x32448], R2 ;  /* 0x03244802ff0075a7 */ /* 0x000e640008000166 */
[----:B-1----:R-:W-:Y:S09]  /*bee0*/  @!P0 BRA `(.L_x_234) ;  /* 0x0000003800148947 */ /* 0x002ff20003800000 */
.L_x_333:
[----:B------:R-:W-:Y:S05]  /*bef0*/  BSYNC B2 ;  /* 0x0000000000027941 */ /* 0x000fea0003800000 */
.L_x_233:
[----:B------:R-:W-:Y:S04]  /*bf00*/  BSSY B2, `(.L_x_235) ;  /* 0x0000007000027945 */ /* 0x000fe80003800000 */
[----:B------:R-:W-:Y:S05]  /*bf10*/  @P2 BRA `(.L_x_236) ;  /* 0x0000000000142947 */ /* 0x000fea0003800000 */
[----:B------:R-:W-:Y:S01]  /*bf20*/  ISETP.NE.AND P0, PT, R10, RZ, PT ;  /* 0x000000ff0a00720c */ /* 0x000fe20003f05270 */
[----:B-1----:R-:W-:-:S04]  /*bf30*/  IMAD.MOV.U32 R3, RZ, RZ, 0x3000 ;  /* 0x00003000ff037424 */ /* 0x002fc800078e00ff */
[----:B------:R3:W-:Y:S08]  /*bf40*/  SYNCS.ARRIVE.TRANS64 RZ, [UR38+0x32438], R3 ;  /* 0x03243803ffff79a7 */ /* 0x0007f00008000026 */
[----:B---3--:R-:W-:Y:S05]  /*bf50*/  @!P0 BRA `(.L_x_236) ;  /* 0x0000000000048947 */ /* 0x008fea0003800000 */
[----:B------:R-:W-:Y:S01]  /*bf60*/  BPT.TRAP 0x1 ;  /* 0x000000040000795c */ /* 0x000fe20000300000 */
.L_x_236:
[----:B------:R-:W-:Y:S05]  /*bf70*/  BSYNC B2 ;  /* 0x0000000000027941 */ /* 0x000fea0003800000 */
.L_x_235:
        /* <DEDUP_REMOVED lines=11> */
.L_x_237:
        /* <DEDUP_REMOVED lines=10> */
.L_x_334:
[----:B------:R-:W-:Y:S05]  /*c0d0*/  BSYNC B2 ;  /* 0x0000000000027941 */ /* 0x000fea0003800000 */
.L_x_238:
        /* <DEDUP_REMOVED lines=9> */
.L_x_241:
[----:B------:R-:W-:Y:S05]  /*c170*/  BSYNC B2 ;  /* 0x0000000000027941 */ /* 0x000fea0003800000 */
.L_x_240:
        /* <DEDUP_REMOVED lines=9> */
.L_x_242:
        /* <DEDUP_REMOVED lines=13> */
.L_x_243:
        /* <DEDUP_REMOVED lines=13> */
.L_x_244:
        /* <DEDUP_REMOVED lines=13> */
.L_x_245:
        /* <DEDUP_REMOVED lines=8> */
.L_x_231:
[----:B------:R-:W-:Y:S05]  /*c500*/  BSYNC B1 ;  /* 0x0000000000017941 */ /* 0x000fea0003800000 */
.L_x_230:
[----:B------:R-:W-:Y:S01]  /*c510*/  LOP3.LUT P3, RZ, R17, 0x2, RZ, 0xc0, !PT ;  /* 0x0000000211ff7812 */ /* 0x000fe2000786c0ff */
[----:B------:R-:W-:Y:S01]  /*c520*/  BSSY B1, `(.L_x_246) ;  /* 0x0000083000017945 */ /* 0x000fe20003800000 */
[----:B------:R-:W-:-:S11]  /*c530*/  LOP3.LUT R0, R0, 0x1, RZ, 0x3c, !PT ;  /* 0x0000000100007812 */ /* 0x000fd600078e3cff */
[----:B------:R-:W-:Y:S05]  /*c540*/  @!P3 BRA `(.L_x_247) ;  /* 0x000000080000b947 */ /* 0x000fea0003800000 */
[----:B------:R-:W-:Y:S01]  /*c550*/  LOP3.LUT P3, RZ, R17, 0x1, RZ, 0xc0, !PT ;  /* 0x0000000111ff7812 */ /* 0x000fe2000786c0ff */
[----:B------:R-:W-:-:S12]  /*c560*/  VIADD R12, R8, 0xffffffff ;  /* 0xffffffff080c7836 */ /* 0x000fd80000000000 */
[----:B------:R-:W-:Y:S05]  /*c570*/  @!P3 BRA `(.L_x_248) ;  /* 0x000000000050b947 */ /* 0x000fea0003800000 */
[----:B--2---:R-:W0:Y:S01]  /*c580*/  LDC R14, c[0x0][0x43c] ;  /* 0x00010f00ff0e7b82 */ /* 0x004e220000000800 */
        /* <DEDUP_REMOVED lines=19> */
.L_x_248:
[----:B------:R-:W1:Y:S01]  /*c6c0*/  S2R R2, SR_TID.X ;  /* 0x0000000000027919 */ /* 0x000e620000002100 */
[----:B------:R-:W-:Y:S01]  /*c6d0*/  BSSY B2, `(.L_x_249) ;  /* 0x0000006000027945 */ /* 0x000fe20003800000 */
[----:B-1----:R-:W-:Y:S02]  /*c6e0*/  LOP3.LUT R3, R2, 0x7f, RZ, 0xc0, !PT ;  /* 0x0000007f02037812 */ /* 0x002fe400078ec0ff */
[----:B------:R-:W-:Y:S02]  /*c6f0*/  SHF.L.U32 R2, R0, 0x1f, RZ ;  /* 0x0000001f00027819 */ /* 0x000fe400000006ff */
[----:B------:R-:W-:Y:S02]  /*c700*/  ISETP.NE.AND P2, PT, R3, RZ, PT ;  /* 0x000000ff0300720c */ /* 0x000fe40003f45270 */
[----:B------:R-:W1:Y:S02]  /*c710*/  SYNCS.PHASECHK.TRANS64.TRYWAIT P0, [UR38+0x32440], R2 ;  /* 0x03244002ff0075a7 */ /* 0x000e640008000166 */
[----:B-1----:R-:W-:Y:S09]  /*c720*/  @!P0 BRA `(.L_x_250) ;  /* 0x0000003000348947 */ /* 0x002ff20003800000 */
.L_x_335:
[----:B------:R-:W-:Y:S05]  /*c730*/  BSYNC B2 ;  /* 0x0000000000027941 */ /* 0x000fea0003800000 */
.L_x_249:
[----:B------:R-:W-:Y:S04]  /*c740*/  BSSY B2, `(.L_x_251) ;  /* 0x0000007000027945 */ /* 0x000fe80003800000 */
[----:B------:R-:W-:Y:S05]  /*c750*/  @P2 BRA `(.L_x_252) ;  /* 0x0000000000142947 */ /* 0x000fea0003800000 */
[----:B------:R-:W-:Y:S01]  /*c760*/  ISETP.NE.AND P0, PT, R10, RZ, PT ;  /* 0x000000ff0a00720c */ /* 0x000fe20003f05270 */
[----:B-1----:R-:W-:-:S04]  /*c770*/  IMAD.MOV.U32 R3, RZ, RZ, 0x3000 ;  /* 0x00003000ff037424 */ /* 0x002fc800078e00ff */
[----:B------:R3:W-:Y:S08]  /*c780*/  SYNCS.ARRIVE.TRANS64 RZ, [UR38+0x32430], R3 ;  /* 0x03243003ffff79a7 */ /* 0x0007f00008000026 */
[----:B---3--:R-:W-:Y:S05]  /*c790*/  @!P0 BRA `(.L_x_252) ;  /* 0x0000000000048947 */ /* 0x008fea0003800000 */
[----:B------:R-:W-:Y:S01]  /*c7a0*/  BPT.TRAP 0x1 ;  /* 0x000000040000795c */ /* 0x000fe20000300000 */
.L_x_252:
[----:B------:R-:W-:Y:S05]  /*c7b0*/  BSYNC B2 ;  /* 0x0000000000027941 */ /* 0x000fea0003800000 */
.L_x_251:
        /* <DEDUP_REMOVED lines=11> */
.L_x_253:
        /* <DEDUP_REMOVED lines=11> */
.L_x_336:
[----:B------:R-:W-:Y:S05]  /*c920*/  BSYNC B2 ;  /* 0x0000000000027941 */ /* 0x000fea0003800000 */
.L_x_254:
        /* <DEDUP_REMOVED lines=9> */
.L_x_257:
[----:B------:R-:W-:Y:S05]  /*c9c0*/  BSYNC B2 ;  /* 0x0000000000027941 */ /* 0x000fea0003800000 */
.L_x_256:
        /* <DEDUP_REMOVED lines=9> */
.L_x_258:
        /* <DEDUP_REMOVED lines=13> */
.L_x_259:
        /* <DEDUP_REMOVED lines=13> */
.L_x_260:
        /* <DEDUP_REMOVED lines=13> */
.L_x_261:
        /* <DEDUP_REMOVED lines=8> */
.L_x_247:
[----:B------:R-:W-:Y:S05]  /*cd50*/  BSYNC B1 ;  /* 0x0000000000017941 */ /* 0x000fea0003800000 */
.L_x_246:
[----:B------:R-:W-:Y:S01]  /*cd60*/  VIADD R8, R8, 0xfffffffe ;  /* 0xfffffffe08087836 */ /* 0x000fe20000000000 */
[----:B------:R-:W-:Y:S06]  /*cd70*/  @P1 BRA `(.L_x_262) ;  /* 0xffffffec00d01947 */ /* 0x000fec000383ffff */
[----:B------:R-:W-:Y:S05]  /*cd80*/  BSYNC B0 ;  /* 0x0000000000007941 */ /* 0x000fea0003800000 */
.L_x_229:
[----:B------:R-:W-:-:S13]  /*cd90*/  ISETP.NE.AND P0, PT, R11, RZ, PT ;  /* 0x000000ff0b00720c */ /* 0x000fda0003f05270 */
[----:B------:R-:W-:Y:S05]  /*cda0*/  @!P0 BRA `(.L_x_202) ;  /* 0x0000000800108947 */ /* 0x000fea0003800000 */
[----:B------:R-:W-:Y:S01]  /*cdb0*/  LOP3.LUT P1, RZ, R17, 0x2, RZ, 0xc0, !PT ;  /* 0x0000000211ff7812 */ /* 0x000fe2000782c0ff */
[----:B------:R-:W-:-:S12]  /*cdc0*/  BSSY B0, `(.L_x_263) ;  /* 0x0000080000007945 */ /* 0x000fd80003800000 */
[----:B------:R-:W-:Y:S05]  /*cdd0*/  @!P1 BRA `(.L_x_264) ;  /* 0x0000000400f89947 */ /* 0x000fea0003800000 */
[----:B------:R-:W-:-:S13]  /*cde0*/  LOP3.LUT P1, RZ, R17, 0x1, RZ, 0xc0, !PT ;  /* 0x0000000111ff7812 */ /* 0x000fda000782c0ff */
[----:B------:R-:W-:Y:S05]  /*cdf0*/  @!P1 BRA `(.L_x_265) ;  /* 0x00000000004c9947 */ /* 0x000fea0003800000 */
[----:B------:R-:W0:Y:S01]  /*ce00*/  LDC R5, c[0x0][0x43c] ;  /* 0x00010f00ff057b82 */ /* 0x000e220000000800 */
[----:B------:R-:W-:Y:S01]  /*ce10*/  ULDC.64 UR4, c[0x0][0x428] ;  /* 0x00010a0000047ab9 */ /* 0x000fe20000000a00 */
[----:B------:R-:W-:Y:S01]  /*ce20*/  ULDC.64 UR6, c[0x0][0x208] ;  /* 0x0000820000067ab9 */ /* 0x000fe20000000a00 */
[----:B------:R-:W-:-:S04]  /*ce30*/  IMAD R19, R19, UR4, RZ ;  /* 0x0000000413137c24 */ /* 0x000fc8000f8e02ff */
[----:B------:R-:W-:Y:S01]  /*ce40*/  IMAD R7, R18, UR5, R19 ;  /* 0x0000000512077c24 */ /* 0x000fe2000f8e0213 */
[----:B0-----:R-:W-:-:S13]  /*ce50*/  ISETP.NE.AND P0, PT, R5, 0x1, PT ;  /* 0x000000010500780c */ /* 0x001fda0003f05270 */
[----:B------:R-:W0:Y:S02]  /*ce60*/  @P0 LDC.64 R2, c[0x0][0x440] ;  /* 0x00011000ff020b82 */ /* 0x000e240000000a00 */
[----:B0-----:R-:W-:-:S04]  /*ce70*/  @P0 IMAD.HI.U32 R4, R8, R2, RZ ;  /* 0x0000000208040227 */ /* 0x001fc800078e00ff */
[----:B------:R-:W-:Y:S01]  /*ce80*/  IMAD.MOV.U32 R2, RZ, RZ, R8 ;  /* 0x000000ffff027224 */ /* 0x000fe200078e0008 */
[----:B------:R-:W-:-:S04]  /*ce90*/  @P0 SHF.R.U32.HI R2, RZ, R3, R4 ;  /* 0x00000003ff020219 */ /* 0x000fc80000011604 */
[----:B------:R-:W-:-:S03]  /*cea0*/  SHF.R.S32.HI R3, RZ, 0x1f, R2 ;  /* 0x0000001fff037819 */ /* 0x000fc60000011402 */
        /* <DEDUP_REMOVED lines=8> */
.L_x_265:
[----:B------:R-:W1:Y:S01]  /*cf30*/  S2R R2, SR_TID.X ;  /* 0x0000000000027919 */ /* 0x000e620000002100 */
[----:B------:R-:W-:Y:S01]  /*cf40*/  BSSY B1, `(.L_x_266) ;  /* 0x0000006000017945 */ /* 0x000fe20003800000 */
[----:B-1----:R-:W-:Y:S02]  /*cf50*/  LOP3.LUT R3, R2, 0x7f, RZ, 0xc0, !PT ;  /* 0x0000007f02037812 */ /* 0x002fe400078ec0ff */
[----:B------:R-:W-:Y:S02]  /*cf60*/  SHF.L.U32 R2, R0, 0x1f, RZ ;  /* 0x0000001f00027819 */ /* 0x000fe400000006ff */
[----:B------:R-:W-:Y:S02]  /*cf70*/  ISETP.NE.AND P1, PT, R3, RZ, PT ;  /* 0x000000ff0300720c */ /* 0x000fe40003f25270 */
[----:B------:R-:W1:Y:S02]  /*cf80*/  SYNCS.PHASECHK.TRANS64.TRYWAIT P0, [UR38+0x32448], R2 ;  /* 0x03244802ff0075a7 */ /* 0x000e640008000166 */
[----:B-1----:R-:W-:Y:S09]  /*cf90*/  @!P0 BRA `(.L_x_267) ;  /* 0x0000002800488947 */ /* 0x002ff20003800000 */
.L_x_337:
[----:B------:R-:W-:Y:S05]  /*cfa0*/  BSYNC B1 ;  /* 0x0000000000017941 */ /* 0x000fea0003800000 */
.L_x_266:
[----:B------:R-:W-:Y:S04]  /*cfb0*/  BSSY B1, `(.L_x_268) ;  /* 0x0000007000017945 */ /* 0x000fe80003800000 */
[----:B------:R-:W-:Y:S05]  /*cfc0*/  @P1 BRA `(.L_x_269) ;  /* 0x0000000000141947 */ /* 0x000fea0003800000 */
[----:B------:R-:W-:Y:S01]  /*cfd0*/  ISETP.NE.AND P0, PT, R10, RZ, PT ;  /* 0x000000ff0a00720c */ /* 0x000fe20003f05270 */
[----:B-1----:R-:W-:-:S04]  /*cfe0*/  IMAD.MOV.U32 R3, RZ, RZ, 0x3000 ;  /* 0x00003000ff037424 */ /* 0x002fc800078e00ff */
[----:B------:R3:W-:Y:S08]  /*cff0*/  SYNCS.ARRIVE.TRANS64 RZ, [UR38+0x32438], R3 ;  /* 0x03243803ffff79a7 */ /* 0x0007f00008000026 */
[----:B---3--:R-:W-:Y:S05]  /*d000*/  @!P0 BRA `(.L_x_269) ;  /* 0x0000000000048947 */ /* 0x008fea0003800000 */
[----:B------:R-:W-:Y:S01]  /*d010*/  BPT.TRAP 0x1 ;  /* 0x000000040000795c */ /* 0x000fe20000300000 */
.L_x_269:
[----:B------:R-:W-:Y:S05]  /*d020*/  BSYNC B1 ;  /* 0x0000000000017941 */ /* 0x000fea0003800000 */
.L_x_268:
        /* <DEDUP_REMOVED lines=11> */
.L_x_270:
[----:B------:R-:W-:-:S13]  /*d0e0*/  @P0 ELECT P2, URZ, PT ;  /* 0x00000000003f082f */ /* 0x000fda0003840000 */
[----:B-----5:R-:W-:Y:S01]  /*d0f0*/  @P2 R2UR UR13, R16 ;  /* 0x00000000100d22ca */ /* 0x020fe200000e0000 */
[----:B------:R-:W-:Y:S01]  /*d100*/  UMOV UR12, UR36 ;  /* 0x00000024000c7c82 */ /* 0x000fe20008000000 */
[----:B------:R-:W-:Y:S02]  /*d110*/  @P2 R2UR UR11, R8 ;  /* 0x00000000080b22ca */ /* 0x000fe400000e0000 */
[----:B------:R-:W-:Y:S02]  /*d120*/  @P2 PLOP3.LUT P0, PT, P2, PT, PT, 0x8, 0x0 ;  /* 0x000000000000281c */ /* 0x000fe4000170e170 */
[----:B------:R-:W-:-:S09]  /*d130*/  PLOP3.LUT P2, PT, PT, PT, PT, 0x8, 0x0 ;  /* 0x000000000000781c */ /* 0x000fd20003f4e170 */
[----:B------:R3:W-:Y:S02]  /*d140*/  UTMALDG.4D [UR8], [UR4], desc[UR6] ;  /* 0x00000608040075b4 */ /* 0x0007e40008019000 */
[----:B---3--:R-:W-:Y:S05]  /*d150*/  @P0 BRA.U.ANY `(.L_x_270) ;  /* 0xfffffffd00e00947 */ /* 0x008fea000393ffff */
[----:B------:R-:W3:Y:S01]  /*d160*/  SYNCS.PHASECHK.TRANS64.TRYWAIT P0, [UR38+0x32468], R2 ;  /* 0x03246802ff0075a7 */ /* 0x000ee20008000166 */
[----:B------:R-:W-:Y:S04]  /*d170*/  BSSY B1, `(.L_x_271) ;  /* 0x0000002000017945 */ /* 0x000fe80003800000 */
[----:B---3--:R-:W-:Y:S05]  /*d180*/  @!P0 BRA `(.L_x_272) ;  /* 0x0000002400e48947 */ /* 0x008fea0003800000 */
.L_x_338:
[----:B------:R-:W-:Y:S05]  /*d190*/  BSYNC B1 ;  /* 0x0000000000017941 */ /* 0x000fea0003800000 */
.L_x_271:
        /* <DEDUP_REMOVED lines=9> */
.L_x_274:
[----:B------:R-:W-:Y:S05]  /*d230*/  BSYNC B1 ;  /* 0x0000000000017941 */ /* 0x000fea0003800000 */
.L_x_273:
        /* <DEDUP_REMOVED lines=9> */
.L_x_275:
        /* <DEDUP_REMOVED lines=13> */
.L_x_276:
        /* <DEDUP_REMOVED lines=13> */
.L_x_277:
        /* <DEDUP_REMOVED lines=13> */
.L_x_278:
        /* <DEDUP_REMOVED lines=8> */
.L_x_264:
[----:B------:R-:W-:Y:S05]  /*d5c0*/  BSYNC B0 ;  /* 0x0000000000007941 */ /* 0x000fea0003800000 */
.L_x_263:
[----:B------:R-:W-:Y:S02]  /*d5d0*/  LOP3.LUT R0, R0, 0x1, RZ, 0x3c, !PT ;  /* 0x0000000100007812 */ /* 0x000fe400078e3cff */
[----:B------:R-:W-:-:S07]  /*d5e0*/  CS2R R6, SRZ ;  /* 0x0000000000067805 */ /* 0x000fce000001ff00 */
.L_x_202:
[----:B0-----:R-:W0:Y:S01]  /*d5f0*/  S2R R3, SR_CgaCtaId ;  /* 0x0000000000037919 */ /* 0x001e220000008800 */
[----:B------:R-:W-:Y:S02]  /*d600*/  MOV R2, 0x400 ;  /* 0x0000040000027802 */ /* 0x000fe40000000f00 */
[----:B------:R-:W-:Y:S02]  /*d610*/  SHF.L.U32 R7, R7, 0x1f, RZ ;  /* 0x0000001f07077819 */ /* 0x000fe400000006ff */
[----:B0-----:R-:W-:-:S04]  /*d620*/  LEA R2, R3, R2, 0x18 ;  /* 0x0000000203027211 */ /* 0x001fc800078ec0ff */
[----:B------:R-:W0:Y:S02]  /*d630*/  SYNCS.PHASECHK.TRANS64.TRYWAIT P0, [R2+URZ+0x32420], R7 ;  /* 0x03242007020075a7 */ /* 0x000e24000800017f */
[----:B0-----:R-:W-:Y:S05]  /*d640*/  @!P0 BRA `(.L_x_279) ;  /* 0x0000002000cc8947 */ /* 0x001fea0003800000 */
.L_x_339:
[----:B------:R-:W-:-:S03]  /*d650*/  UMOV UR4, 0xffffffff ;  /* 0xffffffff00047882 */ /* 0x000fc60000000000 */
[----:B------:R-:W-:Y:S05]  /*d660*/  BRA.DIV UR4, `(.L_x_280) ;  /* 0x0000002204d87947 */ /* 0x000fea000b800000 */
[----:B------:R-:W1:Y:S02]  /*d670*/  S2R R3, SR_TID.X ;  /* 0x0000000000037919 */ /* 0x000e640000002100 */
[----:B-1----:R-:W-:-:S04]  /*d680*/  SHF.R.U32.HI R3, RZ, 0x5, R3 ;  /* 0x00000005ff037819 */ /* 0x002fc80000011603 */
[----:B------:R-:W-:-:S05]  /*d690*/  LOP3.LUT R3, R3, 0x3, RZ, 0xc0, !PT ;  /* 0x0000000303037812 */ /* 0x000fca00078ec0ff */
[----:B--2---:R1:W2:Y:S02]  /*d6a0*/  SHFL.IDX PT, R14, R3, RZ, 0x1f ;  /* 0x00001fff030e7589 */ /* 0x0042a400000e0000 */
.L_x_342:
[----:B--2---:R-:W-:-:S13]  /*d6b0*/  ISETP.NE.AND P0, PT, R14, RZ, PT ;  /* 0x000000ff0e00720c */ /* 0x004fda0003f05270 */
[----:B------:R-:W-:Y:S05]  /*d6c0*/  @P0 BRA `(.L_x_173) ;  /* 0x0000000000900947 */ /* 0x000fea0003800000 */
[----:B------:R-:W-:-:S03]  /*d6d0*/  UMOV UR4, 0xffffffff ;  /* 0xffffffff00047882 */ /* 0x000fc60000000000 */
[----:B------:R-:W-:Y:S05]  /*d6e0*/  BRA.DIV UR4, `(.L_x_281) ;  /* 0x0000002204ec7947 */ /* 0x000fea000b800000 */
[----:B------:R-:W-:-:S13]  /*d6f0*/  ELECT P6, URZ, PT ;  /* 0x00000000003f782f */ /* 0x000fda00038c0000 */
.L_x_345:
[----:B------:R-:W-:Y:S05]  /*d700*/  @!P6 BRA `(.L_x_173) ;  /* 0x000000000080e947 */ /* 0x000fea0003800000 */
[----:B-1----:R-:W2:Y:S02]  /*d710*/  LDL R3, [R1+0x30] ;  /* 0x0000300001037983 */ /* 0x002ea40000100800 */
[----:B--2---:R-:W-:-:S13]  /*d720*/  R2UR UR4, R3 ;  /* 0x00000000030472ca */ /* 0x004fda00000e0000 */
[----:B------:R-:W-:-:S06]  /*d730*/  ULOP3.LUT UR4, UR4, 0x2, URZ, 0xfc, !UPT ;  /* 0x0000000204047892 */ /* 0x000fcc000f8efc3f */
[----:B------:R-:W-:-:S05]  /*d740*/  IMAD.U32 R3, RZ, RZ, UR4 ;  /* 0x00000004ff037e24 */ /* 0x000fca000f8e00ff */
[----:B------:R-:W-:-:S13]  /*d750*/  ISETP.NE.AND P2, PT, R3, 0x3, PT ;  /* 0x000000030300780c */ /* 0x000fda0003f45270 */
[----:B------:R-:W-:Y:S05]  /*d760*/  @!P2 BRA `(.L_x_282) ;  /* 0x000000000004a947 */ /* 0x000fea0003800000 */
[----:B------:R-:W-:Y:S01]  /*d770*/  BPT.TRAP 0x1 ;  /* 0x000000040000795c */ /* 0x000fe20000300000 */
.L_x_282:
[----:B------:R-:W-:Y:S01]  /*d780*/  VIADD R8, R2, 0x32440 ;  /* 0x0003244002087836 */ /* 0x000fe20000000000 */
[----:B------:R-:W-:Y:S01]  /*d790*/  SHF.L.U32 R4, R0, 0x1f, RZ ;  /* 0x0000001f00047819 */ /* 0x000fe200000006ff */
[C---:B------:R-:W-:Y:S02]  /*d7a0*/  VIADD R3, R6.reuse, 0x1 ;  /* 0x0000000106037836 */ /* 0x040fe40000000000 */
[----:B0-----:R-:W-:-:S03]  /*d7b0*/  IMAD R7, R6, 0x8, R8 ;  /* 0x0000000806077824 */ /* 0x001fc600078e0208 */
[C---:B------:R-:W-:Y:S01]  /*d7c0*/  ISETP.NE.AND P1, PT, R3.reuse, 0x2, PT ;  /* 0x000000020300780c */ /* 0x040fe20003f25270 */
[----:B------:R-:W0:Y:S03]  /*d7d0*/  SYNCS.PHASECHK.TRANS64.TRYWAIT P0, [R7+URZ], R4 ;  /* 0x00000004070075a7 */ /* 0x000e26000800017f */
[----:B------:R-:W-:Y:S02]  /*d7e0*/  SEL R5, RZ, 0x1, P1 ;  /* 0x00000001ff057807 */ /* 0x000fe40000800000 */
[----:B------:R-:W-:Y:S02]  /*d7f0*/  SEL R3, R3, RZ, P1 ;  /* 0x000000ff03037207 */ /* 0x000fe40000800000 */
[----:B------:R-:W-:-:S03]  /*d800*/  LOP3.LUT R0, R0, R5, RZ, 0x3c, !PT ;  /* 0x0000000500007212 */ /* 0x000fc600078e3cff */
[----:B------:R-:W-:Y:S01]  /*d810*/  IMAD R5, R3, 0x8, R8 ;  /* 0x0000000803057824 */ /* 0x000fe200078e0208 */
[----:B------:R-:W-:Y:S01]  /*d820*/  SHF.L.U32 R0, R0, 0x1f, RZ ;  /* 0x0000001f00007819 */ /* 0x000fe200000006ff */
[----:B0-----:R-:W-:Y:S06]  /*d830*/  @!P0 BRA `(.L_x_283) ;  /* 0x0000002000b88947 */ /* 0x001fec0003800000 */
.L_x_346:
[----:B------:R-:W1:Y:S02]  /*d840*/  SYNCS.PHASECHK.TRANS64.TRYWAIT P0, [R5+URZ], R0 ;  /* 0x00000000050075a7 */ /* 0x000e64000800017f */
[----:B-1----:R-:W-:Y:S05]  /*d850*/  @!P0 BRA `(.L_x_284) ;  /* 0x0000002000c48947 */ /* 0x002fea0003800000 */
.L_x_347:
[----:B------:R-:W-:Y:S05]  /*d860*/  @!P2 BRA `(.L_x_285) ;  /* 0x000000000004a947 */ /* 0x000fea0003800000 */
[----:B------:R-:W-:Y:S01]  /*d870*/  BPT.TRAP 0x1 ;  /* 0x000000040000795c */ /* 0x000fe20000300000 */
.L_x_285:
[----:B------:R-:W-:-:S04]  /*d880*/  VIADD R2, R2, 0x32460 ;  /* 0x0003246002027836 */ /* 0x000fc80000000000 */
[----:B-1----:R-:W-:-:S04]  /*d890*/  IMAD R5, R6, 0x8, R2 ;  /* 0x0000000806057824 */ /* 0x002fc800078e0202 */
[----:B------:R-:W1:Y:S02]  /*d8a0*/  SYNCS.PHASECHK.TRANS64.TRYWAIT P0, [R5+URZ], R4 ;  /* 0x00000004050075a7 */ /* 0x000e64000800017f */
[----:B-1----:R-:W-:Y:S05]  /*d8b0*/  @!P0 BRA `(.L_x_286) ;  /* 0x0000002000c08947 */ /* 0x002fea0003800000 */
.L_x_348:
[----:B------:R-:W-:-:S07]  /*d8c0*/  IMAD R3, R3, 0x8, R2 ;  /* 0x0000000803037824 */ /* 0x000fce00078e0202 */
.L_x_287:
[----:B--2---:R2:W3:Y:S02]  /*d8d0*/  SYNCS.PHASECHK.TRANS64.TRYWAIT P0, [R3+URZ], R0 ;  /* 0x00000000030075a7 */ /* 0x0044e4000800017f */
[----:B---3--:R-:W-:Y:S05]  /*d8e0*/  @!P0 NANOSLEEP.SYNCS 0x989680 ;  /* 0x009896800000895d */ /* 0x008fea0003900000 */
[----:B------:R-:W3:Y:S02]  /*d8f0*/  @!P0 SYNCS.PHASECHK.TRANS64 P0, [R3+URZ], R0 ;  /* 0x00000000030085a7 */ /* 0x000ee4000800007f */
[----:B---3--:R-:W-:Y:S05]  /*d900*/  @!P0 BRA `(.L_x_287) ;  /* 0xfffffffc00f08947 */ /* 0x008fea000383ffff */
.L_x_173:
[----:B------:R-:W-:Y:S05]  /*d910*/  BSYNC B6 ;  /* 0x0000000000067941 */ /* 0x000fea0003800000 */
.L_x_170:
[----:B------:R-:W-:Y:S05]  /*d920*/  EXIT ;  /* 0x000000000000794d */ /* 0x000fea0003800000 */
.L_x_177:
[----:B------:R-:W-:-:S13]  /*d930*/  R2UR UR4, R16 ;  /* 0x00000000100472ca */ /* 0x000fda00000e0000 */
[----:B0-----:R-:W-:-:S04]  /*d940*/  IMAD.U32 R3, RZ, RZ, UR4 ;  /* 0x00000004ff037e24 */ /* 0x001fc8000f8e00ff */
[----:B------:R0:W1:Y:S03]  /*d950*/  SYNCS.PHASECHK.TRANS64.TRYWAIT P0, [R3+URZ+0x32400], R10 ;  /* 0x0324000a030075a7 */ /* 0x000066000800017f */
[----:B-1----:R-:W-:Y:S05]  /*d960*/  @!P0 NANOSLEEP.SYNCS 0x989680 ;  /* 0x009896800000895d */ /* 0x002fea0003900000 */
[----:B------:R-:W1:Y:S02]  /*d970*/  @!P0 SYNCS.PHASECHK.TRANS64 P0, [R3+URZ+0x32400], R10 ;  /* 0x0324000a030085a7 */ /* 0x000e64000800007f */
[----:B-1----:R-:W-:Y:S05]  /*d980*/  @!P0 BRA `(.L_x_177) ;  /* 0xfffffffc00e88947 */ /* 0x002fea000383ffff */
[----:B------:R-:W-:Y:S05]  /*d990*/  BRA `(.L_x_288) ;  /* 0xffffff3800f07947 */ /* 0x000fea000383ffff */
.L_x_181:
[----:B------:R-:W-:-:S13]  /*d9a0*/  R2UR UR4, R16 ;  /* 0x00000000100472ca */ /* 0x000fda00000e0000 */
[----:B0-----:R-:W-:-:S04]  /*d9b0*/  IMAD.U32 R3, RZ, RZ, UR4 ;  /* 0x00000004ff037e24 */ /* 0x001fc8000f8e00ff */
[----:B------:R0:W2:Y:S03]  /*d9c0*/  SYNCS.PHASECHK.TRANS64.TRYWAIT P1, [R3+URZ+0x32430], R10 ;  /* 0x0324300a030075a7 */ /* 0x0000a6000802017f */
[----:B--2---:R-:W-:Y:S05]  /*d9d0*/  @!P1 NANOSLEEP.SYNCS 0x989680 ;  /* 0x009896800000995d */ /* 0x004fea0003900000 */
[----:B------:R-:W2:Y:S02]  /*d9e0*/  @!P1 SYNCS.PHASECHK.TRANS64 P1, [R3+URZ+0x32430], R10 ;  /* 0x0324300a030095a7 */ /* 0x000ea4000802007f */
[----:B--2---:R-:W-:Y:S05]  /*d9f0*/  @!P1 BRA `(.L_x_181) ;  /* 0xfffffffc00e89947 */ /* 0x004fea000383ffff */
[----:B------:R-:W-:Y:S05]  /*da00*/  BRA `(.L_x_180) ;  /* 0xffffff3c00187947 */ /* 0x000fea000383ffff */
.L_x_182:
[----:B------:R-:W-:-:S13]  /*da10*/  R2UR UR4, R16 ;  /* 0x00000000100472ca */ /* 0x000fda00000e0000 */
[----:B0-----:R-:W-:-:S04]  /*da20*/  IMAD.U32 R11, RZ, RZ, UR4 ;  /* 0x00000004ff0b7e24 */ /* 0x001fc8000f8e00ff */
[----:B------:R0:W2:Y:S03]  /*da30*/  SYNCS.PHASECHK.TRANS64.TRYWAIT P1, [R11+URZ+0x32410], R10 ;  /* 0x0324100a0b0075a7 */ /* 0x0000a6000802017f */
[----:B--2---:R-:W-:Y:S05]  /*da40*/  @!P1 NANOSLEEP.SYNCS 0x989680 ;  /* 0x009896800000995d */ /* 0x004fea0003900000 */
[----:B------:R-:W2:Y:S02]  /*da50*/  @!P1 SYNCS.PHASECHK.TRANS64 P1, [R11+URZ+0x32410], R10 ;  /* 0x0324100a0b0095a7 */ /* 0x000ea4000802007f */
[----:B--2---:R-:W-:Y:S05]  /*da60*/  @!P1 BRA `(.L_x_182) ;  /* 0xfffffffc00e89947 */ /* 0x004fea000383ffff */
[----:B------:R-:W-:Y:S05]  /*da70*/  BRA `(.L_x_289) ;  /* 0xffffff3c00dc7947 */ /* 0x000fea000383ffff */
.L_x_186:
[----:B------:R-:W-:-:S13]  /*da80*/  R2UR UR4, R16 ;  /* 0x00000000100472ca */ /* 0x000fda00000e0000 */
[----:B0-----:R-:W-:-:S04]  /*da90*/  IMAD.U32 R11, RZ, RZ, UR4 ;  /* 0x00000004ff0b7e24 */ /* 0x001fc8000f8e00ff */
[----:B------:R0:W3:Y:S03]  /*daa0*/  SYNCS.PHASECHK.TRANS64.TRYWAIT P1, [R11+URZ+0x32450], R10 ;  /* 0x0324500a0b0075a7 */ /* 0x0000e6000802017f */
[----:B---3--:R-:W-:Y:S05]  /*dab0*/  @!P1 NANOSLEEP.SYNCS 0x989680 ;  /* 0x009896800000995d */ /* 0x008fea0003900000 */
[----:B------:R-:W3:Y:S02]  /*dac0*/  @!P1 SYNCS.PHASECHK.TRANS64 P1, [R11+URZ+0x32450], R10 ;  /* 0x0324500a0b0095a7 */ /* 0x000ee4000802007f */
[----:B---3--:R-:W-:Y:S05]  /*dad0*/  @!P1 BRA `(.L_x_186) ;  /* 0xfffffffc00e89947 */ /* 0x008fea000383ffff */
[----:B------:R-:W-:Y:S05]  /*dae0*/  BRA `(.L_x_185) ;  /* 0xffffff3c00e87947 */ /* 0x000fea000383ffff */
.L_x_191:
[----:B--2---:R-:W-:-:S04]  /*daf0*/  IMAD.U32 R21, RZ, RZ, UR61 ;  /* 0x0000003dff157e24 */ /* 0x004fc8000f8e00ff */
[----:B------:R2:W3:Y:S03]  /*db00*/  SYNCS.PHASECHK.TRANS64.TRYWAIT P3, [R21+URZ+0x32430], R20 ;  /* 0x03243014150075a7 */ /* 0x0004e6000806017f */
[----:B---3--:R-:W-:Y:S05]  /*db10*/  @!P3 NANOSLEEP.SYNCS 0x989680 ;  /* 0x009896800000b95d */ /* 0x008fea0003900000 */
[----:B------:R-:W3:Y:S02]  /*db20*/  @!P3 SYNCS.PHASECHK.TRANS64 P3, [R21+URZ+0x32430], R20 ;  /* 0x032430141500b5a7 */ /* 0x000ee4000806007f */
[----:B---3--:R-:W-:Y:S05]  /*db30*/  @!P3 BRA `(.L_x_191) ;  /* 0xfffffffc00ecb947 */ /* 0x008fea000383ffff */
[----:B------:R-:W-:Y:S05]  /*db40*/  BRA `(.L_x_190) ;  /* 0xffffff5c00fc7947 */ /* 0x000fea000383ffff */
.L_x_195:
[----:B--2---:R-:W-:-:S04]  /*db50*/  IMAD.U32 R21, RZ, RZ, UR61 ;  /* 0x0000003dff157e24 */ /* 0x004fc8000f8e00ff */
[----:B------:R2:W3:Y:S03]  /*db60*/  SYNCS.PHASECHK.TRANS64.TRYWAIT P3, [R21+URZ+0x32450], R20 ;  /* 0x03245014150075a7 */ /* 0x0004e6000806017f */
[----:B---3--:R-:W-:Y:S05]  /*db70*/  @!P3 NANOSLEEP.SYNCS 0x989680 ;  /* 0x009896800000b95d */ /* 0x008fea0003900000 */
[----:B------:R-:W3:Y:S02]  /*db80*/  @!P3 SYNCS.PHASECHK.TRANS64 P3, [R21+URZ+0x32450], R20 ;  /* 0x032450141500b5a7 */ /* 0x000ee4000806007f */
[----:B---3--:R-:W-:Y:S05]  /*db90*/  @!P3 BRA `(.L_x_195) ;  /* 0xfffffffc00ecb947 */ /* 0x008fea000383ffff */
[----:B------:R-:W-:Y:S05]  /*dba0*/  BRA `(.L_x_194) ;  /* 0xffffff6000c87947 */ /* 0x000fea000383ffff */
.L_x_207:
[----:B------:R-:W-:Y:S02]  /*dbb0*/  IMAD.MOV.U32 R13, RZ, RZ, R6 ;  /* 0x000000ffff0d7224 */ /* 0x000fe400078e0006 */
[----:B------:R-:W-:Y:S02]  /*dbc0*/  IMAD.MOV.U32 R12, RZ, RZ, RZ ;  /* 0x000000ffff0c7224 */ /* 0x000fe400078e00ff */
[----:B------:R-:W-:Y:S02]  /*dbd0*/  IMAD.MOV.U32 R11, RZ, RZ, 0x1f ;  /* 0x0000001fff0b7424 */ /* 0x000fe400078e00ff */
[----:B------:R-:W-:-:S07]  /*dbe0*/  IMAD.MOV.U32 R15, RZ, RZ, -0x1 ;  /* 0xffffffffff0f7424 */ /* 0x000fce00078e00ff */
[----:B------:R-:W-:Y:S05]  /*dbf0*/  WARPSYNC.COLLECTIVE R15, `(.L_x_290) ;  /* 0x000000000f087348 */ /* 0x000fea0003c00000 */
[----:B------:R0:W1:Y:S02]  /*dc00*/  SHFL.IDX P6, R14, R13, R12, R11 ;  /* 0x0000000c0d0e7389 */ /* 0x00006400000c000b */
[----:B01----:R-:W-:Y:S01]  /*dc10*/  ENDCOLLECTIVE ;  /* 0x000000000000791b */ /* 0x003fe20003800000 */
.L_x_290:
[----:B------:R-:W-:Y:S05]  /*dc20*/  BRA `(.L_x_291) ;  /* 0xffffffbc00147947 */ /* 0x000fea000383ffff */
.L_x_209:
[----:B------:R-:W-:Y:S01]  /*dc30*/  BSSY B0, `(.L_x_292) ;  /* 0x0000006000007945 */ /* 0x000fe20003800000 */
[----:B------:R-:W-:-:S07]  /*dc40*/  IMAD.MOV.U32 R15, RZ, RZ, -0x1 ;  /* 0xffffffffff0f7424 */ /* 0x000fce00078e00ff */
[----:B0-----:R-:W-:Y:S05]  /*dc50*/  WARPSYNC.COLLECTIVE R15, `(.L_x_293) ;  /* 0x000000000f0c7348 */ /* 0x001fea0003c00000 */
[----:B------:R-:W-:Y:S02]  /*dc60*/  ELECT P6, UR62, PT ;  /* 0x00000000003e782f */ /* 0x000fe400038c0000 */
[----:B------:R-:W-:Y:S01]  /*dc70*/  MOV R14, UR62 ;  /* 0x0000003e000e7c02 */ /* 0x000fe20008000f00 */
[----:B0-----:R-:W-:Y:S10]  /*dc80*/  ENDCOLLECTIVE ;  /* 0x000000000000791b */ /* 0x001ff40003800000 */
.L_x_293:
[----:B------:R-:W-:Y:S05]  /*dc90*/  BSYNC B0 ;  /* 0x0000000000007941 */ /* 0x000fea0003800000 */
.L_x_292:
[----:B------:R-:W-:Y:S05]  /*dca0*/  BRA `(.L_x_294) ;  /* 0xffffffbc00187947 */ /* 0x000fea000383ffff */
.L_x_211:
[----:B0-----:R-:W-:-:S04]  /*dcb0*/  IMAD.U32 R3, RZ, RZ, UR38 ;  /* 0x00000026ff037e24 */ /* 0x001fc8000f8e00ff */
[----:B------:R0:W1:Y:S03]  /*dcc0*/  SYNCS.PHASECHK.TRANS64.TRYWAIT P0, [R3+URZ+0x32440], R0 ;  /* 0x03244000030075a7 */ /* 0x000066000800017f */
[----:B-1----:R-:W-:Y:S05]  /*dcd0*/  @!P0 NANOSLEEP.SYNCS 0x989680 ;  /* 0x009896800000895d */ /* 0x002fea0003900000 */
[----:B------:R-:W1:Y:S02]  /*dce0*/  @!P0 SYNCS.PHASECHK.TRANS64 P0, [R3+URZ+0x32440], R0 ;  /* 0x03244000030085a7 */ /* 0x000e64000800007f */
[----:B-1----:R-:W-:Y:S05]  /*dcf0*/  @!P0 BRA `(.L_x_211) ;  /* 0xfffffffc00ec8947 */ /* 0x002fea000383ffff */
[----:B------:R-:W-:Y:S05]  /*dd00*/  BRA `(.L_x_295) ;  /* 0xffffffbc007c7947 */ /* 0x000fea000383ffff */
.L_x_214:
[----:B------:R-:W-:Y:S02]  /*dd10*/  IMAD R6, R12, 0x80, R6 ;  /* 0x000000800c067824 */ /* 0x000fe400078e0206 */
[----:B------:R-:W-:Y:S02]  /*dd20*/  IMAD.MOV.U32 R13, RZ, RZ, R3 ;  /* 0x000000ffff0d7224 */ /* 0x000fe400078e0003 */
[----:B------:R-:W-:Y:S01]  /*dd30*/  IMAD.MOV.U32 R12, RZ, RZ, RZ ;  /* 0x000000ffff0c7224 */ /* 0x000fe200078e00ff */
[----:B------:R1:W-:Y:S01]  /*dd40*/  STL [R1+0x4], R6 ;  /* 0x0000040601007387 */ /* 0x0003e20000100800 */
[----:B------:R-:W-:Y:S02]  /*dd50*/  IMAD.MOV.U32 R11, RZ, RZ, 0x181f ;  /* 0x0000181fff0b7424 */ /* 0x000fe400078e00ff */
[----:B------:R-:W-:-:S07]  /*dd60*/  IMAD.MOV.U32 R15, RZ, RZ, -0x1 ;  /* 0xffffffffff0f7424 */ /* 0x000fce00078e00ff */
[----:B01----:R-:W-:Y:S05]  /*dd70*/  WARPSYNC.COLLECTIVE R15, `(.L_x_296) ;  /* 0x000000000f087348 */ /* 0x003fea0003c00000 */
[----:B------:R2:W3:Y:S02]  /*dd80*/  SHFL.IDX P6, R14, R13, R12, R11 ;  /* 0x0000000c0d0e7389 */ /* 0x0004e400000c000b */
[----:B0123--:R-:W-:Y:S01]  /*dd90*/  ENDCOLLECTIVE ;  /* 0x000000000000791b */ /* 0x00ffe20003800000 */
.L_x_296:
[----:B------:R-:W-:Y:S02]  /*dda0*/  IMAD.MOV.U32 R13, RZ, RZ, R0 ;  /* 0x000000ffff0d7224 */ /* 0x000fe400078e0000 */
[----:B------:R-:W-:-:S07]  /*ddb0*/  IMAD.MOV.U32 R4, RZ, RZ, R14 ;  /* 0x000000ffff047224 */ /* 0x000fce00078e000e */
[----:B------:R-:W-:Y:S05]  /*ddc0*/  WARPSYNC.COLLECTIVE R15, `(.L_x_297) ;  /* 0x000000000f087348 */ /* 0x000fea0003c00000 */
[----:B------:R0:W1:Y:S02]  /*ddd0*/  SHFL.IDX P6, R14, R13, R12, R11 ;  /* 0x0000000c0d0e7389 */ /* 0x00006400000c000b */
[----:B01----:R-:W-:Y:S01]  /*dde0*/  ENDCOLLECTIVE ;  /* 0x000000000000791b */ /* 0x003fe20003800000 */
.L_x_297:
[----:B------:R-:W-:Y:S01]  /*ddf0*/  ULDC UR4, c[0x0][0x288] ;  /* 0x0000a20000047ab9 */ /* 0x000fe20000000800 */
[----:B------:R-:W-:Y:S01]  /*de00*/  ULDC.64 UR6, c[0x0][0x208] ;  /* 0x0000820000067ab9 */ /* 0x000fe20000000a00 */
[----:B------:R-:W-:Y:S02]  /*de10*/  IMAD R2, R7, UR4, RZ ;  /* 0x0000000407027c24 */ /* 0x000fe4000f8e02ff */
[----:B------:R-:W-:-:S05]  /*de20*/  IMAD.MOV.U32 R7, RZ, RZ, R6 ;  /* 0x000000ffff077224 */ /* 0x000fca00078e0006 */
[----:B------:R-:W-:Y:S01]  /*de30*/  ISETP.GE.AND P1, PT, R7, R2, PT ;  /* 0x000000020700720c */ /* 0x000fe20003f26270 */
[----:B------:R-:W-:Y:S02]  /*de40*/  IMAD.MOV.U32 R13, RZ, RZ, R3 ;  /* 0x000000ffff0d7224 */ /* 0x000fe400078e0003 */
[----:B------:R-:W-:Y:S02]  /*de50*/  IMAD.MOV.U32 R12, RZ, RZ, 0x1 ;  /* 0x00000001ff0c7424 */ /* 0x000fe400078e00ff */
[----:B------:R-:W-:-:S08]  /*de60*/  IMAD.MOV.U32 R5, RZ, RZ, R14 ;  /* 0x000000ffff057224 */ /* 0x000fd000078e000e */
[----:B------:R-:W-:Y:S02]  /*de70*/  @!P1 LEA R5, P3, R8, R5, 0x1 ;  /* 0x0000000508059211 */ /* 0x000fe400078608ff */
[----:B------:R-:W-:-:S03]  /*de80*/  @!P1 LEA R8, R10, UR38, 0x1 ;  /* 0x000000260a089c11 */ /* 0x000fc6000f8e08ff */
[----:B------:R-:W-:-:S05]  /*de90*/  @!P1 IMAD.X R4, RZ, RZ, R4, P3 ;  /* 0x000000ffff049224 */ /* 0x000fca00018e0604 */
[----:B------:R-:W-:-:S04]  /*dea0*/  @!P1 LOP3.LUT R5, R5, R4, RZ, 0x3c, !PT ;  /* 0x0000000405059212 */ /* 0x000fc800078e3cff */
[----:B------:R-:W-:-:S04]  /*deb0*/  @!P1 LOP3.LUT R4, R5, R4, RZ, 0x3c, !PT ;  /* 0x0000000405049212 */ /* 0x000fc800078e3cff */
[----:B------:R-:W-:-:S05]  /*dec0*/  @!P1 LOP3.LUT R5, R5, R4, RZ, 0x3c, !PT ;  /* 0x0000000405059212 */ /* 0x000fca00078e3cff */
[----:B------:R-:W-:Y:S01]  /*ded0*/  @!PT LDS RZ, [RZ] ;  /* 0x00000000fffff984 */ /* 0x000fe20000000800 */
[----:B------:R-:W-:Y:S01]  /*dee0*/  @!PT LDS RZ, [RZ] ;  /* 0x00000000fffff984 */ /* 0x000fe20000000800 */
[----:B------:R-:W-:Y:S01]  /*def0*/  @!PT LDS RZ, [RZ] ;  /* 0x00000000fffff984 */ /* 0x000fe20000000800 */
[----:B------:R0:W-:Y:S02]  /*df00*/  @!P1 LDGSTS.E.BYPASS.LTC128B.128 [R8+0x18400], desc[UR6][R4.64], !P0 ;  /* 0x1840000004089fae */ /* 0x0001e4000c101d46 */
[----:B0-----:R-:W-:Y:S05]  /*df10*/  WARPSYNC.COLLECTIVE R15, `(.L_x_298) ;  /* 0x000000000f087348 */ /* 0x001fea0003c00000 */
[----:B------:R1:W2:Y:S02]  /*df20*/  SHFL.IDX P6, R14, R13, R12, R11 ;  /* 0x0000000c0d0e7389 */ /* 0x0002a400000c000b */
[----:B012---:R-:W-:Y:S01]  /*df30*/  ENDCOLLECTIVE ;  /* 0x000000000000791b */ /* 0x007fe20003800000 */
.L_x_298:
[----:B------:R-:W-:-:S05]  /*df40*/  IMAD.SHL.U32 R8, R9, 0x8, RZ ;  /* 0x0000000809087824 */ /* 0x000fca00078e00ff */
[----:B------:R-:W-:Y:S01]  /*df50*/  LOP3.LUT R8, R8, 0x38, RZ, 0xc0, !PT ;  /* 0x0000003808087812 */ /* 0x000fe200078ec0ff */
[----:B------:R-:W-:Y:S02]  /*df60*/  IMAD.MOV.U32 R13, RZ, RZ, R0 ;  /* 0x000000ffff0d7224 */ /* 0x000fe400078e0000 */
[----:B------:R-:W-:-:S07]  /*df70*/  IMAD.MOV.U32 R6, RZ, RZ, R14 ;  /* 0x000000ffff067224 */ /* 0x000fce00078e000e */
[----:B------:R-:W-:Y:S05]  /*df80*/  WARPSYNC.COLLECTIVE R15, `(.L_x_299) ;  /* 0x000000000f087348 */ /* 0x000fea0003c00000 */
[----:B------:R0:W1:Y:S02]  /*df90*/  SHFL.IDX P6, R14, R13, R12, R11 ;  /* 0x0000000c0d0e7389 */ /* 0x00006400000c000b */
[----:B01----:R-:W-:Y:S01]  /*dfa0*/  ENDCOLLECTIVE ;  /* 0x000000000000791b */ /* 0x003fe20003800000 */
.L_x_299:
[----:B------:R-:W-:Y:S01]  /*dfb0*/  ULDC.64 UR4, c[0x0][0x208] ;  /* 0x0000820000047ab9 */ /* 0x000fe20000000a00 */
[----:B------:R-:W-:Y:S02]  /*dfc0*/  IMAD.MOV.U32 R15, RZ, RZ, R7 ;  /* 0x000000ffff0f7224 */ /* 0x000fe400078e0007 */
[----:B------:R-:W-:Y:S02]  /*dfd0*/  IMAD.MOV.U32 R13, RZ, RZ, R3 ;  /* 0x000000ffff0d7224 */ /* 0x000fe400078e0003 */
[----:B------:R-:W-:Y:S02]  /*dfe0*/  VIADD R4, R15, 0x10 ;  /* 0x000000100f047836 */ /* 0x000fe40000000000 */
[----:B------:R-:W-:-:S03]  /*dff0*/  IMAD.MOV.U32 R12, RZ, RZ, 0x2 ;  /* 0x00000002ff0c7424 */ /* 0x000fc600078e00ff */
[----:B------:R-:W-:Y:S01]  /*e000*/  ISETP.GE.AND P2, PT, R4, R2, PT ;  /* 0x000000020400720c */ /* 0x000fe20003f46270 */
[----:B------:R-:W-:Y:S01]  /*e010*/  IMAD.MOV.U32 R7, RZ, RZ, R14 ;  /* 0x000000ffff077224 */ /* 0x000fe200078e000e */
[----:B------:R0:W-:Y:S11]  /*e020*/  STL [R1+0xc], R4 ;  /* 0x00000c0401007387 */ /* 0x0001f60000100800 */
[----:B0-----:R-:W-:-:S02]  /*e030*/  @!P2 LEA R4, P1, R8, R7, 0x1 ;  /* 0x000000070804a211 */ /* 0x001fc400078208ff */
[----:B------:R-:W-:-:S03]  /*e040*/  @!P2 LEA R9, R10, UR38, 0x1 ;  /* 0x000000260a09ac11 */ /* 0x000fc6000f8e08ff */
[----:B------:R-:W-:-:S05]  /*e050*/  @!P2 IMAD.X R5, RZ, RZ, R6, P1 ;  /* 0x000000ffff05a224 */ /* 0x000fca00008e0606 */
[----:B------:R-:W-:Y:S01]  /*e060*/  @!PT LDS RZ, [RZ] ;  /* 0x00000000fffff984 */ /* 0x000fe20000000800 */
[----:B------:R-:W-:Y:S01]  /*e070*/  @!PT LDS RZ, [RZ] ;  /* 0x00000000fffff984 */ /* 0x000fe20000000800 */
[----:B------:R-:W-:Y:S01]  /*e080*/  @!PT LDS RZ, [RZ] ;  /* 0x00000000fffff984 */ /* 0x000fe20000000800 */
[----:B------:R0:W-:Y:S02]  /*e090*/  @!P2 LDGSTS.E.BYPASS.LTC128B.128 [R9+0x18c00], desc[UR4][R4.64], !P0 ;  /* 0x18c000000409afae */ /* 0x0001e4000c101d44 */
[----:B0-----:R-:W-:Y:S02]  /*e0a0*/  IMAD.MOV.U32 R9, RZ, RZ, R15 ;  /* 0x000000ffff097224 */ /* 0x001fe400078e000f */
[----:B------:R-:W-:Y:S02]  /*e0b0*/  IMAD.MOV.U32 R15, RZ, RZ, -0x1 ;  /* 0xffffffffff0f7424 */ /* 0x000fe400078e00ff */
[----:B------:R-:W-:-:S07]  /*e0c0*/  VIADD R5, R9, 0x20 ;  /* 0x0000002009057836 */ /* 0x000fce0000000000 */
[----:B------:R-:W-:Y:S05]  /*e0d0*/  WARPSYNC.COLLECTIVE R15, `(.L_x_300) ;  /* 0x000000000f087348 */ /* 0x000fea0003c00000 */
[----:B------:R0:W1:Y:S02]  /*e0e0*/  SHFL.IDX P6, R14, R13, R12, R11 ;  /* 0x0000000c0d0e7389 */ /* 0x00006400000c000b */
[----:B01----:R-:W-:Y:S01]  /*e0f0*/  ENDCOLLECTIVE ;  /* 0x000000000000791b */ /* 0x003fe20003800000 */
.L_x_300:
[----:B------:R-:W-:Y:S01]  /*e100*/  ISETP.GE.AND P1, PT, R5, R2, PT ;  /* 0x000000020500720c */ /* 0x000fe20003f26270 */
[----:B------:R0:W-:Y:S01]  /*e110*/  STL [R1+0x10], R5 ;  /* 0x0000100501007387 */ /* 0x0001e20000100800 */
[----:B------:R-:W-:-:S11]  /*e120*/  IMAD.MOV.U32 R13, RZ, RZ, R0 ;  /* 0x000000ffff0d7224 */ /* 0x000fd600078e0000 */
[----:B------:R-:W-:Y:S01]  /*e130*/  @!P1 LEA R7, R10, UR38, 0x1 ;  /* 0x000000260a079c11 */ /* 0x000fe2000f8e08ff */
[----:B0-----:R-:W-:-:S07]  /*e140*/  IMAD.MOV.U32 R4, RZ, RZ, R14 ;  /* 0x000000ffff047224 */ /* 0x001fce00078e000e */
[----:B------:R-:W-:Y:S05]  /*e150*/  WARPSYNC.COLLECTIVE R15, `(.L_x_301) ;  /* 0x000000000f087348 */ /* 0x000fea0003c00000 */
[----:B------:R0:W1:Y:S02]  /*e160*/  SHFL.IDX P6, R14, R13, R12, R11 ;  /* 0x0000000c0d0e7389 */ /* 0x00006400000c000b */
[----:B01----:R-:W-:Y:S01]  /*e170*/  ENDCOLLECTIVE ;  /* 0x000000000000791b */ /* 0x003fe20003800000 */
.L_x_301:
[----:B------:R-:W-:Y:S01]  /*e180*/  ULDC.64 UR4, c[0x0][0x208] ;  /* 0x0000820000047ab9 */ /* 0x000fe20000000a00 */
[----:B------:R-:W-:Y:S02]  /*e190*/  IMAD.MOV.U32 R13, RZ, RZ, R3 ;  /* 0x000000ffff0d7224 */ /* 0x000fe400078e0003 */
[----:B------:R-:W-:Y:S01]  /*e1a0*/  IMAD.MOV.U32 R12, RZ, RZ, 0x3 ;  /* 0x00000003ff0c7424 */ /* 0x000fe200078e00ff */
[----:B------:R-:W-:-:S05]  /*e1b0*/  @!P1 LEA R6, P2, R8, R14, 0x1 ;  /* 0x0000000e08069211 */ /* 0x000fca00078408ff */
[----:B------:R-:W-:Y:S02]  /*e1c0*/  @!P1 IMAD.X R5, RZ, RZ, R4, P2 ;  /* 0x000000ffff059224 */ /* 0x000fe400010e0604 */
[----:B------:R-:W-:Y:S02]  /*e1d0*/  @!P1 IMAD.MOV.U32 R4, RZ, RZ, R6 ;  /* 0x000000ffff049224 */ /* 0x000fe400078e0006 */
[----:B------:R-:W-:-:S03]  /*e1e0*/  VIADD R6, R9, 0x30 ;  /* 0x0000003009067836 */ /* 0x000fc60000000000 */
[----:B------:R-:W-:Y:S01]  /*e1f0*/  @!PT LDS RZ, [RZ] ;  /* 0x00000000fffff984 */ /* 0x000fe20000000800 */
[----:B------:R-:W-:Y:S01]  /*e200*/  @!PT LDS RZ, [RZ] ;  /* 0x00000000fffff984 */ /* 0x000fe20000000800 */
[----:B------:R-:W-:Y:S01]  /*e210*/  @!PT LDS RZ, [RZ] ;  /* 0x00000000fffff984 */ /* 0x000fe20000000800 */
[----:B------:R0:W-:Y:S02]  /*e220*/  @!P1 LDGSTS.E.BYPASS.LTC128B.128 [R7+0x19400], desc[UR4][R4.64], !P0 ;  /* 0x1940000004079fae */ /* 0x0001e4000c101d44 */
[----:B------:R-:W-:-:S13]  /*e230*/  ISETP.GE.AND P1, PT, R6, R2, PT ;  /* 0x000000020600720c */ /* 0x000fda0003f26270 */
[----:B0-----:R-:W-:Y:S05]  /*e240*/  WARPSYNC.COLLECTIVE R15, `(.L_x_302) ;  /* 0x000000000f087348 */ /* 0x001fea0003c00000 */
[----:B------:R1:W2:Y:S02]  /*e250*/  SHFL.IDX P6, R14, R13, R12, R11 ;  /* 0x0000000c0d0e7389 */ /* 0x0002a400000c000b */
[----:B012---:R-:W-:Y:S01]  /*e260*/  ENDCOLLECTIVE ;  /* 0x000000000000791b */ /* 0x007fe20003800000 */
.L_x_302:
[----:B------:R0:W-:Y:S01]  /*e270*/  STL [R1+0x14], R6 ;  /* 0x0000140601007387 */ /* 0x0001e20000100800 */
[----:B------:R-:W-:-:S05]  /*e280*/  VIADD R7, R9, 0x40 ;  /* 0x0000004009077836 */ /* 0x000fca0000000000 */
[----:B------:R1:W-:Y:S01]  /*e290*/  STL [R1+0x18], R7 ;  /* 0x0000180701007387 */ /* 0x0003e20000100800 */
[----:B------:R-:W-:Y:S01]  /*e2a0*/  IMAD.MOV.U32 R13, RZ, RZ, R0 ;  /* 0x000000ffff0d7224 */ /* 0x000fe200078e0000 */
[----:B0-----:R-:W-:Y:S01]  /*e2b0*/  @!P1 LEA R6, R10, UR38, 0x1 ;  /* 0x000000260a069c11 */ /* 0x001fe2000f8e08ff */
[----:B------:R-:W-:-:S07]  /*e2c0*/  IMAD.MOV.U32 R4, RZ, RZ, R14 ;  /* 0x000000ffff047224 */ /* 0x000fce00078e000e */
[----:B-1----:R-:W-:Y:S05]  /*e2d0*/  WARPSYNC.COLLECTIVE R15, `(.L_x_303) ;  /* 0x000000000f087348 */ /* 0x002fea0003c00000 */
[----:B------:R0:W2:Y:S02]  /*e2e0*/  SHFL.IDX P6, R14, R13, R12, R11 ;  /* 0x0000000c0d0e7389 */ /* 0x0000a400000c000b */
[----:B012---:R-:W-:Y:S01]  /*e2f0*/  ENDCOLLECTIVE ;  /* 0x000000000000791b */ /* 0x007fe20003800000 */
.L_x_303:
[----:B------:R-:W-:Y:S01]  /*e300*/  ULDC.64 UR4, c[0x0][0x208] ;  /* 0x0000820000047ab9 */ /* 0x000fe20000000a00 */
[----:B------:R-:W-:Y:S02]  /*e310*/  IMAD.MOV.U32 R13, RZ, RZ, R3 ;  /* 0x000000ffff0d7224 */ /* 0x000fe400078e0003 */
[----:B------:R-:W-:Y:S01]  /*e320*/  IMAD.MOV.U32 R12, RZ, RZ, 0x4 ;  /* 0x00000004ff0c7424 */ /* 0x000fe200078e00ff */
[----:B------:R-:W-:-:S05]  /*e330*/  @!P1 LEA R5, P2, R8, R14, 0x1 ;  /* 0x0000000e08059211 */ /* 0x000fca00078408ff */
[----:B------:R-:W-:-:S05]  /*e340*/  @!P1 IMAD.X R4, RZ, RZ, R4, P2 ;  /* 0x000000ffff049224 */ /* 0x000fca00010e0604 */
[----:B------:R-:W-:-:S04]  /*e350*/  @!P1 LOP3.LUT R5, R5, R4, RZ, 0x3c, !PT ;  /* 0x0000000405059212 */ /* 0x000fc800078e3cff */
[----:B------:R-:W-:-:S04]  /*e360*/  @!P1 LOP3.LUT R4, R5, R4, RZ, 0x3c, !PT ;  /* 0x0000000405049212 */ /* 0x000fc800078e3cff */
[----:B------:R-:W-:-:S05]  /*e370*/  @!P1 LOP3.LUT R5, R5, R4, RZ, 0x3c, !PT ;  /* 0x0000000405059212 */ /* 0x000fca00078e3cff */
[----:B------:R-:W-:Y:S01]  /*e380*/  @!PT LDS RZ, [RZ] ;  /* 0x00000000fffff984 */ /* 0x000fe20000000800 */
[----:B------:R-:W-:Y:S01]  /*e390*/  @!PT LDS RZ, [RZ] ;  /* 0x00000000fffff984 */ /* 0x000fe20000000800 */
[----:B------:R-:W-:Y:S01]  /*e3a0*/  @!PT LDS RZ, [RZ] ;  /* 0x00000000fffff984 */ /* 0x000fe20000000800 */
[----:B------:R0:W-:Y:S01]  /*e3b0*/  @!P1 LDGSTS.E.BYPASS.LTC128B.128 [R6+0x19c00], desc[UR4][R4.64], !P0 ;  /* 0x19c0000004069fae */ /* 0x0001e2000c101d44 */
[----:B------:R-:W-:Y:S01]  /*e3c0*/  ISETP.GE.AND P1, PT, R7, R2, PT ;  /* 0x000000020700720c */ /* 0x000fe20003f26270 */
[----:B------:R-:W-:-:S12]  /*e3d0*/  VIADD R7, R9, 0x50 ;  /* 0x0000005009077836 */ /* 0x000fd80000000000 */
[----:B0-----:R-:W-:Y:S05]  /*e3e0*/  WARPSYNC.COLLECTIVE R15, `(.L_x_304) ;  /* 0x000000000f087348 */ /* 0x001fea0003c00000 */
[----:B------:R1:W2:Y:S02]  /*e3f0*/  SHFL.IDX P6, R14, R13, R12, R11 ;  /* 0x0000000c0d0e7389 */ /* 0x0002a400000c000b */
[----:B012---:R-:W-:Y:S01]  /*e400*/  ENDCOLLECTIVE ;  /* 0x000000000000791b */ /* 0x007fe20003800000 */
.L_x_304:
[----:B------:R0:W-:Y:S01]  /*e410*/  STL [R1+0x1c], R7 ;  /* 0x00001c0701007387 */ /* 0x0001e20000100800 */
[----:B------:R-:W-:Y:S01]  /*e420*/  @!P1 LEA R6, R10, UR38, 0x1 ;  /* 0x000000260a069c11 */ /* 0x000fe2000f8e08ff */
[----:B------:R-:W-:Y:S02]  /*e430*/  IMAD.MOV.U32 R13, RZ, RZ, R0 ;  /* 0x000000ffff0d7224 */ /* 0x000fe400078e0000 */
[----:B------:R-:W-:-:S07]  /*e440*/  IMAD.MOV.U32 R4, RZ, RZ, R14 ;  /* 0x000000ffff047224 */ /* 0x000fce00078e000e */
[----:B0-----:R-:W-:Y:S05]  /*e450*/  WARPSYNC.COLLECTIVE R15, `(.L_x_305) ;  /* 0x000000000f087348 */ /* 0x001fea0003c00000 */
[----:B------:R1:W2:Y:S02]  /*e460*/  SHFL.IDX P6, R14, R13, R12, R11 ;  /* 0x0000000c0d0e7389 */ /* 0x0002a400000c000b */
[----:B012---:R-:W-:Y:S01]  /*e470*/  ENDCOLLECTIVE ;  /* 0x000000000000791b */ /* 0x007fe20003800000 */
.L_x_305:
[----:B------:R-:W-:Y:S01]  /*e480*/  ULDC.64 UR4, c[0x0][0x208] ;  /* 0x0000820000047ab9 */ /* 0x000fe20000000a00 */
[----:B------:R-:W-:Y:S02]  /*e490*/  IMAD.MOV.U32 R13, RZ, RZ, R3 ;  /* 0x000000ffff0d7224 */ /* 0x000fe400078e0003 */
[----:B------:R-:W-:Y:S02]  /*e4a0*/  IMAD.MOV.U32 R12, RZ, RZ, 0x5 ;  /* 0x00000005ff0c7424 */ /* 0x000fe400078e00ff */
[----:B------:R-:W-:-:S05]  /*e4b0*/  IMAD.MOV.U32 R5, RZ, RZ, R14 ;  /* 0x000000ffff057224 */ /* 0x000fca00078e000e */
        /* <DEDUP_REMOVED lines=14> */
.L_x_306:
[----:B------:R0:W-:Y:S01]  /*e5a0*/  STL [R1+0x20], R7 ;  /* 0x0000200701007387 */ /* 0x0001e20000100800 */
[----:B------:R-:W-:Y:S01]  /*e5b0*/  @!P1 LEA R6, R10, UR38, 0x1 ;  /* 0x000000260a069c11 */ /* 0x000fe2000f8e08ff */
[----:B------:R-:W-:Y:S02]  /*e5c0*/  IMAD.MOV.U32 R13, RZ, RZ, R0 ;  /* 0x000000ffff0d7224 */ /* 0x000fe400078e0000 */
[----:B------:R-:W-:-:S07]  /*e5d0*/  IMAD.MOV.U32 R4, RZ, RZ, R14 ;  /* 0x000000ffff047224 */ /* 0x000fce00078e000e */
[----:B0-----:R-:W-:Y:S05]  /*e5e0*/  WARPSYNC.COLLECTIVE R15, `(.L_x_307) ;  /* 0x000000000f087348 */ /* 0x001fea0003c00000 */
[----:B------:R1:W2:Y:S02]  /*e5f0*/  SHFL.IDX P6, R14, R13, R12, R11 ;  /* 0x0000000c0d0e7389 */ /* 0x0002a400000c000b */
[----:B012---:R-:W-:Y:S01]  /*e600*/  ENDCOLLECTIVE ;  /* 0x000000000000791b */ /* 0x007fe20003800000 */
.L_x_307:
        /* <DEDUP_REMOVED lines=13> */
[----:B------:R-:W-:-:S13]  /*e6e0*/  ISETP.GE.AND P1, PT, R7, R2, PT ;  /* 0x000000020700720c */ /* 0x000fda0003f26270 */
[----:B0-----:R-:W-:Y:S05]  /*e6f0*/  WARPSYNC.COLLECTIVE R15, `(.L_x_308) ;  /* 0x000000000f087348 */ /* 0x001fea0003c00000 */
[----:B------:R1:W2:Y:S02]  /*e700*/  SHFL.IDX P6, R14, R13, R12, R11 ;  /* 0x0000000c0d0e7389 */ /* 0x0002a400000c000b */
[----:B012---:R-:W-:Y:S01]  /*e710*/  ENDCOLLECTIVE ;  /* 0x000000000000791b */ /* 0x007fe20003800000 */
.L_x_308:
[----:B------:R-:W-:Y:S01]  /*e720*/  @!P1 LEA R6, R10, UR38, 0x1 ;  /* 0x000000260a069c11 */ /* 0x000fe2000f8e08ff */
[----:B------:R-:W-:Y:S02]  /*e730*/  IMAD.MOV.U32 R13, RZ, RZ, R0 ;  /* 0x000000ffff0d7224 */ /* 0x000fe400078e0000 */
[----:B------:R-:W-:-:S07]  /*e740*/  IMAD.MOV.U32 R4, RZ, RZ, R14 ;  /* 0x000000ffff047224 */ /* 0x000fce00078e000e */
[----:B------:R-:W-:Y:S05]  /*e750*/  WARPSYNC.COLLECTIVE R15, `(.L_x_309) ;  /* 0x000000000f087348 */ /* 0x000fea0003c00000 */
[----:B------:R0:W1:Y:S02]  /*e760*/  SHFL.IDX P6, R14, R13, R12, R11 ;  /* 0x0000000c0d0e7389 */ /* 0x00006400000c000b */
[----:B01----:R-:W-:Y:S01]  /*e770*/  ENDCOLLECTIVE ;  /* 0x000000000000791b */ /* 0x003fe20003800000 */
.L_x_309:
        /* <DEDUP_REMOVED lines=16> */
.L_x_310:
[----:B------:R-:W-:Y:S02]  /*e880*/  IMAD.MOV.U32 R13, RZ, RZ, R0 ;  /* 0x000000ffff0d7224 */ /* 0x000fe400078e0000 */
[----:B------:R-:W-:-:S07]  /*e890*/  IMAD.MOV.U32 R3, RZ, RZ, R14 ;  /* 0x000000ffff037224 */ /* 0x000fce00078e000e */
[----:B------:R-:W-:Y:S05]  /*e8a0*/  WARPSYNC.COLLECTIVE R15, `(.L_x_311) ;  /* 0x000000000f087348 */ /* 0x000fea0003c00000 */
[----:B------:R0:W1:Y:S02]  /*e8b0*/  SHFL.IDX P6, R14, R13, R12, R11 ;  /* 0x0000000c0d0e7389 */ /* 0x00006400000c000b */
[----:B01----:R-:W-:Y:S01]  /*e8c0*/  ENDCOLLECTIVE ;  /* 0x000000000000791b */ /* 0x003fe20003800000 */
.L_x_311:
[----:B------:R-:W-:Y:S01]  /*e8d0*/  IMAD.MOV.U32 R0, RZ, RZ, R14 ;  /* 0x000000ffff007224 */ /* 0x000fe200078e000e */
[----:B------:R-:W-:Y:S06]  /*e8e0*/  BRA `(.L_x_312) ;  /* 0xffffffbc008c7947 */ /* 0x000fec000383ffff */
.L_x_216:
[----:B------:R-:W-:Y:S01]  /*e8f0*/  BSSY B0, `(.L_x_313) ;  /* 0x0000008000007945 */ /* 0x000fe20003800000 */
[----:B------:R-:W-:Y:S02]  /*e900*/  IMAD.MOV.U32 R13, RZ, RZ, R4 ;  /* 0x000000ffff0d7224 */ /* 0x000fe400078e0004 */
[----:B------:R-:W-:Y:S02]  /*e910*/  IMAD.MOV.U32 R12, RZ, RZ, RZ ;  /* 0x000000ffff0c7224 */ /* 0x000fe400078e00ff */
[----:B------:R-:W-:Y:S02]  /*e920*/  IMAD.MOV.U32 R11, RZ, RZ, 0x181f ;  /* 0x0000181fff0b7424 */ /* 0x000fe400078e00ff */
[----:B------:R-:W-:-:S07]  /*e930*/  IMAD.MOV.U32 R15, RZ, RZ, -0x1 ;  /* 0xffffffffff0f7424 */ /* 0x000fce00078e00ff */
[----:B0-----:R-:W-:Y:S05]  /*e940*/  WARPSYNC.COLLECTIVE R15, `(.L_x_314) ;  /* 0x000000000f087348 */ /* 0x001fea0003c00000 */
[----:B------:R1:W2:Y:S02]  /*e950*/  SHFL.IDX P6, R14, R13, R12, R11 ;  /* 0x0000000c0d0e7389 */ /* 0x0002a400000c000b */
[----:B012---:R-:W-:Y:S01]  /*e960*/  ENDCOLLECTIVE ;  /* 0x000000000000791b */ /* 0x007fe20003800000 */
.L_x_314:
[----:B------:R-:W-:Y:S05]  /*e970*/  BSYNC B0 ;  /* 0x0000000000007941 */ /* 0x000fea0003800000 */
.L_x_313:
[----:B------:R-:W-:Y:S01]  /*e980*/  IMAD.MOV.U32 R13, RZ, RZ, R5 ;  /* 0x000000ffff0d7224 */ /* 0x000fe200078e0005 */
[----:B------:R0:W5:Y:S01]  /*e990*/  LDL.LU R9, [R1+0x1c] ;  /* 0x00001c0001097983 */ /* 0x0001620000300800 */
[----:B------:R-:W-:Y:S02]  /*e9a0*/  IMAD.MOV.U32 R12, RZ, RZ, RZ ;  /* 0x000000ffff0c7224 */ /* 0x000fe400078e00ff */
[----:B------:R-:W-:Y:S01]  /*e9b0*/  IMAD.MOV.U32 R11, RZ, RZ, 0x181f ;  /* 0x0000181fff0b7424 */ /* 0x000fe200078e00ff */
[----:B------:R0:W5:Y:S01]  /*e9c0*/  LDL.LU R7, [R1+0x20] ;  /* 0x0000200001077983 */ /* 0x0001620000300800 */
[----:B------:R-:W-:Y:S02]  /*e9d0*/  IMAD.MOV.U32 R15, RZ, RZ, -0x1 ;  /* 0xffffffffff0f7424 */ /* 0x000fe400078e00ff */
[----:B------:R-:W-:Y:S01]  /*e9e0*/  IMAD.MOV.U32 R2, RZ, RZ, R14 ;  /* 0x000000ffff027224 */ /* 0x000fe200078e000e */
[----:B------:R0:W5:Y:S06]  /*e9f0*/  LDL R10, [R1] ;  /* 0x00000000010a7983 */ /* 0x00016c0000100800 */
[----:B0----5:R-:W-:Y:S05]  /*ea00*/  WARPSYNC.COLLECTIVE R15, `(.L_x_315) ;  /* 0x000000000f087348 */ /* 0x021fea0003c00000 */
[----:B------:R1:W2:Y:S02]  /*ea10*/  SHFL.IDX P6, R14, R13, R12, R11 ;  /* 0x0000000c0d0e7389 */ /* 0x0002a400000c000b */
[----:B012--5:R-:W-:Y:S01]  /*ea20*/  ENDCOLLECTIVE ;  /* 0x000000000000791b */ /* 0x027fe20003800000 */
.L_x_315:
[----:B------:R-:W-:Y:S01]  /*ea30*/  ULDC UR4, c[0x0][0x288] ;  /* 0x0000a20000047ab9 */ /* 0x000fe20000000800 */
[----:B------:R-:W2:Y:S04]  /*ea40*/  LDL.LU R13, [R1+0xc] ;  /* 0x00000c00010d7983 */ /* 0x000ea80000300800 */
[----:B------:R-:W3:Y:S04]  /*ea50*/  LDL.LU R12, [R1+0x10] ;  /* 0x00001000010c7983 */ /* 0x000ee80000300800 */
[----:B------:R-:W4:Y:S04]  /*ea60*/  LDL.LU R11, [R1+0x14] ;  /* 0x00001400010b7983 */ /* 0x000f280000300800 */
[----:B------:R-:W5:Y:S01]  /*ea70*/  LDL.LU R15, [R1+0x18] ;  /* 0x00001800010f7983 */ /* 0x000f620000300800 */
[----:B------:R-:W-:-:S03]  /*ea80*/  IMAD.MOV.U32 R3, RZ, RZ, R14 ;  /* 0x000000ffff037224 */ /* 0x000fc600078e000e */
[----:B------:R-:W5:Y:S01]  /*ea90*/  LDL.LU R14, [R1+0x4] ;  /* 0x00000400010e7983 */ /* 0x000f620000300800 */
[----:B------:R-:W-:Y:S01]  /*eaa0*/  IMAD R0, R6, UR4, RZ ;  /* 0x0000000406007c24 */ /* 0x000fe2000f8e02ff */
[----:B------:R-:W-:Y:S01]  /*eab0*/  LOP3.LUT R17, R17, 0xffffffbf, RZ, 0xc0, !PT ;  /* 0xffffffbf11117812 */ /* 0x000fe200078ec0ff */
[----:B------:R-:W-:-:S03]  /*eac0*/  ULDC.64 UR6, c[0x0][0x208] ;  /* 0x0000820000067ab9 */ /* 0x000fc60000000a00 */
[-C--:B--2---:R-:W-:Y:S01]  /*ead0*/  ISETP.GE.AND P6, PT, R13, R0.reuse, PT ;  /* 0x000000000d00720c */ /* 0x084fe20003fc6270 */
[----:B------:R-:W-:Y:S01]  /*eae0*/  IMAD.MOV.U32 R13, RZ, RZ, R4 ;  /* 0x000000ffff0d7224 */ /* 0x000fe200078e0004 */
[----:B---3--:R-:W-:Y:S01]  /*eaf0*/  ISETP.GE.AND P5, PT, R12, R0, PT ;  /* 0x000000000c00720c */ /* 0x008fe20003fa6270 */
[----:B------:R-:W-:-:S10]  /*eb00*/  IMAD.MOV.U32 R12, RZ, RZ, 0x1 ;  /* 0x00000001ff0c7424 */ /* 0x000fd400078e00ff */
[----:B------:R-:W-:Y:S02]  /*eb10*/  @P6 LOP3.LUT R17, R17, 0x40, RZ, 0xfc, !PT ;  /* 0x0000004011116812 */ /* 0x000fe400078efcff */
[-C--:B----4-:R-:W-:Y:S01]  /*eb20*/  ISETP.GE.AND P6, PT, R11, R0.reuse, PT ;  /* 0x000000000b00720c */ /* 0x090fe20003fc6270 */
[----:B------:R-:W-:Y:S01]  /*eb30*/  IMAD.MOV.U32 R11, RZ, RZ, 0x181f ;  /* 0x0000181fff0b7424 */ /* 0x000fe200078e00ff */
[----:B------:R-:W-:Y:S02]  /*eb40*/  LOP3.LUT R17, R17, 0xffffffdf, RZ, 0xc0, !PT ;  /* 0xffffffdf11117812 */ /* 0x000fe400078ec0ff */
[-C--:B-----5:R-:W-:Y:S02]  /*eb50*/  ISETP.GE.AND P4, PT, R14, R0.reuse, PT ;  /* 0x000000000e00720c */ /* 0x0a0fe40003f86270 */
[----:B------:R-:W-:Y:S02]  /*eb60*/  @P5 LOP3.LUT R17, R17, 0x20, RZ, 0xfc, !PT ;  /* 0x0000002011115812 */ /* 0x000fe400078efcff */
[----:B------:R-:W-:Y:S01]  /*eb70*/  ISETP.GE.AND P5, PT, R15, R0, PT ;  /* 0x000000000f00720c */ /* 0x000fe20003fa6270 */
[----:B------:R-:W-:Y:S01]  /*eb80*/  IMAD.MOV.U32 R15, RZ, RZ, -0x1 ;  /* 0xffffffffff0f7424 */ /* 0x000fe200078e00ff */
[----:B------:R-:W-:-:S04]  /*eb90*/  LOP3.LUT R17, R17, 0xffffffef, RZ, 0xc0, !PT ;  /* 0xffffffef11117812 */ /* 0x000fc800078ec0ff */
[----:B------:R-:W-:Y:S02]  /*eba0*/  @P6 LOP3.LUT R17, R17, 0x10, RZ, 0xfc, !PT ;  /* 0x0000001011116812 */ /* 0x000fe400078efcff */
[-C--:B------:R-:W-:Y:S02]  /*ebb0*/  ISETP.GE.AND P6, PT, R9, R0.reuse, PT ;  /* 0x000000000900720c */ /* 0x080fe40003fc6270 */
[----:B------:R-:W-:Y:S02]  /*ebc0*/  LOP3.LUT R17, R17, 0xfffffff7, RZ, 0xc0, !PT ;  /* 0xfffffff711117812 */ /* 0x000fe400078ec0ff */
[----:B------:R-:W-:Y:S02]  /*ebd0*/  @!P4 LEA R21, R10, UR38, 0x1 ;  /* 0x000000260a15cc11 */ /* 0x000fe4000f8e08ff */
[----:B------:R-:W-:Y:S02]  /*ebe0*/  @P5 LOP3.LUT R17, R17, 0x8, RZ, 0xfc, !PT ;  /* 0x0000000811115812 */ /* 0x000fe400078efcff */
[----:B------:R-:W-:-:S02]  /*ebf0*/  ISETP.GE.AND P5, PT, R7, R0, PT ;  /* 0x000000000700720c */ /* 0x000fc40003fa6270 */
[----:B------:R-:W-:Y:S02]  /*ec00*/  LOP3.LUT R17, R17, 0xfffffffb, RZ, 0xc0, !PT ;  /* 0xfffffffb11117812 */ /* 0x000fe400078ec0ff */
[----:B------:R-:W-:Y:S02]  /*ec10*/  P2R R7, PR, RZ, 0x20 ;  /* 0x00000020ff077803 */ /* 0x000fe40000000000 */
[----:B------:R-:W-:Y:S02]  /*ec20*/  @P6 LOP3.LUT R17, R17, 0x4, RZ, 0xfc, !PT ;  /* 0x0000000411116812 */ /* 0x000fe400078efcff */
[----:B------:R-:W-:Y:S02]  /*ec30*/  @!P4 LEA R3, P6, R8, R3, 0x1 ;  /* 0x000000030803c211 */ /* 0x000fe400078c08ff */
[----:B------:R-:W-:-:S03]  /*ec40*/  LOP3.LUT P5, RZ, R17, 0x20, RZ, 0xc0, !PT ;  /* 0x0000002011ff7812 */ /* 0x000fc600078ac0ff */
[----:B------:R-:W-:-:S05]  /*ec50*/  @!P4 IMAD.X R2, RZ, RZ, R2, P6 ;  /* 0x000000ffff02c224 */ /* 0x000fca00030e0602 */
[----:B------:R-:W-:-:S04]  /*ec60*/  @!P4 LOP3.LUT R3, R3, R2, RZ, 0x3c, !PT ;  /* 0x000000020303c212 */ /* 0x000fc800078e3cff */
[----:B------:R-:W-:-:S04]  /*ec70*/  @!P4 LOP3.LUT R2, R3, R2, RZ, 0x3c, !PT ;  /* 0x000000020302c212 */ /* 0x000fc800078e3cff */
[----:B------:R-:W-:-:S05]  /*ec80*/  @!P4 LOP3.LUT R3, R3, R2, RZ, 0x3c, !PT ;  /* 0x000000020303c212 */ /* 0x000fca00078e3cff */
[----:B------:R-:W-:Y:S01]  /*ec90*/  @!PT LDS RZ, [RZ] ;  /* 0x00000000fffff984 */ /* 0x000fe20000000800 */
[----:B------:R-:W-:Y:S01]  /*eca0*/  @!PT LDS RZ, [RZ] ;  /* 0x00000000fffff984 */ /* 0x000fe20000000800 */
[----:B------:R-:W-:Y:S01]  /*ecb0*/  @!PT LDS RZ, [RZ] ;  /* 0x00000000fffff984 */ /* 0x000fe20000000800 */
[----:B------:R0:W-:Y:S04]  /*ecc0*/  @!P4 LDGSTS.E.BYPASS.LTC128B.128 [R21+0x22400], desc[UR6][R2.64], !P3 ;  /* 0x224000000215cfae */ /* 0x0001e8000d901d46 */
[----:B------:R0:W-:Y:S04]  /*ecd0*/  @!P4 LDGSTS.E.BYPASS.LTC128B.128 [R21+0x26400], desc[UR6][R2.64+0x80], !P0 ;  /* 0x264000800215cfae */ /* 0x0001e8000c101d46 */
[----:B------:R0:W-:Y:S04]  /*ece0*/  @!P4 LDGSTS.E.BYPASS.LTC128B.128 [R21+0x2a400], desc[UR6][R2.64+0x100], !P1 ;  /* 0x2a4001000215cfae */ /* 0x0001e8000c901d46 */
[----:B------:R0:W-:Y:S01]  /*ecf0*/  @!P4 LDGSTS.E.BYPASS.LTC128B.128 [R21+0x2e400], desc[UR6][R2.64+0x180], !P2 ;  /* 0x2e4001800215cfae */ /* 0x0001e2000d101d46 */
[----:B------:R-:W-:-:S13]  /*ed00*/  LOP3.LUT P4, RZ, R17, 0x40, RZ, 0xc0, !PT ;  /* 0x0000004011ff7812 */ /* 0x000fda000788c0ff */
[----:B0-----:R-:W-:Y:S05]  /*ed10*/  WARPSYNC.COLLECTIVE R15, `(.L_x_316) ;  /* 0x000000000f087348 */ /* 0x001fea0003c00000 */
[----:B------:R1:W2:Y:S02]  /*ed20*/  SHFL.IDX P6, R14, R13, R12, R11 ;  /* 0x0000000c0d0e7389 */ /* 0x0002a400000c000b */
[----:B012---:R-:W-:Y:S01]  /*ed30*/  ENDCOLLECTIVE ;  /* 0x000000000000791b */ /* 0x007fe20003800000 */
.L_x_316:
[C---:B------:R-:W-:Y:S02]  /*ed40*/  @!P5 LEA R21, R10.reuse, UR38, 0x1 ;  /* 0x000000260a15dc11 */ /* 0x040fe4000f8e08ff */
[----:B------:R-:W-:Y:S01]  /*ed50*/  @!P4 LEA R9, R10, UR38, 0x1 ;  /* 0x000000260a09cc11 */ /* 0x000fe2000f8e08ff */
[----:B------:R-:W-:Y:S02]  /*ed60*/  IMAD.MOV.U32 R13, RZ, RZ, R5 ;  /* 0x000000ffff0d7224 */ /* 0x000fe400078e0005 */
[----:B------:R-:W-:-:S07]  /*ed70*/  IMAD.MOV.U32 R6, RZ, RZ, R14 ;  /* 0x000000ffff067224 */ /* 0x000fce00078e000e */
[----:B------:R-:W-:Y:S05]  /*ed80*/  WARPSYNC.COLLECTIVE R15, `(.L_x_317) ;  /* 0x000000000f087348 */ /* 0x000fea0003c00000 */
[----:B------:R0:W1:Y:S02]  /*ed90*/  SHFL.IDX P6, R14, R13, R12, R11 ;  /* 0x0000000c0d0e7389 */ /* 0x00006400000c000b */
[----:B01----:R-:W-:Y:S01]  /*eda0*/  ENDCOLLECTIVE ;  /* 0x000000000000791b */ /* 0x003fe20003800000 */
.L_x_317:
[----:B------:R-:W-:Y:S01]  /*edb0*/  ULDC.64 UR4, c[0x0][0x208] ;  /* 0x0000820000047ab9 */ /* 0x000fe20000000a00 */
[----:B------:R-:W-:Y:S02]  /*edc0*/  IMAD.MOV.U32 R13, RZ, RZ, R4 ;  /* 0x000000ffff0d7224 */ /* 0x000fe400078e0004 */
[----:B------:R-:W-:Y:S02]  /*edd0*/  IMAD.MOV.U32 R12, RZ, RZ, 0x2 ;  /* 0x00000002ff0c7424 */ /* 0x000fe400078e00ff */
[----:B------:R-:W-:-:S05]  /*ede0*/  IMAD.MOV.U32 R2, RZ, RZ, R14 ;  /* 0x000000ffff027224 */ /* 0x000fca00078e000e */
[----:B------:R-:W-:-:S05]  /*edf0*/  @!P4 LEA R2, P6, R8, R2, 0x1 ;  /* 0x000000020802c211 */ /* 0x000fca00078c08ff */
[----:B------:R-:W-:-:S05]  /*ee00*/  @!P4 IMAD.X R3, RZ, RZ, R6, P6 ;  /* 0x000000ffff03c224 */ /* 0x000fca00030e0606 */
        /* <DEDUP_REMOVED lines=11> */
.L_x_318:
[----:B------:R-:W-:Y:S01]  /*eec0*/  @!P4 LEA R9, R10, UR38, 0x1 ;  /* 0x000000260a09cc11 */ /* 0x000fe2000f8e08ff */
[----:B------:R-:W-:Y:S02]  /*eed0*/  IMAD.MOV.U32 R13, RZ, RZ, R5 ;  /* 0x000000ffff0d7224 */ /* 0x000fe400078e0005 */
[----:B------:R-:W-:-:S07]  /*eee0*/  IMAD.MOV.U32 R6, RZ, RZ, R14 ;  /* 0x000000ffff067224 */ /* 0x000fce00078e000e */
[----:B------:R-:W-:Y:S05]  /*eef0*/  WARPSYNC.COLLECTIVE R15, `(.L_x_319) ;  /* 0x000000000f087348 */ /* 0x000fea0003c00000 */
[----:B------:R0:W1:Y:S02]  /*ef00*/  SHFL.IDX P6, R14, R13, R12, R11 ;  /* 0x0000000c0d0e7389 */ /* 0x00006400000c000b */
[----:B01----:R-:W-:Y:S01]  /*ef10*/  ENDCOLLECTIVE ;  /* 0x000000000000791b */ /* 0x003fe20003800000 */
.L_x_319:
        /* <DEDUP_REMOVED lines=17> */
.L_x_320:
[----:B------:R-:W-:Y:S02]  /*f030*/  IMAD.MOV.U32 R13, RZ, RZ, R5 ;  /* 0x000000ffff0d7224 */ /* 0x000fe400078e0005 */
[----:B------:R-:W-:-:S07]  /*f040*/  IMAD.MOV.U32 R6, RZ, RZ, R14 ;  /* 0x000000ffff067224 */ /* 0x000fce00078e000e */
[----:B------:R-:W-:Y:S05]  /*f050*/  WARPSYNC.COLLECTIVE R15, `(.L_x_321) ;  /* 0x000000000f087348 */ /* 0x000fea0003c00000 */
[----:B------:R0:W1:Y:S02]  /*f060*/  SHFL.IDX P6, R14, R13, R12, R11 ;  /* 0x0000000c0d0e7389 */ /* 0x00006400000c000b */
[----:B01----:R-:W-:Y:S01]  /*f070*/  ENDCOLLECTIVE ;  /* 0x000000000000791b */ /* 0x003fe20003800000 */
.L_x_321:
[----:B------:R-:W-:Y:S01]  /*f080*/  ULDC.64 UR4, c[0x0][0x208] ;  /* 0x0000820000047ab9 */ /* 0x000fe20000000a00 */
[----:B------:R-:W-:Y:S02]  /*f090*/  IMAD.MOV.U32 R13, RZ, RZ, R4 ;  /* 0x000000ffff0d7224 */ /* 0x000fe400078e0004 */
[----:B------:R-:W-:Y:S01]  /*f0a0*/  IMAD.MOV.U32 R12, RZ, RZ, 0x4 ;  /* 0x00000004ff0c7424 */ /* 0x000fe200078e00ff */
        /* <DEDUP_REMOVED lines=13> */
.L_x_322:
[----:B------:R-:W0:Y:S01]  /*f180*/  S2R R9, SR_TID.X ;  /* 0x0000000000097919 */ /* 0x000e220000002100 */
[----:B------:R-:W-:Y:S02]  /*f190*/  IMAD.MOV.U32 R13, RZ, RZ, R5 ;  /* 0x000000ffff0d7224 */ /* 0x000fe400078e0005 */
[----:B------:R-:W-:-:S07]  /*f1a0*/  IMAD.MOV.U32 R6, RZ, RZ, R14 ;  /* 0x000000ffff067224 */ /* 0x000fce00078e000e */
[----:B0-----:R-:W-:Y:S05]  /*f1b0*/  WARPSYNC.COLLECTIVE R15, `(.L_x_323) ;  /* 0x000000000f087348 */ /* 0x001fea0003c00000 */
[----:B------:R1:W2:Y:S02]  /*f1c0*/  SHFL.IDX P6, R14, R13, R12, R11 ;  /* 0x0000000c0d0e7389 */ /* 0x0002a400000c000b */
[----:B012---:R-:W-:Y:S01]  /*f1d0*/  ENDCOLLECTIVE ;  /* 0x000000000000791b */ /* 0x007fe20003800000 */
.L_x_323:
[----:B------:R-:W-:Y:S01]  /*f1e0*/  ULDC.64 UR4, c[0x0][0x208] ;  /* 0x0000820000047ab9 */ /* 0x000fe20000000a00 */
[----:B------:R-:W-:Y:S02]  /*f1f0*/  IMAD.MOV.U32 R13, RZ, RZ, R4 ;  /* 0x000000ffff0d7224 */ /* 0x000fe400078e0004 */
[----:B------:R-:W-:Y:S01]  /*f200*/  IMAD.MOV.U32 R12, RZ, RZ, 0x5 ;  /* 0x00000005ff0c7424 */ /* 0x000fe200078e00ff */
[----:B------:R-:W-:-:S05]  /*f210*/  @!P5 LEA R8, P6, R8, R14, 0x1 ;  /* 0x0000000e0808d211 */ /* 0x000fca00078c08ff */
[----:B------:R-:W-:Y:S01]  /*f220*/  @!P5 IMAD.X R21, RZ, RZ, R6, P6 ;  /* 0x000000ffff15d224 */ /* 0x000fe200030e0606 */
[----:B------:R-:W-:Y:S02]  /*f230*/  LOP3.LUT P6, RZ, R17, 0x8, RZ, 0xc0, !PT ;  /* 0x0000000811ff7812 */ /* 0x000fe400078cc0ff */
[----:B------:R-:W-:-:S11]  /*f240*/  ISETP.NE.AND P5, PT, R7, RZ, PT ;  /* 0x000000ff0700720c */ /* 0x000fd60003fa5270 */
[C---:B------:R-:W-:Y:S01]  /*f250*/  @!P6 LEA R7, R10.reuse, UR38, 0x1 ;  /* 0x000000260a07ec11 */ /* 0x040fe2000f8e08ff */
[----:B------:R-:W-:Y:S02]  /*f260*/  @!P6 IMAD.MOV.U32 R2, RZ, RZ, R8 ;  /* 0x000000ffff02e224 */ /* 0x000fe400078e0008 */
[----:B------:R-:W-:Y:S01]  /*f270*/  @!P6 IMAD.MOV.U32 R3, RZ, RZ, R21 ;  /* 0x000000ffff03e224 */ /* 0x000fe200078e0015 */
[----:B------:R-:W-:Y:S01]  /*f280*/  @!P4 LEA R21, R10, UR38, 0x1 ;  /* 0x000000260a15cc11 */ /* 0x000fe2000f8e08ff */
[----:B------:R-:W-:-:S03]  /*f290*/  IMAD.SHL.U32 R8, R9, 0x8, RZ ;  /* 0x0000000809087824 */ /* 0x000fc600078e00ff */
[----:B------:R-:W-:Y:S01]  /*f2a0*/  @!PT LDS RZ, [RZ] ;  /* 0x00000000fffff984 */ /* 0x000fe20000000800 */
[----:B------:R-:W-:Y:S01]  /*f2b0*/  @!PT LDS RZ, [RZ] ;  /* 0x00000000fffff984 */ /* 0x000fe20000000800 */
[----:B------:R-:W-:Y:S01]  /*f2c0*/  @!PT LDS RZ, [RZ] ;  /* 0x00000000fffff984 */ /* 0x000fe20000000800 */
[----:B------:R0:W-:Y:S02]  /*f2d0*/  @!P6 LDGSTS.E.BYPASS.LTC128B.128 [R7+0x24400], desc[UR4][R2.64], !P3 ;  /* 0x244000000207efae */ /* 0x0001e4000d901d44 */
[----:B------:R-:W-:Y:S02]  /*f2e0*/  LOP3.LUT R8, R8, 0x38, RZ, 0xc0, !PT ;  /* 0x0000003808087812 */ /* 0x000fe400078ec0ff */
[----:B------:R0:W-:Y:S04]  /*f2f0*/  @!P6 LDGSTS.E.BYPASS.LTC128B.128 [R7+0x28400], desc[UR4][R2.64+0x80], !P0 ;  /* 0x284000800207efae */ /* 0x0001e8000c101d44 */
[----:B------:R0:W-:Y:S04]  /*f300*/  @!P6 LDGSTS.E.BYPASS.LTC128B.128 [R7+0x2c400], desc[UR4][R2.64+0x100], !P1 ;  /* 0x2c4001000207efae */ /* 0x0001e8000c901d44 */
[----:B------:R0:W-:Y:S02]  /*f310*/  @!P6 LDGSTS.E.BYPASS.LTC128B.128 [R7+0x30400], desc[UR4][R2.64+0x180], !P2 ;  /* 0x304001800207efae */ /* 0x0001e4000d101d44 */
[----:B0-----:R-:W-:Y:S05]  /*f320*/  WARPSYNC.COLLECTIVE R15, `(.L_x_324) ;  /* 0x000000000f087348 */ /* 0x001fea0003c00000 */
[----:B------:R1:W2:Y:S02]  /*f330*/  SHFL.IDX P6, R14, R13, R12, R11 ;  /* 0x0000000c0d0e7389 */ /* 0x0002a400000c000b */
[----:B012---:R-:W-:Y:S01]  /*f340*/  ENDCOLLECTIVE ;  /* 0x000000000000791b */ /* 0x007fe20003800000 */
.L_x_324:
[----:B------:R-:W-:Y:S02]  /*f350*/  IMAD.MOV.U32 R13, RZ, RZ, R5 ;  /* 0x000000ffff0d7224 */ /* 0x000fe400078e0005 */
[----:B------:R-:W-:-:S07]  /*f360*/  IMAD.MOV.U32 R6, RZ, RZ, R14 ;  /* 0x000000ffff067224 */ /* 0x000fce00078e000e */
[----:B------:R-:W-:Y:S05]  /*f370*/  WARPSYNC.COLLECTIVE R15, `(.L_x_325) ;  /* 0x000000000f087348 */ /* 0x000fea0003c00000 */
[----:B------:R0:W1:Y:S02]  /*f380*/  SHFL.IDX P6, R14, R13, R12, R11 ;  /* 0x0000000c0d0e7389 */ /* 0x00006400000c000b */
[----:B01----:R-:W-:Y:S01]  /*f390*/  ENDCOLLECTIVE ;  /* 0x000000000000791b */ /* 0x003fe20003800000 */
.L_x_325:
[----:B------:R-:W-:Y:S01]  /*f3a0*/  ULDC.64 UR4, c[0x0][0x208] ;  /* 0x0000820000047ab9 */ /* 0x000fe20000000a00 */
[----:B------:R-:W-:Y:S02]  /*f3b0*/  IMAD.MOV.U32 R13, RZ, RZ, R4 ;  /* 0x000000ffff0d7224 */ /* 0x000fe400078e0004 */
[----:B------:R-:W-:Y:S01]  /*f3c0*/  IMAD.MOV.U32 R12, RZ, RZ, 0x6 ;  /* 0x00000006ff0c7424 */ /* 0x000fe200078e00ff */
[----:B------:R-:W-:-:S05]  /*f3d0*/  @!P4 LEA R14, P6, R8, R14, 0x1 ;  /* 0x0000000e080ec211 */ /* 0x000fca00078c08ff */
[----:B------:R-:W-:Y:S02]  /*f3e0*/  @!P4 IMAD.X R9, RZ, RZ, R6, P6 ;  /* 0x000000ffff09c224 */ /* 0x000fe400030e0606 */
[----:B------:R-:W-:Y:S02]  /*f3f0*/  @!P4 IMAD.MOV.U32 R2, RZ, RZ, R14 ;  /* 0x000000ffff02c224 */ /* 0x000fe400078e000e */
[----:B------:R-:W-:Y:S01]  /*f400*/  @!P4 IMAD.MOV.U32 R3, RZ, RZ, R9 ;  /* 0x000000ffff03c224 */ /* 0x000fe200078e0009 */
[----:B------:R-:W-:-:S04]  /*f410*/  @!P5 LEA R9, R10, UR38, 0x1 ;  /* 0x000000260a09dc11 */ /* 0x000fc8000f8e08ff */
[----:B------:R-:W-:Y:S01]  /*f420*/  @!PT LDS RZ, [RZ] ;  /* 0x00000000fffff984 */ /* 0x000fe20000000800 */
[----:B------:R-:W-:Y:S01]  /*f430*/  @!PT LDS RZ, [RZ] ;  /* 0x00000000fffff984 */ /* 0x000fe20000000800 */
[----:B------:R-:W-:Y:S01]  /*f440*/  @!PT LDS RZ, [RZ] ;  /* 0x00000000fffff984 */ /* 0x000fe20000000800 */
[----:B------:R0:W-:Y:S04]  /*f450*/  @!P4 LDGSTS.E.BYPASS.LTC128B.128 [R21+0x24c00], desc[UR4][R2.64], !P3 ;  /* 0x24c000000215cfae */ /* 0x0001e8000d901d44 */
[----:B------:R0:W-:Y:S04]  /*f460*/  @!P4 LDGSTS.E.BYPASS.LTC128B.128 [R21+0x28c00], desc[UR4][R2.64+0x80], !P0 ;  /* 0x28c000800215cfae */ /* 0x0001e8000c101d44 */
[----:B------:R0:W-:Y:S04]  /*f470*/  @!P4 LDGSTS.E.BYPASS.LTC128B.128 [R21+0x2cc00], desc[UR4][R2.64+0x100], !P1 ;  /* 0x2cc001000215cfae */ /* 0x0001e8000c901d44 */
[----:B------:R0:W-:Y:S02]  /*f480*/  @!P4 LDGSTS.E.BYPASS.LTC128B.128 [R21+0x30c00], desc[UR4][R2.64+0x180], !P2 ;  /* 0x30c001800215cfae */ /* 0x0001e4000d101d44 */
[----:B0-----:R-:W-:Y:S05]  /*f490*/  WARPSYNC.COLLECTIVE R15, `(.L_x_326) ;  /* 0x000000000f087348 */ /* 0x001fea0003c00000 */
[----:B------:R1:W2:Y:S02]  /*f4a0*/  SHFL.IDX P6, R14, R13, R12, R11 ;  /* 0x0000000c0d0e7389 */ /* 0x0002a400000c000b */
[----:B012---:R-:W-:Y:S01]  /*f4b0*/  ENDCOLLECTIVE ;  /* 0x000000000000791b */ /* 0x007fe20003800000 */
.L_x_326:
[----:B------:R-:W-:Y:S02]  /*f4c0*/  IMAD.MOV.U32 R13, RZ, RZ, R5 ;  /* 0x000000ffff0d7224 */ /* 0x000fe400078e0005 */
[----:B------:R-:W-:-:S07]  /*f4d0*/  IMAD.MOV.U32 R6, RZ, RZ, R14 ;  /* 0x000000ffff067224 */ /* 0x000fce00078e000e */
[----:B------:R-:W-:Y:S05]  /*f4e0*/  WARPSYNC.COLLECTIVE R15, `(.L_x_327) ;  /* 0x000000000f087348 */ /* 0x000fea0003c00000 */
[----:B------:R0:W1:Y:S02]  /*f4f0*/  SHFL.IDX P6, R14, R13, R12, R11 ;  /* 0x0000000c0d0e7389 */ /* 0x00006400000c000b */
[----:B01----:R-:W-:Y:S01]  /*f500*/  ENDCOLLECTIVE ;  /* 0x000000000000791b */ /* 0x003fe20003800000 */
.L_x_327:
[----:B------:R-:W-:Y:S01]  /*f510*/  ULDC.64 UR4, c[0x0][0x208] ;  /* 0x0000820000047ab9 */ /* 0x000fe20000000a00 */
[----:B------:R-:W-:Y:S02]  /*f520*/  IMAD.MOV.U32 R13, RZ, RZ, R4 ;  /* 0x000000ffff0d7224 */ /* 0x000fe400078e0004 */
[----:B------:R-:W-:Y:S01]  /*f530*/  IMAD.MOV.U32 R12, RZ, RZ, 0x7 ;  /* 0x00000007ff0c7424 */ /* 0x000fe200078e00ff */
[----:B------:R-:W-:-:S05]  /*f540*/  @!P5 LEA R14, P6, R8, R14, 0x1 ;  /* 0x0000000e080ed211 */ /* 0x000fca00078c08ff */
[----:B------:R-:W-:Y:S02]  /*f550*/  @!P5 IMAD.X R7, RZ, RZ, R6, P6 ;  /* 0x000000ffff07d224 */ /* 0x000fe400030e0606 */
[----:B------:R-:W-:Y:S02]  /*f560*/  @!P5 IMAD.MOV.U32 R2, RZ, RZ, R14 ;  /* 0x000000ffff02d224 */ /* 0x000fe400078e000e */
[----:B------:R-:W-:-:S05]  /*f570*/  @!P5 IMAD.MOV.U32 R3, RZ, RZ, R7 ;  /* 0x000000ffff03d224 */ /* 0x000fca00078e0007 */
        /* <DEDUP_REMOVED lines=10> */
.L_x_328:
[----:B------:R-:W-:Y:S02]  /*f620*/  IMAD.MOV.U32 R13, RZ, RZ, R5 ;  /* 0x000000ffff0d7224 */ /* 0x000fe400078e0005 */
[----:B------:R-:W-:-:S07]  /*f630*/  IMAD.MOV.U32 R6, RZ, RZ, R14 ;  /* 0x000000ffff067224 */ /* 0x000fce00078e000e */
[----:B------:R-:W-:Y:S05]  /*f640*/  WARPSYNC.COLLECTIVE R15, `(.L_x_329) ;  /* 0x000000000f087348 */ /* 0x000fea0003c00000 */
[----:B------:R0:W1:Y:S02]  /*f650*/  SHFL.IDX P6, R14, R13, R12, R11 ;  /* 0x0000000c0d0e7389 */ /* 0x00006400000c000b */
[----:B01----:R-:W-:Y:S01]  /*f660*/  ENDCOLLECTIVE ;  /* 0x000000000000791b */ /* 0x003fe20003800000 */
.L_x_329:
[----:B------:R-:W-:Y:S05]  /*f670*/  BRA `(.L_x_330) ;  /* 0xffffffbc00547947 */ /* 0x000fea000383ffff */
.L_x_219:
[----:B0-----:R-:W-:-:S04]  /*f680*/  IMAD.U32 R3, RZ, RZ, UR38 ;  /* 0x00000026ff037e24 */ /* 0x001fc8000f8e00ff */
[----:B------:R0:W3:Y:S03]  /*f690*/  SYNCS.PHASECHK.TRANS64.TRYWAIT P0, [R3+URZ+0x32420], R2 ;  /* 0x03242002030075a7 */ /* 0x0000e6000800017f */
[----:B---3--:R-:W-:Y:S05]  /*f6a0*/  @!P0 NANOSLEEP.SYNCS 0x989680 ;  /* 0x009896800000895d */ /* 0x008fea0003900000 */
[----:B------:R-:W3:Y:S02]  /*f6b0*/  @!P0 SYNCS.PHASECHK.TRANS64 P0, [R3+URZ+0x32420], R2 ;  /* 0x03242002030085a7 */ /* 0x000ee4000800007f */
[----:B---3--:R-:W-:Y:S05]  /*f6c0*/  @!P0 BRA `(.L_x_219) ;  /* 0xfffffffc00ec8947 */ /* 0x008fea000383ffff */
[----:B------:R-:W-:Y:S05]  /*f6d0*/  BRA `(.L_x_331) ;  /* 0xffffffbc00c87947 */ /* 0x000fea000383ffff */
.L_x_222:
[----:B0-----:R-:W-:-:S04]  /*f6e0*/  IMAD.U32 R3, RZ, RZ, UR38 ;  /* 0x00000026ff037e24 */ /* 0x001fc8000f8e00ff */
[----:B------:R0:W3:Y:S03]  /*f6f0*/  SYNCS.PHASECHK.TRANS64.TRYWAIT P0, [R3+URZ+0x32460], R2 ;  /* 0x03246002030075a7 */ /* 0x0000e6000800017f */
[----:B---3--:R-:W-:Y:S05]  /*f700*/  @!P0 NANOSLEEP.SYNCS 0x989680 ;  /* 0x009896800000895d */ /* 0x008fea0003900000 */
[----:B------:R-:W3:Y:S02]  /*f710*/  @!P0 SYNCS.PHASECHK.TRANS64 P0, [R3+URZ+0x32460], R2 ;  /* 0x03246002030085a7 */ /* 0x000ee4000800007f */
[----:B---3--:R-:W-:Y:S05]  /*f720*/  @!P0 BRA `(.L_x_222) ;  /* 0xfffffffc00ec8947 */ /* 0x008fea000383ffff */
[----:B------:R-:W-:Y:S05]  /*f730*/  BRA `(.L_x_332) ;  /* 0xffffffbc00d47947 */ /* 0x000fea000383ffff */
.L_x_234:
[----:B-1----:R-:W-:-:S04]  /*f740*/  IMAD.U32 R3, RZ, RZ, UR38 ;  /* 0x00000026ff037e24 */ /* 0x002fc8000f8e00ff */
[----:B------:R1:W3:Y:S03]  /*f750*/  SYNCS.PHASECHK.TRANS64.TRYWAIT P0, [R3+URZ+0x32448], R2 ;  /* 0x03244802030075a7 */ /* 0x0002e6000800017f */
[----:B---3--:R-:W-:Y:S05]  /*f760*/  @!P0 NANOSLEEP.SYNCS 0x989680 ;  /* 0x009896800000895d */ /* 0x008fea0003900000 */
[----:B------:R-:W3:Y:S02]  /*f770*/  @!P0 SYNCS.PHASECHK.TRANS64 P0, [R3+URZ+0x32448], R2 ;  /* 0x03244802030085a7 */ /* 0x000ee4000800007f */
[----:B---3--:R-:W-:Y:S05]  /*f780*/  @!P0 BRA `(.L_x_234) ;  /* 0xfffffffc00ec8947 */ /* 0x008fea000383ffff */
[----:B------:R-:W-:Y:S05]  /*f790*/  BRA `(.L_x_333) ;  /* 0xffffffc400d47947 */ /* 0x000fea000383ffff */
.L_x_239:
[----:B01----:R-:W-:-:S04]  /*f7a0*/  IMAD.U32 R3, RZ, RZ, UR38 ;  /* 0x00000026ff037e24 */ /* 0x003fc8000f8e00ff */
[----:B------:R0:W1:Y:S03]  /*f7b0*/  SYNCS.PHASECHK.TRANS64.TRYWAIT P0, [R3+URZ+0x32468], R2 ;  /* 0x03246802030075a7 */ /* 0x000066000800017f */
[----:B-1----:R-:W-:Y:S05]  /*f7c0*/  @!P0 NANOSLEEP.SYNCS 0x989680 ;  /* 0x009896800000895d */ /* 0x002fea0003900000 */
[----:B------:R-:W1:Y:S02]  /*f7d0*/  @!P0 SYNCS.PHASECHK.TRANS64 P0, [R3+URZ+0x32468], R2 ;  /* 0x03246802030085a7 */ /* 0x000e64000800007f */
[----:B-1----:R-:W-:Y:S05]  /*f7e0*/  @!P0 BRA `(.L_x_239) ;  /* 0xfffffffc00ec8947 */ /* 0x002fea000383ffff */
[----:B------:R-:W-:Y:S05]  /*f7f0*/  BRA `(.L_x_334) ;  /* 0xffffffc800347947 */ /* 0x000fea000383ffff */
.L_x_250:
[----:B-1----:R-:W-:-:S04]  /*f800*/  IMAD.U32 R3, RZ, RZ, UR38 ;  /* 0x00000026ff037e24 */ /* 0x002fc8000f8e00ff */
[----:B------:R1:W3:Y:S03]  /*f810*/  SYNCS.PHASECHK.TRANS64.TRYWAIT P0, [R3+URZ+0x32440], R2 ;  /* 0x03244002030075a7 */ /* 0x0002e6000800017f */
[----:B---3--:R-:W-:Y:S05]  /*f820*/  @!P0 NANOSLEEP.SYNCS 0x989680 ;  /* 0x009896800000895d */ /* 0x008fea0003900000 */
[----:B------:R-:W3:Y:S02]  /*f830*/  @!P0 SYNCS.PHASECHK.TRANS64 P0, [R3+URZ+0x32440], R2 ;  /* 0x03244002030085a7 */ /* 0x000ee4000800007f */
[----:B---3--:R-:W-:Y:S05]  /*f840*/  @!P0 BRA `(.L_x_250) ;  /* 0xfffffffc00ec8947 */ /* 0x008fea000383ffff */
[----:B------:R-:W-:Y:S05]  /*f850*/  BRA `(.L_x_335) ;  /* 0xffffffcc00b47947 */ /* 0x000fea000383ffff */
.L_x_255:
[----:B01----:R-:W-:-:S04]  /*f860*/  IMAD.U32 R3, RZ, RZ, UR38 ;  /* 0x00000026ff037e24 */ /* 0x003fc8000f8e00ff */
[----:B------:R0:W1:Y:S03]  /*f870*/  SYNCS.PHASECHK.TRANS64.TRYWAIT P0, [R3+URZ+0x32460], R2 ;  /* 0x03246002030075a7 */ /* 0x000066000800017f */
[----:B-1----:R-:W-:Y:S05]  /*f880*/  @!P0 NANOSLEEP.SYNCS 0x989680 ;  /* 0x009896800000895d */ /* 0x002fea0003900000 */
[----:B------:R-:W1:Y:S02]  /*f890*/  @!P0 SYNCS.PHASECHK.TRANS64 P0, [R3+URZ+0x32460], R2 ;  /* 0x03246002030085a7 */ /* 0x000e64000800007f */
[----:B-1----:R-:W-:Y:S05]  /*f8a0*/  @!P0 BRA `(.L_x_255) ;  /* 0xfffffffc00ec8947 */ /* 0x002fea000383ffff */
[----:B------:R-:W-:Y:S05]  /*f8b0*/  BRA `(.L_x_336) ;  /* 0xffffffd000187947 */ /* 0x000fea000383ffff */
.L_x_267:
[----:B-1----:R-:W-:-:S04]  /*f8c0*/  IMAD.U32 R3, RZ, RZ, UR38 ;  /* 0x00000026ff037e24 */ /* 0x002fc8000f8e00ff */
[----:B------:R1:W3:Y:S03]  /*f8d0*/  SYNCS.PHASECHK.TRANS64.TRYWAIT P0, [R3+URZ+0x32448], R2 ;  /* 0x03244802030075a7 */ /* 0x0002e6000800017f */
[----:B---3--:R-:W-:Y:S05]  /*f8e0*/  @!P0 NANOSLEEP.SYNCS 0x989680 ;  /* 0x009896800000895d */ /* 0x008fea0003900000 */
[----:B------:R-:W3:Y:S02]  /*f8f0*/  @!P0 SYNCS.PHASECHK.TRANS64 P0, [R3+URZ+0x32448], R2 ;  /* 0x03244802030085a7 */ /* 0x000ee4000800007f */
[----:B---3--:R-:W-:Y:S05]  /*f900*/  @!P0 BRA `(.L_x_267) ;  /* 0xfffffffc00ec8947 */ /* 0x008fea000383ffff */
[----:B------:R-:W-:Y:S05]  /*f910*/  BRA `(.L_x_337) ;  /* 0xffffffd400a07947 */ /* 0x000fea000383ffff */
.L_x_272:
[----:B-1----:R-:W-:-:S04]  /*f920*/  IMAD.U32 R3, RZ, RZ, UR38 ;  /* 0x00000026ff037e24 */ /* 0x002fc8000f8e00ff */
[----:B------:R1:W3:Y:S03]  /*f930*/  SYNCS.PHASECHK.TRANS64.TRYWAIT P0, [R3+URZ+0x32468], R2 ;  /* 0x03246802030075a7 */ /* 0x0002e6000800017f */
[----:B---3--:R-:W-:Y:S05]  /*f940*/  @!P0 NANOSLEEP.SYNCS 0x989680 ;  /* 0x009896800000895d */ /* 0x008fea0003900000 */
[----:B------:R-:W3:Y:S02]  /*f950*/  @!P0 SYNCS.PHASECHK.TRANS64 P0, [R3+URZ+0x32468], R2 ;  /* 0x03246802030085a7 */ /* 0x000ee4000800007f */
[----:B---3--:R-:W-:Y:S05]  /*f960*/  @!P0 BRA `(.L_x_272) ;  /* 0xfffffffc00ec8947 */ /* 0x008fea000383ffff */
[----:B------:R-:W-:Y:S05]  /*f970*/  BRA `(.L_x_338) ;  /* 0xffffffd800047947 */ /* 0x000fea000383ffff */
.L_x_279:
[----:B0-----:R0:W1:Y:S02]  /*f980*/  SYNCS.PHASECHK.TRANS64.TRYWAIT P0, [R2+URZ+0x32420], R7 ;  /* 0x03242007020075a7 */ /* 0x001064000800017f */
[----:B-1----:R-:W-:Y:S05]  /*f990*/  @!P0 NANOSLEEP.SYNCS 0x989680 ;  /* 0x009896800000895d */ /* 0x002fea0003900000 */
[----:B------:R-:W1:Y:S02]  /*f9a0*/  @!P0 SYNCS.PHASECHK.TRANS64 P0, [R2+URZ+0x32420], R7 ;  /* 0x03242007020085a7 */ /* 0x000e64000800007f */
[----:B-1----:R-:W-:Y:S05]  /*f9b0*/  @!P0 BRA `(.L_x_279) ;  /* 0xfffffffc00f08947 */ /* 0x002fea000383ffff */
[----:B------:R-:W-:Y:S05]  /*f9c0*/  BRA `(.L_x_339) ;  /* 0xffffffdc00207947 */ /* 0x000fea000383ffff */
.L_x_280:
[----:B------:R-:W1:Y:S01]  /*f9d0*/  S2R R3, SR_TID.X ;  /* 0x0000000000037919 */ /* 0x000e620000002100 */
[----:B------:R-:W-:Y:S01]  /*f9e0*/  BSSY B0, `(.L_x_340) ;  /* 0x000000a000007945 */ /* 0x000fe20003800000 */
[----:B------:R-:W-:Y:S02]  /*f9f0*/  IMAD.MOV.U32 R12, RZ, RZ, RZ ;  /* 0x000000ffff0c7224 */ /* 0x000fe400078e00ff */
[----:B------:R-:W-:Y:S02]  /*fa00*/  IMAD.MOV.U32 R11, RZ, RZ, 0x1f ;  /* 0x0000001fff0b7424 */ /* 0x000fe400078e00ff */
[----:B------:R-:W-:Y:S01]  /*fa10*/  IMAD.MOV.U32 R15, RZ, RZ, -0x1 ;  /* 0xffffffffff0f7424 */ /* 0x000fe200078e00ff */
[----:B-1----:R-:W-:-:S04]  /*fa20*/  SHF.R.U32.HI R3, RZ, 0x5, R3 ;  /* 0x00000005ff037819 */ /* 0x002fc80000011603 */
[----:B------:R-:W-:-:S05]  /*fa30*/  LOP3.LUT R3, R3, 0x3, RZ, 0xc0, !PT ;  /* 0x0000000303037812 */ /* 0x000fca00078ec0ff */
[----:B------:R-:W-:-:S07]  /*fa40*/  IMAD.MOV.U32 R13, RZ, RZ, R3 ;  /* 0x000000ffff0d7224 */ /* 0x000fce00078e0003 */
[----:B0-2---:R-:W-:Y:S05]  /*fa50*/  WARPSYNC.COLLECTIVE R15, `(.L_x_341) ;  /* 0x000000000f087348 */ /* 0x005fea0003c00000 */
[----:B--2---:R1:W2:Y:S02]  /*fa60*/  SHFL.IDX P6, R14, R13, R12, R11 ;  /* 0x0000000c0d0e7389 */ /* 0x0042a400000c000b */
[----:B012---:R-:W-:Y:S01]  /*fa70*/  ENDCOLLECTIVE ;  /* 0x000000000000791b */ /* 0x007fe20003800000 */
.L_x_341:
[----:B------:R-:W-:Y:S05]  /*fa80*/  BSYNC B0 ;  /* 0x0000000000007941 */ /* 0x000fea0003800000 */
.L_x_340:
[----:B------:R-:W-:Y:S05]  /*fa90*/  BRA `(.L_x_342) ;  /* 0xffffffdc00047947 */ /* 0x000fea000383ffff */
.L_x_281:
[----:B------:R-:W-:Y:S01]  /*faa0*/  BSSY B0, `(.L_x_343) ;  /* 0x0000006000007945 */ /* 0x000fe20003800000 */
[----:B------:R-:W-:-:S07]  /*fab0*/  IMAD.MOV.U32 R15, RZ, RZ, -0x1 ;  /* 0xffffffffff0f7424 */ /* 0x000fce00078e00ff */
[----:B01----:R-:W-:Y:S05]  /*fac0*/  WARPSYNC.COLLECTIVE R15, `(.L_x_344) ;  /* 0x000000000f0c7348 */ /* 0x003fea0003c00000 */
[----:B------:R-:W-:Y:S02]  /*fad0*/  ELECT P6, UR62, PT ;  /* 0x00000000003e782f */ /* 0x000fe400038c0000 */
[----:B------:R-:W-:Y:S01]  /*fae0*/  MOV R14, UR62 ;  /* 0x0000003e000e7c02 */ /* 0x000fe20008000f00 */
[----:B01----:R-:W-:Y:S10]  /*faf0*/  ENDCOLLECTIVE ;  /* 0x000000000000791b */ /* 0x003ff40003800000 */
.L_x_344:
[----:B------:R-:W-:Y:S05]  /*fb00*/  BSYNC B0 ;  /* 0x0000000000007941 */ /* 0x000fea0003800000 */
.L_x_343:
[----:B------:R-:W-:Y:S05]  /*fb10*/  BRA `(.L_x_345) ;  /* 0xffffffd800f87947 */ /* 0x000fea000383ffff */
.L_x_283:
[----:B0-----:R0:W1:Y:S02]  /*fb20*/  SYNCS.PHASECHK.TRANS64.TRYWAIT P0, [R7+URZ], R4 ;  /* 0x00000004070075a7 */ /* 0x001064000800017f */
[----:B-1----:R-:W-:Y:S05]  /*fb30*/  @!P0 NANOSLEEP.SYNCS 0x989680 ;  /* 0x009896800000895d */ /* 0x002fea0003900000 */
[----:B------:R-:W1:Y:S02]  /*fb40*/  @!P0 SYNCS.PHASECHK.TRANS64 P0, [R7+URZ], R4 ;  /* 0x00000004070085a7 */ /* 0x000e64000800007f */
[----:B-1----:R-:W-:Y:S05]  /*fb50*/  @!P0 BRA `(.L_x_283) ;  /* 0xfffffffc00f08947 */ /* 0x002fea000383ffff */
[----:B------:R-:W-:Y:S05]  /*fb60*/  BRA `(.L_x_346) ;  /* 0xffffffdc00347947 */ /* 0x000fea000383ffff */
.L_x_284:
[----:B-1----:R1:W2:Y:S02]  /*fb70*/  SYNCS.PHASECHK.TRANS64.TRYWAIT P0, [R5+URZ], R0 ;  /* 0x00000000050075a7 */ /* 0x0022a4000800017f */
[----:B--2---:R-:W-:Y:S05]  /*fb80*/  @!P0 NANOSLEEP.SYNCS 0x989680 ;  /* 0x009896800000895d */ /* 0x004fea0003900000 */
[----:B------:R-:W2:Y:S02]  /*fb90*/  @!P0 SYNCS.PHASECHK.TRANS64 P0, [R5+URZ], R0 ;  /* 0x00000000050085a7 */ /* 0x000ea4000800007f */
[----:B--2---:R-:W-:Y:S05]  /*fba0*/  @!P0 BRA `(.L_x_284) ;  /* 0xfffffffc00f08947 */ /* 0x004fea000383ffff */
[----:B------:R-:W-:Y:S05]  /*fbb0*/  BRA `(.L_x_347) ;  /* 0xffffffdc00287947 */ /* 0x000fea000383ffff */
.L_x_286:
[----:B-1----:R1:W2:Y:S02]  /*fbc0*/  SYNCS.PHASECHK.TRANS64.TRYWAIT P0, [R5+URZ], R4 ;  /* 0x00000004050075a7 */ /* 0x0022a4000800017f */
[----:B--2---:R-:W-:Y:S05]  /*fbd0*/  @!P0 NANOSLEEP.SYNCS 0x989680 ;  /* 0x009896800000895d */ /* 0x004fea0003900000 */
[----:B------:R-:W2:Y:S02]  /*fbe0*/  @!P0 SYNCS.PHASECHK.TRANS64 P0, [R5+URZ], R4 ;  /* 0x00000004050085a7 */ /* 0x000ea4000800007f */
[----:B--2---:R-:W-:Y:S05]  /*fbf0*/  @!P0 BRA `(.L_x_286) ;  /* 0xfffffffc00f08947 */ /* 0x004fea000383ffff */
[----:B------:R-:W-:Y:S05]  /*fc00*/  BRA `(.L_x_348) ;  /* 0xffffffdc002c7947 */ /* 0x000fea000383ffff */
.L_x_349:
        /* <DEDUP_REMOVED lines=15> */
.L_x_6129:


//--------------------- .text._ZN7cutlass13device_kernelIN5flash11enable_sm90INS1_16FlashAttnFwdSm90INS1_25CollectiveMainloopFwdSm90ILi2EN4cute5tupleIJNS5_1CILi1EEES8_S8_EEENS6_IJNS7_ILi128EEENS7_ILi96EEENS7_ILi64EEEEEELi256ENS_10bfloat16_tEfNS_4arch4Sm90ELb0ELb0ELb0ELb1ELb0ELb0ELb0ELb1ELb0ELb1ELb1ELb0EEENS1_21CollectiveEpilogueFwdINS6_IJSA_NS7_ILi256EEESB_EEES9_SE_SG_Li256ELb1ELb1ELb1ELb0EEENS1_36VarlenDynamicPersistentTileSchedulerILi128ELi96ELi256ELi128ELb1ELb1ELb1ELb0ELb1ELb1EEEEEEEEEvNT_6ParamsE --------------------------
	.section	.text._ZN7cutlass13device_kernelIN5flash11enable_sm90INS1_16FlashAttnFwdSm90INS1_25CollectiveMainloopFwdSm90ILi2EN4cute5tupleIJNS5_1CILi1EEES8_S8_EEENS6_IJNS7_ILi128EEENS7_ILi96EEENS7_ILi64EEEEEELi256ENS_10bfloat16_tEfNS_4arch4Sm90ELb0ELb0ELb0ELb1ELb0ELb0ELb0ELb1ELb0ELb1ELb1ELb0EEENS1_21CollectiveEpilogueFwdINS6_IJSA_NS7_ILi256EEESB_EEES9_SE_SG_Li256ELb1ELb1ELb1ELb0EEENS1_36VarlenDynamicPersistentTileSchedulerILi128ELi96ELi256ELi128ELb1ELb1ELb1ELb0ELb1ELb1EEEEEEEEEvNT_6ParamsE,"ax",@progbits
	.align	128
.text._ZN7cutlass13device_kernelIN5flash11enable_sm90INS1_16FlashAttnFwdSm90INS1_25CollectiveMainloopFwdSm90ILi2EN4cute5tupleIJNS5_1CILi1EEES8_S8_EEENS6_IJNS7_ILi128EEENS7_ILi96EEENS7_ILi64EEEEEELi256ENS_10bfloat16_tEfNS_4arch4Sm90ELb0ELb0ELb0ELb1ELb0ELb0ELb0ELb1ELb0ELb1ELb1ELb0EEENS1_21CollectiveEpilogueFwdINS6_IJSA_NS7_ILi256EEESB_EEES9_SE_SG_Li256ELb1ELb1ELb1ELb0EEENS1_36VarlenDynamicPersistentTileSchedulerILi128ELi96ELi256ELi128ELb1ELb1ELb1ELb0ELb1ELb1EEEEEEEEEvNT_6ParamsE:
        .type           _ZN7cutlass13device_kernelIN5flash11enable_sm90INS1_16FlashAttnFwdSm90INS1_25CollectiveMainloopFwdSm90ILi2EN4cute5tupleIJNS5_1CILi1EEES8_S8_EEENS6_IJNS7_ILi128EEENS7_ILi96EEENS7_ILi64EEEEEELi256ENS_10bfloat16_tEfNS_4arch4Sm90ELb0ELb0ELb0ELb1ELb0ELb0ELb0ELb1ELb0ELb1ELb1ELb0EEENS1_21CollectiveEpilogueFwdINS6_IJSA_NS7_ILi256EEESB_EEES9_SE_SG_Li256ELb1ELb1ELb1ELb0EEENS1_36VarlenDynamicPersistentTileSchedulerILi128ELi96ELi256ELi128ELb1ELb1ELb1ELb0ELb1ELb1EEEEEEEEEvNT_6ParamsE,@function
        .size           _ZN7cutlass13device_kernelIN5flash11enable_sm90INS1_16FlashAttnFwdSm90INS1_25CollectiveMainloopFwdSm90ILi2EN4cute5tupleIJNS5_1CILi1EEES8_S8_EEENS6_IJNS7_ILi128EEENS7_ILi96EEENS7_ILi64EEEEEELi256ENS_10bfloat16_tEfNS_4arch4Sm90ELb0ELb0ELb0ELb1ELb0ELb0ELb0ELb1ELb0ELb1ELb1ELb0EEENS1_21CollectiveEpilogueFwdINS6_IJSA_NS7_ILi256EEESB_EEES9_SE_SG_Li256ELb1ELb1ELb1ELb0EEENS1_36VarlenDynamicPersistentTileSchedulerILi128ELi96ELi256ELi128ELb1ELb1ELb1ELb0ELb1ELb1EEEEEEEEEvNT_6ParamsE,(.L_x_6130 - _ZN7cutlass13device_kernelIN5flash11enable_sm90INS1_16FlashAttnFwdSm90INS1_25CollectiveMainloopFwdSm90ILi2EN4cute5tupleIJNS5_1CILi1EEES8_S8_EEENS6_IJNS7_ILi128EEENS7_ILi96EEENS7_ILi64EEEEEELi256ENS_10bfloat16_tEfNS_4arch4Sm90ELb0ELb0ELb0ELb1ELb0ELb0ELb0ELb1ELb0ELb1ELb1ELb0EEENS1_21CollectiveEpilogueFwdINS6_IJSA_NS7_ILi256EEESB_EEES9_SE_SG_Li256ELb1ELb1ELb1ELb0EEENS1_36VarlenDynamicPersistentTileSchedulerILi128ELi96ELi256ELi128ELb1ELb1ELb1ELb0ELb1ELb1EEEEEEEEEvNT_6ParamsE)
        .other          _ZN7cutlass13device_kernelIN5flash11enable_sm90INS1_16FlashAttnFwdSm90INS1_25CollectiveMainloopFwdSm90ILi2EN4cute5tupleIJNS5_1CILi1EEES8_S8_EEENS6_IJNS7_ILi128EEENS7_ILi96EEENS7_ILi64EEEEEELi256ENS_10bfloat16_tEfNS_4arch4Sm90ELb0ELb0ELb0ELb1ELb0ELb0ELb0ELb1ELb0ELb1ELb1ELb0EEENS1_21CollectiveEpilogueFwdINS6_IJSA_NS7_ILi256EEESB_EEES9_SE_SG_Li256ELb1ELb1ELb1ELb0EEENS1_36VarlenDynamicPersistentTileSchedulerILi128ELi96ELi256ELi128ELb1ELb1ELb1ELb0ELb1ELb1EEEEEEEEEvNT_6ParamsE,@"STO_CUDA_ENTRY STV_DEFAULT"
_ZN7cutlass13device_kernelIN5flash11enable_sm90INS1_16FlashAttnFwdSm90INS1_25CollectiveMainloopFwdSm90ILi2EN4cute5tupleIJNS5_1CILi1EEES8_S8_EEENS6_IJNS7_ILi128EEENS7_ILi96EEENS7_ILi64EEEEEELi256ENS_10bfloat16_tEfNS_4arch4Sm90ELb0ELb0ELb0ELb1ELb0ELb0ELb0ELb1ELb0ELb1ELb1ELb0EEENS1_21CollectiveEpilogueFwdINS6_IJSA_NS7_ILi256EEESB_EEES9_SE_SG_Li256ELb1ELb1ELb1ELb0EEENS1_36VarlenDynamicPersistentTileSchedulerILi128ELi96ELi256ELi128ELb1ELb1ELb1ELb0ELb1ELb1EEEEEEEEEvNT_6ParamsE:
        /* <DEDUP_REMOVED lines=18> */
.L_x_351:
[----:B------:R-:W-:Y:S05]  /*0120*/  BSYNC B0 ;  /* 0x0000000000007941 */ /* 0x000fea0003800000 */
.L_x_350:
        /* <DEDUP_REMOVED lines=41> */
.L_x_352:
        /* <DEDUP_REMOVED lines=22> */
.L_x_353:
        /* <DEDUP_REMOVED lines=18> */
.L_x_354:
        /* <DEDUP_REMOVED lines=22> */
.L_x_355:
        /* <DEDUP_REMOVED lines=22> */
.L_x_356:
[----:B------:R-:W-:Y:S01]  /*0900*/  PLOP3.LUT P0, PT, PT, PT, UP0, 0x80, 0x0 ;  /* 0x000000000000781c */ /* 0x000fe20003f0f008 */
[----:B------:R-:W-:Y:S01]  /*0910*/  UMOV UR36, 0x1 ;  /* 0x0000000100247882 */ /* 0x000fe20000000000 */
[----:B------:R-:W-:Y:S01]  /*0920*/  NOP ;  /* 0x0000000000007918 */ /* 0x000fe20000000000 */
[----:B------:R-:W-:Y:S01]  /*0930*/  USEL UR36, UR36, 0x2, !UP0 ;  /* 0x0000000224247887 */ /* 0x000fe2000c000000 */
[----:B------:R-:W-:Y:S01]  /*0940*/  ULDC.64 UR40, c[0x0][0x208] ;  /* 0x0000820000287ab9 */ /* 0x000fe20000000a00 */
[----:B012-4-:R-:W-:Y:S08]  /*0950*/  BAR.SYNC.DEFER_BLOCKING 0x0 ;  /* 0x0000000000007b1d */ /* 0x017ff00000010000 */
[----:B------:R-:W-:Y:S05]  /*0960*/  @!P0 BRA `(.L_x_357) ;  /* 0x0000009c00f08947 */ /* 0x000fea0003800000 */
.L_x_358:
[----:B------:R-:W-:-:S08]  /*0970*/  NOP ;  /* 0x0000000000007918 */ /* 0x000fd00000000000 */
[----:B------:R-:W0:Y:S02]  /*0980*/  USETMAXREG.TRY_ALLOC.CTAPOOL UP0, 0xf0 ;  /* 0x000000f0000079c8 */ /* 0x000e240008000600 */
[----:B0-----:R-:W-:-:S13]  /*0990*/  PLOP3.LUT P0, PT, PT, PT, UP0, 0x80, 0x0 ;  /* 0x000000000000781c */ /* 0x001fda0003f0f008 */
[----:B------:R-:W-:Y:S05]  /*09a0*/  @!P0 BRA `(.L_x_358) ;  /* 0xfffffffc00f08947 */ /* 0x000fea000383ffff */
[----:B------:R-:W-:Y:S01]  /*09b0*/  SHF.R.U32.HI R0, RZ, 0x7, R6 ;  /* 0x00000007ff007819 */ /* 0x000fe20000011606 */
[----:B------:R-:W0:Y:S08]  /*09c0*/  S2UR UR5, SR_CgaCtaId ;  /* 0x00000000000579c3 */ /* 0x000e300000008800 */
[----:B------:R-:W-:Y:S06]  /*09d0*/  BAR.ARV 0x8, 0x180 ;  /* 0x0206000000007b1d */ /* 0x000fec0000002000 */
[----:B------:R-:W-:Y:S01]  /*09e0*/  ISETP.NE.AND P0, PT, R0, 0x1, PT ;  /* 0x000000010000780c */ /* 0x000fe20003f05270 */
[----:B------:R-:W-:-:S12]  /*09f0*/  UMOV UR4, 0x400 ;  /* 0x0000040000047882 */ /* 0x000fd80000000000 */
[----:B------:R-:W-:Y:S06]  /*0a00*/  @!P0 BAR.ARV 0x9, 0x100 ;  /* 0x0244000000008b1d */ /* 0x000fec0000002000 */
[----:B0-----:R-:W-:Y:S02]  /*0a10*/  ULEA UR4, UR5, UR4, 0x18 ;  /* 0x0000000405047291 */ /* 0x001fe4000f8ec03f */
[----:B------:R-:W-:Y:S07]  /*0a20*/  BAR.SYNC.DEFER_BLOCKING 0x5, 0x180 ;  /* 0x0146000000007b1d */ /* 0x000fee0000010000 */
[----:B------:R-:W0:Y:S01]  /*0a30*/  LDS.128 R8, [UR4+0x228d0] ;  /* 0x0228d004ff087984 */ /* 0x000e220008000c00 */
[----:B------:R-:W-:Y:S01]  /*0a40*/  ULDC UR4, c[0x0][0xc3c] ;  /* 0x00030f0000047ab9 */ /* 0x000fe20000000800 */
[----:B------:R-:W-:Y:S06]  /*0a50*/  BAR.ARV 0x4, 0x180 ;  /* 0x0106000000007b1d */ /* 0x000fec0000002000 */
[----:B0-----:R-:W-:-:S13]  /*0a60*/  ISETP.GE.AND P0, PT, R11, UR4, PT ;  /* 0x000000040b007c0c */ /* 0x001fda000bf06270 */
[----:B------:R-:W-:Y:S05]  /*0a70*/  @P0 EXIT ;  /* 0x000000000000094d */ /* 0x000fea0003800000 */
[----:B------:R-:W-:Y:S01]  /*0a80*/  VIADD R6, R6, 0xffffff80 ;  /* 0xffffff8006067836 */ /* 0x000fe20000000000 */
[----:B------:R-:W-:Y:S01]  /*0a90*/  R2UR UR5, R9 ;  /* 0x00000000090572ca */ /* 0x000fe200000e0000 */
[----:B------:R-:W-:Y:S01]  /*0aa0*/  ULOP3.LUT UR49, UR36, 0x1, URZ, 0xfc, !UPT ;  /* 0x0000000124317892 */ /* 0x000fe2000f8efc3f */
[----:B------:R-:W-:Y:S01]  /*0ab0*/  R2UR UR6, R10 ;  /* 0x000000000a0672ca */ /* 0x000fe200000e0000 */
[----:B------:R-:W-:Y:S01]  /*0ac0*/  UMOV UR48, URZ ;  /* 0x0000003f00307c82 */ /* 0x000fe20008000000 */
[----:B------:R-:W-:Y:S01]  /*0ad0*/  SHF.R.S32.HI R3, RZ, 0x1f, R6 ;  /* 0x0000001fff037819 */ /* 0x000fe20000011406 */
[----:B------:R-:W-:Y:S01]  /*0ae0*/  UMOV UR47, URZ ;  /* 0x0000003f002f7c82 */ /* 0x000fe20008000000 */
[----:B------:R-:W-:Y:S01]  /*0af0*/  R2UR UR7, R11 ;  /* 0x000000000b0772ca */ /* 0x000fe200000e0000 */
[----:B------:R-:W-:Y:S01]  /*0b00*/  UMOV UR37, URZ ;  /* 0x0000003f00257c82 */ /* 0x000fe20008000000 */
[CC--:B------:R-:W-:Y:S02]  /*0b10*/  LEA.HI R0, R3.reuse, R6.reuse, RZ, 0x7 ;  /* 0x0000000603007211 */ /* 0x0c0fe400078f38ff */
[----:B------:R-:W-:-:S02]  /*0b20*/  LEA.HI R2, R3, R6, RZ, 0x5 ;  /* 0x0000000603027211 */ /* 0x000fc400078f28ff */
[----:B------:R-:W-:Y:S02]  /*0b30*/  LOP3.LUT R5, R0, 0xffffff80, RZ, 0xc0, !PT ;  /* 0xffffff8000057812 */ /* 0x000fe400078ec0ff */
[CC--:B------:R-:W-:Y:S01]  /*0b40*/  LEA.HI R4, R3.reuse, R6.reuse, RZ, 0x2 ;  /* 0x0000000603047211 */ /* 0x0c0fe200078f10ff */
[----:B------:R-:W-:Y:S01]  /*0b50*/  IMAD.SHL.U32 R7, R2, 0x20, RZ ;  /* 0x0000002002077824 */ /* 0x000fe200078e00ff */
[----:B------:R-:W-:Y:S01]  /*0b60*/  LEA.HI R3, R3, R6, RZ, 0x4 ;  /* 0x0000000603037211 */ /* 0x000fe200078f20ff */
[----:B------:R-:W-:Y:S01]  /*0b70*/  IMAD.IADD R226, R6, 0x1, -R5 ;  /* 0x0000000106e27824 */ /* 0x000fe200078e0a05 */
[----:B------:R-:W-:Y:S02]  /*0b80*/  LOP3.LUT R13, R4, 0xfffffffc, RZ, 0xc0, !PT ;  /* 0xfffffffc040d7812 */ /* 0x000fe400078ec0ff */
[----:B------:R-:W-:Y:S02]  /*0b90*/  SHF.R.S32.HI R2, RZ, 0x4, R3 ;  /* 0x00000004ff027819 */ /* 0x000fe40000011403 */
[----:B------:R-:W-:Y:S01]  /*0ba0*/  SHF.R.S32.HI R9, RZ, 0x1f, R226 ;  /* 0x0000001fff097819 */ /* 0x000fe200000114e2 */
[----:B------:R-:W-:Y:S01]  /*0bb0*/  IMAD.IADD R13, R6, 0x1, -R13 ;  /* 0x00000001060d7824 */ /* 0x000fe200078e0a0d */
[----:B------:R-:W-:-:S02]  /*0bc0*/  LOP3.LUT R5, R3, 0x3fffff0, RZ, 0xc0, !PT ;  /* 0x03fffff003057812 */ /* 0x000fc400078ec0ff */
[----:B------:R-:W-:Y:S02]  /*0bd0*/  LEA.HI R8, R9, R226, RZ, 0x2 ;  /* 0x000000e209087211 */ /* 0x000fe400078f10ff */
[----:B------:R-:W-:Y:S01]  /*0be0*/  LEA.HI R4, R3, R2, RZ, 0x1 ;  /* 0x0000000203047211 */ /* 0x000fe200078f08ff */
[----:B------:R-:W-:Y:S01]  /*0bf0*/  IMAD.IADD R5, R6, 0x1, -R5 ;  /* 0x0000000106057824 */ /* 0x000fe200078e0a05 */
[--C-:B------:R-:W-:Y:S02]  /*0c00*/  SHF.R.S32.HI R10, RZ, 0x2, R8.reuse ;  /* 0x00000002ff0a7819 */ /* 0x100fe40000011408 */
[----:B------:R-:W-:Y:S02]  /*0c10*/  SHF.R.S32.HI R11, RZ, 0x1f, R8 ;  /* 0x0000001fff0b7819 */ /* 0x000fe40000011408 */
[----:B------:R-:W-:Y:S02]  /*0c20*/  SHF.R.S32.HI R3, RZ, 0x7, R0 ;  /* 0x00000007ff037819 */ /* 0x000fe40000011400 */
[----:B------:R-:W-:-:S02]  /*0c30*/  LEA.HI R11, R11, R10, RZ, 0x3 ;  /* 0x0000000a0b0b7211 */ /* 0x000fc400078f18ff */
[----:B------:R-:W-:Y:S02]  /*0c40*/  LOP3.LUT R6, R7, 0xfffffc00, RZ, 0xc0, !PT ;  /* 0xfffffc0007067812 */ /* 0x000fe400078ec0ff */
[----:B------:R-:W-:Y:S02]  /*0c50*/  LOP3.LUT R7, R4, 0x1ffffffe, RZ, 0xc0, !PT ;  /* 0x1ffffffe04077812 */ /* 0x000fe400078ec0ff */
[----:B------:R-:W-:Y:S01]  /*0c60*/  LOP3.LUT R11, R11, 0xfffffff8, RZ, 0xc0, !PT ;  /* 0xfffffff80b0b7812 */ /* 0x000fe200078ec0ff */
[----:B------:R-:W-:Y:S01]  /*0c70*/  IMAD R6, R5, 0x40, R6 ;  /* 0x0000004005067824 */ /* 0x000fe200078e0206 */
[----:B------:R-:W-:Y:S01]  /*0c80*/  LEA.HI R0, R0, R3, RZ, 0x1 ;  /* 0x0000000300007211 */ /* 0x000fe200078f08ff */
[----:B------:R-:W-:Y:S01]  /*0c90*/  IMAD.IADD R7, R2, 0x1, -R7 ;  /* 0x0000000102077824 */ /* 0x000fe200078e0a07 */
[----:B------:R-:W-:Y:S01]  /*0ca0*/  LEA.HI R9, R9, R226, RZ, 0x5 ;  /* 0x000000e209097211 */ /* 0x000fe200078f28ff */
[----:B------:R-:W-:Y:S01]  /*0cb0*/  IMAD.IADD R10, R10, 0x1, -R11 ;  /* 0x000000010a0a7824 */ /* 0x000fe200078e0a0b */
[----:B------:R-:W-:-:S02]  /*0cc0*/  LOP3.LUT R0, R0, 0x3fffffe, RZ, 0xc0, !PT ;  /* 0x03fffffe00007812 */ /* 0x000fc400078ec0ff */
[----:B------:R-:W-:Y:S02]  /*0cd0*/  SHF.R.S32.HI R9, RZ, 0x5, R9 ;  /* 0x00000005ff097819 */ /* 0x000fe40000011409 */
[----:B------:R-:W-:Y:S01]  /*0ce0*/  LEA.HI R2, R13, R13, RZ, 0x1 ;  /* 0x0000000d0d027211 */ /* 0x000fe200078f08ff */
[----:B------:R-:W-:Y:S01]  /*0cf0*/  IMAD.IADD R0, R3, 0x1, -R0 ;  /* 0x0000000103007824 */ /* 0x000fe200078e0a00 */
[----:B------:R-:W-:Y:S01]  /*0d00*/  LOP3.LUT R5, R8, 0x7ffffffc, RZ, 0xc0, !PT ;  /* 0x7ffffffc08057812 */ /* 0x000fe200078ec0ff */
[----:B------:R-:W-:Y:S01]  /*0d10*/  IMAD R9, R9, 0x10, R10 ;  /* 0x0000001009097824 */ /* 0x000fe200078e020a */
[----:B------:R-:W-:Y:S01]  /*0d20*/  LOP3.LUT R2, R2, 0x1ffffffe, RZ, 0xc0, !PT ;  /* 0x1ffffffe02027812 */ /* 0x000fe200078ec0ff */
[----:B------:R-:W-:Y:S02]  /*0d30*/  IMAD R3, R7, 0x8, R6 ;  /* 0x0000000807037824 */ /* 0x000fe400078e0206 */
[----:B------:R-:W-:Y:S02]  /*0d40*/  IMAD R0, R0, 0x40, R9 ;  /* 0x0000004000007824 */ /* 0x000fe400078e0209 */
[----:B------:R-:W-:Y:S01]  /*0d50*/  IMAD.IADD R13, R13, 0x1, -R2 ;  /* 0x000000010d0d7824 */ /* 0x000fe200078e0a02 */
[----:B------:R0:W-:Y:S01]  /*0d60*/  STL [R1+0x48], R3 ;  /* 0x0000480301007387 */ /* 0x0001e20000100800 */
[----:B------:R-:W-:-:S03]  /*0d70*/  IMAD.IADD R5, R226, 0x1, -R5 ;  /* 0x00000001e2057824 */ /* 0x000fc600078e0a05 */
[----:B------:R1:W-:Y:S01]  /*0d80*/  STL [R1+0x40], R0 ;  /* 0x0000400001007387 */ /* 0x0003e20000100800 */
[----:B------:R-:W-:-:S04]  /*0d90*/  IMAD.SHL.U32 R2, R5, 0x2, RZ ;  /* 0x0000000205027824 */ /* 0x000fc800078e00ff */
[C---:B------:R-:W-:Y:S02]  /*0da0*/  VIADD R225, R2.reuse, 0x8 ;  /* 0x0000000802e17836 */ /* 0x040fe40000000000 */
[C---:B------:R-:W-:Y:S02]  /*0db0*/  VIADD R224, R2.reuse, 0x10 ;  /* 0x0000001002e07836 */ /* 0x040fe40000000000 */
[C---:B------:R-:W-:Y:S01]  /*0dc0*/  VIADD R223, R2.reuse, 0x18 ;  /* 0x0000001802df7836 */ /* 0x040fe20000000000 */
[----:B0-----:R-:W-:Y:S01]  /*0dd0*/  SHF.R.S32.HI R3, RZ, 0x1f, R225 ;  /* 0x0000001fff037819 */ /* 0x001fe200000114e1 */
[----:B-1----:R-:W-:Y:S01]  /*0de0*/  IMAD R0, R13, 0x8, R0 ;  /* 0x000000080d007824 */ /* 0x002fe200078e0200 */
[----:B------:R-:W-:Y:S01]  /*0df0*/  SHF.R.S32.HI R5, RZ, 0x1f, R224 ;  /* 0x0000001fff057819 */ /* 0x000fe200000114e0 */
[C---:B------:R-:W-:Y:S01]  /*0e00*/  VIADD R222, R2.reuse, 0x20 ;  /* 0x0000002002de7836 */ /* 0x040fe20000000000 */
[----:B------:R-:W-:Y:S01]  /*0e10*/  SHF.R.S32.HI R4, RZ, 0x1f, R223 ;  /* 0x0000001fff047819 */ /* 0x000fe200000114df */
[C---:B------:R-:W-:Y:S01]  /*0e20*/  VIADD R221, R2.reuse, 0x28 ;  /* 0x0000002802dd7836 */ /* 0x040fe20000000000 */
[----:B------:R0:W-:Y:S01]  /*0e30*/  STL [R1+0x44], R0 ;  /* 0x0000440001007387 */ /* 0x0001e20000100800 */
[C---:B------:R-:W-:Y:S01]  /*0e40*/  VIADD R220, R2.reuse, 0x30 ;  /* 0x0000003002dc7836 */ /* 0x040fe20000000000 */
[----:B------:R-:W-:Y:S01]  /*0e50*/  SHF.R.S32.HI R3, RZ, 0x1f, R222 ;  /* 0x0000001fff037819 */ /* 0x000fe200000114de */
        /* <DEDUP_REMOVED lines=42> */
[----:B------:R-:W-:Y:S01]  /*1100*/  VIADD R16, R2, 0xe0 ;  /* 0x000000e002107836 */ /* 0x000fe20000000000 */
[----:B------:R-:W-:-:S02]  /*1110*/  SHF.R.S32.HI R228, RZ, 0x1f, R18 ;  /* 0x0000001fffe47819 */ /* 0x000fc40000011412 */
[----:B0-----:R-:W-:-:S07]  /*1120*/  SHF.R.S32.HI R227, RZ, 0x1f, R17 ;  /* 0x0000001fffe37819 */ /* 0x001fce0000011411 */
.L_x_404:
[----:B------:R-:W-:Y:S01]  /*1130*/  ULDC.64 UR8, c[0x0][0xc88] ;  /* 0x0003220000087ab9 */ /* 0x000fe20000000a00 */
[----:B------:R-:W-:Y:S01]  /*1140*/  ULDC.64 UR10, c[0x0][0xa20] ;  /* 0x00028800000a7ab9 */ /* 0x000fe20000000a00 */
[----:B------:R-:W-:Y:S01]  /*1150*/  UIMAD.WIDE UR8, UR7, 0x4, UR8 ;  /* 0x00000004070878a5 */ /* 0x000fe2000f8e0208 */
[----:B------:R-:W-:-:S05]  /*1160*/  ULDC UR4, c[0x0][0x424] ;  /* 0x0001090000047ab9 */ /* 0x000fca0000000800 */
[----:B012---:R-:W-:Y:S02]  /*1170*/  IMAD.U32 R4, RZ, RZ, UR8 ;  /* 0x00000008ff047e24 */ /* 0x007fe4000f8e00ff */
[----:B---3--:R-:W-:Y:S01]  /*1180*/  IMAD.U32 R5, RZ, RZ, UR9 ;  /* 0x00000009ff057e24 */ /* 0x008fe2000f8e00ff */
[----:B------:R-:W-:-:S04]  /*1190*/  ULDC.64 UR8, c[0x0][0xa28] ;  /* 0x00028a0000087ab9 */ /* 0x000fc80000000a00 */
[----:B------:R-:W2:Y:S01]  /*11a0*/  LDG.E R4, desc[UR40][R4.64] ;  /* 0x0000002804047981 */ /* 0x000ea2000c1e1900 */
[----:B------:R-:W-:Y:S02]  /*11b0*/  UISETP.NE.U32.AND UP0, UPT, UR8, URZ, UPT ;  /* 0x0000003f0800728c */ /* 0x000fe4000bf05070 */
[----:B------:R-:W-:Y:S02]  /*11c0*/  UISETP.NE.U32.AND UP1, UPT, UR10, URZ, UPT ;  /* 0x0000003f0a00728c */ /* 0x000fe4000bf25070 */
[----:B------:R-:W-:Y:S02]  /*11d0*/  UISETP.NE.AND.EX UP0, UPT, UR9, URZ, UPT, UP0 ;  /* 0x0000003f0900728c */ /* 0x000fe4000bf05300 */
[----:B------:R-:W-:-:S04]  /*11e0*/  UISETP.NE.AND.EX UP1, UPT, UR11, URZ, UPT, UP1 ;  /* 0x0000003f0b00728c */ /* 0x000fc8000bf25310 */
[----:B------:R-:W-:Y:S02]  /*11f0*/  PLOP3.LUT P0, PT, PT, PT, UP0, 0x80, 0x0 ;  /* 0x000000000000781c */ /* 0x000fe40003f0f008 */
[----:B------:R-:W-:Y:S02]  /*1200*/  PLOP3.LUT P1, PT, PT, PT, UP1, 0x80, 0x0 ;  /* 0x000000000000781c */ /* 0x000fe40003f2f018 */
[----:B--2---:R-:W-:-:S13]  /*1210*/  R2UR UR46, R4 ;  /* 0x00000000042e72ca */ /* 0x004fda00000e0000 */
[----:B------:R-:W-:Y:S02]  /*1220*/  USHF.R.S32.HI UR45, URZ, 0x1f, UR46 ;  /* 0x0000001f3f2d7899 */ /* 0x000fe4000801142e */
[----:B------:R-:W-:-:S04]  /*1230*/  @UP0 ULEA UR8, UP2, UR46, UR8, 0x2 ;  /* 0x000000082e080291 */ /* 0x000fc8000f84103f */
[----:B------:R-:W-:Y:S02]  /*1240*/  @UP0 ULEA.HI.X UR9, UR46, UR9, UR45, 0x2, UP2 ;  /* 0x000000092e090291 */ /* 0x000fe400090f142d */
[----:B------:R-:W-:Y:S01]  /*1250*/  @UP1 ULEA UR10, UP0, UR46, UR10, 0x2 ;  /* 0x0000000a2e0a1291 */ /* 0x000fe2000f80103f */
[----:B------:R-:W-:-:S03]  /*1260*/  IMAD.U32 R4, RZ, RZ, UR8 ;  /* 0x00000008ff047e24 */ /* 0x000fc6000f8e00ff */
[----:B------:R-:W-:Y:S01]  /*1270*/  @UP1 ULEA.HI.X UR11, UR46, UR11, UR45, 0x2, UP0 ;  /* 0x0000000b2e0b1291 */ /* 0x000fe200080f142d */
[----:B------:R-:W-:Y:S01]  /*1280*/  IMAD.U32 R5, RZ, RZ, UR9 ;  /* 0x00000009ff057e24 */ /* 0x000fe2000f8e00ff */
[----:B------:R-:W-:Y:S01]  /*1290*/  ULDC.64 UR8, c[0x0][0x418] ;  /* 0x0001060000087ab9 */ /* 0x000fe20000000a00 */
[----:B----4-:R-:W-:-:S03]  /*12a0*/  IMAD.U32 R6, RZ, RZ, UR10 ;  /* 0x0000000aff067e24 */ /* 0x010fc6000f8e00ff */
[----:B------:R-:W-:Y:S01]  /*12b0*/  IMAD.U32 R7, RZ, RZ, UR11 ;  /* 0x0000000bff077e24 */ /* 0x000fe2000f8e00ff */
[----:B------:R-:W2:Y:S04]  /*12c0*/  @P0 LDG.E R4, desc[UR40][R4.64] ;  /* 0x0000002804040981 */ /* 0x000ea8000c1e1900 */
[----:B------:R-:W3:Y:S01]  /*12d0*/  @P1 LDG.E R6, desc[UR40][R6.64] ;  /* 0x0000002806061981 */ /* 0x000ee2000c1e1900 */
[----:B------:R-:W-:Y:S01]  /*12e0*/  UISETP.NE.U32.AND UP0, UPT, UR8, URZ, UPT ;  /* 0x0000003f0800728c */ /* 0x000fe2000bf05070 */
[----:B------:R-:W-:Y:S01]  /*12f0*/  UMOV UR44, UR5 ;  /* 0x00000005002c7c82 */ /* 0x000fe20008000000 */
[----:B------:R-:W-:Y:S02]  /*1300*/  ULDC UR5, c[0x0][0x2f0] ;  /* 0x0000bc0000057ab9 */ /* 0x000fe40000000800 */
[----:B------:R-:W-:Y:S01]  /*1310*/  UISETP.NE.AND.EX UP0, UPT, UR9, URZ, UPT, UP0 ;  /* 0x0000003f0900728c */ /* 0x000fe2000bf05300 */
[----:B------:R-:W-:Y:S01]  /*1320*/  UMOV UR51, URZ ;  /* 0x0000003f00337c82 */ /* 0x000fe20008000000 */
[----:B------:R-:W-:-:S02]  /*1330*/  ULOP3.LUT UR43, UR6, 0xffff, URZ, 0xc0, !UPT ;  /* 0x0000ffff062b7892 */ /* 0x000fc4000f8ec03f */
[----:B------:R-:W-:Y:S02]  /*1340*/  USEL UR4, UR4, 0x1, UP0 ;  /* 0x0000000104047887 */ /* 0x000fe40008000000 */
[----:B------:R-:W-:Y:S02]  /*1350*/  ULOP3.LUT UR7, UR6, 0xff0000, URZ, 0xc0, !UPT ;  /* 0x00ff000006077892 */ /* 0x000fe4000f8ec03f */
[----:B------:R-:W-:Y:S02]  /*1360*/  UIMAD UR4, UR4, UR5, URZ ;  /* 0x00000005040472a4 */ /* 0x000fe4000f8e023f */
[----:B------:R-:W-:Y:S01]  /*1370*/  ULOP3.LUT UR6, UR6, 0xff000000, URZ, 0xc0, !UPT ;  /* 0xff00000006067892 */ /* 0x000fe2000f8ec03f */
[----:B--2---:R-:W-:-:S04]  /*1380*/  @P0 R2UR UR51, R4 ;  /* 0x00000000043302ca */ /* 0x004fc800000e0000 */
[----:B---3--:R-:W-:Y:S01]  /*1390*/  @P1 R2UR UR4, R6 ;  /* 0x00000000060412ca */ /* 0x008fe200000e0000 */
[----:B-----5:R-:W-:-:S14]  /*13a0*/  @P1 BRA `(.L_x_359) ;  /* 0x0000000000341947 */ /* 0x020fdc0003800000 */
[----:B------:R-:W-:Y:S02]  /*13b0*/  ULDC.64 UR8, c[0x0][0xa08] ;  /* 0x0002820000087ab9 */ /* 0x000fe40000000a00 */
[----:B------:R-:W-:-:S04]  /*13c0*/  ISETP.NE.U32.AND P0, PT, RZ, UR8, PT ;  /* 0x00000008ff007c0c */ /* 0x000fc8000bf05070 */
[----:B------:R-:W-:-:S13]  /*13d0*/  ISETP.NE.AND.EX P0, PT, RZ, UR9, PT, P0 ;  /* 0x00000009ff007c0c */ /* 0x000fda000bf05300 */
[----:B------:R-:W-:Y:S05]  /*13e0*/  @!P0 BRA `(.L_x_359) ;  /* 0x0000000000248947 */ /* 0x000fea0003800000 */
[----:B------:R-:W-:Y:S02]  /*13f0*/  ULDC.64 UR4, c[0x0][0xa08] ;  /* 0x0002820000047ab9 */ /* 0x000fe40000000a00 */
[----:B------:R-:W-:-:S06]  /*1400*/  UIMAD.WIDE UR4, UR46, 0x4, UR4 ;  /* 0x000000042e0478a5 */ /* 0x000fcc000f8e0204 */
[----:B------:R-:W-:Y:S02]  /*1410*/  IMAD.U32 R4, RZ, RZ, UR4 ;  /* 0x00000004ff047e24 */ /* 0x000fe4000f8e00ff */
[----:B------:R-:W-:-:S05]  /*1420*/  IMAD.U32 R5, RZ, RZ, UR5 ;  /* 0x00000005ff057e24 */ /* 0x000fca000f8e00ff */
[----:B------:R-:W2:Y:S04]  /*1430*/  LDG.E R3, desc[UR40][R4.64] ;  /* 0x0000002804037981 */ /* 0x000ea8000c1e1900 */
[----:B------:R-:W3:Y:S01]  /*1440*/  LDG.E R0, desc[UR40][R4.64+0x4] ;  /* 0x0000042804007981 */ /* 0x000ee2000c1e1900 */
[----:B--2---:R-:W-:Y:S02]  /*1450*/  R2UR UR4, R3 ;  /* 0x00000000030472ca */ /* 0x004fe400000e0000 */
[----:B---3--:R-:W-:-:S13]  /*1460*/  R2UR UR5, R0 ;  /* 0x00000000000572ca */ /* 0x008fda00000e0000 */
[----:B------:R-:W-:-:S12]  /*1470*/  UIADD3 UR4, -UR4, UR5, URZ ;  /* 0x0000000504047290 */ /* 0x000fd8000fffe13f */
.L_x_359:
[----:B------:R-:W-:Y:S02]  /*1480*/  UIADD3 UR51, -UR51, UR4, URZ ;  /* 0x0000000433337290 */ /* 0x000fe4000fffe13f */
[----:B------:R-:W-:Y:S02]  /*1490*/  USHF.R.U32.HI UR6, URZ, 0x8, UR6 ;  /* 0x000000083f067899 */ /* 0x000fe40008011606 */
[----:B------:R-:W-:Y:S02]  /*14a0*/  UISETP.GE.AND UP0, UPT, UR51, 0x1, UPT ;  /* 0x000000013300788c */ /* 0x000fe4000bf06270 */
[----:B------:R-:W-:Y:S02]  /*14b0*/  UIADD3 UR4, UR51, 0x5f, URZ ;  /* 0x0000005f33047890 */ /* 0x000fe4000fffe03f */
[----:B------:R-:W-:Y:S02]  /*14c0*/  ULEA.HI UR7, UR7, UR6, URZ, 0x10 ;  /* 0x0000000607077291 */ /* 0x000fe4000f8f803f */
[----:B------:R-:W-:Y:S01]  /*14d0*/  PLOP3.LUT P0, PT, PT, PT, UP0, 0x80, 0x0 ;  /* 0x000000000000781c */ /* 0x000fe20003f0f008 */
[----:B------:R-:W-:-:S02]  /*14e0*/  UIMAD.WIDE UR4, UR4, 0x2aaaaaab, URZ ;  /* 0x2aaaaaab040478a5 */ /* 0x000fc4000f8e023f */
[----:B------:R-:W-:Y:S02]  /*14f0*/  ULOP3.LUT UR42, UR7, 0xff, URZ, 0xc0, !UPT ;  /* 0x000000ff072a7892 */ /* 0x000fe4000f8ec03f */
[----:B------:R-:W-:Y:S02]  /*1500*/  USHF.R.U32.HI UR6, URZ, 0x1f, UR5 ;  /* 0x0000001f3f067899 */ /* 0x000fe40008011605 */
[----:B------:R-:W-:Y:S01]  /*1510*/  USHF.R.U32.HI UR39, URZ, 0x10, UR7 ;  /* 0x000000103f277899 */ /* 0x000fe20008011607 */
[----:B------:R-:W-:Y:S01]  /*1520*/  UMOV UR4, URZ ;  /* 0x0000003f00047c82 */ /* 0x000fe20008000000 */
[----:B------:R-:W-:-:S04]  /*1530*/  ULEA.HI.SX32 UR9, UR5, UR6, 0x1c ;  /* 0x0000000605097291 */ /* 0x000fc8000f8fe23f */
[----:B------:R-:W-:Y:S08]  /*1540*/  @!P0 BRA `(.L_x_360) ;  /* 0x0000000000908947 */ /* 0x000ff00003800000 */
[----:B------:R-:W-:Y:S01]  /*1550*/  UISETP.NE.AND UP0, UPT, UR39, URZ, UPT ;  /* 0x0000003f2700728c */ /* 0x000fe2000bf05270 */
[----:B------:R-:W-:-:S03]  /*1560*/  ULDC UR4, c[0x0][0x9f0] ;  /* 0x00027c0000047ab9 */ /* 0x000fc60000000800 */
[----:B------:R-:W-:-:S03]  /*1570*/  USEL UR10, UR39, UR4, UP0 ;  /* 0x00000004270a7287 */ /* 0x000fc60008000000 */
[----:B------:R-:W-:Y:S01]  /*1580*/  UMOV UR4, URZ ;  /* 0x0000003f00047c82 */ /* 0x000fe20008000000 */
[----:B------:R-:W-:Y:S02]  /*1590*/  UIADD3 UR6, UR9, -0x1, UR10 ;  /* 0xffffffff09067890 */ /* 0x000fe4000fffe00a */
[----:B------:R-:W-:-:S04]  /*15a0*/  IMAD.U32 R4, RZ, RZ, UR10 ;  /* 0x0000000aff047e24 */ /* 0x000fc8000f8e00ff */
[----:B------:R-:W-:Y:S01]  /*15b0*/  IMAD.U32 R5, RZ, RZ, UR6 ;  /* 0x00000006ff057e24 */ /* 0x000fe2000f8e00ff */
[-C--:B------:R-:W-:Y:S01]  /*15c0*/  IABS R0, R4.reuse ;  /* 0x0000000400007213 */ /* 0x080fe20000000000 */
[----:B------:R-:W-:Y:S01]  /*15d0*/  ULOP3.LUT UR6, UR6, UR10, URZ, 0x3c, !UPT ;  /* 0x0000000a06067292 */ /* 0x000fe2000f8e3c3f */
[----:B------:R-:W-:Y:S02]  /*15e0*/  IABS R6, R4 ;  /* 0x0000000400067213 */ /* 0x000fe40000000000 */
        /* <DEDUP_REMOVED lines=26> */
.L_x_360:
[----:B------:R-:W-:Y:S01]  /*1790*/  UIMAD UR38, UR42, UR4, URZ ;  /* 0x000000042a2672a4 */ /* 0x000fe2000f8e023f */
[----:B------:R-:W-:Y:S01]  /*17a0*/  IMAD.U32 R0, RZ, RZ, UR9 ;  /* 0x00000009ff007e24 */ /* 0x000fe2000f8e00ff */
[----:B------:R-:W-:Y:S01]  /*17b0*/  PLOP3.LUT P0, PT, PT, PT, PT, 0x80, 0x0 ;  /* 0x000000000000781c */ /* 0x000fe20003f0f070 */
[----:B------:R-:W-:Y:S01]  /*17c0*/  IMAD.U32 R3, RZ, RZ, UR4 ;  /* 0x00000004ff037e24 */ /* 0x000fe2000f8e00ff */
[----:B------:R-:W-:Y:S01]  /*17d0*/  CS2R R150, SRZ ;  /* 0x0000000000967805 */ /* 0x000fe2000001ff00 */
[----:B------:R-:W-:Y:S01]  /*17e0*/  IMAD.MOV.U32 R6, RZ, RZ, RZ ;  /* 0x000000ffff067224 */ /* 0x000fe200078e00ff */
[----:B------:R-:W-:Y:S01]  /*17f0*/  CS2R R148, SRZ ;  /* 0x0000000000947805 */ /* 0x000fe2000001ff00 */
[----:B------:R-:W-:Y:S01]  /*1800*/  IMAD.MOV.U32 R5, RZ, RZ, RZ ;  /* 0x000000ffff057224 */ /* 0x000fe200078e00ff */
[----:B------:R-:W-:Y:S02]  /*1810*/  VIADDMNMX R0, R3, UR38, R0, PT ;  /* 0x0000002603007c46 */ /* 0x000fe4000b800100 */
[----:B------:R-:W-:-:S02]  /*1820*/  CS2R R146, SRZ ;  /* 0x0000000000927805 */ /* 0x000fc4000001ff00 */
[----:B------:R-:W-:Y:S02]  /*1830*/  CS2R R144, SRZ ;  /* 0x0000000000907805 */ /* 0x000fe4000001ff00 */
[----:B------:R-:W-:Y:S02]  /*1840*/  CS2R R142, SRZ ;  /* 0x00000000008e7805 */ /* 0x000fe4000001ff00 */
[----:B------:R-:W-:Y:S02]  /*1850*/  R2UR UR50, R0 ;  /* 0x00000000003272ca */ /* 0x000fe400000e0000 */
        /* <DEDUP_REMOVED lines=11> */
[----:B------:R-:W-:Y:S01]  /*1910*/  CS2R R118, SRZ ;  /* 0x0000000000767805 */ /* 0x000fe2000001ff00 */
[----:B------:R-:W-:Y:S01]  /*1920*/  UISETP.GT.AND UP0, UPT, UR50, UR38, UPT ;  /* 0x000000263200728c */ /* 0x000fe2000bf04270 */
[----:B------:R-:W-:Y:S02]  /*1930*/  CS2R R116, SRZ ;  /* 0x0000000000747805 */ /* 0x000fe4000001ff00 */
[----:B------:R-:W-:Y:S02]  /*1940*/  CS2R R114, SRZ ;  /* 0x0000000000727805 */ /* 0x000fe4000001ff00 */
[----:B------:R-:W-:-:S02]  /*1950*/  CS2R R112, SRZ ;  /* 0x0000000000707805 */ /* 0x000fc4000001ff00 */
[----:B------:R-:W-:Y:S02]  /*1960*/  CS2R R110, SRZ ;  /* 0x00000000006e7805 */ /* 0x000fe4000001ff00 */
[----:B------:R-:W-:Y:S02]  /*1970*/  CS2R R108, SRZ ;  /* 0x00000000006c7805 */ /* 0x000fe4000001ff00 */
[----:B------:R-:W-:Y:S02]  /*1980*/  PLOP3.LUT P1, PT, PT, PT, UP0, 0x80, 0x0 ;  /* 0x000000000000781c */ /* 0x000fe40003f2f008 */
        /* <DEDUP_REMOVED lines=42> */
[----:B------:R-:W-:Y:S06]  /*1c30*/  @!P1 BRA `(.L_x_361) ;  /* 0x00000044003c9947 */ /* 0x000fec0003800000 */
[----:B------:R-:W0:Y:S01]  /*1c40*/  S2R R0, SR_TID.X ;  /* 0x0000000000007919 */ /* 0x000e220000002100 */
[----:B------:R-:W1:Y:S01]  /*1c50*/  S2UR UR7, SR_CgaCtaId ;  /* 0x00000000000779c3 */ /* 0x000e620000008800 */
[----:B------:R-:W-:Y:S02]  /*1c60*/  UMOV UR6, 0x400 ;  /* 0x0000040000067882 */ /* 0x000fe40000000000 */
[----:B-1----:R-:W-:-:S04]  /*1c70*/  ULEA UR6, UR7, UR6, 0x18 ;  /* 0x0000000607067291 */ /* 0x002fc8000f8ec03f */
[----:B------:R-:W-:Y:S01]  /*1c80*/  UIADD3 UR6, UR6, 0x18400, URZ ;  /* 0x0001840006067890 */ /* 0x000fe2000fffe03f */
[----:B0-----:R-:W-:-:S03]  /*1c90*/  VIADD R0, R0, 0xffffff80 ;  /* 0xffffff8000007836 */ /* 0x001fc60000000000 */
[----:B------:R-:W-:Y:S02]  /*1ca0*/  ULOP3.LUT UP0, URZ, UR6, 0x1bf, URZ, 0xc0, !UPT ;  /* 0x000001bf063f7892 */ /* 0x000fe4000f80c03f */
[----:B------:R-:W-:-:S04]  /*1cb0*/  SHF.R.S32.HI R3, RZ, 0x1f, R0 ;  /* 0x0000001fff037819 */ /* 0x000fc80000011400 */
[----:B------:R-:W-:Y:S02]  /*1cc0*/  PLOP3.LUT P0, PT, PT, PT, UP0, 0x80, 0x0 ;  /* 0x000000000000781c */ /* 0x000fe40003f0f008 */
[----:B------:R-:W-:-:S04]  /*1cd0*/  LEA.HI R3, R3, R0, RZ, 0x7 ;  /* 0x0000000003037211 */ /* 0x000fc800078f38ff */
[----:B------:R-:W-:-:S06]  /*1ce0*/  SHF.R.S32.HI R3, RZ, 0x7, R3 ;  /* 0x00000007ff037819 */ /* 0x000fcc0000011403 */
[----:B------:R-:W0:Y:S02]  /*1cf0*/  SHFL.IDX PT, R3, R3, RZ, 0x1f ;  /* 0x00001fff03037589 */ /* 0x000e2400000e0000 */
[----:B0-----:R-:W-:-:S13]  /*1d00*/  R2UR UR4, R3 ;  /* 0x00000000030472ca */ /* 0x001fda00000e0000 */
        /* <DEDUP_REMOVED lines=23> */
.L_x_362:
[----:B------:R-:W0:Y:S01]  /*1e80*/  S2R R3, SR_CgaCtaId ;  /* 0x0000000000037919 */ /* 0x000e220000008800 */
[----:B------:R-:W-:Y:S01]  /*1e90*/  ULEA.HI UR4, UR48, UR48, URZ, 0x1 ;  /* 0x0000003030047291 */ /* 0x000fe2000f8f083f */
[----:B------:R-:W-:Y:S01]  /*1ea0*/  MOV R6, 0x400 ;  /* 0x0000040000067802 */ /* 0x000fe20000000f00 */
[----:B------:R-:W1:Y:S02]  /*1eb0*/  S2R R20, SR_TID.X ;  /* 0x0000000000147919 */ /* 0x000e640000002100 */
[----:B------:R-:W-:-:S04]  /*1ec0*/  ULOP3.LUT UR4, UR4, 0xfffffffe, URZ, 0xc0, !UPT ;  /* 0xfffffffe04047892 */ /* 0x000fc8000f8ec03f */
[----:B------:R-:W-:-:S06]  /*1ed0*/  UIADD3 UR4, UR48, -UR4, URZ ;  /* 0x8000000430047290 */ /* 0x000fcc000fffe03f */
[----:B------:R-:W-:Y:S01]  /*1ee0*/  IMAD.U32 R0, RZ, RZ, UR4 ;  /* 0x00000004ff007e24 */ /* 0x000fe2000f8e00ff */
[----:B0-----:R-:W-:-:S04]  /*1ef0*/  LEA R6, R3, R6, 0x18 ;  /* 0x0000000603067211 */ /* 0x001fc800078ec0ff */
[----:B------:R-:W-:Y:S02]  /*1f00*/  SHF.L.U32 R3, R0, 0x1f, RZ ;  /* 0x0000001f00037819 */ /* 0x000fe400000006ff */
[----:B-1----:R-:W-:Y:S02]  /*1f10*/  SHF.R.U32.HI R20, RZ, 0x7, R20 ;  /* 0x00000007ff147819 */ /* 0x002fe40000011614 */
[----:B------:R-:W0:Y:S03]  /*1f20*/  SYNCS.PHASECHK.TRANS64.TRYWAIT P0, [R6+URZ+0x22800], R3 ;  /* 0x02280003060075a7 */ /* 0x000e26000800017f */
[----:B------:R-:W-:Y:S01]  /*1f30*/  VIADD R7, R20, 0x8 ;  /* 0x0000000814077836 */ /* 0x000fe20000000000 */
[----:B0-----:R-:W-:Y:S06]  /*1f40*/  @!P0 BRA `(.L_x_363) ;  /* 0x000000ec00ac8947 */ /* 0x001fec0003800000 */
.L_x_527:
[----:B------:R-:W-:Y:S01]  /*1f50*/  IMAD.U32 R0, RZ, RZ, UR49 ;  /* 0x00000031ff007e24 */ /* 0x000fe2000f8e00ff */
[----:B------:R-:W-:Y:S05]  /*1f60*/  WARPSYNC.ALL ;  /* 0x0000000000007948 */ /* 0x000fea0003800000 */
[----:B------:R1:W-:Y:S01]  /*1f70*/  BAR.SYNC.DEFER_BLOCKING R7, 0x100 ;  /* 0x000400070000751d */ /* 0x0003e20000010000 */
[----:B------:R-:W-:-:S13]  /*1f80*/  ISETP.NE.AND P0, PT, R0, 0x3, PT ;  /* 0x000000030000780c */ /* 0x000fda0003f05270 */
[----:B-1----:R-:W-:Y:S05]  /*1f90*/  @!P0 BRA `(.L_x_364) ;  /* 0x0000000000048947 */ /* 0x002fea0003800000 */
[----:B------:R-:W-:Y:S01]  /*1fa0*/  BPT.TRAP 0x1 ;  /* 0x000000040000795c */ /* 0x000fe20000300000 */
.L_x_364:
[----:B------:R-:W-:Y:S01]  /*1fb0*/  R2UR UR22, R6 ;  /* 0x00000000061672ca */ /* 0x000fe200000e0000 */
[----:B------:R-:W-:-:S05]  /*1fc0*/  IMAD.U32 R8, RZ, RZ, UR47 ;  /* 0x0000002fff087e24 */ /* 0x000fca000f8e00ff */
[----:B------:R-:W-:-:S07]  /*1fd0*/  SHF.L.U32 R8, R8, 0x1f, RZ ;  /* 0x0000001f08087819 */ /* 0x000fce00000006ff */
[----:B------:R-:W-:-:S09]  /*1fe0*/  ULEA UR22, UR37, UR22, 0x3 ;  /* 0x0000001625167291 */ /* 0x000fd2000f8e183f */
[----:B------:R1:W2:Y:S01]  /*1ff0*/  SYNCS.PHASECHK.TRANS64.TRYWAIT P1, [UR22+0x22830], R8 ;  /* 0x02283008ff0075a7 */ /* 0x0002a20008020156 */
[----:B------:R-:W-:Y:S05]  /*2000*/  @!P0 BRA `(.L_x_365) ;  /* 0x0000000000048947 */ /* 0x000fea0003800000 */
[----:B------:R-:W-:Y:S01]  /*2010*/  BPT.TRAP 0x1 ;  /* 0x000000040000795c */ /* 0x000fe20000300000 */
.L_x_365:
[----:B--2---:R-:W-:Y:S05]  /*2020*/  @P1 BRA `(.L_x_366) ;  /* 0x0000000000081947 */ /* 0x004fea0003800000 */
[----:B------:R-:W2:Y:S02]  /*2030*/  SYNCS.PHASECHK.TRANS64.TRYWAIT P1, [UR22+0x22830], R8 ;  /* 0x02283008ff0075a7 */ /* 0x000ea40008020156 */
[----:B--2---:R-:W-:Y:S05]  /*2040*/  @!P1 BRA `(.L_x_367) ;  /* 0x000000ec00809947 */ /* 0x004fea0003800000 */
.L_x_366:
[----:B------:R-:W-:Y:S01]  /*2050*/  R2UR UR4, R6 ;  /* 0x00000000060472ca */ /* 0x000fe200000e0000 */
[----:B------:R-:W-:Y:S01]  /*2060*/  ULOP3.LUT UR16, UR52, 0x10000, URZ, 0xfc, !UPT ;  /* 0x0001000034107892 */ /* 0x000fe2000f8efc3f */
[----:B------:R-:W-:Y:S01]  /*2070*/  WARPGROUP.ARRIVE ;  /* 0x00000000000079c5 */ /* 0x000fe20000000000 */
[----:B------:R-:W-:Y:S01]  /*2080*/  UMOV UR17, 0x40000040 ;  /* 0x4000004000117882 */ /* 0x000fe20000000000 */
[----:B------:R-:W-:Y:S01]  /*2090*/  UMOV UR19, 0x40000040 ;  /* 0x4000004000137882 */ /* 0x000fe20000000000 */
[----:B------:R-:W-:Y:S01]  /*20a0*/  UMOV UR5, 0x40000040 ;  /* 0x4000004000057882 */ /* 0x000fe20000000000 */
[----:B------:R-:W-:Y:S01]  /*20b0*/  UMOV UR7, 0x40000040 ;  /* 0x4000004000077882 */ /* 0x000fe20000000000 */
[----:B------:R-:W-:Y:S01]  /*20c0*/  UIADD3 UR8, UR16, 0x4, URZ ;  /* 0x0000000410087890 */ /* 0x000fe2000fffe03f */
[----:B------:R-:W-:Y:S01]  /*20d0*/  P2R R10, PR, RZ, 0x1 ;  /* 0x00000001ff0a7803 */ /* 0x000fe20000000000 */
[----:B------:R-:W-:Y:S01]  /*20e0*/  UMOV UR9, 0x40000040 ;  /* 0x4000004000097882 */ /* 0x000fe20000000000 */
[----:B------:R-:W-:Y:S01]  /*20f0*/  UMOV UR11, 0x40000040 ;  /* 0x40000040000b7882 */ /* 0x000fe20000000000 */
[----:B------:R-:W-:Y:S01]  /*2100*/  UIADD3 UR12, UR16, 0x6, URZ ;  /* 0x00000006100c7890 */ /* 0x000fe2000fffe03f */
[----:B------:R-:W2:Y:S01]  /*2110*/  S2R R20, SR_TID.X ;  /* 0x0000000000147919 */ /* 0x000ea20000002100 */
[----:B------:R-:W-:Y:S01]  /*2120*/  UIADD3 UR4, UR4, 0x1c400, URZ ;  /* 0x0001c40004047890 */ /* 0x000fe2000fffe03f */
[----:B------:R-:W-:Y:S01]  /*2130*/  UMOV UR13, 0x40000040 ;  /* 0x40000040000d7882 */ /* 0x000fe20000000000 */
[----:B------:R-:W-:-:S02]  /*2140*/  UMOV UR15, 0x40000040 ;  /* 0x40000040000f7882 */ /* 0x000fc40000000000 */
[----:B------:R-:W-:Y:S01]  /*2150*/  USHF.R.U32.HI UR4, URZ, 0x4, UR4 ;  /* 0x000000043f047899 */ /* 0x000fe20008011604 */
[----:B------:R-:W3:Y:S01]  /*2160*/  S2R R72, SR_TID.X ;  /* 0x0000000000487919 */ /* 0x000ee20000002100 */
[----:B------:R-:W-:Y:S02]  /*2170*/  UIMAD UR51, UR50, -0x60, UR51 ;  /* 0xffffffa0323378a4 */ /* 0x000fe4000f8e0233 */
[----:B------:R-:W-:-:S04]  /*2180*/  ULOP3.LUT UR4, UR4, 0x3fff, URZ, 0xc0, !UPT ;  /* 0x00003fff04047892 */ /* 0x000fc8000f8ec03f */
[----:B------:R-:W-:Y:S01]  /*2190*/  ULOP3.LUT UR20, UR4, 0x10000, URZ, 0xfc, !UPT ;  /* 0x0001000004147892 */ /* 0x000fe2000f8efc3f */
[----:B0-----:R-:W-:Y:S01]  /*21a0*/  IMAD.U32 R3, RZ, RZ, UR51 ;  /* 0x00000033ff037e24 */ /* 0x001fe2000f8e00ff */
[----:B------:R-:W-:Y:S02]  /*21b0*/  UIADD3 UR4, UR16, 0x2, URZ ;  /* 0x0000000210047890 */ /* 0x000fe4000fffe03f */
[----:B------:R-:W-:Y:S02]  /*21c0*/  UIMAD UR18, UR37, 0x300, UR20 ;  /* 0x00000300251278a4 */ /* 0x000fe4000f8e0214 */
[----:B------:R-:W-:Y:S02]  /*21d0*/  IADD3 R0, -R2, 0x60, R3 ;  /* 0x0000006002007810 */ /* 0x000fe40007ffe103 */
[----:B------:R-:W-:Y:S02]  /*21e0*/  UIADD3 UR6, UR18, 0x2, URZ ;  /* 0x0000000212067890 */ /* 0x000fe4000fffe03f */
[----:B------:R-:W-:Y:S01]  /*21f0*/  UIADD3 UR10, UR18, 0x4, URZ ;  /* 0x00000004120a7890 */ /* 0x000fe2000fffe03f */
[----:B------:R-:W-:Y:S01]  /*2200*/  ISETP.GT.AND P6, PT, R0, RZ, PT ;  /* 0x000000ff0000720c */ /* 0x000fe20003fc4270 */
[----:B------:R-:W-:-:S02]  /*2210*/  UIADD3 UR14, UR18, 0x6, URZ ;  /* 0x00000006120e7890 */ /* 0x000fc4000fffe03f */
[----:B------:R-:W-:Y:S01]  /*2220*/  HGMMA.64x96x16.F32.BF16 R24, gdesc[UR16], RZ, !UPT, gsb0 ;  /* 0x01600000101879f0 */ /* 0x000fe2000c0018ff */
[C---:B------:R-:W-:Y:S02]  /*2230*/  ISETP.GT.AND P5, PT, R0.reuse, 0x1, PT ;  /* 0x000000010000780c */ /* 0x040fe40003fa4270 */
[C---:B------:R-:W-:Y:S02]  /*2240*/  ISETP.GT.AND P4, PT, R0.reuse, 0x8, PT ;  /* 0x000000080000780c */ /* 0x040fe40003f84270 */
[C---:B------:R-:W-:Y:S02]  /*2250*/  ISETP.GT.AND P3, PT, R0.reuse, 0x9, PT ;  /* 0x000000090000780c */ /* 0x040fe40003f64270 */
[C---:B------:R-:W-:Y:S02]  /*2260*/  ISETP.GT.AND P2, PT, R0.reuse, 0x10, PT ;  /* 0x000000100000780c */ /* 0x040fe40003f44270 */
[----:B------:R-:W-:Y:S02]  /*2270*/  ISETP.GT.AND P1, PT, R0, 0x11, PT ;  /* 0x000000110000780c */ /* 0x000fe40003f24270 */
[----:B--2---:R-:W-:-:S02]  /*2280*/  LOP3.LUT R20, R20, 0x7f, RZ, 0xc0, !PT ;  /* 0x0000007f14147812 */ /* 0x004fc400078ec0ff */
[----:B---3--:R-:W-:Y:S01]  /*2290*/  SHF.R.U32.HI R72, RZ, 0x7, R72 ;  /* 0x00000007ff487819 */ /* 0x008fe20000011648 */
[----:B------:R-:W-:Y:S02]  /*22a0*/  WARPGROUP.DEPBAR.LE gsb0, 0x0 ;  /* 0x00008000000079c5 */ /* 0x000fe40000010000 */
[----:B------:R-:W-:-:S06]  /*22b0*/  WARPGROUP.ARRIVE ;  /* 0x00000000000079c5 */ /* 0x000fcc0000000000 */
[----:B------:R-:W-:Y:S03]  /*22c0*/  HGMMA.64x96x16.F32.BF16 R24, gdesc[UR4], R24, gsb0 ;  /* 0x01600000041879f0 */ /* 0x000fe60008001818 */
[----:B------:R-:W-:Y:S02]  /*22d0*/  WARPGROUP.DEPBAR.LE gsb0, 0x0 ;  /* 0x00008000000079c5 */ /* 0x000fe40000010000 */
[----:B------:R-:W-:-:S06]  /*22e0*/  WARPGROUP.ARRIVE ;  /* 0x00000000000079c5 */ /* 0x000fcc0000000000 */
[----:B------:R-:W-:Y:S01]  /*22f0*/  HGMMA.64x96x16.F32.BF16 R24, gdesc[UR8], R24, gsb0 ;  /* 0x01600000081879f0 */ /* 0x000fe20008001818 */
[----:B------:R-:W-:Y:S02]  /*2300*/  ULDC UR10, c[0x0][0x988] ;  /* 0x00026200000a7ab9 */ /* 0x000fe40000000800 */
        /* <DEDUP_REMOVED lines=96> */
[----:B0-----:R-:W-:-:S04]  /*2910*/  FMNMX.FTZ R0, R9, R0, !PT ;  /* 0x0000000009007209 */ /* 0x001fc80007810000 */
[C---:B------:R-:W-:Y:S01]  /*2920*/  FSETP.NEU.FTZ.AND P0, PT, R0.reuse, -INF , PT ;  /* 0xff8000000000780b */ /* 0x040fe20003f1d000 */
[----:B------:R-:W-:-:S05]  /*2930*/  FMUL.FTZ R3, R0, UR10 ;  /* 0x0000000a00037c20 */ /* 0x000fca0008410000 */
[----:B------:R-:W-:Y:S02]  /*2940*/  FSEL R12, R3, RZ, P0 ;  /* 0x000000ff030c7208 */ /* 0x000fe40000000000 */
[----:B------:R-:W-:Y:S02]  /*2950*/  FMNMX.FTZ R3, R26, R27, !PT ;  /* 0x0000001b1a037209 */ /* 0x000fe40007810000 */
[----:B------:R-:W-:Y:S01]  /*2960*/  ISETP.NE.AND P0, PT, R10, RZ, PT ;  /* 0x000000ff0a00720c */ /* 0x000fe20003f05270 */
[--C-:B------:R-:W-:Y:S01]  /*2970*/  FFMA.FTZ R200, R24, UR10, -R12.reuse ;  /* 0x0000000a18c87c23 */ /* 0x100fe2000801080c */
[----:B------:R-:W-:Y:S01]  /*2980*/  FMNMX.FTZ R4, R30, R3, !PT ;  /* 0x000000031e047209 */ /* 0x000fe20007810000 */
[--C-:B------:R-:W-:Y:S01]  /*2990*/  FFMA.FTZ R5, R25, UR10, -R12.reuse ;  /* 0x0000000a19057c23 */ /* 0x100fe2000801080c */
[--C-:B------:R-:W-:Y:S01]  /*29a0*/  FFMA.FTZ R202, R28, UR10, -R12.reuse ;  /* 0x0000000a1cca7c23 */ /* 0x100fe2000801080c */
[--C-:B------:R-:W-:Y:S01]  /*29b0*/  FFMA.FTZ R9, R29, UR10, -R12.reuse ;  /* 0x0000000a1d097c23 */ /* 0x100fe2000801080c */
[----:B------:R-:W-:Y:S01]  /*29c0*/  FMNMX.FTZ R3, R31, R4, !PT ;  /* 0x000000041f037209 */ /* 0x000fe20007810000 */
[----:B------:R-:W-:Y:S01]  /*29d0*/  MUFU.EX2 R200, R200 ;  /* 0x000000c800c87308 */ /* 0x000fe20000000800 */
[--C-:B------:R-:W-:Y:S01]  /*29e0*/  FFMA.FTZ R152, R32, UR10, -R12.reuse ;  /* 0x0000000a20987c23 */ /* 0x100fe2000801080c */
[--C-:B------:R-:W-:Y:S01]  /*29f0*/  FFMA.FTZ R11, R33, UR10, -R12.reuse ;  /* 0x0000000a210b7c23 */ /* 0x100fe2000801080c */
[----:B------:R-:W-:Y:S01]  /*2a00*/  FMNMX.FTZ R4, R34, R3, !PT ;  /* 0x0000000322047209 */ /* 0x000fe20007810000 */
[--C-:B------:R-:W-:Y:S01]  /*2a10*/  FFMA.FTZ R154, R36, UR10, -R12.reuse ;  /* 0x0000000a249a7c23 */ /* 0x100fe2000801080c */
[--C-:B------:R-:W-:Y:S01]  /*2a20*/  FFMA.FTZ R13, R37, UR10, -R12.reuse ;  /* 0x0000000a250d7c23 */ /* 0x100fe2000801080c */
[--C-:B------:R-:W-:Y:S01]  /*2a30*/  FFMA.FTZ R156, R40, UR10, -R12.reuse ;  /* 0x0000000a289c7c23 */ /* 0x100fe2000801080c */
[----:B------:R-:W-:Y:S01]  /*2a40*/  FMNMX.FTZ R3, R35, R4, !PT ;  /* 0x0000000423037209 */ /* 0x000fe20007810000 */
[----:B------:R-:W0:Y:S01]  /*2a50*/  MUFU.EX2 R5, R5 ;  /* 0x0000000500057308 */ /* 0x000e220000000800 */
[--C-:B------:R-:W-:Y:S01]  /*2a60*/  FFMA.FTZ R41, R41, UR10, -R12.reuse ;  /* 0x0000000a29297c23 */ /* 0x100fe2000801080c */
        /* <DEDUP_REMOVED lines=15> */
[----:B0-----:R-:W-:Y:S01]  /*2b60*/  FADD.FTZ R21, R200, R5 ;  /* 0x00000005c8157221 */ /* 0x001fe20000010000 */
[--C-:B------:R-:W-:Y:S01]  /*2b70*/  FFMA.FTZ R61, R61, UR10, -R12.reuse ;  /* 0x0000000a3d3d7c23 */ /* 0x100fe2000801080c */
[----:B------:R-:W-:Y:S01]  /*2b80*/  FMNMX.FTZ R4, R46, R3, !PT ;  /* 0x000000032e047209 */ /* 0x000fe20007810000 */
[--C-:B------:R-:W-:Y:S01]  /*2b90*/  FFMA.FTZ R64, R64, UR10, -R12.reuse ;  /* 0x0000000a40407c23 */ /* 0x100fe2000801080c */
[--C-:B------:R-:W-:Y:S01]  /*2ba0*/  FFMA.FTZ R65, R65, UR10, -R12.reuse ;  /* 0x0000000a41417c23 */ /* 0x100fe2000801080c */
[--C-:B------:R-:W-:Y:S01]  /*2bb0*/  FFMA.FTZ R68, R68, UR10, -R12.reuse ;  /* 0x0000000a44447c23 */ /* 0x100fe2000801080c */
[----:B------:R-:W-:Y:S01]  /*2bc0*/  FMNMX.FTZ R3, R47, R4, !PT ;  /* 0x000000042f037209 */ /* 0x000fe20007810000 */
[----:B------:R-:W-:Y:S01]  /*2bd0*/  MUFU.EX2 R152, R152 ;  /* 0x0000009800987308 */ /* 0x000fe20000000800 */
[----:B------:R-:W-:Y:S01]  /*2be0*/  FFMA.FTZ R12, R69, UR10, -R12 ;  /* 0x0000000a450c7c23 */ /* 0x000fe2000801080c */
[----:B------:R-:W-:-:S02]  /*2bf0*/  F2FP.BF16.F32.PACK_AB R200, R5, R200 ;  /* 0x000000c805c8723e */ /* 0x000fc400000010ff */
[----:B------:R-:W-:-:S04]  /*2c00*/  FMNMX.FTZ R4, R50, R3, !PT ;  /* 0x0000000332047209 */ /* 0x000fc80007810000 */
[----:B------:R-:W-:Y:S01]  /*2c10*/  FMNMX.FTZ R3, R51, R4, !PT ;  /* 0x0000000433037209 */ /* 0x000fe20007810000 */
[----:B------:R-:W-:Y:S03]  /*2c20*/  MUFU.EX2 R11, R11 ;  /* 0x0000000b000b7308 */ /* 0x000fe60000000800 */
        /* <DEDUP_REMOVED lines=14> */
[----:B------:R-:W-:Y:S04]  /*2d10*/  MUFU.EX2 R44, R44 ;  /* 0x0000002c002c7308 */ /* 0x000fe80000000800 */
[----:B------:R-:W0:Y:S04]  /*2d20*/  SHFL.BFLY PT, R3, R4, 0x2, 0x1f ;  /* 0x0c401f0004037f89 */ /* 0x000e2800000e0000 */
[----:B------:R-:W-:Y:S08]  /*2d30*/  MUFU.EX2 R15, R12 ;  /* 0x0000000c000f7308 */ /* 0x000ff00000000800 */
[----:B------:R-:W2:Y:S08]  /*2d40*/  MUFU.EX2 R45, R45 ;  /* 0x0000002d002d7308 */ /* 0x000eb00000000800 */
[----:B------:R-:W-:Y:S01]  /*2d50*/  MUFU.EX2 R48, R48 ;  /* 0x0000003000307308 */ /* 0x000fe20000000800 */
[----:B0-----:R-:W-:-:S07]  /*2d60*/  FMNMX.FTZ R10, R4, R3, !PT ;  /* 0x00000003040a7209 */ /* 0x001fce0007810000 */
[----:B------:R-:W0:Y:S01]  /*2d70*/  MUFU.EX2 R49, R49 ;  /* 0x0000003100317308 */ /* 0x000e220000000800 */
[----:B------:R-:W3:Y:S01]  /*2d80*/  SHFL.BFLY PT, R3, R10, 0x1, 0x1f ;  /* 0x0c201f000a037f89 */ /* 0x000ee200000e0000 */
[----:B--2---:R-:W-:-:S06]  /*2d90*/  F2FP.BF16.F32.PACK_AB R158, R45, R44 ;  /* 0x0000002c2d9e723e */ /* 0x004fcc00000010ff */
[----:B------:R-:W-:Y:S08]  /*2da0*/  MUFU.EX2 R52, R52 ;  /* 0x0000003400347308 */ /* 0x000ff00000000800 */
[----:B------:R-:W2:Y:S01]  /*2db0*/  MUFU.EX2 R53, R53 ;  /* 0x0000003500357308 */ /* 0x000ea20000000800 */
[----:B0-----:R-:W-:-:S07]  /*2dc0*/  F2FP.BF16.F32.PACK_AB R160, R49, R48 ;  /* 0x0000003031a0723e */ /* 0x001fce00000010ff */
[----:B------:R-:W-:Y:S01]  /*2dd0*/  MUFU.EX2 R56, R56 ;  /* 0x0000003800387308 */ /* 0x000fe20000000800 */
[----:B---3--:R-:W-:Y:S02]  /*2de0*/  FMNMX.FTZ R3, R10, R3, !PT ;  /* 0x000000030a037209 */ /* 0x008fe40007810000 */
[----:B------:R-:W-:Y:S02]  /*2df0*/  IADD3 R10, -R72, 0xb, RZ ;  /* 0x0000000b480a7810 */ /* 0x000fe40007ffe1ff */
[C---:B------:R-:W-:Y:S01]  /*2e00*/  FSETP.NEU.FTZ.AND P1, PT, R3.reuse, -INF , PT ;  /* 0xff8000000300780b */ /* 0x040fe20003f3d000 */
[----:B------:R-:W-:Y:S02]  /*2e10*/  FMUL.FTZ R4, R3, UR10 ;  /* 0x0000000a03047c20 */ /* 0x000fe40008410000 */
[----:B------:R-:W-:Y:S01]  /*2e20*/  MUFU.EX2 R57, R57 ;  /* 0x0000003900397308 */ /* 0x000fe20000000800 */
[----:B--2---:R-:W-:Y:S02]  /*2e30*/  F2FP.BF16.F32.PACK_AB R162, R53, R52 ;  /* 0x0000003435a2723e */ /* 0x004fe400000010ff */
[----:B------:R-:W-:Y:S01]  /*2e40*/  FSEL R14, R4, RZ, P1 ;  /* 0x000000ff040e7208 */ /* 0x000fe20000800000 */
[----:B------:R-:W-:Y:S01]  /*2e50*/  FADD.FTZ R4, R202, R21 ;  /* 0x00000015ca047221 */ /* 0x000fe20000010000 */
[----:B------:R-:W-:Y:S01]  /*2e60*/  ISETP.NE.AND P1, PT, R20, RZ, PT ;  /* 0x000000ff1400720c */ /* 0x000fe20003f25270 */
[----:B------:R-:W-:Y:S01]  /*2e70*/  IMAD.U32 R20, RZ, RZ, UR22 ;  /* 0x00000016ff147e24 */ /* 0x000fe2000f8e00ff */
[----:B------:R-:W-:Y:S01]  /*2e80*/  F2FP.BF16.F32.PACK_AB R202, R9, R202 ;  /* 0x000000ca09ca723e */ /* 0x000fe200000010ff */
[--C-:B------:R-:W-:Y:S01]  /*2e90*/  FFMA.FTZ R26, R26, UR10, -R14.reuse ;  /* 0x0000000a1a1a7c23 */ /* 0x100fe2000801080e */
[--C-:B------:R-:W-:Y:S01]  /*2ea0*/  FFMA.FTZ R27, R27, UR10, -R14.reuse ;  /* 0x0000000a1b1b7c23 */ /* 0x100fe2000801080e */
[--C-:B------:R-:W-:Y:S01]  /*2eb0*/  FFMA.FTZ R30, R30, UR10, -R14.reuse ;  /* 0x0000000a1e1e7c23 */ /* 0x100fe2000801080e */
[--C-:B------:R-:W-:Y:S01]  /*2ec0*/  FFMA.FTZ R31, R31, UR10, -R14.reuse ;  /* 0x0000000a1f1f7c23 */ /* 0x100fe2000801080e */
[--C-:B------:R-:W-:Y:S01]  /*2ed0*/  FFMA.FTZ R34, R34, UR10, -R14.reuse ;  /* 0x0000000a22227c23 */ /* 0x100fe2000801080e */
[----:B------:R-:W-:Y:S01]  /*2ee0*/  FFMA.FTZ R35, R35, UR10, -R14 ;  /* 0x0000000a23237c23 */ /* 0x000fe2000801080e */
[----:B------:R-:W-:Y:S01]  /*2ef0*/  MUFU.EX2 R26, R26 ;  /* 0x0000001a001a7308 */ /* 0x000fe20000000800 */
[----:B------:R-:W-:Y:S01]  /*2f00*/  FADD.FTZ R21, R9, R4 ;  /* 0x0000000409157221 */ /* 0x000fe20000010000 */
[--C-:B------:R-:W-:Y:S01]  /*2f10*/  FFMA.FTZ R38, R38, UR10, -R14.reuse ;  /* 0x0000000a26267c23 */ /* 0x100fe2000801080e */
[--C-:B------:R-:W-:Y:S01]  /*2f20*/  FFMA.FTZ R39, R39, UR10, -R14.reuse ;  /* 0x0000000a27277c23 */ /* 0x100fe2000801080e */
[--C-:B------:R-:W-:Y:S01]  /*2f30*/  FFMA.FTZ R42, R42, UR10, -R14.reuse ;  /* 0x0000000a2a2a7c23 */ /* 0x100fe2000801080e */
[----:B------:R-:W-:Y:S01]  /*2f40*/  FADD.FTZ R4, R152, R21 ;  /* 0x0000001598047221 */ /* 0x000fe20000010000 */
[--C-:B------:R-:W-:Y:S01]  /*2f50*/  FFMA.FTZ R43, R43, UR10, -R14.reuse ;  /* 0x0000000a2b2b7c23 */ /* 0x100fe2000801080e */
[----:B------:R-:W-:Y:S01]  /*2f60*/  FFMA.FTZ R46, R46, UR10, -R14 ;  /* 0x0000000a2e2e7c23 */ /* 0x000fe2000801080e */
[----:B------:R-:W0:Y:S01]  /*2f70*/  MUFU.EX2 R27, R27 ;  /* 0x0000001b001b7308 */ /* 0x000e220000000800 */
[----:B------:R-:W-:Y:S01]  /*2f80*/  FADD.FTZ R25, R11, R4 ;  /* 0x000000040b197221 */ /* 0x000fe20000010000 */
[--C-:B------:R-:W-:Y:S01]  /*2f90*/  FFMA.FTZ R47, R47, UR10, -R14.reuse ;  /* 0x0000000a2f2f7c23 */ /* 0x100fe2000801080e */
[--C-:B------:R-:W-:Y:S01]  /*2fa0*/  FFMA.FTZ R50, R50, UR10, -R14.reuse ;  /* 0x0000000a32327c23 */ /* 0x100fe2000801080e */
[--C-:B------:R-:W-:Y:S01]  /*2fb0*/  FFMA.FTZ R51, R51, UR10, -R14.reuse ;  /* 0x0000000a33337c23 */ /* 0x100fe2000801080e */
[----:B------:R-:W-:Y:S01]  /*2fc0*/  FADD.FTZ R12, R154, R25 ;  /* 0x000000199a0c7221 */ /* 0x000fe20000010000 */
[--C-:B------:R-:W-:Y:S01]  /*2fd0*/  FFMA.FTZ R54, R54, UR10, -R14.reuse ;  /* 0x0000000a36367c23 */ /* 0x100fe2000801080e */
[----:B------:R-:W-:Y:S01]  /*2fe0*/  FFMA.FTZ R55, R55, UR10, -R14 ;  /* 0x0000000a37377c23 */ /* 0x000fe2000801080e */
[----:B------:R-:W2:Y:S01]  /*2ff0*/  MUFU.EX2 R30, R30 ;  /* 0x0000001e001e7308 */ /* 0x000ea20000000800 */
[----:B------:R-:W-:Y:S01]  /*3000*/  FADD.FTZ R25, R13, R12 ;  /* 0x0000000c0d197221 */ /* 0x000fe20000010000 */
[--C-:B------:R-:W-:Y:S01]  /*3010*/  FFMA.FTZ R58, R58, UR10, -R14.reuse ;  /* 0x0000000a3a3a7c23 */ /* 0x100fe2000801080e */
[--C-:B------:R-:W-:Y:S01]  /*3020*/  FFMA.FTZ R59, R59, UR10, -R14.reuse ;  /* 0x0000000a3b3b7c23 */ /* 0x100fe2000801080e */
[--C-:B------:R-:W-:Y:S01]  /*3030*/  FFMA.FTZ R62, R62, UR10, -R14.reuse ;  /* 0x0000000a3e3e7c23 */ /* 0x100fe2000801080e */
[--C-:B------:R-:W-:Y:S01]  /*3040*/  FFMA.FTZ R63, R63, UR10, -R14.reuse ;  /* 0x0000000a3f3f7c23 */ /* 0x100fe2000801080e */
[--C-:B------:R-:W-:Y:S01]  /*3050*/  FFMA.FTZ R66, R66, UR10, -R14.reuse ;  /* 0x0000000a42427c23 */ /* 0x100fe2000801080e */
[--C-:B------:R-:W-:Y:S01]  /*3060*/  FFMA.FTZ R67, R67, UR10, -R14.reuse ;  /* 0x0000000a43437c23 */ /* 0x100fe2000801080e */
[----:B------:R-:W3:Y:S01]  /*3070*/  MUFU.EX2 R31, R31 ;  /* 0x0000001f001f7308 */ /* 0x000ee20000000800 */
[----:B0-----:R-:W-:Y:S01]  /*3080*/  FADD.FTZ R21, R26, R27 ;  /* 0x0000001b1a157221 */ /* 0x001fe20000010000 */
[--C-:B------:R-:W-:Y:S01]  /*3090*/  FFMA.FTZ R70, R70, UR10, -R14.reuse ;  /* 0x0000000a46467c23 */ /* 0x100fe2000801080e */
[----:B------:R-:W-:Y:S01]  /*30a0*/  FFMA.FTZ R14, R71, UR10, -R14 ;  /* 0x0000000a470e7c23 */ /* 0x000fe2000801080e */
[----:B------:R-:W-:-:S02]  /*30b0*/  F2FP.BF16.F32.PACK_AB R152, R11, R152 ;  /* 0x000000980b98723e */ /* 0x000fc400000010ff */
[----:B------:R-:W-:Y:S02]  /*30c0*/  F2FP.BF16.F32.PACK_AB R154, R13, R154 ;  /* 0x0000009a0d9a723e */ /* 0x000fe400000010ff */
[----:B------:R-:W0:Y:S01]  /*30d0*/  MUFU.EX2 R34, R34 ;  /* 0x0000002200227308 */ /* 0x000e220000000800 */
[----:B--2---:R-:W-:Y:S01]  /*30e0*/  FADD.FTZ R4, R30, R21 ;  /* 0x000000151e047221 */ /* 0x004fe20000010000 */
[----:B------:R-:W-:Y:S02]  /*30f0*/  F2FP.BF16.F32.PACK_AB R164, R57, R56 ;  /* 0x0000003839a4723e */ /* 0x000fe400000010ff */
[----:B------:R-:W-:-:S04]  /*3100*/  F2FP.BF16.F32.PACK_AB R201, R27, R26 ;  /* 0x0000001a1bc9723e */ /* 0x000fc800000010ff */
[----:B------:R-:W2:Y:S01]  /*3110*/  MUFU.EX2 R35, R35 ;  /* 0x0000002300237308 */ /* 0x000ea20000000800 */
[----:B---3--:R-:W-:Y:S01]  /*3120*/  FADD.FTZ R21, R31, R4 ;  /* 0x000000041f157221 */ /* 0x008fe20000010000 */
[----:B------:R-:W-:Y:S02]  /*3130*/  @!P1 VIADD R4, R20, 0x22840 ;  /* 0x0002284014049836 */ /* 0x000fe40000000000 */
[----:B------:R-:W-:Y:S01]  /*3140*/  FADD.FTZ R20, R156, R25 ;  /* 0x000000199c147221 */ /* 0x000fe20000010000 */
[----:B------:R-:W-:Y:S02]  /*3150*/  F2FP.BF16.F32.PACK_AB R156, R41, R156 ;  /* 0x0000009c299c723e */ /* 0x000fe400000010ff */
[----:B------:R-:W-:Y:S01]  /*3160*/  F2FP.BF16.F32.PACK_AB R203, R31, R30 ;  /* 0x0000001e1fcb723e */ /* 0x000fe200000010ff */
[----:B------:R-:W-:Y:S01]  /*3170*/  FADD.FTZ R25, R41, R20 ;  /* 0x0000001429197221 */ /* 0x000fe20000010000 */
[----:B------:R-:W3:Y:S01]  /*3180*/  MUFU.EX2 R38, R38 ;  /* 0x0000002600267308 */ /* 0x000ee20000000800 */
[----:B0-----:R-:W-:Y:S01]  /*3190*/  FADD.FTZ R12, R34, R21 ;  /* 0x00000015220c7221 */ /* 0x001fe20000010000 */
[----:B------:R-:W-:Y:S01]  /*31a0*/  @!P1 PRMT R4, RZ, 0x654, R4 ;  /* 0x00000654ff049816 */ /* 0x000fe20000000004 */
[----:B------:R-:W-:Y:S01]  /*31b0*/  FADD.FTZ R20, R44, R25 ;  /* 0x000000192c147221 */ /* 0x000fe20000010000 */
[----:B------:R0:W-:Y:S06]  /*31c0*/  BAR.ARV R10, 0x100 ;  /* 0x0004000a0000751d */ /* 0x0001ec0000002000 */
[----:B------:R-:W4:Y:S01]  /*31d0*/  MUFU.EX2 R39, R39 ;  /* 0x0000002700277308 */ /* 0x000f220000000800 */
[----:B--2---:R-:W-:Y:S01]  /*31e0*/  FADD.FTZ R21, R35, R12 ;  /* 0x0000000c23157221 */ /* 0x004fe20000010000 */
[----:B------:R-:W-:Y:S01]  /*31f0*/  FADD.FTZ R25, R45, R20 ;  /* 0x000000142d197221 */ /* 0x000fe20000010000 */
[----:B------:R2:W-:Y:S01]  /*3200*/  @!P1 SYNCS.ARRIVE.TRANS64.RED.A1T0 RZ, [R4+URZ], RZ ;  /* 0x000000ff04ff99a7 */ /* 0x0005e2000810043f */
[----:B------:R-:W-:Y:S01]  /*3210*/  F2FP.BF16.F32.PACK_AB R153, R35, R34 ;  /* 0x000000222399723e */ /* 0x000fe200000010ff */
[----:B---3--:R-:W-:-:S03]  /*3220*/  FADD.FTZ R12, R38, R21 ;  /* 0x00000015260c7221 */ /* 0x008fc60000010000 */
[----:B------:R-:W2:Y:S08]  /*3230*/  MUFU.EX2 R42, R42 ;  /* 0x0000002a002a7308 */ /* 0x000eb00000000800 */
[----:B------:R-:W3:Y:S01]  /*3240*/  MUFU.EX2 R43, R43 ;  /* 0x0000002b002b7308 */ /* 0x000ee20000000800 */
[C---:B----4-:R-:W-:Y:S01]  /*3250*/  FADD.FTZ R21, R39.reuse, R12 ;  /* 0x0000000c27157221 */ /* 0x050fe20000010000 */
        /* <DEDUP_REMOVED lines=9> */
[----:B------:R-:W-:Y:S01]  /*32f0*/  FADD.FTZ R12, R56, R25 ;  /* 0x00000019380c7221 */ /* 0x000fe20000010000 */
[----:B------:R-:W-:-:S03]  /*3300*/  F2FP.BF16.F32.PACK_AB R157, R43, R42 ;  /* 0x0000002a2b9d723e */ /* 0x000fc600000010ff */
[----:B------:R-:W-:Y:S02]  /*3310*/  FADD.FTZ R9, R57, R12 ;  /* 0x0000000c39097221 */ /* 0x000fe40000010000 */
        /* <DEDUP_REMOVED lines=11> */
[----:B--2---:R-:W-:-:S07]  /*33d0*/  FADD.FTZ R4, R54, R5 ;  /* 0x0000000536047221 */ /* 0x004fce0000010000 */
        /* <DEDUP_REMOVED lines=22> */
[----:B------:R-:W-:-:S06]  /*3540*/  F2FP.BF16.F32.PACK_AB R170, R15, R68 ;  /* 0x000000440faa723e */ /* 0x000fcc00000010ff */
[----:B------:R-:W2:Y:S01]  /*3550*/  MUFU.EX2 R67, R67 ;  /* 0x0000004300437308 */ /* 0x000ea20000000800 */
[----:B---3--:R-:W-:Y:S01]  /*3560*/  FADD.FTZ R5, R63, R4 ;  /* 0x000000043f057221 */ /* 0x008fe20000010000 */
[----:B------:R-:W-:Y:S01]  /*3570*/  FADD.FTZ R4, R15, R12 ;  /* 0x0000000c0f047221 */ /* 0x000fe20000010000 */
[----:B------:R-:W-:-:S05]  /*3580*/  F2FP.BF16.F32.PACK_AB R167, R63, R62 ;  /* 0x0000003e3fa7723e */ /* 0x000fca00000010ff */
[----:B------:R-:W3:Y:S01]  /*3590*/  MUFU.EX2 R70, R70 ;  /* 0x0000004600467308 */ /* 0x000ee20000000800 */
[----:B----4-:R-:W-:-:S07]  /*35a0*/  FADD.FTZ R12, R66, R5 ;  /* 0x00000005420c7221 */ /* 0x010fce0000010000 */
[----:B------:R-:W4:Y:S01]  /*35b0*/  MUFU.EX2 R171, R14 ;  /* 0x0000000e00ab7308 */ /* 0x000f220000000800 */
[C---:B--2---:R-:W-:Y:S01]  /*35c0*/  FADD.FTZ R5, R67.reuse, R12 ;  /* 0x0000000c43057221 */ /* 0x044fe20000010000 */
[----:B------:R-:W-:-:S03]  /*35d0*/  F2FP.BF16.F32.PACK_AB R169, R67, R66 ;  /* 0x0000004243a9723e */ /* 0x000fc600000010ff */
[----:B---3--:R-:W-:-:S04]  /*35e0*/  FADD.FTZ R12, R70, R5 ;  /* 0x00000005460c7221 */ /* 0x008fc80000010000 */
[C---:B----4-:R-:W-:Y:S01]  /*35f0*/  FADD.FTZ R5, R171.reuse, R12 ;  /* 0x0000000cab057221 */ /* 0x050fe20000010000 */
[----:B------:R-:W-:Y:S01]  /*3600*/  F2FP.BF16.F32.PACK_AB R171, R171, R70 ;  /* 0x00000046abab723e */ /* 0x000fe200000010ff */
[----:B0-----:R-:W-:Y:S06]  /*3610*/  @!P0 BRA `(.L_x_368) ;  /* 0x0000000000048947 */ /* 0x001fec0003800000 */
[----:B------:R-:W-:Y:S01]  /*3620*/  BPT.TRAP 0x1 ;  /* 0x000000040000795c */ /* 0x000fe20000300000 */
.L_x_368:
[----:B------:R0:W2:Y:S01]  /*3630*/  SYNCS.PHASECHK.TRANS64.TRYWAIT P2, [UR22+0x22850], R8 ;  /* 0x02285008ff0075a7 */ /* 0x0000a20008040156 */
[----:B------:R-:W-:Y:S05]  /*3640*/  @!P0 BRA `(.L_x_369) ;  /* 0x0000000000048947 */ /* 0x000fea0003800000 */
[----:B------:R-:W-:Y:S01]  /*3650*/  BPT.TRAP 0x1 ;  /* 0x000000040000795c */ /* 0x000fe20000300000 */
.L_x_369:
[----:B--2---:R-:W-:Y:S05]  /*3660*/  @P2 BRA `(.L_x_370) ;  /* 0x0000000000082947 */ /* 0x004fea0003800000 */
[----:B------:R-:W2:Y:S02]  /*3670*/  SYNCS.PHASECHK.TRANS64.TRYWAIT P2, [UR22+0x22850], R8 ;  /* 0x02285008ff0075a7 */ /* 0x000ea40008040156 */
[----:B--2---:R-:W-:Y:S05]  /*3680*/  @!P2 BRA `(.L_x_371) ;  /* 0x000000d80008a947 */ /* 0x004fea0003800000 */
.L_x_370:
[----:B------:R-:W-:Y:S01]  /*3690*/  R2UR UR6, R6 ;  /* 0x00000000060672ca */ /* 0x000fe200000e0000 */
[----:B------:R3:W-:Y:S06]  /*36a0*/  BAR.SYNC.DEFER_BLOCKING R7, 0x100 ;  /* 0x000400070000751d */ /* 0x0007ec0000010000 */
[----:B------:R-:W-:Y:S01]  /*36b0*/  UMOV UR7, 0x40000040 ;  /* 0x4000004000077882 */ /* 0x000fe20000000000 */
[----:B------:R-:W-:-:S05]  /*36c0*/  VOTEU.ALL UP0, P1 ;  /* 0x00000000003f7886 */ /* 0x000fca0000800000 */
[----:B------:R-:W-:Y:S02]  /*36d0*/  UIADD3 UR6, UR6, 0x400, URZ ;  /* 0x0000040006067890 */ /* 0x000fe4000fffe03f */
[----:B------:R-:W-:Y:S02]  /*36e0*/  @!UP0 UIADD3 UR22, UR22, 0x22860, URZ ;  /* 0x0002286016168890 */ /* 0x000fe4000fffe03f */
[----:B------:R-:W-:Y:S02]  /*36f0*/  USHF.R.U32.HI UR6, URZ, 0x4, UR6 ;  /* 0x000000043f067899 */ /* 0x000fe40008011606 */
[----:B------:R-:W-:Y:S02]  /*3700*/  @!UP0 UPRMT UR22, URZ, 0x654, UR22 ;  /* 0x000006543f168896 */ /* 0x000fe40008000016 */
[----:B------:R-:W-:-:S04]  /*3710*/  ULOP3.LUT UR6, UR6, 0x3fff, URZ, 0xc0, !UPT ;  /* 0x00003fff06067892 */ /* 0x000fc8000f8ec03f */
[----:B------:R-:W-:Y:S01]  /*3720*/  ULOP3.LUT UR21, UR6, 0x3000000, URZ, 0xfc, !UPT ;  /* 0x0300000006157892 */ /* 0x000fe2000f8efc3f */
[----:B------:R-:W-:-:S03]  /*3730*/  WARPGROUP.ARRIVE ;  /* 0x00000000000079c5 */ /* 0x000fc60000000000 */
[----:B------:R-:W-:-:S07]  /*3740*/  UIMAD UR11, UR37, 0xc00, UR21 ;  /* 0x00000c00250b78a4 */ /* 0x000fce000f8e0215 */
[----:B------:R-:W-:Y:S02]  /*3750*/  UMOV UR6, UR11 ;  /* 0x0000000b00067c82 */ /* 0x000fe40008000000 */
[----:B------:R-:W-:Y:S01]  /*3760*/  HGMMA.64x256x16.F32.BF16 R24, R200, gdesc[UR4].tnspB, RZ, !UPT, gsb0 ;  /* 0x43e00004c8187df0 */ /* 0x000fe2000c0018ff */
        /* <DEDUP_REMOVED lines=29> */
[----:B------:R-:W-:Y:S03]  /*3940*/  HGMMA.64x256x16.F32.BF16 R24, R168, gdesc[UR4].tnspB, R24, gsb0 ;  /* 0x43e00004a8187df0 */ /* 0x000fe60008001818 */
[----:B------:R-:W-:Y:S02]  /*3950*/  WARPGROUP.DEPBAR.LE gsb0, 0x0 ;  /* 0x00008000000079c5 */ /* 0x000fe40000010000 */
[----:B------:R-:W-:Y:S01]  /*3960*/  @!P1 SYNCS.ARRIVE.TRANS64.RED.A1T0 RZ, [UR22], RZ ;  /* 0x000000ffffff99a7 */ /* 0x000fe20008100416 */
[----:B------:R-:W-:-:S04]  /*3970*/  UIADD3 UR22, UR50, -0x2, URZ ;  /* 0xfffffffe32167890 */ /* 0x000fc8000fffe03f */
[----:B------:R-:W-:-:S06]  /*3980*/  UISETP.GE.AND UP0, UPT, UR22, UR38, UPT ;  /* 0x000000261600728c */ /* 0x000fcc000bf06270 */
[----:B------:R-:W-:-:S13]  /*3990*/  PLOP3.LUT P2, PT, PT, PT, UP0, 0x80, 0x0 ;  /* 0x000000000000781c */ /* 0x000fda0003f4f008 */
[----:B---3--:R-:W-:Y:S05]  /*39a0*/  @!P2 BRA `(.L_x_372) ;  /* 0x0000001c0054a947 */ /* 0x008fea0003800000 */
[----:B------:R-:W-:Y:S01]  /*39b0*/  IMAD.MOV.U32 R7, RZ, RZ, R3 ;  /* 0x000000ffff077224 */ /* 0x000fe200078e0003 */
[----:B------:R-:W-:Y:S01]  /*39c0*/  ULDC UR23, c[0x0][0x988] ;  /* 0x0002620000177ab9 */ /* 0x000fe20000000800 */
[----:B012---:R-:W-:-:S07]  /*39d0*/  IMAD.MOV.U32 R8, RZ, RZ, R0 ;  /* 0x000000ffff087224 */ /* 0x007fce00078e0000 */
.L_x_381:
[----:B------:R-:W-:Y:S01]  /*39e0*/  UIADD3 UR37, UR37, 0x1, URZ ;  /* 0x0000000125257890 */ /* 0x000fe2000fffe03f */
[----:B------:R-:W-:Y:S01]  /*39f0*/  UMOV UR6, UR22 ;  /* 0x0000001600067c82 */ /* 0x000fe20008000000 */
[----:B------:R-:W-:Y:S02]  /*3a00*/  UIADD3 UR22, UR22, -0x1, URZ ;  /* 0xffffffff16167890 */ /* 0x000fe4000fffe03f */
[----:B------:R-:W-:-:S04]  /*3a10*/  UISETP.NE.AND UP0, UPT, UR37, 0x2, UPT ;  /* 0x000000022500788c */ /* 0x000fc8000bf05270 */
[----:B------:R-:W-:Y:S02]  /*3a20*/  USEL UR7, URZ, 0x1, UP0 ;  /* 0x000000013f077887 */ /* 0x000fe40008000000 */
[----:B------:R-:W-:Y:S02]  /*3a30*/  USEL UR37, UR37, URZ, UP0 ;  /* 0x0000003f25257287 */ /* 0x000fe40008000000 */
[----:B------:R-:W-:Y:S02]  /*3a40*/  ULOP3.LUT UR47, UR47, UR7, URZ, 0x3c, !UPT ;  /* 0x000000072f2f7292 */ /* 0x000fe4000f8e3c3f */
[----:B------:R-:W-:Y:S01]  /*3a50*/  UISETP.GT.AND UP0, UPT, UR6, UR38, UPT ;  /* 0x000000260600728c */ /* 0x000fe2000bf04270 */
[----:B---3--:R-:W-:Y:S10]  /*3a60*/  @!P0 BRA `(.L_x_373) ;  /* 0x0000000000048947 */ /* 0x008ff40003800000 */
[----:B------:R-:W-:Y:S01]  /*3a70*/  BPT.TRAP 0x1 ;  /* 0x000000040000795c */ /* 0x000fe20000300000 */
.L_x_373:
[----:B------:R-:W0:Y:S01]  /*3a80*/  S2UR UR7, SR_CgaCtaId ;  /* 0x00000000000779c3 */ /* 0x000e220000008800 */
[----:B------:R-:W-:Y:S01]  /*3a90*/  UMOV UR6, 0x400 ;  /* 0x0000040000067882 */ /* 0x000fe20000000000 */
[----:B------:R-:W-:-:S05]  /*3aa0*/  IMAD.U32 R6, RZ, RZ, UR47 ;  /* 0x0000002fff067e24 */ /* 0x000fca000f8e00ff */
[----:B------:R-:W-:Y:S01]  /*3ab0*/  SHF.L.U32 R6, R6, 0x1f, RZ ;  /* 0x0000001f06067819 */ /* 0x000fe200000006ff */
[----:B0-----:R-:W-:-:S04]  /*3ac0*/  ULEA UR6, UR7, UR6, 0x18 ;  /* 0x0000000607067291 */ /* 0x001fc8000f8ec03f */
[----:B------:R-:W-:-:S09]  /*3ad0*/  ULEA UR24, UR37, UR6, 0x3 ;  /* 0x0000000625187291 */ /* 0x000fd2000f8e183f */
[----:B------:R0:W1:Y:S01]  /*3ae0*/  SYNCS.PHASECHK.TRANS64.TRYWAIT P2, [UR24+0x22830], R6 ;  /* 0x02283006ff0075a7 */ /* 0x0000620008040158 */
[----:B------:R-:W-:Y:S05]  /*3af0*/  @!P0 BRA `(.L_x_374) ;  /* 0x0000000000048947 */ /* 0x000fea0003800000 */
[----:B------:R-:W-:Y:S01]  /*3b00*/  BPT.TRAP 0x1 ;  /* 0x000000040000795c */ /* 0x000fe20000300000 */
.L_x_374:
[----:B-1----:R-:W-:Y:S05]  /*3b10*/  @P2 BRA `(.L_x_375) ;  /* 0x0000000000082947 */ /* 0x002fea0003800000 */
[----:B------:R-:W1:Y:S02]  /*3b20*/  SYNCS.PHASECHK.TRANS64.TRYWAIT P2, [UR24+0x22830], R6 ;  /* 0x02283006ff0075a7 */ /* 0x000e640008040158 */
[----:B-1----:R-:W-:Y:S05]  /*3b30*/  @!P2 BRA `(.L_x_376) ;  /* 0x000000d000f4a947 */ /* 0x002fea0003800000 */
.L_x_375:
[----:B------:R-:W-:Y:S01]  /*3b40*/  UIMAD UR18, UR37, 0x300, UR20 ;  /* 0x00000300251278a4 */ /* 0x000fe2000f8e0214 */
[----:B------:R-:W-:Y:S01]  /*3b50*/  WARPGROUP.ARRIVE ;  /* 0x00000000000079c5 */ /* 0x000fe20000000000 */
[----:B------:R-:W-:Y:S01]  /*3b60*/  UMOV UR19, 0x40000040 ;  /* 0x4000004000137882 */ /* 0x000fe20000000000 */
[----:B------:R-:W-:Y:S01]  /*3b70*/  UMOV UR7, 0x40000040 ;  /* 0x4000004000077882 */ /* 0x000fe20000000000 */
[----:B------:R-:W-:-:S03]  /*3b80*/  UIADD3 UR6, UR18, 0x2, URZ ;  /* 0x0000000212067890 */ /* 0x000fc6000fffe03f */
[----:B------:R-:W2:Y:S01]  /*3b90*/  S2R R10, SR_TID.X ;  /* 0x00000000000a7919 */ /* 0x000ea20000002100 */
[----:B------:R-:W-:Y:S01]  /*3ba0*/  UIADD3 UR10, UR18, 0x4, URZ ;  /* 0x00000004120a7890 */ /* 0x000fe2000fffe03f */
[----:B------:R-:W-:Y:S01]  /*3bb0*/  UMOV UR11, 0x40000040 ;  /* 0x40000040000b7882 */ /* 0x000fe20000000000 */
[----:B------:R-:W-:Y:S01]  /*3bc0*/  HGMMA.64x96x16.F32.BF16 R152, gdesc[UR16], RZ, !UPT, gsb0 ;  /* 0x01600000109879f0 */ /* 0x000fe2000c0018ff */
[----:B------:R-:W-:Y:S01]  /*3bd0*/  UIADD3 UR14, UR18, 0x6, URZ ;  /* 0x00000006120e7890 */ /* 0x000fe2000fffe03f */
[----:B------:R-:W-:Y:S01]  /*3be0*/  UMOV UR15, 0x40000040 ;  /* 0x40000040000f7882 */ /* 0x000fe20000000000 */
[----:B--2---:R-:W-:-:S04]  /*3bf0*/  SHF.R.U32.HI R10, RZ, 0x7, R10 ;  /* 0x00000007ff0a7819 */ /* 0x004fc8000001160a */
[----:B------:R-:W-:Y:S01]  /*3c00*/  IADD3 R10, -R10, 0xb, RZ ;  /* 0x0000000b0a0a7810 */ /* 0x000fe20007ffe1ff */
[----:B------:R-:W-:Y:S02]  /*3c10*/  WARPGROUP.DEPBAR.LE gsb0, 0x0 ;  /* 0x00008000000079c5 */ /* 0x000fe40000010000 */
[----:B------:R-:W-:-:S06]  /*3c20*/  WARPGROUP.ARRIVE ;  /* 0x00000000000079c5 */ /* 0x000fcc0000000000 */
[----:B------:R-:W-:Y:S03]  /*3c30*/  HGMMA.64x96x16.F32.BF16 R152, gdesc[UR4], R152, gsb0 ;  /* 0x01600000049879f0 */ /* 0x000fe60008001898 */
[----:B------:R-:W-:Y:S02]  /*3c40*/  WARPGROUP.DEPBAR.LE gsb0, 0x0 ;  /* 0x00008000000079c5 */ /* 0x000fe40000010000 */
[----:B------:R-:W-:-:S06]  /*3c50*/  WARPGROUP.ARRIVE ;  /* 0x00000000000079c5 */ /* 0x000fcc0000000000 */
[----:B------:R-:W-:Y:S01]  /*3c60*/  HGMMA.64x96x16.F32.BF16 R152, gdesc[UR8], R152, gsb0 ;  /* 0x01600000089879f0 */ /* 0x000fe20008001898 */
[----:B------:R-:W-:Y:S02]  /*3c70*/  UMOV UR10, UR23 ;  /* 0x00000017000a7c82 */ /* 0x000fe40008000000 */
        /* <DEDUP_REMOVED lines=27> */
[----:B------:R-:W-:-:S05]  /*3e30*/  FMNMX.FTZ R0, R197, R0, !PT ;  /* 0x00000000c5007209 */ /* 0x000fca0007810000 */
[----:B-1----:R-:W1:Y:S02]  /*3e40*/  SHFL.BFLY PT, R3, R0, 0x2, 0x1f ;  /* 0x0c401f0000037f89 */ /* 0x002e6400000e0000 */
[----:B-1----:R-:W-:-:S05]  /*3e50*/  FMNMX.FTZ R0, R0, R3, !PT ;  /* 0x0000000300007209 */ /* 0x002fca0007810000 */
[----:B------:R-:W1:Y:S02]  /*3e60*/  SHFL.BFLY PT, R3, R0, 0x1, 0x1f ;  /* 0x0c201f0000037f89 */ /* 0x000e6400000e0000 */
[----:B-1----:R-:W-:-:S05]  /*3e70*/  FMNMX.FTZ R0, R0, R3, !PT ;  /* 0x0000000300007209 */ /* 0x002fca0007810000 */
[C---:B------:R-:W-:Y:S01]  /*3e80*/  FMUL.FTZ R3, R0.reuse, UR10 ;  /* 0x0000000a00037c20 */ /* 0x040fe20008410000 */
[----:B------:R-:W-:-:S03]  /*3e90*/  FADD.FTZ R8, -R0, R8 ;  /* 0x0000000800087221 */ /* 0x000fc60000010100 */
[--C-:B------:R-:W-:Y:S01]  /*3ea0*/  FFMA.FTZ R152, R152, UR10, -R3.reuse ;  /* 0x0000000a98987c23 */ /* 0x100fe20008010803 */
        /* <DEDUP_REMOVED lines=22> */
[----:B------:R-:W-:Y:S01]  /*4010*/  FFMA.FTZ R197, R197, UR10, -R3 ;  /* 0x0000000ac5c57c23 */ /* 0x000fe20008010803 */
[----:B------:R-:W-:Y:S01]  /*4020*/  FMNMX.FTZ R3, R154, R7, !PT ;  /* 0x000000079a037209 */ /* 0x000fe20007810000 */
[----:B------:R-:W-:Y:S01]  /*4030*/  FMUL.FTZ R8, R8, UR10 ;  /* 0x0000000a08087c20 */ /* 0x000fe20008410000 */
[----:B------:R-:W-:Y:S02]  /*4040*/  MUFU.EX2 R152, R152 ;  /* 0x0000009800987308 */ /* 0x000fe40000000800 */
[----:B------:R-:W-:-:S04]  /*4050*/  FMNMX.FTZ R3, R155, R3, !PT ;  /* 0x000000039b037209 */ /* 0x000fc80007810000 */
[----:B------:R-:W-:Y:S02]  /*4060*/  FMNMX.FTZ R3, R158, R3, !PT ;  /* 0x000000039e037209 */ /* 0x000fe40007810000 */
[----:B------:R-:W1:Y:S02]  /*4070*/  MUFU.EX2 R8, R8 ;  /* 0x0000000800087308 */ /* 0x000e640000000800 */
[----:B------:R-:W-:-:S04]  /*4080*/  FMNMX.FTZ R3, R159, R3, !PT ;  /* 0x000000039f037209 */ /* 0x000fc80007810000 */
[----:B------:R-:W-:Y:S02]  /*4090*/  FMNMX.FTZ R3, R162, R3, !PT ;  /* 0x00000003a2037209 */ /* 0x000fe40007810000 */
[----:B------:R-:W2:Y:S02]  /*40a0*/  MUFU.EX2 R153, R153 ;  /* 0x0000009900997308 */ /* 0x000ea40000000800 */
[----:B------:R-:W-:-:S04]  /*40b0*/  FMNMX.FTZ R3, R163, R3, !PT ;  /* 0x00000003a3037209 */ /* 0x000fc80007810000 */
[----:B------:R-:W-:Y:S02]  /*40c0*/  FMNMX.FTZ R3, R166, R3, !PT ;  /* 0x00000003a6037209 */ /* 0x000fe40007810000 */
[----:B------:R-:W3:Y:S01]  /*40d0*/  MUFU.EX2 R156, R156 ;  /* 0x0000009c009c7308 */ /* 0x000ee20000000800 */
[-C--:B-1----:R-:W-:Y:S01]  /*40e0*/  FMUL.FTZ R24, R24, R8.reuse ;  /* 0x0000000818187220 */ /* 0x082fe20000410000 */
[----:B------:R-:W-:Y:S01]  /*40f0*/  FMNMX.FTZ R3, R167, R3, !PT ;  /* 0x00000003a7037209 */ /* 0x000fe20007810000 */
[-C--:B------:R-:W-:Y:S01]  /*4100*/  FMUL.FTZ R25, R25, R8.reuse ;  /* 0x0000000819197220 */ /* 0x080fe20000410000 */
[-C--:B------:R-:W-:Y:S01]  /*4110*/  FMUL.FTZ R28, R28, R8.reuse ;  /* 0x000000081c1c7220 */ /* 0x080fe20000410000 */
[-C--:B------:R-:W-:Y:S01]  /*4120*/  FMUL.FTZ R29, R29, R8.reuse ;  /* 0x000000081d1d7220 */ /* 0x080fe20000410000 */
        /* <DEDUP_REMOVED lines=76> */
[----:B------:R-:W-:Y:S01]  /*45f0*/  FFMA.FTZ R4, R8, R4, R152 ;  /* 0x0000000408047223 */ /* 0x000fe20000010098 */
[----:B------:R-:W1:Y:S01]  /*4600*/  MUFU.EX2 R157, R157 ;  /* 0x0000009d009d7308 */ /* 0x000e620000000800 */
[----:B------:R-:W4:Y:S01]  /*4610*/  SHFL.BFLY PT, R8, R3, 0x2, 0x1f ;  /* 0x0c401f0003087f89 */ /* 0x000f2200000e0000 */
[C---:B--2---:R-:W-:Y:S01]  /*4620*/  F2FP.BF16.F32.PACK_AB R200, R153.reuse, R152 ;  /* 0x0000009899c8723e */ /* 0x044fe200000010ff */
[----:B------:R-:W-:-:S04]  /*4630*/  FADD.FTZ R4, R153, R4 ;  /* 0x0000000499047221 */ /* 0x000fc80000010000 */
[----:B---3--:R-:W-:Y:S01]  /*4640*/  FADD.FTZ R4, R156, R4 ;  /* 0x000000049c047221 */ /* 0x008fe20000010000 */
[----:B------:R-:W2:Y:S08]  /*4650*/  MUFU.EX2 R152, R160 ;  /* 0x000000a000987308 */ /* 0x000eb00000000800 */
[----:B------:R-:W3:Y:S01]  /*4660*/  MUFU.EX2 R161, R161 ;  /* 0x000000a100a17308 */ /* 0x000ee20000000800 */
[C---:B-1----:R-:W-:Y:S01]  /*4670*/  FADD.FTZ R4, R157.reuse, R4 ;  /* 0x000000049d047221 */ /* 0x042fe20000010000 */
[----:B------:R-:W-:-:S06]  /*4680*/  F2FP.BF16.F32.PACK_AB R202, R157, R156 ;  /* 0x0000009c9dca723e */ /* 0x000fcc00000010ff */
[----:B------:R-:W1:Y:S01]  /*4690*/  MUFU.EX2 R164, R164 ;  /* 0x000000a400a47308 */ /* 0x000e620000000800 */
[----:B----4-:R-:W-:Y:S01]  /*46a0*/  FMNMX.FTZ R3, R3, R8, !PT ;  /* 0x0000000803037209 */ /* 0x010fe20007810000 */
[----:B--2---:R-:W-:-:S04]  /*46b0*/  FADD.FTZ R4, R152, R4 ;  /* 0x0000000498047221 */ /* 0x004fc80000010000 */
[----:B------:R-:W2:Y:S02]  /*46c0*/  SHFL.BFLY PT, R8, R3, 0x1, 0x1f ;  /* 0x0c201f0003087f89 */ /* 0x000ea400000e0000 */
[----:B------:R-:W4:Y:S01]  /*46d0*/  MUFU.EX2 R165, R165 ;  /* 0x000000a500a57308 */ /* 0x000f220000000800 */
[C---:B---3--:R-:W-:Y:S01]  /*46e0*/  FADD.FTZ R4, R161.reuse, R4 ;  /* 0x00000004a1047221 */ /* 0x048fe20000010000 */
[----:B------:R-:W-:-:S06]  /*46f0*/  F2FP.BF16.F32.PACK_AB R152, R161, R152 ;  /* 0x00000098a198723e */ /* 0x000fcc00000010ff */
[----:B------:R-:W3:Y:S01]  /*4700*/  MUFU.EX2 R156, R168 ;  /* 0x000000a8009c7308 */ /* 0x000ee20000000800 */
[----:B-1----:R-:W-:-:S07]  /*4710*/  FADD.FTZ R4, R164, R4 ;  /* 0x00000004a4047221 */ /* 0x002fce0000010000 */
[----:B------:R-:W1:Y:S01]  /*4720*/  MUFU.EX2 R169, R169 ;  /* 0x000000a900a97308 */ /* 0x000e620000000800 */
[----:B----4-:R-:W-:Y:S01]  /*4730*/  FADD.FTZ R4, R165, R4 ;  /* 0x00000004a5047221 */ /* 0x010fe20000010000 */
[----:B--2---:R-:W-:-:S06]  /*4740*/  FMNMX.FTZ R3, R3, R8, !PT ;  /* 0x0000000803037209 */ /* 0x004fcc0007810000 */
[----:B------:R-:W2:Y:S01]  /*4750*/  MUFU.EX2 R172, R172 ;  /* 0x000000ac00ac7308 */ /* 0x000ea20000000800 */
[----:B---3--:R-:W-:Y:S01]  /*4760*/  FADD.FTZ R4, R156, R4 ;  /* 0x000000049c047221 */ /* 0x008fe20000010000 */
[C---:B------:R-:W-:Y:S01]  /*4770*/  FADD.FTZ R7, -R3.reuse, R7 ;  /* 0x0000000703077221 */ /* 0x040fe20000010100 */
[----:B------:R-:W-:-:S03]  /*4780*/  FMUL.FTZ R8, R3, UR10 ;  /* 0x0000000a03087c20 */ /* 0x000fc60008410000 */
[----:B------:R-:W-:Y:S01]  /*4790*/  FMUL.FTZ R7, R7, UR10 ;  /* 0x0000000a07077c20 */ /* 0x000fe20008410000 */
[--C-:B------:R-:W-:Y:S01]  /*47a0*/  FFMA.FTZ R154, R154, UR10, -R8.reuse ;  /* 0x0000000a9a9a7c23 */ /* 0x100fe20008010808 */
[--C-:B------:R-:W-:Y:S01]  /*47b0*/  FFMA.FTZ R155, R155, UR10, -R8.reuse ;  /* 0x0000000a9b9b7c23 */ /* 0x100fe20008010808 */
[--C-:B------:R-:W-:Y:S01]  /*47c0*/  FFMA.FTZ R9, R170, UR10, -R8.reuse ;  /* 0x0000000aaa097c23 */ /* 0x100fe20008010808 */
[--C-:B------:R-:W-:Y:S01]  /*47d0*/  FFMA.FTZ R158, R158, UR10, -R8.reuse ;  /* 0x0000000a9e9e7c23 */ /* 0x100fe20008010808 */
[----:B------:R3:W-:Y:S01]  /*47e0*/  MUFU.EX2 R201, R154 ;  /* 0x0000009a00c97308 */ /* 0x0007e20000000800 */
[--C-:B------:R-:W-:Y:S01]  /*47f0*/  FFMA.FTZ R159, R159, UR10, -R8.reuse ;  /* 0x0000000a9f9f7c23 */ /* 0x100fe20008010808 */
[--C-:B------:R-:W-:Y:S01]  /*4800*/  FFMA.FTZ R162, R162, UR10, -R8.reuse ;  /* 0x0000000aa2a27c23 */ /* 0x100fe20008010808 */
[--C-:B------:R-:W-:Y:S01]  /*4810*/  FFMA.FTZ R163, R163, UR10, -R8.reuse ;  /* 0x0000000aa3a37c23 */ /* 0x100fe20008010808 */
[--C-:B------:R-:W-:Y:S01]  /*4820*/  FFMA.FTZ R166, R166, UR10, -R8.reuse ;  /* 0x0000000aa6a67c23 */ /* 0x100fe20008010808 */
[--C-:B------:R-:W-:Y:S01]  /*4830*/  FFMA.FTZ R167, R167, UR10, -R8.reuse ;  /* 0x0000000aa7a77c23 */ /* 0x100fe20008010808 */
[--C-:B------:R-:W-:Y:S01]  /*4840*/  FFMA.FTZ R171, R171, UR10, -R8.reuse ;  /* 0x0000000aabab7c23 */ /* 0x100fe20008010808 */
[--C-:B------:R-:W-:Y:S01]  /*4850*/  FFMA.FTZ R174, R174, UR10, -R8.reuse ;  /* 0x0000000aaeae7c23 */ /* 0x100fe20008010808 */
[----:B------:R-:W4:Y:S01]  /*4860*/  MUFU.EX2 R7, R7 ;  /* 0x0000000700077308 */ /* 0x000f220000000800 */
[--C-:B------:R-:W-:Y:S01]  /*4870*/  FFMA.FTZ R175, R175, UR10, -R8.reuse ;  /* 0x0000000aafaf7c23 */ /* 0x100fe20008010808 */
[--C-:B------:R-:W-:Y:S01]  /*4880*/  FFMA.FTZ R178, R178, UR10, -R8.reuse ;  /* 0x0000000ab2b27c23 */ /* 0x100fe20008010808 */
[--C-:B------:R-:W-:Y:S01]  /*4890*/  FFMA.FTZ R179, R179, UR10, -R8.reuse ;  /* 0x0000000ab3b37c23 */ /* 0x100fe20008010808 */
[----:B------:R-:W-:Y:S01]  /*48a0*/  FFMA.FTZ R182, R182, UR10, -R8 ;  /* 0x0000000ab6b67c23 */ /* 0x000fe20008010808 */
[----:B-1----:R-:W-:Y:S01]  /*48b0*/  FADD.FTZ R4, R169, R4 ;  /* 0x00000004a9047221 */ /* 0x002fe20000010000 */
[--C-:B------:R-:W-:Y:S01]  /*48c0*/  FFMA.FTZ R183, R183, UR10, -R8.reuse ;  /* 0x0000000ab7b77c23 */ /* 0x100fe20008010808 */
[----:B------:R-:W-:Y:S01]  /*48d0*/  FFMA.FTZ R186, R186, UR10, -R8 ;  /* 0x0000000ababa7c23 */ /* 0x000fe20008010808 */
[----:B------:R1:W-:Y:S01]  /*48e0*/  MUFU.EX2 R157, R9 ;  /* 0x00000009009d7308 */ /* 0x0003e20000000800 */
[----:B--2---:R-:W-:Y:S01]  /*48f0*/  FADD.FTZ R4, R172, R4 ;  /* 0x00000004ac047221 */ /* 0x004fe20000010000 */
[--C-:B------:R-:W-:Y:S01]  /*4900*/  FFMA.FTZ R187, R187, UR10, -R8.reuse ;  /* 0x0000000abbbb7c23 */ /* 0x100fe20008010808 */
[----:B---3--:R-:W-:Y:S01]  /*4910*/  F2FP.BF16.F32.PACK_AB R154, R165, R164 ;  /* 0x000000a4a59a723e */ /* 0x008fe200000010ff */
[--C-:B------:R-:W-:Y:S01]  /*4920*/  FFMA.FTZ R190, R190, UR10, -R8.reuse ;  /* 0x0000000abebe7c23 */ /* 0x100fe20008010808 */
[--C-:B------:R-:W-:Y:S01]  /*4930*/  FFMA.FTZ R191, R191, UR10, -R8.reuse ;  /* 0x0000000abfbf7c23 */ /* 0x100fe20008010808 */
[--C-:B------:R-:W-:Y:S01]  /*4940*/  FFMA.FTZ R194, R194, UR10, -R8.reuse ;  /* 0x0000000ac2c27c23 */ /* 0x100fe20008010808 */
[--C-:B------:R-:W-:Y:S01]  /*4950*/  FFMA.FTZ R195, R195, UR10, -R8.reuse ;  /* 0x0000000ac3c37c23 */ /* 0x100fe20008010808 */
[----:B------:R-:W2:Y:S01]  /*4960*/  MUFU.EX2 R155, R155 ;  /* 0x0000009b009b7308 */ /* 0x000ea20000000800 */
[----:B-1----:R-:W-:Y:S01]  /*4970*/  IMAD.U32 R9, RZ, RZ, UR24 ;  /* 0x00000018ff097e24 */ /* 0x002fe2000f8e00ff */
[----:B------:R-:W-:Y:S01]  /*4980*/  F2FP.BF16.F32.PACK_AB R156, R169, R156 ;  /* 0x0000009ca99c723e */ /* 0x000fe200000010ff */
[--C-:B------:R-:W-:Y:S01]  /*4990*/  FFMA.FTZ R198, R198, UR10, -R8.reuse ;  /* 0x0000000ac6c67c23 */ /* 0x100fe20008010808 */
[----:B------:R-:W-:Y:S01]  /*49a0*/  FFMA.FTZ R8, R199, UR10, -R8 ;  /* 0x0000000ac7087c23 */ /* 0x000fe20008010808 */
[----:B------:R-:W-:-:S02]  /*49b0*/  @!P1 VIADD R12, R9, 0x22840 ;  /* 0x00022840090c9836 */ /* 0x000fc40000000000 */
[-C--:B----4-:R-:W-:Y:S01]  /*49c0*/  FMUL.FTZ R26, R26, R7.reuse ;  /* 0x000000071a1a7220 */ /* 0x090fe20000410000 */
[-C--:B------:R-:W-:Y:S01]  /*49d0*/  FMUL.FTZ R27, R27, R7.reuse ;  /* 0x000000071b1b7220 */ /* 0x080fe20000410000 */
[----:B------:R-:W1:Y:S01]  /*49e0*/  MUFU.EX2 R203, R158 ;  /* 0x0000009e00cb7308 */ /* 0x000e620000000800 */
[-C--:B------:R-:W-:Y:S01]  /*49f0*/  FMUL.FTZ R30, R30, R7.reuse ;  /* 0x000000071e1e7220 */ /* 0x080fe20000410000 */
[----:B------:R-:W-:Y:S01]  /*4a00*/  @!P1 PRMT R12, RZ, 0x654, R12 ;  /* 0x00000654ff0c9816 */ /* 0x000fe2000000000c */
[----:B------:R3:W-:Y:S06]  /*4a10*/  BAR.ARV R10, 0x100 ;  /* 0x0004000a0000751d */ /* 0x0007ec0000002000 */
[----:B------:R-:W4:Y:S01]  /*4a20*/  MUFU.EX2 R159, R159 ;  /* 0x0000009f009f7308 */ /* 0x000f220000000800 */
[----:B------:R5:W-:Y:S01]  /*4a30*/  @!P1 SYNCS.ARRIVE.TRANS64.RED.A1T0 RZ, [R12+URZ], RZ ;  /* 0x000000ff0cff99a7 */ /* 0x000be2000810043f */
[-C--:B------:R-:W-:Y:S01]  /*4a40*/  FMUL.FTZ R31, R31, R7.reuse ;  /* 0x000000071f1f7220 */ /* 0x080fe20000410000 */
[-C--:B------:R-:W-:Y:S01]  /*4a50*/  FMUL.FTZ R34, R34, R7.reuse ;  /* 0x0000000722227220 */ /* 0x080fe20000410000 */
[-C--:B------:R-:W-:Y:S01]  /*4a60*/  FMUL.FTZ R35, R35, R7.reuse ;  /* 0x0000000723237220 */ /* 0x080fe20000410000 */
[-C--:B------:R-:W-:Y:S01]  /*4a70*/  FMUL.FTZ R38, R38, R7.reuse ;  /* 0x0000000726267220 */ /* 0x080fe20000410000 */
[-C--:B------:R-:W-:Y:S01]  /*4a80*/  FMUL.FTZ R39, R39, R7.reuse ;  /* 0x0000000727277220 */ /* 0x080fe20000410000 */
[----:B------:R-:W-:Y:S01]  /*4a90*/  FMUL.FTZ R42, R42, R7 ;  /* 0x000000072a2a7220 */ /* 0x000fe20000410000 */
[----:B------:R-:W0:Y:S01]  /*4aa0*/  MUFU.EX2 R153, R162 ;  /* 0x000000a200997308 */ /* 0x000e220000000800 */
[----:B-----5:R-:W-:Y:S01]  /*4ab0*/  FFMA.FTZ R12, R7, R5, R201 ;  /* 0x00000005070c7223 */ /* 0x020fe200000100c9 */
[-C--:B------:R-:W-:Y:S01]  /*4ac0*/  FMUL.FTZ R43, R43, R7.reuse ;  /* 0x000000072b2b7220 */ /* 0x080fe20000410000 */
[-C--:B------:R-:W-:Y:S01]  /*4ad0*/  FMUL.FTZ R46, R46, R7.reuse ;  /* 0x000000072e2e7220 */ /* 0x080fe20000410000 */
[-C--:B------:R-:W-:Y:S01]  /*4ae0*/  FMUL.FTZ R47, R47, R7.reuse ;  /* 0x000000072f2f7220 */ /* 0x080fe20000410000 */
[----:B--2---:R-:W-:Y:S01]  /*4af0*/  FADD.FTZ R12, R155, R12 ;  /* 0x0000000c9b0c7221 */ /* 0x004fe20000010000 */
[-C--:B------:R-:W-:Y:S01]  /*4b00*/  FMUL.FTZ R50, R50, R7.reuse ;  /* 0x0000000732327220 */ /* 0x080fe20000410000 */
[-C--:B------:R-:W-:Y:S01]  /*4b10*/  FMUL.FTZ R51, R51, R7.reuse ;  /* 0x0000000733337220 */ /* 0x080fe20000410000 */
[----:B------:R-:W2:Y:S01]  /*4b20*/  MUFU.EX2 R163, R163 ;  /* 0x000000a300a37308 */ /* 0x000ea20000000800 */
[----:B-1----:R-:W-:Y:S01]  /*4b30*/  FADD.FTZ R12, R203, R12 ;  /* 0x0000000ccb0c7221 */ /* 0x002fe20000010000 */
[-C--:B------:R-:W-:Y:S01]  /*4b40*/  FMUL.FTZ R54, R54, R7.reuse ;  /* 0x0000000736367220 */ /* 0x080fe20000410000 */
[-C--:B------:R-:W-:Y:S01]  /*4b50*/  FMUL.FTZ R55, R55, R7.reuse ;  /* 0x0000000737377220 */ /* 0x080fe20000410000 */
[-C--:B------:R-:W-:Y:S01]  /*4b60*/  FMUL.FTZ R58, R58, R7.reuse ;  /* 0x000000073a3a7220 */ /* 0x080fe20000410000 */
[----:B----4-:R-:W-:Y:S01]  /*4b70*/  FADD.FTZ R12, R159, R12 ;  /* 0x0000000c9f0c7221 */ /* 0x010fe20000010000 */
[-C--:B------:R-:W-:Y:S01]  /*4b80*/  FMUL.FTZ R59, R59, R7.reuse ;  /* 0x000000073b3b7220 */ /* 0x080fe20000410000 */
[-C--:B------:R-:W-:Y:S01]  /*4b90*/  FMUL.FTZ R62, R62, R7.reuse ;  /* 0x000000073e3e7220 */ /* 0x080fe20000410000 */
[----:B------:R-:W1:Y:S01]  /*4ba0*/  MUFU.EX2 R11, R166 ;  /* 0x000000a6000b7308 */ /* 0x000e620000000800 */
[----:B0-----:R-:W-:Y:S01]  /*4bb0*/  FADD.FTZ R12, R153, R12 ;  /* 0x0000000c990c7221 */ /* 0x001fe20000010000 */
[-C--:B------:R-:W-:Y:S01]  /*4bc0*/  FMUL.FTZ R63, R63, R7.reuse ;  /* 0x000000073f3f7220 */ /* 0x080fe20000410000 */
[-C--:B------:R-:W-:Y:S01]  /*4bd0*/  FMUL.FTZ R66, R66, R7.reuse ;  /* 0x0000000742427220 */ /* 0x080fe20000410000 */
[-C--:B------:R-:W-:Y:S01]  /*4be0*/  FMUL.FTZ R67, R67, R7.reuse ;  /* 0x0000000743437220 */ /* 0x080fe20000410000 */
[-C--:B------:R-:W-:Y:S01]  /*4bf0*/  FMUL.FTZ R70, R70, R7.reuse ;  /* 0x0000000746467220 */ /* 0x080fe20000410000 */
[-C--:B------:R-:W-:Y:S01]  /*4c00*/  FMUL.FTZ R71, R71, R7.reuse ;  /* 0x0000000747477220 */ /* 0x080fe20000410000 */
[-C--:B------:R-:W-:Y:S01]  /*4c10*/  FMUL.FTZ R74, R74, R7.reuse ;  /* 0x000000074a4a7220 */ /* 0x080fe20000410000 */
[----:B------:R-:W0:Y:S01]  /*4c20*/  MUFU.EX2 R167, R167 ;  /* 0x000000a700a77308 */ /* 0x000e220000000800 */
        /* <DEDUP_REMOVED lines=16> */
[----:B0-----:R-:W-:Y:S01]  /*4d30*/  FADD.FTZ R12, R167, R12 ;  /* 0x0000000ca70c7221 */ /* 0x001fe20000010000 */
[-C--:B------:R-:W-:Y:S01]  /*4d40*/  FMUL.FTZ R99, R99, R7.reuse ;  /* 0x0000000763637220 */ /* 0x080fe20000410000 */
[-C--:B------:R-:W-:Y:S01]  /*4d50*/  FMUL.FTZ R102, R102, R7.reuse ;  /* 0x0000000766667220 */ /* 0x080fe20000410000 */
[-C--:B------:R-:W-:Y:S01]  /*4d60*/  FMUL.FTZ R103, R103, R7.reuse ;  /* 0x0000000767677220 */ /* 0x080fe20000410000 */
[----:B------:R-:W-:Y:S01]  /*4d70*/  FADD.FTZ R12, R157, R12 ;  /* 0x0000000c9d0c7221 */ /* 0x000fe20000010000 */
        /* <DEDUP_REMOVED lines=31> */
[----:B------:R-:W-:Y:S01]  /*4f70*/  FMUL.FTZ R151, R151, R7 ;  /* 0x0000000797977220 */ /* 0x000fe20000410000 */
[----:B------:R-:W-:-:S02]  /*4f80*/  F2FP.BF16.F32.PACK_AB R201, R155, R201 ;  /* 0x000000c99bc9723e */ /* 0x000fc400000010ff */
[----:B------:R-:W2:Y:S01]  /*4f90*/  MUFU.EX2 R177, R177 ;  /* 0x000000b100b17308 */ /* 0x000ea20000000800 */
[----:B-1----:R-:W-:Y:S01]  /*4fa0*/  FADD.FTZ R4, R160, R4 ;  /* 0x00000004a0047221 */ /* 0x002fe20000010000 */
[----:B------:R-:W-:Y:S02]  /*4fb0*/  F2FP.BF16.F32.PACK_AB R203, R159, R203 ;  /* 0x000000cb9fcb723e */ /* 0x000fe400000010ff */
[----:B------:R-:W-:Y:S02]  /*4fc0*/  F2FP.BF16.F32.PACK_AB R153, R163, R153 ;  /* 0x00000099a399723e */ /* 0x000fe400000010ff */
[----:B------:R-:W-:Y:S02]  /*4fd0*/  F2FP.BF16.F32.PACK_AB R155, R167, R11 ;  /* 0x0000000ba79b723e */ /* 0x000fe400000010ff */
[----:B------:R-:W1:Y:S01]  /*4fe0*/  MUFU.EX2 R179, R179 ;  /* 0x000000b300b37308 */ /* 0x000e620000000800 */
[----:B0-----:R-:W-:Y:S01]  /*4ff0*/  FADD.FTZ R12, R161, R12 ;  /* 0x0000000ca10c7221 */ /* 0x001fe20000010000 */
[----:B------:R-:W-:-:S02]  /*5000*/  F2FP.BF16.F32.PACK_AB R157, R171, R157 ;  /* 0x0000009dab9d723e */ /* 0x000fc400000010ff */
[----:B------:R-:W-:Y:S02]  /*5010*/  F2FP.BF16.F32.PACK_AB R158, R173, R172 ;  /* 0x000000acad9e723e */ /* 0x000fe400000010ff */
[----:B------:R-:W-:Y:S02]  /*5020*/  F2FP.BF16.F32.PACK_AB R159, R175, R174 ;  /* 0x000000aeaf9f723e */ /* 0x000fe400000010ff */
[----:B------:R-:W0:Y:S01]  /*5030*/  MUFU.EX2 R180, R180 ;  /* 0x000000b400b47308 */ /* 0x000e220000000800 */
[C---:B--2---:R-:W-:Y:S01]  /*5040*/  FADD.FTZ R4, R177.reuse, R4 ;  /* 0x00000004b1047221 */ /* 0x044fe20000010000 */
[----:B------:R-:W-:-:S06]  /*5050*/  F2FP.BF16.F32.PACK_AB R160, R177, R160 ;  /* 0x000000a0b1a0723e */ /* 0x000fcc00000010ff */
[----:B------:R-:W2:Y:S01]  /*5060*/  MUFU.EX2 R182, R182 ;  /* 0x000000b600b67308 */ /* 0x000ea20000000800 */
[C---:B-1----:R-:W-:Y:S01]  /*5070*/  FADD.FTZ R5, R179.reuse, R12 ;  /* 0x0000000cb3057221 */ /* 0x042fe20000010000 */
[----:B------:R-:W-:-:S06]  /*5080*/  F2FP.BF16.F32.PACK_AB R161, R179, R161 ;  /* 0x000000a1b3a1723e */ /* 0x000fcc00000010ff */
[----:B------:R-:W1:Y:S01]  /*5090*/  MUFU.EX2 R181, R181 ;  /* 0x000000b500b57308 */ /* 0x000e620000000800 */
[----:B0-----:R-:W-:-:S07]  /*50a0*/  FADD.FTZ R4, R180, R4 ;  /* 0x00000004b4047221 */ /* 0x001fce0000010000 */
[----:B------:R-:W0:Y:S01]  /*50b0*/  MUFU.EX2 R183, R183 ;  /* 0x000000b700b77308 */ /* 0x000e220000000800 */
[----:B--2---:R-:W-:-:S07]  /*50c0*/  FADD.FTZ R12, R182, R5 ;  /* 0x00000005b60c7221 */ /* 0x004fce0000010000 */
[----:B------:R-:W2:Y:S01]  /*50d0*/  MUFU.EX2 R184, R184 ;  /* 0x000000b800b87308 */ /* 0x000ea20000000800 */
[C---:B-1----:R-:W-:Y:S01]  /*50e0*/  FADD.FTZ R4, R181.reuse, R4 ;  /* 0x00000004b5047221 */ /* 0x042fe20000010000 */
[----:B------:R-:W-:-:S06]  /*50f0*/  F2FP.BF16.F32.PACK_AB R162, R181, R180 ;  /* 0x000000b4b5a2723e */ /* 0x000fcc00000010ff */
[----:B------:R-:W1:Y:S01]  /*5100*/  MUFU.EX2 R165, R186 ;  /* 0x000000ba00a57308 */ /* 0x000e620000000800 */
[C---:B0-----:R-:W-:Y:S01]  /*5110*/  FADD.FTZ R12, R183.reuse, R12 ;  /* 0x0000000cb70c7221 */ /* 0x041fe20000010000 */
[----:B------:R-:W-:-:S06]  /*5120*/  F2FP.BF16.F32.PACK_AB R163, R183, R182 ;  /* 0x000000b6b7a3723e */ /* 0x000fcc00000010ff */
[----:B------:R-:W0:Y:S01]  /*5130*/  MUFU.EX2 R185, R185 ;  /* 0x000000b900b97308 */ /* 0x000e220000000800 */
[----:B--2---:R-:W-:-:S07]  /*5140*/  FADD.FTZ R4, R184, R4 ;  /* 0x00000004b8047221 */ /* 0x004fce0000010000 */
[----:B------:R-:W2:Y:S01]  /*5150*/  MUFU.EX2 R187, R187 ;  /* 0x000000bb00bb7308 */ /* 0x000ea20000000800 */
[----:B-1----:R-:W-:-:S07]  /*5160*/  FADD.FTZ R12, R165, R12 ;  /* 0x0000000ca50c7221 */ /* 0x002fce0000010000 */
[----:B------:R-:W1:Y:S01]  /*5170*/  MUFU.EX2 R188, R188 ;  /* 0x000000bc00bc7308 */ /* 0x000e620000000800 */
[C---:B0-----:R-:W-:Y:S01]  /*5180*/  FADD.FTZ R4, R185.reuse, R4 ;  /* 0x00000004b9047221 */ /* 0x041fe20000010000 */
[----:B------:R-:W-:-:S06]  /*5190*/  F2FP.BF16.F32.PACK_AB R164, R185, R184 ;  /* 0x000000b8b9a4723e */ /* 0x000fcc00000010ff */
[----:B------:R-:W0:Y:S01]  /*51a0*/  MUFU.EX2 R190, R190 ;  /* 0x000000be00be7308 */ /* 0x000e220000000800 */
[C---:B--2---:R-:W-:Y:S01]  /*51b0*/  FADD.FTZ R5, R187.reuse, R12 ;  /* 0x0000000cbb057221 */ /* 0x044fe20000010000 */
[----:B------:R-:W-:-:S06]  /*51c0*/  F2FP.BF16.F32.PACK_AB R165, R187, R165 ;  /* 0x000000a5bba5723e */ /* 0x000fcc00000010ff */
[----:B------:R-:W2:Y:S01]  /*51d0*/  MUFU.EX2 R189, R189 ;  /* 0x000000bd00bd7308 */ /* 0x000ea20000000800 */
[----:B-1----:R-:W-:-:S07]  /*51e0*/  FADD.FTZ R4, R188, R4 ;  /* 0x00000004bc047221 */ /* 0x002fce0000010000 */
[----:B------:R-:W1:Y:S01]  /*51f0*/  MUFU.EX2 R191, R191 ;  /* 0x000000bf00bf7308 */ /* 0x000e620000000800 */
[----:B0-----:R-:W-:-:S07]  /*5200*/  FADD.FTZ R12, R190, R5 ;  /* 0x00000005be0c7221 */ /* 0x001fce0000010000 */
        /* <DEDUP_REMOVED lines=19> */
[----:B-1----:R-:W-:Y:S01]  /*5340*/  FADD.FTZ R12, R198, R5 ;  /* 0x00000005c60c7221 */ /* 0x002fe20000010000 */
[C---:B0-----:R-:W-:Y:S01]  /*5350*/  FADD.FTZ R4, R170.reuse, R13 ;  /* 0x0000000daa047221 */ /* 0x041fe20000010000 */
[----:B------:R-:W-:Y:S02]  /*5360*/  F2FP.BF16.F32.PACK_AB R170, R170, R196 ;  /* 0x000000c4aaaa723e */ /* 0x000fe400000010ff */
[C---:B--2---:R-:W-:Y:S01]  /*5370*/  FADD.FTZ R5, R7.reuse, R12 ;  /* 0x0000000c07057221 */ /* 0x044fe20000010000 */
[----:B------:R-:W-:Y:S01]  /*5380*/  F2FP.BF16.F32.PACK_AB R171, R7, R198 ;  /* 0x000000c607ab723e */ /* 0x000fe200000010ff */
[----:B---3--:R-:W-:Y:S06]  /*5390*/  @!P0 BRA `(.L_x_377) ;  /* 0x0000000000048947 */ /* 0x008fec0003800000 */
[----:B------:R-:W-:Y:S01]  /*53a0*/  BPT.TRAP 0x1 ;  /* 0x000000040000795c */ /* 0x000fe20000300000 */
.L_x_377:
[----:B------:R0:W1:Y:S01]  /*53b0*/  SYNCS.PHASECHK.TRANS64.TRYWAIT P2, [UR24+0x22850], R6 ;  /* 0x02285006ff0075a7 */ /* 0x0000620008040158 */
[----:B------:R-:W-:Y:S05]  /*53c0*/  @!P0 BRA `(.L_x_378) ;  /* 0x0000000000048947 */ /* 0x000fea0003800000 */
[----:B------:R-:W-:Y:S01]  /*53d0*/  BPT.TRAP 0x1 ;  /* 0x000000040000795c */ /* 0x000fe20000300000 */
.L_x_378:
[----:B-1----:R-:W-:Y:S05]  /*53e0*/  @P2 BRA `(.L_x_379) ;  /* 0x0000000000082947 */ /* 0x002fea0003800000 */
[----:B------:R-:W1:Y:S02]  /*53f0*/  SYNCS.PHASECHK.TRANS64.TRYWAIT P2, [UR24+0x22850], R6 ;  /* 0x02285006ff0075a7 */ /* 0x000e640008040158 */
[----:B-1----:R-:W-:Y:S05]  /*5400*/  @!P2 BRA `(.L_x_380) ;  /* 0x000000b800d8a947 */ /* 0x002fea0003800000 */
.L_x_379:
[----:B------:R-:W2:Y:S01]  /*5410*/  S2R R7, SR_TID.X ;  /* 0x0000000000077919 */ /* 0x000ea20000002100 */
[----:B------:R-:W-:Y:S01]  /*5420*/  UIMAD UR11, UR37, 0xc00, UR21 ;  /* 0x00000c00250b78a4 */ /* 0x000fe2000f8e0215 */
[----:B------:R-:W-:Y:S01]  /*5430*/  PLOP3.LUT P2, PT, PT, PT, UP0, 0x80, 0x0 ;  /* 0x000000000000781c */ /* 0x000fe20003f4f008 */
[----:B------:R-:W-:Y:S01]  /*5440*/  UMOV UR7, 0x40000040 ;  /* 0x4000004000077882 */ /* 0x000fe20000000000 */
[----:B-1----:R-:W-:Y:S02]  /*5450*/  @!P1 VIADD R9, R9, 0x22860 ;  /* 0x0002286009099836 */ /* 0x002fe40000000000 */
[----:B------:R-:W-:Y:S02]  /*5460*/  IMAD.MOV.U32 R8, RZ, RZ, R0 ;  /* 0x000000ffff087224 */ /* 0x000fe400078e0000 */
[----:B------:R-:W-:Y:S01]  /*5470*/  UMOV UR6, UR11 ;  /* 0x0000000b00067c82 */ /* 0x000fe20008000000 */
[----:B------:R-:W-:Y:S02]  /*5480*/  @!P1 PRMT R9, RZ, 0x654, R9 ;  /* 0x00000654ff099816 */ /* 0x000fe40000000009 */
[----:B--2---:R-:W-:-:S05]  /*5490*/  SHF.R.U32.HI R7, RZ, 0x7, R7 ;  /* 0x00000007ff077819 */ /* 0x004fca0000011607 */
[----:B0-----:R-:W-:Y:S02]  /*54a0*/  VIADD R6, R7, 0x8 ;  /* 0x0000000807067836 */ /* 0x001fe40000000000 */
[----:B------:R-:W-:-:S03]  /*54b0*/  IMAD.MOV.U32 R7, RZ, RZ, R3 ;  /* 0x000000ffff077224 */ /* 0x000fc600078e0003 */
[----:B------:R3:W-:Y:S06]  /*54c0*/  BAR.SYNC.DEFER_BLOCKING R6, 0x100 ;  /* 0x000400060000751d */ /* 0x0007ec0000010000 */
[----:B------:R-:W-:-:S06]  /*54d0*/  WARPGROUP.ARRIVE ;  /* 0x00000000000079c5 */ /* 0x000fcc0000000000 */
        /* <DEDUP_REMOVED lines=32> */
[----:B------:R3:W-:Y:S01]  /*56e0*/  @!P1 SYNCS.ARRIVE.TRANS64.RED.A1T0 RZ, [R9+URZ], RZ ;  /* 0x000000ff09ff99a7 */ /* 0x0007e2000810043f */
[----:B------:R-:W-:Y:S05]  /*56f0*/  @P2 BRA `(.L_x_381) ;  /* 0xffffffe000b82947 */ /* 0x000fea000383ffff */
.L_x_372:
[----:B------:R-:W4:Y:S01]  /*5700*/  SHFL.BFLY PT, R7, R4, 0x2, 0x1f ;  /* 0x0c401f0004077f89 */ /* 0x000f2200000e0000 */
[----:B------:R-:W-:Y:S01]  /*5710*/  UIADD3 UR37, UR37, 0x1, URZ ;  /* 0x0000000125257890 */ /* 0x000fe2000fffe03f */
[----:B------:R5:W-:Y:S06]  /*5720*/  BAR.ARV R10, 0x100 ;  /* 0x0004000a0000751d */ /* 0x000bec0000002000 */
[----:B------:R-:W-:Y:S02]  /*5730*/  UISETP.NE.AND UP0, UPT, UR37, 0x2, UPT ;  /* 0x000000022500788c */ /* 0x000fe4000bf05270 */
[----:B------:R-:W-:Y:S06]  /*5740*/  BAR.ARV 0x8, 0x180 ;  /* 0x0206000000007b1d */ /* 0x000fec0000002000 */
[----:B------:R-:W-:Y:S01]  /*5750*/  USEL UR4, URZ, 0x1, UP0 ;  /* 0x000000013f047887 */ /* 0x000fe20008000000 */
[----:B------:R-:W-:Y:S01]  /*5760*/  PLOP3.LUT P0, PT, PT, PT, PT, 0x8, 0x0 ;  /* 0x000000000000781c */ /* 0x000fe20003f0e170 */
[----:B012---:R-:W0:Y:S01]  /*5770*/  SHFL.BFLY PT, R8, R5, 0x2, 0x1f ;  /* 0x0c401f0005087f89 */ /* 0x007e2200000e0000 */
[----:B------:R-:W-:-:S02]  /*5780*/  UIADD3 UR48, UR48, 0x1, URZ ;  /* 0x0000000130307890 */ /* 0x000fc4000fffe03f */
[----:B------:R-:W-:Y:S01]  /*5790*/  USEL UR37, UR37, URZ, UP0 ;  /* 0x0000003f25257287 */ /* 0x000fe20008000000 */
[----:B----4-:R-:W-:Y:S01]  /*57a0*/  FADD.FTZ R7, R7, R4 ;  /* 0x0000000407077221 */ /* 0x010fe20000010000 */
[----:B------:R-:W-:Y:S01]  /*57b0*/  IMAD.MOV.U32 R4, RZ, RZ, RZ ;  /* 0x000000ffff047224 */ /* 0x000fe200078e00ff */
[----:B------:R-:W-:-:S03]  /*57c0*/  ULOP3.LUT UR47, UR47, UR4, URZ, 0x3c, !UPT ;  /* 0x000000042f2f7292 */ /* 0x000fc6000f8e3c3f */
[----:B---3--:R-:W1:Y:S01]  /*57d0*/  SHFL.BFLY PT, R6, R7, 0x1, 0x1f ;  /* 0x0c201f0007067f89 */ /* 0x008e6200000e0000 */
[----:B0-----:R-:W-:-:S05]  /*57e0*/  FADD.FTZ R8, R8, R5 ;  /* 0x0000000508087221 */ /* 0x001fca0000010000 */
[----:B------:R-:W0:Y:S01]  /*57f0*/  SHFL.BFLY PT, R9, R8, 0x1, 0x1f ;  /* 0x0c201f0008097f89 */ /* 0x000e2200000e0000 */
[----:B-1----:R-:W-:Y:S01]  /*5800*/  FADD.FTZ R11, R7, R6 ;  /* 0x00000006070b7221 */ /* 0x002fe20000010000 */
[----:B------:R-:W-:Y:S02]  /*5810*/  IMAD.MOV.U32 R6, RZ, RZ, RZ ;  /* 0x000000ffff067224 */ /* 0x000fe400078e00ff */
[----:B------:R-:W-:Y:S02]  /*5820*/  IMAD.U32 R7, RZ, RZ, UR10 ;  /* 0x0000000aff077e24 */ /* 0x000fe4000f8e00ff */
[----:B------:R-:W-:-:S13]  /*5830*/  FSETP.NE.FTZ.AND P1, PT, R11, RZ, PT ;  /* 0x000000ff0b00720b */ /* 0x000fda0003f35000 */
[----:B------:R-:W1:Y:S01]  /*5840*/  @P1 MUFU.RCP R6, R11 ;  /* 0x0000000b00061308 */ /* 0x000e620000001000 */
[----:B------:R-:W-:Y:S01]  /*5850*/  @P1 FMUL.FTZ R7, R7, 0.69314718246459960938 ;  /* 0x3f31721807071820 */ /* 0x000fe20000410000 */
[----:B0-----:R-:W-:Y:S01]  /*5860*/  FADD.FTZ R5, R8, R9 ;  /* 0x0000000908057221 */ /* 0x001fe20000010000 */
[----:B------:R-:W-:-:S04]  /*5870*/  IMAD.U32 R8, RZ, RZ, UR10 ;  /* 0x0000000aff087e24 */ /* 0x000fc8000f8e00ff */
[----:B------:R-:W-:Y:S01]  /*5880*/  FSETP.NE.FTZ.AND P2, PT, R5, RZ, PT ;  /* 0x000000ff0500720b */ /* 0x000fe20003f55000 */
[----:B------:R-:W0:Y:S01]  /*5890*/  @P1 MUFU.LG2 R9, R11 ;  /* 0x0000000b00091308 */ /* 0x000e220000000c00 */
[-C--:B-1----:R-:W-:Y:S01]  /*58a0*/  FMUL.FTZ R24, R24, R6.reuse ;  /* 0x0000000618187220 */ /* 0x082fe20000410000 */
[-C--:B------:R-:W-:Y:S01]  /*58b0*/  FMUL.FTZ R25, R25, R6.reuse ;  /* 0x0000000619197220 */ /* 0x080fe20000410000 */
[----:B------:R-:W-:-:S09]  /*58c0*/  FMUL.FTZ R28, R28, R6 ;  /* 0x000000061c1c7220 */ /* 0x000fd20000410000 */
[----:B-----5:R-:W1:Y:S01]  /*58d0*/  @P2 MUFU.LG2 R10, R5 ;  /* 0x00000005000a2308 */ /* 0x020e620000000c00 */
[----:B------:R-:W-:Y:S01]  /*58e0*/  @P2 FMUL.FTZ R8, R8, 0.69314718246459960938 ;  /* 0x3f31721808082820 */ /* 0x000fe20000410000 */
[-C--:B------:R-:W-:Y:S01]  /*58f0*/  FMUL.FTZ R29, R29, R6.reuse ;  /* 0x000000061d1d7220 */ /* 0x080fe20000410000 */
[-C--:B------:R-:W-:Y:S01]  /*5900*/  FMUL.FTZ R32, R32, R6.reuse ;  /* 0x0000000620207220 */ /* 0x080fe20000410000 */
[-C--:B------:R-:W-:Y:S01]  /*5910*/  FMUL.FTZ R33, R33, R6.reuse ;  /* 0x0000000621217220 */ /* 0x080fe20000410000 */
[----:B0-----:R-:W-:Y:S01]  /*5920*/  @P1 FMUL.FTZ R9, R9, 0.69314718246459960938 ;  /* 0x3f31721809091820 */ /* 0x001fe20000410000 */
[-C--:B------:R-:W-:Y:S01]  /*5930*/  FMUL.FTZ R36, R36, R6.reuse ;  /* 0x0000000624247220 */ /* 0x080fe20000410000 */
[-C--:B------:R-:W-:Y:S01]  /*5940*/  FMUL.FTZ R37, R37, R6.reuse ;  /* 0x0000000625257220 */ /* 0x080fe20000410000 */
[----:B------:R0:W2:Y:S01]  /*5950*/  @P2 MUFU.RCP R4, R5 ;  /* 0x0000000500042308 */ /* 0x0000a20000001000 */
        /* <DEDUP_REMOVED lines=8> */
[----:B-1----:R-:W-:Y:S01]  /*59e0*/  @P2 FMUL.FTZ R10, R10, 0.69314718246459960938 ;  /* 0x3f3172180a0a2820 */ /* 0x002fe20000410000 */
        /* <DEDUP_REMOVED lines=48> */
[----:B0-----:R-:W-:-:S02]  /*5cf0*/  IMAD.MOV.U32 R5, RZ, RZ, -0x800000 ;  /* 0xff800000ff057424 */ /* 0x001fc400078e00ff */
[-C--:B--2---:R-:W-:Y:S01]  /*5d00*/  FMUL.FTZ R26, R26, R4.reuse ;  /* 0x000000041a1a7220 */ /* 0x084fe20000410000 */
[----:B------:R-:W-:Y:S02]  /*5d10*/  IMAD.MOV.U32 R6, RZ, RZ, -0x800000 ;  /* 0xff800000ff067424 */ /* 0x000fe400078e00ff */
        /* <DEDUP_REMOVED lines=65> */
.L_x_361:
[----:B------:R-:W0:Y:S08]  /*6130*/  S2UR UR4, SR_CgaCtaId ;  /* 0x00000000000479c3 */ /* 0x000e300000008800 */
[----:B------:R-:W-:Y:S06]  /*6140*/  BAR.SYNC.DEFER_BLOCKING 0x5, 0x180 ;  /* 0x0146000000007b1d */ /* 0x000fec0000010000 */
[----:B------:R-:W-:Y:S01]  /*6150*/  UMOV UR8, 0x400 ;  /* 0x0000040000087882 */ /* 0x000fe20000000000 */
[----:B------:R-:W-:Y:S01]  /*6160*/  BSSY B0, `(.L_x_382) ;  /* 0x0000477000007945 */ /* 0x000fe20003800000 */
[----:B0-----:R-:W-:-:S09]  /*6170*/  ULEA UR8, UR4, UR8, 0x18 ;  /* 0x0000000804087291 */ /* 0x001fd2000f8ec03f */
[----:B------:R-:W0:Y:S02]  /*6180*/  LDS.128 R8, [UR8+0x228d0] ;  /* 0x0228d008ff087984 */ /* 0x000e240008000c00 */
[----:B0-----:R-:W-:Y:S02]  /*6190*/  R2UR UR5, R9 ;  /* 0x00000000090572ca */ /* 0x001fe400000e0000 */
[----:B------:R-:W-:Y:S02]  /*61a0*/  R2UR UR6, R10 ;  /* 0x000000000a0672ca */ /* 0x000fe400000e0000 */
[----:B------:R-:W-:Y:S01]  /*61b0*/  R2UR UR7, R11 ;  /* 0x000000000b0772ca */ /* 0x000fe200000e0000 */
[----:B------:R-:W-:Y:S06]  /*61c0*/  BAR.ARV 0x4, 0x180 ;  /* 0x0106000000007b1d */ /* 0x000fec0000002000 */
[----:B------:R-:W-:Y:S08]  /*61d0*/  @P0 BRA `(.L_x_383) ;  /* 0x0000003400e00947 */ /* 0x000ff00003800000 */
[----:B------:R-:W2:Y:S01]  /*61e0*/  LDL R0, [R1+0x48] ;  /* 0x0000480001007983 */ /* 0x000ea20000100800 */
[----:B------:R-:W0:Y:S01]  /*61f0*/  S2UR UR4, SR_SWINHI ;  /* 0x00000000000479c3 */ /* 0x000e220000002f00 */
[----:B------:R-:W-:Y:S01]  /*6200*/  IMAD.MOV.U32 R20, RZ, RZ, 0x2 ;  /* 0x00000002ff147424 */ /* 0x000fe200078e00ff */
[----:B------:R-:W-:Y:S01]  /*6210*/  F2FP.BF16.F32.PACK_AB R10, R29, R28 ;  /* 0x0000001c1d0a723e */ /* 0x000fe200000010ff */
[----:B------:R-:W-:Y:S01]  /*6220*/  ULDC.64 UR14, c[0x0][0xc00] ;  /* 0x00030000000e7ab9 */ /* 0x000fe20000000a00 */
[----:B------:R-:W-:Y:S01]  /*6230*/  F2FP.BF16.F32.PACK_AB R11, R31, R30 ;  /* 0x0000001e1f0b723e */ /* 0x000fe200000010ff */
[----:B------:R-:W-:Y:S01]  /*6240*/  USHF.L.U64.HI UR16, UR46, 0x2, UR45 ;  /* 0x000000022e107899 */ /* 0x000fe2000801022d */
[----:B------:R-:W3:Y:S01]  /*6250*/  LDL R179, [R1+0x44] ;  /* 0x0000440001b37983 */ /* 0x000ee20000100800 */
[----:B------:R-:W-:Y:S01]  /*6260*/  ULDC UR20, c[0x0][0xbe8] ;  /* 0x0002fa0000147ab9 */ /* 0x000fe20000000800 */
[----:B------:R-:W-:Y:S01]  /*6270*/  UMOV UR10, UR8 ;  /* 0x00000008000a7c82 */ /* 0x000fe20008000000 */
[----:B0-----:R-:W-:Y:S01]  /*6280*/  UMOV UR11, UR4 ;  /* 0x00000004000b7c82 */ /* 0x001fe20008000000 */
[----:B------:R-:W-:-:S04]  /*6290*/  USHF.L.U32 UR4, UR46, 0x2, URZ ;  /* 0x000000022e047899 */ /* 0x000fc8000800063f */
[----:B------:R-:W-:-:S04]  /*62a0*/  UIADD3 UR9, UP0, UR4, UR14, URZ ;  /* 0x0000000e04097290 */ /* 0x000fc8000ff1e03f */
[----:B------:R-:W-:Y:S01]  /*62b0*/  UIADD3.X UR12, UR16, UR15, URZ, UP0, !UPT ;  /* 0x0000000f100c7290 */ /* 0x000fe200087fe43f */
[----:B------:R-:W-:Y:S01]  /*62c0*/  BAR.SYNC.DEFER_BLOCKING 0x1, 0x100 ;  /* 0x0044000000007b1d */ /* 0x000fe20000010000 */
[----:B--2---:R-:W-:-:S03]  /*62d0*/  IMAD.WIDE R20, R0, R20, UR10 ;  /* 0x0000000a00147e25 */ /* 0x004fc6000f8e0214 */
[C---:B------:R-:W-:Y:S02]  /*62e0*/  IADD3 R13, P1, R20.reuse, 0x20, RZ ;  /* 0x00000020140d7810 */ /* 0x040fe40007f3e0ff */
[C---:B------:R-:W-:Y:S02]  /*62f0*/  IADD3 R15, P0, R20.reuse, 0x40, RZ ;  /* 0x00000040140f7810 */ /* 0x040fe40007f1e0ff */
[----:B------:R-:W-:Y:S02]  /*6300*/  IADD3 R157, P6, R20, 0x4020, RZ ;  /* 0x00004020149d7810 */ /* 0x000fe40007fde0ff */
[----:B------:R-:W-:Y:S02]  /*6310*/  LOP3.LUT R12, R13, 0x380, RZ, 0xc0, !PT ;  /* 0x000003800d0c7812 */ /* 0x000fe400078ec0ff */
[----:B------:R-:W-:Y:S02]  /*6320*/  LOP3.LUT R14, R15, 0x380, RZ, 0xc0, !PT ;  /* 0x000003800f0e7812 */ /* 0x000fe400078ec0ff */
[----:B------:R-:W-:-:S02]  /*6330*/  LOP3.LUT R156, R157, 0x380, RZ, 0xc0, !PT ;  /* 0x000003809d9c7812 */ /* 0x000fc400078ec0ff */
[----:B------:R-:W-:Y:S02]  /*6340*/  LOP3.LUT R9, R20, 0x380, RZ, 0xc0, !PT ;  /* 0x0000038014097812 */ /* 0x000fe400078ec0ff */
[----:B------:R-:W-:Y:S02]  /*6350*/  SHF.R.U64 R12, R12, 0x3, RZ ;  /* 0x000000030c0c7819 */ /* 0x000fe400000012ff */
[----:B------:R-:W-:Y:S02]  /*6360*/  SHF.R.U64 R14, R14, 0x3, RZ ;  /* 0x000000030e0e7819 */ /* 0x000fe400000012ff */
[----:B------:R-:W-:Y:S02]  /*6370*/  SHF.R.U64 R156, R156, 0x3, RZ ;  /* 0x000000039c9c7819 */ /* 0x000fe400000012ff */
[----:B------:R-:W-:Y:S02]  /*6380*/  IADD3 R159, P5, R20, 0x4040, RZ ;  /* 0x00004040149f7810 */ /* 0x000fe40007fbe0ff */
[----:B------:R-:W-:-:S02]  /*6390*/  SHF.R.U64 R9, R9, 0x3, RZ ;  /* 0x0000000309097819 */ /* 0x000fc400000012ff */
[----:B------:R-:W-:Y:S01]  /*63a0*/  LOP3.LUT R12, R12, R13, RZ, 0x3c, !PT ;  /* 0x0000000d0c0c7212 */ /* 0x000fe200078e3cff */
[--C-:B------:R-:W-:Y:S01]  /*63b0*/  IMAD.X R13, RZ, RZ, R21.reuse, P1 ;  /* 0x000000ffff0d7224 */ /* 0x100fe200008e0615 */
[----:B------:R-:W-:Y:S01]  /*63c0*/  LOP3.LUT R14, R14, R15, RZ, 0x3c, !PT ;  /* 0x0000000f0e0e7212 */ /* 0x000fe200078e3cff */
[--C-:B------:R-:W-:Y:S01]  /*63d0*/  IMAD.X R15, RZ, RZ, R21.reuse, P0 ;  /* 0x000000ffff0f7224 */ /* 0x100fe200000e0615 */
[----:B------:R-:W-:Y:S02]  /*63e0*/  IADD3 R163, P2, R20, 0x4060, RZ ;  /* 0x0000406014a37810 */ /* 0x000fe40007f5e0ff */
[----:B------:R-:W-:Y:S01]  /*63f0*/  LOP3.LUT R156, R156, R157, RZ, 0x3c, !PT ;  /* 0x0000009d9c9c7212 */ /* 0x000fe200078e3cff */
[----:B------:R-:W-:Y:S01]  /*6400*/  IMAD.X R157, RZ, RZ, R21, P6 ;  /* 0x000000ffff9d7224 */ /* 0x000fe200030e0615 */
[----:B------:R-:W-:Y:S02]  /*6410*/  IADD3 R165, P1, R20, 0x8000, RZ ;  /* 0x0000800014a57810 */ /* 0x000fe40007f3e0ff */
[----:B------:R-:W-:-:S02]  /*6420*/  LOP3.LUT R158, R159, 0x380, RZ, 0xc0, !PT ;  /* 0x000003809f9e7812 */ /* 0x000fc400078ec0ff */
[C---:B------:R-:W-:Y:S02]  /*6430*/  IADD3 R167, P0, R20.reuse, 0x8020, RZ ;  /* 0x0000802014a77810 */ /* 0x040fe40007f1e0ff */
[----:B------:R-:W-:Y:S01]  /*6440*/  LOP3.LUT R8, R9, R20, RZ, 0x3c, !PT ;  /* 0x0000001409087212 */ /* 0x000fe200078e3cff */
[----:B------:R-:W-:Y:S01]  /*6450*/  IMAD.MOV.U32 R9, RZ, RZ, R21 ;  /* 0x000000ffff097224 */ /* 0x000fe200078e0015 */
[C---:B------:R-:W-:Y:S02]  /*6460*/  IADD3 R4, P6, R20.reuse, 0xc000, RZ ;  /* 0x0000c00014047810 */ /* 0x040fe40007fde0ff */
[C---:B------:R-:W-:Y:S02]  /*6470*/  IADD3 R153, P4, R20.reuse, 0x60, RZ ;  /* 0x0000006014997810 */ /* 0x040fe40007f9e0ff */
[----:B------:R-:W-:Y:S02]  /*6480*/  IADD3 R155, P3, R20, 0x4000, RZ ;  /* 0x00004000149b7810 */ /* 0x000fe40007f7e0ff */
[----:B------:R-:W-:-:S02]  /*6490*/  LOP3.LUT R162, R163, 0x380, RZ, 0xc0, !PT ;  /* 0x00000380a3a27812 */ /* 0x000fc400078ec0ff */
[----:B------:R-:W-:Y:S02]  /*64a0*/  LOP3.LUT R164, R165, 0x380, RZ, 0xc0, !PT ;  /* 0x00000380a5a47812 */ /* 0x000fe400078ec0ff */
[----:B------:R-:W-:Y:S02]  /*64b0*/  SHF.R.U64 R158, R158, 0x3, RZ ;  /* 0x000000039e9e7819 */ /* 0x000fe400000012ff */
[----:B------:R-:W-:Y:S02]  /*64c0*/  LOP3.LUT R166, R167, 0x380, RZ, 0xc0, !PT ;  /* 0x00000380a7a67812 */ /* 0x000fe400078ec0ff */
[----:B------:R-:W-:Y:S02]  /*64d0*/  LOP3.LUT R3, R4, 0x380, RZ, 0xc0, !PT ;  /* 0x0000038004037812 */ /* 0x000fe400078ec0ff */
[----:B------:R-:W-:Y:S02]  /*64e0*/  LOP3.LUT R152, R153, 0x380, RZ, 0xc0, !PT ;  /* 0x0000038099987812 */ /* 0x000fe400078ec0ff */
[----:B------:R-:W-:-:S02]  /*64f0*/  LOP3.LUT R154, R155, 0x380, RZ, 0xc0, !PT ;  /* 0x000003809b9a7812 */ /* 0x000fc400078ec0ff */
[----:B------:R-:W-:Y:S02]  /*6500*/  SHF.R.U64 R162, R162, 0x3, RZ ;  /* 0x00000003a2a27819 */ /* 0x000fe400000012ff */
[----:B------:R-:W-:Y:S02]  /*6510*/  MOV R0, R8 ;  /* 0x0000000800007202 */ /* 0x000fe40000000f00 */
[----:B------:R-:W-:Y:S02]  /*6520*/  SHF.R.U64 R164, R164, 0x3, RZ ;  /* 0x00000003a4a47819 */ /* 0x000fe400000012ff */
[----:B------:R-:W-:Y:S02]  /*6530*/  F2FP.BF16.F32.PACK_AB R8, R25, R24 ;  /* 0x000000181908723e */ /* 0x000fe400000010ff */
[----:B------:R-:W-:Y:S02]  /*6540*/  F2FP.BF16.F32.PACK_AB R9, R27, R26 ;  /* 0x0000001a1b09723e */ /* 0x000fe400000010ff */
[----:B------:R-:W-:Y:S01]  /*6550*/  LOP3.LUT R158, R158, R159, RZ, 0x3c, !PT ;  /* 0x0000009f9e9e7212 */ /* 0x000fe200078e3cff */
[----:B------:R-:W-:Y:S01]  /*6560*/  IMAD.X R159, RZ, RZ, R21, P5 ;  /* 0x000000ffff9f7224 */ /* 0x000fe200028e0615 */
[----:B------:R-:W-:-:S02]  /*6570*/  SHF.R.U64 R166, R166, 0x3, RZ ;  /* 0x00000003a6a67819 */ /* 0x000fc400000012ff */
[----:B------:R-:W-:Y:S02]  /*6580*/  SHF.R.U64 R3, R3, 0x3, RZ ;  /* 0x0000000303037819 */ /* 0x000fe400000012ff */
[----:B------:R-:W-:Y:S02]  /*6590*/  SHF.R.U64 R152, R152, 0x3, RZ ;  /* 0x0000000398987819 */ /* 0x000fe400000012ff */
[----:B------:R-:W-:Y:S02]  /*65a0*/  SHF.R.U64 R154, R154, 0x3, RZ ;  /* 0x000000039a9a7819 */ /* 0x000fe400000012ff */
[----:B------:R-:W-:Y:S01]  /*65b0*/  LOP3.LUT R162, R162, R163, RZ, 0x3c, !PT ;  /* 0x000000a3a2a27212 */ /* 0x000fe200078e3cff */
[--C-:B------:R-:W-:Y:S01]  /*65c0*/  IMAD.X R163, RZ, RZ, R21.reuse, P2 ;  /* 0x000000ffffa37224 */ /* 0x100fe200010e0615 */
[----:B------:R-:W-:Y:S01]  /*65d0*/  IADD3 R7, P5, R20, 0xc020, RZ ;  /* 0x0000c02014077810 */ /* 0x000fe20007fbe0ff */
[----:B------:R0:W-:Y:S01]  /*65e0*/  STSM.16.M88.4 [R0], R8 ;  /* 0x0000000800007844 */ /* 0x0001e20000000200 */
[----:B------:R-:W-:Y:S01]  /*65f0*/  LOP3.LUT R164, R164, R165, RZ, 0x3c, !PT ;  /* 0x000000a5a4a47212 */ /* 0x000fe200078e3cff */
[----:B------:R-:W-:Y:S01]  /*6600*/  IMAD.X R165, RZ, RZ, R21, P1 ;  /* 0x000000ffffa57224 */ /* 0x000fe200008e0615 */
[----:B------:R-:W-:-:S02]  /*6610*/  LOP3.LUT R166, R166, R167, RZ, 0x3c, !PT ;  /* 0x000000a7a6a67212 */ /* 0x000fc400078e3cff */
[C---:B------:R-:W-:Y:S02]  /*6620*/  IADD3 R161, P2, R20.reuse, 0xc040, RZ ;  /* 0x0000c04014a17810 */ /* 0x040fe40007f5e0ff */
[----:B------:R-:W-:Y:S02]  /*6630*/  IADD3 R167, P1, R20, 0xc060, RZ ;  /* 0x0000c06014a77810 */ /* 0x000fe40007f3e0ff */
[----:B------:R-:W-:Y:S01]  /*6640*/  LOP3.LUT R152, R152, R153, RZ, 0x3c, !PT ;  /* 0x0000009998987212 */ /* 0x000fe200078e3cff */
[--C-:B------:R-:W-:Y:S01]  /*6650*/  IMAD.X R153, RZ, RZ, R21.reuse, P4 ;  /* 0x000000ffff997224 */ /* 0x100fe200020e0615 */
[----:B------:R-:W-:Y:S01]  /*6660*/  LOP3.LUT R154, R154, R155, RZ, 0x3c, !PT ;  /* 0x0000009b9a9a7212 */ /* 0x000fe200078e3cff */
[----:B------:R-:W-:Y:S01]  /*6670*/  IMAD.X R155, RZ, RZ, R21, P3 ;  /* 0x000000ffff9b7224 */ /* 0x000fe200018e0615 */
[----:B------:R-:W-:Y:S02]  /*6680*/  IADD3 R169, P4, R20, 0x8040, RZ ;  /* 0x0000804014a97810 */ /* 0x000fe40007f9e0ff */
[----:B0-----:R-:W-:-:S02]  /*6690*/  LOP3.LUT R8, R3, R4, RZ, 0x3c, !PT ;  /* 0x0000000403087212 */ /* 0x001fc400078e3cff */
[----:B------:R-:W-:Y:S02]  /*66a0*/  LOP3.LUT R3, R7, 0x380, RZ, 0xc0, !PT ;  /* 0x0000038007037812 */ /* 0x000fe400078ec0ff */
[----:B------:R-:W-:Y:S02]  /*66b0*/  IADD3 R171, P3, R20, 0x8060, RZ ;  /* 0x0000806014ab7810 */ /* 0x000fe40007f7e0ff */
[----:B------:R-:W-:Y:S02]  /*66c0*/  LOP3.LUT R160, R161, 0x380, RZ, 0xc0, !PT ;  /* 0x00000380a1a07812 */ /* 0x000fe400078ec0ff */
[----:B------:R-:W-:Y:S02]  /*66d0*/  LOP3.LUT R20, R167, 0x380, RZ, 0xc0, !PT ;  /* 0x00000380a7147812 */ /* 0x000fe400078ec0ff */
[----:B------:R-:W-:Y:S01]  /*66e0*/  SHF.R.U64 R10, R3, 0x3, RZ ;  /* 0x00000003030a7819 */ /* 0x000fe200000012ff */
[--C-:B------:R-:W-:Y:S01]  /*66f0*/  IMAD.X R9, RZ, RZ, R21.reuse, P6 ;  /* 0x000000ffff097224 */ /* 0x100fe200030e0615 */
[----:B------:R-:W-:Y:S01]  /*6700*/  SHF.R.U64 R160, R160, 0x3, RZ ;  /* 0x00000003a0a07819 */ /* 0x000fe200000012ff */
[----:B------:R-:W-:Y:S01]  /*6710*/  IMAD.X R11, RZ, RZ, R21, P5 ;  /* 0x000000ffff0b7224 */ /* 0x000fe200028e0615 */
[----:B------:R-:W-:-:S02]  /*6720*/  LOP3.LUT R168, R169, 0x380, RZ, 0xc0, !PT ;  /* 0x00000380a9a87812 */ /* 0x000fc400078ec0ff */
[----:B------:R-:W-:Y:S02]  /*6730*/  SHF.R.U64 R20, R20, 0x3, RZ ;  /* 0x0000000314147819 */ /* 0x000fe400000012ff */
[----:B------:R-:W-:Y:S02]  /*6740*/  MOV R173, R156 ;  /* 0x0000009c00ad7202 */ /* 0x000fe40000000f00 */
[----:B------:R-:W-:Y:S02]  /*6750*/  MOV R174, R158 ;  /* 0x0000009e00ae7202 */ /* 0x000fe40000000f00 */
[----:B------:R-:W-:Y:S02]  /*6760*/  LOP3.LUT R10, R10, R7, RZ, 0x3c, !PT ;  /* 0x000000070a0a7212 */ /* 0x000fe400078e3cff */
[----:B------:R-:W-:Y:S02]  /*6770*/  MOV R12, R12 ;  /* 0x0000000c000c7202 */ /* 0x000fe40000000f00 */
[----:B------:R-:W-:-:S02]  /*6780*/  F2FP.BF16.F32.PACK_AB R156, R33, R32 ;  /* 0x00000020219c723e */ /* 0x000fc400000010ff */
[----:B------:R-:W-:Y:S02]  /*6790*/  F2FP.BF16.F32.PACK_AB R157, R35, R34 ;  /* 0x00000022239d723e */ /* 0x000fe400000010ff */
[----:B------:R-:W-:Y:S02]  /*67a0*/  F2FP.BF16.F32.PACK_AB R158, R37, R36 ;  /* 0x00000024259e723e */ /* 0x000fe400000010ff */
[----:B------:R-:W-:Y:S02]  /*67b0*/  F2FP.BF16.F32.PACK_AB R159, R39, R38 ;  /* 0x00000026279f723e */ /* 0x000fe400000010ff */
[----:B------:R-:W-:Y:S02]  /*67c0*/  LOP3.LUT R170, R171, 0x380, RZ, 0xc0, !PT ;  /* 0x00000380abaa7812 */ /* 0x000fe400078ec0ff */
[----:B------:R-:W-:Y:S01]  /*67d0*/  LOP3.LUT R160, R160, R161, RZ, 0x3c, !PT ;  /* 0x000000a1a0a07212 */ /* 0x000fe200078e3cff */
[----:B------:R-:W-:Y:S01]  /*67e0*/  IMAD.X R161, RZ, RZ, R21, P2 ;  /* 0x000000ffffa17224 */ /* 0x000fe200010e0615 */
[----:B------:R-:W-:-:S02]  /*67f0*/  SHF.R.U64 R168, R168, 0x3, RZ ;  /* 0x00000003a8a87819 */ /* 0x000fc400000012ff */
[----:B------:R-:W-:Y:S01]  /*6800*/  LOP3.LUT R20, R20, R167, RZ, 0x3c, !PT ;  /* 0x000000a714147212 */ /* 0x000fe200078e3cff */
[----:B------:R-:W-:Y:S01]  /*6810*/  IMAD.X R167, RZ, RZ, R21, P0 ;  /* 0x000000ffffa77224 */ /* 0x000fe200000e0615 */
[----:B------:R-:W-:Y:S01]  /*6820*/  MOV R0, R8 ;  /* 0x0000000800007202 */ /* 0x000fe20000000f00 */
[----:B------:R0:W-:Y:S01]  /*6830*/  STSM.16.M88.4 [R12], R156 ;  /* 0x0000009c0c007844 */ /* 0x0001e20000000200 */
[----:B------:R-:W-:Y:S02]  /*6840*/  MOV R3, R10 ;  /* 0x0000000a00037202 */ /* 0x000fe40000000f00 */
[----:B------:R-:W-:Y:S02]  /*6850*/  SHF.R.U64 R170, R170, 0x3, RZ ;  /* 0x00000003aaaa7819 */ /* 0x000fe400000012ff */
[----:B------:R-:W-:Y:S02]  /*6860*/  MOV R176, R14 ;  /* 0x0000000e00b07202 */ /* 0x000fe40000000f00 */
[----:B------:R-:W-:-:S02]  /*6870*/  F2FP.BF16.F32.PACK_AB R8, R41, R40 ;  /* 0x000000282908723e */ /* 0x000fc400000010ff */
[----:B------:R-:W-:Y:S02]  /*6880*/  F2FP.BF16.F32.PACK_AB R9, R43, R42 ;  /* 0x0000002a2b09723e */ /* 0x000fe400000010ff */
[----:B------:R-:W-:Y:S02]  /*6890*/  F2FP.BF16.F32.PACK_AB R10, R45, R44 ;  /* 0x0000002c2d0a723e */ /* 0x000fe400000010ff */
[----:B------:R-:W-:Y:S02]  /*68a0*/  F2FP.BF16.F32.PACK_AB R11, R47, R46 ;  /* 0x0000002e2f0b723e */ /* 0x000fe400000010ff */
[----:B------:R-:W-:Y:S02]  /*68b0*/  MOV R177, R152 ;  /* 0x0000009800b17202 */ /* 0x000fe40000000f00 */
[----:B------:R-:W-:Y:S02]  /*68c0*/  MOV R178, R154 ;  /* 0x0000009a00b27202 */ /* 0x000fe40000000f00 */
[----:B0-----:R-:W-:-:S02]  /*68d0*/  F2FP.BF16.F32.PACK_AB R12, R49, R48 ;  /* 0x00000030310c723e */ /* 0x001fc400000010ff */
[----:B------:R-:W-:Y:S02]  /*68e0*/  F2FP.BF16.F32.PACK_AB R13, R51, R50 ;  /* 0x00000032330d723e */ /* 0x000fe400000010ff */
[----:B------:R-:W-:Y:S02]  /*68f0*/  F2FP.BF16.F32.PACK_AB R14, R53, R52 ;  /* 0x00000034350e723e */ /* 0x000fe400000010ff */
[----:B------:R-:W-:Y:S02]  /*6900*/  F2FP.BF16.F32.PACK_AB R15, R55, R54 ;  /* 0x00000036370f723e */ /* 0x000fe400000010ff */
[----:B------:R-:W-:Y:S01]  /*6910*/  LOP3.LUT R168, R168, R169, RZ, 0x3c, !PT ;  /* 0x000000a9a8a87212 */ /* 0x000fe200078e3cff */
[----:B------:R-:W-:Y:S01]  /*6920*/  IMAD.X R169, RZ, RZ, R21, P4 ;  /* 0x000000ffffa97224 */ /* 0x000fe200020e0615 */
[----:B------:R-:W-:Y:S02]  /*6930*/  F2FP.BF16.F32.PACK_AB R152, R57, R56 ;  /* 0x000000383998723e */ /* 0x000fe400000010ff */
[----:B------:R-:W-:-:S02]  /*6940*/  F2FP.BF16.F32.PACK_AB R153, R59, R58 ;  /* 0x0000003a3b99723e */ /* 0x000fc400000010ff */
[----:B------:R-:W-:Y:S02]  /*6950*/  F2FP.BF16.F32.PACK_AB R154, R61, R60 ;  /* 0x0000003c3d9a723e */ /* 0x000fe400000010ff */
[----:B------:R-:W-:Y:S02]  /*6960*/  F2FP.BF16.F32.PACK_AB R155, R63, R62 ;  /* 0x0000003e3f9b723e */ /* 0x000fe400000010ff */
[----:B------:R-:W-:Y:S02]  /*6970*/  MOV R175, R162 ;  /* 0x000000a200af7202 */ /* 0x000fe40000000f00 */
[----:B------:R-:W-:Y:S02]  /*6980*/  MOV R4, R160 ;  /* 0x000000a000047202 */ /* 0x000fe40000000f00 */
[----:B------:R-:W-:Y:S02]  /*6990*/  F2FP.BF16.F32.PACK_AB R156, R65, R64 ;  /* 0x00000040419c723e */ /* 0x000fe400000010ff */
[----:B------:R-:W-:-:S02]  /*69a0*/  F2FP.BF16.F32.PACK_AB R157, R67, R66 ;  /* 0x00000042439d723e */ /* 0x000fc400000010ff */
[----:B------:R-:W-:Y:S02]  /*69b0*/  F2FP.BF16.F32.PACK_AB R158, R69, R68 ;  /* 0x00000044459e723e */ /* 0x000fe400000010ff */
[----:B------:R-:W-:Y:S01]  /*69c0*/  F2FP.BF16.F32.PACK_AB R159, R71, R70 ;  /* 0x00000046479f723e */ /* 0x000fe200000010ff */
[----:B------:R0:W-:Y:S01]  /*69d0*/  STSM.16.M88.4 [R176], R8 ;  /* 0x00000008b0007844 */ /* 0x0001e20000000200 */
[----:B------:R-:W-:Y:S01]  /*69e0*/  LOP3.LUT R170, R170, R171, RZ, 0x3c, !PT ;  /* 0x000000abaaaa7212 */ /* 0x000fe200078e3cff */
[----:B------:R-:W-:Y:S01]  /*69f0*/  IMAD.X R171, RZ, RZ, R21, P3 ;  /* 0x000000ffffab7224 */ /* 0x000fe200018e0615 */
[----:B------:R-:W-:Y:S02]  /*6a00*/  MOV R7, R164 ;  /* 0x000000a400077202 */ /* 0x000fe40000000f00 */
[----:B------:R-:W-:Y:S02]  /*6a10*/  MOV R172, R166 ;  /* 0x000000a600ac7202 */ /* 0x000fe40000000f00 */
[----:B------:R-:W-:-:S02]  /*6a20*/  F2FP.BF16.F32.PACK_AB R160, R73, R72 ;  /* 0x0000004849a0723e */ /* 0x000fc400000010ff */
[----:B------:R-:W-:Y:S02]  /*6a30*/  F2FP.BF16.F32.PACK_AB R161, R75, R74 ;  /* 0x0000004a4ba1723e */ /* 0x000fe400000010ff */
[----:B------:R-:W-:Y:S02]  /*6a40*/  F2FP.BF16.F32.PACK_AB R162, R77, R76 ;  /* 0x0000004c4da2723e */ /* 0x000fe400000010ff */
[----:B------:R-:W-:Y:S01]  /*6a50*/  F2FP.BF16.F32.PACK_AB R163, R79, R78 ;  /* 0x0000004e4fa3723e */ /* 0x000fe200000010ff */
[----:B------:R1:W-:Y:S01]  /*6a60*/  STSM.16.M88.4 [R177], R12 ;  /* 0x0000000cb1007844 */ /* 0x0003e20000000200 */
[----:B------:R-:W-:Y:S02]  /*6a70*/  F2FP.BF16.F32.PACK_AB R164, R81, R80 ;  /* 0x0000005051a4723e */ /* 0x000fe400000010ff */
[----:B------:R-:W-:Y:S02]  /*6a80*/  F2FP.BF16.F32.PACK_AB R165, R83, R82 ;  /* 0x0000005253a5723e */ /* 0x000fe400000010ff */
[----:B------:R-:W-:-:S02]  /*6a90*/  F2FP.BF16.F32.PACK_AB R166, R85, R84 ;  /* 0x0000005455a6723e */ /* 0x000fc400000010ff */
[----:B------:R-:W-:Y:S01]  /*6aa0*/  F2FP.BF16.F32.PACK_AB R167, R87, R86 ;  /* 0x0000005657a7723e */ /* 0x000fe200000010ff */
[----:B------:R2:W-:Y:S01]  /*6ab0*/  STSM.16.M88.4 [R178], R152 ;  /* 0x00000098b2007844 */ /* 0x0005e20000000200 */
[----:B0-----:R-:W-:Y:S02]  /*6ac0*/  F2FP.BF16.F32.PACK_AB R8, R89, R88 ;  /* 0x000000585908723e */ /* 0x001fe400000010ff */
[----:B------:R-:W-:Y:S02]  /*6ad0*/  F2FP.BF16.F32.PACK_AB R9, R91, R90 ;  /* 0x0000005a5b09723e */ /* 0x000fe400000010ff */
[----:B------:R-:W-:Y:S02]  /*6ae0*/  F2FP.BF16.F32.PACK_AB R10, R93, R92 ;  /* 0x0000005c5d0a723e */ /* 0x000fe400000010ff */
[----:B------:R-:W-:Y:S01]  /*6af0*/  F2FP.BF16.F32.PACK_AB R11, R95, R94 ;  /* 0x0000005e5f0b723e */ /* 0x000fe200000010ff */
[----:B------:R0:W-:Y:S01]  /*6b00*/  STSM.16.M88.4 [R173], R156 ;  /* 0x0000009cad007844 */ /* 0x0001e20000000200 */
[----:B-1----:R-:W-:-:S02]  /*6b10*/  F2FP.BF16.F32.PACK_AB R12, R97, R96 ;  /* 0x00000060610c723e */ /* 0x002fc400000010ff */
[----:B------:R-:W-:Y:S02]  /*6b20*/  F2FP.BF16.F32.PACK_AB R13, R99, R98 ;  /* 0x00000062630d723e */ /* 0x000fe400000010ff */
[----:B------:R-:W-:Y:S02]  /*6b30*/  F2FP.BF16.F32.PACK_AB R14, R101, R100 ;  /* 0x00000064650e723e */ /* 0x000fe400000010ff */
[----:B------:R-:W-:Y:S01]  /*6b40*/  F2FP.BF16.F32.PACK_AB R15, R103, R102 ;  /* 0x00000066670f723e */ /* 0x000fe200000010ff */
[----:B------:R-:W-:Y:S01]  /*6b50*/  IMAD.X R21, RZ, RZ, R21, P1 ;  /* 0x000000ffff157224 */ /* 0x000fe200008e0615 */
[----:B------:R-:W-:Y:S01]  /*6b60*/  MOV R168, R168 ;  /* 0x000000a800a87202 */ /* 0x000fe20000000f00 */
[----:B------:R1:W-:Y:S01]  /*6b70*/  STSM.16.M88.4 [R174], R160 ;  /* 0x000000a0ae007844 */ /* 0x0003e20000000200 */
[----:B--2---:R-:W-:Y:S02]  /*6b80*/  F2FP.BF16.F32.PACK_AB R152, R105, R104 ;  /* 0x000000686998723e */ /* 0x004fe400000010ff */
[----:B------:R-:W-:-:S02]  /*6b90*/  F2FP.BF16.F32.PACK_AB R153, R107, R106 ;  /* 0x0000006a6b99723e */ /* 0x000fc400000010ff */
[----:B------:R-:W-:Y:S02]  /*6ba0*/  F2FP.BF16.F32.PACK_AB R154, R109, R108 ;  /* 0x0000006c6d9a723e */ /* 0x000fe400000010ff */
[----:B------:R-:W-:Y:S01]  /*6bb0*/  F2FP.BF16.F32.PACK_AB R155, R111, R110 ;  /* 0x0000006e6f9b723e */ /* 0x000fe200000010ff */
[----:B------:R-:W-:Y:S01]  /*6bc0*/  STSM.16.M88.4 [R175], R164 ;  /* 0x000000a4af007844 */ /* 0x000fe20000000200 */
[----:B------:R-:W-:Y:S02]  /*6bd0*/  MOV R170, R170 ;  /* 0x000000aa00aa7202 */ /* 0x000fe40000000f00 */
[----:B0-----:R-:W-:Y:S01]  /*6be0*/  F2FP.BF16.F32.PACK_AB R156, R113, R112 ;  /* 0x00000070719c723e */ /* 0x001fe200000010ff */
[----:B------:R0:W-:Y:S01]  /*6bf0*/  STSM.16.M88.4 [R7], R8 ;  /* 0x0000000807007844 */ /* 0x0001e20000000200 */
[----:B------:R-:W-:Y:S02]  /*6c00*/  F2FP.BF16.F32.PACK_AB R157, R115, R114 ;  /* 0x00000072739d723e */ /* 0x000fe400000010ff */
[----:B------:R-:W-:-:S02]  /*6c10*/  F2FP.BF16.F32.PACK_AB R158, R117, R116 ;  /* 0x00000074759e723e */ /* 0x000fc400000010ff */
[----:B------:R-:W-:Y:S01]  /*6c20*/  F2FP.BF16.F32.PACK_AB R159, R119, R118 ;  /* 0x00000076779f723e */ /* 0x000fe200000010ff */
[----:B------:R2:W-:Y:S01]  /*6c30*/  STSM.16.M88.4 [R172], R12 ;  /* 0x0000000cac007844 */ /* 0x0005e20000000200 */
[----:B-1----:R-:W-:Y:S02]  /*6c40*/  F2FP.BF16.F32.PACK_AB R160, R121, R120 ;  /* 0x0000007879a0723e */ /* 0x002fe400000010ff */
[----:B------:R-:W-:Y:S02]  /*6c50*/  F2FP.BF16.F32.PACK_AB R161, R123, R122 ;  /* 0x0000007a7ba1723e */ /* 0x000fe400000010ff */
[----:B------:R-:W-:Y:S02]  /*6c60*/  F2FP.BF16.F32.PACK_AB R162, R125, R124 ;  /* 0x0000007c7da2723e */ /* 0x000fe400000010ff */
[----:B------:R-:W-:Y:S01]  /*6c70*/  F2FP.BF16.F32.PACK_AB R163, R127, R126 ;  /* 0x0000007e7fa3723e */ /* 0x000fe200000010ff */
[----:B------:R1:W-:Y:S01]  /*6c80*/  STSM.16.M88.4 [R168], R152 ;  /* 0x00000098a8007844 */ /* 0x0003e20000000200 */
[----:B0-----:R-:W-:-:S02]  /*6c90*/  F2FP.BF16.F32.PACK_AB R8, R129, R128 ;  /* 0x000000808108723e */ /* 0x001fc400000010ff */
[----:B------:R-:W-:Y:S02]  /*6ca0*/  F2FP.BF16.F32.PACK_AB R9, R131, R130 ;  /* 0x000000828309723e */ /* 0x000fe400000010ff */
[----:B------:R-:W-:Y:S02]  /*6cb0*/  F2FP.BF16.F32.PACK_AB R10, R133, R132 ;  /* 0x00000084850a723e */ /* 0x000fe400000010ff */
[----:B------:R-:W-:Y:S02]  /*6cc0*/  F2FP.BF16.F32.PACK_AB R11, R135, R134 ;  /* 0x00000086870b723e */ /* 0x000fe400000010ff */
[----:B--2---:R-:W-:Y:S02]  /*6cd0*/  F2FP.BF16.F32.PACK_AB R12, R137, R136 ;  /* 0x00000088890c723e */ /* 0x004fe400000010ff */
[----:B------:R-:W-:Y:S02]  /*6ce0*/  F2FP.BF16.F32.PACK_AB R13, R139, R138 ;  /* 0x0000008a8b0d723e */ /* 0x000fe400000010ff */
[----:B------:R-:W-:-:S02]  /*6cf0*/  F2FP.BF16.F32.PACK_AB R14, R141, R140 ;  /* 0x0000008c8d0e723e */ /* 0x000fc400000010ff */
[----:B------:R-:W-:Y:S01]  /*6d00*/  F2FP.BF16.F32.PACK_AB R15, R143, R142 ;  /* 0x0000008e8f0f723e */ /* 0x000fe200000010ff */
[----:B------:R-:W-:Y:S01]  /*6d10*/  STSM.16.M88.4 [R170], R156 ;  /* 0x0000009caa007844 */ /* 0x000fe20000000200 */
[----:B------:R-:W-:Y:S02]  /*6d20*/  MOV R169, R20 ;  /* 0x0000001400a97202 */ /* 0x000fe40000000f00 */
[----:B-1----:R-:W-:Y:S02]  /*6d30*/  F2FP.BF16.F32.PACK_AB R152, R145, R144 ;  /* 0x000000909198723e */ /* 0x002fe400000010ff */
[----:B------:R-:W-:Y:S02]  /*6d40*/  F2FP.BF16.F32.PACK_AB R153, R147, R146 ;  /* 0x000000929399723e */ /* 0x000fe400000010ff */
[----:B------:R-:W-:Y:S02]  /*6d50*/  F2FP.BF16.F32.PACK_AB R154, R149, R148 ;  /* 0x00000094959a723e */ /* 0x000fe400000010ff */
[----:B------:R-:W-:Y:S01]  /*6d60*/  F2FP.BF16.F32.PACK_AB R155, R151, R150 ;  /* 0x00000096979b723e */ /* 0x000fe200000010ff */
[----:B------:R-:W-:Y:S04]  /*6d70*/  STSM.16.M88.4 [R0], R160 ;  /* 0x000000a000007844 */ /* 0x000fe80000000200 */
[----:B------:R0:W-:Y:S04]  /*6d80*/  STSM.16.M88.4 [R3], R8 ;  /* 0x0000000803007844 */ /* 0x0001e80000000200 */
[----:B------:R1:W-:Y:S04]  /*6d90*/  STSM.16.M88.4 [R4], R12 ;  /* 0x0000000c04007844 */ /* 0x0003e80000000200 */
[----:B------:R2:W-:Y:S01]  /*6da0*/  STSM.16.M88.4 [R169], R152 ;  /* 0x00000098a9007844 */ /* 0x0005e20000000200 */
[----:B------:R-:W-:Y:S01]  /*6db0*/  BAR.SYNC.DEFER_BLOCKING 0x1, 0x100 ;  /* 0x0044000000007b1d */ /* 0x000fe20000010000 */
[----:B------:R-:W-:-:S04]  /*6dc0*/  ISETP.NE.U32.AND P0, PT, RZ, UR14, PT ;  /* 0x0000000eff007c0c */ /* 0x000fc8000bf05070 */
[----:B------:R-:W-:Y:S01]  /*6dd0*/  ISETP.NE.AND.EX P0, PT, RZ, UR15, PT, P0 ;  /* 0x0000000fff007c0c */ /* 0x000fe2000bf05300 */
[----:B------:R-:W-:Y:S02]  /*6de0*/  IMAD.U32 R20, RZ, RZ, UR9 ;  /* 0x00000009ff147e24 */ /* 0x000fe4000f8e00ff */
[----:B------:R-:W-:Y:S01]  /*6df0*/  IMAD.U32 R21, RZ, RZ, UR12 ;  /* 0x0000000cff157e24 */ /* 0x000fe2000f8e00ff */
[----:B------:R-:W-:Y:S02]  /*6e00*/  ULDC.64 UR12, c[0x0][0xc08] ;  /* 0x00030200000c7ab9 */ /* 0x000fe40000000a00 */
[----:B------:R-:W-:-:S07]  /*6e10*/  UISETP.NE.U32.AND UP0, UPT, UR12, URZ, UPT ;  /* 0x0000003f0c00728c */ /* 0x000fce000bf05070 */
[----:B------:R-:W4:Y:S01]  /*6e20*/  @P0 LDG.E R7, desc[UR40][R20.64] ;  /* 0x0000002814070981 */ /* 0x000f22000c1e1900 */
[----:B------:R-:W-:-:S06]  /*6e30*/  UISETP.NE.AND.EX UP0, UPT, UR13, URZ, UPT, UP0 ;  /* 0x0000003f0d00728c */ /* 0x000fcc000bf05300 */
[----:B------:R-:W-:-:S05]  /*6e40*/  PLOP3.LUT P4, PT, PT, PT, UP0, 0x80, 0x0 ;  /* 0x000000000000781c */ /* 0x000fca0003f8f008 */
[----:B------:R-:W-:-:S03]  /*6e50*/  @UP0 UIADD3 UR12, UP1, UR4, UR12, URZ ;  /* 0x0000000c040c0290 */ /* 0x000fc6000ff3e03f */
[----:B------:R-:W-:Y:S01]  /*6e60*/  ULDC UR4, c[0x0][0xad4] ;  /* 0x0002b50000047ab9 */ /* 0x000fe20000000800 */
[----:B------:R-:W-:Y:S02]  /*6e70*/  @UP0 UIADD3.X UR13, UR16, UR13, URZ, UP1, !UPT ;  /* 0x0000000d100d0290 */ /* 0x000fe40008ffe43f */
[----:B0-----:R-:W-:-:S04]  /*6e80*/  IMAD.U32 R8, RZ, RZ, UR12 ;  /* 0x0000000cff087e24 */ /* 0x001fc8000f8e00ff */
[----:B------:R-:W-:-:S05]  /*6e90*/  IMAD.U32 R9, RZ, RZ, UR13 ;  /* 0x0000000dff097e24 */ /* 0x000fca000f8e00ff */
[----:B------:R0:W5:Y:S01]  /*6ea0*/  @P4 LDG.E R0, desc[UR40][R8.64] ;  /* 0x0000002808004981 */ /* 0x000162000c1e1900 */
[----:B------:R-:W-:Y:S02]  /*6eb0*/  UISETP.NE.AND UP0, UPT, UR39, URZ, UPT ;  /* 0x0000003f2700728c */ /* 0x000fe4000bf05270 */
[----:B------:R-:W-:Y:S02]  /*6ec0*/  UISETP.NE.AND UP1, UPT, UR20, 0x1, UPT ;  /* 0x000000011400788c */ /* 0x000fe4000bf25270 */
[----:B------:R-:W-:Y:S01]  /*6ed0*/  USEL UR4, UR39, UR4, UP0 ;  /* 0x0000000427047287 */ /* 0x000fe20008000000 */
[----:B------:R-:W-:-:S03]  /*6ee0*/  UMOV UR21, 0x9b8 ;  /* 0x000009b800157882 */ /* 0x000fc60000000000 */
[----:B------:R-:W-:Y:S01]  /*6ef0*/  UISETP.GT.AND UP2, UPT, UR4, 0x1, UPT ;  /* 0x000000010400788c */ /* 0x000fe2000bf44270 */
[----:B------:R-:W-:Y:S01]  /*6f00*/  PLOP3.LUT P1, PT, PT, PT, UP1, 0x80, 0x0 ;  /* 0x000000000000781c */ /* 0x000fe20003f2f018 */
[----:B------:R-:W-:Y:S02]  /*6f10*/  UISETP.NE.U32.AND UP0, UPT, UR14, URZ, UPT ;  /* 0x0000003f0e00728c */ /* 0x000fe4000bf05070 */
[----:B------:R-:W-:Y:S01]  /*6f20*/  USEL UR21, UR21, 0x978, UP2 ;  /* 0x0000097815157887 */ /* 0x000fe20009000000 */
[----:B-1----:R-:W-:Y:S01]  /*6f30*/  IMAD.U32 R12, RZ, RZ, UR44 ;  /* 0x0000002cff0c7e24 */ /* 0x002fe2000f8e00ff */
[----:B------:R-:W-:Y:S01]  /*6f40*/  UISETP.NE.AND.EX UP0, UPT, UR15, URZ, UPT, UP0 ;  /* 0x0000003f0f00728c */ /* 0x000fe2000bf05300 */
[----:B------:R-:W-:Y:S02]  /*6f50*/  UMOV UR4, URZ ;  /* 0x0000003f00047c82 */ /* 0x000fe40008000000 */
[----:B---3--:R-:W-:Y:S01]  /*6f60*/  IMAD R12, R12, 0x80, R179 ;  /* 0x000000800c0c7824 */ /* 0x008fe200078e02b3 */
[----:B------:R-:W-:Y:S01]  /*6f70*/  USEL UR46, UR46, URZ, !UP0 ;  /* 0x0000003f2e2e7287 */ /* 0x000fe2000c000000 */
[----:B------:R-:W-:Y:S01]  /*6f80*/  @UP1 ULDC UR23, c[0x0][0xbec] ;  /* 0x0002fb0000171ab9 */ /* 0x000fe20000000800 */
[----:B------:R-:W-:-:S02]  /*6f90*/  USEL UR9, UR42, URZ, UP2 ;  /* 0x0000003f2a097287 */ /* 0x000fc40009000000 */
[----:B------:R-:W-:Y:S01]  /*6fa0*/  @P1 IMAD.HI.U32 R4, R12, UR23, RZ ;  /* 0x000000170c041c27 */ /* 0x000fe2000f8e00ff */
[----:B------:R-:W-:Y:S01]  /*6fb0*/  @UP1 ULDC UR26, c[0x0][0xbf0] ;  /* 0x0002fc00001a1ab9 */ /* 0x000fe20000000800 */
[----:B------:R-:W-:Y:S01]  /*6fc0*/  ULDC.64 UR16, c[0x0][UR21+0x220] ;  /* 0x0000880015107abb */ /* 0x000fe20008000a00 */
[----:B------:R-:W-:Y:S01]  /*6fd0*/  USEL UR45, UR45, URZ, !UP0 ;  /* 0x0000003f2d2d7287 */ /* 0x000fe2000c000000 */
[----:B------:R-:W-:Y:S01]  /*6fe0*/  ULDC.64 UR14, c[0x0][UR21+0x218] ;  /* 0x00008600150e7abb */ /* 0x000fe20008000a00 */
[----:B------:R-:W-:Y:S01]  /*6ff0*/  ULDC.64 UR18, c[0x0][UR21+0x228] ;  /* 0x00008a0015127abb */ /* 0x000fe20008000a00 */
[----:B------:R-:W-:Y:S01]  /*7000*/  UIMAD UR17, UR17, UR46, URZ ;  /* 0x0000002e111172a4 */ /* 0x000fe2000f8e023f */
[----:B------:R-:W-:Y:S01]  /*7010*/  IMAD.MOV.U32 R3, RZ, RZ, R12 ;  /* 0x000000ffff037224 */ /* 0x000fe200078e000c */
[----:B------:R-:W-:Y:S02]  /*7020*/  UIMAD.WIDE.U32 UR12, UR14, UR43, URZ ;  /* 0x0000002b0e0c72a5 */ /* 0x000fe4000f8e003f */
[----:B------:R-:W-:-:S02]  /*7030*/  UIMAD UR22, UR15, UR43, URZ ;  /* 0x0000002b0f1672a4 */ /* 0x000fc4000f8e023f */
[----:B------:R-:W-:Y:S01]  /*7040*/  UIMAD.WIDE.U32 UR24, UR18, UR9, URZ ;  /* 0x00000009121872a5 */ /* 0x000fe2000f8e003f */
[----:B------:R-:W-:Y:S01]  /*7050*/  @P1 SHF.R.U32.HI R3, RZ, UR26, R4 ;  /* 0x0000001aff031c19 */ /* 0x000fe20008011604 */
[----:B------:R-:W-:Y:S02]  /*7060*/  UIMAD UR9, UR19, UR9, URZ ;  /* 0x00000009130972a4 */ /* 0x000fe4000f8e023f */
[----:B------:R-:W-:Y:S02]  /*7070*/  UIMAD.WIDE.U32 UR14, UR16, UR46, URZ ;  /* 0x0000002e100e72a5 */ /* 0x000fe4000f8e003f */
[----:B------:R-:W-:Y:S02]  /*7080*/  UIMAD UR17, UR16, UR45, UR17 ;  /* 0x0000002d101172a4 */ /* 0x000fe4000f8e0211 */
[----:B------:R-:W-:Y:S02]  /*7090*/  UIADD3 UR22, UR13, UR22, URZ ;  /* 0x000000160d167290 */ /* 0x000fe4000fffe03f */
[----:B------:R-:W-:Y:S01]  /*70a0*/  UIADD3 UR13, UR25, UR9, URZ ;  /* 0x00000009190d7290 */ /* 0x000fe2000fffe03f */
[----:B0-----:R-:W-:Y:S01]  /*70b0*/  IMAD.U32 R8, RZ, RZ, UR24 ;  /* 0x00000018ff087e24 */ /* 0x001fe2000f8e00ff */
[----:B------:R-:W-:Y:S01]  /*70c0*/  UIADD3 UR9, UR15, UR17, URZ ;  /* 0x000000110f097290 */ /* 0x000fe2000fffe03f */
[----:B------:R-:W-:-:S03]  /*70d0*/  SHF.R.S32.HI R4, RZ, 0x1f, R3 ;  /* 0x0000001fff047819 */ /* 0x000fc60000011403 */
[----:B------:R-:W-:Y:S01]  /*70e0*/  IMAD.U32 R9, RZ, RZ, UR13 ;  /* 0x0000000dff097e24 */ /* 0x000fe2000f8e00ff */
[----:B----4-:R-:W-:Y:S01]  /*70f0*/  @P0 R2UR UR4, R7 ;  /* 0x00000000070402ca */ /* 0x010fe200000e0000 */
[----:B------:R-:W-:-:S04]  /*7100*/  IMAD.MOV R7, RZ, RZ, -R3 ;  /* 0x000000ffff077224 */ /* 0x000fc800078e0a03 */
[----:B------:R-:W-:-:S08]  /*7110*/  IMAD R7, R7, UR20, R12 ;  /* 0x0000001407077c24 */ /* 0x000fd0000f8e020c */
[----:B------:R-:W-:Y:S02]  /*7120*/  UIADD3 UR12, UP0, UP3, UR14, UR12, UR4 ;  /* 0x0000000c0e0c7290 */ /* 0x000fe4000fb1e004 */
[----:B------:R-:W-:Y:S01]  /*7130*/  USHF.R.S32.HI UR16, URZ, 0x1f, UR4 ;  /* 0x0000001f3f107899 */ /* 0x000fe20008011404 */
[----:B------:R-:W-:Y:S01]  /*7140*/  ULDC.64 UR14, c[0x0][0xba8] ;  /* 0x0002ea00000e7ab9 */ /* 0x000fe20000000a00 */
[----:B------:R-:W-:Y:S02]  /*7150*/  @!UP2 ULDC UR14, c[0x0][0xb50] ;  /* 0x0002d400000eaab9 */ /* 0x000fe40000000800 */
[----:B------:R-:W-:Y:S01]  /*7160*/  UIADD3.X UR9, UR9, UR22, UR16, UP0, UP3 ;  /* 0x0000001609097290 */ /* 0x000fe200087e6410 */
[----:B------:R-:W-:Y:S01]  /*7170*/  IADD3 R8, P2, P3, R3, UR12, R8 ;  /* 0x0000000c03087c10 */ /* 0x000fe2000fb5e008 */
[----:B------:R-:W-:Y:S01]  /*7180*/  ULDC.64 UR12, c[0x0][UR21+0x210] ;  /* 0x00008400150c7abb */ /* 0x000fe20008000a00 */
[----:B------:R-:W-:Y:S01]  /*7190*/  SHF.R.S32.HI R3, RZ, 0x1f, R7 ;  /* 0x0000001fff037819 */ /* 0x000fe20000011407 */
[----:B------:R-:W-:Y:S01]  /*71a0*/  IMAD R10, R7, UR13, RZ ;  /* 0x0000000d070a7c24 */ /* 0x000fe2000f8e02ff */
[----:B------:R-:W-:Y:S01]  /*71b0*/  @!UP2 ULDC UR15, c[0x0][0xb54] ;  /* 0x0002d500000faab9 */ /* 0x000fe20000000800 */
[----:B------:R-:W-:-:S02]  /*71c0*/  IADD3.X R9, R4, UR9, R9, P2, P3 ;  /* 0x0000000904097c10 */ /* 0x000fc400097e6409 */
[----:B------:R-:W-:Y:S02]  /*71d0*/  IMAD R3, R3, UR12, R10 ;  /* 0x0000000c03037c24 */ /* 0x000fe4000f8e020a */
[----:B------:R-:W-:-:S04]  /*71e0*/  IMAD.WIDE.U32 R8, R7, UR12, R8 ;  /* 0x0000000c07087c25 */ /* 0x000fc8000f8e0008 */
[----:B------:R-:W-:Y:S01]  /*71f0*/  IMAD.IADD R3, R9, 0x1, R3 ;  /* 0x0000000109037824 */ /* 0x000fe200078e0203 */
[----:B------:R-:W-:Y:S01]  /*7200*/  LEA R4, P2, R8, UR14, 0x2 ;  /* 0x0000000e08047c11 */ /* 0x000fe2000f8410ff */
[----:B------:R-:W-:Y:S01]  /*7210*/  ULDC UR9, c[0x0][0xa88] ;  /* 0x0002a20000097ab9 */ /* 0x000fe20000000800 */
[----:B-----5:R-:W-:Y:S02]  /*7220*/  @P4 R2UR UR9, R0 ;  /* 0x00000000000942ca */ /* 0x020fe400000e0000 */
[----:B------:R-:W-:Y:S01]  /*7230*/  LEA.HI.X R3, R8, UR15, R3, 0x2, P2 ;  /* 0x0000000f08037c11 */ /* 0x000fe200090f1403 */
[----:B--2---:R-:W-:-:S12]  /*7240*/  @P4 BRA `(.L_x_384) ;  /* 0x0000000000184947 */ /* 0x004fd80003800000 */
[----:B------:R-:W-:Y:S05]  /*7250*/  @!P0 BRA `(.L_x_384) ;  /* 0x0000000000148947 */ /* 0x000fea0003800000 */
[----:B------:R-:W2:Y:S04]  /*7260*/  LDG.E R7, desc[UR40][R20.64] ;  /* 0x0000002814077981 */ /* 0x000ea8000c1e1900 */
[----:B------:R-:W3:Y:S01]  /*7270*/  LDG.E R0, desc[UR40][R20.64+0x4] ;  /* 0x0000042814007981 */ /* 0x000ee2000c1e1900 */
[----:B--2---:R-:W-:Y:S02]  /*7280*/  R2UR UR12, R7 ;  /* 0x00000000070c72ca */ /* 0x004fe400000e0000 */
[----:B---3--:R-:W-:-:S13]  /*7290*/  R2UR UR9, R0 ;  /* 0x00000000000972ca */ /* 0x008fda00000e0000 */
[----:B------:R-:W-:-:S12]  /*72a0*/  UIADD3 UR9, -UR12, UR9, URZ ;  /* 0x000000090c097290 */ /* 0x000fd8000fffe13f */
.L_x_384:
[----:B------:R-:W2:Y:S01]  /*72b0*/  LDL R0, [R1+0x40] ;  /* 0x0000400001007983 */ /* 0x000ea20000100800 */
[----:B------:R-:W-:Y:S01]  /*72c0*/  IMAD.U32 R13, RZ, RZ, UR44 ;  /* 0x0000002cff0d7e24 */ /* 0x000fe2000f8e00ff */
[----:B------:R-:W-:Y:S01]  /*72d0*/  UIMAD UR9, UR9, UR20, URZ ;  /* 0x00000014090972a4 */ /* 0x000fe2000f8e023f */
[----:B------:R-:W-:Y:S01]  /*72e0*/  LOP3.LUT P0, RZ, R226, 0x3, RZ, 0xc0, !PT ;  /* 0x00000003e2ff7812 */ /* 0x000fe2000780c0ff */
[----:B------:R-:W-:Y:S04]  /*72f0*/  SHFL.IDX PT, R8, R4, RZ, 0x1c1f ;  /* 0x001c1fff04087589 */ /* 0x000fe800000e0000 */
[----:B------:R-:W0:Y:S04]  /*7300*/  SHFL.IDX PT, R9, R3, RZ, 0x1c1f ;  /* 0x001c1fff03097589 */ /* 0x000e2800000e0000 */
[----:B------:R-:W-:Y:S04]  /*7310*/  SHFL.IDX PT, R10, R4, 0x1, 0x1c1f ;  /* 0x003c1f00040a7f89 */ /* 0x000fe800000e0000 */
[----:B------:R-:W1:Y:S01]  /*7320*/  SHFL.IDX PT, R11, R3, 0x1, 0x1c1f ;  /* 0x003c1f00030b7f89 */ /* 0x000e6200000e0000 */
[----:B--2---:R-:W-:-:S04]  /*7330*/  IMAD R13, R13, 0x80, R0 ;  /* 0x000000800d0d7824 */ /* 0x004fc800078e0200 */
[C---:B------:R-:W-:Y:S01]  /*7340*/  VIADD R0, R13.reuse, 0x8 ;  /* 0x000000080d007836 */ /* 0x040fe20000000000 */
[----:B------:R-:W-:-:S04]  /*7350*/  ISETP.GE.OR P2, PT, R13, UR9, P0 ;  /* 0x000000090d007c0c */ /* 0x000fc80008746670 */
[----:B------:R-:W-:-:S09]  /*7360*/  ISETP.GE.OR P0, PT, R0, UR9, P0 ;  /* 0x0000000900007c0c */ /* 0x000fd20008706670 */
[----:B0-----:R0:W-:Y:S04]  /*7370*/  @!P2 ST.E desc[UR40][R8.64], R5 ;  /* 0x000000050800a985 */ /* 0x0011e8000c101928 */
[----:B-1----:R0:W-:Y:S01]  /*7380*/  @!P0 ST.E desc[UR40][R10.64], R6 ;  /* 0x000000060a008985 */ /* 0x0021e2000c101928 */
[----:B------:R-:W-:-:S13]  /*7390*/  PLOP3.LUT P0, PT, PT, PT, UP2, 0x80, 0x0 ;  /* 0x000000000000781c */ /* 0x000fda0003f0f028 */
[----:B0-----:R-:W-:Y:S05]  /*73a0*/  @P0 BRA `(.L_x_385) ;  /* 0x0000001000100947 */ /* 0x001fea0003800000 */
[----:B------:R-:W0:Y:S01]  /*73b0*/  S2R R0, SR_TID.X ;  /* 0x0000000000007919 */ /* 0x000e220000002100 */
[----:B------:R-:W-:Y:S01]  /*73c0*/  ULDC.64 UR14, c[0x0][0xaa0] ;  /* 0x0002a800000e7ab9 */ /* 0x000fe20000000a00 */
[----:B0-----:R-:W-:-:S05]  /*73d0*/  VIADD R0, R0, 0xffffff80 ;  /* 0xffffff8000007836 */ /* 0x001fca0000000000 */
[----:B------:R-:W-:-:S04]  /*73e0*/  SHF.R.S32.HI R3, RZ, 0x1f, R0 ;  /* 0x0000001fff037819 */ /* 0x000fc80000011400 */
[----:B------:R-:W-:-:S04]  /*73f0*/  LEA.HI R3, R3, R0, RZ, 0x3 ;  /* 0x0000000003037211 */ /* 0x000fc800078f18ff */
[----:B------:R-:W-:Y:S02]  /*7400*/  LOP3.LUT R5, R3, 0xfffffff8, RZ, 0xc0, !PT ;  /* 0xfffffff803057812 */ /* 0x000fe400078ec0ff */
[----:B------:R-:W-:-:S03]  /*7410*/  SHF.R.S32.HI R81, RZ, 0x3, R3 ;  /* 0x00000003ff517819 */ /* 0x000fc60000011403 */
[----:B------:R-:W-:Y:S02]  /*7420*/  IMAD.IADD R20, R0, 0x1, -R5 ;  /* 0x0000000100147824 */ /* 0x000fe400078e0a05 */
[----:B------:R-:W-:Y:S02]  /*7430*/  IMAD.MOV.U32 R5, RZ, RZ, 0x2 ;  /* 0x00000002ff057424 */ /* 0x000fe400078e00ff */
[----:B------:R-:W-:-:S04]  /*7440*/  IMAD.SHL.U32 R0, R20, 0x8, RZ ;  /* 0x0000000814007824 */ /* 0x000fc800078e00ff */
[----:B------:R-:W-:-:S04]  /*7450*/  IMAD R4, R81, 0x40, R0 ;  /* 0x0000004051047824 */ /* 0x000fc800078e0200 */
[----:B------:R-:W-:-:S03]  /*7460*/  IMAD.WIDE R4, R4, R5, UR10 ;  /* 0x0000000a04047e25 */ /* 0x000fc6000f8e0205 */
[C---:B------:R-:W-:Y:S02]  /*7470*/  IADD3 R25, P2, R4.reuse, 0x3000, RZ ;  /* 0x0000300004197810 */ /* 0x040fe40007f5e0ff */
[C---:B------:R-:W-:Y:S02]  /*7480*/  IADD3 R9, P4, R4.reuse, 0x1000, RZ ;  /* 0x0000100004097810 */ /* 0x040fe40007f9e0ff */
[----:B------:R-:W-:Y:S02]  /*7490*/  LOP3.LUT R24, R25, 0x380, RZ, 0xc0, !PT ;  /* 0x0000038019187812 */ /* 0x000fe400078ec0ff */
[----:B------:R-:W-:Y:S02]  /*74a0*/  IADD3 R13, P3, R4, 0x2000, RZ ;  /* 0x00002000040d7810 */ /* 0x000fe40007f7e0ff */
[----:B------:R-:W-:Y:S01]  /*74b0*/  SHF.R.U64 R24, R24, 0x3, RZ ;  /* 0x0000000318187819 */ /* 0x000fe200000012ff */
[----:B------:R-:W-:Y:S01]  /*74c0*/  UIMAD UR12, UR16, UR14, URZ ;  /* 0x0000000e100c72a4 */ /* 0x000fe2000f8e023f */
[----:B------:R-:W-:-:S02]  /*74d0*/  LOP3.LUT R8, R9, 0x380, RZ, 0xc0, !PT ;  /* 0x0000038009087812 */ /* 0x000fc400078ec0ff */
[----:B------:R-:W-:Y:S01]  /*74e0*/  LOP3.LUT R24, R24, R25, RZ, 0x3c, !PT ;  /* 0x0000001918187212 */ /* 0x000fe200078e3cff */
[--C-:B------:R-:W-:Y:S01]  /*74f0*/  IMAD.X R25, RZ, RZ, R5.reuse, P2 ;  /* 0x000000ffff197224 */ /* 0x100fe200010e0605 */
[----:B------:R-:W-:Y:S02]  /*7500*/  IADD3 R49, P2, R4, 0x9000, RZ ;  /* 0x0000900004317810 */ /* 0x000fe40007f5e0ff */
[----:B------:R-:W-:Y:S02]  /*7510*/  LOP3.LUT R12, R13, 0x380, RZ, 0xc0, !PT ;  /* 0x000003800d0c7812 */ /* 0x000fe400078ec0ff */
[----:B------:R-:W-:Y:S01]  /*7520*/  LOP3.LUT R48, R49, 0x380, RZ, 0xc0, !PT ;  /* 0x0000038031307812 */ /* 0x000fe200078ec0ff */
[----:B------:R-:W-:Y:S01]  /*7530*/  UIMAD UR12, UR4, UR15, UR12 ;  /* 0x0000000f040c72a4 */ /* 0x000fe2000f8e020c */
[----:B------:R-:W-:Y:S01]  /*7540*/  SHF.R.U64 R8, R8, 0x3, RZ ;  /* 0x0000000308087819 */ /* 0x000fe200000012ff */
[----:B------:R-:W-:Y:S01]  /*7550*/  UIMAD.WIDE.U32 UR10, UR4, UR14, URZ ;  /* 0x0000000e040a72a5 */ /* 0x000fe2000f8e003f */
[----:B------:R-:W-:Y:S01]  /*7560*/  SHF.R.U64 R48, R48, 0x3, RZ ;  /* 0x0000000330307819 */ /* 0x000fe200000012ff */
[----:B------:R-:W-:Y:S01]  /*7570*/  IMAD.U32 R78, RZ, RZ, UR44 ;  /* 0x0000002cff4e7e24 */ /* 0x000fe2000f8e00ff */
[----:B------:R-:W-:Y:S01]  /*7580*/  SHF.R.U64 R12, R12, 0x3, RZ ;  /* 0x000000030c0c7819 */ /* 0x000fe200000012ff */
[----:B------:R-:W5:Y:S01]  /*7590*/  LD.E.128 R24, desc[UR40][R24.64] ;  /* 0x0000002818187980 */ /* 0x000f62000c101d00 */
[----:B------:R-:W-:Y:S01]  /*75a0*/  LOP3.LUT R48, R48, R49, RZ, 0x3c, !PT ;  /* 0x0000003130307212 */ /* 0x000fe200078e3cff */
[--C-:B------:R-:W-:Y:S01]  /*75b0*/  IMAD.X R49, RZ, RZ, R5.reuse, P2 ;  /* 0x000000ffff317224 */ /* 0x100fe200010e0605 */
[----:B------:R-:W-:Y:S01]  /*75c0*/  IADD3 R6, P2, R4, 0xf000, RZ ;  /* 0x0000f00004067810 */ /* 0x000fe20007f5e0ff */
[----:B------:R-:W-:Y:S01]  /*75d0*/  UIADD3 UR11, UR11, UR12, URZ ;  /* 0x0000000c0b0b7290 */ /* 0x000fe2000fffe03f */
[----:B------:R-:W-:Y:S01]  /*75e0*/  LOP3.LUT R8, R8, R9, RZ, 0x3c, !PT ;  /* 0x0000000908087212 */ /* 0x000fe200078e3cff */
[--C-:B------:R-:W-:Y:S01]  /*75f0*/  IMAD.X R9, RZ, RZ, R5.reuse, P4 ;  /* 0x000000ffff097224 */ /* 0x100fe200020e0605 */
[----:B------:R-:W-:Y:S01]  /*7600*/  LOP3.LUT R3, R6, 0x380, RZ, 0xc0, !PT ;  /* 0x0000038006037812 */ /* 0x000fe200078ec0ff */
[----:B------:R-:W-:Y:S01]  /*7610*/  ULDC.64 UR12, c[0x0][0xae8] ;  /* 0x0002ba00000c7ab9 */ /* 0x000fe20000000a00 */
[----:B------:R-:W-:Y:S01]  /*7620*/  LOP3.LUT R12, R12, R13, RZ, 0x3c, !PT ;  /* 0x0000000d0c0c7212 */ /* 0x000fe200078e3cff */
[----:B------:R-:W-:Y:S01]  /*7630*/  IMAD.X R13, RZ, RZ, R5, P3 ;  /* 0x000000ffff0d7224 */ /* 0x000fe200018e0605 */
[----:B------:R-:W-:Y:S01]  /*7640*/  SHF.R.U64 R3, R3, 0x3, RZ ;  /* 0x0000000303037819 */ /* 0x000fe200000012ff */
[----:B------:R-:W-:Y:S01]  /*7650*/  UIMAD.WIDE.U32 UR10, UR43, UR12, UR10 ;  /* 0x0000000c2b0a72a5 */ /* 0x000fe2000f8e000a */
[----:B------:R-:W-:-:S02]  /*7660*/  IADD3 R29, P0, R4, 0x4000, RZ ;  /* 0x00004000041d7810 */ /* 0x000fc40007f1e0ff */
[C---:B------:R-:W-:Y:S02]  /*7670*/  IADD3 R33, P6, R4.reuse, 0x5000, RZ ;  /* 0x0000500004217810 */ /* 0x040fe40007fde0ff */
[----:B------:R-:W-:Y:S01]  /*7680*/  IADD3 R37, P5, R4, 0x6000, RZ ;  /* 0x0000600004257810 */ /* 0x000fe20007fbe0ff */
[----:B------:R-:W-:Y:S01]  /*7690*/  USHF.R.S32.HI UR4, URZ, 0x1f, UR46 ;  /* 0x0000001f3f047899 */ /* 0x000fe2000801142e */
[----:B------:R-:W-:Y:S01]  /*76a0*/  LOP3.LUT R72, R3, R6, RZ, 0x3c, !PT ;  /* 0x0000000603487212 */ /* 0x000fe200078e3cff */
[----:B------:R-:W-:Y:S01]  /*76b0*/  IMAD R3, R20, 0x20, R81 ;  /* 0x0000002014037824 */ /* 0x000fe200078e0251 */
[C---:B------:R-:W-:Y:S01]  /*76c0*/  IADD3 R41, P4, R4.reuse, 0x7000, RZ ;  /* 0x0000700004297810 */ /* 0x040fe20007f9e0ff */
[----:B------:R-:W-:Y:S01]  /*76d0*/  @UP1 ULDC UR14, c[0x0][0xbec] ;  /* 0x0002fb00000e1ab9 */ /* 0x000fe20000000800 */
[----:B------:R-:W-:Y:S01]  /*76e0*/  IADD3 R45, P3, R4, 0x8000, RZ ;  /* 0x00008000042d7810 */ /* 0x000fe20007f7e0ff */
[----:B------:R-:W-:Y:S01]  /*76f0*/  IMAD R78, R78, 0x80, R3 ;  /* 0x000000804e4e7824 */ /* 0x000fe200078e0203 */
[----:B------:R-:W-:Y:S01]  /*7700*/  LOP3.LUT R28, R29, 0x380, RZ, 0xc0, !PT ;  /* 0x000003801d1c7812 */ /* 0x000fe200078ec0ff */
[----:B------:R-:W-:Y:S01]  /*7710*/  UIMAD UR11, UR43, UR13, UR11 ;  /* 0x0000000d2b0b72a4 */ /* 0x000fe2000f8e020b */
[----:B------:R-:W-:Y:S01]  /*7720*/  LOP3.LUT R32, R33, 0x380, RZ, 0xc0, !PT ;  /* 0x0000038021207812 */ /* 0x000fe200078ec0ff */
[----:B------:R-:W-:Y:S01]  /*7730*/  IMAD.X R73, RZ, RZ, R5, P2 ;  /* 0x000000ffff497224 */ /* 0x000fe200010e0605 */
[----:B------:R-:W-:Y:S01]  /*7740*/  LOP3.LUT R36, R37, 0x380, RZ, 0xc0, !PT ;  /* 0x0000038025247812 */ /* 0x000fe200078ec0ff */
[----:B------:R-:W-:Y:S01]  /*7750*/  ULDC.64 UR12, c[0x0][0xaf0] ;  /* 0x0002bc00000c7ab9 */ /* 0x000fe20000000a00 */
[----:B------:R-:W-:Y:S01]  /*7760*/  LOP3.LUT R40, R41, 0x380, RZ, 0xc0, !PT ;  /* 0x0000038029287812 */ /* 0x000fe200078ec0ff */
[----:B------:R-:W5:Y:S01]  /*7770*/  LD.E.128 R8, desc[UR40][R8.64] ;  /* 0x0000002808087980 */ /* 0x000f62000c101d00 */
[----:B------:R-:W-:Y:S01]  /*7780*/  LOP3.LUT R44, R45, 0x380, RZ, 0xc0, !PT ;  /* 0x000003802d2c7812 */ /* 0x000fe200078ec0ff */
[----:B------:R-:W-:Y:S01]  /*7790*/  UIMAD UR4, UR4, UR12, URZ ;  /* 0x0000000c040472a4 */ /* 0x000fe2000f8e023f */
[----:B------:R-:W-:Y:S01]  /*77a0*/  SHF.R.U64 R28, R28, 0x3, RZ ;  /* 0x000000031c1c7819 */ /* 0x000fe200000012ff */
[----:B------:R-:W-:Y:S01]  /*77b0*/  @P1 IMAD.HI.U32 R20, R78, UR14, RZ ;  /* 0x0000000e4e141c27 */ /* 0x000fe2000f8e00ff */
[----:B------:R-:W-:Y:S01]  /*77c0*/  SHF.R.U64 R32, R32, 0x3, RZ ;  /* 0x0000000320207819 */ /* 0x000fe200000012ff */
[----:B------:R-:W5:Y:S01]  /*77d0*/  LD.E.128 R12, desc[UR40][R12.64] ;  /* 0x000000280c0c7980 */ /* 0x000f62000c101d00 */
[----:B------:R-:W-:-:S02]  /*77e0*/  SHF.R.U64 R36, R36, 0x3, RZ ;  /* 0x0000000324247819 */ /* 0x000fc400000012ff */
[----:B------:R-:W-:Y:S01]  /*77f0*/  SHF.R.U64 R40, R40, 0x3, RZ ;  /* 0x0000000328287819 */ /* 0x000fe200000012ff */
[----:B------:R-:W-:Y:S01]  /*7800*/  IMAD.MOV.U32 R3, RZ, RZ, R78 ;  /* 0x000000ffff037224 */ /* 0x000fe200078e004e */
[----:B------:R-:W-:Y:S01]  /*7810*/  SHF.R.U64 R44, R44, 0x3, RZ ;  /* 0x000000032c2c7819 */ /* 0x000fe200000012ff */
[----:B------:R-:W-:Y:S01]  /*7820*/  UIMAD.WIDE.U32 UR10, UR46, UR12, UR10 ;  /* 0x0000000c2e0a72a5 */ /* 0x000fe2000f8e000a */
[----:B------:R-:W-:Y:S01]  /*7830*/  LOP3.LUT R28, R28, R29, RZ, 0x3c, !PT ;  /* 0x0000001d1c1c7212 */ /* 0x000fe200078e3cff */
[----:B------:R-:W-:Y:S01]  /*7840*/  UIMAD UR4, UR46, UR13, UR4 ;  /* 0x0000000d2e0472a4 */ /* 0x000fe2000f8e0204 */
[----:B------:R-:W-:Y:S01]  /*7850*/  LOP3.LUT R32, R32, R33, RZ, 0x3c, !PT ;  /* 0x0000002120207212 */ /* 0x000fe200078e3cff */
[----:B------:R-:W-:Y:S01]  /*7860*/  @UP1 ULDC UR12, c[0x0][0xbf0] ;  /* 0x0002fc00000c1ab9 */ /* 0x000fe20000000800 */
[----:B------:R-:W-:Y:S01]  /*7870*/  LOP3.LUT R36, R36, R37, RZ, 0x3c, !PT ;  /* 0x0000002524247212 */ /* 0x000fe200078e3cff */
[--C-:B------:R-:W-:Y:S01]  /*7880*/  IMAD.X R29, RZ, RZ, R5.reuse, P0 ;  /* 0x000000ffff1d7224 */ /* 0x100fe200000e0605 */
[----:B------:R-:W-:Y:S01]  /*7890*/  LOP3.LUT R40, R40, R41, RZ, 0x3c, !PT ;  /* 0x0000002928287212 */ /* 0x000fe200078e3cff */
[--C-:B------:R-:W-:Y:S01]  /*78a0*/  IMAD.X R33, RZ, RZ, R5.reuse, P6 ;  /* 0x000000ffff217224 */ /* 0x100fe200030e0605 */
[----:B------:R-:W-:Y:S01]  /*78b0*/  LOP3.LUT R44, R44, R45, RZ, 0x3c, !PT ;  /* 0x0000002d2c2c7212 */ /* 0x000fe200078e3cff */
[--C-:B------:R-:W-:Y:S01]  /*78c0*/  IMAD.X R37, RZ, RZ, R5.reuse, P5 ;  /* 0x000000ffff257224 */ /* 0x100fe200028e0605 */
[----:B------:R-:W-:Y:S01]  /*78d0*/  @P1 SHF.R.U32.HI R3, RZ, UR12, R20 ;  /* 0x0000000cff031c19 */ /* 0x000fe20008011614 */
[--C-:B------:R-:W-:Y:S01]  /*78e0*/  IMAD.X R41, RZ, RZ, R5.reuse, P4 ;  /* 0x000000ffff297224 */ /* 0x100fe200020e0605 */
[C---:B------:R-:W-:Y:S01]  /*78f0*/  IADD3 R53, P0, R4.reuse, 0xa000, RZ ;  /* 0x0000a00004357810 */ /* 0x040fe20007f1e0ff */
[----:B------:R-:W-:Y:S01]  /*7900*/  IMAD.X R45, RZ, RZ, R5, P3 ;  /* 0x000000ffff2d7224 */ /* 0x000fe200018e0605 */
[C---:B------:R-:W-:Y:S01]  /*7910*/  IADD3 R57, P6, R4.reuse, 0xb000, RZ ;  /* 0x0000b00004397810 */ /* 0x040fe20007fde0ff */
[----:B------:R-:W-:Y:S01]  /*7920*/  UIADD3 UR4, UR11, UR4, URZ ;  /* 0x000000040b047290 */ /* 0x000fe2000fffe03f */
[C---:B------:R-:W-:Y:S01]  /*7930*/  IADD3 R61, P5, R4.reuse, 0xc000, RZ ;  /* 0x0000c000043d7810 */ /* 0x040fe20007fbe0ff */
[--C-:B------:R-:W-:Y:S01]  /*7940*/  IMAD.MOV R77, RZ, RZ, -R3.reuse ;  /* 0x000000ffff4d7224 */ /* 0x100fe200078e0a03 */
[C---:B------:R-:W-:Y:S01]  /*7950*/  IADD3 R65, P4, R4.reuse, 0xd000, RZ ;  /* 0x0000d00004417810 */ /* 0x040fe20007f9e0ff */
[----:B------:R-:W-:Y:S01]  /*7960*/  IMAD.U32 R20, RZ, RZ, UR10 ;  /* 0x0000000aff147e24 */ /* 0x000fe2000f8e00ff */
[----:B------:R-:W-:Y:S01]  /*7970*/  IADD3 R69, P3, R4, 0xe000, RZ ;  /* 0x0000e00004457810 */ /* 0x000fe20007f7e0ff */
[----:B------:R-:W-:Y:S01]  /*7980*/  IMAD.U32 R21, RZ, RZ, UR11 ;  /* 0x0000000bff157e24 */ /* 0x000fe2000f8e00ff */
[----:B------:R-:W-:Y:S01]  /*7990*/  SHF.R.S32.HI R76, RZ, 0x1f, R3 ;  /* 0x0000001fff4c7819 */ /* 0x000fe20000011403 */
[----:B------:R-:W-:Y:S01]  /*79a0*/  ULDC.64 UR10, c[0x0][0xae0] ;  /* 0x0002b800000a7ab9 */ /* 0x000fe20000000a00 */
[----:B------:R-:W-:Y:S01]  /*79b0*/  LOP3.LUT R52, R53, 0x380, RZ, 0xc0, !PT ;  /* 0x0000038035347812 */ /* 0x000fe200078ec0ff */
[----:B------:R-:W5:Y:S01]  /*79c0*/  LD.E.128 R28, desc[UR40][R28.64] ;  /* 0x000000281c1c7980 */ /* 0x000f62000c101d00 */
[----:B------:R-:W-:-:S02]  /*79d0*/  LOP3.LUT R56, R57, 0x380, RZ, 0xc0, !PT ;  /* 0x0000038039387812 */ /* 0x000fc400078ec0ff */
[----:B------:R-:W-:Y:S01]  /*79e0*/  LOP3.LUT R60, R61, 0x380, RZ, 0xc0, !PT ;  /* 0x000003803d3c7812 */ /* 0x000fe200078ec0ff */
[----:B------:R-:W5:Y:S01]  /*79f0*/  LD.E.128 R32, desc[UR40][R32.64] ;  /* 0x0000002820207980 */ /* 0x000f62000c101d00 */
[----:B------:R-:W-:Y:S02]  /*7a00*/  LOP3.LUT R64, R65, 0x380, RZ, 0xc0, !PT ;  /* 0x0000038041407812 */ /* 0x000fe400078ec0ff */
[----:B------:R-:W-:Y:S02]  /*7a10*/  LOP3.LUT R68, R69, 0x380, RZ, 0xc0, !PT ;  /* 0x0000038045447812 */ /* 0x000fe400078ec0ff */
[----:B------:R-:W-:Y:S01]  /*7a20*/  LOP3.LUT R7, R4, 0x380, RZ, 0xc0, !PT ;  /* 0x0000038004077812 */ /* 0x000fe200078ec0ff */
[----:B------:R-:W-:Y:S01]  /*7a30*/  IMAD.U32 R21, RZ, RZ, UR4 ;  /* 0x00000004ff157e24 */ /* 0x000fe2000f8e00ff */
[----:B------:R-:W-:Y:S01]  /*7a40*/  SHF.R.U64 R52, R52, 0x3, RZ ;  /* 0x0000000334347819 */ /* 0x000fe200000012ff */
[----:B------:R-:W-:Y:S01]  /*7a50*/  IMAD R76, R76, UR10, RZ ;  /* 0x0000000a4c4c7c24 */ /* 0x000fe2000f8e02ff */
[----:B------:R-:W-:Y:S01]  /*7a60*/  SHF.R.U64 R56, R56, 0x3, RZ ;  /* 0x0000000338387819 */ /* 0x000fe200000012ff */
[----:B------:R-:W-:Y:S01]  /*7a70*/  IMAD R77, R77, UR20, R78 ;  /* 0x000000144d4d7c24 */ /* 0x000fe2000f8e024e */
[----:B------:R-:W-:Y:S01]  /*7a80*/  SHF.R.U64 R60, R60, 0x3, RZ ;  /* 0x000000033c3c7819 */ /* 0x000fe200000012ff */
[----:B------:R-:W5:Y:S01]  /*7a90*/  LD.E.128 R36, desc[UR40][R36.64] ;  /* 0x0000002824247980 */ /* 0x000f62000c101d00 */
[----:B------:R-:W-:-:S02]  /*7aa0*/  SHF.R.U64 R64, R64, 0x3, RZ ;  /* 0x0000000340407819 */ /* 0x000fc400000012ff */
[----:B------:R-:W-:Y:S01]  /*7ab0*/  SHF.R.U64 R68, R68, 0x3, RZ ;  /* 0x0000000344447819 */ /* 0x000fe200000012ff */
[----:B------:R-:W5:Y:S01]  /*7ac0*/  LD.E.128 R40, desc[UR40][R40.64] ;  /* 0x0000002828287980 */ /* 0x000f62000c101d00 */
[----:B------:R-:W-:Y:S01]  /*7ad0*/  SHF.R.U64 R7, R7, 0x3, RZ ;  /* 0x0000000307077819 */ /* 0x000fe200000012ff */
[C---:B------:R-:W-:Y:S01]  /*7ae0*/  IMAD.WIDE.U32 R20, R3.reuse, UR10, R20 ;  /* 0x0000000a03147c25 */ /* 0x040fe2000f8e0014 */
[----:B------:R-:W-:Y:S01]  /*7af0*/  LOP3.LUT R52, R52, R53, RZ, 0x3c, !PT ;  /* 0x0000003534347212 */ /* 0x000fe200078e3cff */
[----:B------:R-:W5:Y:S01]  /*7b00*/  LD.E.128 R44, desc[UR40][R44.64] ;  /* 0x000000282c2c7980 */ /* 0x000f62000c101d00 */
[----:B------:R-:W-:Y:S01]  /*7b10*/  LOP3.LUT R56, R56, R57, RZ, 0x3c, !PT ;  /* 0x0000003938387212 */ /* 0x000fe200078e3cff */
[----:B------:R-:W-:Y:S01]  /*7b20*/  IMAD R79, R3, UR11, R76 ;  /* 0x0000000b034f7c24 */ /* 0x000fe2000f8e024c */
[----:B------:R-:W-:Y:S01]  /*7b30*/  LOP3.LUT R60, R60, R61, RZ, 0x3c, !PT ;  /* 0x0000003d3c3c7212 */ /* 0x000fe200078e3cff */
[--C-:B------:R-:W-:Y:S01]  /*7b40*/  IMAD.X R53, RZ, RZ, R5.reuse, P0 ;  /* 0x000000ffff357224 */ /* 0x100fe200000e0605 */
[----:B------:R-:W-:Y:S01]  /*7b50*/  LOP3.LUT R64, R64, R65, RZ, 0x3c, !PT ;  /* 0x0000004140407212 */ /* 0x000fe200078e3cff */
[--C-:B------:R-:W-:Y:S01]  /*7b60*/  IMAD.X R57, RZ, RZ, R5.reuse, P6 ;  /* 0x000000ffff397224 */ /* 0x100fe200030e0605 */
[----:B------:R-:W-:Y:S01]  /*7b70*/  LOP3.LUT R68, R68, R69, RZ, 0x3c, !PT ;  /* 0x0000004544447212 */ /* 0x000fe200078e3cff */
[--C-:B------:R-:W-:Y:S01]  /*7b80*/  IMAD.X R61, RZ, RZ, R5.reuse, P5 ;  /* 0x000000ffff3d7224 */ /* 0x100fe200028e0605 */
[----:B------:R-:W-:Y:S01]  /*7b90*/  LOP3.LUT R4, R7, R4, RZ, 0x3c, !PT ;  /* 0x0000000407047212 */ /* 0x000fe200078e3cff */
[----:B------:R-:W-:Y:S01]  /*7ba0*/  IMAD.X R65, RZ, RZ, R5, P4 ;  /* 0x000000ffff417224 */ /* 0x000fe200020e0605 */
[----:B------:R-:W-:Y:S01]  /*7bb0*/  SHF.R.S32.HI R3, RZ, 0x1f, R77 ;  /* 0x0000001fff037819 */ /* 0x000fe2000001144d */
[----:B------:R-:W-:Y:S01]  /*7bc0*/  IMAD.X R69, RZ, RZ, R5, P3 ;  /* 0x000000ffff457224 */ /* 0x000fe200018e0605 */
[----:B------:R-:W-:Y:S01]  /*7bd0*/  ULDC.64 UR10, c[0x0][0xad8] ;  /* 0x0002b600000a7ab9 */ /* 0x000fe20000000a00 */
[----:B------:R-:W-:Y:S01]  /*7be0*/  IMAD.IADD R21, R21, 0x1, R79 ;  /* 0x0000000115157824 */ /* 0x000fe200078e024f */
[----:B------:R-:W5:Y:S01]  /*7bf0*/  LD.E.128 R4, desc[UR40][R4.64] ;  /* 0x0000002804047980 */ /* 0x000f62000c101d00 */
[----:B------:R-:W-:-:S03]  /*7c00*/  IMAD R76, R3, UR10, RZ ;  /* 0x0000000a034c7c24 */ /* 0x000fc6000f8e02ff */
[----:B------:R-:W5:Y:S01]  /*7c10*/  LD.E.128 R48, desc[UR40][R48.64] ;  /* 0x0000002830307980 */ /* 0x000f62000c101d00 */
[----:B------:R-:W-:-:S03]  /*7c20*/  IMAD R3, R77, UR11, R76 ;  /* 0x0000000b4d037c24 */ /* 0x000fc6000f8e024c */
[----:B------:R-:W5:Y:S01]  /*7c30*/  LD.E.128 R52, desc[UR40][R52.64] ;  /* 0x0000002834347980 */ /* 0x000f62000c101d00 */
[----:B------:R-:W-:Y:S01]  /*7c40*/  IMAD.WIDE.U32 R20, R77, UR10, R20 ;  /* 0x0000000a4d147c25 */ /* 0x000fe2000f8e0014 */
[----:B------:R-:W-:Y:S02]  /*7c50*/  ULDC.64 UR10, c[0x0][0xa80] ;  /* 0x0002a000000a7ab9 */ /* 0x000fe40000000a00 */
[----:B------:R-:W5:Y:S04]  /*7c60*/  LD.E.128 R56, desc[UR40][R56.64] ;  /* 0x0000002838387980 */ /* 0x000f68000c101d00 */
[----:B------:R-:W5:Y:S04]  /*7c70*/  LD.E.128 R60, desc[UR40][R60.64] ;  /* 0x000000283c3c7980 */ /* 0x000f68000c101d00 */
[----:B------:R-:W5:Y:S04]  /*7c80*/  LD.E.128 R64, desc[UR40][R64.64] ;  /* 0x0000002840407980 */ /* 0x000f68000c101d00 */
[----:B------:R-:W5:Y:S04]  /*7c90*/  LD.E.128 R68, desc[UR40][R68.64] ;  /* 0x0000002844447980 */ /* 0x000f68000c101d00 */
[----:B------:R-:W5:Y:S01]  /*7ca0*/  LD.E.128 R72, desc[UR40][R72.64] ;  /* 0x0000002848487980 */ /* 0x000f62000c101d00 */
[----:B------:R-:W-:Y:S01]  /*7cb0*/  IMAD.U32 R84, RZ, RZ, UR44 ;  /* 0x0000002cff547e24 */ /* 0x000fe2000f8e00ff */
[----:B------:R-:W-:Y:S01]  /*7cc0*/  @!PT LDS RZ, [RZ] ;  /* 0x00000000fffff984 */ /* 0x000fe20000000800 */
[----:B------:R-:W-:Y:S01]  /*7cd0*/  @!PT LDS RZ, [RZ] ;  /* 0x00000000fffff984 */ /* 0x000fe20000000800 */
[----:B------:R-:W-:Y:S01]  /*7ce0*/  @!PT LDS RZ, [RZ] ;  /* 0x00000000fffff984 */ /* 0x000fe20000000800 */
[----:B------:R-:W-:Y:S01]  /*7cf0*/  @!PT LDS RZ, [RZ] ;  /* 0x00000000fffff984 */ /* 0x000fe20000000800 */
[----:B------:R0:W-:Y:S06]  /*7d00*/  MEMBAR.ALL.CTA ;  /* 0x0000000000007992 */ /* 0x0001ec0000008000 */
[----:B0-----:R-:W0:Y:S01]  /*7d10*/  FENCE.VIEW.ASYNC.S ;  /* 0x00000000000073c6 */ /* 0x001e220000000000 */
[----:B------:R-:W-:Y:S01]  /*7d20*/  IMAD.IADD R3, R21, 0x1, R3 ;  /* 0x0000000115037824 */ /* 0x000fe200078e0203 */
[----:B------:R-:W-:Y:S01]  /*7d30*/  LEA R82, P2, R20, UR10, 0x1 ;  /* 0x0000000a14527c11 */ /* 0x000fe2000f8408ff */
[----:B------:R-:W-:Y:S01]  /*7d40*/  IMAD R84, R84, 0x80, R81 ;  /* 0x0000008054547824 */ /* 0x000fe200078e0251 */
[----:B------:R-:W-:-:S02]  /*7d50*/  UIADD3 UR8, UR8, 0x22820, URZ ;  /* 0x0002282008087890 */ /* 0x000fc4000fffe03f */
[----:B------:R-:W-:Y:S02]  /*7d60*/  LEA.HI.X R83, R20, UR11, R3, 0x1, P2 ;  /* 0x0000000b14537c11 */ /* 0x000fe400090f0c03 */
[C---:B------:R-:W-:Y:S01]  /*7d70*/  ISETP.GE.AND P2, PT, R84.reuse, UR9, PT ;  /* 0x0000000954007c0c */ /* 0x040fe2000bf46270 */
[----:B------:R-:W-:Y:S01]  /*7d80*/  UPRMT UR8, URZ, 0x654, UR8 ;  /* 0x000006543f087896 */ /* 0x000fe20008000008 */
[C---:B------:R-:W-:Y:S02]  /*7d90*/  VIADD R76, R84.reuse, 0x20 ;  /* 0x00000020544c7836 */ /* 0x040fe40000000000 */
[----:B------:R-:W-:Y:S02]  /*7da0*/  VIADD R77, R84, 0x40 ;  /* 0x00000040544d7836 */ /* 0x000fe40000000000 */
[C---:B------:R-:W-:Y:S02]  /*7db0*/  VIADD R88, R0.reuse, 0x80 ;  /* 0x0000008000587836 */ /* 0x040fe40000000000 */
[----:B------:R-:W-:-:S02]  /*7dc0*/  VIADD R90, R0, 0xc0 ;  /* 0x000000c0005a7836 */ /* 0x000fc40000000000 */
[----:B------:R-:W-:Y:S01]  /*7dd0*/  VIADD R86, R0, 0x40 ;  /* 0x0000004000567836 */ /* 0x000fe20000000000 */
[----:B0-----:R0:W1:Y:S01]  /*7de0*/  SHFL.IDX PT, R81, R82, RZ, 0x181f ;  /* 0x00181fff52517589 */ /* 0x00106200000e0000 */
[----:B------:R-:W-:Y:S03]  /*7df0*/  BSSY B1, `(.L_x_386) ;  /* 0x000001b000017945 */ /* 0x000fe60003800000 */
[----:B------:R0:W2:Y:S01]  /*7e00*/  SHFL.IDX PT, R3, R83, RZ, 0x181f ;  /* 0x00181fff53037589 */ /* 0x0000a200000e0000 */
[----:B------:R-:W-:Y:S01]  /*7e10*/  SYNCS.ARRIVE.TRANS64.RED.A1T0 RZ, [UR8], RZ ;  /* 0x000000ffffff79a7 */ /* 0x000fe20008100408 */
[----:B------:R-:W-:Y:S02]  /*7e20*/  ISETP.GE.AND P1, PT, R76, UR9, PT ;  /* 0x000000094c007c0c */ /* 0x000fe4000bf26270 */
[----:B------:R-:W-:Y:S02]  /*7e30*/  ISETP.GE.AND P0, PT, R77, UR9, PT ;  /* 0x000000094d007c0c */ /* 0x000fe4000bf06270 */
[----:B------:R-:W-:-:S02]  /*7e40*/  SHF.R.S32.HI R91, RZ, 0x1f, R0 ;  /* 0x0000001fff5b7819 */ /* 0x000fc40000011400 */
[----:B------:R-:W-:Y:S02]  /*7e50*/  SHF.R.S32.HI R85, RZ, 0x1f, R88 ;  /* 0x0000001fff557819 */ /* 0x000fe40000011458 */
[----:B------:R-:W-:Y:S02]  /*7e60*/  SHF.R.S32.HI R87, RZ, 0x1f, R90 ;  /* 0x0000001fff577819 */ /* 0x000fe4000001145a */
[----:B------:R-:W-:Y:S01]  /*7e70*/  SHF.R.S32.HI R89, RZ, 0x1f, R86 ;  /* 0x0000001fff597819 */ /* 0x000fe20000011456 */
[----:B0-----:R-:W-:Y:S06]  /*7e80*/  @P2 BRA `(.L_x_387) ;  /* 0x0000000000442947 */ /* 0x001fec0003800000 */
[----:B------:R-:W-:Y:S02]  /*7e90*/  ULDC UR4, c[0x0][0xac8] ;  /* 0x0002b20000047ab9 */ /* 0x000fe40000000800 */
[----:B------:R-:W-:Y:S02]  /*7ea0*/  ISETP.GE.AND P5, PT, R0, UR4, PT ;  /* 0x0000000400007c0c */ /* 0x000fe4000bfa6270 */
[----:B------:R-:W-:Y:S02]  /*7eb0*/  ISETP.GE.AND P4, PT, R86, UR4, PT ;  /* 0x0000000456007c0c */ /* 0x000fe4000bf86270 */
[----:B------:R-:W-:Y:S02]  /*7ec0*/  ISETP.GE.AND P3, PT, R88, UR4, PT ;  /* 0x0000000458007c0c */ /* 0x000fe4000bf66270 */
[----:B------:R-:W-:-:S07]  /*7ed0*/  ISETP.GE.AND P2, PT, R90, UR4, PT ;  /* 0x000000045a007c0c */ /* 0x000fce000bf46270 */
[----:B-1----:R-:W-:-:S04]  /*7ee0*/  @!P5 LEA R20, P6, R0, R81, 0x1 ;  /* 0x000000510014d211 */ /* 0x002fc800078c08ff */
[----:B--2---:R-:W-:Y:S02]  /*7ef0*/  @!P5 LEA.HI.X R21, R0, R3, R91, 0x1, P6 ;  /* 0x000000030015d211 */ /* 0x004fe400030f0c5b */
[----:B------:R-:W-:-:S03]  /*7f00*/  @!P4 LEA R76, P6, R86, R81, 0x1 ;  /* 0x00000051564cc211 */ /* 0x000fc600078c08ff */
[----:B-----5:R0:W-:Y:S01]  /*7f10*/  @!P5 ST.E.128 desc[UR40][R20.64], R4 ;  /* 0x000000041400d985 */ /* 0x0201e2000c101d28 */
[----:B------:R-:W-:Y:S02]  /*7f20*/  @!P4 LEA.HI.X R77, R86, R3, R89, 0x1, P6 ;  /* 0x00000003564dc211 */ /* 0x000fe400030f0c59 */
[----:B------:R-:W-:-:S03]  /*7f30*/  @!P3 LEA R78, P6, R88, R81, 0x1 ;  /* 0x00000051584eb211 */ /* 0x000fc600078c08ff */
[----:B------:R0:W-:Y:S01]  /*7f40*/  @!P4 ST.E.128 desc[UR40][R76.64], R28 ;  /* 0x0000001c4c00c985 */ /* 0x0001e2000c101d28 */
[----:B------:R-:W-:Y:S02]  /*7f50*/  @!P3 LEA.HI.X R79, R88, R3, R85, 0x1, P6 ;  /* 0x00000003584fb211 */ /* 0x000fe400030f0c55 */
[----:B------:R-:W-:-:S03]  /*7f60*/  @!P2 LEA R80, P6, R90, R81, 0x1 ;  /* 0x000000515a50a211 */ /* 0x000fc600078c08ff */
[----:B------:R0:W-:Y:S01]  /*7f70*/  @!P3 ST.E.128 desc[UR40][R78.64], R44 ;  /* 0x0000002c4e00b985 */ /* 0x0001e2000c101d28 */
[----:B------:R-:W-:-:S05]  /*7f80*/  @!P2 LEA.HI.X R81, R90, R3, R87, 0x1, P6 ;  /* 0x000000035a51a211 */ /* 0x000fca00030f0c57 */
[----:B------:R0:W-:Y:S04]  /*7f90*/  @!P2 ST.E.128 desc[UR40][R80.64], R60 ;  /* 0x0000003c5000a985 */ /* 0x0001e8000c101d28 */
.L_x_387:
[----:B------:R-:W-:Y:S05]  /*7fa0*/  BSYNC B1 ;  /* 0x0000000000017941 */ /* 0x000fea0003800000 */
.L_x_386:
[----:B--2---:R2:W3:Y:S01]  /*7fb0*/  SHFL.IDX PT, R3, R83, 0x1, 0x181f ;  /* 0x00381f0053037f89 */ /* 0x0044e200000e0000 */
[----:B------:R-:W-:Y:S03]  /*7fc0*/  BSSY B1, `(.L_x_388) ;  /* 0x0000014000017945 */ /* 0x000fe60003800000 */
[----:B0----5:R2:W0:Y:S01]  /*7fd0*/  SHFL.IDX PT, R29, R82, 0x1, 0x181f ;  /* 0x00381f00521d7f89 */ /* 0x02142200000e0000 */
[----:B------:R-:W-:Y:S05]  /*7fe0*/  @P1 BRA `(.L_x_389) ;  /* 0x0000000000441947 */ /* 0x000fea0003800000 */
[----:B------:R-:W-:Y:S02]  /*7ff0*/  ULDC UR4, c[0x0][0xac8] ;  /* 0x0002b20000047ab9 */ /* 0x000fe40000000800 */
[----:B------:R-:W-:Y:S02]  /*8000*/  ISETP.GE.AND P4, PT, R0, UR4, PT ;  /* 0x0000000400007c0c */ /* 0x000fe4000bf86270 */
[----:B------:R-:W-:Y:S02]  /*8010*/  ISETP.GE.AND P3, PT, R86, UR4, PT ;  /* 0x0000000456007c0c */ /* 0x000fe4000bf66270 */
[----:B------:R-:W-:Y:S02]  /*8020*/  ISETP.GE.AND P2, PT, R88, UR4, PT ;  /* 0x0000000458007c0c */ /* 0x000fe4000bf46270 */
[----:B------:R-:W-:-:S07]  /*8030*/  ISETP.GE.AND P1, PT, R90, UR4, PT ;  /* 0x000000045a007c0c */ /* 0x000fce000bf26270 */
[-C--:B0-----:R-:W-:Y:S02]  /*8040*/  @!P4 LEA R4, P6, R0, R29.reuse, 0x1 ;  /* 0x0000001d0004c211 */ /* 0x081fe400078c08ff */
[----:B------:R-:W-:Y:S02]  /*8050*/  @!P3 LEA R6, P5, R86, R29, 0x1 ;  /* 0x0000001d5606b211 */ /* 0x000fe400078a08ff */
[----:B---3--:R-:W-:Y:S02]  /*8060*/  @!P4 LEA.HI.X R5, R0, R3, R91, 0x1, P6 ;  /* 0x000000030005c211 */ /* 0x008fe400030f0c5b */
[----:B------:R-:W-:Y:S02]  /*8070*/  @!P2 LEA R20, P6, R88, R29, 0x1 ;  /* 0x0000001d5814a211 */ /* 0x000fe400078c08ff */
[----:B------:R-:W-:Y:S01]  /*8080*/  @!P3 LEA.HI.X R7, R86, R3, R89, 0x1, P5 ;  /* 0x000000035607b211 */ /* 0x000fe200028f0c59 */
[----:B------:R4:W-:Y:S01]  /*8090*/  @!P4 ST.E.128 desc[UR40][R4.64], R8 ;  /* 0x000000080400c985 */ /* 0x0009e2000c101d28 */
[----:B------:R-:W-:-:S02]  /*80a0*/  @!P1 LEA R28, P5, R90, R29, 0x1 ;  /* 0x0000001d5a1c9211 */ /* 0x000fc400078a08ff */
[-C--:B------:R-:W-:Y:S01]  /*80b0*/  @!P2 LEA.HI.X R21, R88, R3.reuse, R85, 0x1, P6 ;  /* 0x000000035815a211 */ /* 0x080fe200030f0c55 */
[----:B------:R4:W-:Y:S01]  /*80c0*/  @!P3 ST.E.128 desc[UR40][R6.64], R32 ;  /* 0x000000200600b985 */ /* 0x0009e2000c101d28 */
[----:B------:R-:W-:-:S03]  /*80d0*/  @!P1 LEA.HI.X R29, R90, R3, R87, 0x1, P5 ;  /* 0x000000035a1d9211 */ /* 0x000fc600028f0c57 */
[----:B------:R4:W-:Y:S04]  /*80e0*/  @!P2 ST.E.128 desc[UR40][R20.64], R48 ;  /* 0x000000301400a985 */ /* 0x0009e8000c101d28 */
[----:B------:R4:W-:Y:S02]  /*80f0*/  @!P1 ST.E.128 desc[UR40][R28.64], R64 ;  /* 0x000000401c009985 */ /* 0x0009e4000c101d28 */
.L_x_389:
[----:B------:R-:W-:Y:S05]  /*8100*/  BSYNC B1 ;  /* 0x0000000000017941 */ /* 0x000fea0003800000 */
.L_x_388:
[----:B---3--:R3:W0:Y:S01]  /*8110*/  SHFL.IDX PT, R3, R83, 0x2, 0x181f ;  /* 0x00581f0053037f89 */ /* 0x00862200000e0000 */
[----:B------:R-:W-:Y:S03]  /*8120*/  BSSY B1, `(.L_x_390) ;  /* 0x0000014000017945 */ /* 0x000fe60003800000 */
[----:B----4-:R3:W4:Y:S01]  /*8130*/  SHFL.IDX PT, R11, R82, 0x2, 0x181f ;  /* 0x00581f00520b7f89 */ /* 0x01072200000e0000 */
[----:B------:R-:W-:Y:S05]  /*8140*/  @P0 BRA `(.L_x_391) ;  /* 0x0000000000440947 */ /* 0x000fea0003800000 */
[----:B------:R-:W-:Y:S02]  /*8150*/  ULDC UR4, c[0x0][0xac8] ;  /* 0x0002b20000047ab9 */ /* 0x000fe40000000800 */
[----:B------:R-:W-:Y:S02]  /*8160*/  ISETP.GE.AND P3, PT, R0, UR4, PT ;  /* 0x0000000400007c0c */ /* 0x000fe4000bf66270 */
[----:B------:R-:W-:Y:S02]  /*8170*/  ISETP.GE.AND P2, PT, R86, UR4, PT ;  /* 0x0000000456007c0c */ /* 0x000fe4000bf46270 */
[----:B------:R-:W-:Y:S02]  /*8180*/  ISETP.GE.AND P1, PT, R88, UR4, PT ;  /* 0x0000000458007c0c */ /* 0x000fe4000bf26270 */
[----:B------:R-:W-:-:S07]  /*8190*/  ISETP.GE.AND P0, PT, R90, UR4, PT ;  /* 0x000000045a007c0c */ /* 0x000fce000bf06270 */
[-C--:B----4-:R-:W-:Y:S02]  /*81a0*/  @!P3 LEA R4, P6, R0, R11.reuse, 0x1 ;  /* 0x0000000b0004b211 */ /* 0x090fe400078c08ff */
[-C--:B------:R-:W-:Y:S02]  /*81b0*/  @!P2 LEA R6, P5, R86, R11.reuse, 0x1 ;  /* 0x0000000b5606a211 */ /* 0x080fe400078a08ff */
[----:B------:R-:W-:Y:S02]  /*81c0*/  @!P1 LEA R8, P4, R88, R11, 0x1 ;  /* 0x0000000b58089211 */ /* 0x000fe400078808ff */
[----:B0-----:R-:W-:Y:S02]  /*81d0*/  @!P3 LEA.HI.X R5, R0, R3, R91, 0x1, P6 ;  /* 0x000000030005b211 */ /* 0x001fe400030f0c5b */
[----:B------:R-:W-:Y:S02]  /*81e0*/  @!P0 LEA R10, P6, R90, R11, 0x1 ;  /* 0x0000000b5a0a8211 */ /* 0x000fe400078c08ff */
[-C--:B------:R-:W-:Y:S01]  /*81f0*/  @!P2 LEA.HI.X R7, R86, R3.reuse, R89, 0x1, P5 ;  /* 0x000000035607a211 */ /* 0x080fe200028f0c59 */
[----:B------:R0:W-:Y:S01]  /*8200*/  @!P3 ST.E.128 desc[UR40][R4.64], R12 ;  /* 0x0000000c0400b985 */ /* 0x0001e2000c101d28 */
[----:B------:R-:W-:-:S02]  /*8210*/  @!P1 LEA.HI.X R9, R88, R3, R85, 0x1, P4 ;  /* 0x0000000358099211 */ /* 0x000fc400020f0c55 */
[----:B------:R-:W-:Y:S01]  /*8220*/  @!P0 LEA.HI.X R11, R90, R3, R87, 0x1, P6 ;  /* 0x000000035a0b8211 */ /* 0x000fe200030f0c57 */
[----:B------:R0:W-:Y:S04]  /*8230*/  @!P2 ST.E.128 desc[UR40][R6.64], R36 ;  /* 0x000000240600a985 */ /* 0x0001e8000c101d28 */
[----:B------:R0:W-:Y:S04]  /*8240*/  @!P1 ST.E.128 desc[UR40][R8.64], R52 ;  /* 0x0000003408009985 */ /* 0x0001e8000c101d28 */
[----:B------:R0:W-:Y:S02]  /*8250*/  @!P0 ST.E.128 desc[UR40][R10.64], R68 ;  /* 0x000000440a008985 */ /* 0x0001e4000c101d28 */
.L_x_391:
[----:B------:R-:W-:Y:S05]  /*8260*/  BSYNC B1 ;  /* 0x0000000000017941 */ /* 0x000fea0003800000 */
.L_x_390:
[----:B0-----:R-:W-:Y:S01]  /*8270*/  VIADD R3, R84, 0x60 ;  /* 0x0000006054037836 */ /* 0x001fe20000000000 */
[----:B--23--:R-:W0:Y:S04]  /*8280*/  SHFL.IDX PT, R83, R83, 0x3, 0x181f ;  /* 0x00781f0053537f89 */ /* 0x00ce2800000e0000 */
[----:B------:R-:W-:Y:S01]  /*8290*/  ISETP.GE.AND P0, PT, R3, UR9, PT ;  /* 0x0000000903007c0c */ /* 0x000fe2000bf06270 */
[----:B----4-:R2:W3:-:S12]  /*82a0*/  SHFL.IDX PT, R11, R82, 0x3, 0x181f ;  /* 0x00781f00520b7f89 */ /* 0x0104d800000e0000 */
[----:B--2---:R-:W-:Y:S05]  /*82b0*/  @P0 BRA `(.L_x_392) ;  /* 0x0000002400840947 */ /* 0x004fea0003800000 */
[----:B------:R-:W-:Y:S02]  /*82c0*/  ULDC UR4, c[0x0][0xac8] ;  /* 0x0002b20000047ab9 */ /* 0x000fe40000000800 */
[----:B------:R-:W-:Y:S02]  /*82d0*/  ISETP.GE.AND P3, PT, R0, UR4, PT ;  /* 0x0000000400007c0c */ /* 0x000fe4000bf66270 */
[----:B------:R-:W-:Y:S02]  /*82e0*/  ISETP.GE.AND P4, PT, R86, UR4, PT ;  /* 0x0000000456007c0c */ /* 0x000fe4000bf86270 */
[----:B------:R-:W-:-:S09]  /*82f0*/  ISETP.GE.AND P5, PT, R88, UR4, PT ;  /* 0x0000000458007c0c */ /* 0x000fd2000bfa6270 */
[-C--:B---3--:R-:W-:Y:S02]  /*8300*/  @!P3 LEA R4, P0, R0, R11.reuse, 0x1 ;  /* 0x0000000b0004b211 */ /* 0x088fe400078008ff */
[-C--:B------:R-:W-:Y:S02]  /*8310*/  @!P4 LEA R6, P1, R86, R11.reuse, 0x1 ;  /* 0x0000000b5606c211 */ /* 0x080fe400078208ff */
[----:B------:R-:W-:Y:S02]  /*8320*/  @!P5 LEA R8, P2, R88, R11, 0x1 ;  /* 0x0000000b5808d211 */ /* 0x000fe400078408ff */
[-C--:B0-----:R-:W-:Y:S02]  /*8330*/  @!P3 LEA.HI.X R5, R0, R83.reuse, R91, 0x1, P0 ;  /* 0x000000530005b211 */ /* 0x081fe400000f0c5b */
[-C--:B------:R-:W-:Y:S02]  /*8340*/  @!P4 LEA.HI.X R7, R86, R83.reuse, R89, 0x1, P1 ;  /* 0x000000535607c211 */ /* 0x080fe400008f0c59 */
[----:B------:R-:W-:Y:S01]  /*8350*/  @!P5 LEA.HI.X R9, R88, R83, R85, 0x1, P2 ;  /* 0x000000535809d211 */ /* 0x000fe200010f0c55 */
[----:B------:R0:W-:Y:S01]  /*8360*/  @!P3 ST.E.128 desc[UR40][R4.64], R24 ;  /* 0x000000180400b985 */ /* 0x0001e2000c101d28 */
[----:B------:R-:W-:-:S03]  /*8370*/  ISETP.GE.AND P0, PT, R90, UR4, PT ;  /* 0x000000045a007c0c */ /* 0x000fc6000bf06270 */
[----:B------:R0:W-:Y:S04]  /*8380*/  @!P4 ST.E.128 desc[UR40][R6.64], R40 ;  /* 0x000000280600c985 */ /* 0x0001e8000c101d28 */
[----:B------:R0:W-:Y:S06]  /*8390*/  @!P5 ST.E.128 desc[UR40][R8.64], R56 ;  /* 0x000000380800d985 */ /* 0x0001ec000c101d28 */
[----:B------:R-:W-:Y:S05]  /*83a0*/  @P0 BRA `(.L_x_392) ;  /* 0x0000002400480947 */ /* 0x000fea0003800000 */
[----:B0-----:R-:W-:-:S04]  /*83b0*/  LEA R4, P0, R90, R11, 0x1 ;  /* 0x0000000b5a047211 */ /* 0x001fc800078008ff */
[----:B------:R-:W-:-:S05]  /*83c0*/  LEA.HI.X R5, R90, R83, R87, 0x1, P0 ;  /* 0x000000535a057211 */ /* 0x000fca00000f0c57 */
[----:B------:R0:W-:Y:S01]  /*83d0*/  ST.E.128 desc[UR40][R4.64], R72 ;  /* 0x0000004804007985 */ /* 0x0001e2000c101d28 */
[----:B------:R-:W-:Y:S05]  /*83e0*/  BRA `(.L_x_392) ;  /* 0x0000002400387947 */ /* 0x000fea0003800000 */
.L_x_385:
[----:B------:R-:W-:Y:S01]  /*83f0*/  ULDC.64 UR14, c[0x0][0xb08] ;  /* 0x0002c200000e7ab9 */ /* 0x000fe20000000a00 */
[----:B------:R-:W-:Y:S01]  /*8400*/  IMAD.MOV.U32 R3, RZ, RZ, R12 ;  /* 0x000000ffff037224 */ /* 0x000fe200078e000c */
[----:B------:R-:W-:Y:S01]  /*8410*/  UIMAD UR12, UR16, UR14, URZ ;  /* 0x0000000e100c72a4 */ /* 0x000fe2000f8e023f */
[----:B------:R-:W-:Y:S01]  /*8420*/  ISETP.GE.AND P0, PT, R13, UR9, PT ;  /* 0x000000090d007c0c */ /* 0x000fe2000bf06270 */
[----:B------:R-:W-:Y:S01]  /*8430*/  UIMAD.WIDE.U32 UR10, UR4, UR14, URZ ;  /* 0x0000000e040a72a5 */ /* 0x000fe2000f8e003f */
[----:B------:R-:W-:Y:S01]  /*8440*/  BSSY B1, `(.L_x_393) ;  /* 0x00000c4000017945 */ /* 0x000fe20003800000 */
[----:B------:R-:W-:Y:S01]  /*8450*/  UIMAD UR12, UR4, UR15, UR12 ;  /* 0x0000000f040c72a4 */ /* 0x000fe2000f8e020c */
[----:B------:R-:W-:Y:S01]  /*8460*/  SHF.R.S32.HI R152, RZ, 0x1f, R210 ;  /* 0x0000001fff987819 */ /* 0x000fe200000114d2 */
[----:B------:R-:W-:Y:S01]  /*8470*/  USHF.R.S32.HI UR4, URZ, 0x1f, UR46 ;  /* 0x0000001f3f047899 */ /* 0x000fe2000801142e */
[----:B------:R-:W-:Y:S01]  /*8480*/  SHF.R.S32.HI R153, RZ, 0x1f, R211 ;  /* 0x0000001fff997819 */ /* 0x000fe200000114d3 */
[----:B------:R-:W-:Y:S01]  /*8490*/  UIADD3 UR11, UR11, UR12, URZ ;  /* 0x0000000c0b0b7290 */ /* 0x000fe2000fffe03f */
[----:B------:R-:W-:Y:S01]  /*84a0*/  SHF.R.S32.HI R154, RZ, 0x1f, R212 ;  /* 0x0000001fff9a7819 */ /* 0x000fe200000114d4 */
[----:B------:R-:W-:Y:S01]  /*84b0*/  ULDC.64 UR14, c[0x0][0xb40] ;  /* 0x0002d000000e7ab9 */ /* 0x000fe20000000a00 */
[----:B------:R-:W-:Y:S01]  /*84c0*/  ULDC.64 UR12, c[0x0][0xb38] ;  /* 0x0002ce00000c7ab9 */ /* 0x000fe20000000a00 */
[----:B------:R-:W-:Y:S01]  /*84d0*/  UIMAD UR4, UR4, UR14, URZ ;  /* 0x0000000e040472a4 */ /* 0x000fe2000f8e023f */
[----:B------:R-:W-:Y:S01]  /*84e0*/  SHF.R.S32.HI R155, RZ, 0x1f, R213 ;  /* 0x0000001fff9b7819 */ /* 0x000fe200000114d5 */
[----:B------:R-:W-:Y:S01]  /*84f0*/  UIMAD.WIDE.U32 UR10, UR43, UR12, UR10 ;  /* 0x0000000c2b0a72a5 */ /* 0x000fe2000f8e000a */
[----:B------:R-:W-:Y:S01]  /*8500*/  SHF.R.S32.HI R156, RZ, 0x1f, R214 ;  /* 0x0000001fff9c7819 */ /* 0x000fe200000114d6 */
[----:B------:R-:W-:Y:S01]  /*8510*/  UIMAD UR4, UR46, UR15, UR4 ;  /* 0x0000000f2e0472a4 */ /* 0x000fe2000f8e0204 */
[----:B------:R-:W-:Y:S01]  /*8520*/  SHF.R.S32.HI R157, RZ, 0x1f, R215 ;  /* 0x0000001fff9d7819 */ /* 0x000fe200000114d7 */
[----:B------:R-:W-:Y:S01]  /*8530*/  UIMAD UR11, UR43, UR13, UR11 ;  /* 0x0000000d2b0b72a4 */ /* 0x000fe2000f8e020b */
[----:B------:R-:W-:Y:S01]  /*8540*/  SHF.R.S32.HI R158, RZ, 0x1f, R216 ;  /* 0x0000001fff9e7819 */ /* 0x000fe200000114d8 */
[----:B------:R-:W-:Y:S01]  /*8550*/  @UP1 ULDC UR12, c[0x0][0xbec] ;  /* 0x0002fb00000c1ab9 */ /* 0x000fe20000000800 */
[----:B------:R-:W-:Y:S01]  /*8560*/  UIADD3 UR8, UR8, 0x22820, URZ ;  /* 0x0002282008087890 */ /* 0x000fe2000fffe03f */
[----:B------:R-:W-:Y:S01]  /*8570*/  @P1 IMAD.HI.U32 R4, R12, UR12, RZ ;  /* 0x0000000c0c041c27 */ /* 0x000fe2000f8e00ff */
[----:B------:R-:W-:Y:S01]  /*8580*/  UIMAD.WIDE.U32 UR10, UR46, UR14, UR10 ;  /* 0x0000000e2e0a72a5 */ /* 0x000fe2000f8e000a */
[----:B------:R-:W-:Y:S01]  /*8590*/  SHF.R.S32.HI R159, RZ, 0x1f, R217 ;  /* 0x0000001fff9f7819 */ /* 0x000fe200000114d9 */
[----:B------:R-:W-:Y:S01]  /*85a0*/  ULDC.64 UR12, c[0x0][0xb48] ;  /* 0x0002d200000c7ab9 */ /* 0x000fe20000000a00 */
[----:B------:R-:W-:Y:S01]  /*85b0*/  UPRMT UR8, URZ, 0x654, UR8 ;  /* 0x000006543f087896 */ /* 0x000fe20008000008 */
[----:B------:R-:W-:Y:S01]  /*85c0*/  SHF.R.S32.HI R160, RZ, 0x1f, R218 ;  /* 0x0000001fffa07819 */ /* 0x000fe200000114da */
[----:B------:R-:W-:Y:S01]  /*85d0*/  UIADD3 UR11, UR11, UR4, URZ ;  /* 0x000000040b0b7290 */ /* 0x000fe2000fffe03f */
[----:B------:R-:W-:-:S02]  /*85e0*/  SHF.R.S32.HI R161, RZ, 0x1f, R219 ;  /* 0x0000001fffa17819 */ /* 0x000fc400000114db */
[----:B------:R-:W-:Y:S01]  /*85f0*/  @UP1 ULDC UR4, c[0x0][0xbf0] ;  /* 0x0002fc0000041ab9 */ /* 0x000fe20000000800 */
[----:B------:R-:W-:Y:S01]  /*8600*/  UIMAD.WIDE.U32 UR10, UR42, UR12, UR10 ;  /* 0x0000000c2a0a72a5 */ /* 0x000fe2000f8e000a */
[----:B------:R-:W-:Y:S02]  /*8610*/  @P1 SHF.R.U32.HI R3, RZ, UR4, R4 ;  /* 0x00000004ff031c19 */ /* 0x000fe40008011604 */
[----:B------:R-:W-:Y:S01]  /*8620*/  SYNCS.ARRIVE.TRANS64.RED.A1T0 RZ, [UR8], RZ ;  /* 0x000000ffffff79a7 */ /* 0x000fe20008100408 */
[----:B------:R-:W-:Y:S01]  /*8630*/  UIMAD UR42, UR42, UR13, UR11 ;  /* 0x0000000d2a2a72a4 */ /* 0x000fe2000f8e020b */
[--C-:B------:R-:W-:Y:S01]  /*8640*/  SHF.R.S32.HI R4, RZ, 0x1f, R3.reuse ;  /* 0x0000001fff047819 */ /* 0x100fe20000011403 */
[----:B------:R-:W-:Y:S01]  /*8650*/  IMAD.MOV R7, RZ, RZ, -R3 ;  /* 0x000000ffff077224 */ /* 0x000fe200078e0a03 */
[----:B------:R-:W-:Y:S01]  /*8660*/  ULDC.64 UR12, c[0x0][0xb30] ;  /* 0x0002cc00000c7ab9 */ /* 0x000fe20000000a00 */
[----:B------:R-:W-:Y:S01]  /*8670*/  IMAD.U32 R5, RZ, RZ, UR11 ;  /* 0x0000000bff057e24 */ /* 0x000fe2000f8e00ff */
[----:B------:R-:W-:Y:S01]  /*8680*/  SHF.R.S32.HI R162, RZ, 0x1f, R220 ;  /* 0x0000001fffa27819 */ /* 0x000fe200000114dc */
[----:B------:R-:W-:Y:S01]  /*8690*/  IMAD R7, R7, UR20, R12 ;  /* 0x0000001407077c24 */ /* 0x000fe2000f8e020c */
[----:B------:R-:W-:Y:S01]  /*86a0*/  SHF.R.S32.HI R163, RZ, 0x1f, R221 ;  /* 0x0000001fffa37819 */ /* 0x000fe200000114dd */
[----:B------:R-:W-:Y:S01]  /*86b0*/  IMAD R6, R4, UR12, RZ ;  /* 0x0000000c04067c24 */ /* 0x000fe2000f8e02ff */
[----:B------:R-:W-:Y:S01]  /*86c0*/  SHF.R.S32.HI R164, RZ, 0x1f, R222 ;  /* 0x0000001fffa47819 */ /* 0x000fe200000114de */
[----:B------:R-:W-:Y:S01]  /*86d0*/  IMAD.U32 R4, RZ, RZ, UR10 ;  /* 0x0000000aff047e24 */ /* 0x000fe2000f8e00ff */
[----:B------:R-:W-:Y:S01]  /*86e0*/  ULDC.64 UR10, c[0x0][0xb28] ;  /* 0x0002ca00000a7ab9 */ /* 0x000fe20000000a00 */
[----:B------:R-:W-:Y:S01]  /*86f0*/  IMAD.U32 R5, RZ, RZ, UR42 ;  /* 0x0000002aff057e24 */ /* 0x000fe2000f8e00ff */
[----:B------:R-:W-:Y:S01]  /*8700*/  SHF.R.S32.HI R165, RZ, 0x1f, R223 ;  /* 0x0000001fffa57819 */ /* 0x000fe200000114df */
[C---:B------:R-:W-:Y:S01]  /*8710*/  IMAD R9, R3.reuse, UR13, R6 ;  /* 0x0000000d03097c24 */ /* 0x040fe2000f8e0206 */
[----:B------:R-:W-:Y:S01]  /*8720*/  SHF.R.S32.HI R6, RZ, 0x1f, R7 ;  /* 0x0000001fff067819 */ /* 0x000fe20000011407 */
[----:B------:R-:W-:Y:S01]  /*8730*/  IMAD.WIDE.U32 R4, R3, UR12, R4 ;  /* 0x0000000c03047c25 */ /* 0x000fe2000f8e0004 */
[----:B------:R-:W-:-:S02]  /*8740*/  SHF.R.S32.HI R166, RZ, 0x1f, R224 ;  /* 0x0000001fffa67819 */ /* 0x000fc400000114e0 */
[----:B------:R-:W-:Y:S01]  /*8750*/  SHF.R.S32.HI R167, RZ, 0x1f, R225 ;  /* 0x0000001fffa77819 */ /* 0x000fe200000114e1 */
[----:B------:R-:W-:Y:S02]  /*8760*/  IMAD R6, R6, UR10, RZ ;  /* 0x0000000a06067c24 */ /* 0x000fe4000f8e02ff */
[----:B------:R-:W-:Y:S02]  /*8770*/  IMAD.IADD R5, R5, 0x1, R9 ;  /* 0x0000000105057824 */ /* 0x000fe400078e0209 */
[C---:B------:R-:W-:Y:S02]  /*8780*/  IMAD R3, R7.reuse, UR11, R6 ;  /* 0x0000000b07037c24 */ /* 0x040fe4000f8e0206 */
[----:B------:R-:W-:Y:S01]  /*8790*/  IMAD.WIDE.U32 R4, R7, UR10, R4 ;  /* 0x0000000a07047c25 */ /* 0x000fe2000f8e0004 */
[----:B------:R-:W-:-:S03]  /*87a0*/  ULDC.64 UR10, c[0x0][0xb00] ;  /* 0x0002c000000a7ab9 */ /* 0x000fc60000000a00 */
[----:B------:R-:W-:Y:S01]  /*87b0*/  IMAD.IADD R5, R5, 0x1, R3 ;  /* 0x0000000105057824 */ /* 0x000fe200078e0203 */
[----:B------:R-:W-:-:S04]  /*87c0*/  LEA R3, P1, R4, UR10, 0x2 ;  /* 0x0000000a04037c11 */ /* 0x000fc8000f8210ff */
[----:B------:R-:W-:Y:S02]  /*87d0*/  LEA.HI.X R12, R4, UR11, R5, 0x2, P1 ;  /* 0x0000000b040c7c11 */ /* 0x000fe400088f1405 */
[----:B------:R0:W1:Y:S04]  /*87e0*/  SHFL.IDX PT, R4, R3, RZ, 0x1c1f ;  /* 0x001c1fff03047589 */ /* 0x00006800000e0000 */
[----:B------:R0:W2:Y:S01]  /*87f0*/  SHFL.IDX PT, R5, R12, RZ, 0x1c1f ;  /* 0x001c1fff0c057589 */ /* 0x0000a200000e0000 */
[----:B------:R-:W-:Y:S05]  /*8800*/  @P0 BRA `(.L_x_394) ;  /* 0x00000008001c0947 */ /* 0x000fea0003800000 */
[----:B------:R-:W-:Y:S01]  /*8810*/  ULDC UR4, c[0x0][0xac8] ;  /* 0x0002b20000047ab9 */ /* 0x000fe20000000800 */
[----:B------:R-:W-:Y:S01]  /*8820*/  VIADD R13, R2, 0xe8 ;  /* 0x000000e8020d7836 */ /* 0x000fe20000000000 */
[----:B------:R-:W-:Y:S02]  /*8830*/  ISETP.GE.AND P4, PT, R225, UR4, PT ;  /* 0x00000004e1007c0c */ /* 0x000fe4000bf86270 */
[----:B------:R-:W-:Y:S02]  /*8840*/  ISETP.GE.AND P3, PT, R224, UR4, PT ;  /* 0x00000004e0007c0c */ /* 0x000fe4000bf66270 */
[----:B------:R-:W-:Y:S02]  /*8850*/  ISETP.GE.AND P5, PT, R2, UR4, PT ;  /* 0x0000000402007c0c */ /* 0x000fe4000bfa6270 */
[----:B------:R-:W-:Y:S02]  /*8860*/  ISETP.GE.AND P1, PT, R222, UR4, PT ;  /* 0x00000004de007c0c */ /* 0x000fe4000bf26270 */
[----:B------:R-:W-:-:S05]  /*8870*/  ISETP.GE.AND P0, PT, R223, UR4, PT ;  /* 0x00000004df007c0c */ /* 0x000fca000bf06270 */
[CC--:B-1----:R-:W-:Y:S02]  /*8880*/  @!P4 LEA R6, P2, R225.reuse, R4.reuse, 0x2 ;  /* 0x00000004e106c211 */ /* 0x0c2fe400078410ff */
[----:B------:R-:W-:Y:S02]  /*8890*/  @!P3 LEA R8, P6, R224, R4, 0x2 ;  /* 0x00000004e008b211 */ /* 0x000fe400078c10ff */
[----:B--2---:R-:W-:Y:S01]  /*88a0*/  @!P5 IMAD.WIDE R10, R2, 0x4, R4 ;  /* 0x00000004020ad825 */ /* 0x004fe200078e0204 */
[-C--:B------:R-:W-:Y:S02]  /*88b0*/  @!P4 LEA.HI.X R7, R225, R5.reuse, R167, 0x2, P2 ;  /* 0x00000005e107c211 */ /* 0x080fe400010f14a7 */
[----:B------:R-:W-:Y:S02]  /*88c0*/  ISETP.GE.AND P2, PT, R221, UR4, PT ;  /* 0x00000004dd007c0c */ /* 0x000fe4000bf46270 */
[----:B------:R-:W-:Y:S01]  /*88d0*/  @!P3 LEA.HI.X R9, R224, R5, R166, 0x2, P6 ;  /* 0x00000005e009b211 */ /* 0x000fe200030f14a6 */
[----:B------:R-:W-:Y:S04]  /*88e0*/  @!P5 ST.E.64 desc[UR40][R10.64], R24 ;  /* 0x000000180a00d985 */ /* 0x000fe8000c101b28 */
[----:B------:R1:W-:Y:S01]  /*88f0*/  @!P4 ST.E.64 desc[UR40][R6.64], R28 ;  /* 0x0000001c0600c985 */ /* 0x0003e2000c101b28 */
[----:B------:R-:W-:-:S03]  /*8900*/  ISETP.GE.AND P4, PT, R219, UR4, PT ;  /* 0x00000004db007c0c */ /* 0x000fc6000bf86270 */
[----:B------:R2:W-:Y:S01]  /*8910*/  @!P3 ST.E.64 desc[UR40][R8.64], R32 ;  /* 0x000000200800b985 */ /* 0x0005e2000c101b28 */
[----:B------:R-:W-:Y:S02]  /*8920*/  ISETP.GE.AND P3, PT, R220, UR4, PT ;  /* 0x00000004dc007c0c */ /* 0x000fe4000bf66270 */
[CC--:B-1----:R-:W-:Y:S01]  /*8930*/  @!P0 LEA R6, P6, R223.reuse, R4.reuse, 0x2 ;  /* 0x00000004df068211 */ /* 0x0c2fe200078c10ff */
[----:B------:R-:W-:Y:S01]  /*8940*/  VIADD R29, R2, 0xf8 ;  /* 0x000000f8021d7836 */ /* 0x000fe20000000000 */
[CC--:B--2---:R-:W-:Y:S02]  /*8950*/  @!P1 LEA R8, P5, R222.reuse, R4.reuse, 0x2 ;  /* 0x00000004de089211 */ /* 0x0c4fe400078a10ff */
[-C--:B------:R-:W-:Y:S02]  /*8960*/  @!P0 LEA.HI.X R7, R223, R5.reuse, R165, 0x2, P6 ;  /* 0x00000005df078211 */ /* 0x080fe400030f14a5 */
[----:B------:R-:W-:Y:S02]  /*8970*/  @!P1 LEA.HI.X R9, R222, R5, R164, 0x2, P5 ;  /* 0x00000005de099211 */ /* 0x000fe400028f14a4 */
[----:B------:R-:W-:Y:S01]  /*8980*/  ISETP.GE.AND P5, PT, R218, UR4, PT ;  /* 0x00000004da007c0c */ /* 0x000fe2000bfa6270 */
[----:B------:R1:W-:Y:S01]  /*8990*/  @!P0 ST.E.64 desc[UR40][R6.64], R36 ;  /* 0x0000002406008985 */ /* 0x0003e2000c101b28 */
[----:B------:R-:W-:-:S02]  /*89a0*/  @!P2 LEA R10, P6, R221, R4, 0x2 ;  /* 0x00000004dd0aa211 */ /* 0x000fc400078c10ff */
[----:B------:R-:W-:Y:S01]  /*89b0*/  ISETP.GE.AND P0, PT, R217, UR4, PT ;  /* 0x00000004d9007c0c */ /* 0x000fe2000bf06270 */
[----:B------:R2:W-:Y:S01]  /*89c0*/  @!P1 ST.E.64 desc[UR40][R8.64], R40 ;  /* 0x0000002808009985 */ /* 0x0005e2000c101b28 */
[----:B------:R-:W-:Y:S02]  /*89d0*/  @!P2 LEA.HI.X R11, R221, R5, R163, 0x2, P6 ;  /* 0x00000005dd0ba211 */ /* 0x000fe400030f14a3 */
[----:B------:R-:W-:-:S03]  /*89e0*/  ISETP.GE.AND P1, PT, R216, UR4, PT ;  /* 0x00000004d8007c0c */ /* 0x000fc6000bf26270 */
[----:B------:R3:W-:Y:S01]  /*89f0*/  @!P2 ST.E.64 desc[UR40][R10.64], R44 ;  /* 0x0000002c0a00a985 */ /* 0x0007e2000c101b28 */
[CC--:B-1----:R-:W-:Y:S02]  /*8a00*/  @!P3 LEA R6, P6, R220.reuse, R4.reuse, 0x2 ;  /* 0x00000004dc06b211 */ /* 0x0c2fe400078c10ff */
[CC--:B--2---:R-:W-:Y:S02]  /*8a10*/  @!P4 LEA R8, P2, R219.reuse, R4.reuse, 0x2 ;  /* 0x00000004db08c211 */ /* 0x0c4fe400078410ff */
[-C--:B------:R-:W-:Y:S02]  /*8a20*/  @!P3 LEA.HI.X R7, R220, R5.reuse, R162, 0x2, P6 ;  /* 0x00000005dc07b211 */ /* 0x080fe400030f14a2 */
[----:B------:R-:W-:Y:S02]  /*8a30*/  @!P4 LEA.HI.X R9, R219, R5, R161, 0x2, P2 ;  /* 0x00000005db09c211 */ /* 0x000fe400010f14a1 */
[----:B---3--:R-:W-:Y:S01]  /*8a40*/  @!P5 LEA R10, P6, R218, R4, 0x2 ;  /* 0x00000004da0ad211 */ /* 0x008fe200078c10ff */
[----:B------:R1:W-:Y:S01]  /*8a50*/  @!P3 ST.E.64 desc[UR40][R6.64], R48 ;  /* 0x000000300600b985 */ /* 0x0003e2000c101b28 */
[----:B------:R-:W-:-:S02]  /*8a60*/  ISETP.GE.AND P2, PT, R215, UR4, PT ;  /* 0x00000004d7007c0c */ /* 0x000fc4000bf46270 */
[----:B------:R-:W-:Y:S01]  /*8a70*/  @!P5 LEA.HI.X R11, R218, R5, R160, 0x2, P6 ;  /* 0x00000005da0bd211 */ /* 0x000fe200030f14a0 */
[----:B------:R2:W-:Y:S01]  /*8a80*/  @!P4 ST.E.64 desc[UR40][R8.64], R52 ;  /* 0x000000340800c985 */ /* 0x0005e2000c101b28 */
[----:B------:R-:W-:-:S03]  /*8a90*/  ISETP.GE.AND P3, PT, R214, UR4, PT ;  /* 0x00000004d6007c0c */ /* 0x000fc6000bf66270 */
[----:B------:R3:W-:Y:S01]  /*8aa0*/  @!P5 ST.E.64 desc[UR40][R10.64], R56 ;  /* 0x000000380a00d985 */ /* 0x0007e2000c101b28 */
[CC--:B-1----:R-:W-:Y:S02]  /*8ab0*/  @!P0 LEA R6, P4, R217.reuse, R4.reuse, 0x2 ;  /* 0x00000004d9068211 */ /* 0x0c2fe400078810ff */
[C---:B--2---:R-:W-:Y:S02]  /*8ac0*/  @!P1 LEA R8, P5, R216.reuse, R4, 0x2 ;  /* 0x00000004d8089211 */ /* 0x044fe400078a10ff */
[-C--:B------:R-:W-:Y:S02]  /*8ad0*/  @!P0 LEA.HI.X R7, R217, R5.reuse, R159, 0x2, P4 ;  /* 0x00000005d9078211 */ /* 0x080fe400020f149f */
[----:B------:R-:W-:Y:S02]  /*8ae0*/  ISETP.GE.AND P4, PT, R213, UR4, PT ;  /* 0x00000004d5007c0c */ /* 0x000fe4000bf86270 */
[----:B------:R-:W-:Y:S01]  /*8af0*/  @!P1 LEA.HI.X R9, R216, R5, R158, 0x2, P5 ;  /* 0x00000005d8099211 */ /* 0x000fe200028f149e */
[----:B------:R1:W-:Y:S01]  /*8b00*/  @!P0 ST.E.64 desc[UR40][R6.64], R60 ;  /* 0x0000003c06008985 */ /* 0x0003e2000c101b28 */
[----:B------:R-:W-:-:S02]  /*8b10*/  ISETP.GE.AND P5, PT, R212, UR4, PT ;  /* 0x00000004d4007c0c */ /* 0x000fc4000bfa6270 */
[C---:B---3--:R-:W-:Y:S01]  /*8b20*/  @!P2 LEA R10, P6, R215.reuse, R4, 0x2 ;  /* 0x00000004d70aa211 */ /* 0x048fe200078c10ff */
[----:B------:R2:W-:Y:S01]  /*8b30*/  @!P1 ST.E.64 desc[UR40][R8.64], R64 ;  /* 0x0000004008009985 */ /* 0x0005e2000c101b28 */
[----:B------:R-:W-:Y:S02]  /*8b40*/  ISETP.GE.AND P1, PT, R210, UR4, PT ;  /* 0x00000004d2007c0c */ /* 0x000fe4000bf26270 */
[----:B------:R-:W-:Y:S02]  /*8b50*/  @!P2 LEA.HI.X R11, R215, R5, R157, 0x2, P6 ;  /* 0x00000005d70ba211 */ /* 0x000fe400030f149d */
[----:B------:R-:W-:-:S03]  /*8b60*/  ISETP.GE.AND P0, PT, R211, UR4, PT ;  /* 0x00000004d3007c0c */ /* 0x000fc6000bf06270 */
[----:B------:R3:W-:Y:S01]  /*8b70*/  @!P2 ST.E.64 desc[UR40][R10.64], R68 ;  /* 0x000000440a00a985 */ /* 0x0007e2000c101b28 */
[CC--:B-1----:R-:W-:Y:S02]  /*8b80*/  @!P3 LEA R6, P6, R214.reuse, R4.reuse, 0x2 ;  /* 0x00000004d606b211 */ /* 0x0c2fe400078c10ff */
[CC--:B--2---:R-:W-:Y:S02]  /*8b90*/  @!P4 LEA R8, P2, R213.reuse, R4.reuse, 0x2 ;  /* 0x00000004d508c211 */ /* 0x0c4fe400078410ff */
[-C--:B------:R-:W-:Y:S02]  /*8ba0*/  @!P3 LEA.HI.X R7, R214, R5.reuse, R156, 0x2, P6 ;  /* 0x00000005d607b211 */ /* 0x080fe400030f149c */
[----:B------:R-:W-:Y:S02]  /*8bb0*/  @!P4 LEA.HI.X R9, R213, R5, R155, 0x2, P2 ;  /* 0x00000005d509c211 */ /* 0x000fe400010f149b */
[----:B------:R-:W-:Y:S01]  /*8bc0*/  ISETP.GE.AND P2, PT, R209, UR4, PT ;  /* 0x00000004d1007c0c */ /* 0x000fe2000bf46270 */
[----:B------:R-:W-:Y:S01]  /*8bd0*/  @!P3 ST.E.64 desc[UR40][R6.64], R72 ;  /* 0x000000480600b985 */ /* 0x000fe2000c101b28 */
[----:B---3--:R-:W-:-:S02]  /*8be0*/  @!P5 LEA R10, P6, R212, R4, 0x2 ;  /* 0x00000004d40ad211 */ /* 0x008fc400078c10ff */
[-C--:B------:R-:W-:Y:S01]  /*8bf0*/  @!P1 LEA R20, P3, R210, R4.reuse, 0x2 ;  /* 0x00000004d2149211 */ /* 0x080fe200078610ff */
[----:B------:R1:W-:Y:S01]  /*8c00*/  @!P4 ST.E.64 desc[UR40][R8.64], R76 ;  /* 0x0000004c0800c985 */ /* 0x0003e2000c101b28 */
[-C--:B------:R-:W-:Y:S02]  /*8c10*/  @!P5 LEA.HI.X R11, R212, R5.reuse, R154, 0x2, P6 ;  /* 0x00000005d40bd211 */ /* 0x080fe400030f149a */
[----:B------:R-:W-:Y:S02]  /*8c20*/  @!P0 LEA R14, P6, R211, R4, 0x2 ;  /* 0x00000004d30e8211 */ /* 0x000fe400078c10ff */
[----:B------:R-:W-:Y:S01]  /*8c30*/  ISETP.GE.AND P4, PT, R207, UR4, PT ;  /* 0x00000004cf007c0c */ /* 0x000fe2000bf86270 */
[----:B------:R2:W-:Y:S01]  /*8c40*/  @!P5 ST.E.64 desc[UR40][R10.64], R80 ;  /* 0x000000500a00d985 */ /* 0x0005e2000c101b28 */
[----:B------:R-:W-:Y:S02]  /*8c50*/  ISETP.GE.AND P5, PT, R208, UR4, PT ;  /* 0x00000004d0007c0c */ /* 0x000fe4000bfa6270 */
[----:B------:R-:W-:-:S02]  /*8c60*/  @!P1 LEA.HI.X R21, R210, R5, R152, 0x2, P3 ;  /* 0x00000005d2159211 */ /* 0x000fc400018f1498 */
[----:B------:R-:W-:Y:S02]  /*8c70*/  ISETP.GE.AND P3, PT, R206, UR4, PT ;  /* 0x00000004ce007c0c */ /* 0x000fe4000bf66270 */
[----:B------:R-:W-:Y:S02]  /*8c80*/  @!P0 LEA.HI.X R15, R211, R5, R153, 0x2, P6 ;  /* 0x00000005d30f8211 */ /* 0x000fe400030f1499 */
[----:B------:R-:W-:-:S03]  /*8c90*/  @!P2 LEA R24, P6, R209, R4, 0x2 ;  /* 0x00000004d118a211 */ /* 0x000fc600078c10ff */
[----:B------:R3:W-:Y:S01]  /*8ca0*/  @!P0 ST.E.64 desc[UR40][R14.64], R84 ;  /* 0x000000540e008985 */ /* 0x0007e2000c101b28 */
[-C--:B------:R-:W-:Y:S02]  /*8cb0*/  @!P2 LEA.HI.X R25, R209, R5.reuse, R237, 0x2, P6 ;  /* 0x00000005d119a211 */ /* 0x080fe400030f14ed */
[-C--:B-1----:R-:W-:Y:S01]  /*8cc0*/  @!P4 LEA R8, P0, R207, R4.reuse, 0x2 ;  /* 0x00000004cf08c211 */ /* 0x082fe200078010ff */
[----:B------:R1:W-:Y:S01]  /*8cd0*/  @!P1 ST.E.64 desc[UR40][R20.64], R88 ;  /* 0x0000005814009985 */ /* 0x0003e2000c101b28 */
[-C--:B------:R-:W-:Y:S02]  /*8ce0*/  @!P5 LEA R6, P1, R208, R4.reuse, 0x2 ;  /* 0x00000004d006d211 */ /* 0x080fe400078210ff */
[----:B--2---:R-:W-:Y:S01]  /*8cf0*/  @!P3 LEA R10, P6, R206, R4, 0x2 ;  /* 0x00000004ce0ab211 */ /* 0x004fe200078c10ff */
[----:B------:R2:W-:Y:S01]  /*8d00*/  @!P2 ST.E.64 desc[UR40][R24.64], R92 ;  /* 0x0000005c1800a985 */ /* 0x0005e2000c101b28 */
[----:B------:R-:W-:Y:S02]  /*8d10*/  ISETP.GE.AND P2, PT, R205, UR4, PT ;  /* 0x00000004cd007c0c */ /* 0x000fe4000bf46270 */
[----:B------:R-:W-:-:S02]  /*8d20*/  @!P5 LEA.HI.X R7, R208, R5, R236, 0x2, P1 ;  /* 0x00000005d007d211 */ /* 0x000fc400008f14ec */
[----:B------:R-:W-:Y:S02]  /*8d30*/  ISETP.GE.AND P1, PT, R204, UR4, PT ;  /* 0x00000004cc007c0c */ /* 0x000fe4000bf26270 */
[-C--:B------:R-:W-:Y:S01]  /*8d40*/  @!P4 LEA.HI.X R9, R207, R5.reuse, R235, 0x2, P0 ;  /* 0x00000005cf09c211 */ /* 0x080fe200000f14eb */
[----:B------:R-:W-:Y:S01]  /*8d50*/  @!P5 ST.E.64 desc[UR40][R6.64], R96 ;  /* 0x000000600600d985 */ /* 0x000fe2000c101b28 */
[----:B------:R-:W-:Y:S02]  /*8d60*/  @!P3 LEA.HI.X R11, R206, R5, R234, 0x2, P6 ;  /* 0x00000005ce0bb211 */ /* 0x000fe400030f14ea */
[----:B------:R-:W-:Y:S01]  /*8d70*/  ISETP.GE.AND P0, PT, R23, UR4, PT ;  /* 0x0000000417007c0c */ /* 0x000fe2000bf06270 */
[----:B------:R4:W-:Y:S01]  /*8d80*/  @!P4 ST.E.64 desc[UR40][R8.64], R100 ;  /* 0x000000640800c985 */ /* 0x0009e2000c101b28 */
[----:B------:R-:W-:Y:S02]  /*8d90*/  ISETP.GE.AND P4, PT, R19, UR4, PT ;  /* 0x0000000413007c0c */ /* 0x000fe4000bf86270 */
[----:B---3--:R-:W-:Y:S01]  /*8da0*/  @!P2 LEA R14, P6, R205, R4, 0x2 ;  /* 0x00000004cd0ea211 */ /* 0x008fe200078c10ff */
[----:B------:R3:W-:Y:S01]  /*8db0*/  @!P3 ST.E.64 desc[UR40][R10.64], R104 ;  /* 0x000000680a00b985 */ /* 0x0007e2000c101b28 */
[----:B------:R-:W-:-:S02]  /*8dc0*/  ISETP.GE.AND P3, PT, R22, UR4, PT ;  /* 0x0000000416007c0c */ /* 0x000fc4000bf66270 */
[CC--:B-1----:R-:W-:Y:S02]  /*8dd0*/  @!P1 LEA R20, P5, R204.reuse, R4.reuse, 0x2 ;  /* 0x00000004cc149211 */ /* 0x0c2fe400078a10ff */
[-C--:B------:R-:W-:Y:S02]  /*8de0*/  @!P2 LEA.HI.X R15, R205, R5.reuse, R233, 0x2, P6 ;  /* 0x00000005cd0fa211 */ /* 0x080fe400030f14e9 */
[-C--:B------:R-:W-:Y:S02]  /*8df0*/  @!P1 LEA.HI.X R21, R204, R5.reuse, R232, 0x2, P5 ;  /* 0x00000005cc159211 */ /* 0x080fe400028f14e8 */
[-C--:B--2---:R-:W-:Y:S01]  /*8e00*/  @!P0 LEA R24, P6, R23, R4.reuse, 0x2 ;  /* 0x0000000417188211 */ /* 0x084fe200078c10ff */
[----:B------:R-:W-:Y:S01]  /*8e10*/  @!P2 ST.E.64 desc[UR40][R14.64], R108 ;  /* 0x0000006c0e00a985 */ /* 0x000fe2000c101b28 */
[-C--:B----4-:R-:W-:Y:S02]  /*8e20*/  @!P4 LEA R8, P5, R19, R4.reuse, 0x2 ;  /* 0x000000041308c211 */ /* 0x090fe400078a10ff */
[----:B------:R-:W-:Y:S01]  /*8e30*/  @!P0 LEA.HI.X R25, R23, R5, R231, 0x2, P6 ;  /* 0x0000000517198211 */ /* 0x000fe200030f14e7 */
[----:B------:R-:W-:Y:S01]  /*8e40*/  @!P1 ST.E.64 desc[UR40][R20.64], R112 ;  /* 0x0000007014009985 */ /* 0x000fe2000c101b28 */
[----:B------:R-:W-:-:S02]  /*8e50*/  @!P3 LEA R6, P1, R22, R4, 0x2 ;  /* 0x000000041606b211 */ /* 0x000fc400078210ff */
[----:B------:R-:W-:Y:S01]  /*8e60*/  ISETP.GE.AND P2, PT, R18, UR4, PT ;  /* 0x0000000412007c0c */ /* 0x000fe2000bf46270 */
[----:B------:R1:W-:Y:S01]  /*8e70*/  @!P0 ST.E.64 desc[UR40][R24.64], R116 ;  /* 0x0000007418008985 */ /* 0x0003e2000c101b28 */
[-C--:B------:R-:W-:Y:S02]  /*8e80*/  @!P3 LEA.HI.X R7, R22, R5.reuse, R230, 0x2, P1 ;  /* 0x000000051607b211 */ /* 0x080fe400008f14e6 */
[----:B------:R-:W-:Y:S02]  /*8e90*/  ISETP.GE.AND P1, PT, R17, UR4, PT ;  /* 0x0000000411007c0c */ /* 0x000fe4000bf26270 */
[----:B------:R-:W-:Y:S01]  /*8ea0*/  @!P4 LEA.HI.X R9, R19, R5, R229, 0x2, P5 ;  /* 0x000000051309c211 */ /* 0x000fe200028f14e5 */
[----:B------:R2:W-:Y:S01]  /*8eb0*/  @!P3 ST.E.64 desc[UR40][R6.64], R120 ;  /* 0x000000780600b985 */ /* 0x0005e2000c101b28 */
[----:B------:R-:W-:-:S03]  /*8ec0*/  ISETP.GE.AND P0, PT, R16, UR4, PT ;  /* 0x0000000410007c0c */ /* 0x000fc6000bf06270 */
[----:B------:R4:W-:Y:S01]  /*8ed0*/  @!P4 ST.E.64 desc[UR40][R8.64], R124 ;  /* 0x0000007c0800c985 */ /* 0x0009e2000c101b28 */
[----:B------:R-:W-:Y:S02]  /*8ee0*/  ISETP.GE.AND P4, PT, R13, UR4, PT ;  /* 0x000000040d007c0c */ /* 0x000fe4000bf86270 */
[-C--:B---3--:R-:W-:Y:S01]  /*8ef0*/  @!P2 LEA R10, P5, R18, R4.reuse, 0x2 ;  /* 0x00000004120aa211 */ /* 0x088fe200078a10ff */
[----:B-1----:R-:W-:Y:S01]  /*8f00*/  VIADD R25, R2, 0xf0 ;  /* 0x000000f002197836 */ /* 0x002fe20000000000 */
[----:B------:R-:W-:Y:S02]  /*8f10*/  SHF.R.S32.HI R21, RZ, 0x1f, R16 ;  /* 0x0000001fff157819 */ /* 0x000fe40000011410 */
[----:B------:R-:W-:Y:S02]  /*8f20*/  @!P1 LEA R14, P6, R17, R4, 0x2 ;  /* 0x00000004110e9211 */ /* 0x000fe400078c10ff */
[----:B------:R-:W-:Y:S02]  /*8f30*/  ISETP.GE.AND P3, PT, R25, UR4, PT ;  /* 0x0000000419007c0c */ /* 0x000fe4000bf66270 */
[----:B------:R-:W-:-:S02]  /*8f40*/  @!P2 LEA.HI.X R11, R18, R5, R228, 0x2, P5 ;  /* 0x00000005120ba211 */ /* 0x000fc400028f14e4 */
[CC--:B------:R-:W-:Y:S02]  /*8f50*/  @!P0 LEA R20, P5, R16.reuse, R4.reuse, 0x2 ;  /* 0x0000000410148211 */ /* 0x0c0fe400078a10ff */
[-C--:B------:R-:W-:Y:S01]  /*8f60*/  @!P1 LEA.HI.X R15, R17, R5.reuse, R227, 0x2, P6 ;  /* 0x00000005110f9211 */ /* 0x080fe200030f14e3 */
[----:B------:R3:W-:Y:S01]  /*8f70*/  @!P2 ST.E.64 desc[UR40][R10.64], R128 ;  /* 0x000000800a00a985 */ /* 0x0007e2000c101b28 */
[----:B------:R-:W-:Y:S02]  /*8f80*/  ISETP.GE.AND P6, PT, R29, UR4, PT ;  /* 0x000000041d007c0c */ /* 0x000fe4000bfc6270 */
[----:B------:R-:W-:Y:S01]  /*8f90*/  @!P0 LEA.HI.X R21, R16, R5, R21, 0x2, P5 ;  /* 0x0000000510158211 */ /* 0x000fe200028f1415 */
[----:B------:R3:W-:Y:S01]  /*8fa0*/  @!P1 ST.E.64 desc[UR40][R14.64], R132 ;  /* 0x000000840e009985 */ /* 0x0007e2000c101b28 */
[----:B--2---:R-:W-:Y:S02]  /*8fb0*/  SHF.R.S32.HI R7, RZ, 0x1f, R13 ;  /* 0x0000001fff077819 */ /* 0x004fe4000001140d */
[----:B------:R-:W-:Y:S01]  /*8fc0*/  @!P4 LEA R6, P5, R13, R4, 0x2 ;  /* 0x000000040d06c211 */ /* 0x000fe200078a10ff */
[----:B------:R3:W-:Y:S01]  /*8fd0*/  @!P0 ST.E.64 desc[UR40][R20.64], R136 ;  /* 0x0000008814008985 */ /* 0x0007e2000c101b28 */
[----:B----4-:R-:W-:-:S02]  /*8fe0*/  SHF.R.S32.HI R9, RZ, 0x1f, R25 ;  /* 0x0000001fff097819 */ /* 0x010fc40000011419 */
[-C--:B------:R-:W-:Y:S02]  /*8ff0*/  @!P4 LEA.HI.X R7, R13, R5.reuse, R7, 0x2, P5 ;  /* 0x000000050d07c211 */ /* 0x080fe400028f1407 */
[CC--:B------:R-:W-:Y:S02]  /*9000*/  @!P3 LEA R8, P5, R25.reuse, R4.reuse, 0x2 ;  /* 0x000000041908b211 */ /* 0x0c0fe400078a10ff */
[----:B------:R-:W-:Y:S01]  /*9010*/  SHF.R.S32.HI R13, RZ, 0x1f, R29 ;  /* 0x0000001fff0d7819 */ /* 0x000fe2000001141d */
[----:B------:R3:W-:Y:S01]  /*9020*/  @!P4 ST.E.64 desc[UR40][R6.64], R140 ;  /* 0x0000008c0600c985 */ /* 0x0007e2000c101b28 */
[----:B------:R-:W-:Y:S02]  /*9030*/  @!P3 LEA.HI.X R9, R25, R5, R9, 0x2, P5 ;  /* 0x000000051909b211 */ /* 0x000fe400028f1409 */
[----:B------:R-:W-:-:S03]  /*9040*/  @!P6 LEA R4, P5, R29, R4, 0x2 ;  /* 0x000000041d04e211 */ /* 0x000fc600078a10ff */
[----:B------:R3:W-:Y:S01]  /*9050*/  @!P3 ST.E.64 desc[UR40][R8.64], R144 ;  /* 0x000000900800b985 */ /* 0x0007e2000c101b28 */
[----:B------:R-:W-:-:S05]  /*9060*/  @!P6 LEA.HI.X R5, R29, R5, R13, 0x2, P5 ;  /* 0x000000051d05e211 */ /* 0x000fca00028f140d */
[----:B------:R3:W-:Y:S04]  /*9070*/  @!P6 ST.E.64 desc[UR40][R4.64], R148 ;  /* 0x000000940400e985 */ /* 0x0007e8000c101b28 */
.L_x_394:
[----:B------:R-:W-:Y:S05]  /*9080*/  BSYNC B1 ;  /* 0x0000000000017941 */ /* 0x000fea0003800000 */
.L_x_393:
[----:B------:R-:W-:Y:S01]  /*9090*/  ISETP.GE.AND P0, PT, R0, UR9, PT ;  /* 0x0000000900007c0c */ /* 0x000fe2000bf06270 */
[----:B--23--:R2:W3:Y:S04]  /*90a0*/  SHFL.IDX PT, R5, R12, 0x1, 0x1c1f ;  /* 0x003c1f000c057f89 */ /* 0x00c4e800000e0000 */
[----:B-1----:R2:W1:Y:S08]  /*90b0*/  SHFL.IDX PT, R4, R3, 0x1, 0x1c1f ;  /* 0x003c1f0003047f89 */ /* 0x00247000000e0000 */
[----:B--2---:R-:W-:Y:S05]  /*90c0*/  @P0 BRA `(.L_x_392) ;  /* 0x0000001800000947 */ /* 0x004fea0003800000 */
[----:B------:R-:W-:Y:S01]  /*90d0*/  ULDC UR4, c[0x0][0xac8] ;  /* 0x0002b20000047ab9 */ /* 0x000fe20000000800 */
[C---:B------:R-:W-:Y:S01]  /*90e0*/  VIADD R25, R2.reuse, 0xe8 ;  /* 0x000000e802197836 */ /* 0x040fe20000000000 */
[----:B------:R-:W-:Y:S01]  /*90f0*/  ISETP.GE.AND P5, PT, R225, UR4, PT ;  /* 0x00000004e1007c0c */ /* 0x000fe2000bfa6270 */
[C---:B0-----:R-:W-:Y:S01]  /*9100*/  VIADD R3, R2.reuse, 0xf0 ;  /* 0x000000f002037836 */ /* 0x041fe20000000000 */
[----:B------:R-:W-:Y:S02]  /*9110*/  ISETP.GE.AND P4, PT, R2, UR4, PT ;  /* 0x0000000402007c0c */ /* 0x000fe4000bf86270 */
[----:B------:R-:W-:Y:S02]  /*9120*/  ISETP.GE.AND P2, PT, R224, UR4, PT ;  /* 0x00000004e0007c0c */ /* 0x000fe4000bf46270 */
[----:B------:R-:W-:Y:S02]  /*9130*/  ISETP.GE.AND P1, PT, R223, UR4, PT ;  /* 0x00000004df007c0c */ /* 0x000fe4000bf26270 */
[----:B------:R-:W-:-:S02]  /*9140*/  ISETP.GE.AND P0, PT, R222, UR4, PT ;  /* 0x00000004de007c0c */ /* 0x000fc4000bf06270 */
[----:B------:R-:W-:-:S03]  /*9150*/  SHF.R.S32.HI R0, RZ, 0x1f, R25 ;  /* 0x0000001fff007819 */ /* 0x000fc60000011419 */
[CC--:B-1----:R-:W-:Y:S02]  /*9160*/  @!P5 LEA R8, P3, R225.reuse, R4.reuse, 0x2 ;  /* 0x00000004e108d211 */ /* 0x0c2fe400078610ff */
[----:B---3--:R-:W-:Y:S02]  /*9170*/  @!P4 IMAD.WIDE R6, R2, 0x4, R4 ;  /* 0x000000040206c825 */ /* 0x008fe400078e0204 */
[-C--:B------:R-:W-:Y:S02]  /*9180*/  @!P5 LEA.HI.X R9, R225, R5.reuse, R167, 0x2, P3 ;  /* 0x00000005e109d211 */ /* 0x080fe400018f14a7 */
[CC--:B------:R-:W-:Y:S01]  /*9190*/  @!P2 LEA R10, P6, R224.reuse, R4.reuse, 0x2 ;  /* 0x00000004e00aa211 */ /* 0x0c0fe200078c10ff */
[----:B------:R0:W-:Y:S01]  /*91a0*/  @!P4 ST.E.64 desc[UR40][R6.64], R26 ;  /* 0x0000001a0600c985 */ /* 0x0001e2000c101b28 */
[----:B------:R-:W-:Y:S02]  /*91b0*/  ISETP.GE.AND P3, PT, R221, UR4, PT ;  /* 0x00000004dd007c0c */ /* 0x000fe4000bf66270 */
[----:B------:R-:W-:Y:S01]  /*91c0*/  @!P2 LEA.HI.X R11, R224, R5, R166, 0x2, P6 ;  /* 0x00000005e00ba211 */ /* 0x000fe200030f14a6 */
[----:B------:R1:W-:Y:S01]  /*91d0*/  @!P5 ST.E.64 desc[UR40][R8.64], R30 ;  /* 0x0000001e0800d985 */ /* 0x0003e2000c101b28 */
[----:B------:R-:W-:-:S02]  /*91e0*/  @!P1 LEA R12, P5, R223, R4, 0x2 ;  /* 0x00000004df0c9211 */ /* 0x000fc400078a10ff */
[----:B------:R-:W-:Y:S01]  /*91f0*/  ISETP.GE.AND P4, PT, R220, UR4, PT ;  /* 0x00000004dc007c0c */ /* 0x000fe2000bf86270 */
[----:B------:R2:W-:Y:S01]  /*9200*/  @!P2 ST.E.64 desc[UR40][R10.64], R34 ;  /* 0x000000220a00a985 */ /* 0x0005e2000c101b28 */
[CC--:B------:R-:W-:Y:S02]  /*9210*/  @!P0 LEA R14, P6, R222.reuse, R4.reuse, 0x2 ;  /* 0x00000004de0e8211 */ /* 0x0c0fe400078c10ff */
[-C--:B------:R-:W-:Y:S02]  /*9220*/  @!P1 LEA.HI.X R13, R223, R5.reuse, R165, 0x2, P5 ;  /* 0x00000005df0d9211 */ /* 0x080fe400028f14a5 */
[----:B------:R-:W-:Y:S02]  /*9230*/  ISETP.GE.AND P5, PT, R219, UR4, PT ;  /* 0x00000004db007c0c */ /* 0x000fe4000bfa6270 */
[----:B------:R-:W-:Y:S01]  /*9240*/  @!P0 LEA.HI.X R15, R222, R5, R164, 0x2, P6 ;  /* 0x00000005de0f8211 */ /* 0x000fe200030f14a4 */
[----:B------:R3:W-:Y:S01]  /*9250*/  @!P1 ST.E.64 desc[UR40][R12.64], R38 ;  /* 0x000000260c009985 */ /* 0x0007e2000c101b28 */
[----:B0-----:R-:W-:-:S02]  /*9260*/  @!P3 LEA R6, P6, R221, R4, 0x2 ;  /* 0x00000004dd06b211 */ /* 0x001fc400078c10ff */
[----:B------:R-:W-:Y:S01]  /*9270*/  ISETP.GE.AND P1, PT, R217, UR4, PT ;  /* 0x00000004d9007c0c */ /* 0x000fe2000bf26270 */
[----:B------:R0:W-:Y:S01]  /*9280*/  @!P0 ST.E.64 desc[UR40][R14.64], R42 ;  /* 0x0000002a0e008985 */ /* 0x0001e2000c101b28 */
[----:B------:R-:W-:Y:S02]  /*9290*/  ISETP.GE.AND P0, PT, R218, UR4, PT ;  /* 0x00000004da007c0c */ /* 0x000fe4000bf06270 */
[CC--:B-1----:R-:W-:Y:S02]  /*92a0*/  @!P4 LEA R8, P2, R220.reuse, R4.reuse, 0x2 ;  /* 0x00000004dc08c211 */ /* 0x0c2fe400078410ff */
[-C--:B------:R-:W-:Y:S02]  /*92b0*/  @!P3 LEA.HI.X R7, R221, R5.reuse, R163, 0x2, P6 ;  /* 0x00000005dd07b211 */ /* 0x080fe400030f14a3 */
[----:B------:R-:W-:Y:S02]  /*92c0*/  @!P5 LEA R20, P6, R219, R4, 0x2 ;  /* 0x00000004db14d211 */ /* 0x000fe400078c10ff */
[----:B------:R-:W-:Y:S01]  /*92d0*/  @!P4 LEA.HI.X R9, R220, R5, R162, 0x2, P2 ;  /* 0x00000005dc09c211 */ /* 0x000fe200010f14a2 */
[----:B------:R1:W-:Y:S01]  /*92e0*/  @!P3 ST.E.64 desc[UR40][R6.64], R46 ;  /* 0x0000002e0600b985 */ /* 0x0003e2000c101b28 */
[----:B------:R-:W-:-:S02]  /*92f0*/  ISETP.GE.AND P2, PT, R216, UR4, PT ;  /* 0x00000004d8007c0c */ /* 0x000fc4000bf46270 */
[-C--:B------:R-:W-:Y:S01]  /*9300*/  @!P5 LEA.HI.X R21, R219, R5.reuse, R161, 0x2, P6 ;  /* 0x00000005db15d211 */ /* 0x080fe200030f14a1 */
[----:B------:R4:W-:Y:S01]  /*9310*/  @!P4 ST.E.64 desc[UR40][R8.64], R50 ;  /* 0x000000320800c985 */ /* 0x0009e2000c101b28 */
[CC--:B--2---:R-:W-:Y:S02]  /*9320*/  @!P0 LEA R10, P4, R218.reuse, R4.reuse, 0x2 ;  /* 0x00000004da0a8211 */ /* 0x0c4fe400078810ff */
[----:B------:R-:W-:Y:S01]  /*9330*/  ISETP.GE.AND P3, PT, R215, UR4, PT ;  /* 0x00000004d7007c0c */ /* 0x000fe2000bf66270 */
[----:B------:R2:W-:Y:S01]  /*9340*/  @!P5 ST.E.64 desc[UR40][R20.64], R54 ;  /* 0x000000361400d985 */ /* 0x0005e2000c101b28 */
[----:B---3--:R-:W-:Y:S02]  /*9350*/  @!P1 LEA R12, P5, R217, R4, 0x2 ;  /* 0x00000004d90c9211 */ /* 0x008fe400078a10ff */
[----:B------:R-:W-:Y:S02]  /*9360*/  @!P0 LEA.HI.X R11, R218, R5, R160, 0x2, P4 ;  /* 0x00000005da0b8211 */ /* 0x000fe400020f14a0 */
[----:B------:R-:W-:-:S02]  /*9370*/  ISETP.GE.AND P4, PT, R214, UR4, PT ;  /* 0x00000004d6007c0c */ /* 0x000fc4000bf86270 */
[-C--:B------:R-:W-:Y:S01]  /*9380*/  @!P1 LEA.HI.X R13, R217, R5.reuse, R159, 0x2, P5 ;  /* 0x00000005d90d9211 */ /* 0x080fe200028f149f */
[----:B------:R-:W-:Y:S01]  /*9390*/  @!P0 ST.E.64 desc[UR40][R10.64], R58 ;  /* 0x0000003a0a008985 */ /* 0x000fe2000c101b28 */
[----:B------:R-:W-:Y:S02]  /*93a0*/  ISETP.GE.AND P5, PT, R213, UR4, PT ;  /* 0x00000004d5007c0c */ /* 0x000fe4000bfa6270 */
[CC--:B0-----:R-:W-:Y:S01]  /*93b0*/  @!P2 LEA R14, P6, R216.reuse, R4.reuse, 0x2 ;  /* 0x00000004d80ea211 */ /* 0x0c1fe200078c10ff */
[----:B------:R0:W-:Y:S01]  /*93c0*/  @!P1 ST.E.64 desc[UR40][R12.64], R62 ;  /* 0x0000003e0c009985 */ /* 0x0001e2000c101b28 */
[----:B------:R-:W-:Y:S02]  /*93d0*/  ISETP.GE.AND P1, PT, R211, UR4, PT ;  /* 0x00000004d3007c0c */ /* 0x000fe4000bf26270 */
[----:B------:R-:W-:Y:S02]  /*93e0*/  @!P2 LEA.HI.X R15, R216, R5, R158, 0x2, P6 ;  /* 0x00000005d80fa211 */ /* 0x000fe400030f149e */
[----:B-1----:R-:W-:-:S02]  /*93f0*/  @!P3 LEA R6, P6, R215, R4, 0x2 ;  /* 0x00000004d706b211 */ /* 0x002fc400078c10ff */
[-C--:B----4-:R-:W-:Y:S01]  /*9400*/  @!P4 LEA R8, P0, R214, R4.reuse, 0x2 ;  /* 0x00000004d608c211 */ /* 0x090fe200078010ff */
[----:B------:R1:W-:Y:S01]  /*9410*/  @!P2 ST.E.64 desc[UR40][R14.64], R66 ;  /* 0x000000420e00a985 */ /* 0x0003e2000c101b28 */
[----:B------:R-:W-:Y:S02]  /*9420*/  ISETP.GE.AND P2, PT, R212, UR4, PT ;  /* 0x00000004d4007c0c */ /* 0x000fe4000bf46270 */
[-C--:B------:R-:W-:Y:S02]  /*9430*/  @!P3 LEA.HI.X R7, R215, R5.reuse, R157, 0x2, P6 ;  /* 0x00000005d707b211 */ /* 0x080fe400030f149d */
[----:B--2---:R-:W-:Y:S02]  /*9440*/  @!P5 LEA R20, P6, R213, R4, 0x2 ;  /* 0x00000004d514d211 */ /* 0x004fe400078c10ff */
[----:B------:R-:W-:Y:S01]  /*9450*/  @!P4 LEA.HI.X R9, R214, R5, R156, 0x2, P0 ;  /* 0x00000005d609c211 */ /* 0x000fe200000f149c */
[----:B------:R2:W-:Y:S01]  /*9460*/  @!P3 ST.E.64 desc[UR40][R6.64], R70 ;  /* 0x000000460600b985 */ /* 0x0005e2000c101b28 */
[----:B------:R-:W-:-:S02]  /*9470*/  ISETP.GE.AND P0, PT, R210, UR4, PT ;  /* 0x00000004d2007c0c */ /* 0x000fc4000bf06270 */
[-C--:B------:R-:W-:Y:S01]  /*9480*/  @!P5 LEA.HI.X R21, R213, R5.reuse, R155, 0x2, P6 ;  /* 0x00000005d515d211 */ /* 0x080fe200030f149b */
[----:B------:R3:W-:Y:S01]  /*9490*/  @!P4 ST.E.64 desc[UR40][R8.64], R74 ;  /* 0x0000004a0800c985 */ /* 0x0007e2000c101b28 */
[-C--:B0-----:R-:W-:Y:S02]  /*94a0*/  @!P1 LEA R12, P3, R211, R4.reuse, 0x2 ;  /* 0x00000004d30c9211 */ /* 0x081fe400078610ff */
[----:B------:R-:W-:Y:S01]  /*94b0*/  @!P2 LEA R10, P6, R212, R4, 0x2 ;  /* 0x00000004d40aa211 */ /* 0x000fe200078c10ff */
[----:B------:R0:W-:Y:S01]  /*94c0*/  @!P5 ST.E.64 desc[UR40][R20.64], R78 ;  /* 0x0000004e1400d985 */ /* 0x0001e2000c101b28 */
[----:B------:R-:W-:Y:S02]  /*94d0*/  ISETP.GE.AND P5, PT, R209, UR4, PT ;  /* 0x00000004d1007c0c */ /* 0x000fe4000bfa6270 */
[----:B------:R-:W-:Y:S02]  /*94e0*/  ISETP.GE.AND P4, PT, R208, UR4, PT ;  /* 0x00000004d0007c0c */ /* 0x000fe4000bf86270 */
[----:B------:R-:W-:-:S02]  /*94f0*/  @!P2 LEA.HI.X R11, R212, R5, R154, 0x2, P6 ;  /* 0x00000005d40ba211 */ /* 0x000fc400030f149a */
[CC--:B-1----:R-:W-:Y:S02]  /*9500*/  @!P0 LEA R14, P6, R210.reuse, R4.reuse, 0x2 ;  /* 0x00000004d20e8211 */ /* 0x0c2fe400078c10ff */
[-C--:B------:R-:W-:Y:S01]  /*9510*/  @!P1 LEA.HI.X R13, R211, R5.reuse, R153, 0x2, P3 ;  /* 0x00000005d30d9211 */ /* 0x080fe200018f1499 */
[----:B------:R1:W-:Y:S01]  /*9520*/  @!P2 ST.E.64 desc[UR40][R10.64], R82 ;  /* 0x000000520a00a985 */ /* 0x0003e2000c101b28 */
[----:B------:R-:W-:Y:S02]  /*9530*/  ISETP.GE.AND P3, PT, R207, UR4, PT ;  /* 0x00000004cf007c0c */ /* 0x000fe4000bf66270 */
[----:B------:R-:W-:Y:S01]  /*9540*/  @!P0 LEA.HI.X R15, R210, R5, R152, 0x2, P6 ;  /* 0x00000005d20f8211 */ /* 0x000fe200030f1498 */
[----:B------:R4:W-:Y:S01]  /*9550*/  @!P1 ST.E.64 desc[UR40][R12.64], R86 ;  /* 0x000000560c009985 */ /* 0x0009e2000c101b28 */
[-C--:B--2---:R-:W-:Y:S02]  /*9560*/  @!P5 LEA R6, P2, R209, R4.reuse, 0x2 ;  /* 0x00000004d106d211 */ /* 0x084fe400078410ff */
[----:B---3--:R-:W-:Y:S01]  /*9570*/  @!P4 LEA R8, P1, R208, R4, 0x2 ;  /* 0x00000004d008c211 */ /* 0x008fe200078210ff */
[----:B------:R2:W-:Y:S01]  /*9580*/  @!P0 ST.E.64 desc[UR40][R14.64], R90 ;  /* 0x0000005a0e008985 */ /* 0x0005e2000c101b28 */
[----:B------:R-:W-:-:S02]  /*9590*/  ISETP.GE.AND P0, PT, R206, UR4, PT ;  /* 0x00000004ce007c0c */ /* 0x000fc4000bf06270 */
[-C--:B------:R-:W-:Y:S02]  /*95a0*/  @!P5 LEA.HI.X R7, R209, R5.reuse, R237, 0x2, P2 ;  /* 0x00000005d107d211 */ /* 0x080fe400010f14ed */
[----:B------:R-:W-:Y:S02]  /*95b0*/  ISETP.GE.AND P2, PT, R205, UR4, PT ;  /* 0x00000004cd007c0c */ /* 0x000fe4000bf46270 */
[-C--:B------:R-:W-:Y:S01]  /*95c0*/  @!P4 LEA.HI.X R9, R208, R5.reuse, R236, 0x2, P1 ;  /* 0x00000005d009c211 */ /* 0x080fe200008f14ec */
[----:B------:R3:W-:Y:S01]  /*95d0*/  @!P5 ST.E.64 desc[UR40][R6.64], R94 ;  /* 0x0000005e0600d985 */ /* 0x0007e2000c101b28 */
[C---:B0-----:R-:W-:Y:S02]  /*95e0*/  @!P3 LEA R20, P6, R207.reuse, R4, 0x2 ;  /* 0x00000004cf14b211 */ /* 0x041fe400078c10ff */
[----:B------:R-:W-:Y:S01]  /*95f0*/  ISETP.GE.AND P1, PT, R204, UR4, PT ;  /* 0x00000004cc007c0c */ /* 0x000fe2000bf26270 */
[----:B------:R0:W-:Y:S01]  /*9600*/  @!P4 ST.E.64 desc[UR40][R8.64], R98 ;  /* 0x000000620800c985 */ /* 0x0001e2000c101b28 */
[----:B------:R-:W-:-:S02]  /*9610*/  @!P3 LEA.HI.X R21, R207, R5, R235, 0x2, P6 ;  /* 0x00000005cf15b211 */ /* 0x000fc400030f14eb */
[----:B------:R-:W-:Y:S02]  /*9620*/  ISETP.GE.AND P4, PT, R23, UR4, PT ;  /* 0x0000000417007c0c */ /* 0x000fe4000bf86270 */
[-C--:B-1----:R-:W-:Y:S01]  /*9630*/  @!P0 LEA R10, P6, R206, R4.reuse, 0x2 ;  /* 0x00000004ce0a8211 */ /* 0x082fe200078c10ff */
[----:B------:R1:W-:Y:S01]  /*9640*/  @!P3 ST.E.64 desc[UR40][R20.64], R102 ;  /* 0x000000661400b985 */ /* 0x0003e2000c101b28 */
[----:B------:R-:W-:Y:S02]  /*9650*/  ISETP.GE.AND P5, PT, R22, UR4, PT ;  /* 0x0000000416007c0c */ /* 0x000fe4000bfa6270 */
[C---:B----4-:R-:W-:Y:S02]  /*9660*/  @!P2 LEA R12, P3, R205.reuse, R4, 0x2 ;  /* 0x00000004cd0ca211 */ /* 0x050fe400078610ff */
[-C--:B------:R-:W-:Y:S02]  /*9670*/  @!P0 LEA.HI.X R11, R206, R5.reuse, R234, 0x2, P6 ;  /* 0x00000005ce0b8211 */ /* 0x080fe400030f14ea */
[----:B------:R-:W-:-:S02]  /*9680*/  @!P2 LEA.HI.X R13, R205, R5, R233, 0x2, P3 ;  /* 0x00000005cd0da211 */ /* 0x000fc400018f14e9 */
[----:B------:R-:W-:Y:S01]  /*9690*/  ISETP.GE.AND P3, PT, R19, UR4, PT ;  /* 0x0000000413007c0c */ /* 0x000fe2000bf66270 */
[----:B------:R4:W-:Y:S01]  /*96a0*/  @!P0 ST.E.64 desc[UR40][R10.64], R106 ;  /* 0x0000006a0a008985 */ /* 0x0009e2000c101b28 */
[CC--:B--2---:R-:W-:Y:S02]  /*96b0*/  @!P1 LEA R14, P6, R204.reuse, R4.reuse, 0x2 ;  /* 0x00000004cc0e9211 */ /* 0x0c4fe400078c10ff */
[CC--:B---3--:R-:W-:Y:S01]  /*96c0*/  @!P4 LEA R6, P0, R23.reuse, R4.reuse, 0x2 ;  /* 0x000000041706c211 */ /* 0x0c8fe200078010ff */
[----:B------:R2:W-:Y:S01]  /*96d0*/  @!P2 ST.E.64 desc[UR40][R12.64], R110 ;  /* 0x0000006e0c00a985 */ /* 0x0005e2000c101b28 */
[-C--:B------:R-:W-:Y:S02]  /*96e0*/  @!P1 LEA.HI.X R15, R204, R5.reuse, R232, 0x2, P6 ;  /* 0x00000005cc0f9211 */ /* 0x080fe400030f14e8 */
[----:B0-----:R-:W-:Y:S02]  /*96f0*/  @!P5 LEA R8, P6, R22, R4, 0x2 ;  /* 0x000000041608d211 */ /* 0x001fe400078c10ff */
[----:B------:R-:W-:Y:S01]  /*9700*/  @!P4 LEA.HI.X R7, R23, R5, R231, 0x2, P0 ;  /* 0x000000051707c211 */ /* 0x000fe200000f14e7 */
[----:B------:R-:W-:Y:S01]  /*9710*/  @!P1 ST.E.64 desc[UR40][R14.64], R114 ;  /* 0x000000720e009985 */ /* 0x000fe2000c101b28 */
[----:B------:R-:W-:-:S02]  /*9720*/  ISETP.GE.AND P0, PT, R18, UR4, PT ;  /* 0x0000000412007c0c */ /* 0x000fc4000bf06270 */
[-C--:B------:R-:W-:Y:S01]  /*9730*/  @!P5 LEA.HI.X R9, R22, R5.reuse, R230, 0x2, P6 ;  /* 0x000000051609d211 */ /* 0x080fe200030f14e6 */
[----:B------:R0:W-:Y:S01]  /*9740*/  @!P4 ST.E.64 desc[UR40][R6.64], R118 ;  /* 0x000000760600c985 */ /* 0x0001e2000c101b28 */
[----:B------:R-:W-:Y:S02]  /*9750*/  ISETP.GE.AND P1, PT, R25, UR4, PT ;  /* 0x0000000419007c0c */ /* 0x000fe4000bf26270 */
[----:B-1----:R-:W-:Y:S01]  /*9760*/  @!P3 LEA R20, P2, R19, R4, 0x2 ;  /* 0x000000041314b211 */ /* 0x002fe200078410ff */
[----:B------:R1:W-:Y:S01]  /*9770*/  @!P5 ST.E.64 desc[UR40][R8.64], R122 ;  /* 0x0000007a0800d985 */ /* 0x0003e2000c101b28 */
[----:B------:R-:W-:Y:S02]  /*9780*/  ISETP.GE.AND P4, PT, R17, UR4, PT ;  /* 0x0000000411007c0c */ /* 0x000fe4000bf86270 */
[----:B------:R-:W-:Y:S02]  /*9790*/  ISETP.GE.AND P5, PT, R16, UR4, PT ;  /* 0x0000000410007c0c */ /* 0x000fe4000bfa6270 */
[----:B------:R-:W-:-:S02]  /*97a0*/  @!P3 LEA.HI.X R21, R19, R5, R229, 0x2, P2 ;  /* 0x000000051315b211 */ /* 0x000fc400010f14e5 */
[----:B------:R-:W-:Y:S02]  /*97b0*/  ISETP.GE.AND P2, PT, R3, UR4, PT ;  /* 0x0000000403007c0c */ /* 0x000fe4000bf46270 */
[CC--:B----4-:R-:W-:Y:S01]  /*97c0*/  @!P0 LEA R10, P6, R18.reuse, R4.reuse, 0x2 ;  /* 0x00000004120a8211 */ /* 0x0d0fe200078c10ff */
[----:B------:R4:W-:Y:S01]  /*97d0*/  @!P3 ST.E.64 desc[UR40][R20.64], R126 ;  /* 0x0000007e1400b985 */ /* 0x0009e2000c101b28 */
[-C--:B--2---:R-:W-:Y:S02]  /*97e0*/  @!P1 LEA R12, P3, R25, R4.reuse, 0x2 ;  /* 0x00000004190c9211 */ /* 0x084fe400078610ff */
[-C--:B------:R-:W-:Y:S02]  /*97f0*/  @!P0 LEA.HI.X R11, R18, R5.reuse, R228, 0x2, P6 ;  /* 0x00000005120b8211 */ /* 0x080fe400030f14e4 */
[----:B0-----:R-:W-:Y:S02]  /*9800*/  @!P4 LEA R6, P6, R17, R4, 0x2 ;  /* 0x000000041106c211 */ /* 0x001fe400078c10ff */
[----:B------:R-:W-:Y:S01]  /*9810*/  @!P1 LEA.HI.X R13, R25, R5, R0, 0x2, P3 ;  /* 0x00000005190d9211 */ /* 0x000fe200018f1400 */
[----:B------:R4:W-:Y:S01]  /*9820*/  @!P0 ST.E.64 desc[UR40][R10.64], R130 ;  /* 0x000000820a008985 */ /* 0x0009e2000c101b28 */
[----:B------:R-:W-:-:S02]  /*9830*/  SHF.R.S32.HI R25, RZ, 0x1f, R16 ;  /* 0x0000001fff197819 */ /* 0x000fc40000011410 */
[CC--:B-1----:R-:W-:Y:S02]  /*9840*/  @!P5 LEA R8, P3, R16.reuse, R4.reuse, 0x2 ;  /* 0x000000041008d211 */ /* 0x0c2fe400078610ff */
[-C--:B------:R-:W-:Y:S02]  /*9850*/  @!P4 LEA.HI.X R7, R17, R5.reuse, R227, 0x2, P6 ;  /* 0x000000051107c211 */ /* 0x080fe400030f14e3 */
[----:B------:R-:W-:Y:S02]  /*9860*/  SHF.R.S32.HI R0, RZ, 0x1f, R3 ;  /* 0x0000001fff007819 */ /* 0x000fe40000011403 */
[C---:B------:R-:W-:Y:S01]  /*9870*/  @!P2 LEA R14, P6, R3.reuse, R4, 0x2 ;  /* 0x00000004030ea211 */ /* 0x040fe200078c10ff */
[----:B------:R4:W-:Y:S01]  /*9880*/  @!P4 ST.E.64 desc[UR40][R6.64], R134 ;  /* 0x000000860600c985 */ /* 0x0009e2000c101b28 */
[-C--:B------:R-:W-:Y:S02]  /*9890*/  @!P5 LEA.HI.X R9, R16, R5.reuse, R25, 0x2, P3 ;  /* 0x000000051009d211 */ /* 0x080fe400018f1419 */
[----:B------:R-:W-:Y:S01]  /*98a0*/  @!P2 LEA.HI.X R15, R3, R5, R0, 0x2, P6 ;  /* 0x00000005030fa211 */ /* 0x000fe200030f1400 */
[----:B------:R-:W-:-:S02]  /*98b0*/  VIADD R3, R2, 0xf8 ;  /* 0x000000f802037836 */ /* 0x000fc40000000000 */
[----:B------:R4:W-:Y:S03]  /*98c0*/  @!P5 ST.E.64 desc[UR40][R8.64], R138 ;  /* 0x0000008a0800d985 */ /* 0x0009e6000c101b28 */
[----:B------:R-:W-:Y:S01]  /*98d0*/  ISETP.GE.AND P0, PT, R3, UR4, PT ;  /* 0x0000000403007c0c */ /* 0x000fe2000bf06270 */
[----:B------:R4:W-:Y:S04]  /*98e0*/  @!P1 ST.E.64 desc[UR40][R12.64], R142 ;  /* 0x0000008e0c009985 */ /* 0x0009e8000c101b28 */
[----:B------:R4:W-:Y:S08]  /*98f0*/  @!P2 ST.E.64 desc[UR40][R14.64], R146 ;  /* 0x000000920e00a985 */ /* 0x0009f0000c101b28 */
[----:B------:R-:W-:Y:S05]  /*9900*/  @P0 BRA `(.L_x_392) ;  /* 0x0000000c00f00947 */ /* 0x000fea0003800000 */
[----:B------:R-:W-:Y:S02]  /*9910*/  LEA R4, P0, R3, R4, 0x2 ;  /* 0x0000000403047211 */ /* 0x000fe400078010ff */
[----:B------:R-:W-:-:S04]  /*9920*/  SHF.R.S32.HI R0, RZ, 0x1f, R3 ;  /* 0x0000001fff007819 */ /* 0x000fc80000011403 */
[----:B------:R-:W-:-:S05]  /*9930*/  LEA.HI.X R5, R3, R5, R0, 0x2, P0 ;  /* 0x0000000503057211 */ /* 0x000fca00000f1400 */
[----:B------:R2:W-:Y:S01]  /*9940*/  ST.E.64 desc[UR40][R4.64], R150 ;  /* 0x0000009604007985 */ /* 0x0005e2000c101b28 */
[----:B------:R-:W-:Y:S05]  /*9950*/  BRA `(.L_x_392) ;  /* 0x0000000c00dc7947 */ /* 0x000fea0003800000 */
.L_x_383:
[----:B------:R-:W-:Y:S02]  /*9960*/  ULDC.64 UR8, c[0x0][0xc00] ;  /* 0x0003000000087ab9 */ /* 0x000fe40000000a00 */
[----:B------:R-:W-:-:S04]  /*9970*/  UISETP.NE.U32.AND UP0, UPT, UR8, URZ, UPT ;  /* 0x0000003f0800728c */ /* 0x000fc8000bf05070 */
[----:B------:R-:W-:-:S03]  /*9980*/  UISETP.NE.AND.EX UP0, UPT, UR9, URZ, UPT, UP0 ;  /* 0x0000003f0900728c */ /* 0x000fc6000bf05300 */
[----:B------:R-:W-:Y:S02]  /*9990*/  ULDC.64 UR8, c[0x0][0xc00] ;  /* 0x0003000000087ab9 */ /* 0x000fe40000000a00 */
[----:B------:R-:W-:Y:S01]  /*99a0*/  UIMAD.WIDE UR8, UR46, 0x4, UR8 ;  /* 0x000000042e0878a5 */ /* 0x000fe2000f8e0208 */
[----:B------:R-:W-:-:S05]  /*99b0*/  PLOP3.LUT P1, PT, PT, PT, UP0, 0x80, 0x0 ;  /* 0x000000000000781c */ /* 0x000fca0003f2f008 */
[----:B------:R-:W-:Y:S02]  /*99c0*/  IMAD.U32 R4, RZ, RZ, UR8 ;  /* 0x00000008ff047e24 */ /* 0x000fe4000f8e00ff */
[----:B------:R-:W-:Y:S01]  /*99d0*/  IMAD.U32 R5, RZ, RZ, UR9 ;  /* 0x00000009ff057e24 */ /* 0x000fe2000f8e00ff */
[----:B------:R-:W-:Y:S02]  /*99e0*/  ULDC.64 UR8, c[0x0][0xc08] ;  /* 0x0003020000087ab9 */ /* 0x000fe40000000a00 */
[----:B------:R-:W-:-:S03]  /*99f0*/  UISETP.NE.U32.AND UP1, UPT, UR8, URZ, UPT ;  /* 0x0000003f0800728c */ /* 0x000fc6000bf25070 */
[----:B------:R-:W2:Y:S01]  /*9a00*/  @P1 LDG.E R8, desc[UR40][R4.64] ;  /* 0x0000002804081981 */ /* 0x000ea2000c1e1900 */
[----:B------:R-:W-:Y:S01]  /*9a10*/  UISETP.NE.AND.EX UP1, UPT, UR9, URZ, UPT, UP1 ;  /* 0x0000003f0900728c */ /* 0x000fe2000bf25310 */
[----:B------:R-:W-:Y:S02]  /*9a20*/  ULDC UR4, c[0x0][0xa88] ;  /* 0x0002a20000047ab9 */ /* 0x000fe40000000800 */
[----:B------:R-:W-:-:S03]  /*9a30*/  IMAD.U32 R0, RZ, RZ, UR4 ;  /* 0x00000004ff007e24 */ /* 0x000fc6000f8e00ff */
[----:B------:R-:W-:-:S05]  /*9a40*/  PLOP3.LUT P2, PT, PT, PT, UP1, 0x80, 0x0 ;  /* 0x000000000000781c */ /* 0x000fca0003f4f018 */
[----:B------:R-:W-:Y:S02]  /*9a50*/  @UP1 ULDC.64 UR8, c[0x0][0xc08] ;  /* 0x0003020000081ab9 */ /* 0x000fe40000000a00 */
[----:B------:R-:W-:-:S06]  /*9a60*/  @UP1 UIMAD.WIDE UR8, UR46, 0x4, UR8 ;  /* 0x000000042e0818a5 */ /* 0x000fcc000f8e0208 */
[----:B------:R-:W-:Y:S02]  /*9a70*/  IMAD.U32 R6, RZ, RZ, UR8 ;  /* 0x00000008ff067e24 */ /* 0x000fe4000f8e00ff */
[----:B------:R-:W-:-:S05]  /*9a80*/  IMAD.U32 R7, RZ, RZ, UR9 ;  /* 0x00000009ff077e24 */ /* 0x000fca000f8e00ff */
[----:B------:R0:W5:Y:S01]  /*9a90*/  @P2 LDG.E R0, desc[UR40][R6.64] ;  /* 0x0000002806002981 */ /* 0x000162000c1e1900 */
[----:B------:R-:W-:Y:S01]  /*9aa0*/  UMOV UR4, URZ ;  /* 0x0000003f00047c82 */ /* 0x000fe20008000000 */
[----:B------:R-:W-:Y:S01]  /*9ab0*/  UISETP.NE.AND UP1, UPT, UR39, URZ, UPT ;  /* 0x0000003f2700728c */ /* 0x000fe2000bf25270 */
[----:B------:R-:W1:Y:S10]  /*9ac0*/  S2R R3, SR_TID.X ;  /* 0x0000000000037919 */ /* 0x000e740000002100 */
[----:B------:R-:W-:Y:S01]  /*9ad0*/  @!UP1 ULDC UR39, c[0x0][0xad4] ;  /* 0x0002b50000279ab9 */ /* 0x000fe20000000800 */
[----:B--2---:R-:W-:Y:S01]  /*9ae0*/  @P1 R2UR UR4, R8 ;  /* 0x00000000080412ca */ /* 0x004fe200000e0000 */
[----:B-1----:R-:W-:-:S05]  /*9af0*/  VIADD R8, R3, 0xffffff80 ;  /* 0xffffff8003087836 */ /* 0x002fca0000000000 */
[----:B------:R-:W-:-:S07]  /*9b00*/  ISETP.GT.AND P0, PT, R8, 0x7f, PT ;  /* 0x0000007f0800780c */ /* 0x000fce0003f04270 */
[----:B------:R-:W-:Y:S01]  /*9b10*/  USHF.R.S32.HI UR19, URZ, 0x1f, UR4 ;  /* 0x0000001f3f137899 */ /* 0x000fe20008011404 */
[----:B0-----:R-:W-:Y:S11]  /*9b20*/  @P2 BRA `(.L_x_395) ;  /* 0x0000000000102947 */ /* 0x001ff60003800000 */
[----:B------:R-:W-:Y:S05]  /*9b30*/  @!P1 BRA `(.L_x_395) ;  /* 0x00000000000c9947 */ /* 0x000fea0003800000 */
[----:B------:R-:W2:Y:S04]  /*9b40*/  LDG.E R3, desc[UR40][R4.64] ;  /* 0x0000002804037981 */ /* 0x000ea8000c1e1900 */
[----:B-----5:R-:W2:Y:S02]  /*9b50*/  LDG.E R0, desc[UR40][R4.64+0x4] ;  /* 0x0000042804007981 */ /* 0x020ea4000c1e1900 */
[----:B--2---:R-:W-:-:S07]  /*9b60*/  IMAD.IADD R0, R0, 0x1, -R3 ;  /* 0x0000000100007824 */ /* 0x004fce00078e0a03 */
.L_x_395:
[----:B------:R-:W-:Y:S01]  /*9b70*/  USEL UR46, UR46, URZ, !UP0 ;  /* 0x0000003f2e2e7287 */ /* 0x000fe2000c000000 */
[----:B------:R-:W-:Y:S01]  /*9b80*/  BSSY B1, `(.L_x_396) ;  /* 0x0000039000017945 */ /* 0x000fe20003800000 */
[----:B------:R-:W-:-:S03]  /*9b90*/  USEL UR45, UR45, URZ, !UP0 ;  /* 0x0000003f2d2d7287 */ /* 0x000fc6000c000000 */
[----:B------:R-:W-:Y:S09]  /*9ba0*/  @P0 BRA `(.L_x_397) ;  /* 0x0000000000d80947 */ /* 0x000ff20003800000 */
[----:B------:R-:W0:Y:S01]  /*9bb0*/  S2R R3, SR_TID.X ;  /* 0x0000000000037919 */ /* 0x000e220000002100 */
[----:B------:R-:W1:Y:S01]  /*9bc0*/  LDC R9, c[0x0][0xbe8] ;  /* 0x0002fa00ff097b82 */ /* 0x000e620000000800 */
[----:B------:R-:W-:-:S04]  /*9bd0*/  IMAD.U32 R4, RZ, RZ, UR44 ;  /* 0x0000002cff047e24 */ /* 0x000fc8000f8e00ff */
[----:B0-----:R-:W-:Y:S02]  /*9be0*/  IMAD R3, R4, 0x80, R3 ;  /* 0x0000008004037824 */ /* 0x001fe400078e0203 */
[----:B-1---5:R-:W-:Y:S02]  /*9bf0*/  IMAD R4, R0, R9, RZ ;  /* 0x0000000900047224 */ /* 0x022fe400078e02ff */
[----:B------:R-:W-:-:S05]  /*9c00*/  VIADD R6, R3, 0xffffff80 ;  /* 0xffffff8003067836 */ /* 0x000fca0000000000 */
[----:B------:R-:W-:-:S13]  /*9c10*/  ISETP.GE.AND P0, PT, R6, R4, PT ;  /* 0x000000040600720c */ /* 0x000fda0003f06270 */
[----:B------:R-:W-:Y:S05]  /*9c20*/  @P0 BRA `(.L_x_397) ;  /* 0x0000000000b80947 */ /* 0x000fea0003800000 */
[----:B------:R-:W-:Y:S01]  /*9c30*/  ISETP.NE.AND P0, PT, R9, 0x1, PT ;  /* 0x000000010900780c */ /* 0x000fe20003f05270 */
[----:B------:R-:W-:Y:S01]  /*9c40*/  UISETP.GT.AND UP0, UPT, UR39, 0x1, UPT ;  /* 0x000000012700788c */ /* 0x000fe2000bf04270 */
[----:B------:R-:W-:-:S03]  /*9c50*/  UMOV UR17, 0x9b8 ;  /* 0x000009b800117882 */ /* 0x000fc60000000000 */
[----:B------:R-:W-:Y:S02]  /*9c60*/  USEL UR17, UR17, 0x978, UP0 ;  /* 0x0000097811117887 */ /* 0x000fe40008000000 */
[----:B------:R-:W-:-:S06]  /*9c70*/  USEL UR16, UR42, URZ, UP0 ;  /* 0x0000003f2a107287 */ /* 0x000fcc0008000000 */
[----:B------:R-:W0:Y:S04]  /*9c80*/  @P0 LDC R3, c[0x0][0xbec] ;  /* 0x0002fb00ff030b82 */ /* 0x000e280000000800 */
[----:B------:R-:W-:Y:S01]  /*9c90*/  ULDC.64 UR8, c[0x0][UR17+0x218] ;  /* 0x0000860011087abb */ /* 0x000fe20008000a00 */
[----:B------:R-:W-:Y:S01]  /*9ca0*/  ULDC.64 UR12, c[0x0][UR17+0x220] ;  /* 0x00008800110c7abb */ /* 0x000fe20008000a00 */
[----:B------:R-:W-:Y:S01]  /*9cb0*/  ULDC.64 UR14, c[0x0][UR17+0x228] ;  /* 0x00008a00110e7abb */ /* 0x000fe20008000a00 */
[----:B------:R-:W-:Y:S01]  /*9cc0*/  UIMAD.WIDE.U32 UR10, UR8, UR43, URZ ;  /* 0x0000002b080a72a5 */ /* 0x000fe2000f8e003f */
[----:B------:R-:W1:Y:S01]  /*9cd0*/  @P0 LDC R5, c[0x0][0xbf0] ;  /* 0x0002fc00ff050b82 */ /* 0x000e620000000800 */
[----:B------:R-:W-:Y:S02]  /*9ce0*/  UIMAD UR18, UR9, UR43, URZ ;  /* 0x0000002b091272a4 */ /* 0x000fe4000f8e023f */
[----:B------:R-:W-:-:S02]  /*9cf0*/  UIMAD UR13, UR13, UR46, URZ ;  /* 0x0000002e0d0d72a4 */ /* 0x000fc4000f8e023f */
[----:B------:R-:W-:Y:S02]  /*9d00*/  UIMAD.WIDE.U32 UR20, UR14, UR16, URZ ;  /* 0x000000100e1472a5 */ /* 0x000fe4000f8e003f */
[----:B------:R-:W-:Y:S02]  /*9d10*/  UIMAD.WIDE.U32 UR8, UR12, UR46, URZ ;  /* 0x0000002e0c0872a5 */ /* 0x000fe4000f8e003f */
[----:B------:R-:W-:Y:S02]  /*9d20*/  UIMAD UR14, UR15, UR16, URZ ;  /* 0x000000100f0e72a4 */ /* 0x000fe4000f8e023f */
[----:B------:R-:W-:Y:S02]  /*9d30*/  UIMAD UR13, UR12, UR45, UR13 ;  /* 0x0000002d0c0d72a4 */ /* 0x000fe4000f8e020d */
[----:B------:R-:W-:Y:S02]  /*9d40*/  UIADD3 UR10, UP1, UP2, UR8, UR10, UR4 ;  /* 0x0000000a080a7290 */ /* 0x000fe4000fa3e004 */
[----:B------:R-:W-:Y:S01]  /*9d50*/  UIADD3 UR14, UR21, UR14, URZ ;  /* 0x0000000e150e7290 */ /* 0x000fe2000fffe03f */
[----:B0-----:R-:W-:Y:S01]  /*9d60*/  @P0 IMAD.HI.U32 R4, R6, R3, RZ ;  /* 0x0000000306040227 */ /* 0x001fe200078e00ff */
[----:B------:R-:W-:-:S02]  /*9d70*/  UIADD3 UR18, UR11, UR18, URZ ;  /* 0x000000120b127290 */ /* 0x000fc4000fffe03f */
[----:B------:R-:W-:Y:S01]  /*9d80*/  UIADD3 UR13, UR9, UR13, URZ ;  /* 0x0000000d090d7290 */ /* 0x000fe2000fffe03f */
[----:B------:R-:W-:Y:S02]  /*9d90*/  IMAD.MOV.U32 R3, RZ, RZ, R6 ;  /* 0x000000ffff037224 */ /* 0x000fe400078e0006 */
[----:B------:R-:W-:Y:S01]  /*9da0*/  IMAD.U32 R10, RZ, RZ, UR14 ;  /* 0x0000000eff0a7e24 */ /* 0x000fe2000f8e00ff */
[----:B------:R-:W-:Y:S01]  /*9db0*/  ULDC.64 UR8, c[0x0][UR17+0x210] ;  /* 0x0000840011087abb */ /* 0x000fe20008000a00 */
[----:B-1----:R-:W-:Y:S01]  /*9dc0*/  @P0 SHF.R.U32.HI R3, RZ, R5, R4 ;  /* 0x00000005ff030219 */ /* 0x002fe20000011604 */
[----:B------:R-:W-:Y:S02]  /*9dd0*/  IMAD.U32 R4, RZ, RZ, UR20 ;  /* 0x00000014ff047e24 */ /* 0x000fe4000f8e00ff */
[----:B------:R-:W-:Y:S01]  /*9de0*/  IMAD.U32 R5, RZ, RZ, UR21 ;  /* 0x00000015ff057e24 */ /* 0x000fe2000f8e00ff */
[--C-:B------:R-:W-:Y:S01]  /*9df0*/  SHF.R.S32.HI R5, RZ, 0x1f, R3.reuse ;  /* 0x0000001fff057819 */ /* 0x100fe20000011403 */
[----:B------:R-:W-:Y:S01]  /*9e00*/  IMAD.MOV R7, RZ, RZ, -R3 ;  /* 0x000000ffff077224 */ /* 0x000fe200078e0a03 */
[----:B------:R-:W-:Y:S01]  /*9e10*/  IADD3 R4, P0, P1, R3, UR10, R4 ;  /* 0x0000000a03047c10 */ /* 0x000fe2000f91e004 */
[----:B------:R-:W-:-:S02]  /*9e20*/  UIADD3.X UR10, UR13, UR18, UR19, UP1, UP2 ;  /* 0x000000120d0a7290 */ /* 0x000fc40008fe4413 */
[----:B------:R-:W-:-:S04]  /*9e30*/  IMAD R7, R9, R7, R6 ;  /* 0x0000000709077224 */ /* 0x000fc800078e0206 */
[----:B------:R-:W-:Y:S01]  /*9e40*/  IADD3.X R5, R5, UR10, R10, P0, P1 ;  /* 0x0000000a05057c10 */ /* 0x000fe200087e240a */
[C---:B------:R-:W-:Y:S01]  /*9e50*/  IMAD R6, R7.reuse, UR9, RZ ;  /* 0x0000000907067c24 */ /* 0x040fe2000f8e02ff */
[----:B------:R-:W-:Y:S01]  /*9e60*/  SHF.R.S32.HI R3, RZ, 0x1f, R7 ;  /* 0x0000001fff037819 */ /* 0x000fe20000011407 */
[----:B------:R-:W-:Y:S01]  /*9e70*/  ULDC.64 UR10, c[0x0][0xba8] ;  /* 0x0002ea00000a7ab9 */ /* 0x000fe20000000a00 */
[----:B------:R-:W-:Y:S01]  /*9e80*/  @!UP0 ULDC UR10, c[0x0][0xb50] ;  /* 0x0002d400000a8ab9 */ /* 0x000fe20000000800 */
[----:B------:R-:W-:Y:S01]  /*9e90*/  IMAD.WIDE.U32 R4, R7, UR8, R4 ;  /* 0x0000000807047c25 */ /* 0x000fe2000f8e0004 */
[----:B------:R-:W-:-:S03]  /*9ea0*/  @!UP0 ULDC UR11, c[0x0][0xb54] ;  /* 0x0002d500000b8ab9 */ /* 0x000fc60000000800 */
[----:B------:R-:W-:Y:S01]  /*9eb0*/  IMAD R3, R3, UR8, R6 ;  /* 0x0000000803037c24 */ /* 0x000fe2000f8e0206 */
[----:B------:R-:W-:-:S03]  /*9ec0*/  LEA R6, P0, R4, UR10, 0x2 ;  /* 0x0000000a04067c11 */ /* 0x000fc6000f8010ff */
[----:B------:R-:W-:-:S05]  /*9ed0*/  IMAD.IADD R3, R5, 0x1, R3 ;  /* 0x0000000105037824 */ /* 0x000fca00078e0203 */
[----:B------:R-:W-:Y:S01]  /*9ee0*/  LEA.HI.X R7, R4, UR11, R3, 0x2, P0 ;  /* 0x0000000b04077c11 */ /* 0x000fe200080f1403 */
[----:B------:R-:W-:-:S05]  /*9ef0*/  IMAD.MOV.U32 R3, RZ, RZ, -0x800000 ;  /* 0xff800000ff037424 */ /* 0x000fca00078e00ff */
[----:B------:R0:W-:Y:S02]  /*9f00*/  STG.E desc[UR40][R6.64], R3 ;  /* 0x0000000306007986 */ /* 0x0001e4000c101928 */
.L_x_397:
[----:B------:R-:W-:Y:S05]  /*9f10*/  BSYNC B1 ;  /* 0x0000000000017941 */ /* 0x000fea0003800000 */
.L_x_396:
[----:B------:R-:W-:-:S06]  /*9f20*/  UISETP.GT.AND UP0, UPT, UR39, 0x1, UPT ;  /* 0x000000012700788c */ /* 0x000fcc000bf04270 */
[----:B------:R-:W-:-:S13]  /*9f30*/  PLOP3.LUT P0, PT, PT, PT, UP0, 0x80, 0x0 ;  /* 0x000000000000781c */ /* 0x000fda0003f0f008 */
[----:B------:R-:W-:Y:S05]  /*9f40*/  @P0 BRA `(.L_x_392) ;  /* 0x0000000800600947 */ /* 0x000fea0003800000 */
[----:B------:R-:W1:Y:S01]  /*9f50*/  LDC R11, c[0x0][0xbe8] ;  /* 0x0002fa00ff0b7b82 */ /* 0x000e620000000800 */
[----:B0-----:R-:W-:Y:S01]  /*9f60*/  SHF.R.S32.HI R3, RZ, 0x1f, R8 ;  /* 0x0000001fff037819 */ /* 0x001fe20000011408 */
[----:B------:R-:W-:Y:S01]  /*9f70*/  ULDC.64 UR10, c[0x0][0xaa0] ;  /* 0x0002a800000a7ab9 */ /* 0x000fe20000000a00 */
[----:B------:R-:W-:Y:S01]  /*9f80*/  BSSY B1, `(.L_x_398) ;  /* 0x0000052000017945 */ /* 0x000fe20003800000 */
[----:B------:R-:W-:Y:S01]  /*9f90*/  UIMAD.WIDE.U32 UR8, UR4, UR10, URZ ;  /* 0x0000000a040872a5 */ /* 0x000fe2000f8e003f */
[----:B------:R-:W-:Y:S01]  /*9fa0*/  LEA.HI R3, R3, R8, RZ, 0x3 ;  /* 0x0000000803037211 */ /* 0x000fe200078f18ff */
[----:B------:R-:W-:-:S03]  /*9fb0*/  UIMAD UR10, UR19, UR10, URZ ;  /* 0x0000000a130a72a4 */ /* 0x000fc6000f8e023f */
[----:B------:R-:W-:Y:S01]  /*9fc0*/  LOP3.LUT R9, R3, 0xfffffff8, RZ, 0xc0, !PT ;  /* 0xfffffff803097812 */ /* 0x000fe200078ec0ff */
[----:B------:R-:W-:Y:S01]  /*9fd0*/  UIMAD UR10, UR4, UR11, UR10 ;  /* 0x0000000b040a72a4 */ /* 0x000fe2000f8e020a */
[----:B------:R-:W-:-:S03]  /*9fe0*/  SHF.R.S32.HI R13, RZ, 0x3, R3 ;  /* 0x00000003ff0d7819 */ /* 0x000fc60000011403 */
[----:B------:R-:W-:Y:S01]  /*9ff0*/  IMAD.IADD R10, R8, 0x1, -R9 ;  /* 0x00000001080a7824 */ /* 0x000fe200078e0a09 */
[----:B------:R-:W-:Y:S01]  /*a000*/  UIADD3 UR9, UR9, UR10, URZ ;  /* 0x0000000a09097290 */ /* 0x000fe2000fffe03f */
[----:B------:R-:W-:Y:S02]  /*a010*/  IMAD.U32 R8, RZ, RZ, UR44 ;  /* 0x0000002cff087e24 */ /* 0x000fe4000f8e00ff */
[----:B------:R-:W-:Y:S01]  /*a020*/  IMAD R3, R10, 0x20, R13 ;  /* 0x000000200a037824 */ /* 0x000fe200078e020d */
[----:B------:R-:W-:Y:S02]  /*a030*/  ULDC.64 UR10, c[0x0][0xae8] ;  /* 0x0002ba00000a7ab9 */ /* 0x000fe40000000a00 */
[----:B------:R-:W-:Y:S01]  /*a040*/  UIMAD.WIDE.U32 UR8, UR43, UR10, UR8 ;  /* 0x0000000a2b0872a5 */ /* 0x000fe2000f8e0008 */
[----:B------:R-:W-:Y:S01]  /*a050*/  IMAD R8, R8, 0x80, R3 ;  /* 0x0000008008087824 */ /* 0x000fe200078e0203 */
[----:B-1----:R-:W-:Y:S02]  /*a060*/  ISETP.NE.AND P0, PT, R11, 0x1, PT ;  /* 0x000000010b00780c */ /* 0x002fe40003f05270 */
[----:B------:R-:W-:Y:S01]  /*a070*/  UIMAD UR9, UR43, UR11, UR9 ;  /* 0x0000000b2b0972a4 */ /* 0x000fe2000f8e0209 */
[----:B------:R-:W-:-:S02]  /*a080*/  IMAD.MOV.U32 R3, RZ, RZ, R8 ;  /* 0x000000ffff037224 */ /* 0x000fc400078e0008 */
[----:B------:R-:W-:Y:S02]  /*a090*/  ULDC.64 UR10, c[0x0][0xaf0] ;  /* 0x0002bc00000a7ab9 */ /* 0x000fe40000000a00 */
[----:B------:R-:W-:Y:S02]  /*a0a0*/  UIMAD UR45, UR45, UR10, URZ ;  /* 0x0000000a2d2d72a4 */ /* 0x000fe4000f8e023f */
[----:B------:R-:W-:Y:S02]  /*a0b0*/  UIMAD.WIDE.U32 UR8, UR46, UR10, UR8 ;  /* 0x0000000a2e0872a5 */ /* 0x000fe4000f8e0008 */
[----:B------:R-:W-:Y:S02]  /*a0c0*/  UIMAD UR4, UR46, UR11, UR45 ;  /* 0x0000000b2e0472a4 */ /* 0x000fe4000f8e022d */
[----:B------:R-:W0:Y:S02]  /*a0d0*/  @P0 LDC R5, c[0x0][0xbec] ;  /* 0x0002fb00ff050b82 */ /* 0x000e240000000800 */
[----:B------:R-:W-:Y:S01]  /*a0e0*/  UIADD3 UR4, UR9, UR4, URZ ;  /* 0x0000000409047290 */ /* 0x000fe2000fffe03f */
[----:B------:R-:W-:-:S05]  /*a0f0*/  ULDC.64 UR10, c[0x0][0xae0] ;  /* 0x0002b800000a7ab9 */ /* 0x000fca0000000a00 */
[----:B------:R-:W1:Y:S01]  /*a100*/  @P0 LDC R7, c[0x0][0xbf0] ;  /* 0x0002fc00ff070b82 */ /* 0x000e620000000800 */
[----:B0-----:R-:W-:-:S04]  /*a110*/  @P0 IMAD.HI.U32 R4, R8, R5, RZ ;  /* 0x0000000508040227 */ /* 0x001fc800078e00ff */
[----:B------:R-:W-:Y:S02]  /*a120*/  IMAD.U32 R5, RZ, RZ, UR9 ;  /* 0x00000009ff057e24 */ /* 0x000fe4000f8e00ff */
[----:B------:R-:W-:Y:S01]  /*a130*/  IMAD.U32 R5, RZ, RZ, UR4 ;  /* 0x00000004ff057e24 */ /* 0x000fe2000f8e00ff */
[----:B-1----:R-:W-:Y:S01]  /*a140*/  @P0 SHF.R.U32.HI R3, RZ, R7, R4 ;  /* 0x00000007ff030219 */ /* 0x002fe20000011604 */
[----:B------:R-:W-:Y:S01]  /*a150*/  IMAD.U32 R4, RZ, RZ, UR8 ;  /* 0x00000008ff047e24 */ /* 0x000fe2000f8e00ff */
[----:B------:R-:W-:Y:S02]  /*a160*/  ULDC.64 UR8, c[0x0][0xad8] ;  /* 0x0002b60000087ab9 */ /* 0x000fe40000000a00 */
[--C-:B------:R-:W-:Y:S01]  /*a170*/  SHF.R.S32.HI R6, RZ, 0x1f, R3.reuse ;  /* 0x0000001fff067819 */ /* 0x100fe20000011403 */
[----:B------:R-:W-:Y:S02]  /*a180*/  IMAD.MOV R7, RZ, RZ, -R3 ;  /* 0x000000ffff077224 */ /* 0x000fe400078e0a03 */
[----:B------:R-:W-:-:S04]  /*a190*/  IMAD.WIDE.U32 R4, R3, UR10, R4 ;  /* 0x0000000a03047c25 */ /* 0x000fc8000f8e0004 */
[----:B------:R-:W-:Y:S02]  /*a1a0*/  IMAD R7, R11, R7, R8 ;  /* 0x000000070b077224 */ /* 0x000fe400078e0208 */
[----:B------:R-:W-:Y:S02]  /*a1b0*/  IMAD R6, R6, UR10, RZ ;  /* 0x0000000a06067c24 */ /* 0x000fe4000f8e02ff */
[----:B------:R-:W-:Y:S02]  /*a1c0*/  IMAD.U32 R8, RZ, RZ, UR44 ;  /* 0x0000002cff087e24 */ /* 0x000fe4000f8e00ff */
[----:B------:R-:W-:Y:S01]  /*a1d0*/  IMAD R9, R3, UR11, R6 ;  /* 0x0000000b03097c24 */ /* 0x000fe2000f8e0206 */
[----:B------:R-:W-:Y:S01]  /*a1e0*/  SHF.R.S32.HI R6, RZ, 0x1f, R7 ;  /* 0x0000001fff067819 */ /* 0x000fe20000011407 */
[----:B------:R-:W-:Y:S02]  /*a1f0*/  IMAD R8, R8, 0x80, R13 ;  /* 0x0000008008087824 */ /* 0x000fe400078e020d */
[----:B------:R-:W-:-:S02]  /*a200*/  IMAD.IADD R5, R5, 0x1, R9 ;  /* 0x0000000105057824 */ /* 0x000fc400078e0209 */
[----:B------:R-:W-:Y:S02]  /*a210*/  IMAD R6, R6, UR8, RZ ;  /* 0x0000000806067c24 */ /* 0x000fe4000f8e02ff */
[----:B------:R-:W-:-:S04]  /*a220*/  IMAD.WIDE.U32 R4, R7, UR8, R4 ;  /* 0x0000000807047c25 */ /* 0x000fc8000f8e0004 */
[----:B------:R-:W-:Y:S01]  /*a230*/  IMAD R9, R7, UR9, R6 ;  /* 0x0000000907097c24 */ /* 0x000fe2000f8e0206 */
[----:B------:R-:W-:Y:S01]  /*a240*/  ULDC.64 UR8, c[0x0][0xa80] ;  /* 0x0002a00000087ab9 */ /* 0x000fe20000000a00 */
[----:B-----5:R-:W-:Y:S01]  /*a250*/  IMAD R11, R0, R11, RZ ;  /* 0x0000000b000b7224 */ /* 0x020fe200078e02ff */
[----:B------:R-:W-:Y:S01]  /*a260*/  LEA R6, P2, R4, UR8, 0x1 ;  /* 0x0000000804067c11 */ /* 0x000fe2000f8408ff */
[C---:B------:R-:W-:Y:S02]  /*a270*/  VIADD R3, R8.reuse, 0x40 ;  /* 0x0000004008037836 */ /* 0x040fe40000000000 */
[----:B------:R-:W-:Y:S02]  /*a280*/  IMAD.IADD R5, R5, 0x1, R9 ;  /* 0x0000000105057824 */ /* 0x000fe400078e0209 */
[----:B------:R-:W-:Y:S01]  /*a290*/  VIADD R0, R8, 0x20 ;  /* 0x0000002008007836 */ /* 0x000fe20000000000 */
[----:B------:R-:W-:Y:S01]  /*a2a0*/  ISETP.GE.AND P0, PT, R3, R11, PT ;  /* 0x0000000b0300720c */ /* 0x000fe20003f06270 */
[----:B------:R-:W-:Y:S01]  /*a2b0*/  IMAD.SHL.U32 R7, R10, 0x8, RZ ;  /* 0x000000080a077824 */ /* 0x000fe200078e00ff */
[----:B------:R-:W-:-:S02]  /*a2c0*/  LEA.HI.X R3, R4, UR9, R5, 0x1, P2 ;  /* 0x0000000904037c11 */ /* 0x000fc400090f0c05 */
[-C--:B------:R-:W-:Y:S01]  /*a2d0*/  ISETP.GE.AND P2, PT, R8, R11.reuse, PT ;  /* 0x0000000b0800720c */ /* 0x080fe20003f46270 */
[C---:B------:R-:W-:Y:S01]  /*a2e0*/  VIADD R9, R7.reuse, 0x80 ;  /* 0x0000008007097836 */ /* 0x040fe20000000000 */
[----:B------:R-:W-:Y:S01]  /*a2f0*/  ISETP.GE.AND P1, PT, R0, R11, PT ;  /* 0x0000000b0000720c */ /* 0x000fe20003f26270 */
[C---:B------:R-:W-:Y:S01]  /*a300*/  VIADD R13, R7.reuse, 0xc0 ;  /* 0x000000c0070d7836 */ /* 0x040fe20000000000 */
[----:B------:R0:W1:Y:S01]  /*a310*/  SHFL.IDX PT, R4, R6, RZ, 0x181f ;  /* 0x00181fff06047589 */ /* 0x00006200000e0000 */
[----:B------:R-:W-:Y:S01]  /*a320*/  VIADD R15, R7, 0x40 ;  /* 0x00000040070f7836 */ /* 0x000fe20000000000 */
[----:B------:R-:W-:Y:S02]  /*a330*/  SHF.R.S32.HI R12, RZ, 0x1f, R7 ;  /* 0x0000001fff0c7819 */ /* 0x000fe40000011407 */
[----:B------:R0:W2:Y:S01]  /*a340*/  SHFL.IDX PT, R0, R3, RZ, 0x181f ;  /* 0x00181fff03007589 */ /* 0x0000a200000e0000 */
[----:B------:R-:W-:Y:S02]  /*a350*/  SHF.R.S32.HI R10, RZ, 0x1f, R9 ;  /* 0x0000001fff0a7819 */ /* 0x000fe40000011409 */
[----:B------:R-:W-:-:S02]  /*a360*/  SHF.R.S32.HI R14, RZ, 0x1f, R13 ;  /* 0x0000001fff0e7819 */ /* 0x000fc4000001140d */
[----:B------:R-:W-:Y:S01]  /*a370*/  SHF.R.S32.HI R20, RZ, 0x1f, R15 ;  /* 0x0000001fff147819 */ /* 0x000fe2000001140f */
[----:B------:R-:W-:Y:S06]  /*a380*/  @P2 BRA `(.L_x_399) ;  /* 0x0000000000442947 */ /* 0x000fec0003800000 */
        /* <DEDUP_REMOVED lines=8> */
[----:B------:R3:W-:Y:S01]  /*a410*/  @!P5 ST.E.128 desc[UR40][R24.64], RZ ;  /* 0x000000ff1800d985 */ /* 0x0007e2000c101d28 */
[----:B------:R-:W-:Y:S02]  /*a420*/  @!P4 LEA.HI.X R27, R15, R0, R20, 0x1, P6 ;  /* 0x000000000f1bc211 */ /* 0x000fe400030f0c14 */
[----:B------:R-:W-:-:S03]  /*a430*/  @!P3 LEA R28, P6, R9, R4, 0x1 ;  /* 0x00000004091cb211 */ /* 0x000fc600078c08ff */
[----:B------:R3:W-:Y:S01]  /*a440*/  @!P4 ST.E.128 desc[UR40][R26.64], RZ ;  /* 0x000000ff1a00c985 */ /* 0x0007e2000c101d28 */
[----:B------:R-:W-:Y:S02]  /*a450*/  @!P3 LEA.HI.X R29, R9, R0, R10, 0x1, P6 ;  /* 0x00000000091db211 */ /* 0x000fe400030f0c0a */
[----:B------:R-:W-:-:S03]  /*a460*/  @!P2 LEA R4, P6, R13, R4, 0x1 ;  /* 0x000000040d04a211 */ /* 0x000fc600078c08ff */
[----:B------:R3:W-:Y:S01]  /*a470*/  @!P3 ST.E.128 desc[UR40][R28.64], RZ ;  /* 0x000000ff1c00b985 */ /* 0x0007e2000c101d28 */
[----:B------:R-:W-:-:S05]  /*a480*/  @!P2 LEA.HI.X R5, R13, R0, R14, 0x1, P6 ;  /* 0x000000000d05a211 */ /* 0x000fca00030f0c0e */
[----:B------:R3:W-:Y:S04]  /*a490*/  @!P2 ST.E.128 desc[UR40][R4.64], RZ ;  /* 0x000000ff0400a985 */ /* 0x0007e8000c101d28 */
.L_x_399:
[----:B------:R-:W-:Y:S05]  /*a4a0*/  BSYNC B1 ;  /* 0x0000000000017941 */ /* 0x000fea0003800000 */
.L_x_398:
[----:B--2---:R2:W4:Y:S01]  /*a4b0*/  SHFL.IDX PT, R0, R3, 0x1, 0x181f ;  /* 0x00381f0003007f89 */ /* 0x00452200000e0000 */
[----:B------:R-:W-:Y:S03]  /*a4c0*/  BSSY B1, `(.L_x_400) ;  /* 0x0000014000017945 */ /* 0x000fe60003800000 */
[----:B-1-3--:R2:W1:Y:S01]  /*a4d0*/  SHFL.IDX PT, R4, R6, 0x1, 0x181f ;  /* 0x00381f0006047f89 */ /* 0x00a46200000e0000 */
[----:B------:R-:W-:Y:S05]  /*a4e0*/  @P1 BRA `(.L_x_401) ;  /* 0x0000000000441947 */ /* 0x000fea0003800000 */
[----:B------:R-:W-:Y:S02]  /*a4f0*/  ULDC UR4, c[0x0][0xac8] ;  /* 0x0002b20000047ab9 */ /* 0x000fe40000000800 */
[----:B------:R-:W-:Y:S02]  /*a500*/  ISETP.GE.AND P4, PT, R7, UR4, PT ;  /* 0x0000000407007c0c */ /* 0x000fe4000bf86270 */
[----:B------:R-:W-:Y:S02]  /*a510*/  ISETP.GE.AND P3, PT, R15, UR4, PT ;  /* 0x000000040f007c0c */ /* 0x000fe4000bf66270 */
[----:B------:R-:W-:Y:S02]  /*a520*/  ISETP.GE.AND P2, PT, R9, UR4, PT ;  /* 0x0000000409007c0c */ /* 0x000fe4000bf46270 */
[----:B------:R-:W-:-:S07]  /*a530*/  ISETP.GE.AND P1, PT, R13, UR4, PT ;  /* 0x000000040d007c0c */ /* 0x000fce000bf26270 */
[-C--:B-1----:R-:W-:Y:S02]  /*a540*/  @!P4 LEA R24, P6, R7, R4.reuse, 0x1 ;  /* 0x000000040718c211 */ /* 0x082fe400078c08ff */
[----:B------:R-:W-:Y:S02]  /*a550*/  @!P3 LEA R26, P5, R15, R4, 0x1 ;  /* 0x000000040f1ab211 */ /* 0x000fe400078a08ff */
[----:B----4-:R-:W-:Y:S02]  /*a560*/  @!P4 LEA.HI.X R25, R7, R0, R12, 0x1, P6 ;  /* 0x000000000719c211 */ /* 0x010fe400030f0c0c */
[----:B------:R-:W-:Y:S02]  /*a570*/  @!P2 LEA R28, P6, R9, R4, 0x1 ;  /* 0x00000004091ca211 */ /* 0x000fe400078c08ff */
[----:B------:R-:W-:Y:S01]  /*a580*/  @!P3 LEA.HI.X R27, R15, R0, R20, 0x1, P5 ;  /* 0x000000000f1bb211 */ /* 0x000fe200028f0c14 */
[----:B------:R3:W-:Y:S01]  /*a590*/  @!P4 ST.E.128 desc[UR40][R24.64], RZ ;  /* 0x000000ff1800c985 */ /* 0x0007e2000c101d28 */
[----:B------:R-:W-:-:S02]  /*a5a0*/  @!P1 LEA R4, P5, R13, R4, 0x1 ;  /* 0x000000040d049211 */ /* 0x000fc400078a08ff */
[-C--:B------:R-:W-:Y:S01]  /*a5b0*/  @!P2 LEA.HI.X R29, R9, R0.reuse, R10, 0x1, P6 ;  /* 0x00000000091da211 */ /* 0x080fe200030f0c0a */
[----:B------:R3:W-:Y:S01]  /*a5c0*/  @!P3 ST.E.128 desc[UR40][R26.64], RZ ;  /* 0x000000ff1a00b985 */ /* 0x0007e2000c101d28 */
[----:B------:R-:W-:-:S03]  /*a5d0*/  @!P1 LEA.HI.X R5, R13, R0, R14, 0x1, P5 ;  /* 0x000000000d059211 */ /* 0x000fc600028f0c0e */
[----:B------:R3:W-:Y:S04]  /*a5e0*/  @!P2 ST.E.128 desc[UR40][R28.64], RZ ;  /* 0x000000ff1c00a985 */ /* 0x0007e8000c101d28 */
[----:B------:R3:W-:Y:S02]  /*a5f0*/  @!P1 ST.E.128 desc[UR40][R4.64], RZ ;  /* 0x000000ff04009985 */ /* 0x0007e4000c101d28 */
.L_x_401:
[----:B------:R-:W-:Y:S05]  /*a600*/  BSYNC B1 ;  /* 0x0000000000017941 */ /* 0x000fea0003800000 */
.L_x_400:
[----:B----4-:R4:W0:Y:S01]  /*a610*/  SHFL.IDX PT, R0, R3, 0x2, 0x181f ;  /* 0x00581f0003007f89 */ /* 0x01082200000e0000 */
        /* <DEDUP_REMOVED lines=9> */
[-C--:B------:R-:W-:Y:S02]  /*a6b0*/  @!P2 LEA R26, P5, R15, R4.reuse, 0x1 ;  /* 0x000000040f1aa211 */ /* 0x080fe400078a08ff */
[----:B------:R-:W-:Y:S02]  /*a6c0*/  @!P1 LEA R28, P4, R9, R4, 0x1 ;  /* 0x00000004091c9211 */ /* 0x000fe400078808ff */
[----:B0-----:R-:W-:Y:S02]  /*a6d0*/  @!P3 LEA.HI.X R25, R7, R0, R12, 0x1, P6 ;  /* 0x000000000719b211 */ /* 0x001fe400030f0c0c */
[----:B------:R-:W-:Y:S02]  /*a6e0*/  @!P0 LEA R4, P6, R13, R4, 0x1 ;  /* 0x000000040d048211 */ /* 0x000fe400078c08ff */
[-C--:B------:R-:W-:Y:S01]  /*a6f0*/  @!P2 LEA.HI.X R27, R15, R0.reuse, R20, 0x1, P5 ;  /* 0x000000000f1ba211 */ /* 0x080fe200028f0c14 */
[----:B------:R3:W-:Y:S01]  /*a700*/  @!P3 ST.E.128 desc[UR40][R24.64], RZ ;  /* 0x000000ff1800b985 */ /* 0x0007e2000c101d28 */
[----:B------:R-:W-:-:S02]  /*a710*/  @!P1 LEA.HI.X R29, R9, R0, R10, 0x1, P4 ;  /* 0x00000000091d9211 */ /* 0x000fc400020f0c0a */
[----:B------:R-:W-:Y:S01]  /*a720*/  @!P0 LEA.HI.X R5, R13, R0, R14, 0x1, P6 ;  /* 0x000000000d058211 */ /* 0x000fe200030f0c0e */
[----:B------:R3:W-:Y:S04]  /*a730*/  @!P2 ST.E.128 desc[UR40][R26.64], RZ ;  /* 0x000000ff1a00a985 */ /* 0x0007e8000c101d28 */
[----:B------:R3:W-:Y:S04]  /*a740*/  @!P1 ST.E.128 desc[UR40][R28.64], RZ ;  /* 0x000000ff1c009985 */ /* 0x0007e8000c101d28 */
[----:B------:R3:W-:Y:S02]  /*a750*/  @!P0 ST.E.128 desc[UR40][R4.64], RZ ;  /* 0x000000ff04008985 */ /* 0x0007e4000c101d28 */
.L_x_403:
[----:B------:R-:W-:Y:S05]  /*a760*/  BSYNC B1 ;  /* 0x0000000000017941 */ /* 0x000fea0003800000 */
.L_x_402:
[----:B0-----:R-:W-:Y:S01]  /*a770*/  VIADD R0, R8, 0x60 ;  /* 0x0000006008007836 */ /* 0x001fe20000000000 */
[----:B--2-4-:R-:W0:Y:S04]  /*a780*/  SHFL.IDX PT, R3, R3, 0x3, 0x181f ;  /* 0x00781f0003037f89 */ /* 0x014e2800000e0000 */
[----:B------:R-:W-:Y:S01]  /*a790*/  ISETP.GE.AND P0, PT, R0, R11, PT ;  /* 0x0000000b0000720c */ /* 0x000fe20003f06270 */
[----:B-1-3--:R1:W2:-:S12]  /*a7a0*/  SHFL.IDX PT, R4, R6, 0x3, 0x181f ;  /* 0x00781f0006047f89 */ /* 0x00a29800000e0000 */
[----:B-1----:R-:W-:Y:S05]  /*a7b0*/  @P0 BRA `(.L_x_392) ;  /* 0x0000000000440947 */ /* 0x002fea0003800000 */
[----:B------:R-:W-:Y:S02]  /*a7c0*/  ULDC UR4, c[0x0][0xac8] ;  /* 0x0002b20000047ab9 */ /* 0x000fe40000000800 */
[----:B------:R-:W-:Y:S02]  /*a7d0*/  ISETP.GE.AND P3, PT, R7, UR4, PT ;  /* 0x0000000407007c0c */ /* 0x000fe4000bf66270 */
[----:B------:R-:W-:Y:S02]  /*a7e0*/  ISETP.GE.AND P2, PT, R15, UR4, PT ;  /* 0x000000040f007c0c */ /* 0x000fe4000bf46270 */
[----:B------:R-:W-:Y:S02]  /*a7f0*/  ISETP.GE.AND P1, PT, R9, UR4, PT ;  /* 0x0000000409007c0c */ /* 0x000fe4000bf26270 */
[----:B------:R-:W-:-:S07]  /*a800*/  ISETP.GE.AND P0, PT, R13, UR4, PT ;  /* 0x000000040d007c0c */ /* 0x000fce000bf06270 */
[----:B--2---:R-:W-:-:S04]  /*a810*/  @!P3 LEA R6, P4, R7, R4, 0x1 ;  /* 0x000000040706b211 */ /* 0x004fc800078808ff */
[-C--:B0-----:R-:W-:Y:S02]  /*a820*/  @!P3 LEA.HI.X R7, R7, R3.reuse, R12, 0x1, P4 ;  /* 0x000000030707b211 */ /* 0x081fe400020f0c0c */
[-C--:B------:R-:W-:Y:S02]  /*a830*/  @!P2 LEA R24, P4, R15, R4.reuse, 0x1 ;  /* 0x000000040f18a211 */ /* 0x080fe400078808ff */
[-C--:B------:R-:W-:Y:S01]  /*a840*/  @!P1 LEA R8, P5, R9, R4.reuse, 0x1 ;  /* 0x0000000409089211 */ /* 0x080fe200078a08ff */
[----:B------:R0:W-:Y:S01]  /*a850*/  @!P3 ST.E.128 desc[UR40][R6.64], RZ ;  /* 0x000000ff0600b985 */ /* 0x0001e2000c101d28 */
[----:B------:R-:W-:Y:S02]  /*a860*/  @!P0 LEA R4, P6, R13, R4, 0x1 ;  /* 0x000000040d048211 */ /* 0x000fe400078c08ff */
[-C--:B------:R-:W-:Y:S02]  /*a870*/  @!P2 LEA.HI.X R25, R15, R3.reuse, R20, 0x1, P4 ;  /* 0x000000030f19a211 */ /* 0x080fe400020f0c14 */
[----:B------:R-:W-:-:S02]  /*a880*/  @!P1 LEA.HI.X R9, R9, R3, R10, 0x1, P5 ;  /* 0x0000000309099211 */ /* 0x000fc400028f0c0a */
[----:B------:R-:W-:Y:S01]  /*a890*/  @!P0 LEA.HI.X R5, R13, R3, R14, 0x1, P6 ;  /* 0x000000030d058211 */ /* 0x000fe200030f0c0e */
[----:B------:R0:W-:Y:S04]  /*a8a0*/  @!P2 ST.E.128 desc[UR40][R24.64], RZ ;  /* 0x000000ff1800a985 */ /* 0x0001e8000c101d28 */
[----:B------:R0:W-:Y:S04]  /*a8b0*/  @!P1 ST.E.128 desc[UR40][R8.64], RZ ;  /* 0x000000ff08009985 */ /* 0x0001e8000c101d28 */
[----:B------:R0:W-:Y:S02]  /*a8c0*/  @!P0 ST.E.128 desc[UR40][R4.64], RZ ;  /* 0x000000ff04008985 */ /* 0x0001e4000c101d28 */
.L_x_392:
[----:B------:R-:W-:Y:S05]  /*a8d0*/  BSYNC B0 ;  /* 0x0000000000007941 */ /* 0x000fea0003800000 */
.L_x_382:
[----:B------:R-:W-:Y:S02]  /*a8e0*/  ULDC UR4, c[0x0][0xc3c] ;  /* 0x00030f0000047ab9 */ /* 0x000fe40000000800 */
[----:B------:R-:W-:-:S06]  /*a8f0*/  UISETP.GE.AND UP0, UPT, UR7, UR4, UPT ;  /* 0x000000040700728c */ /* 0x000fcc000bf06270 */
[----:B------:R-:W-:-:S13]  /*a900*/  PLOP3.LUT P0, PT, PT, PT, UP0, 0x80, 0x0 ;  /* 0x000000000000781c */ /* 0x000fda0003f0f008 */
[----:B------:R-:W-:Y:S05]  /*a910*/  @!P0 BRA `(.L_x_404) ;  /* 0xffffff6800048947 */ /* 0x000fea000383ffff */
[----:B------:R-:W-:Y:S05]  /*a920*/  EXIT ;  /* 0x000000000000794d */ /* 0x000fea0003800000 */
.L_x_357:
[----:B------:R-:W-:-:S08]  /*a930*/  NOP ;  /* 0x0000000000007918 */ /* 0x000fd00000000000 */
[----:B------:R-:W0:-:S00]  /*a940*/  USETMAXREG.DEALLOC.CTAPOOL 0x18 ;  /* 0x00000018000079c8 */ /* 0x000e0000080e0500 */
[----:B0-----:R-:W-:Y:S01]  /*a950*/  LOP3.LUT R0, R0, 0x3, RZ, 0xc0, !PT ;  /* 0x0000000300007812 */ /* 0x001fe200078ec0ff */
[----:B------:R-:W-:-:S05]  /*a960*/  IMAD.MOV.U32 R7, RZ, RZ, RZ ;  /* 0x000000ffff077224 */ /* 0x000fca00078e00ff */
[----:B------:R-:W0:Y:S02]  /*a970*/  SHFL.IDX PT, R0, R0, RZ, 0x1f ;  /* 0x00001fff00007589 */ /* 0x000e2400000e0000 */
[----:B0-----:R-:W-:-:S04]  /*a980*/  ISETP.NE.AND P0, PT, R0, RZ, PT ;  /* 0x000000ff0000720c */ /* 0x001fc80003f05270 */
[----:B------:R-:W-:-:S05]  /*a990*/  P2R R0, PR, RZ, 0x1 ;  /* 0x00000001ff007803 */ /* 0x000fca0000000000 */
[----:B------:R0:W-:Y:S04]  /*a9a0*/  STL [R1+0x5c], R0 ;  /* 0x00005c0001007387 */ /* 0x0001e80000100800 */
[----:B------:R-:W-:Y:S05]  /*a9b0*/  @!P0 BRA `(.L_x_405) ;  /* 0x0000000000248947 */ /* 0x000fea0003800000 */
[----:B------:R-:W1:Y:S08]  /*a9c0*/  S2UR UR5, SR_CgaCtaId ;  /* 0x00000000000579c3 */ /* 0x000e700000008800 */
[----:B------:R-:W-:Y:S06]  /*a9d0*/  BAR.SYNC.DEFER_BLOCKING 0x5, 0x180 ;  /* 0x0146000000007b1d */ /* 0x000fec0000010000 */
[----:B------:R-:W-:-:S02]  /*a9e0*/  UMOV UR4, 0x400 ;  /* 0x0000040000047882 */ /* 0x000fc40000000000 */
[----:B-1----:R-:W-:-:S09]  /*a9f0*/  ULEA UR4, UR5, UR4, 0x18 ;  /* 0x0000000405047291 */ /* 0x002fd2000f8ec03f */
[----:B------:R-:W1:Y:S04]  /*aa00*/  LDS.128 R8, [UR4+0x228d0] ;  /* 0x0228d004ff087984 */ /* 0x000e680008000c00 */
[----:B-1----:R1:W-:Y:S04]  /*aa10*/  STL.64 [R1], R8 ;  /* 0x0000000801007387 */ /* 0x0023e80000100a00 */
[----:B------:R1:W-:Y:S01]  /*aa20*/  STL.64 [R1+0x8], R10 ;  /* 0x0000080a01007387 */ /* 0x0003e20000100a00 */
[----:B------:R-:W-:Y:S06]  /*aa30*/  BAR.ARV 0x4, 0x180 ;  /* 0x0106000000007b1d */ /* 0x000fec0000002000 */
[----:B------:R-:W-:Y:S05]  /*aa40*/  BRA `(.L_x_406) ;  /* 0x0000000800a47947 */ /* 0x000fea0003800000 */
.L_x_405:
[----:B0-----:R-:W-:Y:S01]  /*aa50*/  LOP3.LUT R0, R6, 0x1f, RZ, 0xc0, !PT ;  /* 0x0000001f06007812 */ /* 0x001fe200078ec0ff */
[----:B------:R-:W-:Y:S01]  /*aa60*/  ULDC UR4, c[0x0][0xc3c] ;  /* 0x00030f0000047ab9 */ /* 0x000fe20000000800 */
[----:B------:R-:W-:Y:S01]  /*aa70*/  IMAD.MOV.U32 R10, RZ, RZ, RZ ;  /* 0x000000ffff0a7224 */ /* 0x000fe200078e00ff */
[----:B------:R-:W0:Y:S01]  /*aa80*/  S2UR UR6, SR_CTAID.X ;  /* 0x00000000000679c3 */ /* 0x000e220000002500 */
[----:B------:R-:W-:Y:S01]  /*aa90*/  ISETP.NE.AND P0, PT, R0, 0x1f, PT ;  /* 0x0000001f0000780c */ /* 0x000fe20003f05270 */
[----:B------:R-:W-:-:S03]  /*aaa0*/  ULDC UR5, c[0x0][0xc38] ;  /* 0x00030e0000057ab9 */ /* 0x000fc60000000800 */
[----:B------:R-:W-:-:S13]  /*aab0*/  ISETP.GE.OR P1, PT, R0, UR4, !P0 ;  /* 0x0000000400007c0c */ /* 0x000fda000c726670 */
[----:B------:R-:W1:Y:S08]  /*aac0*/  @!P1 LDC.64 R2, c[0x0][0xc80] ;  /* 0x00032000ff029b82 */ /* 0x000e700000000a00 */
[----:B------:R-:W2:Y:S01]  /*aad0*/  @!P1 LDC.64 R4, c[0x0][0xc78] ;  /* 0x00031e00ff049b82 */ /* 0x000ea20000000a00 */
[----:B-1----:R-:W-:-:S05]  /*aae0*/  @!P1 IMAD.WIDE.U32 R2, R0, 0x4, R2 ;  /* 0x0000000400029825 */ /* 0x002fca00078e0002 */
[----:B------:R2:W3:Y:S02]  /*aaf0*/  @!P1 LDG.E R7, desc[UR40][R2.64] ;  /* 0x0000002802079981 */ /* 0x0004e4000c1e1900 */
[----:B--2---:R-:W-:-:S05]  /*ab00*/  @!P1 IMAD.WIDE.U32 R2, R0, 0x4, R4 ;  /* 0x0000000400029825 */ /* 0x004fca00078e0004 */
[----:B------:R-:W3:Y:S01]  /*ab10*/  @!P1 LDG.E R10, desc[UR40][R2.64] ;  /* 0x00000028020a9981 */ /* 0x000ee2000c1e1900 */
[C---:B------:R-:W-:Y:S01]  /*ab20*/  ISETP.NE.AND P1, PT, R0.reuse, RZ, PT ;  /* 0x000000ff0000720c */ /* 0x040fe20003f25270 */
[----:B------:R-:W-:Y:S01]  /*ab30*/  UMOV UR4, URZ ;  /* 0x0000003f00047c82 */ /* 0x000fe20008000000 */
[C---:B------:R-:W-:Y:S02]  /*ab40*/  ISETP.GE.U32.AND P2, PT, R0.reuse, 0x2, PT ;  /* 0x000000020000780c */ /* 0x040fe40003f46070 */
[C---:B------:R-:W-:Y:S02]  /*ab50*/  ISETP.GE.U32.AND P3, PT, R0.reuse, 0x4, PT ;  /* 0x000000040000780c */ /* 0x040fe40003f66070 */
[C---:B------:R-:W-:Y:S02]  /*ab60*/  ISETP.GE.U32.AND P4, PT, R0.reuse, 0x8, PT ;  /* 0x000000080000780c */ /* 0x040fe40003f86070 */
[----:B------:R-:W-:Y:S01]  /*ab70*/  ISETP.GE.U32.AND P5, PT, R0, 0x10, PT ;  /* 0x000000100000780c */ /* 0x000fe20003fa6070 */
[----:B---3--:R-:W-:-:S05]  /*ab80*/  IMAD R4, R7, R10, RZ ;  /* 0x0000000a07047224 */ /* 0x008fca00078e02ff */
[----:B------:R-:W1:Y:S02]  /*ab90*/  SHFL.UP PT, R5, R4, 0x1, RZ ;  /* 0x0420000004057989 */ /* 0x000e6400000e00ff */
[----:B-1----:R-:W-:-:S05]  /*aba0*/  SEL R5, R5, RZ, P1 ;  /* 0x000000ff05057207 */ /* 0x002fca0000800000 */
[----:B------:R-:W-:-:S05]  /*abb0*/  IMAD.IADD R5, R4, 0x1, R5 ;  /* 0x0000000104057824 */ /* 0x000fca00078e0205 */
        /* <DEDUP_REMOVED lines=12> */
[----:B------:R-:W1:Y:S02]  /*ac80*/  SHFL.IDX PT, R8, R2, 0x1f, 0x1f ;  /* 0x03e01f0002087f89 */ /* 0x000e6400000e0000 */
[----:B-1----:R-:W-:-:S04]  /*ac90*/  IMAD R8, R8, UR5, RZ ;  /* 0x0000000508087c24 */ /* 0x002fc8000f8e02ff */
[----:B------:R-:W-:Y:S01]  /*aca0*/  IMAD.MOV.U32 R11, RZ, RZ, R8 ;  /* 0x000000ffff0b7224 */ /* 0x000fe200078e0008 */
[----:B0-----:R-:W-:-:S13]  /*acb0*/  ISETP.GT.AND P6, PT, R8, UR6, PT ;  /* 0x0000000608007c0c */ /* 0x001fda000bfc4270 */
[----:B------:R-:W-:Y:S05]  /*acc0*/  @P6 BRA `(.L_x_407) ;  /* 0x0000000000a46947 */ /* 0x000fea0003800000 */
[----:B------:R-:W-:Y:S01]  /*acd0*/  IMAD.MOV.U32 R8, RZ, RZ, R11 ;  /* 0x000000ffff087224 */ /* 0x000fe200078e000b */
[----:B------:R-:W-:Y:S01]  /*ace0*/  UMOV UR4, URZ ;  /* 0x0000003f00047c82 */ /* 0x000fe20008000000 */
[----:B------:R-:W-:-:S05]  /*acf0*/  ULDC UR5, c[0x0][0xc38] ;  /* 0x00030e0000057ab9 */ /* 0x000fca0000000800 */
.L_x_409:
[----:B------:R-:W0:Y:S01]  /*ad00*/  LDC R2, c[0x0][0xc3c] ;  /* 0x00030f00ff027b82 */ /* 0x000e220000000800 */
[----:B------:R-:W-:Y:S01]  /*ad10*/  ULDC UR7, c[0x0][0xc3c] ;  /* 0x00030f0000077ab9 */ /* 0x000fe20000000800 */
[----:B------:R-:W-:Y:S01]  /*ad20*/  UIADD3 UR4, UR4, 0x1f, URZ ;  /* 0x0000001f04047890 */ /* 0x000fe2000fffe03f */
[----:B------:R-:W-:-:S05]  /*ad30*/  IMAD.U32 R3, RZ, RZ, UR7 ;  /* 0x00000007ff037e24 */ /* 0x000fca000f8e00ff */
[----:B------:R1:W-:Y:S01]  /*ad40*/  STL [R1+0xc], R3 ;  /* 0x00000c0301007387 */ /* 0x0003e20000100800 */
[----:B0-----:R-:W-:-:S13]  /*ad50*/  ISETP.LE.AND P6, PT, R2, UR4, PT ;  /* 0x0000000402007c0c */ /* 0x001fda000bfc3270 */
[----:B-1----:R-:W-:Y:S05]  /*ad60*/  @P6 BRA `(.L_x_408) ;  /* 0x0000000400a46947 */ /* 0x002fea0003800000 */
[----:B------:R-:W-:Y:S02]  /*ad70*/  VIADD R9, R0, UR4 ;  /* 0x0000000400097c36 */ /* 0x000fe40008000000 */
[----:B------:R-:W-:-:S03]  /*ad80*/  IMAD.MOV.U32 R7, RZ, RZ, RZ ;  /* 0x000000ffff077224 */ /* 0x000fc600078e00ff */
[----:B------:R-:W-:-:S13]  /*ad90*/  ISETP.GE.OR P6, PT, R9, R2, !P0 ;  /* 0x000000020900720c */ /* 0x000fda00047c6670 */
[----:B------:R-:W0:Y:S08]  /*ada0*/  @!P6 LDC.64 R2, c[0x0][0xc80] ;  /* 0x00032000ff02eb82 */ /* 0x000e300000000a00 */
[----:B------:R-:W1:Y:S01]  /*adb0*/  @!P6 LDC.64 R4, c[0x0][0xc78] ;  /* 0x00031e00ff04eb82 */ /* 0x000e620000000a00 */
[----:B------:R-:W-:Y:S02]  /*adc0*/  IMAD.MOV.U32 R10, RZ, RZ, RZ ;  /* 0x000000ffff0a7224 */ /* 0x000fe400078e00ff */
[----:B0-----:R-:W-:-:S05]  /*add0*/  @!P6 IMAD.WIDE R2, R9, 0x4, R2 ;  /* 0x000000040902e825 */ /* 0x001fca00078e0202 */
[----:B------:R1:W2:Y:S02]  /*ade0*/  @!P6 LDG.E R7, desc[UR40][R2.64] ;  /* 0x000000280207e981 */ /* 0x0002a4000c1e1900 */
[----:B-1----:R-:W-:-:S05]  /*adf0*/  @!P6 IMAD.WIDE R2, R9, 0x4, R4 ;  /* 0x000000040902e825 */ /* 0x002fca00078e0204 */
[----:B------:R-:W2:Y:S02]  /*ae00*/  @!P6 LDG.E R10, desc[UR40][R2.64] ;  /* 0x00000028020ae981 */ /* 0x000ea4000c1e1900 */
[----:B--2---:R-:W-:-:S05]  /*ae10*/  IMAD R11, R7, R10, RZ ;  /* 0x0000000a070b7224 */ /* 0x004fca00078e02ff */
[----:B------:R-:W0:Y:S02]  /*ae20*/  SHFL.UP PT, R4, R11, 0x1, RZ ;  /* 0x042000000b047989 */ /* 0x000e2400000e00ff */
[----:B0-----:R-:W-:-:S05]  /*ae30*/  SEL R4, R4, RZ, P1 ;  /* 0x000000ff04047207 */ /* 0x001fca0000800000 */
[----:B------:R-:W-:-:S05]  /*ae40*/  IMAD.IADD R4, R11, 0x1, R4 ;  /* 0x000000010b047824 */ /* 0x000fca00078e0204 */
        /* <DEDUP_REMOVED lines=12> */
[----:B------:R-:W0:Y:S02]  /*af10*/  SHFL.IDX PT, R4, R2, 0x1f, 0x1f ;  /* 0x03e01f0002047f89 */ /* 0x000e2400000e0000 */
[----:B0-----:R-:W-:-:S04]  /*af20*/  IMAD R11, R4, UR5, RZ ;  /* 0x00000005040b7c24 */ /* 0x001fc8000f8e02ff */
[----:B------:R-:W-:-:S05]  /*af30*/  IMAD.IADD R8, R11, 0x1, R8 ;  /* 0x000000010b087824 */ /* 0x000fca00078e0208 */
[----:B------:R-:W-:-:S13]  /*af40*/  ISETP.GT.AND P6, PT, R8, UR6, PT ;  /* 0x0000000608007c0c */ /* 0x000fda000bfc4270 */
[----:B------:R-:W-:Y:S05]  /*af50*/  @!P6 BRA `(.L_x_409) ;  /* 0xfffffffc0068e947 */ /* 0x000fea000383ffff */
.L_x_407:
[----:B------:R-:W-:Y:S02]  /*af60*/  IMAD.IADD R11, R8, 0x1, -R11 ;  /* 0x00000001080b7824 */ /* 0x000fe400078e0a0b */
[----:B------:R-:W-:Y:S02]  /*af70*/  IMAD.MOV.U32 R14, RZ, RZ, RZ ;  /* 0x000000ffff0e7224 */ /* 0x000fe400078e00ff */
[----:B------:R-:W-:-:S05]  /*af80*/  IMAD R3, R2, UR5, R11 ;  /* 0x0000000502037c24 */ /* 0x000fca000f8e020b */
[----:B------:R-:W-:-:S13]  /*af90*/  ISETP.GT.AND P0, PT, R3, UR6, PT ;  /* 0x0000000603007c0c */ /* 0x000fda000bf04270 */
[----:B------:R-:W-:-:S04]  /*afa0*/  VOTE.ANY R12, PT, !P0 ;  /* 0x00000000000c7806 */ /* 0x000fc800040e0100 */
[----:B------:R-:W0:Y:S01]  /*afb0*/  POPC R4, R12 ;  /* 0x0000000c00047309 */ /* 0x000e220000000000 */
[----:B------:R-:W-:Y:S01]  /*afc0*/  ISETP.NE.AND P0, PT, R12, RZ, PT ;  /* 0x000000ff0c00720c */ /* 0x000fe20003f05270 */
[----:B0-----:R-:W0:Y:S04]  /*afd0*/  SHFL.IDX PT, R7, R7, R4, 0x1f ;  /* 0x00001f0407077589 */ /* 0x001e2800000e0000 */
[----:B------:R-:W1:Y:S01]  /*afe0*/  SHFL.IDX PT, R9, R10, R4, 0x1f ;  /* 0x00001f040a097589 */ /* 0x000e6200000e0000 */
[----:B0-----:R-:W-:-:S04]  /*aff0*/  IABS R5, R7 ;  /* 0x0000000700057213 */ /* 0x001fc80000000000 */
[----:B------:R-:W0:Y:S01]  /*b000*/  I2F.RP R13, R5 ;  /* 0x00000005000d7306 */ /* 0x000e220000209400 */
[----:B-1----:R-:W-:-:S07]  /*b010*/  IABS R8, R9 ;  /* 0x0000000900087213 */ /* 0x002fce0000000000 */
[----:B------:R-:W-:Y:S08]  /*b020*/  I2F.RP R12, R8 ;  /* 0x00000008000c7306 */ /* 0x000ff00000209400 */
[----:B0-----:R-:W0:Y:S02]  /*b030*/  MUFU.RCP R13, R13 ;  /* 0x0000000d000d7308 */ /* 0x001e240000001000 */
[----:B0-----:R-:W-:-:S06]  /*b040*/  VIADD R3, R13, 0xffffffe ;  /* 0x0ffffffe0d037836 */ /* 0x001fcc0000000000 */
[----:B------:R-:W0:Y:S02]  /*b050*/  F2I.FTZ.U32.TRUNC.NTZ R3, R3 ;  /* 0x0000000300037305 */ /* 0x000e24000021f000 */
[----:B0-----:R-:W-:Y:S01]  /*b060*/  IMAD.MOV R16, RZ, RZ, -R3 ;  /* 0x000000ffff107224 */ /* 0x001fe200078e0a03 */
[----:B------:R-:W-:Y:S06]  /*b070*/  @!P0 BRA `(.L_x_410) ;  /* 0x0000000000088947 */ /* 0x000fec0003800000 */
[----:B------:R-:W-:-:S05]  /*b080*/  VIADD R13, R4, 0xffffffff ;  /* 0xffffffff040d7836 */ /* 0x000fca0000000000 */
[----:B------:R0:W1:Y:S02]  /*b090*/  SHFL.IDX PT, R14, R2, R13, 0x1f ;  /* 0x00001f0d020e7589 */ /* 0x00006400000e0000 */
.L_x_410:
[----:B-1----:R-:W-:Y:S01]  /*b0a0*/  IMAD R10, R14, UR5, R11 ;  /* 0x000000050e0a7c24 */ /* 0x002fe2000f8e020b */
[----:B------:R-:W1:Y:S01]  /*b0b0*/  MUFU.RCP R12, R12 ;  /* 0x0000000c000c7308 */ /* 0x000e620000001000 */
[----:B------:R-:W-:Y:S02]  /*b0c0*/  IMAD R11, R16, R5, RZ ;  /* 0x00000005100b7224 */ /* 0x000fe400078e02ff */
[----:B0-----:R-:W-:Y:S01]  /*b0d0*/  IMAD.MOV.U32 R2, RZ, RZ, RZ ;  /* 0x000000ffff027224 */ /* 0x001fe200078e00ff */
[----:B------:R0:W-:Y:S03]  /*b0e0*/  STL [R1], R10 ;  /* 0x0000000a01007387 */ /* 0x0001e60000100800 */
[----:B------:R-:W-:Y:S01]  /*b0f0*/  IMAD.HI.U32 R2, R3, R11, R2 ;  /* 0x0000000b03027227 */ /* 0x000fe200078e0002 */
[----:B------:R-:W-:-:S05]  /*b100*/  IABS R11, R7 ;  /* 0x00000007000b7213 */ /* 0x000fca0000000000 */
[----:B------:R-:W-:Y:S01]  /*b110*/  IMAD.MOV R14, RZ, RZ, -R11 ;  /* 0x000000ffff0e7224 */ /* 0x000fe200078e0a0b */
[----:B0-----:R-:W-:-:S04]  /*b120*/  IADD3 R10, -R10, UR6, RZ ;  /* 0x000000060a0a7c10 */ /* 0x001fc8000fffe1ff */
[----:B------:R-:W-:-:S05]  /*b130*/  IABS R3, R10 ;  /* 0x0000000a00037213 */ /* 0x000fca0000000000 */
[----:B------:R-:W-:-:S04]  /*b140*/  IMAD.HI.U32 R11, R2, R3, RZ ;  /* 0x00000003020b7227 */ /* 0x000fc800078e00ff */
[----:B------:R-:W-:Y:S02]  /*b150*/  IMAD R2, R11, R14, R3 ;  /* 0x0000000e0b027224 */ /* 0x000fe400078e0203 */
[----:B-1----:R-:W-:-:S03]  /*b160*/  VIADD R3, R12, 0xffffffe ;  /* 0x0ffffffe0c037836 */ /* 0x002fc60000000000 */
[----:B------:R-:W-:-:S03]  /*b170*/  ISETP.GT.U32.AND P1, PT, R5, R2, PT ;  /* 0x000000020500720c */ /* 0x000fc60003f24070 */
[----:B------:R-:W0:Y:S10]  /*b180*/  F2I.FTZ.U32.TRUNC.NTZ R3, R3 ;  /* 0x0000000300037305 */ /* 0x000e34000021f000 */
[----:B------:R-:W-:-:S02]  /*b190*/  @!P1 IMAD.IADD R2, R2, 0x1, -R5 ;  /* 0x0000000102029824 */ /* 0x000fc400078e0a05 */
[----:B------:R-:W-:Y:S01]  /*b1a0*/  @!P1 VIADD R11, R11, 0x1 ;  /* 0x000000010b0b9836 */ /* 0x000fe20000000000 */
[----:B------:R-:W-:Y:S02]  /*b1b0*/  ISETP.NE.AND P1, PT, R7, RZ, PT ;  /* 0x000000ff0700720c */ /* 0x000fe40003f25270 */
[----:B------:R-:W-:Y:S01]  /*b1c0*/  ISETP.GE.U32.AND P0, PT, R2, R5, PT ;  /* 0x000000050200720c */ /* 0x000fe20003f06070 */
[----:B0-----:R-:W-:Y:S02]  /*b1d0*/  IMAD.MOV R5, RZ, RZ, -R3 ;  /* 0x000000ffff057224 */ /* 0x001fe400078e0a03 */
[----:B------:R-:W-:Y:S02]  /*b1e0*/  IMAD.MOV.U32 R2, RZ, RZ, RZ ;  /* 0x000000ffff027224 */ /* 0x000fe400078e00ff */
[----:B------:R-:W-:-:S04]  /*b1f0*/  IMAD R5, R5, R8, RZ ;  /* 0x0000000805057224 */ /* 0x000fc800078e02ff */
[----:B------:R-:W-:Y:S01]  /*b200*/  IMAD.HI.U32 R5, R3, R5, R2 ;  /* 0x0000000503057227 */ /* 0x000fe200078e0002 */
[----:B------:R-:W-:Y:S02]  /*b210*/  LOP3.LUT R2, R10, R7, RZ, 0x3c, !PT ;  /* 0x000000070a027212 */ /* 0x000fe400078e3cff */
[----:B------:R-:W-:Y:S01]  /*b220*/  IABS R3, R9 ;  /* 0x0000000900037213 */ /* 0x000fe20000000000 */
[----:B------:R-:W-:Y:S01]  /*b230*/  @P0 VIADD R11, R11, 0x1 ;  /* 0x000000010b0b0836 */ /* 0x000fe20000000000 */
[----:B------:R-:W-:-:S03]  /*b240*/  ISETP.GE.AND P2, PT, R2, RZ, PT ;  /* 0x000000ff0200720c */ /* 0x000fc60003f46270 */
[----:B------:R-:W-:-:S10]  /*b250*/  IMAD.MOV R3, RZ, RZ, -R3 ;  /* 0x000000ffff037224 */ /* 0x000fd400078e0a03 */
[----:B------:R-:W-:Y:S01]  /*b260*/  @!P2 IMAD.MOV R11, RZ, RZ, -R11 ;  /* 0x000000ffff0ba224 */ /* 0x000fe200078e0a0b */
[----:B------:R-:W-:-:S04]  /*b270*/  @!P1 LOP3.LUT R11, RZ, R7, RZ, 0x33, !PT ;  /* 0x00000007ff0b9212 */ /* 0x000fc800078e33ff */
[-C--:B------:R-:W-:Y:S01]  /*b280*/  IABS R2, R11.reuse ;  /* 0x0000000b00027213 */ /* 0x080fe20000000000 */
[----:B------:R-:W-:-:S04]  /*b290*/  IMAD R7, R7, R11, RZ ;  /* 0x0000000b07077224 */ /* 0x000fc800078e02ff */
[----:B------:R-:W-:-:S04]  /*b2a0*/  IMAD.HI.U32 R5, R5, R2, RZ ;  /* 0x0000000205057227 */ /* 0x000fc800078e00ff */
[----:B------:R-:W-:Y:S01]  /*b2b0*/  IMAD R3, R5, R3, R2 ;  /* 0x0000000305037224 */ /* 0x000fe200078e0202 */
[----:B------:R-:W-:-:S04]  /*b2c0*/  LOP3.LUT R2, R11, R9, RZ, 0x3c, !PT ;  /* 0x000000090b027212 */ /* 0x000fc800078e3cff */
[----:B------:R-:W-:Y:S02]  /*b2d0*/  ISETP.GT.U32.AND P1, PT, R8, R3, PT ;  /* 0x000000030800720c */ /* 0x000fe40003f24070 */
[----:B------:R-:W-:-:S11]  /*b2e0*/  ISETP.GE.AND P2, PT, R2, RZ, PT ;  /* 0x000000ff0200720c */ /* 0x000fd60003f46270 */
[----:B------:R-:W-:Y:S02]  /*b2f0*/  @!P1 IMAD.IADD R3, R3, 0x1, -R8 ;  /* 0x0000000103039824 */ /* 0x000fe400078e0a08 */
[----:B------:R-:W-:Y:S01]  /*b300*/  @!P1 VIADD R5, R5, 0x1 ;  /* 0x0000000105059836 */ /* 0x000fe20000000000 */
[----:B------:R-:W-:Y:S02]  /*b310*/  ISETP.NE.AND P1, PT, R9, RZ, PT ;  /* 0x000000ff0900720c */ /* 0x000fe40003f25270 */
[----:B------:R-:W-:-:S13]  /*b320*/  ISETP.GE.U32.AND P0, PT, R3, R8, PT ;  /* 0x000000080300720c */ /* 0x000fda0003f06070 */
[----:B------:R-:W-:-:S04]  /*b330*/  @P0 VIADD R5, R5, 0x1 ;  /* 0x0000000105050836 */ /* 0x000fc80000000000 */
[----:B------:R-:W-:Y:S01]  /*b340*/  @!P2 IMAD.MOV R5, RZ, RZ, -R5 ;  /* 0x000000ffff05a224 */ /* 0x000fe200078e0a05 */
[----:B------:R-:W-:-:S05]  /*b350*/  @!P1 LOP3.LUT R5, RZ, R9, RZ, 0x33, !PT ;  /* 0x00000009ff059212 */ /* 0x000fca00078e33ff */
[----:B------:R-:W-:-:S04]  /*b360*/  IMAD.MOV R2, RZ, RZ, -R5 ;  /* 0x000000ffff027224 */ /* 0x000fc800078e0a05 */
[C---:B------:R-:W-:Y:S02]  /*b370*/  IMAD R11, R9.reuse, R2, R11 ;  /* 0x00000002090b7224 */ /* 0x040fe400078e020b */
[----:B------:R-:W-:Y:S02]  /*b380*/  IMAD R2, R9, 0x1000000, R5 ;  /* 0x0100000009027824 */ /* 0x000fe400078e0205 */
[----:B------:R-:W-:Y:S02]  /*b390*/  IMAD.IADD R5, R10, 0x1, -R7 ;  /* 0x000000010a057824 */ /* 0x000fe400078e0a07 */
[----:B------:R-:W-:Y:S02]  /*b3a0*/  IMAD R3, R11, 0x10000, R2 ;  /* 0x000100000b037824 */ /* 0x000fe400078e0202 */
[----:B------:R-:W-:Y:S01]  /*b3b0*/  VIADD R2, R4, UR4 ;  /* 0x0000000404027c36 */ /* 0x000fe20008000000 */
[----:B------:R0:W-:Y:S04]  /*b3c0*/  STL [R1+0x4], R5 ;  /* 0x0000040501007387 */ /* 0x0001e80000100800 */
[----:B------:R0:W-:Y:S04]  /*b3d0*/  STL [R1+0xc], R2 ;  /* 0x00000c0201007387 */ /* 0x0001e80000100800 */
[----:B------:R0:W-:Y:S01]  /*b3e0*/  STL [R1+0x8], R3 ;  /* 0x0000080301007387 */ /* 0x0001e20000100800 */
[----:B------:R-:W-:Y:S05]  /*b3f0*/  BRA `(.L_x_411) ;  /* 0x0000000000107947 */ /* 0x000fea0003800000 */
.L_x_408:
[----:B------:R-:W-:Y:S01]  /*b400*/  IMAD.U32 R2, RZ, RZ, UR6 ;  /* 0x00000006ff027e24 */ /* 0x000fe2000f8e00ff */
[----:B------:R1:W-:Y:S04]  /*b410*/  STL [R1+0x4], RZ ;  /* 0x000004ff01007387 */ /* 0x0003e80000100800 */
[----:B------:R1:W-:Y:S04]  /*b420*/  STL [R1+0x8], RZ ;  /* 0x000008ff01007387 */ /* 0x0003e80000100800 */
[----:B------:R1:W-:Y:S02]  /*b430*/  STL [R1], R2 ;  /* 0x0000000201007387 */ /* 0x0003e40000100800 */
.L_x_411:
[----:B------:R-:W2:Y:S04]  /*b440*/  LDL R8, [R1] ;  /* 0x0000000001087983 */ /* 0x000ea80000100800 */
[----:B------:R-:W2:Y:S04]  /*b450*/  LDL R9, [R1+0x4] ;  /* 0x0000040001097983 */ /* 0x000ea80000100800 */
[----:B------:R-:W2:Y:S04]  /*b460*/  LDL R10, [R1+0x8] ;  /* 0x00000800010a7983 */ /* 0x000ea80000100800 */
[----:B------:R-:W2:Y:S01]  /*b470*/  LDL R11, [R1+0xc] ;  /* 0x00000c00010b7983 */ /* 0x000ea20000100800 */
[----:B------:R-:W-:-:S13]  /*b480*/  ISETP.NE.AND P0, PT, R0, RZ, PT ;  /* 0x000000ff0000720c */ /* 0x000fda0003f05270 */
[----:B0-----:R-:W0:Y:S01]  /*b490*/  @!P0 S2R R3, SR_CgaCtaId ;  /* 0x0000000000038919 */ /* 0x001e220000008800 */
[----:B------:R-:W-:-:S04]  /*b4a0*/  @!P0 MOV R0, 0x400 ;  /* 0x0000040000008802 */ /* 0x000fc80000000f00 */
[----:B0-----:R-:W-:-:S05]  /*b4b0*/  @!P0 LEA R0, R3, R0, 0x18 ;  /* 0x0000000003008211 */ /* 0x001fca00078ec0ff */
[----:B--2---:R2:W-:Y:S01]  /*b4c0*/  @!P0 STS.128 [R0+0x228d0], R8 ;  /* 0x0228d00800008388 */ /* 0x0045e20000000c00 */
[----:B------:R-:W-:Y:S06]  /*b4d0*/  BAR.ARV 0x5, 0x180 ;  /* 0x0146000000007b1d */ /* 0x000fec0000002000 */
.L_x_406:
[----:B0-2---:R-:W2:Y:S01]  /*b4e0*/  LDL R0, [R1+0xc] ;  /* 0x00000c0001007983 */ /* 0x005ea20000100800 */
[----:B------:R-:W-:Y:S01]  /*b4f0*/  ULDC UR4, c[0x0][0xc3c] ;  /* 0x00030f0000047ab9 */ /* 0x000fe20000000800 */
[----:B------:R-:W-:Y:S02]  /*b500*/  IMAD.MOV.U32 R19, RZ, RZ, RZ ;  /* 0x000000ffff137224 */ /* 0x000fe400078e00ff */
[----:B------:R0:W-:Y:S01]  /*b510*/  STL [R1+0x48], RZ ;  /* 0x000048ff01007387 */ /* 0x0001e20000100800 */
[----:B--2---:R-:W-:Y:S01]  /*b520*/  ISETP.GE.AND P0, PT, R0, UR4, PT ;  /* 0x0000000400007c0c */ /* 0x004fe2000bf06270 */
[----:B------:R-:W-:-:S05]  /*b530*/  IMAD.MOV.U32 R0, RZ, RZ, 0x1 ;  /* 0x00000001ff007424 */ /* 0x000fca00078e00ff */
[----:B------:R0:W-:Y:S07]  /*b540*/  STL [R1+0x10], R0 ;  /* 0x0000100001007387 */ /* 0x0001ee0000100800 */
[----:B------:R-:W-:Y:S05]  /*b550*/  @P0 BRA `(.L_x_412) ;  /* 0x00000054003c0947 */ /* 0x000fea0003800000 */
[----:B------:R-:W2:Y:S01]  /*b560*/  S2UR UR5, SR_CgaCtaId ;  /* 0x00000000000579c3 */ /* 0x000ea20000008800 */
[C---:B0-----:R-:W-:Y:S01]  /*b570*/  IMAD.SHL.U32 R0, R6.reuse, 0x8, RZ ;  /* 0x0000000806007824 */ /* 0x041fe200078e00ff */
[----:B------:R-:W-:Y:S01]  /*b580*/  LOP3.LUT R4, R6, 0x7f, RZ, 0xc0, !PT ;  /* 0x0000007f06047812 */ /* 0x000fe200078ec0ff */
[----:B------:R-:W-:Y:S01]  /*b590*/  UMOV UR4, 0x400 ;  /* 0x0000040000047882 */ /* 0x000fe20000000000 */
[----:B------:R-:W-:Y:S01]  /*b5a0*/  BSSY B8, `(.L_x_412) ;  /* 0x000054a000087945 */ /* 0x000fe20003800000 */
[----:B------:R-:W-:Y:S01]  /*b5b0*/  IMAD.MOV.U32 R19, RZ, RZ, RZ ;  /* 0x000000ffff137224 */ /* 0x000fe200078e00ff */
[----:B------:R-:W-:Y:S01]  /*b5c0*/  LOP3.LUT R3, R0, 0x1f8, RZ, 0xc0, !PT ;  /* 0x000001f800037812 */ /* 0x000fe200078ec0ff */
[----:B-1----:R-:W-:Y:S01]  /*b5d0*/  IMAD.SHL.U32 R2, R4, 0x8, RZ ;  /* 0x0000000804027824 */ /* 0x002fe200078e00ff */
[----:B------:R-:W-:Y:S01]  /*b5e0*/  ULDC UR37, c[0x0][0xc] ;  /* 0x0000030000257ab9 */ /* 0x000fe20000000800 */
[----:B------:R-:W-:Y:S01]  /*b5f0*/  IMAD.MOV.U32 R0, RZ, RZ, 0x1 ;  /* 0x00000001ff007424 */ /* 0x000fe200078e00ff */
[----:B------:R-:W-:Y:S01]  /*b600*/  LOP3.LUT R3, R3, 0x38, R6, 0x78, !PT ;  /* 0x0000003803037812 */ /* 0x000fe200078e7806 */
[----:B------:R-:W-:Y:S01]  /*b610*/  IMAD.SHL.U32 R6, R6, 0x10, RZ ;  /* 0x0000001006067824 */ /* 0x000fe200078e00ff */
[----:B------:R-:W-:-:S02]  /*b620*/  ULDC.64 UR38, c[0x0][0x198] ;  /* 0x0000660000267ab9 */ /* 0x000fc40000000a00 */
[----:B------:R-:W-:Y:S02]  /*b630*/  LOP3.LUT R3, R3, 0x200, R2, 0xf8, !PT ;  /* 0x0000020003037812 */ /* 0x000fe400078ef802 */
[----:B------:R-:W-:-:S04]  /*b640*/  SHF.R.U32.HI R2, RZ, 0x3, R4 ;  /* 0x00000003ff027819 */ /* 0x000fc80000011604 */
[----:B------:R-:W-:Y:S01]  /*b650*/  LOP3.LUT R4, R2, 0x70, R6, 0xf8, !PT ;  /* 0x0000007002047812 */ /* 0x000fe200078ef806 */
[----:B--2---:R-:W-:-:S06]  /*b660*/  ULEA UR4, UR5, UR4, 0x18 ;  /* 0x0000000405047291 */ /* 0x004fcc000f8ec03f */
[----:B------:R-:W-:-:S04]  /*b670*/  IMAD.U32 R18, RZ, RZ, UR4 ;  /* 0x00000004ff127e24 */ /* 0x000fc8000f8e00ff */
[----:B------:R-:W-:-:S05]  /*b680*/  IMAD R2, R3, 0x2, R18 ;  /* 0x0000000203027824 */ /* 0x000fca00078e0212 */
[----:B------:R0:W-:Y:S04]  /*b690*/  STL [R1+0x28], R2 ;  /* 0x0000280201007387 */ /* 0x0001e80000100800 */
[----:B------:R0:W-:Y:S04]  /*b6a0*/  STL [R1+0x10], R0 ;  /* 0x0000100001007387 */ /* 0x0001e80000100800 */
[----:B------:R0:W-:Y:S02]  /*b6b0*/  STL [R1+0x48], RZ ;  /* 0x000048ff01007387 */ /* 0x0001e40000100800 */
.L_x_514:
[----:B0-2---:R-:W2:Y:S01]  /*b6c0*/  LDL R0, [R1+0xc] ;  /* 0x00000c0001007983 */ /* 0x005ea20000100800 */
[----:B------:R-:W2:Y:S01]  /*b6d0*/  LDC.64 R2, c[0x0][0xc88] ;  /* 0x00032200ff027b82 */ /* 0x000ea20000000a00 */
[----:B------:R-:W-:Y:S05]  /*b6e0*/  YIELD ;  /* 0x0000000000007946 */ /* 0x000fea0003800000 */
[----:B------:R-:W-:Y:S01]  /*b6f0*/  ULDC.64 UR4, c[0x0][0xa28] ;  /* 0x00028a0000047ab9 */ /* 0x000fe20000000a00 */
[----:B---3--:R-:W-:Y:S01]  /*b700*/  IMAD.MOV.U32 R6, RZ, RZ, RZ ;  /* 0x000000ffff067224 */ /* 0x008fe200078e00ff */
[----:B------:R-:W-:Y:S01]  /*b710*/  ISETP.NE.U32.AND P0, PT, RZ, UR4, PT ;  /* 0x00000004ff007c0c */ /* 0x000fe2000bf05070 */
[----:B------:R-:W-:Y:S01]  /*b720*/  ULDC.64 UR6, c[0x0][0xa18] ;  /* 0x0002860000067ab9 */ /* 0x000fe20000000a00 */
[----:B------:R-:W-:Y:S01]  /*b730*/  ULDC.64 UR8, c[0x0][0xa08] ;  /* 0x0002820000087ab9 */ /* 0x000fe20000000a00 */
[----:B--2---:R-:W-:-:S05]  /*b740*/  IMAD.WIDE R2, R0, 0x4, R2 ;  /* 0x0000000400027825 */ /* 0x004fca00078e0202 */
[----:B-1----:R-:W2:Y:S01]  /*b750*/  LDG.E R10, desc[UR40][R2.64] ;  /* 0x00000028020a7981 */ /* 0x002ea2000c1e1900 */
[----:B------:R-:W-:Y:S01]  /*b760*/  ISETP.NE.AND.EX P0, PT, RZ, UR5, PT, P0 ;  /* 0x00000005ff007c0c */ /* 0x000fe2000bf05300 */
[----:B------:R-:W-:Y:S01]  /*b770*/  IMAD.MOV.U32 R0, RZ, RZ, RZ ;  /* 0x000000ffff007224 */ /* 0x000fe200078e00ff */
[----:B--2---:R-:W-:Y:S01]  /*b780*/  SHF.R.S32.HI R4, RZ, 0x1f, R10 ;  /* 0x0000001fff047819 */ /* 0x004fe2000001140a */
[----:B------:R-:W-:-:S10]  /*b790*/  IMAD.SHL.U32 R16, R10, 0x4, RZ ;  /* 0x000000040a107824 */ /* 0x000fd400078e00ff */
[C---:B------:R-:W-:Y:S01]  /*b7a0*/  @P0 LEA R2, P1, R10.reuse, UR4, 0x2 ;  /* 0x000000040a020c11 */ /* 0x040fe2000f8210ff */
[----:B------:R-:W-:Y:S03]  /*b7b0*/  STL [R1+0x24], R10 ;  /* 0x0000240a01007387 */ /* 0x000fe60000100800 */
[C-C-:B------:R-:W-:Y:S01]  /*b7c0*/  @P0 LEA.HI.X R3, R10.reuse, UR5, R4.reuse, 0x2, P1 ;  /* 0x000000050a030c11 */ /* 0x140fe200088f1404 */
[----:B------:R-:W-:Y:S01]  /*b7d0*/  ULDC.64 UR4, c[0x0][0xa00] ;  /* 0x0002800000047ab9 */ /* 0x000fe20000000a00 */
[----:B------:R-:W-:Y:S01]  /*b7e0*/  SHF.L.U64.HI R9, R10, 0x2, R4 ;  /* 0x000000020a097819 */ /* 0x000fe20000010204 */
[----:B------:R0:W-:Y:S01]  /*b7f0*/  STL [R1+0x3c], R4 ;  /* 0x00003c0401007387 */ /* 0x0001e20000100800 */
[----:B------:R-:W-:-:S03]  /*b800*/  ISETP.NE.U32.AND P1, PT, RZ, UR4, PT ;  /* 0x00000004ff007c0c */ /* 0x000fc6000bf25070 */
[----:B------:R1:W5:Y:S01]  /*b810*/  @P0 LDG.E R0, desc[UR40][R2.64] ;  /* 0x0000002802000981 */ /* 0x000362000c1e1900 */
[----:B------:R-:W-:Y:S01]  /*b820*/  ISETP.NE.AND.EX P1, PT, RZ, UR5, PT, P1 ;  /* 0x00000005ff007c0c */ /* 0x000fe2000bf25310 */
[----:B------:R-:W-:Y:S01]  /*b830*/  IMAD.MOV.U32 R8, RZ, RZ, RZ ;  /* 0x000000ffff087224 */ /* 0x000fe200078e00ff */
[----:B------:R-:W-:Y:S01]  /*b840*/  ISETP.NE.U32.AND P2, PT, RZ, UR6, PT ;  /* 0x00000006ff007c0c */ /* 0x000fe2000bf45070 */
[----:B------:R-:W-:Y:S01]  /*b850*/  STL [R1+0x14], R9 ;  /* 0x0000140901007387 */ /* 0x000fe20000100800 */
[----:B------:R-:W-:Y:S02]  /*b860*/  ISETP.NE.U32.AND P0, PT, RZ, UR8, PT ;  /* 0x00000008ff007c0c */ /* 0x000fe4000bf05070 */
[C---:B0-----:R-:W-:Y:S02]  /*b870*/  IADD3 R4, P4, R16.reuse, UR8, RZ ;  /* 0x0000000810047c10 */ /* 0x041fe4000ff9e0ff */
[----:B-1----:R-:W-:Y:S02]  /*b880*/  IADD3 R2, P3, R16, UR4, RZ ;  /* 0x0000000410027c10 */ /* 0x002fe4000ff7e0ff */
[----:B------:R-:W-:-:S02]  /*b890*/  ISETP.NE.AND.EX P2, PT, RZ, UR7, PT, P2 ;  /* 0x00000007ff007c0c */ /* 0x000fc4000bf45320 */
[C---:B------:R-:W-:Y:S02]  /*b8a0*/  IADD3.X R3, R9.reuse, UR5, RZ, P3, !PT ;  /* 0x0000000509037c10 */ /* 0x040fe40009ffe4ff */
[----:B------:R-:W-:Y:S02]  /*b8b0*/  ISETP.NE.AND.EX P0, PT, RZ, UR9, PT, P0 ;  /* 0x00000009ff007c0c */ /* 0x000fe4000bf05300 */
[----:B------:R-:W-:Y:S01]  /*b8c0*/  IADD3.X R5, R9, UR9, RZ, P4, !PT ;  /* 0x0000000909057c10 */ /* 0x000fe2000a7fe4ff */
[----:B------:R-:W2:Y:S01]  /*b8d0*/  @P1 LDG.E R6, desc[UR40][R2.64] ;  /* 0x0000002802061981 */ /* 0x000ea2000c1e1900 */
[----:B------:R-:W-:Y:S02]  /*b8e0*/  ULDC UR4, c[0x0][0x288] ;  /* 0x0000a20000047ab9 */ /* 0x000fe40000000800 */
[----:B------:R-:W-:Y:S01]  /*b8f0*/  IMAD.U32 R11, RZ, RZ, UR4 ;  /* 0x00000004ff0b7e24 */ /* 0x000fe2000f8e00ff */
[----:B------:R-:W-:-:S06]  /*b900*/  ULDC.64 UR4, c[0x0][0x418] ;  /* 0x0001060000047ab9 */ /* 0x000fcc0000000a00 */
[----:B------:R-:W5:Y:S04]  /*b910*/  @P0 LDG.E R8, desc[UR40][R4.64] ;  /* 0x0000002804080981 */ /* 0x000f68000c1e1900 */
[----:B--2---:R0:W-:Y:S02]  /*b920*/  STL [R1+0x34], R6 ;  /* 0x0000340601007387 */ /* 0x0041e40000100800 */
[----:B0-----:R-:W-:-:S04]  /*b930*/  @P2 IADD3 R6, P3, R16, UR6, RZ ;  /* 0x0000000610062c10 */ /* 0x001fc8000ff7e0ff */
[----:B------:R-:W-:-:S05]  /*b940*/  @P2 IADD3.X R7, R9, UR7, RZ, P3, !PT ;  /* 0x0000000709072c10 */ /* 0x000fca0009ffe4ff */
[----:B------:R0:W2:Y:S01]  /*b950*/  @P2 LDG.E R11, desc[UR40][R6.64] ;  /* 0x00000028060b2981 */ /* 0x0000a2000c1e1900 */
[----:B------:R-:W-:-:S03]  /*b960*/  UISETP.NE.U32.AND UP0, UPT, UR4, URZ, UPT ;  /* 0x0000003f0400728c */ /* 0x000fc6000bf05070 */
[----:B------:R-:W-:Y:S01]  /*b970*/  ULDC UR4, c[0x0][0x424] ;  /* 0x0001090000047ab9 */ /* 0x000fe20000000800 */
[----:B------:R-:W-:-:S03]  /*b980*/  UISETP.NE.AND.EX UP0, UPT, UR5, URZ, UPT, UP0 ;  /* 0x0000003f0500728c */ /* 0x000fc6000bf05300 */
[----:B------:R-:W-:Y:S01]  /*b990*/  ULDC UR5, c[0x0][0x2f0] ;  /* 0x0000bc0000057ab9 */ /* 0x000fe20000000800 */
[----:B------:R-:W-:-:S04]  /*b9a0*/  USEL UR4, UR4, 0x1, UP0 ;  /* 0x0000000104047887 */ /* 0x000fc80008000000 */
[----:B------:R-:W-:-:S06]  /*b9b0*/  UIMAD UR4, UR4, UR5, URZ ;  /* 0x00000005040472a4 */ /* 0x000fcc000f8e023f */
[----:B0-----:R-:W-:Y:S01]  /*b9c0*/  IMAD.U32 R6, RZ, RZ, UR4 ;  /* 0x00000004ff067e24 */ /* 0x001fe2000f8e00ff */
[----:B--2---:R0:W-:Y:S01]  /*b9d0*/  STL [R1+0x44], R11 ;  /* 0x0000440b01007387 */ /* 0x0041e20000100800 */
[----:B------:R-:W-:Y:S05]  /*b9e0*/  @P2 BRA `(.L_x_413) ;  /* 0x0000000000142947 */ /* 0x000fea0003800000 */
[----:B------:R-:W-:Y:S05]  /*b9f0*/  @!P1 BRA `(.L_x_413) ;  /* 0x0000000000109947 */ /* 0x000fea0003800000 */
[----:B------:R-:W2:Y:S04]  /*ba00*/  LDG.E R7, desc[UR40][R2.64] ;  /* 0x0000002802077981 */ /* 0x000ea8000c1e1900 */
[----:B------:R-:W2:Y:S02]  /*ba10*/  LDG.E R2, desc[UR40][R2.64+0x4] ;  /* 0x0000042802027981 */ /* 0x000ea4000c1e1900 */
[----:B--2---:R-:W-:-:S05]  /*ba20*/  IMAD.IADD R2, R2, 0x1, -R7 ;  /* 0x0000000102027824 */ /* 0x004fca00078e0a07 */
[----:B------:R1:W-:Y:S02]  /*ba30*/  STL [R1+0x44], R2 ;  /* 0x0000440201007387 */ /* 0x0003e40000100800 */
.L_x_413:
[----:B------:R-:W1:Y:S01]  /*ba40*/  LDL.LU R7, [R1+0x8] ;  /* 0x0000080001077983 */ /* 0x000e620000300800 */
[----:B------:R-:W-:Y:S02]  /*ba50*/  ULDC.64 UR4, c[0x0][0xa20] ;  /* 0x0002880000047ab9 */ /* 0x000fe40000000a00 */
[----:B------:R-:W-:-:S04]  /*ba60*/  ISETP.NE.U32.AND P1, PT, RZ, UR4, PT ;  /* 0x00000004ff007c0c */ /* 0x000fc8000bf25070 */
[----:B------:R-:W-:Y:S02]  /*ba70*/  ISETP.NE.AND.EX P1, PT, RZ, UR5, PT, P1 ;  /* 0x00000005ff007c0c */ /* 0x000fe4000bf25310 */
[C---:B-1----:R-:W-:Y:S02]  /*ba80*/  LOP3.LUT R2, R7.reuse, 0xff000000, RZ, 0xc0, !PT ;  /* 0xff00000007027812 */ /* 0x042fe400078ec0ff */
[C---:B------:R-:W-:Y:S02]  /*ba90*/  LOP3.LUT R3, R7.reuse, 0xff0000, RZ, 0xc0, !PT ;  /* 0x00ff000007037812 */ /* 0x040fe400078ec0ff */
[----:B------:R-:W-:Y:S02]  /*baa0*/  SHF.R.U32.HI R2, RZ, 0x8, R2 ;  /* 0x00000008ff027819 */ /* 0x000fe40000011602 */
[----:B------:R-:W-:Y:S01]  /*bab0*/  LOP3.LUT R17, R7, 0xffff, RZ, 0xc0, !PT ;  /* 0x0000ffff07117812 */ /* 0x000fe200078ec0ff */
[----:B-----5:R-:W-:Y:S01]  /*bac0*/  IMAD.IADD R7, R8, 0x1, R0 ;  /* 0x0000000108077824 */ /* 0x020fe200078e0200 */
[----:B------:R-:W-:Y:S01]  /*bad0*/  LEA.HI R2, R3, R2, RZ, 0x10 ;  /* 0x0000000203027211 */ /* 0x000fe200078f80ff */
[----:B------:R-:W-:-:S05]  /*bae0*/  IMAD.MOV.U32 R3, RZ, RZ, R10 ;  /* 0x000000ffff037224 */ /* 0x000fca00078e000a */
[----:B------:R1:W-:Y:S04]  /*baf0*/  STL [R1+0x8], R3 ;  /* 0x0000080301007387 */ /* 0x0003e80000100800 */
[----:B------:R1:W-:Y:S01]  /*bb00*/  STL [R1+0x1c], R7 ;  /* 0x00001c0701007387 */ /* 0x0003e20000100800 */
[----:B------:R-:W-:Y:S05]  /*bb10*/  @!P1 BRA `(.L_x_414) ;  /* 0x0000000000109947 */ /* 0x000fea0003800000 */
[----:B------:R-:W-:-:S04]  /*bb20*/  IADD3 R6, P0, R16, UR4, RZ ;  /* 0x0000000410067c10 */ /* 0x000fc8000ff1e0ff */
[----:B-1----:R-:W-:-:S05]  /*bb30*/  IADD3.X R7, R9, UR5, RZ, P0, !PT ;  /* 0x0000000509077c10 */ /* 0x002fca00087fe4ff */
[----:B------:R1:W5:Y:S01]  /*bb40*/  LDG.E R6, desc[UR40][R6.64] ;  /* 0x0000002806067981 */ /* 0x000362000c1e1900 */
[----:B------:R-:W-:Y:S05]  /*bb50*/  BRA `(.L_x_415) ;  /* 0x0000000000107947 */ /* 0x000fea0003800000 */
.L_x_414:
[----:B------:R-:W-:Y:S05]  /*bb60*/  @!P0 BRA `(.L_x_415) ;  /* 0x00000000000c8947 */ /* 0x000fea0003800000 */
[----:B------:R-:W2:Y:S04]  /*bb70*/  LDG.E R6, desc[UR40][R4.64] ;  /* 0x0000002804067981 */ /* 0x000ea8000c1e1900 */
[----:B------:R-:W2:Y:S02]  /*bb80*/  LDG.E R4, desc[UR40][R4.64+0x4] ;  /* 0x0000042804047981 */ /* 0x000ea4000c1e1900 */
[----:B--2---:R-:W-:-:S07]  /*bb90*/  IMAD.IADD R6, R4, 0x1, -R6 ;  /* 0x0000000104067824 */ /* 0x004fce00078e0a06 */
.L_x_415:
[----:B-----5:R-:W-:Y:S01]  /*bba0*/  IMAD.IADD R6, R6, 0x1, -R0 ;  /* 0x0000000106067824 */ /* 0x020fe200078e0a00 */
[----:B------:R-:W-:Y:S01]  /*bbb0*/  LOP3.LUT R9, R2, 0xff, RZ, 0xc0, !PT ;  /* 0x000000ff02097812 */ /* 0x000fe200078ec0ff */
[----:B------:R-:W-:Y:S01]  /*bbc0*/  IMAD.MOV.U32 R4, RZ, RZ, RZ ;  /* 0x000000ffff047224 */ /* 0x000fe200078e00ff */
[----:B------:R-:W-:Y:S01]  /*bbd0*/  BSSY B0, `(.L_x_416) ;  /* 0x000002a000007945 */ /* 0x000fe20003800000 */
[C---:B------:R-:W-:Y:S01]  /*bbe0*/  VIADD R0, R6.reuse, 0x5f ;  /* 0x0000005f06007836 */ /* 0x040fe20000000000 */
[----:B------:R-:W-:Y:S01]  /*bbf0*/  ISETP.GE.AND P0, PT, R6, 0x1, PT ;  /* 0x000000010600780c */ /* 0x000fe20003f06270 */
[----:B------:R-:W-:Y:S01]  /*bc00*/  IMAD.MOV.U32 R10, RZ, RZ, R4 ;  /* 0x000000ffff0a7224 */ /* 0x000fe200078e0004 */
[----:B------:R2:W-:Y:S01]  /*bc10*/  STL [R1+0x38], R4 ;  /* 0x0000380401007387 */ /* 0x0005e20000100800 */
[----:B------:R-:W-:-:S05]  /*bc20*/  IMAD.HI R0, R0, 0x2aaaaaab, RZ ;  /* 0x2aaaaaab00007827 */ /* 0x000fca00078e02ff */
[----:B-1----:R-:W-:-:S04]  /*bc30*/  SHF.R.U32.HI R3, RZ, 0x1f, R0 ;  /* 0x0000001fff037819 */ /* 0x002fc80000011600 */
[----:B------:R-:W-:-:S05]  /*bc40*/  LEA.HI.SX32 R8, R0, R3, 0x1c ;  /* 0x0000000300087211 */ /* 0x000fca00078fe2ff */
[----:B------:R2:W-:Y:S04]  /*bc50*/  STL [R1+0x40], R8 ;  /* 0x0000400801007387 */ /* 0x0005e80000100800 */
[----:B------:R2:W-:Y:S01]  /*bc60*/  STL [R1+0x58], R9 ;  /* 0x0000580901007387 */ /* 0x0005e20000100800 */
[----:B------:R-:W-:Y:S05]  /*bc70*/  @!P0 BRA `(.L_x_417) ;  /* 0x00000000007c8947 */ /* 0x000fea0003800000 */
[----:B------:R-:W-:-:S04]  /*bc80*/  SHF.R.U32.HI R0, RZ, 0x10, R2 ;  /* 0x00000010ff007819 */ /* 0x000fc80000011602 */
[----:B------:R-:W-:-:S13]  /*bc90*/  ISETP.NE.AND P0, PT, R0, RZ, PT ;  /* 0x000000ff0000720c */ /* 0x000fda0003f05270 */
[----:B------:R-:W2:Y:S02]  /*bca0*/  @!P0 LDC R0, c[0x0][0x9f0] ;  /* 0x00027c00ff008b82 */ /* 0x000ea40000000800 */
[----:B--2---:R-:W-:-:S04]  /*bcb0*/  IABS R4, R0 ;  /* 0x0000000000047213 */ /* 0x004fc80000000000 */
[----:B------:R-:W1:Y:S08]  /*bcc0*/  I2F.RP R2, R4 ;  /* 0x0000000400027306 */ /* 0x000e700000209400 */
[----:B-1----:R-:W1:Y:S02]  /*bcd0*/  MUFU.RCP R2, R2 ;  /* 0x0000000200027308 */ /* 0x002e640000001000 */
[----:B-1----:R-:W-:-:S06]  /*bce0*/  VIADD R2, R2, 0xffffffe ;  /* 0x0ffffffe02027836 */ /* 0x002fcc0000000000 */
[----:B------:R-:W1:Y:S02]  /*bcf0*/  F2I.FTZ.U32.TRUNC.NTZ R3, R2 ;  /* 0x0000000200037305 */ /* 0x000e64000021f000 */
[----:B-1----:R-:W-:-:S04]  /*bd00*/  IMAD.MOV R2, RZ, RZ, -R3 ;  /* 0x000000ffff027224 */ /* 0x002fc800078e0a03 */
[----:B------:R-:W-:Y:S02]  /*bd10*/  IMAD R5, R2, R4, RZ ;  /* 0x0000000402057224 */ /* 0x000fe400078e02ff */
[----:B------:R-:W-:-:S04]  /*bd20*/  IMAD.MOV.U32 R2, RZ, RZ, RZ ;  /* 0x000000ffff027224 */ /* 0x000fc800078e00ff */
[----:B------:R-:W-:Y:S01]  /*bd30*/  IMAD.HI.U32 R7, R3, R5, R2 ;  /* 0x0000000503077227 */ /* 0x000fe200078e0002 */
[----:B------:R-:W-:Y:S02]  /*bd40*/  IABS R2, R0 ;  /* 0x0000000000027213 */ /* 0x000fe40000000000 */
[----:B------:R-:W-:-:S03]  /*bd50*/  IADD3 R5, R0, -0x1, R8 ;  /* 0xffffffff00057810 */ /* 0x000fc60007ffe008 */
[----:B------:R-:W-:Y:S01]  /*bd60*/  IMAD.MOV R2, RZ, RZ, -R2 ;  /* 0x000000ffff027224 */ /* 0x000fe200078e0a02 */
[----:B------:R-:W-:Y:S02]  /*bd70*/  IABS R3, R5 ;  /* 0x0000000500037213 */ /* 0x000fe40000000000 */
[----:B------:R-:W-:Y:S01]  /*bd80*/  LOP3.LUT R5, R5, R0, RZ, 0x3c, !PT ;  /* 0x0000000005057212 */ /* 0x000fe200078e3cff */
[----:B------:R-:W-:Y:S02]  /*bd90*/  IMAD.MOV.U32 R6, RZ, RZ, R2 ;  /* 0x000000ffff067224 */ /* 0x000fe400078e0002 */
[----:B------:R-:W-:Y:S01]  /*bda0*/  IMAD.HI.U32 R2, R7, R3, RZ ;  /* 0x0000000307027227 */ /* 0x000fe200078e00ff */
[----:B------:R-:W-:-:S03]  /*bdb0*/  ISETP.GE.AND P2, PT, R5, RZ, PT ;  /* 0x000000ff0500720c */ /* 0x000fc60003f46270 */
[----:B------:R-:W-:-:S05]  /*bdc0*/  IMAD R3, R2, R6, R3 ;  /* 0x0000000602037224 */ /* 0x000fca00078e0203 */
[----:B------:R-:W-:-:S13]  /*bdd0*/  ISETP.GT.U32.AND P1, PT, R4, R3, PT ;  /* 0x000000030400720c */ /* 0x000fda0003f24070 */
[----:B------:R-:W-:Y:S02]  /*bde0*/  @!P1 IMAD.IADD R3, R3, 0x1, -R4 ;  /* 0x0000000103039824 */ /* 0x000fe400078e0a04 */
[----:B------:R-:W-:Y:S01]  /*bdf0*/  @!P1 VIADD R2, R2, 0x1 ;  /* 0x0000000102029836 */ /* 0x000fe20000000000 */
[----:B------:R-:W-:Y:S02]  /*be00*/  ISETP.NE.AND P1, PT, R0, RZ, PT ;  /* 0x000000ff0000720c */ /* 0x000fe40003f25270 */
[----:B------:R-:W-:-:S13]  /*be10*/  ISETP.GE.U32.AND P0, PT, R3, R4, PT ;  /* 0x000000040300720c */ /* 0x000fda0003f06070 */
[----:B------:R-:W-:-:S04]  /*be20*/  @P0 VIADD R2, R2, 0x1 ;  /* 0x0000000102020836 */ /* 0x000fc80000000000 */
[----:B------:R-:W-:Y:S01]  /*be30*/  @!P2 IMAD.MOV R2, RZ, RZ, -R2 ;  /* 0x000000ffff02a224 */ /* 0x000fe200078e0a02 */
[----:B------:R-:W-:-:S05]  /*be40*/  @!P1 LOP3.LUT R2, RZ, R0, RZ, 0x33, !PT ;  /* 0x00000000ff029212 */ /* 0x000fca00078e33ff */
[----:B------:R-:W-:-:S05]  /*be50*/  IMAD.MOV.U32 R10, RZ, RZ, R2 ;  /* 0x000000ffff0a7224 */ /* 0x000fca00078e0002 */
[----:B------:R1:W-:Y:S02]  /*be60*/  STL [R1+0x38], R10 ;  /* 0x0000380a01007387 */ /* 0x0003e40000100800 */
.L_x_417:
[----:B------:R-:W-:Y:S05]  /*be70*/  BSYNC B0 ;  /* 0x0000000000007941 */ /* 0x000fea0003800000 */
.L_x_416:
[----:B------:R-:W-:Y:S01]  /*be80*/  IMAD.MOV.U32 R0, RZ, RZ, R10 ;  /* 0x000000ffff007224 */ /* 0x000fe200078e000a */
[----:B------:R-:W-:Y:S03]  /*be90*/  BSSY B7, `(.L_x_418) ;  /* 0x00003e2000077945 */ /* 0x000fe60003800000 */
[----:B------:R-:W-:-:S05]  /*bea0*/  IMAD R2, R9, R0, RZ ;  /* 0x0000000009027224 */ /* 0x000fca00078e02ff */
[----:B------:R-:W-:Y:S01]  /*beb0*/  VIADDMNMX R0, R2, R0, R8, PT ;  /* 0x0000000002007246 */ /* 0x000fe20003800108 */
[----:B------:R3:W-:Y:S03]  /*bec0*/  STL [R1+0x20], R2 ;  /* 0x0000200201007387 */ /* 0x0007e60000100800 */
[----:B------:R-:W-:Y:S01]  /*bed0*/  ISETP.GT.AND P0, PT, R0, R2, PT ;  /* 0x000000020000720c */ /* 0x000fe20003f04270 */
[----:B------:R3:W-:-:S12]  /*bee0*/  STL [R1+0x30], R0 ;  /* 0x0000300001007387 */ /* 0x0007d80000100800 */
[----:B---3--:R-:W-:Y:S05]  /*bef0*/  @P0 BRA `(.L_x_419) ;  /* 0x0000000000480947 */ /* 0x008fea0003800000 */
[----:B------:R-:W3:Y:S02]  /*bf00*/  S2R R0, SR_TID.X ;  /* 0x0000000000007919 */ /* 0x000ee40000002100 */
[----:B---3--:R-:W-:-:S04]  /*bf10*/  LOP3.LUT R0, R0, 0x7f, RZ, 0xc0, !PT ;  /* 0x0000007f00007812 */ /* 0x008fc800078ec0ff */
[----:B------:R-:W-:-:S13]  /*bf20*/  ISETP.NE.AND P0, PT, R0, RZ, PT ;  /* 0x000000ff0000720c */ /* 0x000fda0003f05270 */
[----:B------:R-:W-:Y:S05]  /*bf30*/  @P0 BRA `(.L_x_420) ;  /* 0x0000003c005c0947 */ /* 0x000fea0003800000 */
[----:B------:R-:W3:Y:S01]  /*bf40*/  S2R R5, SR_LANEID ;  /* 0x0000000000057919 */ /* 0x000ee20000000000 */
[----:B------:R-:W-:Y:S01]  /*bf50*/  VOTEU.ANY UR4, UPT, PT ;  /* 0x0000000000047886 */ /* 0x000fe200038e0100 */
[----:B------:R-:W4:Y:S01]  /*bf60*/  LDC.64 R2, c[0x0][0xc60] ;  /* 0x00031800ff027b82 */ /* 0x000f220000000a00 */
[----:B------:R-:W3:Y:S02]  /*bf70*/  FLO.U32 R0, UR4 ;  /* 0x0000000400007d00 */ /* 0x000ee400080e0000 */
[----:B---3--:R-:W-:-:S06]  /*bf80*/  ISETP.EQ.U32.AND P0, PT, R0, R5, PT ;  /* 0x000000050000720c */ /* 0x008fcc0003f02070 */
[----:B------:R-:W4:Y:S07]  /*bf90*/  POPC R5, UR4 ;  /* 0x0000000400057d09 */ /* 0x000f2e0008000000 */
[----:B----4-:R-:W3:Y:S01]  /*bfa0*/  @P0 ATOMG.E.ADD.STRONG.GPU PT, R3, desc[UR40][R2.64], R5 ;  /* 0x00000005020309a8 */ /* 0x010ee200081ee1e8 */
[----:B--2---:R-:W2:Y:S02]  /*bfb0*/  S2R R4, SR_LTMASK ;  /* 0x0000000000047919 */ /* 0x004ea40000003900 */
[----:B--2---:R-:W-:-:S04]  /*bfc0*/  LOP3.LUT R4, R4, UR4, RZ, 0xc0, !PT ;  /* 0x0000000404047c12 */ /* 0x004fc8000f8ec0ff */
[----:B------:R-:W2:Y:S01]  /*bfd0*/  POPC R7, R4 ;  /* 0x0000000400077309 */ /* 0x000ea20000000000 */
[----:B---3--:R-:W2:Y:S02]  /*bfe0*/  SHFL.IDX PT, R0, R3, R0, 0x1f ;  /* 0x00001f0003007589 */ /* 0x008ea400000e0000 */
[----:B--2---:R-:W-:-:S05]  /*bff0*/  IADD3 R0, R0, UR37, R7 ;  /* 0x0000002500007c10 */ /* 0x004fca000fffe007 */
[----:B------:R4:W-:Y:S01]  /*c000*/  STL [R1], R0 ;  /* 0x0000000001007387 */ /* 0x0009e20000100800 */
[----:B------:R-:W-:Y:S05]  /*c010*/  BRA `(.L_x_420) ;  /* 0x0000003c00247947 */ /* 0x000fea0003800000 */
.L_x_419:
[----:B------:R-:W-:Y:S01]  /*c020*/  VIADD R0, R18, 0x1c400 ;  /* 0x0001c40012007836 */ /* 0x000fe20000000000 */
[----:B------:R-:W-:Y:S04]  /*c030*/  BSSY B6, `(.L_x_421) ;  /* 0x0000013000067945 */ /* 0x000fe80003800000 */
[----:B------:R-:W-:-:S13]  /*c040*/  LOP3.LUT P0, RZ, R0, 0x3ff, RZ, 0xc0, !PT ;  /* 0x000003ff00ff7812 */ /* 0x000fda000780c0ff */
[----:B------:R-:W-:Y:S05]  /*c050*/  @!P0 BRA `(.L_x_422) ;  /* 0x0000000000408947 */ /* 0x000fea0003800000 */
[----:B------:R-:W-:Y:S01]  /*c060*/  MOV R2, 0x0 ;  /* 0x0000000000027802 */ /* 0x000fe20000000f00 */
[----:B------:R-:W-:Y:S01]  /*c070*/  ULDC.64 UR6, c[0x4][0x98] ;  /* 0x0100260000067ab9 */ /* 0x000fe20000000a00 */
[----:B------:R-:W-:Y:S01]  /*c080*/  ULDC.64 UR8, c[0x4][0xa0] ;  /* 0x0100280000087ab9 */ /* 0x000fe20000000a00 */
[----:B------:R-:W-:Y:S01]  /*c090*/  ULDC.64 UR4, c[0x4][0x8] ;  /* 0x0100020000047ab9 */ /* 0x000fe20000000a00 */
[----:B--2---:R-:W-:Y:S02]  /*c0a0*/  IMAD.U32 R4, RZ, RZ, UR6 ;  /* 0x00000006ff047e24 */ /* 0x004fe4000f8e00ff */
[----:B------:R-:W2:Y:S01]  /*c0b0*/  LDC.64 R2, c[0x4][R2] ;  /* 0x0100000002027b82 */ /* 0x000ea20000000a00 */
[----:B------:R-:W-:Y:S02]  /*c0c0*/  IMAD.U32 R5, RZ, RZ, UR7 ;  /* 0x00000007ff057e24 */ /* 0x000fe4000f8e00ff */
[----:B------:R-:W-:Y:S02]  /*c0d0*/  IMAD.U32 R6, RZ, RZ, UR8 ;  /* 0x00000008ff067e24 */ /* 0x000fe4000f8e00ff */
[----:B------:R-:W-:-:S02]  /*c0e0*/  IMAD.U32 R7, RZ, RZ, UR9 ;  /* 0x00000009ff077e24 */ /* 0x000fc4000f8e00ff */
[----:B-1----:R-:W-:Y:S02]  /*c0f0*/  IMAD.U32 R10, RZ, RZ, UR4 ;  /* 0x00000004ff0a7e24 */ /* 0x002fe4000f8e00ff */
[----:B0-----:R-:W-:Y:S02]  /*c100*/  IMAD.U32 R11, RZ, RZ, UR5 ;  /* 0x00000005ff0b7e24 */ /* 0x001fe4000f8e00ff */
[----:B------:R-:W-:Y:S02]  /*c110*/  IMAD.MOV.U32 R8, RZ, RZ, 0x70 ;  /* 0x00000070ff087424 */ /* 0x000fe400078e00ff */
[----:B------:R-:W-:Y:S02]  /*c120*/  IMAD.MOV.U32 R12, RZ, RZ, 0x1 ;  /* 0x00000001ff0c7424 */ /* 0x000fe400078e00ff */
[----:B------:R-:W-:-:S07]  /*c130*/  IMAD.MOV.U32 R13, RZ, RZ, RZ ;  /* 0x000000ffff0d7224 */ /* 0x000fce00078e00ff */
[----:B------:R-:W-:-:S07]  /*c140*/  LEPC R20, `(.L_x_422) ;  /* 0x000000001014794e */ /* 0x000fce0000000000 */
[----:B--2---:R-:W-:Y:S05]  /*c150*/  CALL.ABS.NOINC R2 ;  /* 0x0000000002007343 */ /* 0x004fea0003c00000 */
.L_x_422:
[----:B------:R-:W-:Y:S05]  /*c160*/  BSYNC B6 ;  /* 0x0000000000067941 */ /* 0x000fea0003800000 */
.L_x_421:
        /* <DEDUP_REMOVED lines=8> */
[----:B------:R3:W4:Y:S01]  /*c1f0*/  LDC.64 R2, c[0x4][R0] ;  /* 0x0100000000027b82 */ /* 0x0007220000000a00 */
[----:B--2---:R-:W-:Y:S02]  /*c200*/  IMAD.U32 R4, RZ, RZ, UR6 ;  /* 0x00000006ff047e24 */ /* 0x004fe4000f8e00ff */
[----:B------:R-:W-:Y:S02]  /*c210*/  IMAD.U32 R5, RZ, RZ, UR7 ;  /* 0x00000007ff057e24 */ /* 0x000fe4000f8e00ff */
[----:B------:R-:W-:Y:S02]  /*c220*/  IMAD.U32 R6, RZ, RZ, UR8 ;  /* 0x00000008ff067e24 */ /* 0x000fe4000f8e00ff */
[----:B------:R-:W-:-:S02]  /*c230*/  IMAD.U32 R7, RZ, RZ, UR9 ;  /* 0x00000009ff077e24 */ /* 0x000fc4000f8e00ff */
[----:B-1----:R-:W-:Y:S02]  /*c240*/  IMAD.U32 R10, RZ, RZ, UR4 ;  /* 0x00000004ff0a7e24 */ /* 0x002fe4000f8e00ff */
[----:B0-----:R-:W-:Y:S02]  /*c250*/  IMAD.U32 R11, RZ, RZ, UR5 ;  /* 0x00000005ff0b7e24 */ /* 0x001fe4000f8e00ff */
[----:B------:R-:W-:Y:S02]  /*c260*/  IMAD.MOV.U32 R8, RZ, RZ, 0x70 ;  /* 0x00000070ff087424 */ /* 0x000fe400078e00ff */
[----:B------:R-:W-:Y:S02]  /*c270*/  IMAD.MOV.U32 R12, RZ, RZ, 0x1 ;  /* 0x00000001ff0c7424 */ /* 0x000fe400078e00ff */
[----:B---3--:R-:W-:-:S07]  /*c280*/  IMAD.MOV.U32 R13, RZ, RZ, RZ ;  /* 0x000000ffff0d7224 */ /* 0x008fce00078e00ff */
[----:B------:R-:W-:-:S07]  /*c290*/  LEPC R20, `(.L_x_425) ;  /* 0x000000001014794e */ /* 0x000fce0000000000 */
[----:B----4-:R-:W-:Y:S05]  /*c2a0*/  CALL.ABS.NOINC R2 ;  /* 0x0000000002007343 */ /* 0x010fea0003c00000 */
.L_x_425:
        /* <DEDUP_REMOVED lines=16> */
.L_x_424:
[----:B------:R-:W-:Y:S05]  /*c3b0*/  BSYNC B6 ;  /* 0x0000000000067941 */ /* 0x000fea0003800000 */
.L_x_423:
[----:B--2---:R-:W2:Y:S01]  /*c3c0*/  LDL.LU R4, [R1+0x14] ;  /* 0x0000140001047983 */ /* 0x004ea20000300800 */
[----:B------:R-:W-:-:S03]  /*c3d0*/  ULDC.64 UR4, c[0x0][0x9f8] ;  /* 0x00027e0000047ab9 */ /* 0x000fc60000000a00 */
[----:B------:R-:W3:Y:S01]  /*c3e0*/  LDL R7, [R1+0x8] ;  /* 0x0000080001077983 */ /* 0x000ee20000100800 */
[----:B------:R-:W-:-:S03]  /*c3f0*/  ISETP.NE.U32.AND P0, PT, RZ, UR4, PT ;  /* 0x00000004ff007c0c */ /* 0x000fc6000bf05070 */
[----:B------:R-:W4:Y:S01]  /*c400*/  LDL R0, [R1+0x30] ;  /* 0x0000300001007983 */ /* 0x000f220000100800 */
[----:B------:R-:W-:-:S13]  /*c410*/  ISETP.NE.AND.EX P0, PT, RZ, UR5, PT, P0 ;  /* 0x00000005ff007c0c */ /* 0x000fda000bf05300 */
[----:B------:R-:W-:-:S04]  /*c420*/  @P0 IADD3 R2, P1, R16, UR4, RZ ;  /* 0x0000000410020c10 */ /* 0x000fc8000ff3e0ff */
[----:B--2---:R-:W-:Y:S01]  /*c430*/  @P0 IADD3.X R3, R4, UR5, RZ, P1, !PT ;  /* 0x0000000504030c10 */ /* 0x004fe20008ffe4ff */
[----:B------:R-:W-:-:S04]  /*c440*/  ULDC.64 UR4, c[0x0][0xa08] ;  /* 0x0002820000047ab9 */ /* 0x000fc80000000a00 */
[----:B---3--:R2:W3:Y:S02]  /*c450*/  @P0 LDG.E R7, desc[UR40][R2.64] ;  /* 0x0000002802070981 */ /* 0x0084e4000c1e1900 */
[----:B--2---:R-:W2:Y:S01]  /*c460*/  LDC.64 R2, c[0x0][0x418] ;  /* 0x00010600ff027b82 */ /* 0x004ea20000000a00 */
[----:B----4-:R-:W-:Y:S01]  /*c470*/  VIADD R0, R0, 0xffffffff ;  /* 0xffffffff00007836 */ /* 0x010fe20000000000 */
[----:B---3--:R-:W-:Y:S01]  /*c480*/  SHF.R.S32.HI R8, RZ, 0x1f, R7 ;  /* 0x0000001fff087819 */ /* 0x008fe20000011407 */
[----:B------:R3:W-:Y:S04]  /*c490*/  @P0 STL [R1+0x8], R7 ;  /* 0x0000080701000387 */ /* 0x0007e80000100800 */
[----:B------:R3:W-:Y:S01]  /*c4a0*/  STL [R1+0x14], R8 ;  /* 0x0000140801007387 */ /* 0x0007e20000100800 */
[----:B--2---:R-:W-:Y:S01]  /*c4b0*/  LOP3.LUT P0, RZ, R2, UR4, RZ, 0xfc, !PT ;  /* 0x0000000402ff7c12 */ /* 0x004fe2000f80fcff */
[----:B------:R-:W-:-:S03]  /*c4c0*/  UMOV UR4, 0xffffffff ;  /* 0xffffffff00047882 */ /* 0x000fc60000000000 */
[----:B------:R-:W-:-:S04]  /*c4d0*/  LOP3.LUT P0, RZ, R3, UR5, RZ, 0xfc, P0 ;  /* 0x0000000503ff7c12 */ /* 0x000fc8000800fcff */
[----:B------:R-:W-:Y:S01]  /*c4e0*/  SEL R16, R7, RZ, !P0 ;  /* 0x000000ff07107207 */ /* 0x000fe20004000000 */
[----:B---3--:R-:W-:Y:S08]  /*c4f0*/  BRA.DIV UR4, `(.L_x_426) ;  /* 0x0000004a04b07947 */ /* 0x008ff0000b800000 */
[----:B------:R-:W2:Y:S02]  /*c500*/  S2R R4, SR_TID.X ;  /* 0x0000000000047919 */ /* 0x000ea40000002100 */
[----:B--2---:R-:W-:-:S04]  /*c510*/  SHF.R.U32.HI R4, RZ, 0x5, R4 ;  /* 0x00000005ff047819 */ /* 0x004fc80000011604 */
[----:B------:R-:W-:-:S05]  /*c520*/  LOP3.LUT R4, R4, 0x3, RZ, 0xc0, !PT ;  /* 0x0000000304047812 */ /* 0x000fca00078ec0ff */
[----:B------:R2:W3:Y:S02]  /*c530*/  SHFL.IDX PT, R14, R4, RZ, 0x1f ;  /* 0x00001fff040e7589 */ /* 0x0004e400000e0000 */
.L_x_530:
[----:B------:R-:W-:Y:S01]  /*c540*/  PLOP3.LUT P1, PT, PT, PT, PT, 0x8, 0x0 ;  /* 0x000000000000781c */ /* 0x000fe20003f2e170 */
[----:B------:R4:W-:Y:S01]  /*c550*/  STL [R1+0x2c], R0 ;  /* 0x00002c0001007387 */ /* 0x0009e20000100800 */
[----:B---3--:R-:W-:Y:S02]  /*c560*/  ISETP.NE.AND P0, PT, R14, RZ, PT ;  /* 0x000000ff0e00720c */ /* 0x008fe40003f05270 */
[----:B--2---:R-:W-:-:S05]  /*c570*/  P2R R4, PR, RZ, 0x2 ;  /* 0x00000002ff047803 */ /* 0x004fca0000000000 */
[----:B------:R4:W-:Y:S06]  /*c580*/  STL [R1+0x18], R4 ;  /* 0x0000180401007387 */ /* 0x0009ec0000100800 */
[----:B------:R-:W-:Y:S05]  /*c590*/  @P0 BRA `(.L_x_427) ;  /* 0x0000000400040947 */ /* 0x000fea0003800000 */
[----:B------:R-:W-:-:S03]  /*c5a0*/  UMOV UR4, 0xffffffff ;  /* 0xffffffff00047882 */ /* 0x000fc60000000000 */
[----:B------:R-:W-:Y:S05]  /*c5b0*/  BRA.DIV UR4, `(.L_x_428) ;  /* 0x0000004a04b47947 */ /* 0x000fea000b800000 */
[----:B------:R-:W-:-:S13]  /*c5c0*/  ELECT P6, URZ, PT ;  /* 0x00000000003f782f */ /* 0x000fda00038c0000 */
.L_x_533:
[----:B------:R-:W-:Y:S05]  /*c5d0*/  @!P6 BRA `(.L_x_427) ;  /* 0x0000000000f4e947 */ /* 0x000fea0003800000 */
[----:B------:R-:W-:-:S04]  /*c5e0*/  ISETP.NE.U32.AND P0, PT, R2, RZ, PT ;  /* 0x000000ff0200720c */ /* 0x000fc80003f05070 */
[----:B------:R-:W-:-:S13]  /*c5f0*/  ISETP.NE.AND.EX P0, PT, R3, RZ, PT, P0 ;  /* 0x000000ff0300720c */ /* 0x000fda0003f05300 */
[----:B------:R-:W-:Y:S05]  /*c600*/  @!P0 BRA `(.L_x_429) ;  /* 0x0000000000508947 */ /* 0x000fea0003800000 */
[----:B------:R-:W2:Y:S01]  /*c610*/  LDC R6, c[0x0][0x43c] ;  /* 0x00010f00ff067b82 */ /* 0x000ea20000000800 */
[----:B------:R-:W-:Y:S01]  /*c620*/  IMAD.MOV.U32 R9, RZ, RZ, R0 ;  /* 0x000000ffff097224 */ /* 0x000fe200078e0000 */
[----:B------:R-:W-:-:S03]  /*c630*/  ULDC.64 UR4, c[0x0][0x428] ;  /* 0x00010a0000047ab9 */ /* 0x000fc60000000a00 */
[----:B----4-:R-:W-:Y:S01]  /*c640*/  IMAD.MOV.U32 R0, RZ, RZ, R9 ;  /* 0x000000ffff007224 */ /* 0x010fe200078e0009 */
[----:B--2---:R-:W-:-:S13]  /*c650*/  ISETP.NE.AND P0, PT, R6, 0x1, PT ;  /* 0x000000010600780c */ /* 0x004fda0003f05270 */
[----:B------:R-:W2:Y:S02]  /*c660*/  @P0 LDC.64 R4, c[0x0][0x440] ;  /* 0x00011000ff040b82 */ /* 0x000ea40000000a00 */
[----:B--2---:R-:W-:-:S05]  /*c670*/  @P0 IMAD.HI.U32 R4, R9, R4, RZ ;  /* 0x0000000409040227 */ /* 0x004fca00078e00ff */
[----:B------:R-:W-:-:S04]  /*c680*/  @P0 SHF.R.U32.HI R0, RZ, R5, R4 ;  /* 0x00000005ff000219 */ /* 0x000fc80000011604 */
[--C-:B------:R-:W-:Y:S01]  /*c690*/  SHF.R.S32.HI R5, RZ, 0x1f, R0.reuse ;  /* 0x0000001fff057819 */ /* 0x100fe20000011400 */
[----:B------:R-:W-:-:S04]  /*c6a0*/  IMAD.MOV R4, RZ, RZ, -R0 ;  /* 0x000000ffff047224 */ /* 0x000fc800078e0a00 */
[----:B------:R-:W-:Y:S02]  /*c6b0*/  IMAD R9, R6, R4, R9 ;  /* 0x0000000406097224 */ /* 0x000fe400078e0209 */
[----:B------:R-:W-:Y:S02]  /*c6c0*/  IMAD R6, R8, UR4, RZ ;  /* 0x0000000408067c24 */ /* 0x000fe4000f8e02ff */
[----:B------:R-:W-:Y:S01]  /*c6d0*/  IMAD.MOV.U32 R4, RZ, RZ, R0 ;  /* 0x000000ffff047224 */ /* 0x000fe200078e0000 */
[----:B------:R2:W-:Y:S01]  /*c6e0*/  STL [R1+0x2c], R9 ;  /* 0x00002c0901007387 */ /* 0x0005e20000100800 */
[C---:B------:R-:W-:Y:S02]  /*c6f0*/  IMAD R0, R7.reuse, UR5, R6 ;  /* 0x0000000507007c24 */ /* 0x040fe4000f8e0206 */
[----:B------:R-:W-:-:S04]  /*c700*/  IMAD.WIDE.U32 R4, R7, UR4, R4 ;  /* 0x0000000407047c25 */ /* 0x000fc8000f8e0004 */
[----:B------:R-:W-:Y:S01]  /*c710*/  IMAD.IADD R0, R5, 0x1, R0 ;  /* 0x0000000105007824 */ /* 0x000fe200078e0200 */
[----:B------:R-:W-:-:S04]  /*c720*/  LEA R2, P0, R4, R2, 0x2 ;  /* 0x0000000204027211 */ /* 0x000fc800078010ff */
[----:B------:R-:W-:-:S05]  /*c730*/  LEA.HI.X R3, R4, R3, R0, 0x2, P0 ;  /* 0x0000000304037211 */ /* 0x000fca00000f1400 */
[----:B------:R2:W5:Y:S04]  /*c740*/  LDG.E R16, desc[UR40][R2.64] ;  /* 0x0000002802107981 */ /* 0x000568000c1e1900 */
.L_x_429:
[----:B--2---:R-:W2:Y:S01]  /*c750*/  LDL R2, [R1+0x10] ;  /* 0x0000100001027983 */ /* 0x004ea20000100800 */
[----:B----4-:R-:W-:Y:S01]  /*c760*/  IMAD R0, R19, 0x8, R18 ;  /* 0x0000000813007824 */ /* 0x010fe200078e0212 */
[----:B--2---:R-:W-:-:S04]  /*c770*/  SHF.L.U32 R2, R2, 0x1f, RZ ;  /* 0x0000001f02027819 */ /* 0x004fc800000006ff */
[----:B------:R-:W2:Y:S02]  /*c780*/  SYNCS.PHASECHK.TRANS64.TRYWAIT P0, [R0+URZ+0x22840], R2 ;  /* 0x02284002000075a7 */ /* 0x000ea4000800017f */
[----:B--2---:R-:W-:Y:S05]  /*c790*/  @!P0 BRA `(.L_x_430) ;  /* 0x00000048005c8947 */ /* 0x004fea0003800000 */
.L_x_534:
[----:B------:R-:W3:Y:S02]  /*c7a0*/  S2R R3, SR_TID.X ;  /* 0x0000000000037919 */ /* 0x000ee40000002100 */
[----:B---3--:R-:W-:-:S04]  /*c7b0*/  LOP3.LUT R3, R3, 0x7f, RZ, 0xc0, !PT ;  /* 0x0000007f03037812 */ /* 0x008fc800078ec0ff */
[----:B------:R-:W-:-:S13]  /*c7c0*/  ISETP.NE.AND P0, PT, R3, RZ, PT ;  /* 0x000000ff0300720c */ /* 0x000fda0003f05270 */
[----:B------:R-:W-:Y:S05]  /*c7d0*/  @P0 BRA `(.L_x_431) ;  /* 0x00000000001c0947 */ /* 0x000fea0003800000 */
[----:B------:R-:W3:Y:S01]  /*c7e0*/  S2R R3, SR_TID.X ;  /* 0x0000000000037919 */ /* 0x000ee20000002100 */
[----:B--2---:R-:W-:-:S04]  /*c7f0*/  IMAD.MOV.U32 R2, RZ, RZ, 0x3000 ;  /* 0x00003000ff027424 */ /* 0x004fc800078e00ff */
[----:B------:R4:W-:Y:S01]  /*c800*/  SYNCS.ARRIVE.TRANS64 RZ, [R0+URZ+0x22830], R2 ;  /* 0x0228300200ff79a7 */ /* 0x0009e2000800003f */
[----:B---3--:R-:W-:-:S04]  /*c810*/  LOP3.LUT R3, R3, 0x1f, RZ, 0xc0, !PT ;  /* 0x0000001f03037812 */ /* 0x008fc800078ec0ff */
[----:B------:R-:W-:-:S13]  /*c820*/  ISETP.NE.AND P0, PT, R3, RZ, PT ;  /* 0x000000ff0300720c */ /* 0x000fda0003f05270 */
[----:B----4-:R-:W-:Y:S05]  /*c830*/  @!P0 BRA `(.L_x_431) ;  /* 0x0000000000048947 */ /* 0x010fea0003800000 */
[----:B------:R-:W-:Y:S01]  /*c840*/  BPT.TRAP 0x1 ;  /* 0x000000040000795c */ /* 0x000fe20000300000 */
.L_x_431:
[----:B------:R-:W3:Y:S04]  /*c850*/  LDL R3, [R1+0x2c] ;  /* 0x00002c0001037983 */ /* 0x000ee80000100800 */
[----:B--2---:R-:W2:Y:S01]  /*c860*/  LDL R2, [R1+0x1c] ;  /* 0x00001c0001027983 */ /* 0x004ea20000100800 */
[----:B------:R-:W-:Y:S01]  /*c870*/  R2UR UR9, R0 ;  /* 0x00000000000972ca */ /* 0x000fe200000e0000 */
[----:B------:R-:W-:Y:S01]  /*c880*/  IMAD R0, R19, 0x3000, R18 ;  /* 0x0000300013007824 */ /* 0x000fe200078e0212 */
[----:B------:R-:W-:Y:S01]  /*c890*/  UIADD3 UR6, UP0, UR38, 0x370, URZ ;  /* 0x0000037026067890 */ /* 0x000fe2000ff1e03f */
[----:B------:R-:W-:Y:S01]  /*c8a0*/  R2UR UR12, R17 ;  /* 0x00000000110c72ca */ /* 0x000fe200000e0000 */
[----:B------:R-:W-:Y:S01]  /*c8b0*/  UMOV UR5, 0x14f00000 ;  /* 0x14f0000000057882 */ /* 0x000fe20000000000 */
[----:B-----5:R-:W-:Y:S01]  /*c8c0*/  R2UR UR13, R16 ;  /* 0x00000000100d72ca */ /* 0x020fe200000e0000 */
[----:B------:R-:W-:Y:S01]  /*c8d0*/  UIADD3.X UR7, URZ, UR39, URZ, UP0, !UPT ;  /* 0x000000273f077290 */ /* 0x000fe200087fe43f */
[----:B------:R-:W-:Y:S01]  /*c8e0*/  R2UR UR8, R0 ;  /* 0x00000000000872ca */ /* 0x000fe200000e0000 */
[----:B------:R-:W-:Y:S01]  /*c8f0*/  UMOV UR10, URZ ;  /* 0x0000003f000a7c82 */ /* 0x000fe20008000000 */
[----:B------:R-:W-:-:S04]  /*c900*/  PLOP3.LUT P0, PT, PT, PT, PT, 0x80, 0x0 ;  /* 0x000000000000781c */ /* 0x000fc80003f0f070 */
[----:B------:R-:W-:Y:S01]  /*c910*/  UIADD3 UR9, UR9, 0x22830, URZ ;  /* 0x0002283009097890 */ /* 0x000fe2000fffe03f */
[----:B------:R-:W-:-:S05]  /*c920*/  P2R R0, PR, RZ, 0x1 ;  /* 0x00000001ff007803 */ /* 0x000fca0000000000 */
[----:B------:R4:W-:Y:S01]  /*c930*/  STL [R1+0x18], R0 ;  /* 0x0000180001007387 */ /* 0x0009e20000100800 */
[----:B------:R-:W-:Y:S01]  /*c940*/  UIADD3 UR8, UR8, 0x1c400, URZ ;  /* 0x0001c40008087890 */ /* 0x000fe2000fffe03f */
[----:B---3--:R-:W-:Y:S02]  /*c950*/  R2UR UR11, R3 ;  /* 0x00000000030b72ca */ /* 0x008fe400000e0000 */
[----:B--2---:R-:W-:-:S13]  /*c960*/  R2UR UR4, R2 ;  /* 0x00000000020472ca */ /* 0x004fda00000e0000 */
[----:B------:R-:W-:-:S03]  /*c970*/  UIMAD UR11, UR11, 0x60, UR4 ;  /* 0x000000600b0b78a4 */ /* 0x000fc6000f8e0204 */
[----:B------:R-:W-:-:S06]  /*c980*/  UMOV UR4, 0x0 ;  /* 0x0000000000047882 */ /* 0x000fcc0000000000 */
[----:B------:R4:W-:Y:S02]  /*c990*/  UTMALDG.4D [UR8], [UR6], desc[UR4] ;  /* 0x00000408060075b4 */ /* 0x0009e40008019000 */
[----:B----4-:R-:W-:Y:S01]  /*c9a0*/  NOP ;  /* 0x0000000000007918 */ /* 0x010fe20000000000 */
.L_x_427:
[----:B------:R-:W2:Y:S04]  /*c9b0*/  LDL.LU R3, [R1+0x34] ;  /* 0x0000340001037983 */ /* 0x000ea80000300800 */
[----:B------:R-:W3:Y:S04]  /*c9c0*/  LDL.LU R5, [R1+0x24] ;  /* 0x0000240001057983 */ /* 0x000ee80000300800 */
[----:B----4-:R-:W4:Y:S01]  /*c9d0*/  LDL.LU R4, [R1+0x3c] ;  /* 0x00003c0001047983 */ /* 0x010f220000300800 */
[----:B------:R-:W-:Y:S05]  /*c9e0*/  WARPSYNC.ALL ;  /* 0x0000000000007948 */ /* 0x000fea0003800000 */
[----:B------:R-:W-:Y:S01]  /*c9f0*/  ULDC.64 UR6, c[0x0][0xa00] ;  /* 0x0002800000067ab9 */ /* 0x000fe20000000a00 */
[----:B------:R-:W-:Y:S01]  /*ca00*/  ULDC.64 UR4, c[0x0][0x298] ;  /* 0x0000a60000047ab9 */ /* 0x000fe20000000a00 */
[----:B------:R-:W-:Y:S01]  /*ca10*/  BAR.SYNC.DEFER_BLOCKING 0x8, 0x180 ;  /* 0x0206000000007b1d */ /* 0x000fe20000010000 */
[----:B------:R-:W-:Y:S01]  /*ca20*/  ISETP.NE.U32.AND P0, PT, RZ, UR6, PT ;  /* 0x00000006ff007c0c */ /* 0x000fe2000bf05070 */
[----:B------:R-:W-:-:S03]  /*ca30*/  VIADD R2, R18, 0x18400 ;  /* 0x0001840012027836 */ /* 0x000fc60000000000 */
[----:B------:R-:W-:Y:S01]  /*ca40*/  ISETP.NE.AND.EX P0, PT, RZ, UR7, PT, P0 ;  /* 0x00000007ff007c0c */ /* 0x000fe2000bf05300 */
[----:B------:R-:W-:Y:S01]  /*ca50*/  BSSY B6, `(.L_x_432) ;  /* 0x000001e000067945 */ /* 0x000fe20003800000 */
[----:B------:R-:W-:Y:S02]  /*ca60*/  LOP3.LUT P1, RZ, R2, 0x3ff, RZ, 0xc0, !PT ;  /* 0x000003ff02ff7812 */ /* 0x000fe4000782c0ff */
[----:B--2---:R-:W-:Y:S02]  /*ca70*/  SHF.R.S32.HI R0, RZ, 0x1f, R3 ;  /* 0x0000001fff007819 */ /* 0x004fe40000011403 */
[----:B---3--:R-:W-:-:S03]  /*ca80*/  SEL R5, R5, RZ, !P0 ;  /* 0x000000ff05057207 */ /* 0x008fc60004000000 */
[----:B------:R-:W-:Y:S01]  /*ca90*/  IMAD R0, R0, UR4, RZ ;  /* 0x0000000400007c24 */ /* 0x000fe2000f8e02ff */
[----:B----4-:R-:W-:-:S03]  /*caa0*/  SEL R4, R4, RZ, !P0 ;  /* 0x000000ff04047207 */ /* 0x010fc60004000000 */
[C---:B------:R-:W-:Y:S02]  /*cab0*/  IMAD R0, R3.reuse, UR5, R0 ;  /* 0x0000000503007c24 */ /* 0x040fe4000f8e0200 */
[----:B------:R-:W-:-:S04]  /*cac0*/  IMAD.WIDE.U32 R2, R3, UR4, RZ ;  /* 0x0000000403027c25 */ /* 0x000fc8000f8e00ff */
[----:B------:R-:W-:Y:S01]  /*cad0*/  IMAD.IADD R0, R3, 0x1, R0 ;  /* 0x0000000103007824 */ /* 0x000fe200078e0200 */
[----:B------:R2:W-:Y:S04]  /*cae0*/  STL.64 [R1+0x50], R2 ;  /* 0x0000500201007387 */ /* 0x0005e80000100a00 */
[----:B------:R2:W-:Y:S04]  /*caf0*/  STL [R1+0x24], R5 ;  /* 0x0000240501007387 */ /* 0x0005e80000100800 */
[----:B------:R2:W-:Y:S04]  /*cb00*/  STL [R1+0x3c], R4 ;  /* 0x00003c0401007387 */ /* 0x0005e80000100800 */
[----:B------:R2:W-:Y:S01]  /*cb10*/  STL [R1+0x34], R0 ;  /* 0x0000340001007387 */ /* 0x0005e20000100800 */
[----:B------:R-:W-:Y:S05]  /*cb20*/  @!P1 BRA `(.L_x_433) ;  /* 0x0000000000409947 */ /* 0x000fea0003800000 */
[----:B--2---:R-:W-:Y:S01]  /*cb30*/  MOV R2, 0x0 ;  /* 0x0000000000027802 */ /* 0x004fe20000000f00 */
[----:B------:R-:W-:Y:S01]  /*cb40*/  ULDC.64 UR6, c[0x4][0x98] ;  /* 0x0100260000067ab9 */ /* 0x000fe20000000a00 */
[----:B------:R-:W-:Y:S01]  /*cb50*/  ULDC.64 UR8, c[0x4][0xa0] ;  /* 0x0100280000087ab9 */ /* 0x000fe20000000a00 */
[----:B------:R-:W-:Y:S01]  /*cb60*/  ULDC.64 UR4, c[0x4][0x20] ;  /* 0x0100080000047ab9 */ /* 0x000fe20000000a00 */
[----:B------:R-:W-:Y:S02]  /*cb70*/  IMAD.U32 R4, RZ, RZ, UR6 ;  /* 0x00000006ff047e24 */ /* 0x000fe4000f8e00ff */
        /* <DEDUP_REMOVED lines=11> */
.L_x_433:
[----:B------:R-:W-:Y:S05]  /*cc30*/  BSYNC B6 ;  /* 0x0000000000067941 */ /* 0x000fea0003800000 */
.L_x_432:
[----:B--2---:R-:W2:Y:S01]  /*cc40*/  LDL.LU R0, [R1+0x3c] ;  /* 0x00003c0001007983 */ /* 0x004ea20000300800 */
[----:B------:R-:W-:Y:S01]  /*cc50*/  ULDC.64 UR4, c[0x0][0x2d8] ;  /* 0x0000b60000047ab9 */ /* 0x000fe20000000a00 */
[----:B------:R-:W3:Y:S01]  /*cc60*/  LDC R8, c[0x0][0x448] ;  /* 0x00011200ff087b82 */ /* 0x000ee20000000800 */
[----:B------:R-:W-:Y:S01]  /*cc70*/  ULDC UR6, c[0x0][0x2b8] ;  /* 0x0000ae0000067ab9 */ /* 0x000fe20000000800 */
[----:B------:R-:W4:Y:S04]  /*cc80*/  LDL.LU R5, [R1+0x34] ;  /* 0x0000340001057983 */ /* 0x000f280000300800 */
[----:B------:R-:W4:Y:S04]  /*cc90*/  LDL.LU.64 R2, [R1+0x50] ;  /* 0x0000500001027983 */ /* 0x000f280000300a00 */
[----:B------:R-:W2:Y:S01]  /*cca0*/  LDL.LU R4, [R1+0x24] ;  /* 0x0000240001047983 */ /* 0x000ea20000300800 */
[----:B---3--:R-:W-:-:S13]  /*ccb0*/  ISETP.NE.AND P0, PT, R8, 0x1, PT ;  /* 0x000000010800780c */ /* 0x008fda0003f05270 */
[----:B------:R-:W3:Y:S01]  /*ccc0*/  @P0 LDC R7, c[0x0][0x450] ;  /* 0x00011400ff070b82 */ /* 0x000ee20000000800 */
[----:B----4-:R-:W-:Y:S02]  /*ccd0*/  IMAD.MOV.U32 R3, RZ, RZ, R5 ;  /* 0x000000ffff037224 */ /* 0x010fe400078e0005 */
[----:B------:R-:W4:Y:S01]  /*cce0*/  LDL.LU R5, [R1+0x4] ;  /* 0x0000040001057983 */ /* 0x000f220000300800 */
[----:B------:R-:W-:-:S03]  /*ccf0*/  IMAD.WIDE.U32 R2, R17, UR4, R2 ;  /* 0x0000000411027c25 */ /* 0x000fc6000f8e0002 */
[----:B------:R0:W5:Y:S01]  /*cd00*/  LDL R9, [R1+0x28] ;  /* 0x0000280001097983 */ /* 0x0001620000100800 */
[----:B------:R-:W-:Y:S01]  /*cd10*/  IMAD R3, R17, UR5, R3 ;  /* 0x0000000511037c24 */ /* 0x000fe2000f8e0203 */
[----:B------:R-:W-:Y:S02]  /*cd20*/  ULDC.64 UR4, c[0x0][0x2e0] ;  /* 0x0000b80000047ab9 */ /* 0x000fe40000000a00 */
[----:B--2---:R-:W-:Y:S02]  /*cd30*/  IMAD R0, R0, UR4, RZ ;  /* 0x0000000400007c24 */ /* 0x004fe4000f8e02ff */
[----:B------:R-:W-:-:S04]  /*cd40*/  IMAD.WIDE.U32 R2, R4, UR4, R2 ;  /* 0x0000000404027c25 */ /* 0x000fc8000f8e0002 */
[----:B------:R-:W-:Y:S01]  /*cd50*/  IMAD R0, R4, UR5, R0 ;  /* 0x0000000504007c24 */ /* 0x000fe2000f8e0200 */
[----:B-1----:R-:W1:Y:S01]  /*cd60*/  S2R R10, SR_TID.X ;  /* 0x00000000000a7919 */ /* 0x002e620000002100 */
[----:B------:R-:W-:Y:S02]  /*cd70*/  ULDC.64 UR4, c[0x0][0x2d0] ;  /* 0x0000b40000047ab9 */ /* 0x000fe40000000a00 */
[----:B------:R-:W-:Y:S01]  /*cd80*/  IMAD.IADD R3, R3, 0x1, R0 ;  /* 0x0000000103037824 */ /* 0x000fe200078e0200 */
[----:B------:R-:W2:Y:S02]  /*cd90*/  S2R R4, SR_TID.X ;  /* 0x0000000000047919 */ /* 0x000ea40000002100 */
[----:B--2---:R-:W-:-:S04]  /*cda0*/  LOP3.LUT R4, R4, 0x7f, RZ, 0xc0, !PT ;  /* 0x0000007f04047812 */ /* 0x004fc800078ec0ff */
[----:B------:R-:W-:Y:S02]  /*cdb0*/  SHF.R.U32.HI R6, RZ, 0x3, R4 ;  /* 0x00000003ff067819 */ /* 0x000fe40000011604 */
[----:B------:R-:W2:Y:S02]  /*cdc0*/  S2R R4, SR_TID.X ;  /* 0x0000000000047919 */ /* 0x000ea40000002100 */
[----:B--2---:R-:W-:-:S05]  /*cdd0*/  IMAD.SHL.U32 R4, R4, 0x10, RZ ;  /* 0x0000001004047824 */ /* 0x004fca00078e00ff */
[----:B------:R-:W-:Y:S02]  /*cde0*/  LOP3.LUT R4, R6, 0x70, R4, 0xf8, !PT ;  /* 0x0000007006047812 */ /* 0x000fe400078ef804 */
[----:B------:R-:W2:Y:S01]  /*cdf0*/  @P0 LDC R6, c[0x0][0x44c] ;  /* 0x00011300ff060b82 */ /* 0x000ea20000000800 */
[----:B-1----:R-:W-:-:S05]  /*ce00*/  IMAD.SHL.U32 R10, R10, 0x8, RZ ;  /* 0x000000080a0a7824 */ /* 0x002fca00078e00ff */
[----:B------:R-:W-:Y:S01]  /*ce10*/  LOP3.LUT R10, R10, 0x38, RZ, 0xc0, !PT ;  /* 0x000000380a0a7812 */ /* 0x000fe200078ec0ff */
[----:B----4-:R-:W-:-:S05]  /*ce20*/  IMAD.SHL.U32 R5, R5, 0x80, RZ ;  /* 0x0000008005057824 */ /* 0x010fca00078e00ff */
[----:B------:R-:W-:-:S05]  /*ce30*/  LOP3.LUT R0, R4, R5, RZ, 0xfc, !PT ;  /* 0x0000000504007212 */ /* 0x000fca00078efcff */
[----:B--2---:R-:W-:-:S04]  /*ce40*/  @P0 IMAD.HI.U32 R6, R0, R6, RZ ;  /* 0x0000000600060227 */ /* 0x004fc800078e00ff */
[----:B------:R-:W-:Y:S01]  /*ce50*/  IMAD.MOV.U32 R4, RZ, RZ, R0 ;  /* 0x000000ffff047224 */ /* 0x000fe200078e0000 */
[----:B---3--:R-:W-:-:S05]  /*ce60*/  @P0 SHF.R.U32.HI R4, RZ, R7, R6 ;  /* 0x00000007ff040219 */ /* 0x008fca0000011606 */
[----:B------:R-:W-:-:S04]  /*ce70*/  IMAD.MOV R6, RZ, RZ, -R4 ;  /* 0x000000ffff067224 */ /* 0x000fc800078e0a04 */
[----:B------:R-:W-:Y:S01]  /*ce80*/  IMAD R0, R8, R6, R0 ;  /* 0x0000000608007224 */ /* 0x000fe200078e0200 */
[----:B------:R-:W-:Y:S01]  /*ce90*/  SHF.R.S32.HI R6, RZ, 0x1f, R4 ;  /* 0x0000001fff067819 */ /* 0x000fe20000011404 */
[----:B------:R-:W-:-:S04]  /*cea0*/  IMAD.WIDE.U32 R2, R4, UR4, R2 ;  /* 0x0000000404027c25 */ /* 0x000fc8000f8e0002 */
[----:B------:R-:W-:-:S04]  /*ceb0*/  IMAD R6, R6, UR4, RZ ;  /* 0x0000000406067c24 */ /* 0x000fc8000f8e02ff */
[----:B------:R-:W-:Y:S01]  /*cec0*/  IMAD R4, R4, UR5, R6 ;  /* 0x0000000504047c24 */ /* 0x000fe2000f8e0206 */
[----:B------:R-:W-:-:S03]  /*ced0*/  ULDC.64 UR4, c[0x0][0x2c8] ;  /* 0x0000b20000047ab9 */ /* 0x000fc60000000a00 */
[----:B------:R-:W-:Y:S01]  /*cee0*/  IMAD.IADD R3, R3, 0x1, R4 ;  /* 0x0000000103037824 */ /* 0x000fe200078e0204 */
[----:B------:R-:W-:-:S05]  /*cef0*/  SHF.R.S32.HI R4, RZ, 0x1f, R0 ;  /* 0x0000001fff047819 */ /* 0x000fca0000011400 */
[----:B------:R-:W-:Y:S02]  /*cf00*/  IMAD R4, R4, UR4, RZ ;  /* 0x0000000404047c24 */ /* 0x000fe4000f8e02ff */
[----:B------:R-:W-:-:S04]  /*cf10*/  IMAD.WIDE.U32 R2, R0, UR4, R2 ;  /* 0x0000000400027c25 */ /* 0x000fc8000f8e0002 */
[----:B------:R-:W-:Y:S01]  /*cf20*/  IMAD R4, R0, UR5, R4 ;  /* 0x0000000500047c24 */ /* 0x000fe2000f8e0204 */
[----:B------:R-:W-:Y:S02]  /*cf30*/  ULDC.64 UR4, c[0x0][0x280] ;  /* 0x0000a00000047ab9 */ /* 0x000fe40000000a00 */
[----:B------:R-:W-:Y:S01]  /*cf40*/  LEA R0, P1, R2, UR4, 0x1 ;  /* 0x0000000402007c11 */ /* 0x000fe2000f8208ff */
[----:B------:R-:W-:Y:S01]  /*cf50*/  IMAD.IADD R4, R3, 0x1, R4 ;  /* 0x0000000103047824 */ /* 0x000fe200078e0204 */
[----:B------:R-:W-:Y:S01]  /*cf60*/  UMOV UR4, 0xffffffff ;  /* 0xffffffff00047882 */ /* 0x000fe20000000000 */
[----:B------:R-:W-:-:S03]  /*cf70*/  ISETP.GE.AND P0, PT, R10, UR6, PT ;  /* 0x000000060a007c0c */ /* 0x000fc6000bf06270 */
[----:B------:R-:W-:Y:S01]  /*cf80*/  LEA.HI.X R2, R2, UR5, R4, 0x1, P1 ;  /* 0x0000000502027c11 */ /* 0x000fe200088f0c04 */
[----:B0-----:R-:W-:Y:S09]  /*cf90*/  BRA.DIV UR4, `(.L_x_434) ;  /* 0x0000004204707947 */ /* 0x001ff2000b800000 */
[----:B------:R-:W2:Y:S01]  /*cfa0*/  LDL.LU R6, [R1+0x44] ;  /* 0x0000440001067983 */ /* 0x000ea20000300800 */
[----:B------:R-:W0:Y:S02]  /*cfb0*/  S2R R7, SR_TID.X ;  /* 0x0000000000077919 */ /* 0x000e240000002100 */
[----:B0-----:R-:W-:-:S04]  /*cfc0*/  LOP3.LUT R7, R7, 0x7f, RZ, 0xc0, !PT ;  /* 0x0000007f07077812 */ /* 0x001fc800078ec0ff */
[----:B------:R-:W-:Y:S02]  /*cfd0*/  SHF.R.U32.HI R11, RZ, 0x3, R7 ;  /* 0x00000003ff0b7819 */ /* 0x000fe40000011607 */
[----:B------:R-:W0:Y:S03]  /*cfe0*/  SHFL.IDX PT, R7, R0, RZ, 0x181f ;  /* 0x00181fff00077589 */ /* 0x000e2600000e0000 */
[----:B------:R-:W-:-:S04]  /*cff0*/  IMAD.IADD R3, R11, 0x1, R5 ;  /* 0x000000010b037824 */ /* 0x000fc800078e0205 */
[C---:B------:R-:W-:Y:S02]  /*d000*/  VIADD R5, R3.reuse, 0x10 ;  /* 0x0000001003057836 */ /* 0x040fe40000000000 */
[----:B--2---:R-:W-:Y:S02]  /*d010*/  IMAD R4, R6, R8, RZ ;  /* 0x0000000806047224 */ /* 0x004fe400078e02ff */
[----:B------:R-:W1:Y:S03]  /*d020*/  SHFL.IDX PT, R6, R2, RZ, 0x181f ;  /* 0x00181fff02067589 */ /* 0x000e6600000e0000 */
[----:B------:R-:W-:-:S13]  /*d030*/  ISETP.GE.AND P1, PT, R3, R4, PT ;  /* 0x000000040300720c */ /* 0x000fda0003f26270 */
[----:B0-----:R-:W-:-:S05]  /*d040*/  @!P1 LEA R7, P2, R10, R7, 0x1 ;  /* 0x000000070a079211 */ /* 0x001fca00078408ff */
[----:B-1----:R-:W-:-:S05]  /*d050*/  @!P1 IMAD.X R6, RZ, RZ, R6, P2 ;  /* 0x000000ffff069224 */ /* 0x002fca00010e0606 */
[----:B------:R-:W-:-:S04]  /*d060*/  @!P1 LOP3.LUT R7, R7, R6, RZ, 0x3c, !PT ;  /* 0x0000000607079212 */ /* 0x000fc800078e3cff */
[----:B------:R-:W-:-:S04]  /*d070*/  @!P1 LOP3.LUT R6, R7, R6, RZ, 0x3c, !PT ;  /* 0x0000000607069212 */ /* 0x000fc800078e3cff */
[----:B------:R-:W-:-:S05]  /*d080*/  @!P1 LOP3.LUT R7, R7, R6, RZ, 0x3c, !PT ;  /* 0x0000000607079212 */ /* 0x000fca00078e3cff */
[----:B------:R-:W-:Y:S01]  /*d090*/  @!PT LDS RZ, [RZ] ;  /* 0x00000000fffff984 */ /* 0x000fe20000000800 */
[----:B-----5:R0:W-:Y:S01]  /*d0a0*/  @!P1 LDGSTS.E.BYPASS.LTC128B.128 [R9+0x18400], desc[UR40][R6.64], !P0 ;  /* 0x1840000006099fae */ /* 0x0201e2000c101d68 */
[----:B------:R-:W-:-:S03]  /*d0b0*/  ISETP.GE.AND P1, PT, R5, R4, PT ;  /* 0x000000040500720c */ /* 0x000fc60003f26270 */
[----:B------:R-:W1:Y:S04]  /*d0c0*/  SHFL.IDX PT, R5, R0, 0x1, 0x181f ;  /* 0x00381f0000057f89 */ /* 0x000e6800000e0000 */
[----:B0-----:R-:W0:Y:S06]  /*d0d0*/  SHFL.IDX PT, R6, R2, 0x1, 0x181f ;  /* 0x00381f0002067f89 */ /* 0x001e2c00000e0000 */
[----:B-1----:R-:W-:-:S05]  /*d0e0*/  @!P1 LEA R5, P2, R10, R5, 0x1 ;  /* 0x000000050a059211 */ /* 0x002fca00078408ff */
[----:B0-----:R-:W-:-:S04]  /*d0f0*/  @!P1 IMAD.X R6, RZ, RZ, R6, P2 ;  /* 0x000000ffff069224 */ /* 0x001fc800010e0606 */
[----:B------:R-:W-:Y:S02]  /*d100*/  @!P1 IMAD.MOV.U32 R7, RZ, RZ, R6 ;  /* 0x000000ffff079224 */ /* 0x000fe400078e0006 */
[----:B------:R-:W-:Y:S02]  /*d110*/  @!P1 IMAD.MOV.U32 R6, RZ, RZ, R5 ;  /* 0x000000ffff069224 */ /* 0x000fe400078e0005 */
[----:B------:R-:W-:-:S03]  /*d120*/  VIADD R5, R3, 0x20 ;  /* 0x0000002003057836 */ /* 0x000fc60000000000 */
[----:B------:R0:W-:Y:S02]  /*d130*/  @!P1 LDGSTS.E.BYPASS.LTC128B.128 [R9+0x18c00], desc[UR40][R6.64], !P0 ;  /* 0x18c0000006099fae */ /* 0x0001e4000c101d68 */
[----:B------:R-:W-:Y:S02]  /*d140*/  ISETP.GE.AND P1, PT, R5, R4, PT ;  /* 0x000000040500720c */ /* 0x000fe40003f26270 */
[----:B------:R-:W1:Y:S04]  /*d150*/  SHFL.IDX PT, R5, R0, 0x2, 0x181f ;  /* 0x00581f0000057f89 */ /* 0x000e6800000e0000 */
[----:B0-----:R-:W0:Y:S07]  /*d160*/  SHFL.IDX PT, R6, R2, 0x2, 0x181f ;  /* 0x00581f0002067f89 */ /* 0x001e2e00000e0000 */
        /* <DEDUP_REMOVED lines=39> */
[----:B------:R-:W-:Y:S01]  /*d3e0*/  @!P1 IMAD.MOV.U32 R6, RZ, RZ, R5 ;  /* 0x000000ffff069224 */ /* 0x000fe200078e0005 */
[----:B------:R-:W0:Y:S04]  /*d3f0*/  SHFL.IDX PT, R0, R0, 0x7, 0x181f ;  /* 0x00f81f0000007f89 */ /* 0x000e2800000e0000 */
[----:B------:R1:W-:Y:S04]  /*d400*/  @!P1 LDGSTS.E.BYPASS.LTC128B.128 [R9+0x1b400], desc[UR40][R6.64], !P0 ;  /* 0x1b40000006099fae */ /* 0x0003e8000c101d68 */
[----:B------:R1:W2:Y:S02]  /*d410*/  SHFL.IDX PT, R5, R2, 0x7, 0x181f ;  /* 0x00f81f0002057f89 */ /* 0x0002a400000e0000 */
.L_x_551:
[----:B------:R-:W-:-:S05]  /*d420*/  VIADD R3, R3, 0x70 ;  /* 0x0000007003037836 */ /* 0x000fca0000000000 */
[----:B------:R-:W-:-:S13]  /*d430*/  ISETP.GE.AND P1, PT, R3, R4, PT ;  /* 0x000000040300720c */ /* 0x000fda0003f26270 */
[----:B01----:R-:W-:-:S05]  /*d440*/  @!P1 LEA R2, P2, R10, R0, 0x1 ;  /* 0x000000000a029211 */ /* 0x003fca00078408ff */
[----:B--2---:R-:W-:-:S05]  /*d450*/  @!P1 IMAD.X R3, RZ, RZ, R5, P2 ;  /* 0x000000ffff039224 */ /* 0x004fca00010e0605 */
[----:B------:R-:W-:Y:S01]  /*d460*/  @!PT LDS RZ, [RZ] ;  /* 0x00000000fffff984 */ /* 0x000fe20000000800 */
[----:B------:R-:W-:Y:S01]  /*d470*/  @!PT LDS RZ, [RZ] ;  /* 0x00000000fffff984 */ /* 0x000fe20000000800 */
[----:B------:R-:W-:Y:S01]  /*d480*/  @!PT LDS RZ, [RZ] ;  /* 0x00000000fffff984 */ /* 0x000fe20000000800 */
[----:B------:R0:W-:Y:S01]  /*d490*/  @!P1 LDGSTS.E.BYPASS.LTC128B.128 [R9+0x1bc00], desc[UR40][R2.64], !P0 ;  /* 0x1bc0000002099fae */ /* 0x0001e2000c101d68 */
[----:B------:R-:W-:Y:S01]  /*d4a0*/  PLOP3.LUT P0, PT, PT, PT, PT, 0x80, 0x0 ;  /* 0x000000000000781c */ /* 0x000fe20003f0f070 */
[----:B------:R-:W-:-:S12]  /*d4b0*/  NOP ;  /* 0x0000000000007918 */ /* 0x000fd80000000000 */
.L_x_435:
[----:B------:R-:W-:Y:S02]  /*d4c0*/  PLOP3.LUT P1, PT, P1, P0, PT, 0xa2, 0x0 ;  /* 0x000000000000781c */ /* 0x000fe40000f21472 */
[----:B------:R-:W-:-:S08]  /*d4d0*/  @P0 R2UR P1, UR4, R18 ;  /* 0x00000000120402ca */ /* 0x000fd00000020000 */
[----:B------:R-:W-:-:S05]  /*d4e0*/  @P0 PLOP3.LUT P0, PT, P1, PT, PT, 0x80, 0x0 ;  /* 0x000000000000081c */ /* 0x000fca0000f0f070 */
[----:B------:R-:W-:Y:S01]  /*d4f0*/  @!P1 SYNCS.ARRIVE.TRANS64.RED.A0T1 RZ, [UR4+0x22800], RZ ;  /* 0x022800ffffff99a7 */ /* 0x000fe20008200404 */
[----:B------:R-:W-:Y:S07]  /*d500*/  @!P1 ARRIVES.LDGSTSBAR.64.TRANSCNT [UR4+0x22800] ;  /* 0x02280000ff0099b0 */ /* 0x000fee0008000a84 */
[----:B------:R-:W-:Y:S05]  /*d510*/  @P0 BRA.U.ANY `(.L_x_435) ;  /* 0xfffffffd00e80947 */ /* 0x000fea000393ffff */
[----:B0-----:R-:W2:Y:S02]  /*d520*/  LDL.LU R2, [R1+0x48] ;  /* 0x0000480001027983 */ /* 0x001ea40000300800 */
[----:B--2---:R-:W-:-:S05]  /*d530*/  VIADD R2, R2, 0x1 ;  /* 0x0000000102027836 */ /* 0x004fca0000000000 */
[----:B------:R0:W-:Y:S01]  /*d540*/  STL [R1+0x48], R2 ;  /* 0x0000480201007387 */ /* 0x0001e20000100800 */
[----:B------:R-:W-:-:S04]  /*d550*/  LEA.HI R0, R2, R2, RZ, 0x1 ;  /* 0x0000000202007211 */ /* 0x000fc800078f08ff */
[----:B------:R-:W-:-:S05]  /*d560*/  LOP3.LUT R0, R0, 0xfffffffe, RZ, 0xc0, !PT ;  /* 0xfffffffe00007812 */ /* 0x000fca00078ec0ff */
[----:B------:R-:W-:-:S05]  /*d570*/  IMAD.IADD R0, R2, 0x1, -R0 ;  /* 0x0000000102007824 */ /* 0x000fca00078e0a00 */
[----:B------:R-:W-:Y:S01]  /*d580*/  SHF.L.U32 R0, R0, 0x1f, RZ ;  /* 0x0000001f00007819 */ /* 0x000fe200000006ff */
[----:B------:R-:W-:Y:S01]  /*d590*/  NOP ;  /* 0x0000000000007918 */ /* 0x000fe20000000000 */
[----:B------:R0:W-:Y:S01]  /*d5a0*/  SYNCS.ARRIVE.TRANS64.A1T0 RZ, [R18+URZ+0x22800], RZ ;  /* 0x022800ff12ff79a7 */ /* 0x0001e2000810003f */
[----:B------:R-:W-:Y:S01]  /*d5b0*/  BSSY B0, `(.L_x_436) ;  /* 0x0000003000007945 */ /* 0x000fe20003800000 */
[----:B------:R-:W1:Y:S03]  /*d5c0*/  SYNCS.PHASECHK.TRANS64.TRYWAIT P0, [R18+URZ+0x22820], R0 ;  /* 0x02282000120075a7 */ /* 0x000e66000800017f */
[----:B01----:R-:W-:Y:S05]  /*d5d0*/  @!P0 BRA `(.L_x_437) ;  /* 0x00000044007c8947 */ /* 0x003fea0003800000 */
.L_x_552:
[----:B------:R-:W-:Y:S05]  /*d5e0*/  BSYNC B0 ;  /* 0x0000000000007941 */ /* 0x000fea0003800000 */
.L_x_436:
[----:B------:R-:W2:Y:S01]  /*d5f0*/  LDL R2, [R1+0x18] ;  /* 0x0000180001027983 */ /* 0x000ea20000100800 */
[----:B------:R-:W-:Y:S01]  /*d600*/  BSSY B0, `(.L_x_438) ;  /* 0x000005a000007945 */ /* 0x000fe20003800000 */
[----:B--2---:R-:W-:-:S13]  /*d610*/  ISETP.NE.AND P0, PT, R2, RZ, PT ;  /* 0x000000ff0200720c */ /* 0x004fda0003f05270 */
[----:B------:R-:W-:Y:S05]  /*d620*/  @!P0 BRA `(.L_x_439) ;  /* 0x00000004005c8947 */ /* 0x000fea0003800000 */
[----:B------:R-:W0:Y:S01]  /*d630*/  LDL R4, [R1+0x10] ;  /* 0x0000100001047983 */ /* 0x000e220000100800 */
[----:B------:R-:W-:Y:S01]  /*d640*/  IMAD R2, R19, 0x8, R18 ;  /* 0x0000000813027824 */ /* 0x000fe200078e0212 */
[----:B------:R-:W-:Y:S01]  /*d650*/  BSSY B1, `(.L_x_440) ;  /* 0x0000007000017945 */ /* 0x000fe20003800000 */
[----:B------:R-:W1:Y:S02]  /*d660*/  S2R R3, SR_TID.X ;  /* 0x0000000000037919 */ /* 0x000e640000002100 */
[----:B-1----:R-:W-:-:S04]  /*d670*/  LOP3.LUT R3, R3, 0x7f, RZ, 0xc0, !PT ;  /* 0x0000007f03037812 */ /* 0x002fc800078ec0ff */
[----:B------:R-:W-:Y:S02]  /*d680*/  ISETP.NE.AND P1, PT, R3, RZ, PT ;  /* 0x000000ff0300720c */ /* 0x000fe40003f25270 */
[----:B0-----:R-:W-:-:S04]  /*d690*/  SHF.L.U32 R0, R4, 0x1f, RZ ;  /* 0x0000001f04007819 */ /* 0x001fc800000006ff */
[----:B------:R-:W0:Y:S02]  /*d6a0*/  SYNCS.PHASECHK.TRANS64.TRYWAIT P0, [R2+URZ+0x22860], R0 ;  /* 0x02286000020075a7 */ /* 0x000e24000800017f */
[----:B0-----:R-:W-:Y:S05]  /*d6b0*/  @!P0 BRA `(.L_x_441) ;  /* 0x0000004400588947 */ /* 0x001fea0003800000 */
.L_x_553:
[----:B------:R-:W-:Y:S05]  /*d6c0*/  BSYNC B1 ;  /* 0x0000000000017941 */ /* 0x000fea0003800000 */
.L_x_440:
[----:B------:R-:W-:Y:S04]  /*d6d0*/  BSSY B1, `(.L_x_442) ;  /* 0x0000009000017945 */ /* 0x000fe80003800000 */
[----:B------:R-:W-:Y:S05]  /*d6e0*/  @P1 BRA `(.L_x_443) ;  /* 0x00000000001c1947 */ /* 0x000fea0003800000 */
[----:B------:R-:W1:Y:S01]  /*d6f0*/  S2R R3, SR_TID.X ;  /* 0x0000000000037919 */ /* 0x000e620000002100 */
[----:B0-----:R-:W-:-:S04]  /*d700*/  IMAD.MOV.U32 R0, RZ, RZ, 0xc000 ;  /* 0x0000c000ff007424 */ /* 0x001fc800078e00ff */
[----:B------:R2:W-:Y:S01]  /*d710*/  SYNCS.ARRIVE.TRANS64 RZ, [R2+URZ+0x22850], R0 ;  /* 0x0228500002ff79a7 */ /* 0x0005e2000800003f */
[----:B-1----:R-:W-:-:S04]  /*d720*/  LOP3.LUT R3, R3, 0x1f, RZ, 0xc0, !PT ;  /* 0x0000001f03037812 */ /* 0x002fc800078ec0ff */
[----:B------:R-:W-:-:S13]  /*d730*/  ISETP.NE.AND P0, PT, R3, RZ, PT ;  /* 0x000000ff0300720c */ /* 0x000fda0003f05270 */
[----:B--2---:R-:W-:Y:S05]  /*d740*/  @!P0 BRA `(.L_x_443) ;  /* 0x0000000000048947 */ /* 0x004fea0003800000 */
[----:B------:R-:W-:Y:S01]  /*d750*/  BPT.TRAP 0x1 ;  /* 0x000000040000795c */ /* 0x000fe20000300000 */
.L_x_443:
[----:B------:R-:W-:Y:S05]  /*d760*/  BSYNC B1 ;  /* 0x0000000000017941 */ /* 0x000fea0003800000 */
.L_x_442:
[----:B------:R-:W2:Y:S04]  /*d770*/  LDL R4, [R1+0x1c] ;  /* 0x00001c0001047983 */ /* 0x000ea80000100800 */
[----:B------:R-:W2:Y:S01]  /*d780*/  LDL.LU R3, [R1+0x2c] ;  /* 0x00002c0001037983 */ /* 0x000ea20000300800 */
[----:B0-----:R-:W-:Y:S01]  /*d790*/  IMAD R0, R19, 0xc000, R18 ;  /* 0x0000c00013007824 */ /* 0x001fe200078e0212 */
[----:B------:R-:W-:Y:S01]  /*d7a0*/  UIADD3 UR4, UP0, UR38, 0x470, URZ ;  /* 0x0000047026047890 */ /* 0x000fe2000ff1e03f */
[----:B------:R-:W-:Y:S01]  /*d7b0*/  PLOP3.LUT P0, PT, PT, PT, PT, 0x80, 0x0 ;  /* 0x000000000000781c */ /* 0x000fe20003f0f070 */
[----:B------:R-:W-:Y:S01]  /*d7c0*/  VIADD R2, R2, 0x22850 ;  /* 0x0002285002027836 */ /* 0x000fe20000000000 */
[----:B------:R-:W-:Y:S01]  /*d7d0*/  UMOV UR6, 0x0 ;  /* 0x0000000000067882 */ /* 0x000fe20000000000 */
[----:B------:R-:W-:Y:S01]  /*d7e0*/  UIADD3.X UR5, URZ, UR39, URZ, UP0, !UPT ;  /* 0x000000273f057290 */ /* 0x000fe200087fe43f */
[----:B------:R-:W-:Y:S01]  /*d7f0*/  UMOV UR7, 0x14f00000 ;  /* 0x14f0000000077882 */ /* 0x000fe20000000000 */
[----:B------:R-:W-:Y:S01]  /*d800*/  UMOV UR10, URZ ;  /* 0x0000003f000a7c82 */ /* 0x000fe20008000000 */
[----:B--2---:R-:W-:-:S02]  /*d810*/  IMAD R3, R3, 0x60, R4 ;  /* 0x0000006003037824 */ /* 0x004fc400078e0204 */
[----:B------:R-:W-:-:S07]  /*d820*/  VIADD R4, R0, 0x400 ;  /* 0x0000040000047836 */ /* 0x000fce0000000000 */
.L_x_444:
[----:B------:R-:W-:-:S13]  /*d830*/  @P0 ELECT P1, URZ, PT ;  /* 0x00000000003f082f */ /* 0x000fda0003820000 */
[----:B------:R-:W-:Y:S02]  /*d840*/  @P1 R2UR UR13, R16 ;  /* 0x00000000100d12ca */ /* 0x000fe400000e0000 */
[----:B------:R-:W-:Y:S02]  /*d850*/  @P1 R2UR UR12, R17 ;  /* 0x00000000110c12ca */ /* 0x000fe400000e0000 */
[----:B------:R-:W-:Y:S02]  /*d860*/  @P1 R2UR UR11, R3 ;  /* 0x00000000030b12ca */ /* 0x000fe400000e0000 */
[----:B------:R-:W-:Y:S02]  /*d870*/  @P1 R2UR UR9, R2 ;  /* 0x00000000020912ca */ /* 0x000fe400000e0000 */
[----:B------:R-:W-:Y:S02]  /*d880*/  @P1 R2UR UR8, R4 ;  /* 0x00000000040812ca */ /* 0x000fe400000e0000 */
[----:B------:R-:W-:-:S02]  /*d890*/  @P1 PLOP3.LUT P0, PT, P1, PT, PT, 0x8, 0x0 ;  /* 0x000000000000181c */ /* 0x000fc40000f0e170 */
[----:B------:R-:W-:-:S09]  /*d8a0*/  PLOP3.LUT P1, PT, PT, PT, PT, 0x8, 0x0 ;  /* 0x000000000000781c */ /* 0x000fd20003f2e170 */
[----:B------:R0:W-:Y:S02]  /*d8b0*/  UTMALDG.4D [UR8], [UR4], desc[UR6] ;  /* 0x00000608040075b4 */ /* 0x0001e40008019000 */
[----:B0-----:R-:W-:Y:S05]  /*d8c0*/  @P0 BRA.U.ANY `(.L_x_444) ;  /* 0xfffffffd00d80947 */ /* 0x001fea000393ffff */
[----:B------:R-:W-:Y:S01]  /*d8d0*/  PLOP3.LUT P0, PT, PT, PT, PT, 0x80, 0x0 ;  /* 0x000000000000781c */ /* 0x000fe20003f0f070 */
[----:B------:R-:W-:Y:S01]  /*d8e0*/  VIADD R4, R0, 0x3400 ;  /* 0x0000340000047836 */ /* 0x000fe20000000000 */
[----:B------:R-:W-:Y:S01]  /*d8f0*/  UMOV UR6, 0x0 ;  /* 0x0000000000067882 */ /* 0x000fe20000000000 */
[----:B------:R-:W-:Y:S01]  /*d900*/  UMOV UR7, 0x14f00000 ;  /* 0x14f0000000077882 */ /* 0x000fe20000000000 */
[----:B------:R-:W-:-:S09]  /*d910*/  UMOV UR10, 0x40 ;  /* 0x00000040000a7882 */ /* 0x000fd20000000000 */
.L_x_445:
        /* <DEDUP_REMOVED lines=15> */
.L_x_446:
        /* <DEDUP_REMOVED lines=15> */
.L_x_447:
        /* <DEDUP_REMOVED lines=9> */
[----:B-1----:R-:W-:Y:S05]  /*db90*/  @P0 BRA.U.ANY `(.L_x_447) ;  /* 0xfffffffd00d80947 */ /* 0x002fea000393ffff */
.L_x_439:
[----:B------:R-:W-:Y:S05]  /*dba0*/  BSYNC B0 ;  /* 0x0000000000007941 */ /* 0x000fea0003800000 */
.L_x_438:
[----:B------:R-:W0:Y:S04]  /*dbb0*/  LDL R4, [R1+0x30] ;  /* 0x0000300001047983 */ /* 0x000e280000100800 */
[----:B------:R-:W2:Y:S01]  /*dbc0*/  LDL R5, [R1+0x20] ;  /* 0x0000200001057983 */ /* 0x000ea20000100800 */
[----:B------:R-:W-:Y:S01]  /*dbd0*/  BSSY B0, `(.L_x_448) ;  /* 0x00001f3000007945 */ /* 0x000fe20003800000 */
[----:B0-----:R-:W-:-:S05]  /*dbe0*/  VIADD R0, R4, 0xfffffffe ;  /* 0xfffffffe04007836 */ /* 0x001fca0000000000 */
[----:B--2---:R-:W-:-:S13]  /*dbf0*/  ISETP.GE.AND P0, PT, R0, R5, PT ;  /* 0x000000050000720c */ /* 0x004fda0003f06270 */
[----:B------:R-:W-:Y:S05]  /*dc00*/  @!P0 BRA `(.L_x_449) ;  /* 0x0000001c00bc8947 */ /* 0x000fea0003800000 */
[----:B------:R-:W2:Y:S04]  /*dc10*/  LDL.LU R7, [R1+0x58] ;  /* 0x0000580001077983 */ /* 0x000ea80000300800 */
[----:B------:R-:W3:Y:S04]  /*dc20*/  LDL.LU R6, [R1+0x38] ;  /* 0x0000380001067983 */ /* 0x000ee80000300800 */
[----:B------:R-:W4:Y:S01]  /*dc30*/  LDL.LU R4, [R1+0x40] ;  /* 0x0000400001047983 */ /* 0x000f220000300800 */
[----:B------:R-:W-:Y:S01]  /*dc40*/  LOP3.LUT R8, RZ, R5, RZ, 0x33, !PT ;  /* 0x00000005ff087212 */ /* 0x000fe200078e33ff */
[----:B------:R-:W-:Y:S01]  /*dc50*/  BSSY B2, `(.L_x_450) ;  /* 0x00000a8000027945 */ /* 0x000fe20003800000 */
[----:B--2---:R-:W-:-:S04]  /*dc60*/  VIADD R2, R7, 0x1 ;  /* 0x0000000107027836 */ /* 0x004fc80000000000 */
[----:B---3--:R-:W-:-:S05]  /*dc70*/  IMAD R2, R2, R6, RZ ;  /* 0x0000000602027224 */ /* 0x008fca00078e02ff */
[----:B----4-:R-:W-:-:S05]  /*dc80*/  VIMNMX R4, R4, R2, PT ;  /* 0x0000000204047248 */ /* 0x010fca0003fe0100 */
[----:B------:R-:W-:-:S05]  /*dc90*/  IMAD.MOV R2, RZ, RZ, -R4 ;  /* 0x000000ffff027224 */ /* 0x000fca00078e0a04 */
[----:B------:R-:W-:-:S05]  /*dca0*/  VIADDMNMX R8, R2, 0x1, R8, !PT ;  /* 0x0000000102087846 */ /* 0x000fca0007800108 */
[----:B------:R-:W-:-:S05]  /*dcb0*/  IMAD.IADD R2, R4, 0x1, R8 ;  /* 0x0000000104027824 */ /* 0x000fca00078e0208 */
[----:B------:R-:W-:-:S04]  /*dcc0*/  LOP3.LUT R2, R2, 0x1, RZ, 0xc0, !PT ;  /* 0x0000000102027812 */ /* 0x000fc800078ec0ff */
[----:B------:R-:W-:-:S13]  /*dcd0*/  ISETP.NE.U32.AND P0, PT, R2, 0x1, PT ;  /* 0x000000010200780c */ /* 0x000fda0003f05070 */
[----:B------:R-:W-:Y:S05]  /*dce0*/  @P0 BRA `(.L_x_451) ;  /* 0x0000000800780947 */ /* 0x000fea0003800000 */
[----:B------:R-:W2:Y:S04]  /*dcf0*/  LDL R5, [R1+0x18] ;  /* 0x0000180001057983 */ /* 0x000ea80000100800 */
[----:B------:R-:W3:Y:S01]  /*dd00*/  LDL.LU R9, [R1+0x10] ;  /* 0x0000100001097983 */ /* 0x000ee20000300800 */
[----:B------:R-:W-:Y:S01]  /*dd10*/  VIADD R19, R19, 0x1 ;  /* 0x0000000113137836 */ /* 0x000fe20000000000 */
[----:B------:R-:W-:Y:S04]  /*dd20*/  BSSY B1, `(.L_x_452) ;  /* 0x0000098000017945 */ /* 0x000fe80003800000 */
[----:B------:R-:W-:-:S04]  /*dd30*/  ISETP.NE.AND P0, PT, R19, 0x2, PT ;  /* 0x000000021300780c */ /* 0x000fc80003f05270 */
[----:B------:R-:W-:Y:S02]  /*dd40*/  SEL R2, RZ, 0x1, P0 ;  /* 0x00000001ff027807 */ /* 0x000fe40000000000 */
[----:B------:R-:W-:Y:S02]  /*dd50*/  SEL R19, R19, RZ, P0 ;  /* 0x000000ff13137207 */ /* 0x000fe40000000000 */
[----:B--2---:R-:W-:Y:S02]  /*dd60*/  ISETP.NE.AND P2, PT, R5, RZ, PT ;  /* 0x000000ff0500720c */ /* 0x004fe40003f45270 */
[----:B---3--:R-:W-:-:S05]  /*dd70*/  LOP3.LUT R9, R9, R2, RZ, 0x3c, !PT ;  /* 0x0000000209097212 */ /* 0x008fca00078e3cff */
[----:B------:R0:W-:Y:S06]  /*dd80*/  STL [R1+0x10], R9 ;  /* 0x0000100901007387 */ /* 0x0001ec0000100800 */
[----:B------:R-:W-:Y:S05]  /*dd90*/  @!P2 BRA `(.L_x_453) ;  /* 0x000000080040a947 */ /* 0x000fea0003800000 */
[----:B------:R-:W-:Y:S02]  /*dda0*/  ULDC.64 UR4, c[0x0][0x418] ;  /* 0x0001060000047ab9 */ /* 0x000fe40000000a00 */
[----:B------:R-:W-:-:S04]  /*ddb0*/  ISETP.NE.U32.AND P0, PT, RZ, UR4, PT ;  /* 0x00000004ff007c0c */ /* 0x000fc8000bf05070 */
[----:B------:R-:W-:-:S13]  /*ddc0*/  ISETP.NE.AND.EX P0, PT, RZ, UR5, PT, P0 ;  /* 0x00000005ff007c0c */ /* 0x000fda000bf05300 */
[----:B------:R-:W-:Y:S05]  /*ddd0*/  @!P0 BRA `(.L_x_454) ;  /* 0x00000000004c8947 */ /* 0x000fea0003800000 */
[----:B------:R-:W2:Y:S01]  /*dde0*/  LDL R10, [R1+0x14] ;  /* 0x00001400010a7983 */ /* 0x000ea20000100800 */
[----:B------:R-:W1:Y:S01]  /*ddf0*/  LDC R6, c[0x0][0x43c] ;  /* 0x00010f00ff067b82 */ /* 0x000e620000000800 */
[----:B------:R-:W-:Y:S02]  /*de00*/  ULDC.64 UR6, c[0x0][0x428] ;  /* 0x00010a0000067ab9 */ /* 0x000fe40000000a00 */
[----:B------:R-:W3:Y:S01]  /*de10*/  LDL R7, [R1+0x8] ;  /* 0x0000080001077983 */ /* 0x000ee20000100800 */
[----:B-1----:R-:W-:-:S13]  /*de20*/  ISETP.NE.AND P0, PT, R6, 0x1, PT ;  /* 0x000000010600780c */ /* 0x002fda0003f05270 */
[----:B------:R-:W1:Y:S02]  /*de30*/  @P0 LDC.64 R2, c[0x0][0x440] ;  /* 0x00011000ff020b82 */ /* 0x000e640000000a00 */
[----:B-1----:R-:W-:-:S04]  /*de40*/  @P0 IMAD.HI.U32 R5, R0, R2, RZ ;  /* 0x0000000200050227 */ /* 0x002fc800078e00ff */
[----:B------:R-:W-:Y:S01]  /*de50*/  IMAD.MOV.U32 R2, RZ, RZ, R0 ;  /* 0x000000ffff027224 */ /* 0x000fe200078e0000 */
[----:B------:R-:W-:-:S05]  /*de60*/  @P0 SHF.R.U32.HI R2, RZ, R3, R5 ;  /* 0x00000003ff020219 */ /* 0x000fca0000011605 */
[----:B------:R-:W-:-:S04]  /*de70*/  IMAD.MOV R3, RZ, RZ, -R2 ;  /* 0x000000ffff037224 */ /* 0x000fc800078e0a02 */
[----:B------:R-:W-:Y:S01]  /*de80*/  IMAD R0, R6, R3, R0 ;  /* 0x0000000306007224 */ /* 0x000fe200078e0200 */
[----:B------:R-:W-:Y:S01]  /*de90*/  SHF.R.S32.HI R3, RZ, 0x1f, R2 ;  /* 0x0000001fff037819 */ /* 0x000fe20000011402 */
[----:B--2---:R-:W-:-:S04]  /*dea0*/  IMAD R5, R10, UR6, RZ ;  /* 0x000000060a057c24 */ /* 0x004fc8000f8e02ff */
[C---:B---3--:R-:W-:Y:S02]  /*deb0*/  IMAD R5, R7.reuse, UR7, R5 ;  /* 0x0000000707057c24 */ /* 0x048fe4000f8e0205 */
[----:B------:R-:W-:-:S04]  /*dec0*/  IMAD.WIDE.U32 R2, R7, UR6, R2 ;  /* 0x0000000607027c25 */ /* 0x000fc8000f8e0002 */
[----:B------:R-:W-:Y:S01]  /*ded0*/  IMAD.IADD R3, R5, 0x1, R3 ;  /* 0x0000000105037824 */ /* 0x000fe200078e0203 */
[----:B------:R-:W-:-:S04]  /*dee0*/  LEA R6, P0, R2, UR4, 0x2 ;  /* 0x0000000402067c11 */ /* 0x000fc8000f8010ff */
[----:B------:R-:W-:-:S05]  /*def0*/  LEA.HI.X R7, R2, UR5, R3, 0x2, P0 ;  /* 0x0000000502077c11 */ /* 0x000fca00080f1403 */
[----:B------:R1:W5:Y:S04]  /*df00*/  LDG.E R16, desc[UR40][R6.64] ;  /* 0x0000002806107981 */ /* 0x000368000c1e1900 */
.L_x_454:
[----:B------:R-:W-:Y:S01]  /*df10*/  IMAD R3, R19, 0x8, R18 ;  /* 0x0000000813037824 */ /* 0x000fe200078e0212 */
[----:B------:R-:W-:Y:S01]  /*df20*/  SHF.L.U32 R2, R9, 0x1f, RZ ;  /* 0x0000001f09027819 */ /* 0x000fe200000006ff */
[----:B------:R-:W2:Y:S01]  /*df30*/  S2R R5, SR_TID.X ;  /* 0x0000000000057919 */ /* 0x000ea20000002100 */
[----:B------:R-:W-:Y:S02]  /*df40*/  BSSY B3, `(.L_x_455) ;  /* 0x0000005000037945 */ /* 0x000fe40003800000 */
[----:B------:R-:W3:Y:S01]  /*df50*/  SYNCS.PHASECHK.TRANS64.TRYWAIT P0, [R3+URZ+0x22840], R2 ;  /* 0x02284002030075a7 */ /* 0x000ee2000800017f */
[----:B--2---:R-:W-:-:S04]  /*df60*/  LOP3.LUT R5, R5, 0x7f, RZ, 0xc0, !PT ;  /* 0x0000007f05057812 */ /* 0x004fc800078ec0ff */
[----:B------:R-:W-:Y:S01]  /*df70*/  ISETP.NE.AND P1, PT, R5, RZ, PT ;  /* 0x000000ff0500720c */ /* 0x000fe20003f25270 */
[----:B---3--:R-:W-:-:S12]  /*df80*/  @!P0 BRA `(.L_x_456) ;  /* 0x0000003c00388947 */ /* 0x008fd80003800000 */
.L_x_554:
[----:B------:R-:W-:Y:S05]  /*df90*/  BSYNC B3 ;  /* 0x0000000000037941 */ /* 0x000fea0003800000 */
.L_x_455:
[----:B------:R-:W-:Y:S04]  /*dfa0*/  BSSY B3, `(.L_x_457) ;  /* 0x0000009000037945 */ /* 0x000fe80003800000 */
[----:B------:R-:W-:Y:S05]  /*dfb0*/  @P1 BRA `(.L_x_458) ;  /* 0x00000000001c1947 */ /* 0x000fea0003800000 */
[----:B-1----:R-:W1:Y:S01]  /*dfc0*/  S2R R6, SR_TID.X ;  /* 0x0000000000067919 */ /* 0x002e620000002100 */
[----:B------:R-:W-:-:S04]  /*dfd0*/  IMAD.MOV.U32 R5, RZ, RZ, 0x3000 ;  /* 0x00003000ff057424 */ /* 0x000fc800078e00ff */
[----:B------:R3:W-:Y:S01]  /*dfe0*/  SYNCS.ARRIVE.TRANS64 RZ, [R3+URZ+0x22830], R5 ;  /* 0x0228300503ff79a7 */ /* 0x0007e2000800003f */
[----:B-1----:R-:W-:-:S04]  /*dff0*/  LOP3.LUT R6, R6, 0x1f, RZ, 0xc0, !PT ;  /* 0x0000001f06067812 */ /* 0x002fc800078ec0ff */
[----:B------:R-:W-:-:S13]  /*e000*/  ISETP.NE.AND P0, PT, R6, RZ, PT ;  /* 0x000000ff0600720c */ /* 0x000fda0003f05270 */
[----:B---3--:R-:W-:Y:S05]  /*e010*/  @!P0 BRA `(.L_x_458) ;  /* 0x0000000000048947 */ /* 0x008fea0003800000 */
[----:B------:R-:W-:Y:S01]  /*e020*/  BPT.TRAP 0x1 ;  /* 0x000000040000795c */ /* 0x000fe20000300000 */
.L_x_458:
[----:B------:R-:W-:Y:S05]  /*e030*/  BSYNC B3 ;  /* 0x0000000000037941 */ /* 0x000fea0003800000 */
.L_x_457:
[----:B-1----:R-:W3:Y:S01]  /*e040*/  LDL R6, [R1+0x1c] ;  /* 0x00001c0001067983 */ /* 0x002ee20000100800 */
[----:B0-----:R-:W-:Y:S01]  /*e050*/  IMAD.MOV.U32 R9, RZ, RZ, RZ ;  /* 0x000000ffff097224 */ /* 0x001fe200078e00ff */
[----:B------:R-:W-:Y:S01]  /*e060*/  UIADD3 UR4, UP0, UR38, 0x370, URZ ;  /* 0x0000037026047890 */ /* 0x000fe2000ff1e03f */
[----:B------:R-:W-:Y:S01]  /*e070*/  IMAD R5, R19, 0x3000, R18 ;  /* 0x0000300013057824 */ /* 0x000fe200078e0212 */
[----:B------:R-:W-:Y:S01]  /*e080*/  PLOP3.LUT P0, PT, PT, PT, PT, 0x80, 0x0 ;  /* 0x000000000000781c */ /* 0x000fe20003f0f070 */
[----:B------:R-:W-:Y:S01]  /*e090*/  UMOV UR6, 0x0 ;  /* 0x0000000000067882 */ /* 0x000fe20000000000 */
[----:B------:R-:W-:Y:S01]  /*e0a0*/  R2UR UR10, R9 ;  /* 0x00000000090a72ca */ /* 0x000fe200000e0000 */
[----:B------:R-:W-:Y:S01]  /*e0b0*/  VIADD R5, R5, 0x1c400 ;  /* 0x0001c40005057836 */ /* 0x000fe20000000000 */
[----:B------:R-:W-:Y:S01]  /*e0c0*/  UIADD3.X UR5, URZ, UR39, URZ, UP0, !UPT ;  /* 0x000000273f057290 */ /* 0x000fe200087fe43f */
[----:B------:R-:W-:Y:S01]  /*e0d0*/  UMOV UR7, 0x14f00000 ;  /* 0x14f0000000077882 */ /* 0x000fe20000000000 */
[----:B---3--:R-:W-:-:S02]  /*e0e0*/  IMAD R0, R0, 0x60, R6 ;  /* 0x0000006000007824 */ /* 0x008fc400078e0206 */
[----:B------:R-:W-:-:S09]  /*e0f0*/  VIADD R6, R3, 0x22830 ;  /* 0x0002283003067836 */ /* 0x000fd20000000000 */
.L_x_459:
[----:B------:R-:W-:-:S13]  /*e100*/  @P0 ELECT P2, URZ, PT ;  /* 0x00000000003f082f */ /* 0x000fda0003840000 */
[----:B-----5:R-:W-:Y:S02]  /*e110*/  @P2 R2UR UR13, R16 ;  /* 0x00000000100d22ca */ /* 0x020fe400000e0000 */
        /* <DEDUP_REMOVED lines=8> */
[----:B------:R-:W0:Y:S01]  /*e1a0*/  SYNCS.PHASECHK.TRANS64.TRYWAIT P0, [R3+URZ+0x22860], R2 ;  /* 0x02286002030075a7 */ /* 0x000e22000800017f */
[----:B------:R-:W-:Y:S04]  /*e1b0*/  BSSY B3, `(.L_x_460) ;  /* 0x0000002000037945 */ /* 0x000fe80003800000 */
[----:B0-----:R-:W-:Y:S05]  /*e1c0*/  @!P0 BRA `(.L_x_461) ;  /* 0x0000003800bc8947 */ /* 0x001fea0003800000 */
.L_x_555:
[----:B------:R-:W-:Y:S05]  /*e1d0*/  BSYNC B3 ;  /* 0x0000000000037941 */ /* 0x000fea0003800000 */
.L_x_460:
[----:B------:R-:W-:Y:S01]  /*e1e0*/  BSSY B3, `(.L_x_462) ;  /* 0x000000b000037945 */ /* 0x000fe20003800000 */
[----:B------:R-:W-:Y:S02]  /*e1f0*/  IMAD.MOV.U32 R6, RZ, RZ, 0x0 ;  /* 0x00000000ff067424 */ /* 0x000fe400078e00ff */
[----:B------:R-:W-:Y:S01]  /*e200*/  IMAD.MOV.U32 R7, RZ, RZ, 0x14f00000 ;  /* 0x14f00000ff077424 */ /* 0x000fe200078e00ff */
[----:B------:R-:W-:Y:S06]  /*e210*/  @P1 BRA `(.L_x_463) ;  /* 0x00000000001c1947 */ /* 0x000fec0003800000 */
[----:B------:R-:W1:Y:S01]  /*e220*/  S2R R5, SR_TID.X ;  /* 0x0000000000057919 */ /* 0x000e620000002100 */
[----:B0-2---:R-:W-:-:S04]  /*e230*/  IMAD.MOV.U32 R2, RZ, RZ, 0xc000 ;  /* 0x0000c000ff027424 */ /* 0x005fc800078e00ff */
[----:B------:R3:W-:Y:S01]  /*e240*/  SYNCS.ARRIVE.TRANS64 RZ, [R3+URZ+0x22850], R2 ;  /* 0x0228500203ff79a7 */ /* 0x0007e2000800003f */
[----:B-1----:R-:W-:-:S04]  /*e250*/  LOP3.LUT R5, R5, 0x1f, RZ, 0xc0, !PT ;  /* 0x0000001f05057812 */ /* 0x002fc800078ec0ff */
[----:B------:R-:W-:-:S13]  /*e260*/  ISETP.NE.AND P0, PT, R5, RZ, PT ;  /* 0x000000ff0500720c */ /* 0x000fda0003f05270 */
[----:B---3--:R-:W-:Y:S05]  /*e270*/  @!P0 BRA `(.L_x_463) ;  /* 0x0000000000048947 */ /* 0x008fea0003800000 */
[----:B------:R-:W-:Y:S01]  /*e280*/  BPT.TRAP 0x1 ;  /* 0x000000040000795c */ /* 0x000fe20000300000 */
.L_x_463:
[----:B------:R-:W-:Y:S05]  /*e290*/  BSYNC B3 ;  /* 0x0000000000037941 */ /* 0x000fea0003800000 */
.L_x_462:
[----:B------:R-:W-:Y:S01]  /*e2a0*/  R2UR UR10, R9 ;  /* 0x00000000090a72ca */ /* 0x000fe200000e0000 */
[----:B0-2---:R-:W-:Y:S01]  /*e2b0*/  IMAD R2, R19, 0xc000, R18 ;  /* 0x0000c00013027824 */ /* 0x005fe200078e0212 */
[----:B------:R-:W-:Y:S01]  /*e2c0*/  R2UR UR6, R6 ;  /* 0x00000000060672ca */ /* 0x000fe200000e0000 */
[----:B------:R-:W-:Y:S01]  /*e2d0*/  UIADD3 UR4, UP0, UR38, 0x470, URZ ;  /* 0x0000047026047890 */ /* 0x000fe2000ff1e03f */
[----:B------:R-:W-:Y:S01]  /*e2e0*/  R2UR UR7, R7 ;  /* 0x00000000070772ca */ /* 0x000fe200000e0000 */
[----:B------:R-:W-:Y:S01]  /*e2f0*/  VIADD R3, R3, 0x22850 ;  /* 0x0002285003037836 */ /* 0x000fe20000000000 */
[----:B------:R-:W-:Y:S01]  /*e300*/  PLOP3.LUT P0, PT, PT, PT, PT, 0x80, 0x0 ;  /* 0x000000000000781c */ /* 0x000fe20003f0f070 */
[----:B------:R-:W-:Y:S01]  /*e310*/  VIADD R5, R2, 0x400 ;  /* 0x0000040002057836 */ /* 0x000fe20000000000 */
[----:B------:R-:W-:-:S12]  /*e320*/  UIADD3.X UR5, URZ, UR39, URZ, UP0, !UPT ;  /* 0x000000273f057290 */ /* 0x000fd800087fe43f */
.L_x_464:
        /* <DEDUP_REMOVED lines=10> */
[----:B------:R-:W-:Y:S01]  /*e3d0*/  R2UR UR6, R6 ;  /* 0x00000000060672ca */ /* 0x000fe200000e0000 */
[----:B------:R-:W-:Y:S01]  /*e3e0*/  VIADD R5, R2, 0x3400 ;  /* 0x0000340002057836 */ /* 0x000fe20000000000 */
[----:B------:R-:W-:Y:S01]  /*e3f0*/  R2UR UR7, R7 ;  /* 0x00000000070772ca */ /* 0x000fe200000e0000 */
[----:B------:R-:W-:Y:S01]  /*e400*/  UMOV UR10, 0x40 ;  /* 0x00000040000a7882 */ /* 0x000fe20000000000 */
[----:B------:R-:W-:-:S13]  /*e410*/  PLOP3.LUT P0, PT, PT, PT, PT, 0x80, 0x0 ;  /* 0x000000000000781c */ /* 0x000fda0003f0f070 */
.L_x_465:
        /* <DEDUP_REMOVED lines=15> */
.L_x_466:
        /* <DEDUP_REMOVED lines=15> */
.L_x_467:
        /* <DEDUP_REMOVED lines=10> */
.L_x_453:
[----:B------:R-:W-:Y:S05]  /*e6a0*/  BSYNC B1 ;  /* 0x0000000000017941 */ /* 0x000fea0003800000 */
.L_x_452:
[----:B------:R-:W2:Y:S02]  /*e6b0*/  LDL.LU R5, [R1+0x30] ;  /* 0x0000300001057983 */ /* 0x000ea40000300800 */
[----:B--2---:R-:W-:-:S07]  /*e6c0*/  VIADD R0, R5, 0xfffffffd ;  /* 0xfffffffd05007836 */ /* 0x004fce0000000000 */
.L_x_451:
[----:B------:R-:W-:Y:S05]  /*e6d0*/  BSYNC B2 ;  /* 0x0000000000027941 */ /* 0x000fea0003800000 */
.L_x_450:
[----:B------:R-:W-:Y:S01]  /*e6e0*/  VIADD R8, R8, 0xfffffffe ;  /* 0xfffffffe08087836 */ /* 0x000fe20000000000 */
[----:B------:R-:W-:-:S04]  /*e6f0*/  LOP3.LUT R4, RZ, R4, RZ, 0x33, !PT ;  /* 0x00000004ff047212 */ /* 0x000fc800078e33ff */
[----:B------:R-:W-:-:S13]  /*e700*/  ISETP.NE.AND P0, PT, R8, R4, PT ;  /* 0x000000040800720c */ /* 0x000fda0003f05270 */
[----:B------:R-:W-:Y:S05]  /*e710*/  @!P0 BRA `(.L_x_449) ;  /* 0x0000001000f88947 */ /* 0x000fea0003800000 */
.L_x_500:
[----:B------:R-:W2:Y:S04]  /*e720*/  LDL R3, [R1+0x18] ;  /* 0x0000180001037983 */ /* 0x000ea80000100800 */
[----:B------:R-:W3:Y:S01]  /*e730*/  LDL.LU R2, [R1+0x10] ;  /* 0x0000100001027983 */ /* 0x000ee20000300800 */
[----:B------:R-:W-:Y:S01]  /*e740*/  VIADD R7, R19, 0x1 ;  /* 0x0000000113077836 */ /* 0x000fe20000000000 */
[----:B------:R-:W-:Y:S05]  /*e750*/  YIELD ;  /* 0x0000000000007946 */ /* 0x000fea0003800000 */
[----:B------:R-:W-:Y:S01]  /*e760*/  ISETP.NE.AND P0, PT, R7, 0x2, PT ;  /* 0x000000020700780c */ /* 0x000fe20003f05270 */
[----:B------:R-:W-:Y:S03]  /*e770*/  BSSY B1, `(.L_x_468) ;  /* 0x0000097000017945 */ /* 0x000fe60003800000 */
[----:B------:R-:W-:-:S02]  /*e780*/  SEL R6, RZ, 0x1, P0 ;  /* 0x00000001ff067807 */ /* 0x000fc40000000000 */
[----:B------:R-:W-:Y:S02]  /*e790*/  SEL R7, R7, RZ, P0 ;  /* 0x000000ff07077207 */ /* 0x000fe40000000000 */
[----:B--2---:R-:W-:Y:S02]  /*e7a0*/  ISETP.NE.AND P1, PT, R3, RZ, PT ;  /* 0x000000ff0300720c */ /* 0x004fe40003f25270 */
[----:B---3--:R-:W-:-:S11]  /*e7b0*/  LOP3.LUT R6, R2, R6, RZ, 0x3c, !PT ;  /* 0x0000000602067212 */ /* 0x008fd600078e3cff */
[----:B-1----:R-:W-:Y:S05]  /*e7c0*/  @!P1 BRA `(.L_x_469) ;  /* 0x0000000800449947 */ /* 0x002fea0003800000 */
[----:B------:R-:W-:Y:S01]  /*e7d0*/  ULDC.64 UR4, c[0x0][0x418] ;  /* 0x0001060000047ab9 */ /* 0x000fe20000000a00 */
[----:B------:R-:W-:Y:S01]  /*e7e0*/  IMAD.MOV.U32 R8, RZ, RZ, R0 ;  /* 0x000000ffff087224 */ /* 0x000fe200078e0000 */
[----:B------:R-:W-:-:S04]  /*e7f0*/  ISETP.NE.U32.AND P0, PT, RZ, UR4, PT ;  /* 0x00000004ff007c0c */ /* 0x000fc8000bf05070 */
[----:B------:R-:W-:-:S13]  /*e800*/  ISETP.NE.AND.EX P0, PT, RZ, UR5, PT, P0 ;  /* 0x00000005ff007c0c */ /* 0x000fda000bf05300 */
[----:B------:R-:W-:Y:S05]  /*e810*/  @!P0 BRA `(.L_x_470) ;  /* 0x00000000004c8947 */ /* 0x000fea0003800000 */
[----:B0-----:R-:W2:Y:S01]  /*e820*/  LDL R9, [R1+0x14] ;  /* 0x0000140001097983 */ /* 0x001ea20000100800 */
[----:B------:R-:W0:Y:S01]  /*e830*/  LDC R8, c[0x0][0x43c] ;  /* 0x00010f00ff087b82 */ /* 0x000e220000000800 */
[----:B------:R-:W-:Y:S02]  /*e840*/  ULDC.64 UR6, c[0x0][0x428] ;  /* 0x00010a0000067ab9 */ /* 0x000fe40000000a00 */
[----:B------:R-:W3:Y:S01]  /*e850*/  LDL R5, [R1+0x8] ;  /* 0x0000080001057983 */ /* 0x000ee20000100800 */
[----:B0-----:R-:W-:-:S13]  /*e860*/  ISETP.NE.AND P0, PT, R8, 0x1, PT ;  /* 0x000000010800780c */ /* 0x001fda0003f05270 */
[----:B------:R-:W0:Y:S02]  /*e870*/  @P0 LDC.64 R2, c[0x0][0x440] ;  /* 0x00011000ff020b82 */ /* 0x000e240000000a00 */
[----:B0-----:R-:W-:-:S04]  /*e880*/  @P0 IMAD.HI.U32 R4, R0, R2, RZ ;  /* 0x0000000200040227 */ /* 0x001fc800078e00ff */
        /* <DEDUP_REMOVED lines=12> */
.L_x_470:
[----:B-1----:R-:W-:Y:S01]  /*e950*/  IMAD R4, R7, 0x8, R18 ;  /* 0x0000000807047824 */ /* 0x002fe200078e0212 */
[----:B------:R-:W-:Y:S01]  /*e960*/  SHF.L.U32 R2, R6, 0x1f, RZ ;  /* 0x0000001f06027819 */ /* 0x000fe200000006ff */
[----:B------:R-:W1:Y:S01]  /*e970*/  S2R R3, SR_TID.X ;  /* 0x0000000000037919 */ /* 0x000e620000002100 */
[----:B------:R-:W-:Y:S02]  /*e980*/  BSSY B2, `(.L_x_471) ;  /* 0x0000005000027945 */ /* 0x000fe40003800000 */
[----:B------:R-:W2:Y:S01]  /*e990*/  SYNCS.PHASECHK.TRANS64.TRYWAIT P0, [R4+URZ+0x22840], R2 ;  /* 0x02284002040075a7 */ /* 0x000ea2000800017f */
[----:B-1----:R-:W-:-:S04]  /*e9a0*/  LOP3.LUT R3, R3, 0x7f, RZ, 0xc0, !PT ;  /* 0x0000007f03037812 */ /* 0x002fc800078ec0ff */
[----:B------:R-:W-:Y:S01]  /*e9b0*/  ISETP.NE.AND P1, PT, R3, RZ, PT ;  /* 0x000000ff0300720c */ /* 0x000fe20003f25270 */
[----:B--2---:R-:W-:-:S12]  /*e9c0*/  @!P0 BRA `(.L_x_472) ;  /* 0x0000003000d08947 */ /* 0x004fd80003800000 */
.L_x_556:
[----:B------:R-:W-:Y:S05]  /*e9d0*/  BSYNC B2 ;  /* 0x0000000000027941 */ /* 0x000fea0003800000 */
.L_x_471:
[----:B------:R-:W-:Y:S04]  /*e9e0*/  BSSY B2, `(.L_x_473) ;  /* 0x0000009000027945 */ /* 0x000fe80003800000 */
[----:B------:R-:W-:Y:S05]  /*e9f0*/  @P1 BRA `(.L_x_474) ;  /* 0x00000000001c1947 */ /* 0x000fea0003800000 */
[----:B------:R-:W2:Y:S01]  /*ea00*/  S2R R5, SR_TID.X ;  /* 0x0000000000057919 */ /* 0x000ea20000002100 */
[----:B------:R-:W-:-:S04]  /*ea10*/  IMAD.MOV.U32 R3, RZ, RZ, 0x3000 ;  /* 0x00003000ff037424 */ /* 0x000fc800078e00ff */
[----:B------:R3:W-:Y:S01]  /*ea20*/  SYNCS.ARRIVE.TRANS64 RZ, [R4+URZ+0x22830], R3 ;  /* 0x0228300304ff79a7 */ /* 0x0007e2000800003f */
[----:B--2---:R-:W-:-:S04]  /*ea30*/  LOP3.LUT R5, R5, 0x1f, RZ, 0xc0, !PT ;  /* 0x0000001f05057812 */ /* 0x004fc800078ec0ff */
[----:B------:R-:W-:-:S13]  /*ea40*/  ISETP.NE.AND P0, PT, R5, RZ, PT ;  /* 0x000000ff0500720c */ /* 0x000fda0003f05270 */
[----:B---3--:R-:W-:Y:S05]  /*ea50*/  @!P0 BRA `(.L_x_474) ;  /* 0x0000000000048947 */ /* 0x008fea0003800000 */
[----:B------:R-:W-:Y:S01]  /*ea60*/  BPT.TRAP 0x1 ;  /* 0x000000040000795c */ /* 0x000fe20000300000 */
.L_x_474:
[----:B------:R-:W-:Y:S05]  /*ea70*/  BSYNC B2 ;  /* 0x0000000000027941 */ /* 0x000fea0003800000 */
.L_x_473:
[----:B------:R-:W2:Y:S01]  /*ea80*/  LDL R5, [R1+0x1c] ;  /* 0x00001c0001057983 */ /* 0x000ea20000100800 */
        /* <DEDUP_REMOVED lines=9> */
[----:B--2---:R-:W-:-:S02]  /*eb20*/  IMAD R8, R8, 0x60, R5 ;  /* 0x0000006008087824 */ /* 0x004fc400078e0205 */
[----:B------:R-:W-:-:S09]  /*eb30*/  VIADD R5, R4, 0x22830 ;  /* 0x0002283004057836 */ /* 0x000fd20000000000 */
.L_x_475:
        /* <DEDUP_REMOVED lines=13> */
.L_x_557:
[----:B------:R-:W-:Y:S05]  /*ec10*/  BSYNC B2 ;  /* 0x0000000000027941 */ /* 0x000fea0003800000 */
.L_x_476:
[----:B------:R-:W-:Y:S01]  /*ec20*/  BSSY B2, `(.L_x_478) ;  /* 0x000000b000027945 */ /* 0x000fe20003800000 */
[----:B01----:R-:W-:Y:S02]  /*ec30*/  IMAD.MOV.U32 R2, RZ, RZ, 0x0 ;  /* 0x00000000ff027424 */ /* 0x003fe400078e00ff */
[----:B------:R-:W-:Y:S01]  /*ec40*/  IMAD.MOV.U32 R3, RZ, RZ, 0x14f00000 ;  /* 0x14f00000ff037424 */ /* 0x000fe200078e00ff */
[----:B------:R-:W-:Y:S06]  /*ec50*/  @P1 BRA `(.L_x_479) ;  /* 0x00000000001c1947 */ /* 0x000fec0003800000 */
[----:B------:R-:W0:Y:S01]  /*ec60*/  S2R R10, SR_TID.X ;  /* 0x00000000000a7919 */ /* 0x000e220000002100 */
[----:B------:R-:W-:-:S04]  /*ec70*/  IMAD.MOV.U32 R5, RZ, RZ, 0xc000 ;  /* 0x0000c000ff057424 */ /* 0x000fc800078e00ff */
[----:B------:R1:W-:Y:S01]  /*ec80*/  SYNCS.ARRIVE.TRANS64 RZ, [R4+URZ+0x22850], R5 ;  /* 0x0228500504ff79a7 */ /* 0x0003e2000800003f */
[----:B0-----:R-:W-:-:S04]  /*ec90*/  LOP3.LUT R10, R10, 0x1f, RZ, 0xc0, !PT ;  /* 0x0000001f0a0a7812 */ /* 0x001fc800078ec0ff */
[----:B------:R-:W-:-:S13]  /*eca0*/  ISETP.NE.AND P0, PT, R10, RZ, PT ;  /* 0x000000ff0a00720c */ /* 0x000fda0003f05270 */
[----:B-1----:R-:W-:Y:S05]  /*ecb0*/  @!P0 BRA `(.L_x_479) ;  /* 0x0000000000048947 */ /* 0x002fea0003800000 */
[----:B------:R-:W-:Y:S01]  /*ecc0*/  BPT.TRAP 0x1 ;  /* 0x000000040000795c */ /* 0x000fe20000300000 */
.L_x_479:
[----:B------:R-:W-:Y:S05]  /*ecd0*/  BSYNC B2 ;  /* 0x0000000000027941 */ /* 0x000fea0003800000 */
.L_x_478:
[----:B------:R-:W-:Y:S01]  /*ece0*/  R2UR UR6, R2 ;  /* 0x00000000020672ca */ /* 0x000fe200000e0000 */
[----:B------:R-:W-:Y:S01]  /*ecf0*/  IMAD R5, R7, 0xc000, R18 ;  /* 0x0000c00007057824 */ /* 0x000fe200078e0212 */
[----:B------:R-:W-:Y:S01]  /*ed00*/  R2UR UR7, R3 ;  /* 0x00000000030772ca */ /* 0x000fe200000e0000 */
[----:B------:R-:W-:Y:S01]  /*ed10*/  UIADD3 UR4, UP0, UR38, 0x470, URZ ;  /* 0x0000047026047890 */ /* 0x000fe2000ff1e03f */
[----:B------:R-:W-:Y:S01]  /*ed20*/  R2UR UR10, R9 ;  /* 0x00000000090a72ca */ /* 0x000fe200000e0000 */
[----:B------:R-:W-:Y:S01]  /*ed30*/  VIADD R4, R4, 0x22850 ;  /* 0x0002285004047836 */ /* 0x000fe20000000000 */
[----:B------:R-:W-:Y:S01]  /*ed40*/  PLOP3.LUT P0, PT, PT, PT, PT, 0x80, 0x0 ;  /* 0x000000000000781c */ /* 0x000fe20003f0f070 */
[----:B------:R-:W-:Y:S01]  /*ed50*/  VIADD R9, R5, 0x400 ;  /* 0x0000040005097836 */ /* 0x000fe20000000000 */
[----:B------:R-:W-:-:S12]  /*ed60*/  UIADD3.X UR5, URZ, UR39, URZ, UP0, !UPT ;  /* 0x000000273f057290 */ /* 0x000fd800087fe43f */
.L_x_480:
        /* <DEDUP_REMOVED lines=15> */
.L_x_481:
        /* <DEDUP_REMOVED lines=15> */
.L_x_482:
        /* <DEDUP_REMOVED lines=15> */
.L_x_483:
        /* <DEDUP_REMOVED lines=10> */
.L_x_469:
[----:B------:R-:W-:Y:S05]  /*f0e0*/  BSYNC B1 ;  /* 0x0000000000017941 */ /* 0x000fea0003800000 */
.L_x_468:
[----:B------:R-:W2:Y:S01]  /*f0f0*/  LDL R2, [R1+0x18] ;  /* 0x0000180001027983 */ /* 0x000ea20000100800 */
[----:B------:R-:W-:Y:S01]  /*f100*/  VIADD R7, R7, 0x1 ;  /* 0x0000000107077836 */ /* 0x000fe20000000000 */
[----:B------:R-:W-:Y:S04]  /*f110*/  BSSY B1, `(.L_x_484) ;  /* 0x000009a000017945 */ /* 0x000fe80003800000 */
[----:B------:R-:W-:-:S04]  /*f120*/  ISETP.NE.AND P0, PT, R7, 0x2, PT ;  /* 0x000000020700780c */ /* 0x000fc80003f05270 */
[----:B------:R-:W-:Y:S02]  /*f130*/  SEL R19, R7, RZ, P0 ;  /* 0x000000ff07137207 */ /* 0x000fe40000000000 */
[----:B--2---:R-:W-:Y:S02]  /*f140*/  ISETP.NE.AND P2, PT, R2, RZ, PT ;  /* 0x000000ff0200720c */ /* 0x004fe40003f45270 */
[----:B------:R-:W-:-:S04]  /*f150*/  SEL R2, RZ, 0x1, P0 ;  /* 0x00000001ff027807 */ /* 0x000fc80000000000 */
[----:B------:R-:W-:Y:S01]  /*f160*/  LOP3.LUT R8, R6, R2, RZ, 0x3c, !PT ;  /* 0x0000000206087212 */ /* 0x000fe200078e3cff */
[----:B------:R-:W-:-:S04]  /*f170*/  VIADD R6, R0, 0xffffffff ;  /* 0xffffffff00067836 */ /* 0x000fc80000000000 */
[----:B------:R1:W-:Y:S02]  /*f180*/  STL [R1+0x10], R8 ;  /* 0x0000100801007387 */ /* 0x0003e40000100800 */
[----:B------:R-:W-:Y:S05]  /*f190*/  @!P2 BRA `(.L_x_485) ;  /* 0x000000080044a947 */ /* 0x000fea0003800000 */
[----:B------:R-:W-:Y:S01]  /*f1a0*/  ULDC.64 UR4, c[0x0][0x418] ;  /* 0x0001060000047ab9 */ /* 0x000fe20000000a00 */
[----:B------:R-:W-:Y:S01]  /*f1b0*/  IMAD.MOV.U32 R7, RZ, RZ, R6 ;  /* 0x000000ffff077224 */ /* 0x000fe200078e0006 */
[----:B------:R-:W-:-:S04]  /*f1c0*/  ISETP.NE.U32.AND P0, PT, RZ, UR4, PT ;  /* 0x00000004ff007c0c */ /* 0x000fc8000bf05070 */
[----:B------:R-:W-:-:S13]  /*f1d0*/  ISETP.NE.AND.EX P0, PT, RZ, UR5, PT, P0 ;  /* 0x00000005ff007c0c */ /* 0x000fda000bf05300 */
[----:B------:R-:W-:Y:S05]  /*f1e0*/  @!P0 BRA `(.L_x_486) ;  /* 0x00000000004c8947 */ /* 0x000fea0003800000 */
[----:B------:R-:W2:Y:S01]  /*f1f0*/  LDL R10, [R1+0x14] ;  /* 0x00001400010a7983 */ /* 0x000ea20000100800 */
[----:B------:R-:W3:Y:S01]  /*f200*/  LDC R7, c[0x0][0x43c] ;  /* 0x00010f00ff077b82 */ /* 0x000ee20000000800 */
[----:B------:R-:W-:Y:S02]  /*f210*/  ULDC.64 UR6, c[0x0][0x428] ;  /* 0x00010a0000067ab9 */ /* 0x000fe40000000a00 */
[----:B0-----:R-:W4:Y:S01]  /*f220*/  LDL R9, [R1+0x8] ;  /* 0x0000080001097983 */ /* 0x001f220000100800 */
[----:B---3--:R-:W-:-:S13]  /*f230*/  ISETP.NE.AND P0, PT, R7, 0x1, PT ;  /* 0x000000010700780c */ /* 0x008fda0003f05270 */
        /* <DEDUP_REMOVED lines=8> */
[C---:B----4-:R-:W-:Y:S02]  /*f2c0*/  IMAD R4, R9.reuse, UR7, R4 ;  /* 0x0000000709047c24 */ /* 0x050fe4000f8e0204 */
[----:B------:R-:W-:-:S04]  /*f2d0*/  IMAD.WIDE.U32 R2, R9, UR6, R2 ;  /* 0x0000000609027c25 */ /* 0x000fc8000f8e0002 */
[----:B------:R-:W-:Y:S01]  /*f2e0*/  IMAD.IADD R3, R4, 0x1, R3 ;  /* 0x0000000104037824 */ /* 0x000fe200078e0203 */
[----:B------:R-:W-:-:S04]  /*f2f0*/  LEA R4, P0, R2, UR4, 0x2 ;  /* 0x0000000402047c11 */ /* 0x000fc8000f8010ff */
[----:B------:R-:W-:-:S05]  /*f300*/  LEA.HI.X R5, R2, UR5, R3, 0x2, P0 ;  /* 0x0000000502057c11 */ /* 0x000fca00080f1403 */
[----:B------:R2:W5:Y:S04]  /*f310*/  LDG.E R16, desc[UR40][R4.64] ;  /* 0x0000002804107981 */ /* 0x000568000c1e1900 */
.L_x_486:
[----:B------:R-:W-:Y:S01]  /*f320*/  IMAD R2, R19, 0x8, R18 ;  /* 0x0000000813027824 */ /* 0x000fe200078e0212 */
[----:B------:R-:W-:Y:S01]  /*f330*/  SHF.L.U32 R3, R8, 0x1f, RZ ;  /* 0x0000001f08037819 */ /* 0x000fe200000006ff */
[----:B--2---:R-:W2:Y:S01]  /*f340*/  S2R R4, SR_TID.X ;  /* 0x0000000000047919 */ /* 0x004ea20000002100 */
[----:B------:R-:W-:Y:S02]  /*f350*/  BSSY B2, `(.L_x_487) ;  /* 0x0000005000027945 */ /* 0x000fe40003800000 */
[----:B------:R-:W3:Y:S01]  /*f360*/  SYNCS.PHASECHK.TRANS64.TRYWAIT P0, [R2+URZ+0x22840], R3 ;  /* 0x02284003020075a7 */ /* 0x000ee2000800017f */
[----:B--2---:R-:W-:-:S04]  /*f370*/  LOP3.LUT R4, R4, 0x7f, RZ, 0xc0, !PT ;  /* 0x0000007f04047812 */ /* 0x004fc800078ec0ff */
[----:B------:R-:W-:Y:S01]  /*f380*/  ISETP.NE.AND P1, PT, R4, RZ, PT ;  /* 0x000000ff0400720c */ /* 0x000fe20003f25270 */
[----:B---3--:R-:W-:-:S12]  /*f390*/  @!P0 BRA `(.L_x_488) ;  /* 0x0000002800848947 */ /* 0x008fd80003800000 */
.L_x_558:
[----:B------:R-:W-:Y:S05]  /*f3a0*/  BSYNC B2 ;  /* 0x0000000000027941 */ /* 0x000fea0003800000 */
.L_x_487:
[----:B------:R-:W-:Y:S04]  /*f3b0*/  BSSY B2, `(.L_x_489) ;  /* 0x0000009000027945 */ /* 0x000fe80003800000 */
[----:B------:R-:W-:Y:S05]  /*f3c0*/  @P1 BRA `(.L_x_490) ;  /* 0x00000000001c1947 */ /* 0x000fea0003800000 */
[----:B------:R-:W3:Y:S01]  /*f3d0*/  S2R R5, SR_TID.X ;  /* 0x0000000000057919 */ /* 0x000ee20000002100 */
[----:B------:R-:W-:-:S04]  /*f3e0*/  IMAD.MOV.U32 R4, RZ, RZ, 0x3000 ;  /* 0x00003000ff047424 */ /* 0x000fc800078e00ff */
[----:B------:R4:W-:Y:S01]  /*f3f0*/  SYNCS.ARRIVE.TRANS64 RZ, [R2+URZ+0x22830], R4 ;  /* 0x0228300402ff79a7 */ /* 0x0009e2000800003f */
[----:B---3--:R-:W-:-:S04]  /*f400*/  LOP3.LUT R5, R5, 0x1f, RZ, 0xc0, !PT ;  /* 0x0000001f05057812 */ /* 0x008fc800078ec0ff */
[----:B------:R-:W-:-:S13]  /*f410*/  ISETP.NE.AND P0, PT, R5, RZ, PT ;  /* 0x000000ff0500720c */ /* 0x000fda0003f05270 */
[----:B----4-:R-:W-:Y:S05]  /*f420*/  @!P0 BRA `(.L_x_490) ;  /* 0x0000000000048947 */ /* 0x010fea0003800000 */
[----:B------:R-:W-:Y:S01]  /*f430*/  BPT.TRAP 0x1 ;  /* 0x000000040000795c */ /* 0x000fe20000300000 */
.L_x_490:
[----:B------:R-:W-:Y:S05]  /*f440*/  BSYNC B2 ;  /* 0x0000000000027941 */ /* 0x000fea0003800000 */
.L_x_489:
[----:B------:R-:W3:Y:S01]  /*f450*/  LDL R4, [R1+0x1c] ;  /* 0x00001c0001047983 */ /* 0x000ee20000100800 */
[----:B------:R-:W-:Y:S01]  /*f460*/  IMAD.MOV.U32 R10, RZ, RZ, RZ ;  /* 0x000000ffff0a7224 */ /* 0x000fe200078e00ff */
        /* <DEDUP_REMOVED lines=10> */
.L_x_491:
        /* <DEDUP_REMOVED lines=9> */
[----:B---3--:R-:W-:Y:S05]  /*f5a0*/  @P0 BRA.U.ANY `(.L_x_491) ;  /* 0xfffffffd00d80947 */ /* 0x008fea000393ffff */
[----:B------:R-:W3:Y:S01]  /*f5b0*/  SYNCS.PHASECHK.TRANS64.TRYWAIT P0, [R2+URZ+0x22860], R3 ;  /* 0x02286003020075a7 */ /* 0x000ee2000800017f */
[----:B------:R-:W-:Y:S04]  /*f5c0*/  BSSY B2, `(.L_x_492) ;  /* 0x0000002000027945 */ /* 0x000fe80003800000 */
[----:B---3--:R-:W-:Y:S05]  /*f5d0*/  @!P0 BRA `(.L_x_493) ;  /* 0x0000002800088947 */ /* 0x008fea0003800000 */
.L_x_559:
[----:B------:R-:W-:Y:S05]  /*f5e0*/  BSYNC B2 ;  /* 0x0000000000027941 */ /* 0x000fea0003800000 */
.L_x_492:
[----:B------:R-:W-:Y:S01]  /*f5f0*/  BSSY B2, `(.L_x_494) ;  /* 0x000000b000027945 */ /* 0x000fe20003800000 */
[----:B-1----:R-:W-:Y:S02]  /*f600*/  IMAD.MOV.U32 R8, RZ, RZ, 0x0 ;  /* 0x00000000ff087424 */ /* 0x002fe400078e00ff */
[----:B0-----:R-:W-:Y:S01]  /*f610*/  IMAD.MOV.U32 R9, RZ, RZ, 0x14f00000 ;  /* 0x14f00000ff097424 */ /* 0x001fe200078e00ff */
[----:B------:R-:W-:Y:S06]  /*f620*/  @P1 BRA `(.L_x_495) ;  /* 0x00000000001c1947 */ /* 0x000fec0003800000 */
[----:B------:R-:W0:Y:S01]  /*f630*/  S2R R5, SR_TID.X ;  /* 0x0000000000057919 */ /* 0x000e220000002100 */
[----:B--23--:R-:W-:-:S04]  /*f640*/  IMAD.MOV.U32 R3, RZ, RZ, 0xc000 ;  /* 0x0000c000ff037424 */ /* 0x00cfc800078e00ff */
[----:B------:R1:W-:Y:S01]  /*f650*/  SYNCS.ARRIVE.TRANS64 RZ, [R2+URZ+0x22850], R3 ;  /* 0x0228500302ff79a7 */ /* 0x0003e2000800003f */
[----:B0-----:R-:W-:-:S04]  /*f660*/  LOP3.LUT R5, R5, 0x1f, RZ, 0xc0, !PT ;  /* 0x0000001f05057812 */ /* 0x001fc800078ec0ff */
[----:B------:R-:W-:-:S13]  /*f670*/  ISETP.NE.AND P0, PT, R5, RZ, PT ;  /* 0x000000ff0500720c */ /* 0x000fda0003f05270 */
[----:B-1----:R-:W-:Y:S05]  /*f680*/  @!P0 BRA `(.L_x_495) ;  /* 0x0000000000048947 */ /* 0x002fea0003800000 */
[----:B------:R-:W-:Y:S01]  /*f690*/  BPT.TRAP 0x1 ;  /* 0x000000040000795c */ /* 0x000fe20000300000 */
.L_x_495:
[----:B------:R-:W-:Y:S05]  /*f6a0*/  BSYNC B2 ;  /* 0x0000000000027941 */ /* 0x000fea0003800000 */
.L_x_494:
[----:B------:R-:W-:Y:S01]  /*f6b0*/  R2UR UR10, R10 ;  /* 0x000000000a0a72ca */ /* 0x000fe200000e0000 */
[----:B--23--:R-:W-:Y:S01]  /*f6c0*/  IMAD R3, R19, 0xc000, R18 ;  /* 0x0000c00013037824 */ /* 0x00cfe200078e0212 */
[----:B------:R-:W-:Y:S01]  /*f6d0*/  R2UR UR6, R8 ;  /* 0x00000000080672ca */ /* 0x000fe200000e0000 */
[----:B------:R-:W-:Y:S01]  /*f6e0*/  UIADD3 UR4, UP0, UR38, 0x470, URZ ;  /* 0x0000047026047890 */ /* 0x000fe2000ff1e03f */
[----:B------:R-:W-:Y:S01]  /*f6f0*/  R2UR UR7, R9 ;  /* 0x00000000090772ca */ /* 0x000fe200000e0000 */
[----:B------:R-:W-:Y:S01]  /*f700*/  VIADD R2, R2, 0x22850 ;  /* 0x0002285002027836 */ /* 0x000fe20000000000 */
[----:B------:R-:W-:Y:S01]  /*f710*/  PLOP3.LUT P0, PT, PT, PT, PT, 0x80, 0x0 ;  /* 0x000000000000781c */ /* 0x000fe20003f0f070 */
[----:B------:R-:W-:Y:S01]  /*f720*/  VIADD R5, R3, 0x400 ;  /* 0x0000040003057836 */ /* 0x000fe20000000000 */
[----:B------:R-:W-:-:S12]  /*f730*/  UIADD3.X UR5, URZ, UR39, URZ, UP0, !UPT ;  /* 0x000000273f057290 */ /* 0x000fd800087fe43f */
.L_x_496:
        /* <DEDUP_REMOVED lines=15> */
.L_x_497:
        /* <DEDUP_REMOVED lines=15> */
.L_x_498:
        /* <DEDUP_REMOVED lines=15> */
.L_x_499:
        /* <DEDUP_REMOVED lines=9> */
[----:B--2---:R-:W-:Y:S05]  /*faa0*/  @P0 BRA.U.ANY `(.L_x_499) ;  /* 0xfffffffd00d80947 */ /* 0x004fea000393ffff */
.L_x_485:
[----:B------:R-:W-:Y:S05]  /*fab0*/  BSYNC B1 ;  /* 0x0000000000017941 */ /* 0x000fea0003800000 */
.L_x_484:
[----:B------:R-:W2:Y:S01]  /*fac0*/  LDL R5, [R1+0x20] ;  /* 0x0000200001057983 */ /* 0x000ea20000100800 */
[----:B------:R-:W-:Y:S01]  /*fad0*/  VIADD R0, R0, 0xfffffffe ;  /* 0xfffffffe00007836 */ /* 0x000fe20000000000 */
[----:B--2---:R-:W-:-:S13]  /*fae0*/  ISETP.GT.AND P0, PT, R6, R5, PT ;  /* 0x000000050600720c */ /* 0x004fda0003f04270 */
[----:B------:R-:W-:Y:S05]  /*faf0*/  @P0 BRA `(.L_x_500) ;  /* 0xffffffec00080947 */ /* 0x000fea000383ffff */
.L_x_449:
[----:B------:R-:W-:Y:S05]  /*fb00*/  BSYNC B0 ;  /* 0x0000000000007941 */ /* 0x000fea0003800000 */
.L_x_448:
[----:B------:R-:W2:Y:S01]  /*fb10*/  LDL.LU R2, [R1+0x10] ;  /* 0x0000100001027983 */ /* 0x000ea20000300800 */
[----:B------:R-:W3:Y:S01]  /*fb20*/  S2R R3, SR_TID.X ;  /* 0x0000000000037919 */ /* 0x000ee20000002100 */
[----:B------:R-:W-:-:S05]  /*fb30*/  VIADD R19, R19, 0x1 ;  /* 0x0000000113137836 */ /* 0x000fca0000000000 */
[----:B------:R-:W-:-:S04]  /*fb40*/  ISETP.NE.AND P0, PT, R19, 0x2, PT ;  /* 0x000000021300780c */ /* 0x000fc80003f05270 */
[----:B------:R-:W-:Y:S01]  /*fb50*/  SEL R0, RZ, 0x1, P0 ;  /* 0x00000001ff007807 */ /* 0x000fe20000000000 */
[----:B------:R-:W-:Y:S01]  /*fb60*/  BSSY B0, `(.L_x_501) ;  /* 0x0000013000007945 */ /* 0x000fe20003800000 */
[----:B---3--:R-:W-:-:S04]  /*fb70*/  LOP3.LUT R3, R3, 0x7f, RZ, 0xc0, !PT ;  /* 0x0000007f03037812 */ /* 0x008fc800078ec0ff */
[----:B------:R-:W-:Y:S02]  /*fb80*/  ISETP.NE.AND P1, PT, R3, RZ, PT ;  /* 0x000000ff0300720c */ /* 0x000fe40003f25270 */
[----:B--2---:R-:W-:-:S05]  /*fb90*/  LOP3.LUT R2, R2, R0, RZ, 0x3c, !PT ;  /* 0x0000000002027212 */ /* 0x004fca00078e3cff */
[----:B------:R2:W-:Y:S06]  /*fba0*/  STL [R1+0x10], R2 ;  /* 0x0000100201007387 */ /* 0x0005ec0000100800 */
[----:B------:R-:W-:Y:S05]  /*fbb0*/  @P1 BRA `(.L_x_502) ;  /* 0x0000000000341947 */ /* 0x000fea0003800000 */
[----:B------:R-:W3:Y:S01]  /*fbc0*/  S2R R5, SR_LANEID ;  /* 0x0000000000057919 */ /* 0x000ee20000000000 */
[----:B------:R-:W-:Y:S01]  /*fbd0*/  VOTEU.ANY UR4, UPT, PT ;  /* 0x0000000000047886 */ /* 0x000fe200038e0100 */
[----:B--2---:R-:W2:Y:S01]  /*fbe0*/  LDC.64 R2, c[0x0][0xc60] ;  /* 0x00031800ff027b82 */ /* 0x004ea20000000a00 */
[----:B------:R-:W3:Y:S02]  /*fbf0*/  FLO.U32 R0, UR4 ;  /* 0x0000000400007d00 */ /* 0x000ee400080e0000 */
[----:B---3--:R-:W-:-:S06]  /*fc00*/  ISETP.EQ.U32.AND P1, PT, R0, R5, PT ;  /* 0x000000050000720c */ /* 0x008fcc0003f22070 */
[----:B------:R-:W2:Y:S07]  /*fc10*/  POPC R5, UR4 ;  /* 0x0000000400057d09 */ /* 0x000eae0008000000 */
[----:B--2---:R-:W2:Y:S01]  /*fc20*/  @P1 ATOMG.E.ADD.STRONG.GPU PT, R3, desc[UR40][R2.64], R5 ;  /* 0x00000005020319a8 */ /* 0x004ea200081ee1e8 */
[----:B------:R-:W3:Y:S02]  /*fc30*/  S2R R4, SR_LTMASK ;  /* 0x0000000000047919 */ /* 0x000ee40000003900 */
[----:B---3--:R-:W-:-:S04]  /*fc40*/  LOP3.LUT R4, R4, UR4, RZ, 0xc0, !PT ;  /* 0x0000000404047c12 */ /* 0x008fc8000f8ec0ff */
[----:B------:R-:W3:Y:S01]  /*fc50*/  POPC R7, R4 ;  /* 0x0000000400077309 */ /* 0x000ee20000000000 */
[----:B--2---:R-:W3:Y:S02]  /*fc60*/  SHFL.IDX PT, R0, R3, R0, 0x1f ;  /* 0x00001f0003007589 */ /* 0x004ee400000e0000 */
[----:B---3--:R-:W-:-:S05]  /*fc70*/  IADD3 R0, R0, UR37, R7 ;  /* 0x0000002500007c10 */ /* 0x008fca000fffe007 */
[----:B------:R3:W-:Y:S02]  /*fc80*/  STL [R1], R0 ;  /* 0x0000000001007387 */ /* 0x0007e40000100800 */
.L_x_502:
[----:B------:R-:W-:Y:S05]  /*fc90*/  BSYNC B0 ;  /* 0x0000000000007941 */ /* 0x000fea0003800000 */
.L_x_501:
[----:B------:R-:W-:-:S07]  /*fca0*/  SEL R19, R19, RZ, P0 ;  /* 0x000000ff13137207 */ /* 0x000fce0000000000 */
.L_x_420:
[----:B------:R-:W-:Y:S05]  /*fcb0*/  BSYNC B7 ;  /* 0x0000000000077941 */ /* 0x000fea0003800000 */
.L_x_418:
[----:B---34-:R-:W3:Y:S02]  /*fcc0*/  LDL R0, [R1+0x5c] ;  /* 0x00005c0001007983 */ /* 0x018ee40000100800 */
[----:B---3--:R-:W-:-:S13]  /*fcd0*/  ISETP.NE.AND P0, PT, R0, RZ, PT ;  /* 0x000000ff0000720c */ /* 0x008fda0003f05270 */
[----:B------:R-:W-:Y:S05]  /*fce0*/  @!P0 BRA `(.L_x_503) ;  /* 0x00000000002c8947 */ /* 0x000fea0003800000 */
[----:B------:R-:W-:Y:S05]  /*fcf0*/  WARPSYNC.ALL ;  /* 0x0000000000007948 */ /* 0x000fea0003800000 */
[----:B------:R-:W3:Y:S08]  /*fd00*/  S2UR UR5, SR_CgaCtaId ;  /* 0x00000000000579c3 */ /* 0x000ef00000008800 */
[----:B------:R-:W-:Y:S06]  /*fd10*/  BAR.SYNC.DEFER_BLOCKING 0x5, 0x180 ;  /* 0x0146000000007b1d */ /* 0x000fec0000010000 */
[----:B------:R-:W-:-:S02]  /*fd20*/  UMOV UR4, 0x400 ;  /* 0x0000040000047882 */ /* 0x000fc40000000000 */
[----:B---3--:R-:W-:-:S06]  /*fd30*/  ULEA UR4, UR5, UR4, 0x18 ;  /* 0x0000000405047291 */ /* 0x008fcc000f8ec03f */
[----:B------:R-:W-:-:S05]  /*fd40*/  IMAD.U32 R18, RZ, RZ, UR4 ;  /* 0x00000004ff127e24 */ /* 0x000fca000f8e00ff */
[----:B--2---:R-:W2:Y:S04]  /*fd50*/  LDS.128 R4, [R18+0x228d0] ;  /* 0x0228d00012047984 */ /* 0x004ea80000000c00 */
[----:B--2---:R2:W-:Y:S04]  /*fd60*/  STL.64 [R1], R4 ;  /* 0x0000000401007387 */ /* 0x0045e80000100a00 */
[----:B------:R2:W-:Y:S01]  /*fd70*/  STL.64 [R1+0x8], R6 ;  /* 0x0000080601007387 */ /* 0x0005e20000100a00 */
[----:B------:R-:W-:Y:S06]  /*fd80*/  BAR.ARV 0x4, 0x180 ;  /* 0x0106000000007b1d */ /* 0x000fec0000002000 */
[----:B------:R-:W-:Y:S05]  /*fd90*/  BRA `(.L_x_504) ;  /* 0x0000000c00187947 */ /* 0x000fea0003800000 */
.L_x_503:
[----:B------:R-:W3:Y:S01]  /*fda0*/  S2R R16, SR_TID.X ;  /* 0x0000000000107919 */ /* 0x000ee20000002100 */
[----:B------:R-:W-:Y:S01]  /*fdb0*/  UMOV UR4, 0xffffffff ;  /* 0xffffffff00047882 */ /* 0x000fe20000000000 */
[----:B---3--:R-:W-:-:S04]  /*fdc0*/  LOP3.LUT R16, R16, 0x1f, RZ, 0xc0, !PT ;  /* 0x0000001f10107812 */ /* 0x008fc800078ec0ff */
[----:B------:R-:W-:Y:S01]  /*fdd0*/  ISETP.NE.AND P0, PT, R16, 0x1f, PT ;  /* 0x0000001f1000780c */ /* 0x000fe20003f05270 */
[----:B------:R-:W-:-:S12]  /*fde0*/  BRA.DIV UR4, `(.L_x_505) ;  /* 0x0000002204187947 */ /* 0x000fd8000b800000 */
[----:B------:R-:W1:Y:S01]  /*fdf0*/  LDL.LU R3, [R1] ;  /* 0x0000000001037983 */ /* 0x000e620000300800 */
[----:B------:R-:W-:-:S03]  /*fe00*/  ULDC UR4, c[0x0][0xc3c] ;  /* 0x00030f0000047ab9 */ /* 0x000fc60000000800 */
[----:B--2---:R-:W2:Y:S01]  /*fe10*/  LDL R4, [R1+0xc] ;  /* 0x00000c0001047983 */ /* 0x004ea20000100800 */
[----:B-1----:R-:W-:Y:S02]  /*fe20*/  IMAD.MOV.U32 R10, RZ, RZ, R3 ;  /* 0x000000ffff0a7224 */ /* 0x002fe400078e0003 */
[----:B--2---:R-:W-:-:S05]  /*fe30*/  IMAD.IADD R0, R4, 0x1, R16 ;  /* 0x0000000104007824 */ /* 0x004fca00078e0210 */
[----:B------:R-:W-:-:S13]  /*fe40*/  ISETP.GE.OR P1, PT, R0, UR4, !P0 ;  /* 0x0000000400007c0c */ /* 0x000fda000c726670 */
[----:B------:R-:W1:Y:S08]  /*fe50*/  @!P1 LDC.64 R2, c[0x0][0xc80] ;  /* 0x00032000ff029b82 */ /* 0x000e700000000a00 */
[----:B------:R-:W2:Y:S01]  /*fe60*/  @!P1 LDC.64 R4, c[0x0][0xc78] ;  /* 0x00031e00ff049b82 */ /* 0x000ea20000000a00 */
[----:B-1----:R-:W-:-:S05]  /*fe70*/  @!P1 IMAD.WIDE R2, R0, 0x4, R2 ;  /* 0x0000000400029825 */ /* 0x002fca00078e0202 */
[----:B------:R2:W3:Y:S02]  /*fe80*/  @!P1 LDG.E R6, desc[UR40][R2.64] ;  /* 0x0000002802069981 */ /* 0x0004e4000c1e1900 */
[----:B--2---:R-:W-:-:S05]  /*fe90*/  @!P1 IMAD.WIDE R2, R0, 0x4, R4 ;  /* 0x0000000400029825 */ /* 0x004fca00078e0204 */
[----:B------:R-:W2:Y:S01]  /*fea0*/  @!P1 LDG.E R4, desc[UR40][R2.64] ;  /* 0x0000002802049981 */ /* 0x000ea2000c1e1900 */
[----:B------:R-:W-:Y:S01]  /*feb0*/  IMAD.MOV.U32 R5, RZ, RZ, RZ ;  /* 0x000000ffff057224 */ /* 0x000fe200078e00ff */
[C---:B------:R-:W-:Y:S02]  /*fec0*/  ISETP.GE.U32.AND P2, PT, R16.reuse, 0x2, PT ;  /* 0x000000021000780c */ /* 0x040fe40003f46070 */
[C---:B------:R-:W-:Y:S01]  /*fed0*/  ISETP.GE.U32.AND P3, PT, R16.reuse, 0x4, PT ;  /* 0x000000041000780c */ /* 0x040fe20003f66070 */
[----:B------:R-:W-:Y:S01]  /*fee0*/  SHFL.IDX PT, R0, R10, RZ, 0x1f ;  /* 0x00001fff0a007589 */ /* 0x000fe200000e0000 */
[C---:B------:R-:W-:Y:S02]  /*fef0*/  ISETP.GE.U32.AND P4, PT, R16.reuse, 0x8, PT ;  /* 0x000000081000780c */ /* 0x040fe40003f86070 */
[----:B------:R-:W-:Y:S01]  /*ff00*/  ISETP.GE.U32.AND P5, PT, R16, 0x10, PT ;  /* 0x000000101000780c */ /* 0x000fe20003fa6070 */
[----:B------:R-:W-:Y:S01]  /*ff10*/  SHFL.IDX PT, R8, R10, 0x1, 0x1f ;  /* 0x00201f000a087f89 */ /* 0x000fe200000e0000 */
[----:B---3--:R-:W-:Y:S01]  /*ff20*/  @!P1 IMAD.MOV.U32 R5, RZ, RZ, R6 ;  /* 0x000000ffff059224 */ /* 0x008fe200078e0006 */
[----:B------:R-:W-:-:S02]  /*ff30*/  CS2R R6, SRZ ;  /* 0x0000000000067805 */ /* 0x000fc4000001ff00 */
[----:B--2---:R-:W-:Y:S01]  /*ff40*/  @!P1 IMAD.MOV.U32 R7, RZ, RZ, R4 ;  /* 0x000000ffff079224 */ /* 0x004fe200078e0004 */
[----:B------:R-:W-:-:S03]  /*ff50*/  ISETP.NE.AND P1, PT, R16, RZ, PT ;  /* 0x000000ff1000720c */ /* 0x000fc60003f25270 */
[----:B------:R-:W-:-:S05]  /*ff60*/  IMAD R2, R7, R5, RZ ;  /* 0x0000000507027224 */ /* 0x000fca00078e02ff */
        /* <DEDUP_REMOVED lines=15> */
[----:B------:R0:W1:Y:S02]  /*10060*/  SHFL.IDX PT, R14, R2, 0x1f, 0x1f ;  /* 0x03e01f00020e7f89 */ /* 0x00006400000e0000 */
.L_x_569:
[----:B------:R-:W-:Y:S02]  /*10070*/  ULDC UR4, c[0x0][0xc38] ;  /* 0x00030e0000047ab9 */ /* 0x000fe40000000800 */
[----:B------:R-:W-:-:S04]  /*10080*/  IMAD.U32 R3, RZ, RZ, UR4 ;  /* 0x00000004ff037e24 */ /* 0x000fc8000f8e00ff */
[----:B-1----:R-:W-:-:S04]  /*10090*/  IMAD R9, R14, R3, RZ ;  /* 0x000000030e097224 */ /* 0x002fc800078e02ff */
[----:B------:R-:W-:-:S05]  /*100a0*/  IMAD.IADD R4, R8, 0x1, R9 ;  /* 0x0000000108047824 */ /* 0x000fca00078e0209 */
[----:B------:R-:W-:-:S13]  /*100b0*/  ISETP.GT.AND P6, PT, R4, R0, PT ;  /* 0x000000000400720c */ /* 0x000fda0003fc4270 */
[----:B------:R-:W-:Y:S05]  /*100c0*/  @P6 BRA `(.L_x_506) ;  /* 0x0000000000ac6947 */ /* 0x000fea0003800000 */
.L_x_509:
[----:B0-----:R-:W2:Y:S01]  /*100d0*/  LDL.LU R2, [R1+0xc] ;  /* 0x00000c0001027983 */ /* 0x001ea20000300800 */
[----:B------:R-:W0:Y:S01]  /*100e0*/  LDC R3, c[0x0][0xc3c] ;  /* 0x00030f00ff037b82 */ /* 0x000e220000000800 */
[----:B--2---:R-:W-:-:S05]  /*100f0*/  VIADD R2, R2, 0x1f ;  /* 0x0000001f02027836 */ /* 0x004fca0000000000 */
[----:B0-----:R-:W-:-:S13]  /*10100*/  ISETP.GE.AND P6, PT, R2, R3, PT ;  /* 0x000000030200720c */ /* 0x001fda0003fc6270 */
[----:B------:R-:W-:Y:S05]  /*10110*/  @P6 BRA `(.L_x_507) ;  /* 0x0000000400d06947 */ /* 0x000fea0003800000 */
[----:B------:R-:W0:Y:S01]  /*10120*/  S2R R5, SR_TID.X ;  /* 0x0000000000057919 */ /* 0x000e220000002100 */
[----:B------:R1:W-:Y:S01]  /*10130*/  STL [R1+0xc], R2 ;  /* 0x00000c0201007387 */ /* 0x0003e20000100800 */
[----:B0-----:R-:W-:-:S05]  /*10140*/  LOP3.LUT R5, R5, 0x1f, RZ, 0xc0, !PT ;  /* 0x0000001f05057812 */ /* 0x001fca00078ec0ff */
[----:B------:R-:W-:Y:S02]  /*10150*/  IMAD.IADD R7, R2, 0x1, R5 ;  /* 0x0000000102077824 */ /* 0x000fe400078e0205 */
[----:B------:R-:W-:-:S03]  /*10160*/  IMAD.MOV.U32 R5, RZ, RZ, RZ ;  /* 0x000000ffff057224 */ /* 0x000fc600078e00ff */
[----:B------:R-:W-:-:S13]  /*10170*/  ISETP.GE.OR P6, PT, R7, R3, !P0 ;  /* 0x000000030700720c */ /* 0x000fda00047c6670 */
[----:B-1----:R-:W0:Y:S02]  /*10180*/  @!P6 LDC.64 R2, c[0x0][0xc80] ;  /* 0x00032000ff02eb82 */ /* 0x002e240000000a00 */
[----:B0-----:R-:W-:-:S05]  /*10190*/  @!P6 IMAD.WIDE R2, R7, 0x4, R2 ;  /* 0x000000040702e825 */ /* 0x001fca00078e0202 */
[----:B------:R0:W2:Y:S02]  /*101a0*/  @!P6 LDG.E R5, desc[UR40][R2.64] ;  /* 0x000000280205e981 */ /* 0x0000a4000c1e1900 */
[----:B0-----:R-:W0:Y:S02]  /*101b0*/  @!P6 LDC.64 R2, c[0x0][0xc78] ;  /* 0x00031e00ff02eb82 */ /* 0x001e240000000a00 */
[----:B0-----:R-:W-:-:S04]  /*101c0*/  @!P6 IMAD.WIDE R2, R7, 0x4, R2 ;  /* 0x000000040702e825 */ /* 0x001fc800078e0202 */
[----:B------:R-:W-:-:S06]  /*101d0*/  IMAD.MOV.U32 R7, RZ, RZ, RZ ;  /* 0x000000ffff077224 */ /* 0x000fcc00078e00ff */
[----:B------:R-:W2:Y:S01]  /*101e0*/  @!P6 LDG.E R7, desc[UR40][R2.64] ;  /* 0x000000280207e981 */ /* 0x000ea2000c1e1900 */
[----:B------:R-:W-:Y:S01]  /*101f0*/  UMOV UR4, 0xffffffff ;  /* 0xffffffff00047882 */ /* 0x000fe20000000000 */
[----:B--2---:R-:W-:Y:S02]  /*10200*/  IMAD R2, R7, R5, RZ ;  /* 0x0000000507027224 */ /* 0x004fe400078e02ff */
[----:B------:R-:W-:Y:S05]  /*10210*/  BRA.DIV UR4, `(.L_x_508) ;  /* 0x0000002204507947 */ /* 0x000fea000b800000 */
        /* <DEDUP_REMOVED lines=16> */
.L_x_577:
[----:B------:R-:W-:Y:S02]  /*10320*/  ULDC UR4, c[0x0][0xc38] ;  /* 0x00030e0000047ab9 */ /* 0x000fe40000000800 */
[----:B------:R-:W-:-:S04]  /*10330*/  IMAD.U32 R3, RZ, RZ, UR4 ;  /* 0x00000004ff037e24 */ /* 0x000fc8000f8e00ff */
[----:B-1----:R-:W-:-:S04]  /*10340*/  IMAD R9, R14, R3, RZ ;  /* 0x000000030e097224 */ /* 0x002fc800078e02ff */
[----:B------:R-:W-:-:S05]  /*10350*/  IMAD.IADD R4, R9, 0x1, R4 ;  /* 0x0000000109047824 */ /* 0x000fca00078e0204 */
[----:B------:R-:W-:-:S13]  /*10360*/  ISETP.GT.AND P6, PT, R4, R0, PT ;  /* 0x000000000400720c */ /* 0x000fda0003fc4270 */
[----:B------:R-:W-:Y:S05]  /*10370*/  @!P6 BRA `(.L_x_509) ;  /* 0xfffffffc0054e947 */ /* 0x000fea000383ffff */
.L_x_506:
[----:B------:R-:W-:Y:S01]  /*10380*/  IMAD.IADD R9, R4, 0x1, -R9 ;  /* 0x0000000104097824 */ /* 0x000fe200078e0a09 */
[----:B------:R-:W-:-:S03]  /*10390*/  UMOV UR4, 0xffffffff ;  /* 0xffffffff00047882 */ /* 0x000fc60000000000 */
[----:B------:R-:W-:-:S05]  /*103a0*/  IMAD R11, R2, R3, R9 ;  /* 0x00000003020b7224 */ /* 0x000fca00078e0209 */
[----:B------:R-:W-:Y:S01]  /*103b0*/  ISETP.GT.AND P6, PT, R11, R0, PT ;  /* 0x000000000b00720c */ /* 0x000fe20003fc4270 */
[----:B------:R-:W-:-:S12]  /*103c0*/  BRA.DIV UR4, `(.L_x_510) ;  /* 0x0000002204a47947 */ /* 0x000fd8000b800000 */
[----:B------:R-:W-:-:S04]  /*103d0*/  VOTE.ANY R8, PT, !P6 ;  /* 0x0000000000087806 */ /* 0x000fc800070e0100 */
[----:B------:R-:W1:Y:S02]  /*103e0*/  POPC R4, R8 ;  /* 0x0000000800047309 */ /* 0x000e640000000000 */
[----:B-1----:R1:W2:Y:S04]  /*103f0*/  SHFL.IDX PT, R5, R5, R4, 0x1f ;  /* 0x00001f0405057589 */ /* 0x0022a800000e0000 */
[----:B------:R1:W3:Y:S02]  /*10400*/  SHFL.IDX PT, R7, R7, R4, 0x1f ;  /* 0x00001f0407077589 */ /* 0x0002e400000e0000 */
.L_x_582:
[----:B------:R-:W-:-:S13]  /*10410*/  ISETP.NE.AND P0, PT, R8, RZ, PT ;  /* 0x000000ff0800720c */ /* 0x000fda0003f05270 */
[----:B------:R-:W-:Y:S05]  /*10420*/  @!P0 BRA `(.L_x_511) ;  /* 0x0000000000108947 */ /* 0x000fea0003800000 */
[----:B------:R-:W-:Y:S01]  /*10430*/  UMOV UR4, 0xffffffff ;  /* 0xffffffff00047882 */ /* 0x000fe20000000000 */
[----:B------:R-:W-:Y:S02]  /*10440*/  VIADD R12, R4, 0xffffffff ;  /* 0xffffffff040c7836 */ /* 0x000fe40000000000 */
[----:B------:R-:W-:Y:S05]  /*10450*/  BRA.DIV UR4, `(.L_x_512) ;  /* 0x0000002204dc7947 */ /* 0x000fea000b800000 */
[----:B------:R4:W0:Y:S02]  /*10460*/  SHFL.IDX PT, R6, R2, R12, 0x1f ;  /* 0x00001f0c02067589 */ /* 0x00082400000e0000 */
.L_x_511:
[----:B----4-:R-:W4:Y:S01]  /*10470*/  LDL.LU R12, [R1+0xc] ;  /* 0x00000c00010c7983 */ /* 0x010f220000300800 */
[----:B0-----:R-:W-:Y:S01]  /*10480*/  IMAD R9, R6, R3, R9 ;  /* 0x0000000306097224 */ /* 0x001fe200078e0209 */
[----:B--2---:R-:W-:-:S03]  /*10490*/  IABS R6, R5 ;  /* 0x0000000500067213 */ /* 0x004fc60000000000 */
[----:B------:R-:W-:Y:S01]  /*104a0*/  IMAD.IADD R0, R0, 0x1, -R9 ;  /* 0x0000000100007824 */ /* 0x000fe200078e0a09 */
[----:B------:R-:W0:Y:S01]  /*104b0*/  I2F.RP R10, R6 ;  /* 0x00000006000a7306 */ /* 0x000e220000209400 */
[----:B------:R2:W-:Y:S02]  /*104c0*/  STL [R1], R9 ;  /* 0x0000000901007387 */ /* 0x0005e40000100800 */
[----:B--2---:R-:W-:-:S05]  /*104d0*/  IABS R9, R5 ;  /* 0x0000000500097213 */ /* 0x004fca0000000000 */
[----:B0-----:R-:W0:Y:S01]  /*104e0*/  MUFU.RCP R10, R10 ;  /* 0x0000000a000a7308 */ /* 0x001e220000001000 */
[----:B------:R-:W-:Y:S02]  /*104f0*/  IMAD.MOV R9, RZ, RZ, -R9 ;  /* 0x000000ffff097224 */ /* 0x000fe400078e0a09 */
[----:B0-----:R-:W-:-:S05]  /*10500*/  VIADD R11, R10, 0xffffffe ;  /* 0x0ffffffe0a0b7836 */ /* 0x001fca0000000000 */
[----:B------:R-:W0:Y:S02]  /*10510*/  F2I.FTZ.U32.TRUNC.NTZ R3, R11 ;  /* 0x0000000b00037305 */ /* 0x000e24000021f000 */
[----:B0-----:R-:W-:-:S04]  /*10520*/  IMAD.MOV R2, RZ, RZ, -R3 ;  /* 0x000000ffff027224 */ /* 0x001fc800078e0a03 */
[----:B------:R-:W-:Y:S02]  /*10530*/  IMAD R8, R2, R6, RZ ;  /* 0x0000000602087224 */ /* 0x000fe400078e02ff */
[----:B------:R-:W-:-:S04]  /*10540*/  IMAD.MOV.U32 R2, RZ, RZ, RZ ;  /* 0x000000ffff027224 */ /* 0x000fc800078e00ff */
[----:B------:R-:W-:Y:S01]  /*10550*/  IMAD.HI.U32 R2, R3, R8, R2 ;  /* 0x0000000803027227 */ /* 0x000fe200078e0002 */
[----:B------:R-:W-:-:S05]  /*10560*/  IABS R3, R0 ;  /* 0x0000000000037213 */ /* 0x000fca0000000000 */
[----:B------:R-:W-:-:S04]  /*10570*/  IMAD.HI.U32 R8, R2, R3, RZ ;  /* 0x0000000302087227 */ /* 0x000fc800078e00ff */
[----:B------:R-:W-:-:S05]  /*10580*/  IMAD R3, R8, R9, R3 ;  /* 0x0000000908037224 */ /* 0x000fca00078e0203 */
[----:B------:R-:W-:-:S13]  /*10590*/  ISETP.GT.U32.AND P1, PT, R6, R3, PT ;  /* 0x000000030600720c */ /* 0x000fda0003f24070 */
[----:B------:R-:W-:Y:S02]  /*105a0*/  @!P1 IMAD.IADD R3, R3, 0x1, -R6 ;  /* 0x0000000103039824 */ /* 0x000fe400078e0a06 */
[----:B------:R-:W-:Y:S01]  /*105b0*/  @!P1 VIADD R8, R8, 0x1 ;  /* 0x0000000108089836 */ /* 0x000fe20000000000 */
[----:B------:R-:W-:Y:S02]  /*105c0*/  ISETP.NE.AND P1, PT, R5, RZ, PT ;  /* 0x000000ff0500720c */ /* 0x000fe40003f25270 */
[----:B------:R-:W-:Y:S02]  /*105d0*/  ISETP.GE.U32.AND P0, PT, R3, R6, PT ;  /* 0x000000060300720c */ /* 0x000fe40003f06070 */
[----:B---3--:R-:W-:-:S04]  /*105e0*/  IABS R6, R7 ;  /* 0x0000000700067213 */ /* 0x008fc80000000000 */
[----:B------:R-:W0:Y:S07]  /*105f0*/  I2F.RP R10, R6 ;  /* 0x00000006000a7306 */ /* 0x000e2e0000209400 */
[----:B------:R-:W-:Y:S01]  /*10600*/  @P0 VIADD R8, R8, 0x1 ;  /* 0x0000000108080836 */ /* 0x000fe20000000000 */
[----:B0-----:R-:W0:Y:S02]  /*10610*/  MUFU.RCP R10, R10 ;  /* 0x0000000a000a7308 */ /* 0x001e240000001000 */
[----:B0-----:R-:W-:-:S06]  /*10620*/  VIADD R11, R10, 0xffffffe ;  /* 0x0ffffffe0a0b7836 */ /* 0x001fcc0000000000 */
[----:B------:R-:W0:Y:S02]  /*10630*/  F2I.FTZ.U32.TRUNC.NTZ R3, R11 ;  /* 0x0000000b00037305 */ /* 0x000e24000021f000 */
[----:B0-----:R-:W-:-:S04]  /*10640*/  IMAD.MOV R2, RZ, RZ, -R3 ;  /* 0x000000ffff027224 */ /* 0x001fc800078e0a03 */
[----:B------:R-:W-:Y:S02]  /*10650*/  IMAD R9, R2, R6, RZ ;  /* 0x0000000602097224 */ /* 0x000fe400078e02ff */
[----:B------:R-:W-:-:S04]  /*10660*/  IMAD.MOV.U32 R2, RZ, RZ, RZ ;  /* 0x000000ffff027224 */ /* 0x000fc800078e00ff */
[----:B------:R-:W-:Y:S01]  /*10670*/  IMAD.HI.U32 R2, R3, R9, R2 ;  /* 0x0000000903027227 */ /* 0x000fe200078e0002 */
[----:B------:R-:W-:Y:S02]  /*10680*/  LOP3.LUT R3, R0, R5, RZ, 0x3c, !PT ;  /* 0x0000000500037212 */ /* 0x000fe400078e3cff */
[----:B------:R-:W-:Y:S02]  /*10690*/  IABS R9, R7 ;  /* 0x0000000700097213 */ /* 0x000fe40000000000 */
[----:B------:R-:W-:-:S03]  /*106a0*/  ISETP.GE.AND P2, PT, R3, RZ, PT ;  /* 0x000000ff0300720c */ /* 0x000fc60003f46270 */
[----:B------:R-:W-:-:S10]  /*106b0*/  IMAD.MOV R9, RZ, RZ, -R9 ;  /* 0x000000ffff097224 */ /* 0x000fd400078e0a09 */
[----:B------:R-:W-:Y:S01]  /*106c0*/  @!P2 IMAD.MOV R8, RZ, RZ, -R8 ;  /* 0x000000ffff08a224 */ /* 0x000fe200078e0a08 */
[----:B------:R-:W-:-:S04]  /*106d0*/  @!P1 LOP3.LUT R8, RZ, R5, RZ, 0x33, !PT ;  /* 0x00000005ff089212 */ /* 0x000fc800078e33ff */
[-C--:B------:R-:W-:Y:S01]  /*106e0*/  IABS R3, R8.reuse ;  /* 0x0000000800037213 */ /* 0x080fe20000000000 */
[----:B------:R-:W-:-:S04]  /*106f0*/  IMAD R5, R5, R8, RZ ;  /* 0x0000000805057224 */ /* 0x000fc800078e02ff */
[----:B------:R-:W-:-:S04]  /*10700*/  IMAD.HI.U32 R2, R2, R3, RZ ;  /* 0x0000000302027227 */ /* 0x000fc800078e00ff */
[----:B------:R-:W-:-:S05]  /*10710*/  IMAD R3, R2, R9, R3 ;  /* 0x0000000902037224 */ /* 0x000fca00078e0203 */
[----:B------:R-:W-:-:S13]  /*10720*/  ISETP.GT.U32.AND P1, PT, R6, R3, PT ;  /* 0x000000030600720c */ /* 0x000fda0003f24070 */
[----:B------:R-:W-:Y:S02]  /*10730*/  @!P1 IMAD.IADD R3, R3, 0x1, -R6 ;  /* 0x0000000103039824 */ /* 0x000fe400078e0a06 */
[----:B------:R-:W-:Y:S01]  /*10740*/  @!P1 VIADD R2, R2, 0x1 ;  /* 0x0000000102029836 */ /* 0x000fe20000000000 */
[----:B------:R-:W-:Y:S02]  /*10750*/  ISETP.NE.AND P1, PT, R7, RZ, PT ;  /* 0x000000ff0700720c */ /* 0x000fe40003f25270 */
[----:B------:R-:W-:Y:S02]  /*10760*/  ISETP.GE.U32.AND P0, PT, R3, R6, PT ;  /* 0x000000060300720c */ /* 0x000fe40003f06070 */
[----:B------:R-:W-:-:S04]  /*10770*/  LOP3.LUT R3, R8, R7, RZ, 0x3c, !PT ;  /* 0x0000000708037212 */ /* 0x000fc800078e3cff */
[----:B------:R-:W-:-:S07]  /*10780*/  ISETP.GE.AND P2, PT, R3, RZ, PT ;  /* 0x000000ff0300720c */ /* 0x000fce0003f46270 */
[----:B------:R-:W-:-:S06]  /*10790*/  @P0 VIADD R2, R2, 0x1 ;  /* 0x0000000102020836 */ /* 0x000fcc0000000000 */
[----:B------:R-:W-:Y:S01]  /*107a0*/  @!P2 IMAD.MOV R2, RZ, RZ, -R2 ;  /* 0x000000ffff02a224 */ /* 0x000fe200078e0a02 */
[----:B------:R-:W-:-:S05]  /*107b0*/  @!P1 LOP3.LUT R2, RZ, R7, RZ, 0x33, !PT ;  /* 0x00000007ff029212 */ /* 0x000fca00078e33ff */
[--C-:B------:R-:W-:Y:S02]  /*107c0*/  IMAD.MOV R3, RZ, RZ, -R2.reuse ;  /* 0x000000ffff037224 */ /* 0x100fe400078e0a02 */
[C---:B------:R-:W-:Y:S02]  /*107d0*/  IMAD R2, R7.reuse, 0x1000000, R2 ;  /* 0x0100000007027824 */ /* 0x040fe400078e0202 */
[----:B------:R-:W-:Y:S02]  /*107e0*/  IMAD R3, R7, R3, R8 ;  /* 0x0000000307037224 */ /* 0x000fe400078e0208 */
[----:B----4-:R-:W-:Y:S02]  /*107f0*/  IMAD.IADD R12, R4, 0x1, R12 ;  /* 0x00000001040c7824 */ /* 0x010fe400078e020c */
[----:B-1----:R-:W-:Y:S02]  /*10800*/  IMAD.IADD R4, R0, 0x1, -R5 ;  /* 0x0000000100047824 */ /* 0x002fe400078e0a05 */
[----:B------:R-:W-:-:S05]  /*10810*/  IMAD R0, R3, 0x10000, R2 ;  /* 0x0001000003007824 */ /* 0x000fca00078e0202 */
[----:B------:R0:W-:Y:S04]  /*10820*/  STL [R1+0x8], R0 ;  /* 0x0000080001007387 */ /* 0x0001e80000100800 */
[----:B------:R0:W-:Y:S04]  /*10830*/  STL [R1+0xc], R12 ;  /* 0x00000c0c01007387 */ /* 0x0001e80000100800 */
[----:B------:R0:W-:Y:S01]  /*10840*/  STL [R1+0x4], R4 ;  /* 0x0000040401007387 */ /* 0x0001e20000100800 */
[----:B------:R-:W-:Y:S05]  /*10850*/  BRA `(.L_x_513) ;  /* 0x0000000000287947 */ /* 0x000fea0003800000 */
.L_x_507:
[----:B------:R-:W-:Y:S01]  /*10860*/  UMOV UR4, URZ ;  /* 0x0000003f00047c82 */ /* 0x000fe20008000000 */
[----:B------:R-:W-:Y:S01]  /*10870*/  ULDC UR6, c[0x0][0xc3c] ;  /* 0x00030f0000067ab9 */ /* 0x000fe20000000800 */
[----:B------:R-:W-:Y:S01]  /*10880*/  UMOV UR5, URZ ;  /* 0x0000003f00057c82 */ /* 0x000fe20008000000 */
[----:B------:R0:W-:Y:S01]  /*10890*/  STL [R1], R0 ;  /* 0x0000000001007387 */ /* 0x0001e20000100800 */
[----:B------:R-:W-:Y:S02]  /*108a0*/  IMAD.U32 R3, RZ, RZ, UR4 ;  /* 0x00000004ff037e24 */ /* 0x000fe4000f8e00ff */
[----:B------:R-:W-:-:S03]  /*108b0*/  IMAD.U32 R2, RZ, RZ, UR5 ;  /* 0x00000005ff027e24 */ /* 0x000fc6000f8e00ff */
[----:B------:R1:W-:Y:S01]  /*108c0*/  STL [R1+0x4], R3 ;  /* 0x0000040301007387 */ /* 0x0003e20000100800 */
[----:B0-----:R-:W-:-:S05]  /*108d0*/  IMAD.U32 R0, RZ, RZ, UR6 ;  /* 0x00000006ff007e24 */ /* 0x001fca000f8e00ff */
[----:B------:R1:W-:Y:S04]  /*108e0*/  STL [R1+0xc], R0 ;  /* 0x00000c0001007387 */ /* 0x0003e80000100800 */
[----:B------:R1:W-:Y:S02]  /*108f0*/  STL [R1+0x8], R2 ;  /* 0x0000080201007387 */ /* 0x0003e40000100800 */
.L_x_513:
[----:B-1----:R-:W2:Y:S04]  /*10900*/  LDL R3, [R1+0x8] ;  /* 0x0000080001037983 */ /* 0x002ea80000100800 */
[----:B------:R-:W3:Y:S04]  /*10910*/  LDL R2, [R1+0xc] ;  /* 0x00000c0001027983 */ /* 0x000ee80000100800 */
[----:B------:R-:W4:Y:S04]  /*10920*/  LDL R5, [R1+0x4] ;  /* 0x0000040001057983 */ /* 0x000f280000100800 */
[----:B0-----:R-:W4:Y:S01]  /*10930*/  LDL R4, [R1] ;  /* 0x0000000001047983 */ /* 0x001f220000100800 */
[----:B------:R-:W0:Y:S01]  /*10940*/  S2R R0, SR_TID.X ;  /* 0x0000000000007919 */ /* 0x000e220000002100 */
[----:B------:R-:W-:Y:S05]  /*10950*/  WARPSYNC.ALL ;  /* 0x0000000000007948 */ /* 0x000fea0003800000 */
[----:B0-----:R-:W-:Y:S01]  /*10960*/  LOP3.LUT R0, R0, 0x1f, RZ, 0xc0, !PT ;  /* 0x0000001f00007812 */ /* 0x001fe200078ec0ff */
[----:B------:R-:W-:Y:S03]  /*10970*/  BAR.SYNC.DEFER_BLOCKING 0x4, 0x180 ;  /* 0x0106000000007b1d */ /* 0x000fe60000010000 */
[----:B------:R-:W-:-:S13]  /*10980*/  ISETP.NE.AND P0, PT, R0, RZ, PT ;  /* 0x000000ff0000720c */ /* 0x000fda0003f05270 */
[----:B------:R-:W-:Y:S01]  /*10990*/  @!P0 MOV R0, 0x400 ;  /* 0x0000040000008802 */ /* 0x000fe20000000f00 */
[----:B--2---:R-:W-:Y:S02]  /*109a0*/  IMAD.MOV.U32 R6, RZ, RZ, R3 ;  /* 0x000000ffff067224 */ /* 0x004fe400078e0003 */
[----:B------:R-:W0:Y:S01]  /*109b0*/  @!P0 S2R R3, SR_CgaCtaId ;  /* 0x0000000000038919 */ /* 0x000e220000008800 */
[----:B---3--:R-:W-:Y:S01]  /*109c0*/  IMAD.MOV.U32 R7, RZ, RZ, R2 ;  /* 0x000000ffff077224 */ /* 0x008fe200078e0002 */
[----:B0-----:R-:W-:-:S05]  /*109d0*/  @!P0 LEA R18, R3, R0, 0x18 ;  /* 0x0000000003128211 */ /* 0x001fca00078ec0ff */
[----:B----4-:R3:W-:Y:S01]  /*109e0*/  @!P0 STS.128 [R18+0x228d0], R4 ;  /* 0x0228d00412008388 */ /* 0x0107e20000000c00 */
[----:B------:R-:W-:Y:S06]  /*109f0*/  BAR.ARV 0x5, 0x180 ;  /* 0x0146000000007b1d */ /* 0x000fec0000002000 */
.L_x_504:
[----:B------:R-:W4:Y:S01]  /*10a00*/  LDL R0, [R1+0xc] ;  /* 0x00000c0001007983 */ /* 0x000f220000100800 */
[----:B------:R-:W-:Y:S02]  /*10a10*/  ULDC UR4, c[0x0][0xc3c] ;  /* 0x00030f0000047ab9 */ /* 0x000fe40000000800 */
[----:B----4-:R-:W-:-:S13]  /*10a20*/  ISETP.GE.AND P0, PT, R0, UR4, PT ;  /* 0x0000000400007c0c */ /* 0x010fda000bf06270 */
[----:B------:R-:W-:Y:S05]  /*10a30*/  @!P0 BRA `(.L_x_514) ;  /* 0xffffffac00208947 */ /* 0x000fea000383ffff */
[----:B------:R-:W-:Y:S05]  /*10a40*/  BSYNC B8 ;  /* 0x0000000000087941 */ /* 0x000fea0003800000 */
.L_x_412:
[----:B0-----:R-:W4:Y:S01]  /*10a50*/  LDL.LU R0, [R1+0x48] ;  /* 0x0000480001007983 */ /* 0x001f220000300800 */
[----:B------:R-:W-:Y:S01]  /*10a60*/  BSSY B0, `(.L_x_515) ;  /* 0x000000b000007945 */ /* 0x000fe20003800000 */
[----:B--23--:R-:W0:Y:S01]  /*10a70*/  S2R R5, SR_CgaCtaId ;  /* 0x0000000000057919 */ /* 0x00ce220000008800 */
[----:B----4-:R-:W-:-:S05]  /*10a80*/  VIADD R0, R0, 0x1 ;  /* 0x0000000100007836 */ /* 0x010fca0000000000 */
[----:B-1----:R-:W-:-:S04]  /*10a90*/  LEA.HI R2, R0, R0, RZ, 0x1 ;  /* 0x0000000000027211 */ /* 0x002fc800078f08ff */
[----:B------:R-:W-:-:S05]  /*10aa0*/  LOP3.LUT R3, R2, 0xfffffffe, RZ, 0xc0, !PT ;  /* 0xfffffffe02037812 */ /* 0x000fca00078ec0ff */
[----:B------:R-:W-:Y:S01]  /*10ab0*/  IMAD.IADD R3, R0, 0x1, -R3 ;  /* 0x0000000100037824 */ /* 0x000fe200078e0a03 */
[----:B------:R-:W-:-:S04]  /*10ac0*/  MOV R0, 0x400 ;  /* 0x0000040000007802 */ /* 0x000fc80000000f00 */
[----:B0-----:R-:W-:Y:S02]  /*10ad0*/  LEA R0, R5, R0, 0x18 ;  /* 0x0000000005007211 */ /* 0x001fe400078ec0ff */
[----:B------:R-:W-:-:S04]  /*10ae0*/  SHF.L.U32 R3, R3, 0x1f, RZ ;  /* 0x0000001f03037819 */ /* 0x000fc800000006ff */
[----:B------:R-:W0:Y:S02]  /*10af0*/  SYNCS.PHASECHK.TRANS64.TRYWAIT P0, [R0+URZ+0x22820], R3 ;  /* 0x02282003000075a7 */ /* 0x000e24000800017f */
[----:B0-----:R-:W-:Y:S05]  /*10b00*/  @!P0 BRA `(.L_x_516) ;  /* 0x0000001c00588947 */ /* 0x001fea0003800000 */
.L_x_585:
[----:B------:R-:W-:Y:S05]  /*10b10*/  BSYNC B0 ;  /* 0x0000000000007941 */ /* 0x000fea0003800000 */
.L_x_515:
[----:B------:R-:W-:-:S03]  /*10b20*/  UMOV UR4, 0xffffffff ;  /* 0xffffffff00047882 */ /* 0x000fc60000000000 */
[----:B------:R-:W-:Y:S05]  /*10b30*/  BRA.DIV UR4, `(.L_x_517) ;  /* 0x0000001e04607947 */ /* 0x000fea000b800000 */
[----:B------:R-:W1:Y:S02]  /*10b40*/  S2R R2, SR_TID.X ;  /* 0x0000000000027919 */ /* 0x000e640000002100 */
[----:B-1----:R-:W-:-:S04]  /*10b50*/  SHF.R.U32.HI R2, RZ, 0x5, R2 ;  /* 0x00000005ff027819 */ /* 0x002fc80000011602 */
[----:B------:R-:W-:-:S05]  /*10b60*/  LOP3.LUT R2, R2, 0x3, RZ, 0xc0, !PT ;  /* 0x0000000302027812 */ /* 0x000fca00078ec0ff */
[----:B------:R1:W2:Y:S02]  /*10b70*/  SHFL.IDX PT, R14, R2, RZ, 0x1f ;  /* 0x00001fff020e7589 */ /* 0x0002a400000e0000 */
.L_x_588:
[----:B--2---:R-:W-:Y:S01]  /*10b80*/  ISETP.NE.AND P0, PT, R14, RZ, PT ;  /* 0x000000ff0e00720c */ /* 0x004fe20003f05270 */
[----:B------:R-:W-:-:S12]  /*10b90*/  BSSY B0, `(.L_x_518) ;  /* 0x0000025000007945 */ /* 0x000fd80003800000 */
[----:B------:R-:W-:Y:S05]  /*10ba0*/  @P0 BRA `(.L_x_519) ;  /* 0x00000000008c0947 */ /* 0x000fea0003800000 */
[----:B------:R-:W-:-:S03]  /*10bb0*/  UMOV UR4, 0xffffffff ;  /* 0xffffffff00047882 */ /* 0x000fc60000000000 */
[----:B------:R-:W-:Y:S05]  /*10bc0*/  BRA.DIV UR4, `(.L_x_520) ;  /* 0x0000001e04707947 */ /* 0x000fea000b800000 */
[----:B------:R-:W-:-:S13]  /*10bd0*/  ELECT P6, URZ, PT ;  /* 0x00000000003f782f */ /* 0x000fda00038c0000 */
.L_x_591:
[----:B------:R-:W-:Y:S05]  /*10be0*/  @!P6 BRA `(.L_x_519) ;  /* 0x00000000007ce947 */ /* 0x000fea0003800000 */
[----:B------:R-:W-:-:S06]  /*10bf0*/  ULOP3.LUT UR4, UR36, 0x2, URZ, 0xfc, !UPT ;  /* 0x0000000224047892 */ /* 0x000fcc000f8efc3f */
[----:B-1----:R-:W-:-:S05]  /*10c00*/  IMAD.U32 R2, RZ, RZ, UR4 ;  /* 0x00000004ff027e24 */ /* 0x002fca000f8e00ff */
[----:B------:R-:W-:-:S13]  /*10c10*/  ISETP.NE.AND P2, PT, R2, 0x3, PT ;  /* 0x000000030200780c */ /* 0x000fda0003f45270 */
[----:B------:R-:W-:Y:S05]  /*10c20*/  @!P2 BRA `(.L_x_521) ;  /* 0x000000000004a947 */ /* 0x000fea0003800000 */
[----:B------:R-:W-:Y:S01]  /*10c30*/  BPT.TRAP 0x1 ;  /* 0x000000040000795c */ /* 0x000fe20000300000 */
.L_x_521:
[----:B------:R-:W2:Y:S01]  /*10c40*/  LDL.LU R7, [R1+0x10] ;  /* 0x0000100001077983 */ /* 0x000ea20000300800 */
[----:B------:R-:W-:Y:S02]  /*10c50*/  VIADD R2, R0, 0x22840 ;  /* 0x0002284000027836 */ /* 0x000fe40000000000 */
[C---:B0-----:R-:W-:Y:S02]  /*10c60*/  VIADD R3, R19.reuse, 0x1 ;  /* 0x0000000113037836 */ /* 0x041fe40000000000 */
[----:B------:R-:W-:-:S03]  /*10c70*/  IMAD R6, R19, 0x8, R2 ;  /* 0x0000000813067824 */ /* 0x000fc600078e0202 */
[----:B------:R-:W-:-:S04]  /*10c80*/  ISETP.NE.AND P1, PT, R3, 0x2, PT ;  /* 0x000000020300780c */ /* 0x000fc80003f25270 */
[----:B------:R-:W-:Y:S02]  /*10c90*/  SEL R4, RZ, 0x1, P1 ;  /* 0x00000001ff047807 */ /* 0x000fe40000800000 */
[----:B------:R-:W-:Y:S02]  /*10ca0*/  SEL R3, R3, RZ, P1 ;  /* 0x000000ff03037207 */ /* 0x000fe40000800000 */
[C---:B--2---:R-:W-:Y:S02]  /*10cb0*/  SHF.L.U32 R5, R7.reuse, 0x1f, RZ ;  /* 0x0000001f07057819 */ /* 0x044fe400000006ff */
[----:B------:R-:W-:Y:S01]  /*10cc0*/  LOP3.LUT R4, R7, R4, RZ, 0x3c, !PT ;  /* 0x0000000407047212 */ /* 0x000fe200078e3cff */
[----:B------:R-:W-:Y:S01]  /*10cd0*/  IMAD R7, R3, 0x8, R2 ;  /* 0x0000000803077824 */ /* 0x000fe200078e0202 */
[----:B------:R-:W0:Y:S02]  /*10ce0*/  SYNCS.PHASECHK.TRANS64.TRYWAIT P0, [R6+URZ], R5 ;  /* 0x00000005060075a7 */ /* 0x000e24000800017f */
[----:B------:R-:W-:Y:S01]  /*10cf0*/  SHF.L.U32 R2, R4, 0x1f, RZ ;  /* 0x0000001f04027819 */ /* 0x000fe200000006ff */
[----:B0-----:R-:W-:Y:S06]  /*10d00*/  @!P0 BRA `(.L_x_522) ;  /* 0x0000001c00408947 */ /* 0x001fec0003800000 */
.L_x_592:
[----:B------:R-:W1:Y:S02]  /*10d10*/  SYNCS.PHASECHK.TRANS64.TRYWAIT P0, [R7+URZ], R2 ;  /* 0x00000002070075a7 */ /* 0x000e64000800017f */
[----:B-1----:R-:W-:Y:S05]  /*10d20*/  @!P0 BRA `(.L_x_523) ;  /* 0x0000001c004c8947 */ /* 0x002fea0003800000 */
.L_x_593:
[----:B------:R-:W-:Y:S05]  /*10d30*/  @!P2 BRA `(.L_x_524) ;  /* 0x000000000004a947 */ /* 0x000fea0003800000 */
[----:B------:R-:W-:Y:S01]  /*10d40*/  BPT.TRAP 0x1 ;  /* 0x000000040000795c */ /* 0x000fe20000300000 */
.L_x_524:
[----:B------:R-:W-:-:S04]  /*10d50*/  VIADD R0, R0, 0x22860 ;  /* 0x0002286000007836 */ /* 0x000fc80000000000 */
[----:B------:R-:W-:-:S04]  /*10d60*/  IMAD R4, R19, 0x8, R0 ;  /* 0x0000000813047824 */ /* 0x000fc800078e0200 */
[----:B------:R-:W2:Y:S02]  /*10d70*/  SYNCS.PHASECHK.TRANS64.TRYWAIT P0, [R4+URZ], R5 ;  /* 0x00000005040075a7 */ /* 0x000ea4000800017f */
[----:B--2---:R-:W-:Y:S05]  /*10d80*/  @!P0 BRA `(.L_x_525) ;  /* 0x0000001c00488947 */ /* 0x004fea0003800000 */
.L_x_594:
[----:B------:R-:W-:-:S07]  /*10d90*/  IMAD R3, R3, 0x8, R0 ;  /* 0x0000000803037824 */ /* 0x000fce00078e0200 */
.L_x_526:
[----:B---3--:R3:W4:Y:S02]  /*10da0*/  SYNCS.PHASECHK.TRANS64.TRYWAIT P0, [R3+URZ], R2 ;  /* 0x00000002030075a7 */ /* 0x008724000800017f */
[----:B----4-:R-:W-:Y:S05]  /*10db0*/  @!P0 NANOSLEEP.SYNCS 0x989680 ;  /* 0x009896800000895d */ /* 0x010fea0003900000 */
[----:B------:R-:W4:Y:S02]  /*10dc0*/  @!P0 SYNCS.PHASECHK.TRANS64 P0, [R3+URZ], R2 ;  /* 0x00000002030085a7 */ /* 0x000f24000800007f */
[----:B----4-:R-:W-:Y:S05]  /*10dd0*/  @!P0 BRA `(.L_x_526) ;  /* 0xfffffffc00f08947 */ /* 0x010fea000383ffff */
.L_x_519:
[----:B------:R-:W-:Y:S05]  /*10de0*/  BSYNC B0 ;  /* 0x0000000000007941 */ /* 0x000fea0003800000 */
.L_x_518:
[----:B------:R-:W-:Y:S05]  /*10df0*/  EXIT ;  /* 0x000000000000794d */ /* 0x000fea0003800000 */
.L_x_363:
[----:B0-----:R0:W1:Y:S02]  /*10e00*/  SYNCS.PHASECHK.TRANS64.TRYWAIT P0, [R6+URZ+0x22800], R3 ;  /* 0x02280003060075a7 */ /* 0x001064000800017f */
[----:B-1----:R-:W-:Y:S05]  /*10e10*/  @!P0 NANOSLEEP.SYNCS 0x989680 ;  /* 0x009896800000895d */ /* 0x002fea0003900000 */
[----:B------:R-:W1:Y:S02]  /*10e20*/  @!P0 SYNCS.PHASECHK.TRANS64 P0, [R6+URZ+0x22800], R3 ;  /* 0x02280003060085a7 */ /* 0x000e64000800007f */
[----:B-1----:R-:W-:Y:S05]  /*10e30*/  @!P0 BRA `(.L_x_363) ;  /* 0xfffffffc00f08947 */ /* 0x002fea000383ffff */
[----:B------:R-:W-:Y:S05]  /*10e40*/  BRA `(.L_x_527) ;  /* 0xffffff1000407947 */ /* 0x000fea000383ffff */
.L_x_367:
[----:B0-----:R-:W-:-:S04]  /*10e50*/  IMAD.U32 R3, RZ, RZ, UR22 ;  /* 0x00000016ff037e24 */ /* 0x001fc8000f8e00ff */
[----:B------:R0:W2:Y:S03]  /*10e60*/  SYNCS.PHASECHK.TRANS64.TRYWAIT P1, [R3+URZ+0x22830], R8 ;  /* 0x02283008030075a7 */ /* 0x0000a6000802017f */
[----:B--2---:R-:W-:Y:S05]  /*10e70*/  @!P1 NANOSLEEP.SYNCS 0x989680 ;  /* 0x009896800000995d */ /* 0x004fea0003900000 */
[----:B------:R-:W2:Y:S02]  /*10e80*/  @!P1 SYNCS.PHASECHK.TRANS64 P1, [R3+URZ+0x22830], R8 ;  /* 0x02283008030095a7 */ /* 0x000ea4000802007f */
[----:B--2---:R-:W-:Y:S05]  /*10e90*/  @!P1 BRA `(.L_x_367) ;  /* 0xfffffffc00ec9947 */ /* 0x004fea000383ffff */
[----:B------:R-:W-:Y:S05]  /*10ea0*/  BRA `(.L_x_366) ;  /* 0xffffff1000687947 */ /* 0x000fea000383ffff */
.L_x_371:
[----:B--2---:R-:W-:-:S04]  /*10eb0*/  IMAD.U32 R9, RZ, RZ, UR22 ;  /* 0x00000016ff097e24 */ /* 0x004fc8000f8e00ff */
[----:B------:R2:W3:Y:S03]  /*10ec0*/  SYNCS.PHASECHK.TRANS64.TRYWAIT P2, [R9+URZ+0x22850], R8 ;  /* 0x02285008090075a7 */ /* 0x0004e6000804017f */
[----:B---3--:R-:W-:Y:S05]  /*10ed0*/  @!P2 NANOSLEEP.SYNCS 0x989680 ;  /* 0x009896800000a95d */ /* 0x008fea0003900000 */
[----:B------:R-:W3:Y:S02]  /*10ee0*/  @!P2 SYNCS.PHASECHK.TRANS64 P2, [R9+URZ+0x22850], R8 ;  /* 0x022850080900a5a7 */ /* 0x000ee4000804007f */
[----:B---3--:R-:W-:Y:S05]  /*10ef0*/  @!P2 BRA `(.L_x_371) ;  /* 0xfffffffc00eca947 */ /* 0x008fea000383ffff */
[----:B------:R-:W-:Y:S05]  /*10f00*/  BRA `(.L_x_370) ;  /* 0xffffff2400e07947 */ /* 0x000fea000383ffff */
.L_x_376:
[----:B-1----:R-:W-:-:S04]  /*10f10*/  IMAD.U32 R3, RZ, RZ, UR24 ;  /* 0x00000018ff037e24 */ /* 0x002fc8000f8e00ff */
[----:B------:R1:W2:Y:S03]  /*10f20*/  SYNCS.PHASECHK.TRANS64.TRYWAIT P2, [R3+URZ+0x22830], R6 ;  /* 0x02283006030075a7 */ /* 0x0002a6000804017f */
[----:B--2---:R-:W-:Y:S05]  /*10f30*/  @!P2 NANOSLEEP.SYNCS 0x989680 ;  /* 0x009896800000a95d */ /* 0x004fea0003900000 */
[----:B------:R-:W2:Y:S02]  /*10f40*/  @!P2 SYNCS.PHASECHK.TRANS64 P2, [R3+URZ+0x22830], R6 ;  /* 0x022830060300a5a7 */ /* 0x000ea4000804007f */
[----:B--2---:R-:W-:Y:S05]  /*10f50*/  @!P2 BRA `(.L_x_376) ;  /* 0xfffffffc00eca947 */ /* 0x004fea000383ffff */
[----:B------:R-:W-:Y:S05]  /*10f60*/  BRA `(.L_x_375) ;  /* 0xffffff2800f47947 */ /* 0x000fea000383ffff */
.L_x_380:
[----:B-1----:R1:W2:Y:S02]  /*10f70*/  SYNCS.PHASECHK.TRANS64.TRYWAIT P2, [R9+URZ+0x22850], R6 ;  /* 0x02285006090075a7 */ /* 0x0022a4000804017f */
[----:B--2---:R-:W-:Y:S05]  /*10f80*/  @!P2 NANOSLEEP.SYNCS 0x989680 ;  /* 0x009896800000a95d */ /* 0x004fea0003900000 */
[----:B------:R-:W2:Y:S02]  /*10f90*/  @!P2 SYNCS.PHASECHK.TRANS64 P2, [R9+URZ+0x22850], R6 ;  /* 0x022850060900a5a7 */ /* 0x000ea4000804007f */
[----:B--2---:R-:W-:Y:S05]  /*10fa0*/  @!P2 BRA `(.L_x_380) ;  /* 0xfffffffc00f0a947 */ /* 0x004fea000383ffff */
[----:B------:R-:W-:Y:S05]  /*10fb0*/  BRA `(.L_x_379) ;  /* 0xffffff4400147947 */ /* 0x000fea000383ffff */
.L_x_426:
[----:B------:R-:W2:Y:S01]  /*10fc0*/  S2R R4, SR_TID.X ;  /* 0x0000000000047919 */ /* 0x000ea20000002100 */
[----:B------:R-:W-:Y:S01]  /*10fd0*/  BSSY B0, `(.L_x_528) ;  /* 0x000000a000007945 */ /* 0x000fe20003800000 */
[----:B------:R-:W-:Y:S02]  /*10fe0*/  IMAD.MOV.U32 R12, RZ, RZ, RZ ;  /* 0x000000ffff0c7224 */ /* 0x000fe400078e00ff */
[----:B0-----:R-:W-:Y:S02]  /*10ff0*/  IMAD.MOV.U32 R11, RZ, RZ, 0x1f ;  /* 0x0000001fff0b7424 */ /* 0x001fe400078e00ff */
[----:B------:R-:W-:Y:S01]  /*11000*/  IMAD.MOV.U32 R15, RZ, RZ, -0x1 ;  /* 0xffffffffff0f7424 */ /* 0x000fe200078e00ff */
[----:B--2---:R-:W-:-:S04]  /*11010*/  SHF.R.U32.HI R4, RZ, 0x5, R4 ;  /* 0x00000005ff047819 */ /* 0x004fc80000011604 */
[----:B------:R-:W-:-:S05]  /*11020*/  LOP3.LUT R4, R4, 0x3, RZ, 0xc0, !PT ;  /* 0x0000000304047812 */ /* 0x000fca00078ec0ff */
[----:B------:R-:W-:-:S07]  /*11030*/  IMAD.MOV.U32 R13, RZ, RZ, R4 ;  /* 0x000000ffff0d7224 */ /* 0x000fce00078e0004 */
[----:B-1----:R-:W-:Y:S05]  /*11040*/  WARPSYNC.COLLECTIVE R15, `(.L_x_529) ;  /* 0x000000000f087348 */ /* 0x002fea0003c00000 */
[----:B------:R0:W2:Y:S02]  /*11050*/  SHFL.IDX P6, R14, R13, R12, R11 ;  /* 0x0000000c0d0e7389 */ /* 0x0000a400000c000b */
[----:B012---:R-:W-:Y:S01]  /*11060*/  ENDCOLLECTIVE ;  /* 0x000000000000791b */ /* 0x007fe20003800000 */
.L_x_529:
[----:B------:R-:W-:Y:S05]  /*11070*/  BSYNC B0 ;  /* 0x0000000000007941 */ /* 0x000fea0003800000 */
.L_x_528:
[----:B------:R-:W-:Y:S05]  /*11080*/  BRA `(.L_x_530) ;  /* 0xffffffb4002c7947 */ /* 0x000fea000383ffff */
.L_x_428:
[----:B------:R-:W-:Y:S01]  /*11090*/  BSSY B0, `(.L_x_531) ;  /* 0x0000006000007945 */ /* 0x000fe20003800000 */
[----:B------:R-:W-:-:S07]  /*110a0*/  IMAD.MOV.U32 R15, RZ, RZ, -0x1 ;  /* 0xffffffffff0f7424 */ /* 0x000fce00078e00ff */
[----:B01--4-:R-:W-:Y:S05]  /*110b0*/  WARPSYNC.COLLECTIVE R15, `(.L_x_532) ;  /* 0x000000000f0c7348 */ /* 0x013fea0003c00000 */
[----:B------:R-:W-:Y:S02]  /*110c0*/  ELECT P6, UR62, PT ;  /* 0x00000000003e782f */ /* 0x000fe400038c0000 */
[----:B------:R-:W-:Y:S01]  /*110d0*/  MOV R14, UR62 ;  /* 0x0000003e000e7c02 */ /* 0x000fe20008000f00 */
[----:B01--4-:R-:W-:Y:S10]  /*110e0*/  ENDCOLLECTIVE ;  /* 0x000000000000791b */ /* 0x013ff40003800000 */
.L_x_532:
[----:B------:R-:W-:Y:S05]  /*110f0*/  BSYNC B0 ;  /* 0x0000000000007941 */ /* 0x000fea0003800000 */
.L_x_531:
[----:B------:R-:W-:Y:S05]  /*11100*/  BRA `(.L_x_533) ;  /* 0xffffffb400307947 */ /* 0x000fea000383ffff */
.L_x_430:
[----:B--2---:R2:W3:Y:S02]  /*11110*/  SYNCS.PHASECHK.TRANS64.TRYWAIT P0, [R0+URZ+0x22840], R2 ;  /* 0x02284002000075a7 */ /* 0x0044e4000800017f */
[----:B---3--:R-:W-:Y:S05]  /*11120*/  @!P0 NANOSLEEP.SYNCS 0x989680 ;  /* 0x009896800000895d */ /* 0x008fea0003900000 */
[----:B------:R-:W3:Y:S02]  /*11130*/  @!P0 SYNCS.PHASECHK.TRANS64 P0, [R0+URZ+0x22840], R2 ;  /* 0x02284002000085a7 */ /* 0x000ee4000800007f */
[----:B---3--:R-:W-:Y:S05]  /*11140*/  @!P0 BRA `(.L_x_430) ;  /* 0xfffffffc00f08947 */ /* 0x008fea000383ffff */
[----:B------:R-:W-:Y:S05]  /*11150*/  BRA `(.L_x_534) ;  /* 0xffffffb400907947 */ /* 0x000fea000383ffff */
.L_x_434:
[----:B------:R-:W2:Y:S01]  /*11160*/  LDL.LU R11, [R1+0x44] ;  /* 0x00004400010b7983 */ /* 0x000ea20000300800 */
[----:B------:R-:W-:Y:S02]  /*11170*/  IMAD.MOV.U32 R13, RZ, RZ, R2 ;  /* 0x000000ffff0d7224 */ /* 0x000fe400078e0002 */
[----:B------:R-:W-:Y:S01]  /*11180*/  IMAD.MOV.U32 R12, RZ, RZ, RZ ;  /* 0x000000ffff0c7224 */ /* 0x000fe200078e00ff */
[----:B------:R-:W0:Y:S01]  /*11190*/  S2R R7, SR_TID.X ;  /* 0x0000000000077919 */ /* 0x000e220000002100 */
[----:B------:R-:W-:Y:S01]  /*111a0*/  IMAD.MOV.U32 R15, RZ, RZ, -0x1 ;  /* 0xffffffffff0f7424 */ /* 0x000fe200078e00ff */
[----:B0-----:R-:W-:-:S04]  /*111b0*/  LOP3.LUT R7, R7, 0x7f, RZ, 0xc0, !PT ;  /* 0x0000007f07077812 */ /* 0x001fc800078ec0ff */
[----:B------:R-:W-:-:S05]  /*111c0*/  SHF.R.U32.HI R3, RZ, 0x3, R7 ;  /* 0x00000003ff037819 */ /* 0x000fca0000011607 */
[----:B------:R-:W-:-:S04]  /*111d0*/  IMAD.IADD R3, R3, 0x1, R5 ;  /* 0x0000000103037824 */ /* 0x000fc800078e0205 */
[----:B------:R-:W-:Y:S02]  /*111e0*/  VIADD R5, R3, 0x10 ;  /* 0x0000001003057836 */ /* 0x000fe40000000000 */
[----:B--2---:R-:W-:Y:S02]  /*111f0*/  IMAD R4, R11, R8, RZ ;  /* 0x000000080b047224 */ /* 0x004fe400078e02ff */
[----:B------:R-:W-:-:S03]  /*11200*/  IMAD.MOV.U32 R11, RZ, RZ, 0x181f ;  /* 0x0000181fff0b7424 */ /* 0x000fc600078e00ff */
[----:B------:R-:W-:-:S13]  /*11210*/  ISETP.GE.AND P1, PT, R3, R4, PT ;  /* 0x000000040300720c */ /* 0x000fda0003f26270 */
[----:B-----5:R-:W-:Y:S05]  /*11220*/  WARPSYNC.COLLECTIVE R15, `(.L_x_535) ;  /* 0x000000000f087348 */ /* 0x020fea0003c00000 */
[----:B------:R0:W1:Y:S02]  /*11230*/  SHFL.IDX P6, R14, R13, R12, R11 ;  /* 0x0000000c0d0e7389 */ /* 0x00006400000c000b */
[----:B01---5:R-:W-:Y:S01]  /*11240*/  ENDCOLLECTIVE ;  /* 0x000000000000791b */ /* 0x023fe20003800000 */
.L_x_535:
[----:B------:R-:W-:Y:S02]  /*11250*/  IMAD.MOV.U32 R13, RZ, RZ, R0 ;  /* 0x000000ffff0d7224 */ /* 0x000fe400078e0000 */
[----:B------:R-:W-:-:S07]  /*11260*/  IMAD.MOV.U32 R6, RZ, RZ, R14 ;  /* 0x000000ffff067224 */ /* 0x000fce00078e000e */
[----:B------:R-:W-:Y:S05]  /*11270*/  WARPSYNC.COLLECTIVE R15, `(.L_x_536) ;  /* 0x000000000f087348 */ /* 0x000fea0003c00000 */
[----:B------:R0:W1:Y:S02]  /*11280*/  SHFL.IDX P6, R14, R13, R12, R11 ;  /* 0x0000000c0d0e7389 */ /* 0x00006400000c000b */
[----:B01----:R-:W-:Y:S01]  /*11290*/  ENDCOLLECTIVE ;  /* 0x000000000000791b */ /* 0x003fe20003800000 */
.L_x_536:
[----:B------:R-:W-:Y:S02]  /*112a0*/  IMAD.MOV.U32 R13, RZ, RZ, R2 ;  /* 0x000000ffff0d7224 */ /* 0x000fe400078e0002 */
[----:B------:R-:W-:Y:S02]  /*112b0*/  IMAD.MOV.U32 R12, RZ, RZ, 0x1 ;  /* 0x00000001ff0c7424 */ /* 0x000fe400078e00ff */
[----:B------:R-:W-:-:S07]  /*112c0*/  IMAD.MOV.U32 R7, RZ, RZ, R14 ;  /* 0x000000ffff077224 */ /* 0x000fce00078e000e */
[----:B------:R-:W-:Y:S05]  /*112d0*/  WARPSYNC.COLLECTIVE R15, `(.L_x_537) ;  /* 0x000000000f087348 */ /* 0x000fea0003c00000 */
[----:B------:R0:W1:Y:S02]  /*112e0*/  SHFL.IDX P6, R14, R13, R12, R11 ;  /* 0x0000000c0d0e7389 */ /* 0x00006400000c000b */
[----:B01----:R-:W-:Y:S01]  /*112f0*/  ENDCOLLECTIVE ;  /* 0x000000000000791b */ /* 0x003fe20003800000 */
.L_x_537:
[----:B------:R-:W-:-:S05]  /*11300*/  @!P1 LEA R7, P2, R10, R7, 0x1 ;  /* 0x000000070a079211 */ /* 0x000fca00078408ff */
[----:B------:R-:W-:-:S05]  /*11310*/  @!P1 IMAD.X R6, RZ, RZ, R6, P2 ;  /* 0x000000ffff069224 */ /* 0x000fca00010e0606 */
[----:B------:R-:W-:Y:S01]  /*11320*/  @!P1 LOP3.LUT R7, R7, R6, RZ, 0x3c, !PT ;  /* 0x0000000607079212 */ /* 0x000fe200078e3cff */
[----:B------:R-:W-:-:S03]  /*11330*/  IMAD.MOV.U32 R13, RZ, RZ, R0 ;  /* 0x000000ffff0d7224 */ /* 0x000fc600078e0000 */
[----:B------:R-:W-:-:S04]  /*11340*/  @!P1 LOP3.LUT R6, R7, R6, RZ, 0x3c, !PT ;  /* 0x0000000607069212 */ /* 0x000fc800078e3cff */
[----:B------:R-:W-:-:S05]  /*11350*/  @!P1 LOP3.LUT R7, R7, R6, RZ, 0x3c, !PT ;  /* 0x0000000607079212 */ /* 0x000fca00078e3cff */
[----:B------:R-:W-:Y:S01]  /*11360*/  @!PT LDS RZ, [RZ] ;  /* 0x00000000fffff984 */ /* 0x000fe20000000800 */
[----:B------:R-:W-:Y:S01]  /*11370*/  @!PT LDS RZ, [RZ] ;  /* 0x00000000fffff984 */ /* 0x000fe20000000800 */
[----:B------:R-:W-:Y:S01]  /*11380*/  @!PT LDS RZ, [RZ] ;  /* 0x00000000fffff984 */ /* 0x000fe20000000800 */
[----:B------:R0:W-:Y:S01]  /*11390*/  @!P1 LDGSTS.E.BYPASS.LTC128B.128 [R9+0x18400], desc[UR40][R6.64], !P0 ;  /* 0x1840000006099fae */ /* 0x0001e2000c101d68 */
[----:B------:R-:W-:Y:S01]  /*113a0*/  ISETP.GE.AND P1, PT, R5, R4, PT ;  /* 0x000000040500720c */ /* 0x000fe20003f26270 */
[----:B0-----:R-:W-:-:S12]  /*113b0*/  IMAD.MOV.U32 R6, RZ, RZ, R14 ;  /* 0x000000ffff067224 */ /* 0x001fd800078e000e */
[----:B------:R-:W-:Y:S05]  /*113c0*/  WARPSYNC.COLLECTIVE R15, `(.L_x_538) ;  /* 0x000000000f087348 */ /* 0x000fea0003c00000 */
[----:B------:R0:W1:Y:S02]  /*113d0*/  SHFL.IDX P6, R14, R13, R12, R11 ;  /* 0x0000000c0d0e7389 */ /* 0x00006400000c000b */
[----:B01----:R-:W-:Y:S01]  /*113e0*/  ENDCOLLECTIVE ;  /* 0x000000000000791b */ /* 0x003fe20003800000 */
.L_x_538:
[----:B------:R-:W-:Y:S02]  /*113f0*/  IMAD.MOV.U32 R13, RZ, RZ, R2 ;  /* 0x000000ffff0d7224 */ /* 0x000fe400078e0002 */
[----:B------:R-:W-:Y:S02]  /*11400*/  IMAD.MOV.U32 R12, RZ, RZ, 0x2 ;  /* 0x00000002ff0c7424 */ /* 0x000fe400078e00ff */
[----:B------:R-:W-:-:S07]  /*11410*/  IMAD.MOV.U32 R5, RZ, RZ, R14 ;  /* 0x000000ffff057224 */ /* 0x000fce00078e000e */
[----:B------:R-:W-:Y:S05]  /*11420*/  WARPSYNC.COLLECTIVE R15, `(.L_x_539) ;  /* 0x000000000f087348 */ /* 0x000fea0003c00000 */
[----:B------:R0:W1:Y:S02]  /*11430*/  SHFL.IDX P6, R14, R13, R12, R11 ;  /* 0x0000000c0d0e7389 */ /* 0x00006400000c000b */
[----:B01----:R-:W-:Y:S01]  /*11440*/  ENDCOLLECTIVE ;  /* 0x000000000000791b */ /* 0x003fe20003800000 */
.L_x_539:
[----:B------:R-:W-:-:S05]  /*11450*/  @!P1 LEA R5, P2, R10, R5, 0x1 ;  /* 0x000000050a059211 */ /* 0x000fca00078408ff */
[----:B------:R-:W-:-:S04]  /*11460*/  @!P1 IMAD.X R6, RZ, RZ, R6, P2 ;  /* 0x000000ffff069224 */ /* 0x000fc800010e0606 */
[----:B------:R-:W-:Y:S02]  /*11470*/  @!P1 IMAD.MOV.U32 R7, RZ, RZ, R6 ;  /* 0x000000ffff079224 */ /* 0x000fe400078e0006 */
[----:B------:R-:W-:Y:S02]  /*11480*/  @!P1 IMAD.MOV.U32 R6, RZ, RZ, R5 ;  /* 0x000000ffff069224 */ /* 0x000fe400078e0005 */
[----:B------:R-:W-:Y:S02]  /*11490*/  IMAD.MOV.U32 R13, RZ, RZ, R0 ;  /* 0x000000ffff0d7224 */ /* 0x000fe400078e0000 */
[----:B------:R-:W-:Y:S01]  /*114a0*/  VIADD R5, R3, 0x20 ;  /* 0x0000002003057836 */ /* 0x000fe20000000000 */
[----:B------:R-:W-:Y:S01]  /*114b0*/  @!PT LDS RZ, [RZ] ;  /* 0x00000000fffff984 */ /* 0x000fe20000000800 */
[----:B------:R-:W-:Y:S01]  /*114c0*/  @!PT LDS RZ, [RZ] ;  /* 0x00000000fffff984 */ /* 0x000fe20000000800 */
[----:B------:R-:W-:Y:S01]  /*114d0*/  @!PT LDS RZ, [RZ] ;  /* 0x00000000fffff984 */ /* 0x000fe20000000800 */
[----:B------:R0:W-:Y:S04]  /*114e0*/  @!P1 LDGSTS.E.BYPASS.LTC128B.128 [R9+0x18c00], desc[UR40][R6.64], !P0 ;  /* 0x18c0000006099fae */ /* 0x0001e8000c101d68 */
[----:B------:R-:W-:Y:S01]  /*114f0*/  ISETP.GE.AND P1, PT, R5, R4, PT ;  /* 0x000000040500720c */ /* 0x000fe20003f26270 */
[----:B0-----:R-:W-:-:S12]  /*11500*/  IMAD.MOV.U32 R6, RZ, RZ, R14 ;  /* 0x000000ffff067224 */ /* 0x001fd800078e000e */
[----:B------:R-:W-:Y:S05]  /*11510*/  WARPSYNC.COLLECTIVE R15, `(.L_x_540) ;  /* 0x000000000f087348 */ /* 0x000fea0003c00000 */
[----:B------:R0:W1:Y:S02]  /*11520*/  SHFL.IDX P6, R14, R13, R12, R11 ;  /* 0x0000000c0d0e7389 */ /* 0x00006400000c000b */
[----:B01----:R-:W-:Y:S01]  /*11530*/  ENDCOLLECTIVE ;  /* 0x000000000000791b */ /* 0x003fe20003800000 */
.L_x_540:
[----:B------:R-:W-:Y:S02]  /*11540*/  IMAD.MOV.U32 R13, RZ, RZ, R2 ;  /* 0x000000ffff0d7224 */ /* 0x000fe400078e0002 */
[----:B------:R-:W-:Y:S02]  /*11550*/  IMAD.MOV.U32 R12, RZ, RZ, 0x3 ;  /* 0x00000003ff0c7424 */ /* 0x000fe400078e00ff */
[----:B------:R-:W-:-:S07]  /*11560*/  IMAD.MOV.U32 R5, RZ, RZ, R14 ;  /* 0x000000ffff057224 */ /* 0x000fce00078e000e */
[----:B------:R-:W-:Y:S05]  /*11570*/  WARPSYNC.COLLECTIVE R15, `(.L_x_541) ;  /* 0x000000000f087348 */ /* 0x000fea0003c00000 */
[----:B------:R0:W1:Y:S02]  /*11580*/  SHFL.IDX P6, R14, R13, R12, R11 ;  /* 0x0000000c0d0e7389 */ /* 0x00006400000c000b */
[----:B01----:R-:W-:Y:S01]  /*11590*/  ENDCOLLECTIVE ;  /* 0x000000000000791b */ /* 0x003fe20003800000 */
.L_x_541:
        /* <DEDUP_REMOVED lines=15> */
.L_x_542:
[----:B------:R-:W-:Y:S02]  /*11690*/  IMAD.MOV.U32 R13, RZ, RZ, R2 ;  /* 0x000000ffff0d7224 */ /* 0x000fe400078e0002 */
[----:B------:R-:W-:Y:S02]  /*116a0*/  IMAD.MOV.U32 R12, RZ, RZ, 0x4 ;  /* 0x00000004ff0c7424 */ /* 0x000fe400078e00ff */
[----:B------:R-:W-:-:S07]  /*116b0*/  IMAD.MOV.U32 R5, RZ, RZ, R14 ;  /* 0x000000ffff057224 */ /* 0x000fce00078e000e */
[----:B------:R-:W-:Y:S05]  /*116c0*/  WARPSYNC.COLLECTIVE R15, `(.L_x_543) ;  /* 0x000000000f087348 */ /* 0x000fea0003c00000 */
[----:B------:R0:W1:Y:S02]  /*116d0*/  SHFL.IDX P6, R14, R13, R12, R11 ;  /* 0x0000000c0d0e7389 */ /* 0x00006400000c000b */
[----:B01----:R-:W-:Y:S01]  /*116e0*/  ENDCOLLECTIVE ;  /* 0x000000000000791b */ /* 0x003fe20003800000 */
.L_x_543:
        /* <DEDUP_REMOVED lines=15> */
.L_x_544:
[----:B------:R-:W-:Y:S02]  /*117e0*/  IMAD.MOV.U32 R13, RZ, RZ, R2 ;  /* 0x000000ffff0d7224 */ /* 0x000fe400078e0002 */
[----:B------:R-:W-:Y:S02]  /*117f0*/  IMAD.MOV.U32 R12, RZ, RZ, 0x5 ;  /* 0x00000005ff0c7424 */ /* 0x000fe400078e00ff */
[----:B------:R-:W-:-:S07]  /*11800*/  IMAD.MOV.U32 R5, RZ, RZ, R14 ;  /* 0x000000ffff057224 */ /* 0x000fce00078e000e */
[----:B------:R-:W-:Y:S05]  /*11810*/  WARPSYNC.COLLECTIVE R15, `(.L_x_545) ;  /* 0x000000000f087348 */ /* 0x000fea0003c00000 */
[----:B------:R0:W1:Y:S02]  /*11820*/  SHFL.IDX P6, R14, R13, R12, R11 ;  /* 0x0000000c0d0e7389 */ /* 0x00006400000c000b */
[----:B01----:R-:W-:Y:S01]  /*11830*/  ENDCOLLECTIVE ;  /* 0x000000000000791b */ /* 0x003fe20003800000 */
.L_x_545:
        /* <DEDUP_REMOVED lines=15> */
.L_x_546:
[----:B------:R-:W-:Y:S02]  /*11930*/  IMAD.MOV.U32 R13, RZ, RZ, R2 ;  /* 0x000000ffff0d7224 */ /* 0x000fe400078e0002 */
[----:B------:R-:W-:Y:S02]  /*11940*/  IMAD.MOV.U32 R12, RZ, RZ, 0x6 ;  /* 0x00000006ff0c7424 */ /* 0x000fe400078e00ff */
[----:B------:R-:W-:-:S07]  /*11950*/  IMAD.MOV.U32 R5, RZ, RZ, R14 ;  /* 0x000000ffff057224 */ /* 0x000fce00078e000e */
[----:B------:R-:W-:Y:S05]  /*11960*/  WARPSYNC.COLLECTIVE R15, `(.L_x_547) ;  /* 0x000000000f087348 */ /* 0x000fea0003c00000 */
[----:B------:R0:W1:Y:S02]  /*11970*/  SHFL.IDX P6, R14, R13, R12, R11 ;  /* 0x0000000c0d0e7389 */ /* 0x00006400000c000b */
[----:B01----:R-:W-:Y:S01]  /*11980*/  ENDCOLLECTIVE ;  /* 0x000000000000791b */ /* 0x003fe20003800000 */
.L_x_547:
[----:B------:R-:W-:-:S05]  /*11990*/  @!P1 LEA R5, P2, R10, R5, 0x1 ;  /* 0x000000050a059211 */ /* 0x000fca00078408ff */
[----:B------:R-:W-:-:S04]  /*119a0*/  @!P1 IMAD.X R6, RZ, RZ, R6, P2 ;  /* 0x000000ffff069224 */ /* 0x000fc800010e0606 */
[----:B------:R-:W-:Y:S02]  /*119b0*/  @!P1 IMAD.MOV.U32 R7, RZ, RZ, R6 ;  /* 0x000000ffff079224 */ /* 0x000fe400078e0006 */
[----:B------:R-:W-:Y:S02]  /*119c0*/  @!P1 IMAD.MOV.U32 R6, RZ, RZ, R5 ;  /* 0x000000ffff069224 */ /* 0x000fe400078e0005 */
[----:B------:R-:W-:-:S03]  /*119d0*/  IMAD.MOV.U32 R13, RZ, RZ, R0 ;  /* 0x000000ffff0d7224 */ /* 0x000fc600078e0000 */
[----:B------:R-:W-:Y:S01]  /*119e0*/  @!PT LDS RZ, [RZ] ;  /* 0x00000000fffff984 */ /* 0x000fe20000000800 */
[----:B------:R-:W-:Y:S01]  /*119f0*/  @!PT LDS RZ, [RZ] ;  /* 0x00000000fffff984 */ /* 0x000fe20000000800 */
[----:B------:R-:W-:Y:S01]  /*11a00*/  @!PT LDS RZ, [RZ] ;  /* 0x00000000fffff984 */ /* 0x000fe20000000800 */
[----:B------:R0:W-:Y:S02]  /*11a10*/  @!P1 LDGSTS.E.BYPASS.LTC128B.128 [R9+0x1ac00], desc[UR40][R6.64], !P0 ;  /* 0x1ac0000006099fae */ /* 0x0001e4000c101d68 */
[----:B0-----:R-:W-:-:S07]  /*11a20*/  IMAD.MOV.U32 R6, RZ, RZ, R14 ;  /* 0x000000ffff067224 */ /* 0x001fce00078e000e */
[----:B------:R-:W-:Y:S05]  /*11a30*/  WARPSYNC.COLLECTIVE R15, `(.L_x_548) ;  /* 0x000000000f087348 */ /* 0x000fea0003c00000 */
[----:B------:R0:W1:Y:S02]  /*11a40*/  SHFL.IDX P6, R14, R13, R12, R11 ;  /* 0x0000000c0d0e7389 */ /* 0x00006400000c000b */
[----:B01----:R-:W-:Y:S01]  /*11a50*/  ENDCOLLECTIVE ;  /* 0x000000000000791b */ /* 0x003fe20003800000 */
.L_x_548:
[----:B------:R-:W-:-:S05]  /*11a60*/  VIADD R7, R3, 0x60 ;  /* 0x0000006003077836 */ /* 0x000fca0000000000 */
[----:B------:R-:W-:Y:S01]  /*11a70*/  ISETP.GE.AND P1, PT, R7, R4, PT ;  /* 0x000000040700720c */ /* 0x000fe20003f26270 */
[----:B------:R-:W-:Y:S02]  /*11a80*/  IMAD.MOV.U32 R13, RZ, RZ, R2 ;  /* 0x000000ffff0d7224 */ /* 0x000fe400078e0002 */
[----:B------:R-:W-:Y:S02]  /*11a90*/  IMAD.MOV.U32 R12, RZ, RZ, 0x7 ;  /* 0x00000007ff0c7424 */ /* 0x000fe400078e00ff */
[----:B------:R-:W-:-:S08]  /*11aa0*/  IMAD.MOV.U32 R5, RZ, RZ, R14 ;  /* 0x000000ffff057224 */ /* 0x000fd000078e000e */
[----:B------:R-:W-:Y:S05]  /*11ab0*/  WARPSYNC.COLLECTIVE R15, `(.L_x_549) ;  /* 0x000000000f087348 */ /* 0x000fea0003c00000 */
[----:B------:R0:W1:Y:S02]  /*11ac0*/  SHFL.IDX P6, R14, R13, R12, R11 ;  /* 0x0000000c0d0e7389 */ /* 0x00006400000c000b */
[----:B01----:R-:W-:Y:S01]  /*11ad0*/  ENDCOLLECTIVE ;  /* 0x000000000000791b */ /* 0x003fe20003800000 */
.L_x_549:
[----:B------:R-:W-:-:S05]  /*11ae0*/  @!P1 LEA R5, P2, R10, R5, 0x1 ;  /* 0x000000050a059211 */ /* 0x000fca00078408ff */
[----:B------:R-:W-:-:S04]  /*11af0*/  @!P1 IMAD.X R6, RZ, RZ, R6, P2 ;  /* 0x000000ffff069224 */ /* 0x000fc800010e0606 */
[----:B------:R-:W-:Y:S02]  /*11b00*/  @!P1 IMAD.MOV.U32 R7, RZ, RZ, R6 ;  /* 0x000000ffff079224 */ /* 0x000fe400078e0006 */
[----:B------:R-:W-:Y:S02]  /*11b10*/  IMAD.MOV.U32 R13, RZ, RZ, R0 ;  /* 0x000000ffff0d7224 */ /* 0x000fe400078e0000 */
[----:B------:R-:W-:-:S05]  /*11b20*/  @!P1 IMAD.MOV.U32 R6, RZ, RZ, R5 ;  /* 0x000000ffff069224 */ /* 0x000fca00078e0005 */
[----:B------:R-:W-:Y:S01]  /*11b30*/  @!PT LDS RZ, [RZ] ;  /* 0x00000000fffff984 */ /* 0x000fe20000000800 */
[----:B------:R-:W-:Y:S01]  /*11b40*/  @!PT LDS RZ, [RZ] ;  /* 0x00000000fffff984 */ /* 0x000fe20000000800 */
[----:B------:R-:W-:Y:S01]  /*11b50*/  @!PT LDS RZ, [RZ] ;  /* 0x00000000fffff984 */ /* 0x000fe20000000800 */
[----:B------:R0:W-:Y:S01]  /*11b60*/  @!P1 LDGSTS.E.BYPASS.LTC128B.128 [R9+0x1b400], desc[UR40][R6.64], !P0 ;  /* 0x1b40000006099fae */ /* 0x0001e2000c101d68 */
[----:B------:R-:W-:-:S07]  /*11b70*/  IMAD.MOV.U32 R5, RZ, RZ, R14 ;  /* 0x000000ffff057224 */ /* 0x000fce00078e000e */
[----:B0-----:R-:W-:Y:S05]  /*11b80*/  WARPSYNC.COLLECTIVE R15, `(.L_x_550) ;  /* 0x000000000f087348 */ /* 0x001fea0003c00000 */
[----:B------:R1:W2:Y:S02]  /*11b90*/  SHFL.IDX P6, R14, R13, R12, R11 ;  /* 0x0000000c0d0e7389 */ /* 0x0002a400000c000b */
[----:B012---:R-:W-:Y:S01]  /*11ba0*/  ENDCOLLECTIVE ;  /* 0x000000000000791b */ /* 0x007fe20003800000 */
.L_x_550:
[----:B------:R-:W-:Y:S01]  /*11bb0*/  IMAD.MOV.U32 R0, RZ, RZ, R14 ;  /* 0x000000ffff007224 */ /* 0x000fe200078e000e */
[----:B------:R-:W-:Y:S06]  /*11bc0*/  BRA `(.L_x_551) ;  /* 0xffffffb800147947 */ /* 0x000fec000383ffff */
.L_x_437:
[----:B0-----:R0:W1:Y:S02]  /*11bd0*/  SYNCS.PHASECHK.TRANS64.TRYWAIT P0, [R18+URZ+0x22820], R0 ;  /* 0x02282000120075a7 */ /* 0x001064000800017f */
[----:B-1----:R-:W-:Y:S05]  /*11be0*/  @!P0 NANOSLEEP.SYNCS 0x989680 ;  /* 0x009896800000895d */ /* 0x002fea0003900000 */
[----:B------:R-:W1:Y:S02]  /*11bf0*/  @!P0 SYNCS.PHASECHK.TRANS64 P0, [R18+URZ+0x22820], R0 ;  /* 0x02282000120085a7 */ /* 0x000e64000800007f */
[----:B-1----:R-:W-:Y:S05]  /*11c00*/  @!P0 BRA `(.L_x_437) ;  /* 0xfffffffc00f08947 */ /* 0x002fea000383ffff */
[----:B------:R-:W-:Y:S05]  /*11c10*/  BRA `(.L_x_552) ;  /* 0xffffffb800707947 */ /* 0x000fea000383ffff */
.L_x_441:
[----:B0-----:R0:W1:Y:S02]  /*11c20*/  SYNCS.PHASECHK.TRANS64.TRYWAIT P0, [R2+URZ+0x22860], R0 ;  /* 0x02286000020075a7 */ /* 0x001064000800017f */
[----:B-1----:R-:W-:Y:S05]  /*11c30*/  @!P0 NANOSLEEP.SYNCS 0x989680 ;  /* 0x009896800000895d */ /* 0x002fea0003900000 */
[----:B------:R-:W1:Y:S02]  /*11c40*/  @!P0 SYNCS.PHASECHK.TRANS64 P0, [R2+URZ+0x22860], R0 ;  /* 0x02286000020085a7 */ /* 0x000e64000800007f */
[----:B-1----:R-:W-:Y:S05]  /*11c50*/  @!P0 BRA `(.L_x_441) ;  /* 0xfffffffc00f08947 */ /* 0x002fea000383ffff */
[----:B------:R-:W-:Y:S05]  /*11c60*/  BRA `(.L_x_553) ;  /* 0xffffffb800947947 */ /* 0x000fea000383ffff */
.L_x_456:
[----:B--2---:R2:W3:Y:S02]  /*11c70*/  SYNCS.PHASECHK.TRANS64.TRYWAIT P0, [R3+URZ+0x22840], R2 ;  /* 0x02284002030075a7 */ /* 0x0044e4000800017f */
[----:B---3--:R-:W-:Y:S05]  /*11c80*/  @!P0 NANOSLEEP.SYNCS 0x989680 ;  /* 0x009896800000895d */ /* 0x008fea0003900000 */
[----:B------:R-:W3:Y:S02]  /*11c90*/  @!P0 SYNCS.PHASECHK.TRANS64 P0, [R3+URZ+0x22840], R2 ;  /* 0x02284002030085a7 */ /* 0x000ee4000800007f */
[----:B---3--:R-:W-:Y:S05]  /*11ca0*/  @!P0 BRA `(.L_x_456) ;  /* 0xfffffffc00f08947 */ /* 0x008fea000383ffff */
[----:B------:R-:W-:Y:S05]  /*11cb0*/  BRA `(.L_x_554) ;  /* 0xffffffc000b47947 */ /* 0x000fea000383ffff */
.L_x_461:
[----:B0-----:R0:W1:Y:S02]  /*11cc0*/  SYNCS.PHASECHK.TRANS64.TRYWAIT P0, [R3+URZ+0x22860], R2 ;  /* 0x02286002030075a7 */ /* 0x001064000800017f */
[----:B-1----:R-:W-:Y:S05]  /*11cd0*/  @!P0 NANOSLEEP.SYNCS 0x989680 ;  /* 0x009896800000895d */ /* 0x002fea0003900000 */
[----:B------:R-:W1:Y:S02]  /*11ce0*/  @!P0 SYNCS.PHASECHK.TRANS64 P0, [R3+URZ+0x22860], R2 ;  /* 0x02286002030085a7 */ /* 0x000e64000800007f */
[----:B-1----:R-:W-:Y:S05]  /*11cf0*/  @!P0 BRA `(.L_x_461) ;  /* 0xfffffffc00f08947 */ /* 0x002fea000383ffff */
[----:B------:R-:W-:Y:S05]  /*11d00*/  BRA `(.L_x_555) ;  /* 0xffffffc400307947 */ /* 0x000fea000383ffff */
.L_x_472:
[----:B-1----:R1:W2:Y:S02]  /*11d10*/  SYNCS.PHASECHK.TRANS64.TRYWAIT P0, [R4+URZ+0x22840], R2 ;  /* 0x02284002040075a7 */ /* 0x0022a4000800017f */
[----:B--2---:R-:W-:Y:S05]  /*11d20*/  @!P0 NANOSLEEP.SYNCS 0x989680 ;  /* 0x009896800000895d */ /* 0x004fea0003900000 */
[----:B------:R-:W2:Y:S02]  /*11d30*/  @!P0 SYNCS.PHASECHK.TRANS64 P0, [R4+URZ+0x22840], R2 ;  /* 0x02284002040085a7 */ /* 0x000ea4000800007f */
[----:B--2---:R-:W-:Y:S05]  /*11d40*/  @!P0 BRA `(.L_x_472) ;  /* 0xfffffffc00f08947 */ /* 0x004fea000383ffff */
[----:B------:R-:W-:Y:S05]  /*11d50*/  BRA `(.L_x_556) ;  /* 0xffffffcc001c7947 */ /* 0x000fea000383ffff */
.L_x_477:
[----:B0-----:R0:W2:Y:S02]  /*11d60*/  SYNCS.PHASECHK.TRANS64.TRYWAIT P0, [R4+URZ+0x22860], R2 ;  /* 0x02286002040075a7 */ /* 0x0010a4000800017f */
[----:B--2---:R-:W-:Y:S05]  /*11d70*/  @!P0 NANOSLEEP.SYNCS 0x989680 ;  /* 0x009896800000895d */ /* 0x004fea0003900000 */
[----:B------:R-:W2:Y:S02]  /*11d80*/  @!P0 SYNCS.PHASECHK.TRANS64 P0, [R4+URZ+0x22860], R2 ;  /* 0x02286002040085a7 */ /* 0x000ea4000800007f */
[----:B--2---:R-:W-:Y:S05]  /*11d90*/  @!P0 BRA `(.L_x_477) ;  /* 0xfffffffc00f08947 */ /* 0x004fea000383ffff */
[----:B------:R-:W-:Y:S05]  /*11da0*/  BRA `(.L_x_557) ;  /* 0xffffffcc00987947 */ /* 0x000fea000383ffff */
.L_x_488:
[----:B--2---:R2:W3:Y:S02]  /*11db0*/  SYNCS.PHASECHK.TRANS64.TRYWAIT P0, [R2+URZ+0x22840], R3 ;  /* 0x02284003020075a7 */ /* 0x0044e4000800017f */
[----:B---3--:R-:W-:Y:S05]  /*11dc0*/  @!P0 NANOSLEEP.SYNCS 0x989680 ;  /* 0x009896800000895d */ /* 0x008fea0003900000 */
[----:B------:R-:W3:Y:S02]  /*11dd0*/  @!P0 SYNCS.PHASECHK.TRANS64 P0, [R2+URZ+0x22840], R3 ;  /* 0x02284003020085a7 */ /* 0x000ee4000800007f */
[----:B---3--:R-:W-:Y:S05]  /*11de0*/  @!P0 BRA `(.L_x_488) ;  /* 0xfffffffc00f08947 */ /* 0x008fea000383ffff */
[----:B------:R-:W-:Y:S05]  /*11df0*/  BRA `(.L_x_558) ;  /* 0xffffffd400687947 */ /* 0x000fea000383ffff */
.L_x_493:
[----:B---3--:R3:W4:Y:S02]  /*11e00*/  SYNCS.PHASECHK.TRANS64.TRYWAIT P0, [R2+URZ+0x22860], R3 ;  /* 0x02286003020075a7 */ /* 0x008724000800017f */
[----:B----4-:R-:W-:Y:S05]  /*11e10*/  @!P0 NANOSLEEP.SYNCS 0x989680 ;  /* 0x009896800000895d */ /* 0x010fea0003900000 */
[----:B------:R-:W4:Y:S02]  /*11e20*/  @!P0 SYNCS.PHASECHK.TRANS64 P0, [R2+URZ+0x22860], R3 ;  /* 0x02286003020085a7 */ /* 0x000f24000800007f */
[----:B----4-:R-:W-:Y:S05]  /*11e30*/  @!P0 BRA `(.L_x_493) ;  /* 0xfffffffc00f08947 */ /* 0x010fea000383ffff */
[----:B------:R-:W-:Y:S05]  /*11e40*/  BRA `(.L_x_559) ;  /* 0xffffffd400e47947 */ /* 0x000fea000383ffff */
.L_x_505:
[----:B------:R-:W3:Y:S01]  /*11e50*/  LDL R3, [R1] ;  /* 0x0000000001037983 */ /* 0x000ee20000100800 */
[----:B------:R-:W-:Y:S01]  /*11e60*/  BSSY B0, `(.L_x_560) ;  /* 0x0000008000007945 */ /* 0x000fe20003800000 */
[----:B------:R-:W-:Y:S02]  /*11e70*/  IMAD.MOV.U32 R12, RZ, RZ, RZ ;  /* 0x000000ffff0c7224 */ /* 0x000fe400078e00ff */
[----:B0-----:R-:W-:Y:S02]  /*11e80*/  IMAD.MOV.U32 R11, RZ, RZ, 0x1f ;  /* 0x0000001fff0b7424 */ /* 0x001fe400078e00ff */
[----:B------:R-:W-:Y:S02]  /*11e90*/  IMAD.MOV.U32 R15, RZ, RZ, -0x1 ;  /* 0xffffffffff0f7424 */ /* 0x000fe400078e00ff */
[----:B---3--:R-:W-:-:S07]  /*11ea0*/  IMAD.MOV.U32 R13, RZ, RZ, R3 ;  /* 0x000000ffff0d7224 */ /* 0x008fce00078e0003 */
[----:B-12---:R-:W-:Y:S05]  /*11eb0*/  WARPSYNC.COLLECTIVE R15, `(.L_x_561) ;  /* 0x000000000f087348 */ /* 0x006fea0003c00000 */
[----:B------:R0:W3:Y:S02]  /*11ec0*/  SHFL.IDX P6, R14, R13, R12, R11 ;  /* 0x0000000c0d0e7389 */ /* 0x0000e400000c000b */
[----:B0123--:R-:W-:Y:S01]  /*11ed0*/  ENDCOLLECTIVE ;  /* 0x000000000000791b */ /* 0x00ffe20003800000 */
.L_x_561:
[----:B------:R-:W-:Y:S05]  /*11ee0*/  BSYNC B0 ;  /* 0x0000000000007941 */ /* 0x000fea0003800000 */
.L_x_560:
[----:B------:R0:W5:Y:S01]  /*11ef0*/  LDL R2, [R1+0xc] ;  /* 0x00000c0001027983 */ /* 0x0001620000100800 */
[----:B------:R-:W-:Y:S02]  /*11f00*/  IMAD.MOV.U32 R13, RZ, RZ, R3 ;  /* 0x000000ffff0d7224 */ /* 0x000fe400078e0003 */
[----:B------:R-:W-:Y:S02]  /*11f10*/  IMAD.MOV.U32 R12, RZ, RZ, 0x1 ;  /* 0x00000001ff0c7424 */ /* 0x000fe400078e00ff */
[----:B------:R-:W-:Y:S02]  /*11f20*/  IMAD.MOV.U32 R11, RZ, RZ, 0x1f ;  /* 0x0000001fff0b7424 */ /* 0x000fe400078e00ff */
[----:B------:R-:W-:Y:S02]  /*11f30*/  IMAD.MOV.U32 R15, RZ, RZ, -0x1 ;  /* 0xffffffffff0f7424 */ /* 0x000fe400078e00ff */
[----:B0-----:R-:W-:-:S07]  /*11f40*/  IMAD.MOV.U32 R0, RZ, RZ, R14 ;  /* 0x000000ffff007224 */ /* 0x001fce00078e000e */
[----:B-----5:R-:W-:Y:S05]  /*11f50*/  WARPSYNC.COLLECTIVE R15, `(.L_x_562) ;  /* 0x000000000f087348 */ /* 0x020fea0003c00000 */
[----:B------:R0:W1:Y:S02]  /*11f60*/  SHFL.IDX P6, R14, R13, R12, R11 ;  /* 0x0000000c0d0e7389 */ /* 0x00006400000c000b */
[----:B01---5:R-:W-:Y:S01]  /*11f70*/  ENDCOLLECTIVE ;  /* 0x000000000000791b */ /* 0x023fe20003800000 */
.L_x_562:
[----:B------:R-:W-:Y:S01]  /*11f80*/  ULDC UR4, c[0x0][0xc3c] ;  /* 0x00030f0000047ab9 */ /* 0x000fe20000000800 */
[----:B------:R-:W-:Y:S02]  /*11f90*/  IMAD.IADD R7, R2, 0x1, R16 ;  /* 0x0000000102077824 */ /* 0x000fe400078e0210 */
[----:B------:R-:W-:Y:S02]  /*11fa0*/  IMAD.MOV.U32 R11, RZ, RZ, RZ ;  /* 0x000000ffff0b7224 */ /* 0x000fe400078e00ff */
[----:B------:R-:W-:Y:S01]  /*11fb0*/  IMAD.MOV.U32 R8, RZ, RZ, R14 ;  /* 0x000000ffff087224 */ /* 0x000fe200078e000e */
[----:B------:R-:W-:-:S13]  /*11fc0*/  ISETP.GE.OR P1, PT, R7, UR4, !P0 ;  /* 0x0000000407007c0c */ /* 0x000fda000c726670 */
[----:B------:R-:W0:Y:S08]  /*11fd0*/  @!P1 LDC.64 R2, c[0x0][0xc80] ;  /* 0x00032000ff029b82 */ /* 0x000e300000000a00 */
[----:B------:R-:W1:Y:S01]  /*11fe0*/  @!P1 LDC.64 R4, c[0x0][0xc78] ;  /* 0x00031e00ff049b82 */ /* 0x000e620000000a00 */
[----:B0-----:R-:W-:-:S05]  /*11ff0*/  @!P1 IMAD.WIDE R2, R7, 0x4, R2 ;  /* 0x0000000407029825 */ /* 0x001fca00078e0202 */
[----:B------:R1:W2:Y:S02]  /*12000*/  @!P1 LDG.E R6, desc[UR40][R2.64] ;  /* 0x0000002802069981 */ /* 0x0002a4000c1e1900 */
[----:B-1----:R-:W-:-:S05]  /*12010*/  @!P1 IMAD.WIDE R2, R7, 0x4, R4 ;  /* 0x0000000407029825 */ /* 0x002fca00078e0204 */
[----:B------:R-:W3:Y:S01]  /*12020*/  @!P1 LDG.E R4, desc[UR40][R2.64] ;  /* 0x0000002802049981 */ /* 0x000ee2000c1e1900 */
[----:B------:R-:W-:Y:S01]  /*12030*/  IMAD.MOV.U32 R5, RZ, RZ, RZ ;  /* 0x000000ffff057224 */ /* 0x000fe200078e00ff */
[C---:B------:R-:W-:Y:S02]  /*12040*/  ISETP.GE.U32.AND P2, PT, R16.reuse, 0x2, PT ;  /* 0x000000021000780c */ /* 0x040fe40003f46070 */
[C---:B------:R-:W-:Y:S02]  /*12050*/  ISETP.GE.U32.AND P3, PT, R16.reuse, 0x4, PT ;  /* 0x000000041000780c */ /* 0x040fe40003f66070 */
[C---:B------:R-:W-:Y:S02]  /*12060*/  ISETP.GE.U32.AND P4, PT, R16.reuse, 0x8, PT ;  /* 0x000000081000780c */ /* 0x040fe40003f86070 */
[----:B------:R-:W-:Y:S01]  /*12070*/  ISETP.GE.U32.AND P5, PT, R16, 0x10, PT ;  /* 0x000000101000780c */ /* 0x000fe20003fa6070 */
[----:B--2---:R-:W-:Y:S01]  /*12080*/  @!P1 IMAD.MOV.U32 R5, RZ, RZ, R6 ;  /* 0x000000ffff059224 */ /* 0x004fe200078e0006 */
[----:B------:R-:W-:-:S02]  /*12090*/  CS2R R6, SRZ ;  /* 0x0000000000067805 */ /* 0x000fc4000001ff00 */
[----:B---3--:R-:W-:Y:S01]  /*120a0*/  @!P1 IMAD.MOV.U32 R7, RZ, RZ, R4 ;  /* 0x000000ffff079224 */ /* 0x008fe200078e0004 */
[----:B------:R-:W-:-:S03]  /*120b0*/  ISETP.NE.AND P1, PT, R16, RZ, PT ;  /* 0x000000ff1000720c */ /* 0x000fc60003f25270 */
[----:B------:R-:W-:-:S04]  /*120c0*/  IMAD R2, R7, R5, RZ ;  /* 0x0000000507027224 */ /* 0x000fc800078e02ff */
[----:B------:R-:W-:-:S07]  /*120d0*/  IMAD.MOV.U32 R13, RZ, RZ, R2 ;  /* 0x000000ffff0d7224 */ /* 0x000fce00078e0002 */
[----:B------:R-:W-:Y:S05]  /*120e0*/  WARPSYNC.COLLECTIVE R15, `(.L_x_563) ;  /* 0x000000000f087348 */ /* 0x000fea0003c00000 */
[----:B------:R0:W1:Y:S02]  /*120f0*/  SHFL.UP P6, R14, R13, R12, R11 ;  /* 0x0400000c0d0e7389 */ /* 0x00006400000c000b */
[----:B01----:R-:W-:Y:S01]  /*12100*/  ENDCOLLECTIVE ;  /* 0x000000000000791b */ /* 0x003fe20003800000 */
.L_x_563:
[----:B------:R-:W-:Y:S01]  /*12110*/  IMAD.MOV.U32 R12, RZ, RZ, 0x2 ;  /* 0x00000002ff0c7424 */ /* 0x000fe200078e00ff */
[----:B------:R-:W-:-:S05]  /*12120*/  SEL R3, R14, RZ, P1 ;  /* 0x000000ff0e037207 */ /* 0x000fca0000800000 */
[----:B------:R-:W-:-:S04]  /*12130*/  IMAD.IADD R2, R2, 0x1, R3 ;  /* 0x0000000102027824 */ /* 0x000fc800078e0203 */
[----:B------:R-:W-:-:S07]  /*12140*/  IMAD.MOV.U32 R13, RZ, RZ, R2 ;  /* 0x000000ffff0d7224 */ /* 0x000fce00078e0002 */
[----:B------:R-:W-:Y:S05]  /*12150*/  WARPSYNC.COLLECTIVE R15, `(.L_x_564) ;  /* 0x000000000f087348 */ /* 0x000fea0003c00000 */
[----:B------:R0:W1:Y:S02]  /*12160*/  SHFL.UP P6, R14, R13, R12, R11 ;  /* 0x0400000c0d0e7389 */ /* 0x00006400000c000b */
[----:B01----:R-:W-:Y:S01]  /*12170*/  ENDCOLLECTIVE ;  /* 0x000000000000791b */ /* 0x003fe20003800000 */
.L_x_564:
[----:B------:R-:W-:Y:S01]  /*12180*/  IMAD.MOV.U32 R12, RZ, RZ, 0x4 ;  /* 0x00000004ff0c7424 */ /* 0x000fe200078e00ff */
[----:B------:R-:W-:-:S05]  /*12190*/  SEL R3, R14, RZ, P2 ;  /* 0x000000ff0e037207 */ /* 0x000fca0001000000 */
[----:B------:R-:W-:-:S04]  /*121a0*/  IMAD.IADD R2, R2, 0x1, R3 ;  /* 0x0000000102027824 */ /* 0x000fc800078e0203 */
[----:B------:R-:W-:-:S07]  /*121b0*/  IMAD.MOV.U32 R13, RZ, RZ, R2 ;  /* 0x000000ffff0d7224 */ /* 0x000fce00078e0002 */
[----:B------:R-:W-:Y:S05]  /*121c0*/  WARPSYNC.COLLECTIVE R15, `(.L_x_565) ;  /* 0x000000000f087348 */ /* 0x000fea0003c00000 */
[----:B------:R0:W1:Y:S02]  /*121d0*/  SHFL.UP P6, R14, R13, R12, R11 ;  /* 0x0400000c0d0e7389 */ /* 0x00006400000c000b */
[----:B01----:R-:W-:Y:S01]  /*121e0*/  ENDCOLLECTIVE ;  /* 0x000000000000791b */ /* 0x003fe20003800000 */
.L_x_565:
[----:B------:R-:W-:Y:S01]  /*121f0*/  IMAD.MOV.U32 R12, RZ, RZ, 0x8 ;  /* 0x00000008ff0c7424 */ /* 0x000fe200078e00ff */
[----:B------:R-:W-:-:S05]  /*12200*/  SEL R3, R14, RZ, P3 ;  /* 0x000000ff0e037207 */ /* 0x000fca0001800000 */
[----:B------:R-:W-:-:S04]  /*12210*/  IMAD.IADD R2, R2, 0x1, R3 ;  /* 0x0000000102027824 */ /* 0x000fc800078e0203 */
[----:B------:R-:W-:-:S07]  /*12220*/  IMAD.MOV.U32 R13, RZ, RZ, R2 ;  /* 0x000000ffff0d7224 */ /* 0x000fce00078e0002 */
[----:B------:R-:W-:Y:S05]  /*12230*/  WARPSYNC.COLLECTIVE R15, `(.L_x_566) ;  /* 0x000000000f087348 */ /* 0x000fea0003c00000 */
[----:B------:R0:W1:Y:S02]  /*12240*/  SHFL.UP P6, R14, R13, R12, R11 ;  /* 0x0400000c0d0e7389 */ /* 0x00006400000c000b */
[----:B01----:R-:W-:Y:S01]  /*12250*/  ENDCOLLECTIVE ;  /* 0x000000000000791b */ /* 0x003fe20003800000 */
.L_x_566:
[----:B------:R-:W-:Y:S01]  /*12260*/  IMAD.MOV.U32 R12, RZ, RZ, 0x10 ;  /* 0x00000010ff0c7424 */ /* 0x000fe200078e00ff */
[----:B------:R-:W-:-:S05]  /*12270*/  SEL R3, R14, RZ, P4 ;  /* 0x000000ff0e037207 */ /* 0x000fca0002000000 */
[----:B------:R-:W-:-:S04]  /*12280*/  IMAD.IADD R2, R2, 0x1, R3 ;  /* 0x0000000102027824 */ /* 0x000fc800078e0203 */
[----:B------:R-:W-:-:S07]  /*12290*/  IMAD.MOV.U32 R13, RZ, RZ, R2 ;  /* 0x000000ffff0d7224 */ /* 0x000fce00078e0002 */
[----:B------:R-:W-:Y:S05]  /*122a0*/  WARPSYNC.COLLECTIVE R15, `(.L_x_567) ;  /* 0x000000000f087348 */ /* 0x000fea0003c00000 */
[----:B------:R0:W1:Y:S02]  /*122b0*/  SHFL.UP P6, R14, R13, R12, R11 ;  /* 0x0400000c0d0e7389 */ /* 0x00006400000c000b */
[----:B01----:R-:W-:Y:S01]  /*122c0*/  ENDCOLLECTIVE ;  /* 0x000000000000791b */ /* 0x003fe20003800000 */
.L_x_567:
[----:B------:R-:W-:Y:S02]  /*122d0*/  IMAD.MOV.U32 R12, RZ, RZ, 0x1f ;  /* 0x0000001fff0c7424 */ /* 0x000fe400078e00ff */
[----:B------:R-:W-:Y:S01]  /*122e0*/  IMAD.MOV.U32 R11, RZ, RZ, 0x1f ;  /* 0x0000001fff0b7424 */ /* 0x000fe200078e00ff */
[----:B------:R-:W-:-:S05]  /*122f0*/  SEL R3, R14, RZ, P5 ;  /* 0x000000ff0e037207 */ /* 0x000fca0002800000 */
[----:B------:R-:W-:-:S04]  /*12300*/  IMAD.IADD R2, R2, 0x1, R3 ;  /* 0x0000000102027824 */ /* 0x000fc800078e0203 */
[----:B------:R-:W-:-:S07]  /*12310*/  IMAD.MOV.U32 R13, RZ, RZ, R2 ;  /* 0x000000ffff0d7224 */ /* 0x000fce00078e0002 */
[----:B------:R-:W-:Y:S05]  /*12320*/  WARPSYNC.COLLECTIVE R15, `(.L_x_568) ;  /* 0x000000000f087348 */ /* 0x000fea0003c00000 */
[----:B------:R0:W1:Y:S02]  /*12330*/  SHFL.IDX P6, R14, R13, R12, R11 ;  /* 0x0000000c0d0e7389 */ /* 0x00006400000c000b */
[----:B01----:R-:W-:Y:S01]  /*12340*/  ENDCOLLECTIVE ;  /* 0x000000000000791b */ /* 0x003fe20003800000 */
.L_x_568:
[----:B------:R-:W-:Y:S05]  /*12350*/  BRA `(.L_x_569) ;  /* 0xffffffdc00447947 */ /* 0x000fea000383ffff */
.L_x_508:
[----:B------:R-:W-:Y:S01]  /*12360*/  BSSY B0, `(.L_x_570) ;  /* 0x0000008000007945 */ /* 0x000fe20003800000 */
[----:B------:R-:W-:Y:S02]  /*12370*/  IMAD.MOV.U32 R13, RZ, RZ, R2 ;  /* 0x000000ffff0d7224 */ /* 0x000fe400078e0002 */
[----:B------:R-:W-:Y:S02]  /*12380*/  IMAD.MOV.U32 R12, RZ, RZ, 0x1 ;  /* 0x00000001ff0c7424 */ /* 0x000fe400078e00ff */
[----:B------:R-:W-:Y:S02]  /*12390*/  IMAD.MOV.U32 R11, RZ, RZ, RZ ;  /* 0x000000ffff0b7224 */ /* 0x000fe400078e00ff */
[----:B------:R-:W-:-:S07]  /*123a0*/  IMAD.MOV.U32 R15, RZ, RZ, -0x1 ;  /* 0xffffffffff0f7424 */ /* 0x000fce00078e00ff */
[----:B------:R-:W-:Y:S05]  /*123b0*/  WARPSYNC.COLLECTIVE R15, `(.L_x_571) ;  /* 0x000000000f087348 */ /* 0x000fea0003c00000 */
[----:B------:R0:W1:Y:S02]  /*123c0*/  SHFL.UP P6, R14, R13, R12, R11 ;  /* 0x0400000c0d0e7389 */ /* 0x00006400000c000b */
[----:B01----:R-:W-:Y:S01]  /*123d0*/  ENDCOLLECTIVE ;  /* 0x000000000000791b */ /* 0x003fe20003800000 */
.L_x_571:
[----:B------:R-:W-:Y:S05]  /*123e0*/  BSYNC B0 ;  /* 0x0000000000007941 */ /* 0x000fea0003800000 */
.L_x_570:
[----:B------:R-:W-:Y:S01]  /*123f0*/  SEL R3, R14, RZ, P1 ;  /* 0x000000ff0e037207 */ /* 0x000fe20000800000 */
[----:B------:R-:W-:Y:S02]  /*12400*/  IMAD.MOV.U32 R12, RZ, RZ, 0x2 ;  /* 0x00000002ff0c7424 */ /* 0x000fe400078e00ff */
[----:B------:R-:W-:Y:S02]  /*12410*/  IMAD.MOV.U32 R11, RZ, RZ, RZ ;  /* 0x000000ffff0b7224 */ /* 0x000fe400078e00ff */
[----:B------:R-:W-:Y:S02]  /*12420*/  IMAD.IADD R2, R2, 0x1, R3 ;  /* 0x0000000102027824 */ /* 0x000fe400078e0203 */
[----:B------:R-:W-:Y:S02]  /*12430*/  IMAD.MOV.U32 R15, RZ, RZ, -0x1 ;  /* 0xffffffffff0f7424 */ /* 0x000fe400078e00ff */
[----:B------:R-:W-:-:S07]  /*12440*/  IMAD.MOV.U32 R13, RZ, RZ, R2 ;  /* 0x000000ffff0d7224 */ /* 0x000fce00078e0002 */
[----:B------:R-:W-:Y:S05]  /*12450*/  WARPSYNC.COLLECTIVE R15, `(.L_x_572) ;  /* 0x000000000f087348 */ /* 0x000fea0003c00000 */
[----:B------:R0:W1:Y:S02]  /*12460*/  SHFL.UP P6, R14, R13, R12, R11 ;  /* 0x0400000c0d0e7389 */ /* 0x00006400000c000b */
[----:B01----:R-:W-:Y:S01]  /*12470*/  ENDCOLLECTIVE ;  /* 0x000000000000791b */ /* 0x003fe20003800000 */
.L_x_572:
[----:B------:R-:W-:Y:S01]  /*12480*/  IMAD.MOV.U32 R12, RZ, RZ, 0x4 ;  /* 0x00000004ff0c7424 */ /* 0x000fe200078e00ff */
[----:B------:R-:W-:-:S05]  /*12490*/  SEL R3, R14, RZ, P2 ;  /* 0x000000ff0e037207 */ /* 0x000fca0001000000 */
[----:B------:R-:W-:-:S04]  /*124a0*/  IMAD.IADD R2, R2, 0x1, R3 ;  /* 0x0000000102027824 */ /* 0x000fc800078e0203 */
[----:B------:R-:W-:-:S07]  /*124b0*/  IMAD.MOV.U32 R13, RZ, RZ, R2 ;  /* 0x000000ffff0d7224 */ /* 0x000fce00078e0002 */
[----:B------:R-:W-:Y:S05]  /*124c0*/  WARPSYNC.COLLECTIVE R15, `(.L_x_573) ;  /* 0x000000000f087348 */ /* 0x000fea0003c00000 */
[----:B------:R0:W1:Y:S02]  /*124d0*/  SHFL.UP P6, R14, R13, R12, R11 ;  /* 0x0400000c0d0e7389 */ /* 0x00006400000c000b */
[----:B01----:R-:W-:Y:S01]  /*124e0*/  ENDCOLLECTIVE ;  /* 0x000000000000791b */ /* 0x003fe20003800000 */
.L_x_573:
[----:B------:R-:W-:Y:S01]  /*124f0*/  IMAD.MOV.U32 R12, RZ, RZ, 0x8 ;  /* 0x00000008ff0c7424 */ /* 0x000fe200078e00ff */
[----:B------:R-:W-:-:S05]  /*12500*/  SEL R3, R14, RZ, P3 ;  /* 0x000000ff0e037207 */ /* 0x000fca0001800000 */
[----:B------:R-:W-:-:S04]  /*12510*/  IMAD.IADD R2, R2, 0x1, R3 ;  /* 0x0000000102027824 */ /* 0x000fc800078e0203 */
[----:B------:R-:W-:-:S07]  /*12520*/  IMAD.MOV.U32 R13, RZ, RZ, R2 ;  /* 0x000000ffff0d7224 */ /* 0x000fce00078e0002 */
[----:B------:R-:W-:Y:S05]  /*12530*/  WARPSYNC.COLLECTIVE R15, `(.L_x_574) ;  /* 0x000000000f087348 */ /* 0x000fea0003c00000 */
[----:B------:R0:W1:Y:S02]  /*12540*/  SHFL.UP P6, R14, R13, R12, R11 ;  /* 0x0400000c0d0e7389 */ /* 0x00006400000c000b */
[----:B01----:R-:W-:Y:S01]  /*12550*/  ENDCOLLECTIVE ;  /* 0x000000000000791b */ /* 0x003fe20003800000 */
.L_x_574:
[----:B------:R-:W-:Y:S01]  /*12560*/  IMAD.MOV.U32 R12, RZ, RZ, 0x10 ;  /* 0x00000010ff0c7424 */ /* 0x000fe200078e00ff */
[----:B------:R-:W-:-:S05]  /*12570*/  SEL R3, R14, RZ, P4 ;  /* 0x000000ff0e037207 */ /* 0x000fca0002000000 */
[----:B------:R-:W-:-:S04]  /*12580*/  IMAD.IADD R2, R2, 0x1, R3 ;  /* 0x0000000102027824 */ /* 0x000fc800078e0203 */
[----:B------:R-:W-:-:S07]  /*12590*/  IMAD.MOV.U32 R13, RZ, RZ, R2 ;  /* 0x000000ffff0d7224 */ /* 0x000fce00078e0002 */
[----:B------:R-:W-:Y:S05]  /*125a0*/  WARPSYNC.COLLECTIVE R15, `(.L_x_575) ;  /* 0x000000000f087348 */ /* 0x000fea0003c00000 */
[----:B------:R0:W1:Y:S02]  /*125b0*/  SHFL.UP P6, R14, R13, R12, R11 ;  /* 0x0400000c0d0e7389 */ /* 0x00006400000c000b */
[----:B01----:R-:W-:Y:S01]  /*125c0*/  ENDCOLLECTIVE ;  /* 0x000000000000791b */ /* 0x003fe20003800000 */
.L_x_575:
        /* <DEDUP_REMOVED lines=8> */
.L_x_576:
[----:B------:R-:W-:Y:S05]  /*12650*/  BRA `(.L_x_577) ;  /* 0xffffffdc00307947 */ /* 0x000fea000383ffff */
.L_x_510:
[----:B------:R-:W-:Y:S01]  /*12660*/  BSSY B0, `(.L_x_578) ;  /* 0x0000006000007945 */ /* 0x000fe20003800000 */
[----:B------:R-:W-:Y:S01]  /*12670*/  PLOP3.LUT P6, PT, P6, PT, PT, 0x8, 0x0 ;  /* 0x000000000000781c */ /* 0x000fe200037ce170 */
[----:B------:R-:W-:-:S12]  /*12680*/  IMAD.MOV.U32 R15, RZ, RZ, -0x1 ;  /* 0xffffffffff0f7424 */ /* 0x000fd800078e00ff */
[----:B0-----:R-:W-:Y:S05]  /*12690*/  WARPSYNC.COLLECTIVE R15, `(.L_x_579) ;  /* 0x000000000f087348 */ /* 0x001fea0003c00000 */
[----:B------:R-:W-:Y:S01]  /*126a0*/  VOTE.ANY R14, PT, P6 ;  /* 0x00000000000e7806 */ /* 0x000fe200030e0100 */
[----:B0-----:R-:W-:Y:S06]  /*126b0*/  ENDCOLLECTIVE ;  /* 0x000000000000791b */ /* 0x001fec0003800000 */
.L_x_579:
[----:B------:R-:W-:Y:S05]  /*126c0*/  BSYNC B0 ;  /* 0x0000000000007941 */ /* 0x000fea0003800000 */
.L_x_578:
[----:B------:R-:W-:Y:S02]  /*126d0*/  IMAD.MOV.U32 R8, RZ, RZ, R14 ;  /* 0x000000ffff087224 */ /* 0x000fe400078e000e */
[----:B------:R-:W-:Y:S02]  /*126e0*/  IMAD.MOV.U32 R13, RZ, RZ, R5 ;  /* 0x000000ffff0d7224 */ /* 0x000fe400078e0005 */
[----:B------:R-:W0:Y:S01]  /*126f0*/  POPC R4, R8 ;  /* 0x0000000800047309 */ /* 0x000e220000000000 */
[----:B------:R-:W-:Y:S02]  /*12700*/  IMAD.MOV.U32 R11, RZ, RZ, 0x1f ;  /* 0x0000001fff0b7424 */ /* 0x000fe400078e00ff */
[----:B------:R-:W-:Y:S02]  /*12710*/  IMAD.MOV.U32 R15, RZ, RZ, -0x1 ;  /* 0xffffffffff0f7424 */ /* 0x000fe400078e00ff */
[----:B0-----:R-:W-:-:S07]  /*12720*/  IMAD.MOV.U32 R12, RZ, RZ, R4 ;  /* 0x000000ffff0c7224 */ /* 0x001fce00078e0004 */
[----:B------:R-:W-:Y:S05]  /*12730*/  WARPSYNC.COLLECTIVE R15, `(.L_x_580) ;  /* 0x000000000f087348 */ /* 0x000fea0003c00000 */
[----:B------:R0:W1:Y:S02]  /*12740*/  SHFL.IDX P6, R14, R13, R12, R11 ;  /* 0x0000000c0d0e7389 */ /* 0x00006400000c000b */
[----:B01----:R-:W-:Y:S01]  /*12750*/  ENDCOLLECTIVE ;  /* 0x000000000000791b */ /* 0x003fe20003800000 */
.L_x_580:
[----:B------:R-:W-:Y:S02]  /*12760*/  IMAD.MOV.U32 R13, RZ, RZ, R7 ;  /* 0x000000ffff0d7224 */ /* 0x000fe400078e0007 */
[----:B------:R-:W-:-:S07]  /*12770*/  IMAD.MOV.U32 R5, RZ, RZ, R14 ;  /* 0x000000ffff057224 */ /* 0x000fce00078e000e */
[----:B------:R-:W-:Y:S05]  /*12780*/  WARPSYNC.COLLECTIVE R15, `(.L_x_581) ;  /* 0x000000000f087348 */ /* 0x000fea0003c00000 */
[----:B------:R0:W1:Y:S02]  /*12790*/  SHFL.IDX P6, R14, R13, R12, R11 ;  /* 0x0000000c0d0e7389 */ /* 0x00006400000c000b */
[----:B01----:R-:W-:Y:S01]  /*127a0*/  ENDCOLLECTIVE ;  /* 0x000000000000791b */ /* 0x003fe20003800000 */
.L_x_581:
[----:B------:R-:W-:Y:S01]  /*127b0*/  IMAD.MOV.U32 R7, RZ, RZ, R14 ;  /* 0x000000ffff077224 */ /* 0x000fe200078e000e */
[----:B------:R-:W-:Y:S06]  /*127c0*/  BRA `(.L_x_582) ;  /* 0xffffffdc00107947 */ /* 0x000fec000383ffff */
.L_x_512:
[----:B------:R-:W-:Y:S01]  /*127d0*/  BSSY B0, `(.L_x_583) ;  /* 0x0000007000007945 */ /* 0x000fe20003800000 */
[----:B------:R-:W-:Y:S02]  /*127e0*/  IMAD.MOV.U32 R13, RZ, RZ, R2 ;  /* 0x000000ffff0d7224 */ /* 0x000fe400078e0002 */
[----:B------:R-:W-:Y:S02]  /*127f0*/  IMAD.MOV.U32 R11, RZ, RZ, 0x1f ;  /* 0x0000001fff0b7424 */ /* 0x000fe400078e00ff */
[----:B------:R-:W-:-:S07]  /*12800*/  IMAD.MOV.U32 R15, RZ, RZ, -0x1 ;  /* 0xffffffffff0f7424 */ /* 0x000fce00078e00ff */
[----:B0123--:R-:W-:Y:S05]  /*12810*/  WARPSYNC.COLLECTIVE R15, `(.L_x_584) ;  /* 0x000000000f087348 */ /* 0x00ffea0003c00000 */
[----:B------:R4:W0:Y:S02]  /*12820*/  SHFL.IDX P6, R14, R13, R12, R11 ;  /* 0x0000000c0d0e7389 */ /* 0x00082400000c000b */
[----:B01234-:R-:W-:Y:S01]  /*12830*/  ENDCOLLECTIVE ;  /* 0x000000000000791b */ /* 0x01ffe20003800000 */
.L_x_584:
[----:B------:R-:W-:Y:S05]  /*12840*/  BSYNC B0 ;  /* 0x0000000000007941 */ /* 0x000fea0003800000 */
.L_x_583:
[----:B------:R-:W-:Y:S01]  /*12850*/  IMAD.MOV.U32 R6, RZ, RZ, R14 ;  /* 0x000000ffff067224 */ /* 0x000fe200078e000e */
[----:B------:R-:W-:Y:S06]  /*12860*/  BRA `(.L_x_511) ;  /* 0xffffffdc00007947 */ /* 0x000fec000383ffff */
.L_x_516:
[----:B0-----:R0:W1:Y:S02]  /*12870*/  SYNCS.PHASECHK.TRANS64.TRYWAIT P0, [R0+URZ+0x22820], R3 ;  /* 0x02282003000075a7 */ /* 0x001064000800017f */
[----:B-1----:R-:W-:Y:S05]  /*12880*/  @!P0 NANOSLEEP.SYNCS 0x989680 ;  /* 0x009896800000895d */ /* 0x002fea0003900000 */
[----:B------:R-:W1:Y:S02]  /*12890*/  @!P0 SYNCS.PHASECHK.TRANS64 P0, [R0+URZ+0x22820], R3 ;  /* 0x02282003000085a7 */ /* 0x000e64000800007f */
[----:B-1----:R-:W-:Y:S05]  /*128a0*/  @!P0 BRA `(.L_x_516) ;  /* 0xfffffffc00f08947 */ /* 0x002fea000383ffff */
[----:B------:R-:W-:Y:S05]  /*128b0*/  BRA `(.L_x_585) ;  /* 0xffffffe000947947 */ /* 0x000fea000383ffff */
.L_x_517:
        /* <DEDUP_REMOVED lines=8> */
[----:B0-----:R-:W-:Y:S05]  /*12940*/  WARPSYNC.COLLECTIVE R15, `(.L_x_587) ;  /* 0x000000000f087348 */ /* 0x001fea0003c00000 */
[----:B------:R1:W2:Y:S02]  /*12950*/  SHFL.IDX P6, R14, R13, R12, R11 ;  /* 0x0000000c0d0e7389 */ /* 0x0002a400000c000b */
[----:B012---:R-:W-:Y:S01]  /*12960*/  ENDCOLLECTIVE ;  /* 0x000000000000791b */ /* 0x007fe20003800000 */
.L_x_587:
[----:B------:R-:W-:Y:S05]  /*12970*/  BSYNC B0 ;  /* 0x0000000000007941 */ /* 0x000fea0003800000 */
.L_x_586:
[----:B------:R-:W-:Y:S05]  /*12980*/  BRA `(.L_x_588) ;  /* 0xffffffe0007c7947 */ /* 0x000fea000383ffff */
.L_x_520:
[----:B------:R-:W-:Y:S01]  /*12990*/  BSSY B1, `(.L_x_589) ;  /* 0x0000006000017945 */ /* 0x000fe20003800000 */
[----:B------:R-:W-:-:S07]  /*129a0*/  IMAD.MOV.U32 R15, RZ, RZ, -0x1 ;  /* 0xffffffffff0f7424 */ /* 0x000fce00078e00ff */
[----:B01----:R-:W-:Y:S05]  /*129b0*/  WARPSYNC.COLLECTIVE R15, `(.L_x_590) ;  /* 0x000000000f0c7348 */ /* 0x003fea0003c00000 */
[----:B------:R-:W-:Y:S02]  /*129c0*/  ELECT P6, UR62, PT ;  /* 0x00000000003e782f */ /* 0x000fe400038c0000 */
[----:B------:R-:W-:Y:S01]  /*129d0*/  MOV R14, UR62 ;  /* 0x0000003e000e7c02 */ /* 0x000fe20008000f00 */
[----:B01----:R-:W-:Y:S10]  /*129e0*/  ENDCOLLECTIVE ;  /* 0x000000000000791b */ /* 0x003ff40003800000 */
.L_x_590:
[----:B------:R-:W-:Y:S05]  /*129f0*/  BSYNC B1 ;  /* 0x0000000000017941 */ /* 0x000fea0003800000 */
.L_x_589:
[----:B------:R-:W-:Y:S05]  /*12a00*/  BRA `(.L_x_591) ;  /* 0xffffffe000747947 */ /* 0x000fea000383ffff */
.L_x_522:
[----:B0-----:R0:W1:Y:S02]  /*12a10*/  SYNCS.PHASECHK.TRANS64.TRYWAIT P0, [R6+URZ], R5 ;  /* 0x00000005060075a7 */ /* 0x001064000800017f */
[----:B-1----:R-:W-:Y:S05]  /*12a20*/  @!P0 NANOSLEEP.SYNCS 0x989680 ;  /* 0x009896800000895d */ /* 0x002fea0003900000 */
[----:B------:R-:W1:Y:S02]  /*12a30*/  @!P0 SYNCS.PHASECHK.TRANS64 P0, [R6+URZ], R5 ;  /* 0x00000005060085a7 */ /* 0x000e64000800007f */
[----:B-1----:R-:W-:Y:S05]  /*12a40*/  @!P0 BRA `(.L_x_522) ;  /* 0xfffffffc00f08947 */ /* 0x002fea000383ffff */
[----:B------:R-:W-:Y:S05]  /*12a50*/  BRA `(.L_x_592) ;  /* 0xffffffe000ac7947 */ /* 0x000fea000383ffff */
.L_x_523:
[----:B-1----:R1:W2:Y:S02]  /*12a60*/  SYNCS.PHASECHK.TRANS64.TRYWAIT P0, [R7+URZ], R2 ;  /* 0x00000002070075a7 */ /* 0x0022a4000800017f */
[----:B--2---:R-:W-:Y:S05]  /*12a70*/  @!P0 NANOSLEEP.SYNCS 0x989680 ;  /* 0x009896800000895d */ /* 0x004fea0003900000 */
[----:B------:R-:W2:Y:S02]  /*12a80*/  @!P0 SYNCS.PHASECHK.TRANS64 P0, [R7+URZ], R2 ;  /* 0x00000002070085a7 */ /* 0x000ea4000800007f */
[----:B--2---:R-:W-:Y:S05]  /*12a90*/  @!P0 BRA `(.L_x_523) ;  /* 0xfffffffc00f08947 */ /* 0x004fea000383ffff */
[----:B------:R-:W-:Y:S05]  /*12aa0*/  BRA `(.L_x_593) ;  /* 0xffffffe000a07947 */ /* 0x000fea000383ffff */
.L_x_525:
[----:B--2---:R2:W3:Y:S02]  /*12ab0*/  SYNCS.PHASECHK.TRANS64.TRYWAIT P0, [R4+URZ], R5 ;  /* 0x00000005040075a7 */ /* 0x0044e4000800017f */
[----:B---3--:R-:W-:Y:S05]  /*12ac0*/  @!P0 NANOSLEEP.SYNCS 0x989680 ;  /* 0x009896800000895d */ /* 0x008fea0003900000 */
[----:B------:R-:W3:Y:S02]  /*12ad0*/  @!P0 SYNCS.PHASECHK.TRANS64 P0, [R4+URZ], R5 ;  /* 0x00000005040085a7 */ /* 0x000ee4000800007f */
[----:B---3--:R-:W-:Y:S05]  /*12ae0*/  @!P0 BRA `(.L_x_525) ;  /* 0xfffffffc00f08947 */ /* 0x008fea000383ffff */
[----:B------:R-:W-:Y:S05]  /*12af0*/  BRA `(.L_x_594) ;  /* 0xffffffe000a47947 */ /* 0x000fea000383ffff */
.L_x_595:
        /* <DEDUP_REMOVED lines=16> */
.L_x_6130:


//--------------------- .text._ZN7cutlass13device_kernelIN5flash11enable_sm90INS1_16FlashAttnFwdSm90INS1_25CollectiveMainloopFwdSm90ILi2EN4cute5tupleIJNS5_1CILi1EEES8_S8_EEENS6_IJNS7_ILi128EEENS7_ILi96EEENS7_ILi64EEEEEELi256ENS_10bfloat16_tEfNS_4arch4Sm90ELb0ELb0ELb0ELb1ELb0ELb1ELb0ELb1ELb0ELb1ELb1ELb0EEENS1_21CollectiveEpilogueFwdINS6_IJSA_NS7_ILi256EEESB_EEES9_SE_SG_Li256ELb1ELb1ELb1ELb0EEENS1_36VarlenDynamicPersistentTileSchedulerILi128ELi96ELi256ELi128ELb1ELb1ELb1ELb0ELb1ELb1EEEEEEEEEvNT_6ParamsE --------------------------
	.section	.text._ZN7cutlass13device_kernelIN5flash11enable_sm90INS1_16FlashAttnFwdSm90INS1_25CollectiveMainloopFwdSm90ILi2EN4cute5tupleIJNS5_1CILi1EEES8_S8_EEENS6_IJNS7_ILi128EEENS7_ILi96EEENS7_ILi64EEEEEELi256ENS_10bfloat16_tEfNS_4arch4Sm90ELb0ELb0ELb0ELb1ELb0ELb1ELb0ELb1ELb0ELb1ELb1ELb0EEENS1_21CollectiveEpilogueFwdINS6_IJSA_NS7_ILi256EEESB_EEES9_SE_SG_Li256ELb1ELb1ELb1ELb0EEENS1_36VarlenDynamicPersistentTileSchedulerILi128ELi96ELi256ELi128ELb1ELb1ELb1ELb0ELb1ELb1EEEEEEEEEvNT_6ParamsE,"ax",@progbits
	.align	128
.text._ZN7cutlass13device_kernelIN5flash11enable_sm90INS1_16FlashAttnFwdSm90INS1_25CollectiveMainloopFwdSm90ILi2EN4cute5tupleIJNS5_1CILi1EEES8_S8_EEENS6_IJNS7_ILi128EEENS7_ILi96EEENS7_ILi64EEEEEELi256ENS_10bfloat16_tEfNS_4arch4Sm90ELb0ELb0ELb0ELb1ELb0ELb1ELb0ELb1ELb0ELb1ELb1ELb0EEENS1_21CollectiveEpilogueFwdINS6_IJSA_NS7_ILi256EEESB_EEES9_SE_SG_Li256ELb1ELb1ELb1ELb0EEENS1_36VarlenDynamicPersistentTileSchedulerILi128ELi96ELi256ELi128ELb1ELb1ELb1ELb0ELb1ELb1EEEEEEEEEvNT_6ParamsE:
        .type           _ZN7cutlass13device_kernelIN5flash11enable_sm90INS1_16FlashAttnFwdSm90INS1_25CollectiveMainloopFwdSm90ILi2EN4cute5tupleIJNS5_1CILi1EEES8_S8_EEENS6_IJNS7_ILi128EEENS7_ILi96EEENS7_ILi64EEEEEELi256ENS_10bfloat16_tEfNS_4arch4Sm90ELb0ELb0ELb0ELb1ELb0ELb1ELb0ELb1ELb0ELb1ELb1ELb0EEENS1_21CollectiveEpilogueFwdINS6_IJSA_NS7_ILi256EEESB_EEES9_SE_SG_Li256ELb1ELb1ELb1ELb0EEENS1_36VarlenDynamicPersistentTileSchedulerILi128ELi96ELi256ELi128ELb1ELb1ELb1ELb0ELb1ELb1EEEEEEEEEvNT_6ParamsE,@function
        .size           _ZN7cutlass13device_kernelIN5flash11enable_sm90INS1_16FlashAttnFwdSm90INS1_25CollectiveMainloopFwdSm90ILi2EN4cute5tupleIJNS5_1CILi1EEES8_S8_EEENS6_IJNS7_ILi128EEENS7_ILi96EEENS7_ILi64EEEEEELi256ENS_10bfloat16_tEfNS_4arch4Sm90ELb0ELb0ELb0ELb1ELb0ELb1ELb0ELb1ELb0ELb1ELb1ELb0EEENS1_21CollectiveEpilogueFwdINS6_IJSA_NS7_ILi256EEESB_EEES9_SE_SG_Li256ELb1ELb1ELb1ELb0EEENS1_36VarlenDynamicPersistentTileSchedulerILi128ELi96ELi256ELi128ELb1ELb1ELb1ELb0ELb1ELb1EEEEEEEEEvNT_6ParamsE,(.L_x_6131 - _ZN7cutlass13device_kernelIN5flash11enable_sm90INS1_16FlashAttnFwdSm90INS1_25CollectiveMainloopFwdSm90ILi2EN4cute5tupleIJNS5_1CILi1EEES8_S8_EEENS6_IJNS7_ILi128EEENS7_ILi96EEENS7_ILi64EEEEEELi256ENS_10bfloat16_tEfNS_4arch4Sm90ELb0ELb0ELb0ELb1ELb0ELb1ELb0ELb1ELb0ELb1ELb1ELb0EEENS1_21CollectiveEpilogueFwdINS6_IJSA_NS7_ILi256EEESB_EEES9_SE_SG_Li256ELb1ELb1ELb1ELb0EEENS1_36VarlenDynamicPersistentTileSchedulerILi128ELi96ELi256ELi128ELb1ELb1ELb1ELb0ELb1ELb1EEEEEEEEEvNT_6ParamsE)
        .other          _ZN7cutlass13device_kernelIN5flash11enable_sm90INS1_16FlashAttnFwdSm90INS1_25CollectiveMainloopFwdSm90ILi2EN4cute5tupleIJNS5_1CILi1EEES8_S8_EEENS6_IJNS7_ILi128EEENS7_ILi96EEENS7_ILi64EEEEEELi256ENS_10bfloat16_tEfNS_4arch4Sm90ELb0ELb0ELb0ELb1ELb0ELb1ELb0ELb1ELb0ELb1ELb1ELb0EEENS1_21CollectiveEpilogueFwdINS6_IJSA_NS7_ILi256EEESB_EEES9_SE_SG_Li256ELb1ELb1ELb1ELb0EEENS1_36VarlenDynamicPersistentTileSchedulerILi128ELi96ELi256ELi128ELb1ELb1ELb1ELb0ELb1ELb1EEEEEEEEEvNT_6ParamsE,@"STO_CUDA_ENTRY STV_DEFAULT"
_ZN7cutlass13device_kernelIN5flash11enable_sm90INS1_16FlashAttnFwdSm90INS1_25CollectiveMainloopFwdSm90ILi2EN4cute5tupleIJNS5_1CILi1EEES8_S8_EEENS6_IJNS7_ILi128EEENS7_ILi96EEENS7_ILi64EEEEEELi256ENS_10bfloat16_tEfNS_4arch4Sm90ELb0ELb0ELb0ELb1ELb0ELb1ELb0ELb1ELb0ELb1ELb1ELb0EEENS1_21CollectiveEpilogueFwdINS6_IJSA_NS7_ILi256EEESB_EEES9_SE_SG_Li256ELb1ELb1ELb1ELb0EEENS1_36VarlenDynamicPersistentTileSchedulerILi128ELi96ELi256ELi128ELb1ELb1ELb1ELb0ELb1ELb1EEEEEEEEEvNT_6ParamsE:
        /* <DEDUP_REMOVED lines=13> */
[----:B------:R-:W-:Y:S02]  /*00d0*/  UIADD3 UR10, UP2, UR4, 0x570, URZ ;  /* 0x00000570040a7890 */ /* 0x000fe4000ff5e03f */
[----:B------:R-:W-:Y:S02]  /*00e0*/  UIADD3 UR4, UP3, UR4, 0x670, URZ ;  /* 0x0000067004047890 */ /* 0x000fe4000ff7e03f */
[----:B------:R-:W-:-:S02]  /*00f0*/  UIADD3.X UR7, URZ, UR5, URZ, UP0, !UPT ;  /* 0x000000053f077290 */ /* 0x000fc400087fe43f */
[----:B------:R-:W-:Y:S02]  /*0100*/  UIADD3.X UR9, URZ, UR5, URZ, UP1, !UPT ;  /* 0x000000053f097290 */ /* 0x000fe40008ffe43f */
[----:B------:R-:W-:Y:S02]  /*0110*/  UIADD3.X UR11, URZ, UR5, URZ, UP2, !UPT ;  /* 0x000000053f0b7290 */ /* 0x000fe400097fe43f */
[----:B------:R-:W-:-:S03]  /*0120*/  UIADD3.X UR5, URZ, UR5, URZ, UP3, !UPT ;  /* 0x000000053f057290 */ /* 0x000fc60009ffe43f */
[----:B------:R0:W-:Y:S02]  /*0130*/  UTMACCTL.PF [UR6] ;  /* 0x00000000060079b9 */ /* 0x0001e40008040000 */
[----:B------:R0:W-:Y:S02]  /*0140*/  UTMACCTL.PF [UR8] ;  /* 0x00000000080079b9 */ /* 0x0001e40008040000 */
[----:B------:R0:W-:Y:S02]  /*0150*/  UTMACCTL.PF [UR10] ;  /* 0x000000000a0079b9 */ /* 0x0001e40008040000 */
[----:B------:R0:W-:Y:S02]  /*0160*/  UTMACCTL.PF [UR4] ;  /* 0x00000000040079b9 */ /* 0x0001e40008040000 */
[----:B0-----:R-:W-:Y:S01]  /*0170*/  NOP ;  /* 0x0000000000007918 */ /* 0x001fe20000000000 */
.L_x_597:
[----:B------:R-:W-:Y:S05]  /*0180*/  BSYNC B0 ;  /* 0x0000000000007941 */ /* 0x000fea0003800000 */
.L_x_596:
        /* <DEDUP_REMOVED lines=41> */
.L_x_598:
        /* <DEDUP_REMOVED lines=22> */
.L_x_599:
        /* <DEDUP_REMOVED lines=18> */
.L_x_600:
        /* <DEDUP_REMOVED lines=22> */
.L_x_601:
        /* <DEDUP_REMOVED lines=22> */
.L_x_602:
        /* <DEDUP_REMOVED lines=8> */
.L_x_605:
        /* <DEDUP_REMOVED lines=11> */
[----:B------:R-:W-:Y:S04]  /*0a90*/  BAR.SYNC.DEFER_BLOCKING 0x5, 0x180 ;  /* 0x0146000000007b1d */ /* 0x000fe80000010000 */
[----:B------:R-:W-:-:S02]  /*0aa0*/  IMAD.U32 R19, RZ, RZ, UR4 ;  /* 0x00000004ff137e24 */ /* 0x000fc4000f8e00ff */
[----:B------:R-:W-:-:S03]  /*0ab0*/  ULDC UR4, c[0x0][0xc3c] ;  /* 0x00030f0000047ab9 */ /* 0x000fc60000000800 */
[----:B------:R-:W0:Y:S01]  /*0ac0*/  LDS.128 R152, [R19+0x228d0] ;  /* 0x0228d00013987984 */ /* 0x000e220000000c00 */
[----:B------:R-:W-:Y:S06]  /*0ad0*/  BAR.ARV 0x4, 0x180 ;  /* 0x0106000000007b1d */ /* 0x000fec0000002000 */
[----:B0-----:R-:W-:-:S13]  /*0ae0*/  ISETP.GE.AND P0, PT, R155, UR4, PT ;  /* 0x000000049b007c0c */ /* 0x001fda000bf06270 */
[----:B------:R-:W-:Y:S05]  /*0af0*/  @P0 BRA `(.L_x_606) ;  /* 0x00000190001c0947 */ /* 0x000fea0003800000 */
[----:B------:R-:W-:Y:S01]  /*0b00*/  VIADD R6, R6, 0xffffff80 ;  /* 0xffffff8006067836 */ /* 0x000fe20000000000 */
[----:B------:R-:W-:Y:S01]  /*0b10*/  CS2R R200, SRZ ;  /* 0x0000000000c87805 */ /* 0x000fe2000001ff00 */
[----:B------:R-:W-:Y:S01]  /*0b20*/  IMAD.MOV.U32 R221, RZ, RZ, RZ ;  /* 0x000000ffffdd7224 */ /* 0x000fe200078e00ff */
[----:B------:R-:W-:Y:S01]  /*0b30*/  ULOP3.LUT UR44, UR36, 0x1, URZ, 0xfc, !UPT ;  /* 0x00000001242c7892 */ /* 0x000fe2000f8efc3f */
[----:B------:R-:W-:Y:S01]  /*0b40*/  IMAD.MOV.U32 R208, RZ, RZ, RZ ;  /* 0x000000ffffd07224 */ /* 0x000fe200078e00ff */
[----:B------:R-:W-:-:S04]  /*0b50*/  SHF.R.S32.HI R3, RZ, 0x1f, R6 ;  /* 0x0000001fff037819 */ /* 0x000fc80000011406 */
[CC--:B------:R-:W-:Y:S02]  /*0b60*/  LEA.HI R0, R3.reuse, R6.reuse, RZ, 0x7 ;  /* 0x0000000603007211 */ /* 0x0c0fe400078f38ff */
[CC--:B------:R-:W-:Y:S02]  /*0b70*/  LEA.HI R2, R3.reuse, R6.reuse, RZ, 0x4 ;  /* 0x0000000603027211 */ /* 0x0c0fe400078f20ff */
[----:B------:R-:W-:Y:S02]  /*0b80*/  LOP3.LUT R5, R0, 0xffffff80, RZ, 0xc0, !PT ;  /* 0xffffff8000057812 */ /* 0x000fe400078ec0ff */
[----:B------:R-:W-:Y:S02]  /*0b90*/  SHF.R.S32.HI R7, RZ, 0x4, R2 ;  /* 0x00000004ff077819 */ /* 0x000fe40000011402 */
[----:B------:R-:W-:Y:S01]  /*0ba0*/  LEA.HI R210, R3, R6, RZ, 0x5 ;  /* 0x0000000603d27211 */ /* 0x000fe200078f28ff */
[----:B------:R-:W-:Y:S01]  /*0bb0*/  IMAD.IADD R13, R6, 0x1, -R5 ;  /* 0x00000001060d7824 */ /* 0x000fe200078e0a05 */
[----:B------:R-:W-:-:S02]  /*0bc0*/  SHF.R.S32.HI R5, RZ, 0x7, R0 ;  /* 0x00000007ff057819 */ /* 0x000fc40000011400 */
[----:B------:R-:W-:Y:S02]  /*0bd0*/  LEA.HI R4, R2, R7, RZ, 0x1 ;  /* 0x0000000702047211 */ /* 0x000fe400078f08ff */
[----:B------:R-:W-:Y:S01]  /*0be0*/  SHF.R.S32.HI R8, RZ, 0x1f, R13 ;  /* 0x0000001fff087819 */ /* 0x000fe2000001140d */
[----:B------:R-:W-:Y:S01]  /*0bf0*/  STL [R1+0x54], R13 ;  /* 0x0000540d01007387 */ /* 0x000fe20000100800 */
[----:B------:R-:W-:Y:S02]  /*0c00*/  LEA.HI R0, R0, R5, RZ, 0x1 ;  /* 0x0000000500007211 */ /* 0x000fe400078f08ff */
[----:B------:R-:W-:Y:S02]  /*0c10*/  LEA.HI R9, R8, R13, RZ, 0x2 ;  /* 0x0000000d08097211 */ /* 0x000fe400078f10ff */
[----:B------:R-:W-:Y:S02]  /*0c20*/  LOP3.LUT R0, R0, 0x3fffffe, RZ, 0xc0, !PT ;  /* 0x03fffffe00007812 */ /* 0x000fe400078ec0ff */
[----:B------:R-:W-:-:S02]  /*0c30*/  SHF.R.S32.HI R10, RZ, 0x2, R9 ;  /* 0x00000002ff0a7819 */ /* 0x000fc40000011409 */
[----:B------:R-:W-:Y:S01]  /*0c40*/  SHF.R.S32.HI R11, RZ, 0x1f, R9 ;  /* 0x0000001fff0b7819 */ /* 0x000fe20000011409 */
[----:B------:R-:W-:Y:S01]  /*0c50*/  IMAD.IADD R0, R5, 0x1, -R0 ;  /* 0x0000000105007824 */ /* 0x000fe200078e0a00 */
[----:B------:R-:W-:Y:S02]  /*0c60*/  LOP3.LUT R4, R4, 0x1ffffffe, RZ, 0xc0, !PT ;  /* 0x1ffffffe04047812 */ /* 0x000fe400078ec0ff */
[CC--:B------:R-:W-:Y:S02]  /*0c70*/  LEA.HI R18, R3.reuse, R6.reuse, RZ, 0x2 ;  /* 0x0000000603127211 */ /* 0x0c0fe400078f10ff */
[----:B------:R-:W-:Y:S01]  /*0c80*/  LEA.HI R3, R3, R6, RZ, 0x3 ;  /* 0x0000000603037211 */ /* 0x000fe200078f18ff */
[----:B------:R-:W-:Y:S01]  /*0c90*/  IMAD.IADD R4, R7, 0x1, -R4 ;  /* 0x0000000107047824 */ /* 0x000fe200078e0a04 */
[----:B------:R-:W-:Y:S02]  /*0ca0*/  LEA.HI R11, R11, R10, RZ, 0x3 ;  /* 0x0000000a0b0b7211 */ /* 0x000fe400078f18ff */
[----:B------:R-:W-:Y:S01]  /*0cb0*/  LOP3.LUT R5, R2, 0x3fffff0, RZ, 0xc0, !PT ;  /* 0x03fffff002057812 */ /* 0x000fe200078ec0ff */
[----:B------:R-:W-:Y:S01]  /*0cc0*/  IMAD.MOV.U32 R2, RZ, RZ, RZ ;  /* 0x000000ffff027224 */ /* 0x000fe200078e00ff */
[----:B------:R-:W-:-:S02]  /*0cd0*/  LOP3.LUT R7, R3, 0xfffffff8, RZ, 0xc0, !PT ;  /* 0xfffffff803077812 */ /* 0x000fc400078ec0ff */
[----:B------:R-:W-:Y:S01]  /*0ce0*/  LOP3.LUT R11, R11, 0xfffffff8, RZ, 0xc0, !PT ;  /* 0xfffffff80b0b7812 */ /* 0x000fe200078ec0ff */
[----:B------:R-:W-:Y:S01]  /*0cf0*/  IMAD.IADD R5, R6, 0x1, -R5 ;  /* 0x0000000106057824 */ /* 0x000fe200078e0a05 */
[----:B------:R-:W-:Y:S01]  /*0d00*/  LEA.HI R8, R8, R13, RZ, 0x5 ;  /* 0x0000000d08087211 */ /* 0x000fe200078f28ff */
[----:B------:R-:W-:Y:S01]  /*0d10*/  IMAD.IADD R7, R6, 0x1, -R7 ;  /* 0x0000000106077824 */ /* 0x000fe200078e0a07 */
[----:B------:R-:W-:Y:S01]  /*0d20*/  LOP3.LUT R3, R18, 0xfffffffc, RZ, 0xc0, !PT ;  /* 0xfffffffc12037812 */ /* 0x000fe200078ec0ff */
[----:B------:R-:W-:Y:S01]  /*0d30*/  IMAD.IADD R11, R10, 0x1, -R11 ;  /* 0x000000010a0b7824 */ /* 0x000fe200078e0a0b */
[----:B------:R-:W-:Y:S01]  /*0d40*/  SHF.R.S32.HI R210, RZ, 0x5, R210 ;  /* 0x00000005ffd27819 */ /* 0x000fe200000114d2 */
[----:B------:R-:W-:Y:S01]  /*0d50*/  IMAD.SHL.U32 R203, R7, 0x8, RZ ;  /* 0x0000000807cb7824 */ /* 0x000fe200078e00ff */
[----:B------:R-:W-:Y:S01]  /*0d60*/  SHF.R.S32.HI R18, RZ, 0x2, R18 ;  /* 0x00000002ff127819 */ /* 0x000fe20000011412 */
[----:B------:R-:W-:Y:S01]  /*0d70*/  IMAD.IADD R3, R6, 0x1, -R3 ;  /* 0x0000000106037824 */ /* 0x000fe200078e0a03 */
[----:B------:R-:W-:Y:S01]  /*0d80*/  SHF.R.S32.HI R8, RZ, 0x5, R8 ;  /* 0x00000005ff087819 */ /* 0x000fe20000011408 */
[----:B------:R-:W-:Y:S01]  /*0d90*/  IMAD R5, R210, 0x10, R5 ;  /* 0x00000010d2057824 */ /* 0x000fe200078e0205 */
[----:B------:R-:W-:Y:S01]  /*0da0*/  LOP3.LUT R9, R9, 0x7ffffffc, RZ, 0xc0, !PT ;  /* 0x7ffffffc09097812 */ /* 0x000fe200078ec0ff */
[----:B------:R-:W-:Y:S01]  /*0db0*/  VIADD R220, R18, 0x40 ;  /* 0x0000004012dc7836 */ /* 0x000fe20000000000 */
[----:B------:R-:W-:Y:S01]  /*0dc0*/  SHF.R.S32.HI R224, RZ, 0x1f, R18 ;  /* 0x0000001fffe07819 */ /* 0x000fe20000011412 */
[----:B------:R-:W-:-:S02]  /*0dd0*/  IMAD R11, R8, 0x10, R11 ;  /* 0x00000010080b7824 */ /* 0x000fc400078e020b */
[----:B------:R-:W-:Y:S01]  /*0de0*/  IMAD R6, R5, 0x8, R4 ;  /* 0x0000000805067824 */ /* 0x000fe200078e0204 */
[----:B------:R-:W-:Y:S01]  /*0df0*/  SHF.R.S32.HI R5, RZ, 0x1f, R220 ;  /* 0x0000001fff057819 */ /* 0x000fe200000114dc */
[----:B------:R-:W-:Y:S01]  /*0e00*/  IMAD R12, R0, 0x40, R11 ;  /* 0x00000040000c7824 */ /* 0x000fe200078e020b */
[----:B------:R-:W-:Y:S01]  /*0e10*/  LEA.HI R0, R3, R3, RZ, 0x1 ;  /* 0x0000000303007211 */ /* 0x000fe200078f08ff */
[----:B------:R-:W-:Y:S01]  /*0e20*/  IMAD.SHL.U32 R209, R220, 0x40, RZ ;  /* 0x00000040dcd17824 */ /* 0x000fe200078e00ff */
[----:B------:R-:W-:Y:S01]  /*0e30*/  LEA.HI R5, R5, R220, RZ, 0x3 ;  /* 0x000000dc05057211 */ /* 0x000fe200078f18ff */
[C---:B------:R-:W-:Y:S01]  /*0e40*/  IMAD.SHL.U32 R16, R3.reuse, 0x8, RZ ;  /* 0x0000000803107824 */ /* 0x040fe200078e00ff */
[----:B------:R-:W-:Y:S01]  /*0e50*/  LOP3.LUT R0, R0, 0x1ffffffe, RZ, 0xc0, !PT ;  /* 0x1ffffffe00007812 */ /* 0x000fe200078ec0ff */
[----:B------:R-:W-:Y:S01]  /*0e60*/  IMAD.SHL.U32 R22, R3, 0x4, RZ ;  /* 0x0000000403167824 */ /* 0x000fe200078e00ff */
[----:B------:R-:W-:Y:S01]  /*0e70*/  LOP3.LUT R209, R209, 0x1c0, RZ, 0xc0, !PT ;  /* 0x000001c0d1d17812 */ /* 0x000fe200078ec0ff */
[----:B------:R-:W-:Y:S01]  /*0e80*/  IMAD.SHL.U32 R5, R5, 0x40, RZ ;  /* 0x0000004005057824 */ /* 0x000fe200078e00ff */
[----:B------:R-:W-:Y:S01]  /*0e90*/  STL [R1+0x68], R12 ;  /* 0x0000680c01007387 */ /* 0x000fe20000100800 */
[----:B------:R-:W-:Y:S01]  /*0ea0*/  IMAD.IADD R0, R3, 0x1, -R0 ;  /* 0x0000000103007824 */ /* 0x000fe200078e0a00 */
[----:B------:R-:W-:Y:S01]  /*0eb0*/  SHF.R.S32.HI R3, RZ, 0x1f, R203 ;  /* 0x0000001fff037819 */ /* 0x000fe200000114cb */
[----:B------:R-:W-:Y:S01]  /*0ec0*/  VIADD R214, R203, 0x40 ;  /* 0x00000040cbd67836 */ /* 0x000fe20000000000 */
[----:B------:R-:W-:Y:S01]  /*0ed0*/  SHF.R.U32.HI R4, RZ, 0x3, R209 ;  /* 0x00000003ff047819 */ /* 0x000fe200000116d1 */
[----:B------:R-:W-:Y:S01]  /*0ee0*/  IMAD R0, R0, 0x8, R12 ;  /* 0x0000000800007824 */ /* 0x000fe200078e020c */
[----:B------:R-:W-:Y:S01]  /*0ef0*/  LOP3.LUT R3, R209, 0x38, R16, 0xf8, !PT ;  /* 0x00000038d1037812 */ /* 0x000fe200078ef810 */
[----:B------:R-:W-:Y:S01]  /*0f00*/  IMAD.IADD R9, R13, 0x1, -R9 ;  /* 0x000000010d097824 */ /* 0x000fe200078e0a09 */
[----:B------:R-:W-:Y:S01]  /*0f10*/  LOP3.LUT R212, R5, 0xfffffe00, RZ, 0xc0, !PT ;  /* 0xfffffe0005d47812 */ /* 0x000fe200078ec0ff */
[----:B------:R-:W-:Y:S01]  /*0f20*/  VIADD R213, R203, 0x80 ;  /* 0x00000080cbd57836 */ /* 0x000fe20000000000 */
[----:B------:R-:W-:Y:S01]  /*0f30*/  SHF.R.S32.HI R5, RZ, 0x1f, R214 ;  /* 0x0000001fff057819 */ /* 0x000fe200000114d6 */
[----:B------:R-:W-:Y:S01]  /*0f40*/  IMAD.SHL.U32 R5, R6, 0x8, RZ ;  /* 0x0000000806057824 */ /* 0x000fe200078e00ff */
[----:B------:R-:W-:Y:S01]  /*0f50*/  LOP3.LUT R4, R212, R3, R4, 0xf6, !PT ;  /* 0x00000003d4047212 */ /* 0x000fe200078ef604 */
[----:B------:R-:W-:Y:S01]  /*0f60*/  IMAD.SHL.U32 R225, R9, 0x2, RZ ;  /* 0x0000000209e17824 */ /* 0x000fe200078e00ff */
[----:B------:R-:W-:Y:S01]  /*0f70*/  SHF.R.S32.HI R7, RZ, 0x1f, R213 ;  /* 0x0000001fff077819 */ /* 0x000fe200000114d5 */
[----:B------:R-:W-:Y:S01]  /*0f80*/  VIADD R202, R22, 0x10 ;  /* 0x0000001016ca7836 */ /* 0x000fe20000000000 */
[----:B------:R0:W-:Y:S01]  /*0f90*/  STL [R1+0x70], R5 ;  /* 0x0000700501007387 */ /* 0x0001e20000100800 */
[----:B------:R-:W-:-:S02]  /*0fa0*/  IMAD R3, R4, 0x2, R19 ;  /* 0x0000000204037824 */ /* 0x000fc400078e0213 */
[C---:B------:R-:W-:Y:S02]  /*0fb0*/  VIADD R27, R225.reuse, 0x18 ;  /* 0x00000018e11b7836 */ /* 0x040fe40000000000 */
[C---:B------:R-:W-:Y:S01]  /*0fc0*/  VIADD R24, R225.reuse, 0x30 ;  /* 0x00000030e1187836 */ /* 0x040fe20000000000 */
[----:B------:R1:W-:Y:S01]  /*0fd0*/  STL [R1+0x64], R3 ;  /* 0x0000640301007387 */ /* 0x0003e20000100800 */
[C---:B------:R-:W-:Y:S01]  /*0fe0*/  VIADD R15, R225.reuse, 0x48 ;  /* 0x00000048e10f7836 */ /* 0x040fe20000000000 */
[----:B------:R-:W-:Y:S01]  /*0ff0*/  SHF.R.S32.HI R4, RZ, 0x1f, R27 ;  /* 0x0000001fff047819 */ /* 0x000fe2000001141b */
[C---:B------:R-:W-:Y:S01]  /*1000*/  VIADD R11, R225.reuse, 0x60 ;  /* 0x00000060e10b7836 */ /* 0x040fe20000000000 */
[----:B------:R2:W-:Y:S01]  /*1010*/  STL [R1+0x6c], R0 ;  /* 0x00006c0001007387 */ /* 0x0005e20000100800 */
[C---:B------:R-:W-:Y:S01]  /*1020*/  VIADD R8, R225.reuse, 0x78 ;  /* 0x00000078e1087836 */ /* 0x040fe20000000000 */
[----:B------:R-:W-:Y:S01]  /*1030*/  SHF.R.S32.HI R4, RZ, 0x1f, R24 ;  /* 0x0000001fff047819 */ /* 0x000fe20000011418 */
[C---:B0-----:R-:W-:Y:S01]  /*1040*/  VIADD R5, R225.reuse, 0x90 ;  /* 0x00000090e1057836 */ /* 0x041fe20000000000 */
[----:B------:R-:W-:Y:S01]  /*1050*/  SHF.R.S32.HI R4, RZ, 0x1f, R15 ;  /* 0x0000001fff047819 */ /* 0x000fe2000001140f */
[C---:B------:R-:W-:Y:S01]  /*1060*/  VIADD R237, R225.reuse, 0xa0 ;  /* 0x000000a0e1ed7836 */ /* 0x040fe20000000000 */
[----:B------:R-:W-:Y:S01]  /*1070*/  SHF.R.S32.HI R4, RZ, 0x1f, R11 ;  /* 0x0000001fff047819 */ /* 0x000fe2000001140b */
[C---:B-1----:R-:W-:Y:S01]  /*1080*/  VIADD R3, R225.reuse, 0x98 ;  /* 0x00000098e1037836 */ /* 0x042fe20000000000 */
        /* <DEDUP_REMOVED lines=47> */
[----:B------:R-:W-:Y:S02]  /*1380*/  SHF.R.S32.HI R5, RZ, 0x1f, R228 ;  /* 0x0000001fff057819 */ /* 0x000fe400000114e4 */
[----:B------:R-:W-:Y:S02]  /*1390*/  SHF.R.S32.HI R4, RZ, 0x1f, R227 ;  /* 0x0000001fff047819 */ /* 0x000fe400000114e3 */
[----:B--2---:R-:W-:-:S07]  /*13a0*/  SHF.R.S32.HI R3, RZ, 0x1f, R226 ;  /* 0x0000001fff037819 */ /* 0x004fce00000114e2 */
.L_x_752:
[----:B0-23--:R-:W0:Y:S02]  /*13b0*/  LDC.64 R4, c[0x0][0xc88] ;  /* 0x00032200ff047b82 */ /* 0x00de240000000a00 */
[----:B0-----:R-:W-:-:S05]  /*13c0*/  IMAD.WIDE R4, R155, 0x4, R4 ;  /* 0x000000049b047825 */ /* 0x001fca00078e0204 */
[----:B------:R-:W2:Y:S01]  /*13d0*/  LDG.E R217, desc[UR40][R4.64] ;  /* 0x0000002804d97981 */ /* 0x000ea2000c1e1900 */
[----:B------:R-:W-:Y:S05]  /*13e0*/  YIELD ;  /* 0x0000000000007946 */ /* 0x000fea0003800000 */
[----:B------:R-:W-:Y:S01]  /*13f0*/  ULDC.64 UR4, c[0x0][0xa28] ;  /* 0x00028a0000047ab9 */ /* 0x000fe20000000a00 */
[----:B------:R-:W-:Y:S01]  /*1400*/  ULDC.64 UR8, c[0x0][0xa18] ;  /* 0x0002860000087ab9 */ /* 0x000fe20000000a00 */
[----:B------:R-:W-:Y:S01]  /*1410*/  ISETP.NE.U32.AND P1, PT, RZ, UR4, PT ;  /* 0x00000004ff007c0c */ /* 0x000fe2000bf25070 */
[----:B------:R-:W-:Y:S01]  /*1420*/  ULDC.64 UR6, c[0x0][0xa08] ;  /* 0x0002820000067ab9 */ /* 0x000fe20000000a00 */
[----:B----4-:R-:W-:Y:S01]  /*1430*/  IMAD.MOV.U32 R11, RZ, RZ, RZ ;  /* 0x000000ffff0b7224 */ /* 0x010fe200078e00ff */
[----:B------:R-:W-:Y:S01]  /*1440*/  ISETP.NE.U32.AND P0, PT, RZ, UR6, PT ;  /* 0x00000006ff007c0c */ /* 0x000fe2000bf05070 */
[----:B------:R-:W-:Y:S01]  /*1450*/  IMAD.MOV.U32 R31, RZ, RZ, RZ ;  /* 0x000000ffff1f7224 */ /* 0x000fe200078e00ff */
[----:B------:R-:W-:-:S02]  /*1460*/  ISETP.NE.AND.EX P1, PT, RZ, UR5, PT, P1 ;  /* 0x00000005ff007c0c */ /* 0x000fc4000bf25310 */
[----:B------:R-:W-:Y:S02]  /*1470*/  ISETP.NE.AND.EX P0, PT, RZ, UR7, PT, P0 ;  /* 0x00000007ff007c0c */ /* 0x000fe4000bf05300 */
[----:B--2---:R-:W-:Y:S01]  /*1480*/  SHF.R.S32.HI R0, RZ, 0x1f, R217 ;  /* 0x0000001fff007819 */ /* 0x004fe200000114d9 */
[----:B------:R-:W-:-:S08]  /*1490*/  IMAD.SHL.U32 R218, R217, 0x4, RZ ;  /* 0x00000004d9da7824 */ /* 0x000fd000078e00ff */
[C---:B------:R-:W-:Y:S02]  /*14a0*/  @P1 LEA R6, P2, R217.reuse, UR4, 0x2 ;  /* 0x00000004d9061c11 */ /* 0x040fe4000f8410ff */
[C-C-:B------:R-:W-:Y:S01]  /*14b0*/  SHF.L.U64.HI R219, R217.reuse, 0x2, R0.reuse ;  /* 0x00000002d9db7819 */ /* 0x140fe20000010200 */
[----:B------:R0:W-:Y:S01]  /*14c0*/  STL [R1+0x4c], R0 ;  /* 0x00004c0001007387 */ /* 0x0001e20000100800 */
[----:B------:R-:W-:Y:S02]  /*14d0*/  @P1 LEA.HI.X R7, R217, UR5, R0, 0x2, P2 ;  /* 0x00000005d9071c11 */ /* 0x000fe400090f1400 */
[----:B------:R-:W-:Y:S01]  /*14e0*/  ISETP.NE.U32.AND P2, PT, RZ, UR8, PT ;  /* 0x00000008ff007c0c */ /* 0x000fe2000bf45070 */
[----:B------:R-:W-:Y:S01]  /*14f0*/  ULDC UR4, c[0x0][0x288] ;  /* 0x0000a20000047ab9 */ /* 0x000fe20000000800 */
[----:B------:R-:W-:Y:S01]  /*1500*/  IADD3 R8, P3, R218, UR6, RZ ;  /* 0x00000006da087c10 */ /* 0x000fe2000ff7e0ff */
[----:B------:R0:W5:Y:S01]  /*1510*/  @P1 LDG.E R11, desc[UR40][R6.64] ;  /* 0x00000028060b1981 */ /* 0x000162000c1e1900 */
[----:B------:R-:W-:Y:S01]  /*1520*/  ISETP.NE.AND.EX P2, PT, RZ, UR9, PT, P2 ;  /* 0x00000009ff007c0c */ /* 0x000fe2000bf45320 */
[----:B------:R-:W-:Y:S01]  /*1530*/  IMAD.U32 R155, RZ, RZ, UR4 ;  /* 0x00000004ff9b7e24 */ /* 0x000fe2000f8e00ff */
[----:B------:R-:W-:Y:S01]  /*1540*/  IADD3.X R9, R219, UR7, RZ, P3, !PT ;  /* 0x00000007db097c10 */ /* 0x000fe20009ffe4ff */
[----:B------:R-:W-:-:S04]  /*1550*/  ULDC.64 UR4, c[0x0][0x418] ;  /* 0x0001060000047ab9 */ /* 0x000fc80000000a00 */
[----:B------:R0:W5:Y:S06]  /*1560*/  @P0 LDG.E R31, desc[UR40][R8.64] ;  /* 0x00000028081f0981 */ /* 0x00016c000c1e1900 */
[----:B------:R-:W-:-:S04]  /*1570*/  @P2 IADD3 R4, P1, R218, UR8, RZ ;  /* 0x00000008da042c10 */ /* 0x000fc8000ff3e0ff */
[----:B------:R-:W-:-:S05]  /*1580*/  @P2 IADD3.X R5, R219, UR9, RZ, P1, !PT ;  /* 0x00000009db052c10 */ /* 0x000fca0008ffe4ff */
[----:B------:R0:W5:Y:S01]  /*1590*/  @P2 LDG.E R155, desc[UR40][R4.64] ;  /* 0x00000028049b2981 */ /* 0x000162000c1e1900 */
[----:B------:R-:W-:-:S03]  /*15a0*/  UISETP.NE.U32.AND UP0, UPT, UR4, URZ, UPT ;  /* 0x0000003f0400728c */ /* 0x000fc6000bf05070 */
[----:B------:R-:W-:Y:S01]  /*15b0*/  ULDC UR4, c[0x0][0x424] ;  /* 0x0001090000047ab9 */ /* 0x000fe20000000800 */
[----:B------:R-:W-:-:S03]  /*15c0*/  UISETP.NE.AND.EX UP0, UPT, UR5, URZ, UPT, UP0 ;  /* 0x0000003f0500728c */ /* 0x000fc6000bf05300 */
[----:B------:R-:W-:Y:S01]  /*15d0*/  ULDC UR5, c[0x0][0x2f0] ;  /* 0x0000bc0000057ab9 */ /* 0x000fe20000000800 */
[----:B------:R-:W-:-:S04]  /*15e0*/  USEL UR4, UR4, 0x1, UP0 ;  /* 0x0000000104047887 */ /* 0x000fc80008000000 */
[----:B------:R-:W-:-:S03]  /*15f0*/  UIMAD UR4, UR4, UR5, URZ ;  /* 0x00000005040472a4 */ /* 0x000fc6000f8e023f */
[----:B------:R-:W-:Y:S02]  /*1600*/  ULDC UR5, c[0x0][0x348] ;  /* 0x0000d20000057ab9 */ /* 0x000fe40000000800 */
[----:B------:R-:W-:Y:S02]  /*1610*/  IMAD.U32 R24, RZ, RZ, UR5 ;  /* 0x00000005ff187e24 */ /* 0x000fe4000f8e00ff */
[----:B------:R-:W-:Y:S01]  /*1620*/  IMAD.U32 R30, RZ, RZ, UR4 ;  /* 0x00000004ff1e7e24 */ /* 0x000fe2000f8e00ff */
[----:B0-----:R-:W-:Y:S06]  /*1630*/  @P2 BRA `(.L_x_607) ;  /* 0x0000000000242947 */ /* 0x001fec0003800000 */
[----:B------:R-:W-:Y:S02]  /*1640*/  ULDC.64 UR4, c[0x0][0xa00] ;  /* 0x0002800000047ab9 */ /* 0x000fe40000000a00 */
[----:B------:R-:W-:-:S04]  /*1650*/  ISETP.NE.U32.AND P1, PT, RZ, UR4, PT ;  /* 0x00000004ff007c0c */ /* 0x000fc8000bf25070 */
[----:B------:R-:W-:-:S13]  /*1660*/  ISETP.NE.AND.EX P1, PT, RZ, UR5, PT, P1 ;  /* 0x00000005ff007c0c */ /* 0x000fda000bf25310 */
[----:B------:R-:W-:Y:S05]  /*1670*/  @!P1 BRA `(.L_x_607) ;  /* 0x0000000000149947 */ /* 0x000fea0003800000 */
[----:B------:R-:W0:Y:S02]  /*1680*/  LDC.64 R4, c[0x0][0xa00] ;  /* 0x00028000ff047b82 */ /* 0x000e240000000a00 */
[----:B0-----:R-:W-:-:S05]  /*1690*/  IMAD.WIDE R4, R217, 0x4, R4 ;  /* 0x00000004d9047825 */ /* 0x001fca00078e0204 */
[----:B-----5:R-:W2:Y:S04]  /*16a0*/  LDG.E R155, desc[UR40][R4.64] ;  /* 0x00000028049b7981 */ /* 0x020ea8000c1e1900 */
[----:B------:R-:W2:Y:S02]  /*16b0*/  LDG.E R0, desc[UR40][R4.64+0x4] ;  /* 0x0000042804007981 */ /* 0x000ea4000c1e1900 */
[----:B--2---:R-:W-:-:S07]  /*16c0*/  IMAD.IADD R155, R0, 0x1, -R155 ;  /* 0x00000001009b7824 */ /* 0x004fce00078e0a9b */
.L_x_607:
[----:B------:R-:W-:Y:S01]  /*16d0*/  ULDC.64 UR4, c[0x0][0xa20] ;  /* 0x0002880000047ab9 */ /* 0x000fe20000000a00 */
[C---:B------:R-:W-:Y:S01]  /*16e0*/  LOP3.LUT R3, R154.reuse, 0xff000000, RZ, 0xc0, !PT ;  /* 0xff0000009a037812 */ /* 0x040fe200078ec0ff */
[----:B------:R-:W-:Y:S01]  /*16f0*/  IMAD.MOV.U32 R222, RZ, RZ, R153 ;  /* 0x000000ffffde7224 */ /* 0x000fe200078e0099 */
[----:B------:R-:W-:Y:S02]  /*1700*/  ISETP.NE.U32.AND P1, PT, RZ, UR4, PT ;  /* 0x00000004ff007c0c */ /* 0x000fe4000bf25070 */
[C---:B------:R-:W-:Y:S02]  /*1710*/  LOP3.LUT R0, R154.reuse, 0xff0000, RZ, 0xc0, !PT ;  /* 0x00ff00009a007812 */ /* 0x040fe400078ec0ff */
[----:B------:R-:W-:Y:S02]  /*1720*/  ISETP.NE.AND.EX P1, PT, RZ, UR5, PT, P1 ;  /* 0x00000005ff007c0c */ /* 0x000fe4000bf25310 */
[----:B------:R-:W-:Y:S02]  /*1730*/  SHF.R.U32.HI R3, RZ, 0x8, R3 ;  /* 0x00000008ff037819 */ /* 0x000fe40000011603 */
[----:B------:R-:W-:-:S02]  /*1740*/  LOP3.LUT R215, R154, 0xffff, RZ, 0xc0, !PT ;  /* 0x0000ffff9ad77812 */ /* 0x000fc400078ec0ff */
[----:B------:R-:W-:-:S07]  /*1750*/  LEA.HI R216, R0, R3, RZ, 0x10 ;  /* 0x0000000300d87211 */ /* 0x000fce00078f80ff */
[----:B------:R-:W-:Y:S05]  /*1760*/  @!P1 BRA `(.L_x_608) ;  /* 0x0000000000109947 */ /* 0x000fea0003800000 */
[----:B------:R-:W-:-:S04]  /*1770*/  IADD3 R4, P0, R218, UR4, RZ ;  /* 0x00000004da047c10 */ /* 0x000fc8000ff1e0ff */
[----:B------:R-:W-:-:S05]  /*1780*/  IADD3.X R5, R219, UR5, RZ, P0, !PT ;  /* 0x00000005db057c10 */ /* 0x000fca00087fe4ff */
[----:B------:R0:W5:Y:S01]  /*1790*/  LDG.E R30, desc[UR40][R4.64] ;  /* 0x00000028041e7981 */ /* 0x000162000c1e1900 */
[----:B------:R-:W-:Y:S05]  /*17a0*/  BRA `(.L_x_609) ;  /* 0x0000000000107947 */ /* 0x000fea0003800000 */
.L_x_608:
[----:B------:R-:W-:Y:S05]  /*17b0*/  @!P0 BRA `(.L_x_609) ;  /* 0x00000000000c8947 */ /* 0x000fea0003800000 */
[----:B------:R-:W2:Y:S04]  /*17c0*/  LDG.E R3, desc[UR40][R8.64] ;  /* 0x0000002808037981 */ /* 0x000ea8000c1e1900 */
[----:B------:R-:W2:Y:S02]  /*17d0*/  LDG.E R30, desc[UR40][R8.64+0x4] ;  /* 0x00000428081e7981 */ /* 0x000ea4000c1e1900 */
[----:B--2---:R-:W-:-:S07]  /*17e0*/  IMAD.IADD R30, R30, 0x1, -R3 ;  /* 0x000000011e1e7824 */ /* 0x004fce00078e0a03 */
.L_x_609:
[----:B------:R-:W-:Y:S02]  /*17f0*/  ULDC.64 UR4, c[0x0][0xa10] ;  /* 0x0002840000047ab9 */ /* 0x000fe40000000a00 */
[----:B------:R-:W-:-:S04]  /*1800*/  ISETP.NE.U32.AND P0, PT, RZ, UR4, PT ;  /* 0x00000004ff007c0c */ /* 0x000fc8000bf05070 */
[----:B------:R-:W-:Y:S01]  /*1810*/  ISETP.NE.AND.EX P0, PT, RZ, UR5, PT, P0 ;  /* 0x00000005ff007c0c */ /* 0x000fe2000bf05300 */
[----:B------:R-:W-:-:S12]  /*1820*/  ULDC.64 UR4, c[0x0][0xa30] ;  /* 0x00028c0000047ab9 */ /* 0x000fd80000000a00 */
[----:B0-----:R-:W0:Y:S01]  /*1830*/  @P0 LDC.64 R4, c[0x0][0xa10] ;  /* 0x00028400ff040b82 */ /* 0x001e220000000a00 */
[----:B------:R-:W-:-:S04]  /*1840*/  ISETP.NE.U32.AND P1, PT, RZ, UR4, PT ;  /* 0x00000004ff007c0c */ /* 0x000fc8000bf25070 */
[----:B------:R-:W-:Y:S01]  /*1850*/  ISETP.NE.AND.EX P1, PT, RZ, UR5, PT, P1 ;  /* 0x00000005ff007c0c */ /* 0x000fe2000bf25310 */
[----:B0-----:R-:W-:-:S05]  /*1860*/  @P0 IMAD.WIDE R4, R217, 0x4, R4 ;  /* 0x00000004d9040825 */ /* 0x001fca00078e0204 */
[----:B------:R-:W2:Y:S04]  /*1870*/  @P0 LDG.E R0, desc[UR40][R4.64] ;  /* 0x0000002804000981 */ /* 0x000ea8000c1e1900 */
[----:B------:R-:W2:Y:S03]  /*1880*/  @P0 LDG.E R3, desc[UR40][R4.64+0x4] ;  /* 0x0000042804030981 */ /* 0x000ea6000c1e1900 */
[----:B------:R-:W-:Y:S01]  /*1890*/  @P1 IADD3 R6, P2, R218, UR4, RZ ;  /* 0x00000004da061c10 */ /* 0x000fe2000ff5e0ff */
[----:B-----5:R-:W-:-:S03]  /*18a0*/  IMAD.MOV.U32 R154, RZ, RZ, R30 ;  /* 0x000000ffff9a7224 */ /* 0x020fc600078e001e */
[----:B------:R-:W-:-:S05]  /*18b0*/  @P1 IADD3.X R7, R219, UR5, RZ, P2, !PT ;  /* 0x00000005db071c10 */ /* 0x000fca00097fe4ff */
[----:B------:R0:W5:Y:S01]  /*18c0*/  @P1 LDG.E R154, desc[UR40][R6.64] ;  /* 0x00000028069a1981 */ /* 0x000162000c1e1900 */
[----:B------:R-:W-:Y:S01]  /*18d0*/  IMAD.IADD R11, R30, 0x1, -R11 ;  /* 0x000000011e0b7824 */ /* 0x000fe200078e0a0b */
[----:B------:R-:W-:Y:S01]  /*18e0*/  BSSY B0, `(.L_x_610) ;  /* 0x000002a000007945 */ /* 0x000fe20003800000 */
[----:B------:R-:W-:Y:S02]  /*18f0*/  LOP3.LUT R223, R216, 0xff, RZ, 0xc0, !PT ;  /* 0x000000ffd8df7812 */ /* 0x000fe400078ec0ff */
[----:B------:R-:W-:Y:S01]  /*1900*/  SHF.R.U32.HI R216, RZ, 0x10, R216 ;  /* 0x00000010ffd87819 */ /* 0x000fe200000116d8 */
[----:B--2---:R-:W-:-:S04]  /*1910*/  @P0 IMAD.IADD R24, R3, 0x1, -R0 ;  /* 0x0000000103180824 */ /* 0x004fc800078e0a00 */
[----:B------:R-:W-:-:S04]  /*1920*/  IMAD.IADD R152, R11, 0x1, R24 ;  /* 0x000000010b987824 */ /* 0x000fc800078e0218 */
[C---:B------:R-:W-:Y:S01]  /*1930*/  VIADD R0, R152.reuse, 0x5f ;  /* 0x0000005f98007836 */ /* 0x040fe20000000000 */
[----:B------:R-:W-:-:S03]  /*1940*/  ISETP.GE.AND P3, PT, R152, 0x1, PT ;  /* 0x000000019800780c */ /* 0x000fc60003f66270 */
[----:B------:R-:W-:Y:S01]  /*1950*/  IMAD.HI R0, R0, 0x2aaaaaab, RZ ;  /* 0x2aaaaaab00007827 */ /* 0x000fe200078e02ff */
[----:B------:R-:W-:-:S04]  /*1960*/  P2R R29, PR, RZ, 0x8 ;  /* 0x00000008ff1d7803 */ /* 0x000fc80000000000 */
[----:B------:R-:W-:-:S04]  /*1970*/  SHF.R.U32.HI R173, RZ, 0x1f, R0 ;  /* 0x0000001fffad7819 */ /* 0x000fc80000011600 */
[----:B------:R-:W-:Y:S01]  /*1980*/  LEA.HI.SX32 R173, R0, R173, 0x1c ;  /* 0x000000ad00ad7211 */ /* 0x000fe200078fe2ff */
[----:B------:R-:W-:Y:S01]  /*1990*/  IMAD.MOV.U32 R0, RZ, RZ, RZ ;  /* 0x000000ffff007224 */ /* 0x000fe200078e00ff */
[----:B0-----:R-:W-:Y:S06]  /*19a0*/  @!P3 BRA `(.L_x_611) ;  /* 0x000000000074b947 */ /* 0x001fec0003800000 */
[----:B------:R-:W-:Y:S01]  /*19b0*/  ISETP.NE.AND P0, PT, R216, RZ, PT ;  /* 0x000000ffd800720c */ /* 0x000fe20003f05270 */
[----:B------:R-:W-:-:S03]  /*19c0*/  ULDC UR4, c[0x0][0x9f0] ;  /* 0x00027c0000047ab9 */ /* 0x000fc60000000800 */
[----:B------:R-:W-:-:S04]  /*19d0*/  SEL R9, R216, UR4, P0 ;  /* 0x00000004d8097c07 */ /* 0x000fc80008000000 */
[-C--:B------:R-:W-:Y:S02]  /*19e0*/  IABS R6, R9.reuse ;  /* 0x0000000900067213 */ /* 0x080fe40000000000 */
[----:B------:R-:W-:Y:S02]  /*19f0*/  IADD3 R0, R173, -0x1, R9 ;  /* 0xffffffffad007810 */ /* 0x000fe40007ffe009 */
[----:B------:R-:W0:Y:S01]  /*1a00*/  I2F.RP R3, R6 ;  /* 0x0000000600037306 */ /* 0x000e220000209400 */
[-C--:B------:R-:W-:Y:S02]  /*1a10*/  IABS R10, R9.reuse ;  /* 0x00000009000a7213 */ /* 0x080fe40000000000 */
[----:B------:R-:W-:Y:S02]  /*1a20*/  IABS R8, R0 ;  /* 0x0000000000087213 */ /* 0x000fe40000000000 */
[----:B------:R-:W-:-:S04]  /*1a30*/  LOP3.LUT R0, R0, R9, RZ, 0x3c, !PT ;  /* 0x0000000900007212 */ /* 0x000fc800078e3cff */
[----:B------:R-:W-:Y:S01]  /*1a40*/  ISETP.GE.AND P2, PT, R0, RZ, PT ;  /* 0x000000ff0000720c */ /* 0x000fe20003f46270 */
[----:B0-----:R-:W0:Y:S02]  /*1a50*/  MUFU.RCP R3, R3 ;  /* 0x0000000300037308 */ /* 0x001e240000001000 */
[----:B0-----:R-:W-:Y:S02]  /*1a60*/  VIADD R4, R3, 0xffffffe ;  /* 0x0ffffffe03047836 */ /* 0x001fe40000000000 */
[----:B------:R-:W-:-:S04]  /*1a70*/  IMAD.MOV R3, RZ, RZ, -R10 ;  /* 0x000000ffff037224 */ /* 0x000fc800078e0a0a */
[----:B------:R0:W1:Y:S02]  /*1a80*/  F2I.FTZ.U32.TRUNC.NTZ R5, R4 ;  /* 0x0000000400057305 */ /* 0x000064000021f000 */
[----:B0-----:R-:W-:Y:S02]  /*1a90*/  IMAD.MOV.U32 R4, RZ, RZ, RZ ;  /* 0x000000ffff047224 */ /* 0x001fe400078e00ff */
[----:B-1----:R-:W-:-:S04]  /*1aa0*/  IMAD.MOV R7, RZ, RZ, -R5 ;  /* 0x000000ffff077224 */ /* 0x002fc800078e0a05 */
[----:B------:R-:W-:-:S04]  /*1ab0*/  IMAD R7, R7, R6, RZ ;  /* 0x0000000607077224 */ /* 0x000fc800078e02ff */
[----:B------:R-:W-:-:S06]  /*1ac0*/  IMAD.HI.U32 R5, R5, R7, R4 ;  /* 0x0000000705057227 */ /* 0x000fcc00078e0004 */
[----:B------:R-:W-:-:S04]  /*1ad0*/  IMAD.HI.U32 R5, R5, R8, RZ ;  /* 0x0000000805057227 */ /* 0x000fc800078e00ff */
[----:B------:R-:W-:-:S05]  /*1ae0*/  IMAD R3, R5, R3, R8 ;  /* 0x0000000305037224 */ /* 0x000fca00078e0208 */
[----:B------:R-:W-:-:S13]  /*1af0*/  ISETP.GT.U32.AND P1, PT, R6, R3, PT ;  /* 0x000000030600720c */ /* 0x000fda0003f24070 */
[----:B------:R-:W-:Y:S02]  /*1b00*/  @!P1 IMAD.IADD R3, R3, 0x1, -R6 ;  /* 0x0000000103039824 */ /* 0x000fe400078e0a06 */
[----:B------:R-:W-:Y:S01]  /*1b10*/  @!P1 VIADD R5, R5, 0x1 ;  /* 0x0000000105059836 */ /* 0x000fe20000000000 */
[----:B------:R-:W-:Y:S02]  /*1b20*/  ISETP.NE.AND P1, PT, R9, RZ, PT ;  /* 0x000000ff0900720c */ /* 0x000fe40003f25270 */
[----:B------:R-:W-:-:S13]  /*1b30*/  ISETP.GE.U32.AND P0, PT, R3, R6, PT ;  /* 0x000000060300720c */ /* 0x000fda0003f06070 */
[----:B------:R-:W-:-:S04]  /*1b40*/  @P0 VIADD R5, R5, 0x1 ;  /* 0x0000000105050836 */ /* 0x000fc80000000000 */
[----:B------:R-:W-:-:S04]  /*1b50*/  IMAD.MOV.U32 R0, RZ, RZ, R5 ;  /* 0x000000ffff007224 */ /* 0x000fc800078e0005 */
[----:B------:R-:W-:Y:S01]  /*1b60*/  @!P2 IMAD.MOV R0, RZ, RZ, -R0 ;  /* 0x000000ffff00a224 */ /* 0x000fe200078e0a00 */
[----:B------:R-:W-:-:S07]  /*1b70*/  @!P1 LOP3.LUT R0, RZ, R9, RZ, 0x33, !PT ;  /* 0x00000009ff009212 */ /* 0x000fce00078e33ff */
.L_x_611:
[----:B------:R-:W-:Y:S05]  /*1b80*/  BSYNC B0 ;  /* 0x0000000000007941 */ /* 0x000fea0003800000 */
.L_x_610:
[----:B------:R-:W-:-:S05]  /*1b90*/  IMAD R3, R223, R0, RZ ;  /* 0x00000000df037224 */ /* 0x000fca00078e02ff */
[C---:B------:R-:W-:Y:S01]  /*1ba0*/  VIADDMNMX R0, R3.reuse, R0, R173, PT ;  /* 0x0000000003007246 */ /* 0x040fe200038001ad */
[----:B------:R-:W-:-:S04]  /*1bb0*/  IMAD R3, R3, 0x60, -R11 ;  /* 0x0000006003037824 */ /* 0x000fc800078e0a0b */
[----:B------:R-:W-:Y:S01]  /*1bc0*/  IMAD R5, R0, 0x60, -R11 ;  /* 0x0000006000057824 */ /* 0x000fe200078e0a0b */
[----:B------:R-:W-:-:S04]  /*1bd0*/  VIMNMX R3, RZ, R3, !PT ;  /* 0x00000003ff037248 */ /* 0x000fc80007fe0100 */
[----:B------:R-:W-:Y:S01]  /*1be0*/  VIMNMX R0, R5, R24, PT ;  /* 0x0000001805007248 */ /* 0x000fe20003fe0100 */
[----:B------:R-:W-:-:S03]  /*1bf0*/  IMAD.WIDE.U32 R4, R3, -0x55555555, RZ ;  /* 0xaaaaaaab03047825 */ /* 0x000fc600078e00ff */
[----:B------:R-:W-:Y:S02]  /*1c00*/  ISETP.GT.AND P0, PT, R0, R3, PT ;  /* 0x000000030000720c */ /* 0x000fe40003f04270 */
[----:B------:R-:W-:-:S05]  /*1c10*/  SHF.R.U32.HI R28, RZ, 0x6, R5 ;  /* 0x00000006ff1c7819 */ /* 0x000fca0000011605 */
[----:B------:R-:W-:-:S06]  /*1c20*/  IMAD.MOV.U32 R27, RZ, RZ, R28 ;  /* 0x000000ffff1b7224 */ /* 0x000fcc00078e001c */
[----:B------:R-:W-:-:S04]  /*1c30*/  @P0 VIADD R0, R0, 0x5f ;  /* 0x0000005f00000836 */ /* 0x000fc80000000000 */
[----:B------:R-:W-:-:S05]  /*1c40*/  @P0 IMAD.HI R0, R0, 0x2aaaaaab, RZ ;  /* 0x2aaaaaab00000827 */ /* 0x000fca00078e02ff */
[----:B------:R-:W-:-:S04]  /*1c50*/  @P0 SHF.R.U32.HI R3, RZ, 0x1f, R0 ;  /* 0x0000001fff030819 */ /* 0x000fc80000011600 */
[----:B------:R-:W-:Y:S02]  /*1c60*/  @P0 LEA.HI.SX32 R27, R0, R3, 0x1c ;  /* 0x00000003001b0211 */ /* 0x000fe400078fe2ff */
[----:B------:R-:W-:Y:S02]  /*1c70*/  PLOP3.LUT P0, PT, PT, PT, PT, 0x80, 0x0 ;  /* 0x000000000000781c */ /* 0x000fe40003f0f070 */
[----:B------:R-:W-:-:S13]  /*1c80*/  ISETP.GT.AND P1, PT, R27, R28, PT ;  /* 0x0000001c1b00720c */ /* 0x000fda0003f24270 */
[----:B------:R-:W-:Y:S05]  /*1c90*/  @!P1 BRA `(.L_x_612) ;  /* 0x00000040008c9947 */ /* 0x000fea0003800000 */
[----:B------:R-:W-:Y:S01]  /*1ca0*/  VIADD R26, R19, 0x1c400 ;  /* 0x0001c400131a7836 */ /* 0x000fe20000000000 */
[----:B------:R-:W-:Y:S04]  /*1cb0*/  BSSY B6, `(.L_x_613) ;  /* 0x0000013000067945 */ /* 0x000fe80003800000 */
[----:B------:R-:W-:-:S13]  /*1cc0*/  LOP3.LUT P0, RZ, R26, 0x3ff, RZ, 0xc0, !PT ;  /* 0x000003ff1aff7812 */ /* 0x000fda000780c0ff */
[----:B------:R-:W-:Y:S05]  /*1cd0*/  @!P0 BRA `(.L_x_614) ;  /* 0x0000000000408947 */ /* 0x000fea0003800000 */
[----:B------:R-:W-:Y:S01]  /*1ce0*/  MOV R14, 0x0 ;  /* 0x00000000000e7802 */ /* 0x000fe20000000f00 */
[----:B------:R-:W-:Y:S01]  /*1cf0*/  ULDC.64 UR4, c[0x4][0x98] ;  /* 0x0100260000047ab9 */ /* 0x000fe20000000a00 */
[----:B------:R-:W-:Y:S01]  /*1d00*/  ULDC.64 UR6, c[0x4][0x30] ;  /* 0x01000c0000067ab9 */ /* 0x000fe20000000a00 */
[----:B------:R-:W-:Y:S02]  /*1d10*/  IMAD.U32 R4, RZ, RZ, UR4 ;  /* 0x00000004ff047e24 */ /* 0x000fe4000f8e00ff */
[----:B------:R-:W-:Y:S01]  /*1d20*/  IMAD.U32 R5, RZ, RZ, UR5 ;  /* 0x00000005ff057e24 */ /* 0x000fe2000f8e00ff */
[----:B------:R-:W0:Y:S01]  /*1d30*/  LDC.64 R14, c[0x4][R14] ;  /* 0x010000000e0e7b82 */ /* 0x000e220000000a00 */
[----:B------:R-:W-:Y:S01]  /*1d40*/  ULDC.64 UR4, c[0x4][0xa0] ;  /* 0x0100280000047ab9 */ /* 0x000fe20000000a00 */
        /* <DEDUP_REMOVED lines=8> */
[----:B0----5:R-:W-:Y:S05]  /*1dd0*/  CALL.ABS.NOINC R14 ;  /* 0x000000000e007343 */ /* 0x021fea0003c00000 */
.L_x_614:
[----:B------:R-:W-:Y:S05]  /*1de0*/  BSYNC B6 ;  /* 0x0000000000067941 */ /* 0x000fea0003800000 */
.L_x_613:
        /* <DEDUP_REMOVED lines=20> */
.L_x_616:
[----:B------:R-:W-:Y:S05]  /*1f30*/  BSYNC B6 ;  /* 0x0000000000067941 */ /* 0x000fea0003800000 */
.L_x_615:
[----:B------:R-:W-:Y:S01]  /*1f40*/  ULDC.64 UR4, c[0x0][0x9f8] ;  /* 0x00027e0000047ab9 */ /* 0x000fe20000000a00 */
[----:B------:R-:W-:Y:S01]  /*1f50*/  IMAD.MOV.U32 R0, RZ, RZ, R217 ;  /* 0x000000ffff007224 */ /* 0x000fe200078e00d9 */
[----:B------:R-:W-:Y:S01]  /*1f60*/  ISETP.NE.U32.AND P0, PT, RZ, UR4, PT ;  /* 0x00000004ff007c0c */ /* 0x000fe2000bf05070 */
[----:B------:R-:W0:Y:S03]  /*1f70*/  LDC.64 R8, c[0x0][0x300] ;  /* 0x0000c000ff087b82 */ /* 0x000e260000000a00 */
[----:B------:R-:W-:Y:S01]  /*1f80*/  ISETP.NE.AND.EX P0, PT, RZ, UR5, PT, P0 ;  /* 0x00000005ff007c0c */ /* 0x000fe2000bf05300 */
[----:B------:R-:W1:Y:S01]  /*1f90*/  S2R R38, SR_TID.X ;  /* 0x0000000000267919 */ /* 0x000e620000002100 */
[----:B------:R-:W2:Y:S01]  /*1fa0*/  S2R R11, SR_TID.X ;  /* 0x00000000000b7919 */ /* 0x000ea20000002100 */
[----:B------:R-:W-:Y:S01]  /*1fb0*/  IMAD.IADD R59, R31, 0x1, R30 ;  /* 0x000000011f3b7824 */ /* 0x000fe200078e021e */
[----:B------:R-:W-:Y:S01]  /*1fc0*/  SHF.R.S32.HI R17, RZ, 0x1f, R16 ;  /* 0x0000001fff117819 */ /* 0x000fe20000011410 */
[----:B------:R-:W3:Y:S08]  /*1fd0*/  LDC.64 R56, c[0x0][0x408] ;  /* 0x00010200ff387b82 */ /* 0x000ef00000000a00 */
[----:B------:R-:W-:Y:S01]  /*1fe0*/  @P0 IADD3 R6, P1, R218, UR4, RZ ;  /* 0x00000004da060c10 */ /* 0x000fe2000ff3e0ff */
[----:B------:R-:W-:-:S02]  /*1ff0*/  VIADD R62, R16, 0x40 ;  /* 0x00000040103e7836 */ /* 0x000fc40000000000 */
[----:B------:R-:W-:Y:S01]  /*2000*/  VIADD R63, R16, 0x60 ;  /* 0x00000060103f7836 */ /* 0x000fe20000000000 */
[----:B------:R-:W-:Y:S01]  /*2010*/  @P0 IADD3.X R7, R219, UR5, RZ, P1, !PT ;  /* 0x00000005db070c10 */ /* 0x000fe20008ffe4ff */
[----:B------:R-:W-:Y:S01]  /*2020*/  ULDC.64 UR4, c[0x0][0xa08] ;  /* 0x0002820000047ab9 */ /* 0x000fe20000000a00 */
[----:B------:R-:W4:Y:S03]  /*2030*/  LDC R43, c[0x0][0x3f4] ;  /* 0x0000fd00ff2b7b82 */ /* 0x000f260000000800 */
[----:B------:R3:W4:Y:S01]  /*2040*/  @P0 LDG.E R0, desc[UR40][R6.64] ;  /* 0x0000002806000981 */ /* 0x000722000c1e1900 */
[----:B------:R-:W-:Y:S01]  /*2050*/  SHF.R.S32.HI R33, RZ, 0x1f, R59 ;  /* 0x0000001fff217819 */ /* 0x000fe2000001143b */
[-C--:B0-----:R-:W-:Y:S01]  /*2060*/  IMAD.WIDE.U32 R4, R59, R8.reuse, RZ ;  /* 0x000000083b047225 */ /* 0x081fe200078e00ff */
[----:B------:R-:W-:Y:S02]  /*2070*/  ISETP.NE.U32.AND P0, PT, RZ, UR4, PT ;  /* 0x00000004ff007c0c */ /* 0x000fe4000bf05070 */
[----:B------:R-:W0:Y:S01]  /*2080*/  LDC.64 R14, c[0x0][0x3f8] ;  /* 0x0000fe00ff0e7b82 */ /* 0x000e220000000a00 */
[-C--:B------:R-:W-:Y:S01]  /*2090*/  IMAD R10, R33, R8.reuse, RZ ;  /* 0x00000008210a7224 */ /* 0x080fe200078e02ff */
[----:B------:R-:W-:Y:S01]  /*20a0*/  ISETP.NE.AND.EX P0, PT, RZ, UR5, PT, P0 ;  /* 0x00000005ff007c0c */ /* 0x000fe2000bf05300 */
[----:B------:R-:W-:Y:S01]  /*20b0*/  ULDC.64 UR4, c[0x0][0x308] ;  /* 0x0000c20000047ab9 */ /* 0x000fe20000000a00 */
[----:B------:R-:W-:Y:S01]  /*20c0*/  IMAD.WIDE.U32 R60, R18, R8, R16 ;  /* 0x00000008123c7225 */ /* 0x000fe200078e0010 */
[----:B------:R-:W-:-:S02]  /*20d0*/  SHF.R.S32.HI R23, RZ, 0x1f, R22 ;  /* 0x0000001fff177819 */ /* 0x000fc40000011416 */
[----:B-1----:R-:W-:Y:S01]  /*20e0*/  SHF.R.U32.HI R38, RZ, 0x7, R38 ;  /* 0x00000007ff267819 */ /* 0x002fe20000011626 */
[----:B------:R-:W-:Y:S01]  /*20f0*/  IMAD R3, R59, R9, R10 ;  /* 0x000000093b037224 */ /* 0x000fe200078e020a */
[----:B------:R-:W-:Y:S01]  /*2100*/  SHF.L.U64.HI R66, R8, 0x6, R9 ;  /* 0x0000000608427819 */ /* 0x000fe20000010209 */
[----:B--2---:R-:W-:Y:S01]  /*2110*/  VIADD R11, R11, 0xffffff80 ;  /* 0xffffff800b0b7836 */ /* 0x004fe20000000000 */
[----:B------:R-:W-:Y:S01]  /*2120*/  ISETP.NE.AND P6, PT, R38, 0x1, PT ;  /* 0x000000012600780c */ /* 0x000fe20003fc5270 */
[----:B------:R-:W-:Y:S01]  /*2130*/  IMAD.IADD R5, R5, 0x1, R3 ;  /* 0x0000000105057824 */ /* 0x000fe200078e0203 */
[----:B---3--:R-:W-:Y:S01]  /*2140*/  SHF.L.U64.HI R70, R56, 0x6, R57 ;  /* 0x0000000638467819 */ /* 0x008fe20000010239 */
[----:B------:R-:W-:Y:S01]  /*2150*/  VIADD R10, R16, 0xc0 ;  /* 0x000000c0100a7836 */ /* 0x000fe20000000000 */
[----:B------:R-:W-:Y:S01]  /*2160*/  SHF.R.S32.HI R6, RZ, 0x1f, R11 ;  /* 0x0000001fff067819 */ /* 0x000fe2000001140b */
[----:B------:R-:W-:Y:S01]  /*2170*/  IMAD.WIDE.U32 R4, R215, UR4, R4 ;  /* 0x00000004d7047c25 */ /* 0x000fe2000f8e0004 */
[----:B------:R-:W-:-:S02]  /*2180*/  SHF.R.S32.HI R72, RZ, 0x1f, R220 ;  /* 0x0000001fff487819 */ /* 0x000fc400000114dc */
[----:B------:R-:W-:Y:S01]  /*2190*/  LEA.HI R36, R6, R11, RZ, 0x2 ;  /* 0x0000000b06247211 */ /* 0x000fe200078f10ff */
[----:B------:R-:W-:Y:S01]  /*21a0*/  IMAD R5, R215, UR5, R5 ;  /* 0x00000005d7057c24 */ /* 0x000fe2000f8e0205 */
[----:B------:R-:W-:Y:S01]  /*21b0*/  ULDC.64 UR4, c[0x0][0x310] ;  /* 0x0000c40000047ab9 */ /* 0x000fe20000000a00 */
[C---:B------:R-:W-:Y:S02]  /*21c0*/  VIADD R64, R16.reuse, 0x80 ;  /* 0x0000008010407836 */ /* 0x040fe40000000000 */
[----:B------:R-:W-:Y:S01]  /*21d0*/  VIADD R65, R16, 0xa0 ;  /* 0x000000a010417836 */ /* 0x000fe20000000000 */
[----:B0-----:R-:W-:Y:S01]  /*21e0*/  SHF.L.U64.HI R68, R14, 0x6, R15 ;  /* 0x000000060e447819 */ /* 0x001fe2000001020f */
[----:B------:R-:W-:Y:S02]  /*21f0*/  IMAD R30, R224, R56, RZ ;  /* 0x00000038e01e7224 */ /* 0x000fe400078e02ff */
[----:B------:R-:W-:Y:S01]  /*2200*/  VIADD R73, R38, 0x8 ;  /* 0x0000000826497836 */ /* 0x000fe20000000000 */
[----:B------:R-:W-:Y:S01]  /*2210*/  SHF.R.U32.HI R38, RZ, 0x3, R209 ;  /* 0x00000003ff267819 */ /* 0x000fe200000116d1 */
[----:B------:R-:W-:-:S02]  /*2220*/  IMAD R39, R18, R57, R30 ;  /* 0x0000003912277224 */ /* 0x000fc400078e021e */
[----:B------:R-:W-:-:S04]  /*2230*/  IMAD.WIDE.U32 R30, R18, R56, R16 ;  /* 0x00000038121e7225 */ /* 0x000fc800078e0010 */
[----:B------:R-:W-:Y:S02]  /*2240*/  IMAD.IADD R31, R39, 0x1, R31 ;  /* 0x00000001271f7824 */ /* 0x000fe400078e021f */
[----:B------:R-:W-:Y:S02]  /*2250*/  IMAD.MOV.U32 R88, RZ, RZ, 0x20 ;  /* 0x00000020ff587424 */ /* 0x000fe400078e00ff */
[----:B------:R-:W-:Y:S02]  /*2260*/  IMAD R75, R9, 0x60, RZ ;  /* 0x00000060094b7824 */ /* 0x000fe400078e02ff */
[----:B------:R-:W-:Y:S02]  /*2270*/  IMAD.SHL.U32 R67, R8, 0x40, RZ ;  /* 0x0000004008437824 */ /* 0x000fe400078e00ff */
[----:B------:R-:W-:Y:S02]  /*2280*/  IMAD.SHL.U32 R69, R14, 0x40, RZ ;  /* 0x000000400e457824 */ /* 0x000fe400078e00ff */
[----:B------:R-:W-:-:S02]  /*2290*/  IMAD R77, R57, 0x60, RZ ;  /* 0x00000060394d7824 */ /* 0x000fc400078e02ff */
[----:B------:R-:W-:Y:S02]  /*22a0*/  IMAD.SHL.U32 R71, R56, 0x40, RZ ;  /* 0x0000004038477824 */ /* 0x000fe400078e00ff */
[----:B-----5:R-:W-:-:S04]  /*22b0*/  IMAD.WIDE.U32 R30, R154, R56, R30 ;  /* 0x000000389a1e7225 */ /* 0x020fc800078e001e */
[----:B----4-:R-:W-:Y:S01]  /*22c0*/  IMAD.SHL.U32 R74, R43, 0x2, RZ ;  /* 0x000000022b4a7824 */ /* 0x010fe200078e00ff */
[----:B------:R-:W-:Y:S02]  /*22d0*/  SHF.R.S32.HI R3, RZ, 0x1f, R0 ;  /* 0x0000001fff037819 */ /* 0x000fe40000011400 */
[----:B------:R-:W-:Y:S02]  /*22e0*/  SEL R21, R0, RZ, !P0 ;  /* 0x000000ff00157207 */ /* 0x000fe40004000000 */
[----:B------:R-:W-:Y:S01]  /*22f0*/  SEL R20, R3, RZ, !P0 ;  /* 0x000000ff03147207 */ /* 0x000fe20004000000 */
[----:B------:R-:W-:Y:S02]  /*2300*/  IMAD R3, R224, R8, RZ ;  /* 0x00000008e0037224 */ /* 0x000fe400078e02ff */
[----:B------:R-:W-:-:S04]  /*2310*/  IMAD.WIDE.U32 R4, R21, UR4, R4 ;  /* 0x0000000415047c25 */ /* 0x000fc8000f8e0004 */
[----:B------:R-:W-:Y:S02]  /*2320*/  IMAD R0, R20, UR4, RZ ;  /* 0x0000000414007c24 */ /* 0x000fe4000f8e02ff */
[----:B------:R-:W-:Y:S01]  /*2330*/  IMAD R13, R18, R9, R3 ;  /* 0x00000009120d7224 */ /* 0x000fe200078e0203 */
[----:B------:R-:W-:Y:S01]  /*2340*/  IADD3 R3, P2, R4, R60, RZ ;  /* 0x0000003c04037210 */ /* 0x000fe20007f5e0ff */
[----:B------:R-:W-:Y:S01]  /*2350*/  IMAD R11, R21, UR5, R0 ;  /* 0x00000005150b7c24 */ /* 0x000fe2000f8e0200 */
[----:B------:R-:W-:Y:S05]  /*2360*/  @!P6 WARPSYNC.ALL ;  /* 0x000000000000e948 */ /* 0x000fea0003800000 */
[C---:B------:R-:W-:Y:S01]  /*2370*/  VIADD R0, R16.reuse, 0x20 ;  /* 0x0000002010007836 */ /* 0x040fe20000000000 */
[----:B------:R-:W-:Y:S01]  /*2380*/  ULDC UR4, c[0x0][0x320] ;  /* 0x0000c80000047ab9 */ /* 0x000fe20000000800 */
[----:B------:R-:W-:Y:S01]  /*2390*/  IMAD.IADD R60, R5, 0x1, R11 ;  /* 0x00000001053c7824 */ /* 0x000fe200078e020b */
[----:B------:R-:W-:Y:S01]  /*23a0*/  @!P6 BAR.SYNC.DEFER_BLOCKING 0x9, 0x100 ;  /* 0x024400000000eb1d */ /* 0x000fe20000010000 */
[C---:B------:R-:W-:Y:S01]  /*23b0*/  ISETP.GE.AND P0, PT, R16.reuse, UR4, PT ;  /* 0x0000000410007c0c */ /* 0x040fe2000bf06270 */
[----:B------:R-:W-:Y:S01]  /*23c0*/  VIADD R11, R16, 0xe0 ;  /* 0x000000e0100b7836 */ /* 0x000fe20000000000 */
[----:B------:R-:W-:Y:S01]  /*23d0*/  ISETP.GE.AND P1, PT, R0, UR4, PT ;  /* 0x0000000400007c0c */ /* 0x000fe2000bf26270 */
[----:B------:R-:W-:Y:S01]  /*23e0*/  IMAD.WIDE.U32 R8, R8, 0x60, RZ ;  /* 0x0000006008087825 */ /* 0x000fe200078e00ff */
[----:B------:R-:W-:Y:S01]  /*23f0*/  SEL R6, RZ, 0x1, P0 ;  /* 0x00000001ff067807 */ /* 0x000fe20000000000 */
[----:B------:R-:W-:Y:S01]  /*2400*/  ULDC.64 UR6, c[0x0][0x330] ;  /* 0x0000cc0000067ab9 */ /* 0x000fe20000000a00 */
[----:B------:R-:W-:Y:S01]  /*2410*/  SEL R7, RZ, 0xffffffff, P1 ;  /* 0xffffffffff077807 */ /* 0x000fe20000800000 */
[----:B------:R-:W-:Y:S01]  /*2420*/  IMAD.IADD R75, R9, 0x1, R75 ;  /* 0x00000001094b7824 */ /* 0x000fe200078e024b */
[----:B------:R-:W-:-:S02]  /*2430*/  IADD3.X R61, R60, R61, R13, P2, !PT ;  /* 0x0000003d3c3d7210 */ /* 0x000fc400017fe40d */
[----:B------:R-:W-:Y:S01]  /*2440*/  ISETP.GE.AND P1, PT, R62, UR4, PT ;  /* 0x000000043e007c0c */ /* 0x000fe2000bf26270 */
[----:B------:R-:W-:Y:S01]  /*2450*/  IMAD.SHL.U32 R7, R7, 0x2, RZ ;  /* 0x0000000207077824 */ /* 0x000fe200078e00ff */
[----:B------:R-:W-:Y:S02]  /*2460*/  ISETP.GE.AND P2, PT, R63, UR4, PT ;  /* 0x000000043f007c0c */ /* 0x000fe4000bf46270 */
[----:B------:R-:W-:Y:S02]  /*2470*/  ISETP.GE.AND P0, PT, R10, UR4, PT ;  /* 0x000000040a007c0c */ /* 0x000fe4000bf06270 */
[----:B------:R-:W-:Y:S02]  /*2480*/  ISETP.GE.AND P3, PT, R11, UR4, PT ;  /* 0x000000040b007c0c */ /* 0x000fe4000bf66270 */
[----:B------:R-:W-:Y:S01]  /*2490*/  LOP3.LUT R10, R7, 0x2, R6, 0xe2, !PT ;  /* 0x00000002070a7812 */ /* 0x000fe200078ee206 */
[----:B------:R-:W-:Y:S01]  /*24a0*/  IMAD.WIDE.U32 R6, R215, UR6, R16 ;  /* 0x00000006d7067c25 */ /* 0x000fe2000f8e0010 */
[----:B------:R-:W-:-:S02]  /*24b0*/  SEL R11, RZ, 0x4, P1 ;  /* 0x00000004ff0b7807 */ /* 0x000fc40000800000 */
[----:B------:R-:W-:Y:S01]  /*24c0*/  SEL R12, RZ, 0x8, P2 ;  /* 0x00000008ff0c7807 */ /* 0x000fe20001000000 */
[----:B------:R-:W-:Y:S01]  /*24d0*/  IMAD R7, R215, UR7, R7 ;  /* 0x00000007d7077c24 */ /* 0x000fe2000f8e0207 */
[----:B------:R-:W-:Y:S02]  /*24e0*/  ISETP.GE.AND P1, PT, R64, UR4, PT ;  /* 0x0000000440007c0c */ /* 0x000fe4000bf26270 */
[----:B------:R-:W-:Y:S01]  /*24f0*/  ISETP.GE.AND P2, PT, R65, UR4, PT ;  /* 0x0000000441007c0c */ /* 0x000fe2000bf46270 */
[----:B------:R-:W-:Y:S01]  /*2500*/  ULDC.64 UR4, c[0x0][0x338] ;  /* 0x0000ce0000047ab9 */ /* 0x000fe20000000a00 */
[----:B------:R-:W-:Y:S01]  /*2510*/  LOP3.LUT R10, R12, R10, R11, 0xfe, !PT ;  /* 0x0000000a0c0a7212 */ /* 0x000fe200078efe0b */
[----:B------:R-:W-:Y:S01]  /*2520*/  IMAD R13, R20, UR4, RZ ;  /* 0x00000004140d7c24 */ /* 0x000fe2000f8e02ff */
[----:B------:R-:W-:Y:S01]  /*2530*/  SEL R11, RZ, 0x10, P1 ;  /* 0x00000010ff0b7807 */ /* 0x000fe20000800000 */
[C---:B------:R-:W-:Y:S01]  /*2540*/  IMAD.WIDE.U32 R6, R21.reuse, UR4, R6 ;  /* 0x0000000415067c25 */ /* 0x040fe2000f8e0006 */
[----:B------:R-:W-:Y:S01]  /*2550*/  SEL R12, RZ, 0x20, P2 ;  /* 0x00000020ff0c7807 */ /* 0x000fe20001000000 */
[----:B------:R-:W-:Y:S01]  /*2560*/  ULDC UR4, c[0x0][0x2f4] ;  /* 0x0000bd0000047ab9 */ /* 0x000fe20000000800 */
[----:B------:R-:W-:Y:S01]  /*2570*/  IADD3 R58, P1, R18, R59, RZ ;  /* 0x0000003b123a7210 */ /* 0x000fe20007f3e0ff */
[----:B------:R-:W-:Y:S01]  /*2580*/  IMAD R41, R21, UR5, R13 ;  /* 0x0000000515297c24 */ /* 0x000fe2000f8e020d */
[----:B------:R-:W-:Y:S01]  /*2590*/  LOP3.LUT R11, R12, R10, R11, 0xfe, !PT ;  /* 0x0000000a0c0b7212 */ /* 0x000fe200078efe0b */
[----:B------:R-:W-:Y:S01]  /*25a0*/  IMAD.WIDE.U32 R20, R18, R56, R22 ;  /* 0x0000003812147225 */ /* 0x000fe200078e0016 */
[----:B------:R-:W-:-:S02]  /*25b0*/  SEL R10, RZ, 0x40, P0 ;  /* 0x00000040ff0a7807 */ /* 0x000fc40000000000 */
[----:B------:R-:W-:Y:S01]  /*25c0*/  ISETP.GE.AND P0, PT, R16, R43, PT ;  /* 0x0000002b1000720c */ /* 0x000fe20003f06270 */
[----:B------:R-:W-:Y:S01]  /*25d0*/  IMAD.IADD R21, R21, 0x1, R39 ;  /* 0x0000000115157824 */ /* 0x000fe200078e0227 */
[----:B------:R-:W-:Y:S01]  /*25e0*/  SHF.R.S32.HI R39, RZ, 0x1f, R36 ;  /* 0x0000001fff277819 */ /* 0x000fe20000011424 */
[----:B------:R-:W-:Y:S01]  /*25f0*/  IMAD.WIDE.U32 R12, R18, R14, R16 ;  /* 0x0000000e120c7225 */ /* 0x000fe200078e0010 */
[----:B------:R-:W-:Y:S02]  /*2600*/  LOP3.LUT R94, R11, R10, RZ, 0xfc, !PT ;  /* 0x0000000a0b5e7212 */ /* 0x000fe400078efcff */
[----:B------:R-:W-:Y:S01]  /*2610*/  LEA.HI R39, R39, R18, RZ, 0x3 ;  /* 0x0000001227277211 */ /* 0x000fe200078f18ff */
[CC--:B------:R-:W-:Y:S01]  /*2620*/  IMAD R10, R224.reuse, R14.reuse, RZ ;  /* 0x0000000ee00a7224 */ /* 0x0c0fe200078e02ff */
[----:B------:R-:W-:Y:S01]  /*2630*/  SEL R35, R43, RZ, P0 ;  /* 0x000000ff2b237207 */ /* 0x000fe20000000000 */
[----:B------:R-:W-:Y:S01]  /*2640*/  IMAD.X R59, R224, 0x1, R33, P1 ;  /* 0x00000001e03b7824 */ /* 0x000fe200008e0621 */
[----:B------:R-:W-:Y:S01]  /*2650*/  LOP3.LUT R39, R39, 0xfffffff8, RZ, 0xc0, !PT ;  /* 0xfffffff827277812 */ /* 0x000fe200078ec0ff */
[C---:B------:R-:W-:Y:S01]  /*2660*/  IMAD R37, R18.reuse, R15, R10 ;  /* 0x0000000f12257224 */ /* 0x040fe200078e020a */
[----:B------:R-:W-:Y:S01]  /*2670*/  SEL R93, RZ, 0xffffff80, P3 ;  /* 0xffffff80ff5d7807 */ /* 0x000fe20001800000 */
[----:B------:R-:W-:Y:S01]  /*2680*/  IMAD.WIDE.U32 R10, R18, R14, R22 ;  /* 0x0000000e120a7225 */ /* 0x000fe200078e0016 */
[----:B------:R-:W-:-:S02]  /*2690*/  ISETP.GE.AND P2, PT, R0, UR4, PT ;  /* 0x0000000400007c0c */ /* 0x000fc4000bf46270 */
[----:B------:R-:W-:Y:S01]  /*26a0*/  LOP3.LUT R93, R94, 0x80, R93, 0xc8, !PT ;  /* 0x000000805e5d7812 */ /* 0x000fe200078ec85d */
[----:B------:R-:W-:Y:S01]  /*26b0*/  IMAD.IADD R35, R16, 0x1, R35 ;  /* 0x0000000110237824 */ /* 0x000fe200078e0223 */
[----:B------:R-:W-:Y:S01]  /*26c0*/  LOP3.LUT R94, R94, 0x40, RZ, 0xc0, !PT ;  /* 0x000000405e5e7812 */ /* 0x000fe200078ec0ff */
[----:B------:R-:W-:Y:S02]  /*26d0*/  IMAD.IADD R39, R18, 0x1, -R39 ;  /* 0x0000000112277824 */ /* 0x000fe400078e0a27 */
[----:B------:R-:W-:Y:S01]  /*26e0*/  IMAD.IADD R11, R11, 0x1, R37 ;  /* 0x000000010b0b7824 */ /* 0x000fe200078e0225 */
[----:B------:R-:W-:Y:S01]  /*26f0*/  SHF.R.S32.HI R32, RZ, 0x1f, R35 ;  /* 0x0000001fff207819 */ /* 0x000fe20000011423 */
[----:B------:R-:W-:Y:S01]  /*2700*/  IMAD.IADD R13, R37, 0x1, R13 ;  /* 0x00000001250d7824 */ /* 0x000fe200078e020d */
[----:B------:R-:W-:Y:S01]  /*2710*/  SHF.R.S32.HI R37, RZ, 0x1f, R154 ;  /* 0x0000001fff257819 */ /* 0x000fe2000001149a */
[----:B------:R-:W-:Y:S01]  /*2720*/  IMAD.SHL.U32 R82, R39, 0x40, RZ ;  /* 0x0000004027527824 */ /* 0x000fe200078e00ff */
[----:B------:R-:W-:Y:S01]  /*2730*/  LEA.HI R32, R32, R35, RZ, 0x3 ;  /* 0x0000002320207211 */ /* 0x000fe200078f18ff */
[----:B------:R-:W-:Y:S01]  /*2740*/  IMAD R35, R15, 0x60, RZ ;  /* 0x000000600f237824 */ /* 0x000fe200078e02ff */
[----:B------:R-:W-:Y:S01]  /*2750*/  LOP3.LUT P1, RZ, R39, 0x4, RZ, 0xc0, !PT ;  /* 0x0000000427ff7812 */ /* 0x000fe2000782c0ff */
[C---:B------:R-:W-:Y:S01]  /*2760*/  IMAD R34, R37.reuse, R14, RZ ;  /* 0x0000000e25227224 */ /* 0x040fe200078e02ff */
[----:B------:R-:W-:Y:S01]  /*2770*/  LOP3.LUT R82, R82, 0x1c0, RZ, 0xc0, !PT ;  /* 0x000001c052527812 */ /* 0x000fe200078ec0ff */
[----:B------:R-:W-:Y:S01]  /*2780*/  IMAD R37, R37, R56, RZ ;  /* 0x0000003825257224 */ /* 0x000fe200078e02ff */
[----:B------:R-:W-:Y:S01]  /*2790*/  LOP3.LUT R33, R209, 0x38, R32, 0xf8, !PT ;  /* 0x00000038d1217812 */ /* 0x000fe200078ef820 */
[C---:B------:R-:W-:Y:S01]  /*27a0*/  IMAD R79, R154.reuse, R15, R34 ;  /* 0x0000000f9a4f7224 */ /* 0x040fe200078e0222 */
[----:B------:R-:W-:Y:S01]  /*27b0*/  SHF.R.U32.HI R85, RZ, 0x3, R82 ;  /* 0x00000003ff557819 */ /* 0x000fe20000011652 */
[----:B------:R-:W-:Y:S01]  /*27c0*/  IMAD.WIDE.U32 R10, R154, R14, R10 ;  /* 0x0000000e9a0a7225 */ /* 0x000fe200078e000a */
[----:B------:R-:W-:-:S02]  /*27d0*/  LOP3.LUT R34, R82, 0x18, R16, 0xf8, !PT ;  /* 0x0000001852227812 */ /* 0x000fc400078ef810 */
[----:B------:R-:W-:Y:S01]  /*27e0*/  LOP3.LUT R33, R33, R38, RZ, 0x3c, !PT ;  /* 0x0000002621217212 */ /* 0x000fe200078e3cff */
[----:B------:R-:W-:Y:S01]  /*27f0*/  IMAD.WIDE.U32 R12, R154, R14, R12 ;  /* 0x0000000e9a0c7225 */ /* 0x000fe200078e000c */
[--C-:B------:R-:W-:Y:S02]  /*2800*/  SHF.R.S32.HI R83, RZ, 0x3, R32.reuse ;  /* 0x00000003ff537819 */ /* 0x100fe40000011420 */
[----:B------:R-:W-:Y:S01]  /*2810*/  LOP3.LUT R84, R32, 0xfffffff8, RZ, 0xc0, !PT ;  /* 0xfffffff820547812 */ /* 0x000fe200078ec0ff */
[----:B------:R-:W-:Y:S01]  /*2820*/  IMAD.IADD R87, R212, 0x1, R33 ;  /* 0x00000001d4577824 */ /* 0x000fe200078e0221 */
[----:B------:R-:W-:Y:S01]  /*2830*/  LOP3.LUT R32, R82, 0x38, R32, 0xf8, !PT ;  /* 0x0000003852207812 */ /* 0x000fe200078ef820 */
[----:B------:R-:W-:Y:S01]  /*2840*/  IMAD R37, R154, R57, R37 ;  /* 0x000000399a257224 */ /* 0x000fe200078e0225 */
[----:B------:R-:W-:Y:S01]  /*2850*/  LOP3.LUT R89, R34, R85, RZ, 0x3c, !PT ;  /* 0x0000005522597212 */ /* 0x000fe200078e3cff */
[----:B------:R-:W-:Y:S01]  /*2860*/  IMAD.WIDE.U32 R20, R154, R56, R20 ;  /* 0x000000389a147225 */ /* 0x000fe200078e0014 */
[----:B------:R-:W-:-:S02]  /*2870*/  SEL R88, R88, 0xffffffe0, !P1 ;  /* 0xffffffe058587807 */ /* 0x000fc40004800000 */
[----:B------:R-:W-:Y:S01]  /*2880*/  LOP3.LUT R33, R32, R85, RZ, 0x3c, !PT ;  /* 0x0000005520217212 */ /* 0x000fe200078e3cff */
[----:B------:R-:W-:Y:S01]  /*2890*/  IMAD.WIDE.U32 R14, R14, 0x60, RZ ;  /* 0x000000600e0e7825 */ /* 0x000fe200078e00ff */
[----:B------:R-:W-:Y:S02]  /*28a0*/  SHF.R.S32.HI R86, RZ, 0x1f, R84 ;  /* 0x0000001fff567819 */ /* 0x000fe40000011454 */
[----:B------:R-:W-:Y:S01]  /*28b0*/  ISETP.GE.AND P1, PT, R16, UR4, PT ;  /* 0x0000000410007c0c */ /* 0x000fe2000bf26270 */
[----:B------:R-:W-:-:S04]  /*28c0*/  IMAD.WIDE.U32 R56, R56, 0x60, RZ ;  /* 0x0000006038387825 */ /* 0x000fc800078e00ff */
[----:B------:R-:W-:Y:S02]  /*28d0*/  IMAD R89, R210, 0x200, R89 ;  /* 0x00000200d2597824 */ /* 0x000fe400078e0259 */
[----:B------:R-:W-:Y:S02]  /*28e0*/  IMAD.IADD R78, R11, 0x1, R79 ;  /* 0x000000010b4e7824 */ /* 0x000fe400078e024f */
[----:B------:R-:W-:Y:S02]  /*28f0*/  IMAD.IADD R76, R15, 0x1, R35 ;  /* 0x000000010f4c7824 */ /* 0x000fe400078e0223 */
[----:B------:R-:W-:Y:S02]  /*2900*/  IMAD.IADD R77, R57, 0x1, R77 ;  /* 0x00000001394d7824 */ /* 0x000fe400078e024d */
[----:B------:R-:W-:Y:S02]  /*2910*/  IMAD.IADD R79, R79, 0x1, R13 ;  /* 0x000000014f4f7824 */ /* 0x000fe400078e020d */
[----:B------:R-:W-:-:S02]  /*2920*/  IMAD.IADD R80, R21, 0x1, R37 ;  /* 0x0000000115507824 */ /* 0x000fc400078e0225 */
[----:B------:R-:W-:Y:S02]  /*2930*/  IMAD.IADD R81, R37, 0x1, R31 ;  /* 0x0000000125517824 */ /* 0x000fe400078e021f */
[----:B------:R-:W-:Y:S02]  /*2940*/  IMAD R90, R210, 0x200, R33 ;  /* 0x00000200d25a7824 */ /* 0x000fe400078e0221 */
[----:B------:R-:W-:Y:S02]  /*2950*/  IMAD.IADD R91, R88, 0x1, R89 ;  /* 0x00000001585b7824 */ /* 0x000fe400078e0259 */
[----:B------:R-:W-:-:S07]  /*2960*/  IMAD.IADD R92, R7, 0x1, R41 ;  /* 0x00000001075c7824 */ /* 0x000fce00078e0229 */
.L_x_664:
[----:B------:R-:W-:Y:S01]  /*2970*/  VIADD R45, R27, 0xffffffff ;  /* 0xffffffff1b2d7836 */ /* 0x000fe20000000000 */
[----:B0-----:R-:W0:Y:S01]  /*2980*/  LDC.64 R98, c[0x0][0x2e8] ;  /* 0x0000ba00ff627b82 */ /* 0x001e220000000a00 */
[----:B------:R-:W-:Y:S01]  /*2990*/  IMAD R103, R2, 0x1800, R91 ;  /* 0x0000180002677824 */ /* 0x000fe200078e025b */
[----:B------:R-:W-:Y:S05]  /*29a0*/  YIELD ;  /* 0x0000000000007946 */ /* 0x000fea0003800000 */
[----:B------:R-:W-:Y:S01]  /*29b0*/  SHF.R.S32.HI R39, RZ, 0x1f, R45 ;  /* 0x0000001fff277819 */ /* 0x000fe2000001142d */
[-C--:B------:R-:W-:Y:S01]  /*29c0*/  IMAD R27, R75, R45.reuse, RZ ;  /* 0x0000002d4b1b7224 */ /* 0x080fe200078e02ff */
[----:B------:R-:W1:Y:S01]  /*29d0*/  LDC R102, c[0x0][0x3f4] ;  /* 0x0000fd00ff667b82 */ /* 0x000e620000000800 */
[----:B------:R-:W-:Y:S01]  /*29e0*/  IMAD.WIDE.U32 R100, R8, R45, RZ ;  /* 0x0000002d08647225 */ /* 0x000fe200078e00ff */
[----:B------:R-:W-:Y:S03]  /*29f0*/  BSSY B0, `(.L_x_617) ;  /* 0x00002cf000007945 */ /* 0x000fe60003800000 */
[----:B------:R-:W-:Y:S01]  /*2a00*/  IMAD R33, R39, R8, R27 ;  /* 0x0000000827217224 */ /* 0x000fe200078e021b */
[----:B------:R-:W-:Y:S01]  /*2a10*/  IADD3 R27, P3, P4, R3, R100, R67 ;  /* 0x00000064031b7210 */ /* 0x000fe20007c7e043 */
[----:B------:R-:W-:-:S02]  /*2a20*/  IMAD R103, R103, 0x2, R26 ;  /* 0x0000000267677824 */ /* 0x000fc400078e021a */
[----:B------:R-:W-:-:S05]  /*2a30*/  IMAD.IADD R50, R101, 0x1, R33 ;  /* 0x0000000165327824 */ /* 0x000fca00078e0221 */
[----:B------:R-:W-:Y:S02]  /*2a40*/  IADD3.X R32, R61, R50, R66, P3, P4 ;  /* 0x000000323d207210 */ /* 0x000fe40001fe8442 */
[----:B------:R-:W-:-:S04]  /*2a50*/  IADD3 R33, P4, R3, R100, RZ ;  /* 0x0000006403217210 */ /* 0x000fc80007f9e0ff */
[-C--:B0-----:R-:W-:Y:S01]  /*2a60*/  LEA R42, P3, R33, R98.reuse, 0x1 ;  /* 0x00000062212a7211 */ /* 0x081fe200078608ff */
[----:B------:R-:W-:Y:S01]  /*2a70*/  IMAD.X R34, R50, 0x1, R61, P4 ;  /* 0x0000000132227824 */ /* 0x000fe200020e063d */
[----:B------:R-:W-:-:S04]  /*2a80*/  LEA R40, P4, R27, R98, 0x1 ;  /* 0x000000621b287211 */ /* 0x000fc800078808ff */
[-C--:B------:R-:W-:Y:S02]  /*2a90*/  LEA.HI.X R43, R33, R99.reuse, R34, 0x1, P3 ;  /* 0x00000063212b7211 */ /* 0x080fe400018f0c22 */
[----:B-1----:R-:W-:Y:S02]  /*2aa0*/  ISETP.GE.AND P3, PT, R102, 0x1, PT ;  /* 0x000000016600780c */ /* 0x002fe40003f66270 */
[----:B------:R-:W-:Y:S01]  /*2ab0*/  LEA.HI.X R41, R27, R99, R32, 0x1, P4 ;  /* 0x000000631b297211 */ /* 0x000fe200020f0c20 */
[----:B------:R-:W-:Y:S01]  /*2ac0*/  IMAD R27, R2, 0x1800, R89 ;  /* 0x00001800021b7824 */ /* 0x000fe200078e0259 */
[----:B------:R-:W-:-:S03]  /*2ad0*/  ISETP.GT.AND P4, PT, R45, R28, PT ;  /* 0x0000001c2d00720c */ /* 0x000fc60003f84270 */
[----:B------:R-:W-:Y:S01]  /*2ae0*/  IMAD R104, R27, 0x2, R26 ;  /* 0x000000021b687824 */ /* 0x000fe200078e021a */
[----:B------:R-:W-:Y:S01]  /*2af0*/  P2R R96, PR, RZ, 0x10 ;  /* 0x00000010ff607803 */ /* 0x000fe20000000000 */
[----:B------:R-:W-:-:S04]  /*2b00*/  IMAD.MOV.U32 R27, RZ, RZ, R45 ;  /* 0x000000ffff1b7224 */ /* 0x000fc800078e002d */
[----:B------:R-:W-:Y:S05]  /*2b10*/  @!P3 BRA `(.L_x_618) ;  /* 0x000000280088b947 */ /* 0x000fea0003800000 */
[----:B------:R-:W-:Y:S01]  /*2b20*/  ULDC.U8 UR4, c[0x0][0x410] ;  /* 0x0001040000047ab9 */ /* 0x000fe20000000000 */
[-C--:B------:R-:W-:Y:S01]  /*2b30*/  IMAD R33, R76, R45.reuse, RZ ;  /* 0x0000002d4c217224 */ /* 0x080fe200078e02ff */
[----:B------:R-:W-:Y:S01]  /*2b40*/  ISETP.NE.AND P3, PT, RZ, UR4, PT ;  /* 0x00000004ff007c0c */ /* 0x000fe2000bf65270 */
[-C--:B------:R-:W-:Y:S02]  /*2b50*/  IMAD R35, R77, R45.reuse, RZ ;  /* 0x0000002d4d237224 */ /* 0x080fe400078e02ff */
[C---:B------:R-:W-:Y:S02]  /*2b60*/  IMAD R37, R39.reuse, R14, R33 ;  /* 0x0000000e27257224 */ /* 0x040fe400078e0221 */
[----:B------:R-:W-:Y:S02]  /*2b70*/  IMAD R39, R39, R56, R35 ;  /* 0x0000003827277224 */ /* 0x000fe400078e0223 */
[----:B------:R-:W-:Y:S02]  /*2b80*/  IMAD R97, R27, -0x60, R24 ;  /* 0xffffffa01b617824 */ /* 0x000fe400078e0218 */
[----:B------:R-:W-:-:S03]  /*2b90*/  IMAD.WIDE.U32 R32, R14, R45, RZ ;  /* 0x0000002d0e207225 */ /* 0x000fc600078e00ff */
[----:B------:R-:W-:Y:S01]  /*2ba0*/  VIMNMX R97, R97, 0x60, PT ;  /* 0x0000006061617848 */ /* 0x000fe20003fe0100 */
[----:B------:R-:W-:-:S04]  /*2bb0*/  IMAD.WIDE.U32 R34, R56, R45, RZ ;  /* 0x0000002d38227225 */ /* 0x000fc800078e00ff */
[----:B------:R-:W-:Y:S02]  /*2bc0*/  IMAD.IADD R95, R33, 0x1, R37 ;  /* 0x00000001215f7824 */ /* 0x000fe400078e0225 */
[----:B------:R-:W-:Y:S01]  /*2bd0*/  IMAD.IADD R105, R35, 0x1, R39 ;  /* 0x0000000123697824 */ /* 0x000fe200078e0227 */
[----:B------:R-:W-:Y:S06]  /*2be0*/  @!P3 BRA `(.L_x_619) ;  /* 0x0000001000f0b947 */ /* 0x000fec0003800000 */
[----:B------:R-:W-:Y:S01]  /*2bf0*/  ISETP.GE.AND P4, PT, R18, R97, PT ;  /* 0x000000611200720c */ /* 0x000fe20003f86270 */
[----:B------:R-:W-:Y:S01]  /*2c00*/  BSSY B1, `(.L_x_620) ;  /* 0x000001e000017945 */ /* 0x000fe20003800000 */
        /* <DEDUP_REMOVED lines=8> */
[----:B------:R-:W-:Y:S06]  /*2c90*/  @P4 BRA `(.L_x_621) ;  /* 0x0000000000504947 */ /* 0x000fec0003800000 */
[----:B------:R-:W-:Y:S01]  /*2ca0*/  IADD3 R50, P3, R10, R32, RZ ;  /* 0x000000200a327210 */ /* 0x000fe20007f7e0ff */
[----:B------:R-:W-:Y:S01]  /*2cb0*/  ULDC.64 UR4, c[0x0][0x3e8] ;  /* 0x0000fa0000047ab9 */ /* 0x000fe20000000a00 */
[----:B------:R-:W-:Y:S02]  /*2cc0*/  CS2R R52, SRZ ;  /* 0x0000000000347805 */ /* 0x000fe4000001ff00 */
[----:B------:R-:W-:Y:S01]  /*2cd0*/  CS2R R54, SRZ ;  /* 0x0000000000367805 */ /* 0x000fe2000001ff00 */
[----:B------:R-:W-:Y:S01]  /*2ce0*/  IMAD.X R51, R95, 0x1, R78, P3 ;  /* 0x000000015f337824 */ /* 0x000fe200018e064e */
[----:B------:R-:W-:-:S05]  /*2cf0*/  IADD3 R48, P3, R20, R34, RZ ;  /* 0x0000002214307210 */ /* 0x000fca0007f7e0ff */
[----:B------:R-:W-:Y:S01]  /*2d00*/  IMAD.X R49, R105, 0x1, R80, P3 ;  /* 0x0000000169317824 */ /* 0x000fe200018e0650 */
[----:B------:R-:W-:-:S04]  /*2d10*/  LEA R98, P3, R50, UR4, 0x1 ;  /* 0x0000000432627c11 */ /* 0x000fc8000f8608ff */
[----:B------:R-:W-:Y:S01]  /*2d20*/  LEA.HI.X R99, R50, UR5, R51, 0x1, P3 ;  /* 0x0000000532637c11 */ /* 0x000fe200098f0c33 */
[----:B------:R-:W-:Y:S02]  /*2d30*/  ULDC.64 UR4, c[0x0][0x400] ;  /* 0x0001000000047ab9 */ /* 0x000fe40000000a00 */
[----:B------:R-:W-:-:S04]  /*2d40*/  LEA R100, P3, R48, UR4, 0x1 ;  /* 0x0000000430647c11 */ /* 0x000fc8000f8608ff */
[----:B------:R-:W-:Y:S02]  /*2d50*/  LEA.HI.X R101, R48, UR5, R49, 0x1, P3 ;  /* 0x0000000530657c11 */ /* 0x000fe400098f0c31 */
[----:B------:R-:W-:Y:S02]  /*2d60*/  ISETP.GE.AND P3, PT, R22, R102, PT ;  /* 0x000000661600720c */ /* 0x000fe40003f66270 */
[----:B------:R-:W-:Y:S02]  /*2d70*/  CS2R R50, SRZ ;  /* 0x0000000000327805 */ /* 0x000fe4000001ff00 */
[----:B------:R-:W-:-:S09]  /*2d80*/  CS2R R48, SRZ ;  /* 0x0000000000307805 */ /* 0x000fd2000001ff00 */
[----:B------:R0:W5:Y:S04]  /*2d90*/  @!P3 LDG.E.64 R52, desc[UR40][R98.64] ;  /* 0x000000286234b981 */ /* 0x000168000c1e1b00 */
[----:B------:R0:W5:Y:S01]  /*2da0*/  @!P3 LDG.E.64 R54, desc[UR40][R100.64] ;  /* 0x000000286436b981 */ /* 0x000162000c1e1b00 */
[----:B------:R-:W-:-:S13]  /*2db0*/  ISETP.GE.AND P3, PT, R202, R102, PT ;  /* 0x00000066ca00720c */ /* 0x000fda0003f66270 */
[----:B------:R0:W5:Y:S04]  /*2dc0*/  @!P3 LDG.E.64 R50, desc[UR40][R98.64+0x20] ;  /* 0x000020286232b981 */ /* 0x000168000c1e1b00 */
[----:B------:R0:W5:Y:S02]  /*2dd0*/  @!P3 LDG.E.64 R48, desc[UR40][R100.64+0x20] ;  /* 0x000020286430b981 */ /* 0x000164000c1e1b00 */
.L_x_621:
[----:B------:R-:W-:Y:S05]  /*2de0*/  BSYNC B1 ;  /* 0x0000000000017941 */ /* 0x000fea0003800000 */
.L_x_620:
[----:B------:R-:W-:Y:S01]  /*2df0*/  ISETP.GE.AND P5, PT, R220, R97, PT ;  /* 0x00000061dc00720c */ /* 0x000fe20003fa6270 */
[----:B------:R-:W-:Y:S01]  /*2e00*/  BSSY B1, `(.L_x_622) ;  /* 0x0000018000017945 */ /* 0x000fe20003800000 */
[----:B0----5:R-:W-:Y:S02]  /*2e10*/  IMAD.MOV.U32 R98, RZ, RZ, R50 ;  /* 0x000000ffff627224 */ /* 0x021fe400078e0032 */
[----:B------:R-:W-:-:S09]  /*2e20*/  IMAD.MOV.U32 R99, RZ, RZ, R51 ;  /* 0x000000ffff637224 */ /* 0x000fd200078e0033 */
[----:B------:R-:W-:Y:S05]  /*2e30*/  @P5 BRA `(.L_x_623) ;  /* 0x0000000000505947 */ /* 0x000fea0003800000 */
[----:B------:R-:W-:Y:S01]  /*2e40*/  IADD3 R33, P3, P6, R10, R32, R69 ;  /* 0x000000200a217210 */ /* 0x000fe20007e7e045 */
[----:B------:R-:W-:Y:S01]  /*2e50*/  ULDC.64 UR4, c[0x0][0x3e8] ;  /* 0x0000fa0000047ab9 */ /* 0x000fe20000000a00 */
[----:B------:R-:W-:Y:S02]  /*2e60*/  CS2R R44, SRZ ;  /* 0x00000000002c7805 */ /* 0x000fe4000001ff00 */
[----:B------:R-:W-:Y:S02]  /*2e70*/  CS2R R46, SRZ ;  /* 0x00000000002e7805 */ /* 0x000fe4000001ff00 */
[----:B------:R-:W-:Y:S02]  /*2e80*/  IADD3.X R38, R78, R95, R68, P3, P6 ;  /* 0x0000005f4e267210 */ /* 0x000fe40001fec444 */
[----:B------:R-:W-:-:S04]  /*2e90*/  IADD3 R35, P3, P6, R20, R34, R71 ;  /* 0x0000002214237210 */ /* 0x000fc80007e7e047 */
[----:B------:R-:W-:Y:S02]  /*2ea0*/  IADD3.X R36, R80, R105, R70, P3, P6 ;  /* 0x0000006950247210 */ /* 0x000fe40001fec446 */
        /* <DEDUP_REMOVED lines=13> */
.L_x_623:
[----:B------:R-:W-:Y:S05]  /*2f80*/  BSYNC B1 ;  /* 0x0000000000017941 */ /* 0x000fea0003800000 */
.L_x_622:
[----:B0-----:R-:W-:Y:S01]  /*2f90*/  IMAD.MOV.U32 R32, RZ, RZ, R52 ;  /* 0x000000ffff207224 */ /* 0x001fe200078e0034 */
[----:B------:R-:W-:Y:S01]  /*2fa0*/  UISETP.NE.AND UP0, UPT, UR44, 0x3, UPT ;  /* 0x000000032c00788c */ /* 0x000fe2000bf05270 */
[----:B------:R-:W-:Y:S01]  /*2fb0*/  IMAD.MOV.U32 R33, RZ, RZ, R53 ;  /* 0x000000ffff217224 */ /* 0x000fe200078e0035 */
[C---:B------:R-:W-:Y:S01]  /*2fc0*/  PRMT R121, R99.reuse, 0x7610, R121 ;  /* 0x0000761063797816 */ /* 0x040fe20000000079 */
[----:B------:R-:W-:Y:S01]  /*2fd0*/  IMAD.MOV.U32 R34, RZ, RZ, R54 ;  /* 0x000000ffff227224 */ /* 0x000fe200078e0036 */
[----:B------:R-:W-:Y:S01]  /*2fe0*/  PRMT R99, R99, 0x5410, R32 ;  /* 0x0000541063637816 */ /* 0x000fe20000000020 */
[----:B------:R-:W-:Y:S01]  /*2ff0*/  IMAD.MOV.U32 R32, RZ, RZ, R48 ;  /* 0x000000ffff207224 */ /* 0x000fe200078e0030 */
[----:B------:R-:W-:Y:S01]  /*3000*/  PRMT R100, R100, 0x5410, R33 ;  /* 0x0000541064647816 */ /* 0x000fe20000000021 */
[----:B------:R-:W-:Y:S01]  /*3010*/  IMAD.MOV.U32 R33, RZ, RZ, R49 ;  /* 0x000000ffff217224 */ /* 0x000fe200078e0031 */
[----:B------:R-:W-:Y:S01]  /*3020*/  PLOP3.LUT P3, PT, PT, PT, UP0, 0x80, 0x0 ;  /* 0x000000000000781c */ /* 0x000fe20003f6f008 */
[----:B------:R-:W-:Y:S01]  /*3030*/  IMAD.MOV.U32 R35, RZ, RZ, R55 ;  /* 0x000000ffff237224 */ /* 0x000fe200078e0037 */
[----:B------:R-:W-:Y:S01]  /*3040*/  PRMT R101, R101, 0x5410, R32 ;  /* 0x0000541065657816 */ /* 0x000fe20000000020 */
[----:B-----5:R-:W-:Y:S01]  /*3050*/  IMAD.MOV.U32 R32, RZ, RZ, R38 ;  /* 0x000000ffff207224 */ /* 0x020fe200078e0026 */
[----:B------:R-:W-:Y:S01]  /*3060*/  PRMT R122, R33, 0x7610, R122 ;  /* 0x00007610217a7816 */ /* 0x000fe2000000007a */
[----:B------:R-:W-:Y:S01]  /*3070*/  IMAD.MOV.U32 R33, RZ, RZ, R39 ;  /* 0x000000ffff217224 */ /* 0x000fe200078e0027 */
[----:B------:R-:W-:Y:S01]  /*3080*/  PRMT R105, R105, 0x5410, R34 ;  /* 0x0000541069697816 */ /* 0x000fe20000000022 */
[----:B------:R-:W-:Y:S01]  /*3090*/  IMAD.MOV.U32 R34, RZ, RZ, R44 ;  /* 0x000000ffff227224 */ /* 0x000fe200078e002c */
[----:B------:R-:W-:Y:S01]  /*30a0*/  PRMT R107, R107, 0x5410, R35 ;  /* 0x000054106b6b7816 */ /* 0x000fe20000000023 */
[----:B------:R-:W-:Y:S01]  /*30b0*/  IMAD.MOV.U32 R35, RZ, RZ, R45 ;  /* 0x000000ffff237224 */ /* 0x000fe200078e002d */
[----:B------:R-:W-:-:S02]  /*30c0*/  PRMT R98, R98, 0x5410, R98 ;  /* 0x0000541062627816 */ /* 0x000fc40000000062 */
[----:B------:R-:W-:Y:S01]  /*30d0*/  PRMT R99, R33, 0x7610, R99 ;  /* 0x0000761021637816 */ /* 0x000fe20000000063 */
[----:B------:R-:W-:Y:S01]  /*30e0*/  IMAD.MOV.U32 R33, RZ, RZ, R37 ;  /* 0x000000ffff217224 */ /* 0x000fe200078e0025 */
[----:B------:R-:W-:Y:S01]  /*30f0*/  PRMT R98, R32, 0x7610, R98 ;  /* 0x0000761020627816 */ /* 0x000fe20000000062 */
[----:B------:R-:W-:Y:S01]  /*3100*/  IMAD.MOV.U32 R32, RZ, RZ, R36 ;  /* 0x000000ffff207224 */ /* 0x000fe200078e0024 */
[----:B------:R-:W-:Y:S01]  /*3110*/  PRMT R109, R34, 0x7610, R109 ;  /* 0x00007610226d7816 */ /* 0x000fe2000000006d */
[----:B------:R-:W-:Y:S01]  /*3120*/  IMAD.MOV.U32 R34, RZ, RZ, R46 ;  /* 0x000000ffff227224 */ /* 0x000fe200078e002e */
[----:B------:R-:W-:Y:S01]  /*3130*/  PRMT R108, R35, 0x7610, R108 ;  /* 0x00007610236c7816 */ /* 0x000fe2000000006c */
[----:B------:R-:W-:Y:S01]  /*3140*/  IMAD.MOV.U32 R35, RZ, RZ, R47 ;  /* 0x000000ffff237224 */ /* 0x000fe200078e002f */
[----:B------:R-:W-:Y:S02]  /*3150*/  PRMT R100, R32, 0x7610, R100 ;  /* 0x0000761020647816 */ /* 0x000fe40000000064 */
[----:B------:R-:W-:-:S02]  /*3160*/  PRMT R101, R33, 0x7610, R101 ;  /* 0x0000761021657816 */ /* 0x000fc40000000065 */
[----:B------:R-:W-:Y:S02]  /*3170*/  PRMT R107, R34, 0x7610, R107 ;  /* 0x00007610226b7816 */ /* 0x000fe4000000006b */
[----:B------:R-:W-:Y:S01]  /*3180*/  PRMT R105, R35, 0x7610, R105 ;  /* 0x0000761023697816 */ /* 0x000fe20000000069 */
[----:B------:R-:W-:Y:S06]  /*3190*/  @!P3 BRA `(.L_x_624) ;  /* 0x000000000004b947 */ /* 0x000fec0003800000 */
[----:B------:R-:W-:Y:S01]  /*31a0*/  BPT.TRAP 0x1 ;  /* 0x000000040000795c */ /* 0x000fe20000300000 */
.L_x_624:
[----:B------:R-:W-:Y:S01]  /*31b0*/  IMAD R95, R2, 0x8, R19 ;  /* 0x00000008025f7824 */ /* 0x000fe200078e0213 */
[----:B------:R-:W-:Y:S01]  /*31c0*/  SHF.L.U32 R106, R201, 0x1f, RZ ;  /* 0x0000001fc96a7819 */ /* 0x000fe200000006ff */
[----:B------:R-:W-:Y:S03]  /*31d0*/  BSSY B1, `(.L_x_625) ;  /* 0x0000003000017945 */ /* 0x000fe60003800000 */
[----:B------:R-:W0:Y:S02]  /*31e0*/  SYNCS.PHASECHK.TRANS64.TRYWAIT P6, [R95+URZ+0x22890], R106 ;  /* 0x0228906a5f0075a7 */ /* 0x000e2400080c017f */
[----:B0-----:R-:W-:Y:S05]  /*31f0*/  @!P6 BRA `(.L_x_626) ;  /* 0x000001680064e947 */ /* 0x001fea0003800000 */
.L_x_913:
[----:B------:R-:W-:Y:S05]  /*3200*/  BSYNC B1 ;  /* 0x0000000000017941 */ /* 0x000fea0003800000 */
.L_x_625:
[----:B------:R-:W-:Y:S04]  /*3210*/  BSSY B1, `(.L_x_627) ;  /* 0x000006b000017945 */ /* 0x000fe80003800000 */
[----:B------:R-:W-:Y:S05]  /*3220*/  @P4 BRA `(.L_x_628) ;  /* 0x0000000400a44947 */ /* 0x000fea0003800000 */
[----:B------:R-:W-:Y:S04]  /*3230*/  BSSY B2, `(.L_x_629) ;  /* 0x0000034000027945 */ /* 0x000fe80003800000 */
[----:B------:R-:W-:Y:S05]  /*3240*/  @P1 BRA `(.L_x_630) ;  /* 0x0000000000c81947 */ /* 0x000fea0003800000 */
[----:B------:R1:W2:Y:S01]  /*3250*/  LDS.128 R32, [R104] ;  /* 0x0000000068207984 */ /* 0x0002a20000000c00 */
[----:B------:R-:W-:Y:S01]  /*3260*/  ISETP.GE.AND P4, PT, R22, R102, PT ;  /* 0x000000661600720c */ /* 0x000fe20003f86270 */
[----:B------:R-:W-:-:S12]  /*3270*/  BSSY B3, `(.L_x_631) ;  /* 0x000002e000037945 */ /* 0x000fd80003800000 */
[----:B-1----:R-:W-:Y:S05]  /*3280*/  @P4 BRA `(.L_x_632) ;  /* 0x0000000000b04947 */ /* 0x002fea0003800000 */
[----:B------:R-:W-:Y:S02]  /*3290*/  SHF.R.U64 R110, R52, 0x10, R53 ;  /* 0x00000010346e7819 */ /* 0x000fe40000001235 */
[----:B------:R-:W-:Y:S02]  /*32a0*/  SHF.R.U64 R114, R54, 0x10, R55 ;  /* 0x0000001036727819 */ /* 0x000fe40000001237 */
[----:B------:R-:W-:Y:S01]  /*32b0*/  SHF.R.U32.HI R112, RZ, 0x10, R53 ;  /* 0x00000010ff707819 */ /* 0x000fe20000011635 */
[C---:B--2---:R-:W-:Y:S01]  /*32c0*/  IMAD.U32 R53, R34.reuse, 0x10000, RZ ;  /* 0x0001000022357824 */ /* 0x044fe200078e00ff */
[----:B------:R-:W-:Y:S02]  /*32d0*/  SHF.R.U32.HI R116, RZ, 0x10, R55 ;  /* 0x00000010ff747819 */ /* 0x000fe40000011637 */
[----:B------:R-:W-:Y:S01]  /*32e0*/  LOP3.LUT R54, R34, 0xffff0000, RZ, 0xc0, !PT ;  /* 0xffff000022367812 */ /* 0x000fe200078ec0ff */
[C---:B------:R-:W-:Y:S01]  /*32f0*/  IMAD.U32 R34, R35.reuse, 0x10000, RZ ;  /* 0x0001000023227824 */ /* 0x040fe200078e00ff */
[----:B------:R-:W-:-:S02]  /*3300*/  LOP3.LUT R52, R35, 0xffff0000, RZ, 0xc0, !PT ;  /* 0xffff000023347812 */ /* 0x000fc400078ec0ff */
[----:B------:R-:W-:Y:S01]  /*3310*/  PRMT R35, R99, 0x5432, R110 ;  /* 0x0000543263237816 */ /* 0x000fe2000000006e */
[----:B------:R-:W-:Y:S01]  /*3320*/  IMAD.U32 R110, R33, 0x10000, RZ ;  /* 0x00010000216e7824 */ /* 0x000fe200078e00ff */
[----:B------:R-:W-:Y:S02]  /*3330*/  PRMT R114, R105, 0x5432, R114 ;  /* 0x0000543269727816 */ /* 0x000fe40000000072 */
[----:B------:R-:W-:Y:S02]  /*3340*/  PRMT R116, R107, 0x5432, R116 ;  /* 0x000054326b747816 */ /* 0x000fe40000000074 */
[----:B------:R-:W-:Y:S01]  /*3350*/  LOP3.LUT R55, R33, 0xffff0000, RZ, 0xc0, !PT ;  /* 0xffff000021377812 */ /* 0x000fe200078ec0ff */
[----:B------:R-:W-:Y:S01]  /*3360*/  IMAD.U32 R33, R32, 0x10000, RZ ;  /* 0x0001000020217824 */ /* 0x000fe200078e00ff */
[----:B------:R-:W-:Y:S01]  /*3370*/  LOP3.LUT R115, R114, 0xffff0000, RZ, 0xc0, !PT ;  /* 0xffff000072737812 */ /* 0x000fe200078ec0ff */
[----:B------:R-:W-:Y:S01]  /*3380*/  IMAD.U32 R117, R116, 0x10000, RZ ;  /* 0x0001000074757824 */ /* 0x000fe200078e00ff */
[----:B------:R-:W-:Y:S01]  /*3390*/  LOP3.LUT R111, R35, 0xffff0000, RZ, 0xc0, !PT ;  /* 0xffff0000236f7812 */ /* 0x000fe200078ec0ff */
[----:B------:R-:W-:Y:S01]  /*33a0*/  IMAD.U32 R114, R114, 0x10000, RZ ;  /* 0x0001000072727824 */ /* 0x000fe200078e00ff */
[----:B------:R-:W-:Y:S01]  /*33b0*/  PRMT R112, R100, 0x5432, R112 ;  /* 0x0000543264707816 */ /* 0x000fe20000000070 */
[C---:B------:R-:W-:Y:S01]  /*33c0*/  FMUL.FTZ R119, R55.reuse, R115 ;  /* 0x0000007337777220 */ /* 0x040fe20000410000 */
[----:B------:R-:W-:Y:S01]  /*33d0*/  FMUL.FTZ R120, R54, R117 ;  /* 0x0000007536787220 */ /* 0x000fe20000410000 */
[----:B------:R-:W-:Y:S01]  /*33e0*/  FMUL.FTZ R118, R55, R111 ;  /* 0x0000006f37767220 */ /* 0x000fe20000410000 */
[----:B------:R-:W-:Y:S01]  /*33f0*/  LOP3.LUT R55, R32, 0xffff0000, RZ, 0xc0, !PT ;  /* 0xffff000020377812 */ /* 0x000fe200078ec0ff */
[----:B------:R-:W-:-:S02]  /*3400*/  IMAD.U32 R113, R112, 0x10000, RZ ;  /* 0x0001000070717824 */ /* 0x000fc400078e00ff */
[C---:B------:R-:W-:Y:S01]  /*3410*/  FFMA.FTZ R32, R110.reuse, R111, -R119 ;  /* 0x0000006f6e207223 */ /* 0x040fe20000010877 */
[----:B------:R-:W-:Y:S01]  /*3420*/  FFMA.FTZ R115, R110, R115, R118 ;  /* 0x000000736e737223 */ /* 0x000fe20000010076 */
[----:B------:R-:W-:Y:S01]  /*3430*/  LOP3.LUT R111, R112, 0xffff0000, RZ, 0xc0, !PT ;  /* 0xffff0000706f7812 */ /* 0x000fe200078ec0ff */
[-C--:B------:R-:W-:Y:S01]  /*3440*/  FMUL.FTZ R110, R54, R113.reuse ;  /* 0x00000071366e7220 */ /* 0x080fe20000410000 */
[----:B------:R-:W-:Y:S01]  /*3450*/  FFMA.FTZ R120, R53, R113, -R120 ;  /* 0x0000007135787223 */ /* 0x000fe20000010878 */
[----:B------:R-:W-:Y:S01]  /*3460*/  LOP3.LUT R113, R116, 0xffff0000, RZ, 0xc0, !PT ;  /* 0xffff000074717812 */ /* 0x000fe200078ec0ff */
[----:B------:R-:W-:Y:S02]  /*3470*/  IMAD.U32 R54, R35, 0x10000, RZ ;  /* 0x0001000023367824 */ /* 0x000fe400078e00ff */
[----:B------:R-:W-:Y:S01]  /*3480*/  FFMA.FTZ R53, R53, R117, R110 ;  /* 0x0000007535357223 */ /* 0x000fe2000001006e */
[C---:B------:R-:W-:Y:S01]  /*3490*/  FMUL.FTZ R110, R52.reuse, R111 ;  /* 0x0000006f346e7220 */ /* 0x040fe20000410000 */
[-C--:B------:R-:W-:Y:S01]  /*34a0*/  FMUL.FTZ R35, R52, R113.reuse ;  /* 0x0000007134237220 */ /* 0x080fe20000410000 */
[C---:B------:R-:W-:Y:S01]  /*34b0*/  FMUL.FTZ R52, R55.reuse, R114 ;  /* 0x0000007237347220 */ /* 0x040fe20000410000 */
[-C--:B------:R-:W-:Y:S01]  /*34c0*/  FMUL.FTZ R55, R55, R54.reuse ;  /* 0x0000003637377220 */ /* 0x080fe20000410000 */
[C---:B------:R-:W-:Y:S01]  /*34d0*/  FFMA.FTZ R110, R34.reuse, R113, R110 ;  /* 0x00000071226e7223 */ /* 0x040fe2000001006e */
[----:B------:R-:W-:Y:S01]  /*34e0*/  FFMA.FTZ R35, R34, R111, -R35 ;  /* 0x0000006f22237223 */ /* 0x000fe20000010823 */
[C---:B------:R-:W-:Y:S01]  /*34f0*/  FFMA.FTZ R52, R33.reuse, R54, -R52 ;  /* 0x0000003621347223 */ /* 0x040fe20000010834 */
[----:B------:R-:W-:Y:S01]  /*3500*/  FFMA.FTZ R55, R33, R114, R55 ;  /* 0x0000007221377223 */ /* 0x000fe20000010037 */
[----:B------:R-:W-:-:S02]  /*3510*/  F2FP.BF16.F32.PACK_AB R33, R115, R32 ;  /* 0x000000207321723e */ /* 0x000fc400000010ff */
[----:B------:R-:W-:Y:S02]  /*3520*/  F2FP.BF16.F32.PACK_AB R35, R110, R35 ;  /* 0x000000236e23723e */ /* 0x000fe400000010ff */
[----:B------:R-:W-:Y:S02]  /*3530*/  F2FP.BF16.F32.PACK_AB R34, R53, R120 ;  /* 0x000000783522723e */ /* 0x000fe400000010ff */
[----:B------:R-:W-:-:S07]  /*3540*/  F2FP.BF16.F32.PACK_AB R32, R55, R52 ;  /* 0x000000343720723e */ /* 0x000fce00000010ff */
.L_x_632:
[----:B------:R-:W-:Y:S05]  /*3550*/  BSYNC B3 ;  /* 0x0000000000037941 */ /* 0x000fea0003800000 */
.L_x_631:
[----:B--2---:R1:W-:Y:S02]  /*3560*/  STG.E.128 desc[UR40][R42.64], R32 ;  /* 0x000000202a007986 */ /* 0x0043e4000c101d28 */
.L_x_630:
[----:B------:R-:W-:Y:S05]  /*3570*/  BSYNC B2 ;  /* 0x0000000000027941 */ /* 0x000fea0003800000 */
.L_x_629:
[----:B------:R-:W-:Y:S05]  /*3580*/  @P2 BRA `(.L_x_628) ;  /* 0x0000000000cc2947 */ /* 0x000fea0003800000 */
[----:B-1----:R1:W2:Y:S01]  /*3590*/  LDS.128 R32, [R103] ;  /* 0x0000000067207984 */ /* 0x0022a20000000c00 */
[----:B------:R-:W-:Y:S01]  /*35a0*/  ISETP.GE.AND P4, PT, R202, R102, PT ;  /* 0x00000066ca00720c */ /* 0x000fe20003f86270 */
[----:B------:R-:W-:-:S12]  /*35b0*/  BSSY B2, `(.L_x_633) ;  /* 0x000002f000027945 */ /* 0x000fd80003800000 */
[----:B-1----:R-:W-:Y:S05]  /*35c0*/  @P4 BRA `(.L_x_634) ;  /* 0x0000000000b44947 */ /* 0x002fea0003800000 */
[----:B------:R-:W-:Y:S02]  /*35d0*/  SHF.R.U32.HI R111, RZ, 0x10, R49 ;  /* 0x00000010ff6f7819 */ /* 0x000fe40000011631 */
[----:B------:R-:W-:Y:S02]  /*35e0*/  SHF.R.U32.HI R53, RZ, 0x10, R51 ;  /* 0x00000010ff357819 */ /* 0x000fe40000011633 */
[----:B------:R-:W-:Y:S02]  /*35f0*/  SHF.R.U64 R110, R48, 0x10, R49 ;  /* 0x00000010306e7819 */ /* 0x000fe40000001231 */
[----:B------:R-:W-:Y:S02]  /*3600*/  PRMT R111, R122, 0x5410, R111 ;  /* 0x000054107a6f7816 */ /* 0x000fe4000000006f */
[----:B------:R-:W-:Y:S01]  /*3610*/  SHF.R.U64 R52, R50, 0x10, R51 ;  /* 0x0000001032347819 */ /* 0x000fe20000001233 */
[----:B--2---:R-:W-:Y:S01]  /*3620*/  IMAD.U32 R50, R34, 0x10000, RZ ;  /* 0x0001000022327824 */ /* 0x004fe200078e00ff */
[----:B------:R-:W-:Y:S01]  /*3630*/  PRMT R53, R121, 0x5410, R53 ;  /* 0x0000541079357816 */ /* 0x000fe20000000035 */
[----:B------:R-:W-:Y:S01]  /*3640*/  IMAD.U32 R113, R111, 0x10000, RZ ;  /* 0x000100006f717824 */ /* 0x000fe200078e00ff */
[----:B------:R-:W-:-:S02]  /*3650*/  PRMT R110, R101, 0x5432, R110 ;  /* 0x00005432656e7816 */ /* 0x000fc4000000006e */
[----:B------:R-:W-:Y:S01]  /*3660*/  LOP3.LUT R51, R34, 0xffff0000, RZ, 0xc0, !PT ;  /* 0xffff000022337812 */ /* 0x000fe200078ec0ff */
[----:B------:R-:W-:Y:S01]  /*3670*/  IMAD.U32 R55, R53, 0x10000, RZ ;  /* 0x0001000035377824 */ /* 0x000fe200078e00ff */
[----:B------:R-:W-:Y:S01]  /*3680*/  PRMT R52, R98, 0x5432, R52 ;  /* 0x0000543262347816 */ /* 0x000fe20000000034 */
[----:B------:R-:W-:Y:S01]  /*3690*/  IMAD.U32 R34, R35, 0x10000, RZ ;  /* 0x0001000023227824 */ /* 0x000fe200078e00ff */
[----:B------:R-:W-:Y:S01]  /*36a0*/  LOP3.LUT R49, R33, 0xffff0000, RZ, 0xc0, !PT ;  /* 0xffff000021317812 */ /* 0x000fe200078ec0ff */
[C---:B------:R-:W-:Y:S01]  /*36b0*/  FMUL.FTZ R115, R51.reuse, R113 ;  /* 0x0000007133737220 */ /* 0x040fe20000410000 */
[----:B------:R-:W-:Y:S01]  /*36c0*/  LOP3.LUT R112, R110, 0xffff0000, RZ, 0xc0, !PT ;  /* 0xffff00006e707812 */ /* 0x000fe200078ec0ff */
[-C--:B------:R-:W-:Y:S01]  /*36d0*/  FMUL.FTZ R51, R51, R55.reuse ;  /* 0x0000003733337220 */ /* 0x080fe20000410000 */
[----:B------:R-:W-:Y:S01]  /*36e0*/  LOP3.LUT R48, R35, 0xffff0000, RZ, 0xc0, !PT ;  /* 0xffff000023307812 */ /* 0x000fe200078ec0ff */
[----:B------:R-:W-:Y:S01]  /*36f0*/  IMAD.U32 R35, R33, 0x10000, RZ ;  /* 0x0001000021237824 */ /* 0x000fe200078e00ff */
[----:B------:R-:W-:Y:S01]  /*3700*/  LOP3.LUT R54, R52, 0xffff0000, RZ, 0xc0, !PT ;  /* 0xffff000034367812 */ /* 0x000fe200078ec0ff */
[----:B------:R-:W-:Y:S01]  /*3710*/  FMUL.FTZ R114, R49, R112 ;  /* 0x0000007031727220 */ /* 0x000fe20000410000 */
[----:B------:R-:W-:Y:S01]  /*3720*/  LOP3.LUT R111, R111, 0xffff0000, RZ, 0xc0, !PT ;  /* 0xffff00006f6f7812 */ /* 0x000fe200078ec0ff */
[----:B------:R-:W-:Y:S01]  /*3730*/  IMAD.U32 R33, R32, 0x10000, RZ ;  /* 0x0001000020217824 */ /* 0x000fe200078e00ff */
[----:B------:R-:W-:Y:S01]  /*3740*/  LOP3.LUT R53, R53, 0xffff0000, RZ, 0xc0, !PT ;  /* 0xffff000035357812 */ /* 0x000fe200078ec0ff */
[----:B------:R-:W-:Y:S01]  /*3750*/  FFMA.FTZ R115, R50, R55, -R115 ;  /* 0x0000003732737223 */ /* 0x000fe20000010873 */
[-C--:B------:R-:W-:Y:S01]  /*3760*/  FMUL.FTZ R49, R49, R54.reuse ;  /* 0x0000003631317220 */ /* 0x080fe20000410000 */
[----:B------:R-:W-:Y:S01]  /*3770*/  LOP3.LUT R32, R32, 0xffff0000, RZ, 0xc0, !PT ;  /* 0xffff000020207812 */ /* 0x000fe200078ec0ff */
[----:B------:R-:W-:Y:S01]  /*3780*/  FFMA.FTZ R114, R35, R54, -R114 ;  /* 0x0000003623727223 */ /* 0x000fe20000010872 */
[----:B------:R-:W-:Y:S01]  /*3790*/  FFMA.FTZ R50, R50, R113, R51 ;  /* 0x0000007132327223 */ /* 0x000fe20000010033 */
[----:B------:R-:W-:-:S02]  /*37a0*/  IMAD.U32 R110, R110, 0x10000, RZ ;  /* 0x000100006e6e7824 */ /* 0x000fc400078e00ff */
[----:B------:R-:W-:Y:S01]  /*37b0*/  FMUL.FTZ R51, R48, R111 ;  /* 0x0000006f30337220 */ /* 0x000fe20000410000 */
[----:B------:R-:W-:Y:S02]  /*37c0*/  IMAD.U32 R52, R52, 0x10000, RZ ;  /* 0x0001000034347824 */ /* 0x000fe400078e00ff */
[-C--:B------:R-:W-:Y:S01]  /*37d0*/  FMUL.FTZ R54, R48, R53.reuse ;  /* 0x0000003530367220 */ /* 0x080fe20000410000 */
[----:B------:R-:W-:Y:S01]  /*37e0*/  FFMA.FTZ R49, R35, R112, R49 ;  /* 0x0000007023317223 */ /* 0x000fe20000010031 */
[C---:B------:R-:W-:Y:S01]  /*37f0*/  FMUL.FTZ R48, R32.reuse, R110 ;  /* 0x0000006e20307220 */ /* 0x040fe20000410000 */
[-C--:B------:R-:W-:Y:S01]  /*3800*/  FMUL.FTZ R35, R32, R52.reuse ;  /* 0x0000003420237220 */ /* 0x080fe20000410000 */
[C---:B------:R-:W-:Y:S01]  /*3810*/  FFMA.FTZ R51, R34.reuse, R53, -R51 ;  /* 0x0000003522337223 */ /* 0x040fe20000010833 */
[----:B------:R-:W-:Y:S01]  /*3820*/  FFMA.FTZ R54, R34, R111, R54 ;  /* 0x0000006f22367223 */ /* 0x000fe20000010036 */
[C---:B------:R-:W-:Y:S01]  /*3830*/  FFMA.FTZ R48, R33.reuse, R52, -R48 ;  /* 0x0000003421307223 */ /* 0x040fe20000010830 */
[----:B------:R-:W-:Y:S01]  /*3840*/  FFMA.FTZ R35, R33, R110, R35 ;  /* 0x0000006e21237223 */ /* 0x000fe20000010023 */
[----:B------:R-:W-:-:S02]  /*3850*/  F2FP.BF16.F32.PACK_AB R33, R49, R114 ;  /* 0x000000723121723e */ /* 0x000fc400000010ff */
[----:B------:R-:W-:Y:S02]  /*3860*/  F2FP.BF16.F32.PACK_AB R51, R54, R51 ;  /* 0x000000333633723e */ /* 0x000fe400000010ff */
[----:B------:R-:W-:Y:S02]  /*3870*/  F2FP.BF16.F32.PACK_AB R32, R35, R48 ;  /* 0x000000302320723e */ /* 0x000fe400000010ff */
[----:B------:R-:W-:Y:S01]  /*3880*/  F2FP.BF16.F32.PACK_AB R34, R50, R115 ;  /* 0x000000733222723e */ /* 0x000fe200000010ff */
[----:B------:R-:W-:-:S07]  /*3890*/  IMAD.MOV.U32 R35, RZ, RZ, R51 ;  /* 0x000000ffff237224 */ /* 0x000fce00078e0033 */
.L_x_634:
[----:B------:R-:W-:Y:S05]  /*38a0*/  BSYNC B2 ;  /* 0x0000000000027941 */ /* 0x000fea0003800000 */
.L_x_633:
[----:B--2---:R2:W-:Y:S02]  /*38b0*/  STG.E.128 desc[UR40][R42.64+0x40], R32 ;  /* 0x000040202a007986 */ /* 0x0045e4000c101d28 */
.L_x_628:
[----:B------:R-:W-:Y:S05]  /*38c0*/  BSYNC B1 ;  /* 0x0000000000017941 */ /* 0x000fea0003800000 */
.L_x_627:
[----:B------:R-:W-:Y:S05]  /*38d0*/  @P5 BRA `(.L_x_635) ;  /* 0x0000001c00805947 */ /* 0x000fea0003800000 */
[----:B------:R-:W-:Y:S04]  /*38e0*/  BSSY B1, `(.L_x_636) ;  /* 0x0000036000017945 */ /* 0x000fe80003800000 */
[----:B------:R-:W-:Y:S05]  /*38f0*/  @P1 BRA `(.L_x_637) ;  /* 0x0000000000d01947 */ /* 0x000fea0003800000 */
[----:B-12---:R1:W2:Y:S01]  /*3900*/  LDS.128 R32, [R104+0x2000] ;  /* 0x0020000068207984 */ /* 0x0062a20000000c00 */
[----:B------:R-:W-:Y:S01]  /*3910*/  ISETP.GE.AND P4, PT, R22, R102, PT ;  /* 0x000000661600720c */ /* 0x000fe20003f86270 */
[----:B------:R-:W-:-:S12]  /*3920*/  BSSY B2, `(.L_x_638) ;  /* 0x0000030000027945 */ /* 0x000fd80003800000 */
[----:B-1----:R-:W-:Y:S05]  /*3930*/  @P4 BRA `(.L_x_639) ;  /* 0x0000000000b84947 */ /* 0x002fea0003800000 */
[----:B------:R-:W-:Y:S01]  /*3940*/  SHF.R.U64 R48, R46, 0x10, R47 ;  /* 0x000000102e307819 */ /* 0x000fe2000000122f */
[----:B--2---:R-:W-:Y:S01]  /*3950*/  IMAD.U32 R42, R34, 0x10000, RZ ;  /* 0x00010000222a7824 */ /* 0x004fe200078e00ff */
[----:B------:R-:W-:Y:S01]  /*3960*/  SHF.R.U64 R50, R44, 0x10, R45 ;  /* 0x000000102c327819 */ /* 0x000fe2000000122d */
[----:B------:R-:W-:Y:S01]  /*3970*/  IMAD.U32 R44, R35, 0x10000, RZ ;  /* 0x00010000232c7824 */ /* 0x000fe200078e00ff */
[----:B------:R-:W-:Y:S02]  /*3980*/  SHF.R.U32.HI R46, RZ, 0x10, R47 ;  /* 0x00000010ff2e7819 */ /* 0x000fe4000001162f */
[----:B------:R-:W-:Y:S02]  /*3990*/  SHF.R.U32.HI R49, RZ, 0x10, R45 ;  /* 0x00000010ff317819 */ /* 0x000fe4000001162d */
[----:B------:R-:W-:Y:S02]  /*39a0*/  PRMT R107, R107, 0x5410, R48 ;  /* 0x000054106b6b7816 */ /* 0x000fe40000000030 */
[----:B------:R-:W-:-:S02]  /*39b0*/  PRMT R109, R109, 0x5410, R50 ;  /* 0x000054106d6d7816 */ /* 0x000fc40000000032 */
[----:B------:R-:W-:Y:S02]  /*39c0*/  PRMT R105, R105, 0x5410, R46 ;  /* 0x0000541069697816 */ /* 0x000fe4000000002e */
[----:B------:R-:W-:Y:S02]  /*39d0*/  LOP3.LUT R45, R35, 0xffff0000, RZ, 0xc0, !PT ;  /* 0xffff0000232d7812 */ /* 0x000fe400078ec0ff */
[----:B------:R-:W-:Y:S01]  /*39e0*/  PRMT R108, R108, 0x5410, R49 ;  /* 0x000054106c6c7816 */ /* 0x000fe20000000031 */
[----:B------:R-:W-:Y:S01]  /*39f0*/  IMAD.U32 R49, R105, 0x10000, RZ ;  /* 0x0001000069317824 */ /* 0x000fe200078e00ff */
[----:B------:R-:W-:Y:S02]  /*3a00*/  LOP3.LUT R35, R33, 0xffff0000, RZ, 0xc0, !PT ;  /* 0xffff000021237812 */ /* 0x000fe400078ec0ff */
[----:B------:R-:W-:Y:S01]  /*3a10*/  LOP3.LUT R48, R107, 0xffff0000, RZ, 0xc0, !PT ;  /* 0xffff00006b307812 */ /* 0x000fe200078ec0ff */
[----:B------:R-:W-:Y:S01]  /*3a20*/  IMAD.U32 R47, R108, 0x10000, RZ ;  /* 0x000100006c2f7824 */ /* 0x000fe200078e00ff */
[----:B------:R-:W-:Y:S01]  /*3a30*/  LOP3.LUT R46, R109, 0xffff0000, RZ, 0xc0, !PT ;  /* 0xffff00006d2e7812 */ /* 0x000fe200078ec0ff */
[----:B------:R-:W-:Y:S01]  /*3a40*/  IMAD.U32 R107, R107, 0x10000, RZ ;  /* 0x000100006b6b7824 */ /* 0x000fe200078e00ff */
[----:B------:R-:W-:Y:S01]  /*3a50*/  LOP3.LUT R43, R34, 0xffff0000, RZ, 0xc0, !PT ;  /* 0xffff0000222b7812 */ /* 0x000fe200078ec0ff */
[----:B------:R-:W-:-:S02]  /*3a60*/  IMAD.U32 R34, R33, 0x10000, RZ ;  /* 0x0001000021227824 */ /* 0x000fc400078e00ff */
[C---:B------:R-:W-:Y:S01]  /*3a70*/  FMUL.FTZ R51, R35.reuse, R48 ;  /* 0x0000003023337220 */ /* 0x040fe20000410000 */
[C---:B------:R-:W-:Y:S02]  /*3a80*/  IMAD.U32 R33, R32.reuse, 0x10000, RZ ;  /* 0x0001000020217824 */ /* 0x040fe400078e00ff */
[-C--:B------:R-:W-:Y:S01]  /*3a90*/  FMUL.FTZ R35, R35, R46.reuse ;  /* 0x0000002e23237220 */ /* 0x080fe20000410000 */
[----:B------:R-:W-:Y:S01]  /*3aa0*/  LOP3.LUT R32, R32, 0xffff0000, RZ, 0xc0, !PT ;  /* 0xffff000020207812 */ /* 0x000fe200078ec0ff */
[C---:B------:R-:W-:Y:S01]  /*3ab0*/  FMUL.FTZ R53, R43.reuse, R49 ;  /* 0x000000312b357220 */ /* 0x040fe20000410000 */
[-C--:B------:R-:W-:Y:S01]  /*3ac0*/  FMUL.FTZ R43, R43, R47.reuse ;  /* 0x0000002f2b2b7220 */ /* 0x080fe20000410000 */
[----:B------:R-:W-:Y:S01]  /*3ad0*/  LOP3.LUT R105, R105, 0xffff0000, RZ, 0xc0, !PT ;  /* 0xffff000069697812 */ /* 0x000fe200078ec0ff */
[----:B------:R-:W-:Y:S01]  /*3ae0*/  IMAD.U32 R109, R109, 0x10000, RZ ;  /* 0x000100006d6d7824 */ /* 0x000fe200078e00ff */
[----:B------:R-:W-:Y:S01]  /*3af0*/  LOP3.LUT R108, R108, 0xffff0000, RZ, 0xc0, !PT ;  /* 0xffff00006c6c7812 */ /* 0x000fe200078ec0ff */
[C---:B------:R-:W-:Y:S01]  /*3b00*/  FFMA.FTZ R51, R34.reuse, R46, -R51 ;  /* 0x0000002e22337223 */ /* 0x040fe20000010833 */
[----:B------:R-:W-:Y:S01]  /*3b10*/  FFMA.FTZ R48, R34, R48, R35 ;  /* 0x0000003022307223 */ /* 0x000fe20000010023 */
[----:B------:R-:W-:Y:S01]  /*3b20*/  FFMA.FTZ R53, R42, R47, -R53 ;  /* 0x0000002f2a357223 */ /* 0x000fe20000010835 */
[----:B------:R-:W-:Y:S01]  /*3b30*/  FMUL.FTZ R34, R32, R107 ;  /* 0x0000006b20227220 */ /* 0x000fe20000410000 */
[----:B------:R-:W-:Y:S01]  /*3b40*/  FFMA.FTZ R42, R42, R49, R43 ;  /* 0x000000312a2a7223 */ /* 0x000fe2000001002b */
[----:B------:R-:W-:Y:S01]  /*3b50*/  FMUL.FTZ R32, R32, R109 ;  /* 0x0000006d20207220 */ /* 0x000fe20000410000 */
        /* <DEDUP_REMOVED lines=8> */
[----:B------:R-:W-:Y:S01]  /*3be0*/  F2FP.BF16.F32.PACK_AB R32, R33, R34 ;  /* 0x000000222120723e */ /* 0x000fe200000010ff */
[----:B------:R-:W-:Y:S01]  /*3bf0*/  IMAD.MOV.U32 R33, RZ, RZ, R48 ;  /* 0x000000ffff217224 */ /* 0x000fe200078e0030 */
[----:B------:R-:W-:Y:S01]  /*3c00*/  F2FP.BF16.F32.PACK_AB R35, R46, R35 ;  /* 0x000000232e23723e */ /* 0x000fe200000010ff */
[----:B------:R-:W-:-:S07]  /*3c10*/  IMAD.MOV.U32 R34, RZ, RZ, R42 ;  /* 0x000000ffff227224 */ /* 0x000fce00078e002a */
.L_x_639:
[----:B------:R-:W-:Y:S05]  /*3c20*/  BSYNC B2 ;  /* 0x0000000000027941 */ /* 0x000fea0003800000 */
.L_x_638:
[----:B--2---:R3:W-:Y:S02]  /*3c30*/  STG.E.128 desc[UR40][R40.64], R32 ;  /* 0x0000002028007986 */ /* 0x0047e4000c101d28 */
.L_x_637:
[----:B------:R-:W-:Y:S05]  /*3c40*/  BSYNC B1 ;  /* 0x0000000000017941 */ /* 0x000fea0003800000 */
.L_x_636:
[----:B------:R-:W-:Y:S05]  /*3c50*/  @P2 BRA `(.L_x_635) ;  /* 0x0000001800a02947 */ /* 0x000fea0003800000 */
[----:B-123--:R1:W2:Y:S01]  /*3c60*/  LDS.128 R32, [R103+0x2000] ;  /* 0x0020000067207984 */ /* 0x00e2a20000000c00 */
[----:B------:R-:W-:Y:S01]  /*3c70*/  ISETP.GE.AND P4, PT, R202, R102, PT ;  /* 0x00000066ca00720c */ /* 0x000fe20003f86270 */
[----:B------:R-:W-:-:S12]  /*3c80*/  BSSY B1, `(.L_x_640) ;  /* 0x0000030000017945 */ /* 0x000fd80003800000 */
[----:B-1----:R-:W-:Y:S05]  /*3c90*/  @P4 BRA `(.L_x_641) ;  /* 0x0000000000b84947 */ /* 0x002fea0003800000 */
[----:B------:R-:W-:Y:S02]  /*3ca0*/  SHF.R.U32.HI R42, RZ, 0x10, R37 ;  /* 0x00000010ff2a7819 */ /* 0x000fe40000011625 */
[----:B------:R-:W-:Y:S02]  /*3cb0*/  SHF.R.U32.HI R44, RZ, 0x10, R39 ;  /* 0x00000010ff2c7819 */ /* 0x000fe40000011627 */
[----:B------:R-:W-:Y:S01]  /*3cc0*/  SHF.R.U64 R43, R36, 0x10, R37 ;  /* 0x00000010242b7819 */ /* 0x000fe20000001225 */
[----:B--2---:R-:W-:Y:S01]  /*3cd0*/  IMAD.U32 R36, R34, 0x10000, RZ ;  /* 0x0001000022247824 */ /* 0x004fe200078e00ff */
[----:B------:R-:W-:Y:S01]  /*3ce0*/  SHF.R.U64 R45, R38, 0x10, R39 ;  /* 0x00000010262d7819 */ /* 0x000fe20000001227 */
[----:B------:R-:W-:Y:S01]  /*3cf0*/  IMAD.U32 R38, R35, 0x10000, RZ ;  /* 0x0001000023267824 */ /* 0x000fe200078e00ff */
[----:B------:R-:W-:Y:S02]  /*3d00*/  PRMT R101, R101, 0x5410, R42 ;  /* 0x0000541065657816 */ /* 0x000fe4000000002a */
[----:B------:R-:W-:-:S02]  /*3d10*/  PRMT R99, R99, 0x5410, R44 ;  /* 0x0000541063637816 */ /* 0x000fc4000000002c */
[----:B------:R-:W-:Y:S02]  /*3d20*/  PRMT R100, R100, 0x5410, R43 ;  /* 0x0000541064647816 */ /* 0x000fe4000000002b */
[----:B------:R-:W-:Y:S01]  /*3d30*/  LOP3.LUT R37, R34, 0xffff0000, RZ, 0xc0, !PT ;  /* 0xffff000022257812 */ /* 0x000fe200078ec0ff */
[----:B------:R-:W-:Y:S01]  /*3d40*/  IMAD.U32 R43, R99, 0x10000, RZ ;  /* 0x00010000632b7824 */ /* 0x000fe200078e00ff */
[----:B------:R-:W-:Y:S01]  /*3d50*/  LOP3.LUT R39, R35, 0xffff0000, RZ, 0xc0, !PT ;  /* 0xffff000023277812 */ /* 0x000fe200078ec0ff */
[----:B------:R-:W-:Y:S01]  /*3d60*/  IMAD.U32 R34, R33, 0x10000, RZ ;  /* 0x0001000021227824 */ /* 0x000fe200078e00ff */
[----:B------:R-:W-:Y:S01]  /*3d70*/  PRMT R98, R98, 0x5410, R45 ;  /* 0x0000541062627816 */ /* 0x000fe2000000002d */
[----:B------:R-:W-:Y:S01]  /*3d80*/  IMAD.U32 R45, R101, 0x10000, RZ ;  /* 0x00010000652d7824 */ /* 0x000fe200078e00ff */
[----:B------:R-:W-:Y:S01]  /*3d90*/  LOP3.LUT R35, R33, 0xffff0000, RZ, 0xc0, !PT ;  /* 0xffff000021237812 */ /* 0x000fe200078ec0ff */
[----:B------:R-:W-:Y:S01]  /*3da0*/  IMAD.U32 R33, R32, 0x10000, RZ ;  /* 0x0001000020217824 */ /* 0x000fe200078e00ff */
[----:B------:R-:W-:Y:S01]  /*3db0*/  LOP3.LUT R44, R100, 0xffff0000, RZ, 0xc0, !PT ;  /* 0xffff0000642c7812 */ /* 0x000fe200078ec0ff */
[C---:B------:R-:W-:Y:S01]  /*3dc0*/  FMUL.FTZ R49, R37.reuse, R45 ;  /* 0x0000002d25317220 */ /* 0x040fe20000410000 */
[----:B------:R-:W-:Y:S01]  /*3dd0*/  LOP3.LUT R42, R98, 0xffff0000, RZ, 0xc0, !PT ;  /* 0xffff0000622a7812 */ /* 0x000fe200078ec0ff */
[-C--:B------:R-:W-:Y:S01]  /*3de0*/  FMUL.FTZ R37, R37, R43.reuse ;  /* 0x0000002b25257220 */ /* 0x080fe20000410000 */
[----:B------:R-:W-:Y:S01]  /*3df0*/  LOP3.LUT R101, R101, 0xffff0000, RZ, 0xc0, !PT ;  /* 0xffff000065657812 */ /* 0x000fe200078ec0ff */
[----:B------:R-:W-:Y:S01]  /*3e00*/  FMUL.FTZ R47, R35, R44 ;  /* 0x0000002c232f7220 */ /* 0x000fe20000410000 */
[----:B------:R-:W-:Y:S01]  /*3e10*/  LOP3.LUT R99, R99, 0xffff0000, RZ, 0xc0, !PT ;  /* 0xffff000063637812 */ /* 0x000fe200078ec0ff */
[----:B------:R-:W-:Y:S01]  /*3e20*/  FFMA.FTZ R49, R36, R43, -R49 ;  /* 0x0000002b24317223 */ /* 0x000fe20000010831 */
[-C--:B------:R-:W-:Y:S01]  /*3e30*/  FMUL.FTZ R35, R35, R42.reuse ;  /* 0x0000002a23237220 */ /* 0x080fe20000410000 */
[----:B------:R-:W-:Y:S01]  /*3e40*/  LOP3.LUT R32, R32, 0xffff0000, RZ, 0xc0, !PT ;  /* 0xffff000020207812 */ /* 0x000fe200078ec0ff */
[----:B------:R-:W-:Y:S01]  /*3e50*/  FFMA.FTZ R47, R34, R42, -R47 ;  /* 0x0000002a222f7223 */ /* 0x000fe2000001082f */
[----:B------:R-:W-:Y:S01]  /*3e60*/  FFMA.FTZ R36, R36, R45, R37 ;  /* 0x0000002d24247223 */ /* 0x000fe20000010025 */
[----:B------:R-:W-:-:S02]  /*3e70*/  IMAD.U32 R100, R100, 0x10000, RZ ;  /* 0x0001000064647824 */ /* 0x000fc400078e00ff */
[C---:B------:R-:W-:Y:S01]  /*3e80*/  FMUL.FTZ R37, R39.reuse, R101 ;  /* 0x0000006527257220 */ /* 0x040fe20000410000 */
        /* <DEDUP_REMOVED lines=15> */
.L_x_641:
[----:B------:R-:W-:Y:S05]  /*3f80*/  BSYNC B1 ;  /* 0x0000000000017941 */ /* 0x000fea0003800000 */
.L_x_640:
[----:B--2---:R4:W-:Y:S01]  /*3f90*/  STG.E.128 desc[UR40][R40.64+0x40], R32 ;  /* 0x0000402028007986 */ /* 0x0049e2000c101d28 */
[----:B------:R-:W-:Y:S05]  /*3fa0*/  BRA `(.L_x_635) ;  /* 0x0000001400cc7947 */ /* 0x000fea0003800000 */
.L_x_619:
[----:B------:R-:W-:Y:S02]  /*3fb0*/  ISETP.GE.AND P3, PT, R220, R97, PT ;  /* 0x00000061dc00720c */ /* 0x000fe40003f66270 */
[----:B------:R-:W-:Y:S02]  /*3fc0*/  CS2R R38, SRZ ;  /* 0x0000000000267805 */ /* 0x000fe4000001ff00 */
[----:B------:R-:W-:-:S13]  /*3fd0*/  ISETP.GE.OR P3, PT, R16, R102, P3 ;  /* 0x000000661000720c */ /* 0x000fda0001f66670 */
[----:B------:R-:W-:Y:S01]  /*3fe0*/  @!P3 IADD3 R33, P4, P5, R12, R32, R69 ;  /* 0x000000200c21b210 */ /* 0x000fe20007d9e045 */
[----:B------:R-:W0:Y:S03]  /*3ff0*/  @!P3 LDC.64 R44, c[0x0][0x3e8] ;  /* 0x0000fa00ff2cbb82 */ /* 0x000e260000000a00 */
[----:B------:R-:W-:Y:S02]  /*4000*/  @!P3 IADD3.X R36, R79, R95, R68, P4, P5 ;  /* 0x0000005f4f24b210 */ /* 0x000fe400027ea444 */
[----:B------:R-:W-:-:S03]  /*4010*/  @!P3 IADD3 R46, P4, P5, R30, R34, R71 ;  /* 0x000000221e2eb210 */ /* 0x000fc60007d9e047 */
[----:B------:R-:W1:Y:S01]  /*4020*/  @!P3 LDC.64 R48, c[0x0][0x400] ;  /* 0x00010000ff30bb82 */ /* 0x000e620000000a00 */
[----:B------:R-:W-:Y:S02]  /*4030*/  @!P3 IADD3.X R47, R81, R105, R70, P4, P5 ;  /* 0x00000069512fb210 */ /* 0x000fe400027ea446 */
[----:B------:R-:W-:-:S04]  /*4040*/  ISETP.GE.AND P4, PT, R18, R97, PT ;  /* 0x000000611200720c */ /* 0x000fc80003f86270 */
[----:B------:R-:W-:-:S13]  /*4050*/  ISETP.GE.OR P4, PT, R16, R102, P4 ;  /* 0x000000661000720c */ /* 0x000fda0002786670 */
[----:B------:R-:W2:Y:S01]  /*4060*/  @!P4 LDC.64 R40, c[0x0][0x3e8] ;  /* 0x0000fa00ff28cb82 */ /* 0x000ea20000000a00 */
[----:B------:R-:W-:-:S05]  /*4070*/  @!P4 IADD3 R32, P5, R12, R32, RZ ;  /* 0x000000200c20c210 */ /* 0x000fca0007fbe0ff */
[----:B------:R-:W-:Y:S02]  /*4080*/  @!P4 IMAD.X R35, R95, 0x1, R79, P5 ;  /* 0x000000015f23c824 */ /* 0x000fe400028e064f */
[----:B------:R-:W3:Y:S01]  /*4090*/  @!P4 LDC.64 R42, c[0x0][0x400] ;  /* 0x00010000ff2acb82 */ /* 0x000ee20000000a00 */
[----:B--2---:R-:W-:-:S04]  /*40a0*/  @!P4 LEA R40, P5, R32, R40, 0x1 ;  /* 0x000000282028c211 */ /* 0x004fc800078a08ff */
[----:B------:R-:W-:Y:S02]  /*40b0*/  @!P4 LEA.HI.X R41, R32, R41, R35, 0x1, P5 ;  /* 0x000000292029c211 */ /* 0x000fe400028f0c23 */
[----:B------:R-:W-:-:S05]  /*40c0*/  @!P4 IADD3 R34, P5, R30, R34, RZ ;  /* 0x000000221e22c210 */ /* 0x000fca0007fbe0ff */
[----:B------:R-:W-:Y:S01]  /*40d0*/  @!P4 IMAD.X R32, R105, 0x1, R81, P5 ;  /* 0x000000016920c824 */ /* 0x000fe200028e0651 */
[----:B---3--:R-:W-:-:S04]  /*40e0*/  @!P4 LEA R42, P5, R34, R42, 0x1 ;  /* 0x0000002a222ac211 */ /* 0x008fc800078a08ff */
[----:B------:R-:W-:Y:S02]  /*40f0*/  @!P4 LEA.HI.X R43, R34, R43, R32, 0x1, P5 ;  /* 0x0000002b222bc211 */ /* 0x000fe400028f0c20 */
[----:B------:R-:W-:Y:S02]  /*4100*/  CS2R R34, SRZ ;  /* 0x0000000000227805 */ /* 0x000fe4000001ff00 */
[----:B0-----:R-:W-:-:S04]  /*4110*/  @!P3 LEA R44, P5, R33, R44, 0x1 ;  /* 0x0000002c212cb211 */ /* 0x001fc800078a08ff */
[----:B------:R-:W-:Y:S02]  /*4120*/  @!P3 LEA.HI.X R45, R33, R45, R36, 0x1, P5 ;  /* 0x0000002d212db211 */ /* 0x000fe400028f0c24 */
[----:B------:R-:W-:Y:S02]  /*4130*/  CS2R R32, SRZ ;  /* 0x0000000000207805 */ /* 0x000fe4000001ff00 */
[----:B------:R-:W-:-:S04]  /*4140*/  CS2R R36, SRZ ;  /* 0x0000000000247805 */ /* 0x000fc8000001ff00 */
[----:B------:R0:W2:Y:S04]  /*4150*/  @!P4 LDG.E.128 R32, desc[UR40][R40.64] ;  /* 0x000000282820c981 */ /* 0x0000a8000c1e1d00 */
[----:B------:R3:W4:Y:S01]  /*4160*/  @!P4 LDG.E.128 R36, desc[UR40][R42.64] ;  /* 0x000000282a24c981 */ /* 0x000722000c1e1d00 */
[----:B-1----:R-:W-:-:S04]  /*4170*/  @!P3 LEA R48, P4, R46, R48, 0x1 ;  /* 0x000000302e30b211 */ /* 0x002fc800078808ff */
[----:B------:R-:W-:Y:S02]  /*4180*/  @!P3 LEA.HI.X R49, R46, R49, R47, 0x1, P4 ;  /* 0x000000312e31b211 */ /* 0x000fe400020f0c2f */
[----:B0-----:R-:W-:Y:S02]  /*4190*/  CS2R R40, SRZ ;  /* 0x0000000000287805 */ /* 0x001fe4000001ff00 */
[----:B---3--:R-:W-:Y:S02]  /*41a0*/  CS2R R42, SRZ ;  /* 0x00000000002a7805 */ /* 0x008fe4000001ff00 */
[----:B------:R-:W-:-:S04]  /*41b0*/  CS2R R46, SRZ ;  /* 0x00000000002e7805 */ /* 0x000fc8000001ff00 */
[----:B------:R0:W3:Y:S02]  /*41c0*/  @!P3 LDG.E.128 R40, desc[UR40][R44.64] ;  /* 0x000000282c28b981 */ /* 0x0000e4000c1e1d00 */
[----:B0-----:R-:W-:-:S06]  /*41d0*/  CS2R R44, SRZ ;  /* 0x00000000002c7805 */ /* 0x001fcc000001ff00 */
[----:B------:R0:W5:Y:S01]  /*41e0*/  @!P3 LDG.E.128 R44, desc[UR40][R48.64] ;  /* 0x00000028302cb981 */ /* 0x000162000c1e1d00 */
[----:B------:R-:W-:Y:S01]  /*41f0*/  UISETP.NE.AND UP0, UPT, UR44, 0x3, UPT ;  /* 0x000000032c00788c */ /* 0x000fe2000bf05270 */
[----:B------:R-:W-:-:S05]  /*4200*/  ISETP.GE.AND P4, PT, R16, R102, PT ;  /* 0x000000661000720c */ /* 0x000fca0003f86270 */
[----:B------:R-:W-:Y:S01]  /*4210*/  PLOP3.LUT P3, PT, PT, PT, UP0, 0x80, 0x0 ;  /* 0x000000000000781c */ /* 0x000fe20003f6f008 */
[----:B--2---:R-:W-:Y:S02]  /*4220*/  IMAD.MOV.U32 R51, RZ, RZ, R34 ;  /* 0x000000ffff337224 */ /* 0x004fe400078e0022 */
[----:B------:R-:W-:Y:S02]  /*4230*/  IMAD.MOV.U32 R52, RZ, RZ, R35 ;  /* 0x000000ffff347224 */ /* 0x000fe400078e0023 */
[----:B------:R-:W-:Y:S01]  /*4240*/  IMAD.MOV.U32 R54, RZ, RZ, R33 ;  /* 0x000000ffff367224 */ /* 0x000fe200078e0021 */
[----:B------:R-:W-:Y:S01]  /*4250*/  PRMT R119, R119, 0x5410, R51 ;  /* 0x0000541077777816 */ /* 0x000fe20000000033 */
[----:B----4-:R-:W-:Y:S01]  /*4260*/  IMAD.MOV.U32 R51, RZ, RZ, R38 ;  /* 0x000000ffff337224 */ /* 0x010fe200078e0026 */
[----:B------:R-:W-:Y:S01]  /*4270*/  PRMT R128, R52, 0x7610, R128 ;  /* 0x0000761034807816 */ /* 0x000fe20000000080 */
[----:B0-----:R-:W-:Y:S01]  /*4280*/  IMAD.MOV.U32 R48, RZ, RZ, R39 ;  /* 0x000000ffff307224 */ /* 0x001fe200078e0027 */
[----:B------:R-:W-:Y:S01]  /*4290*/  PRMT R114, R54, 0x7610, R114 ;  /* 0x0000761036727816 */ /* 0x000fe20000000072 */
[----:B------:R-:W-:Y:S01]  /*42a0*/  IMAD.MOV.U32 R49, RZ, RZ, R36 ;  /* 0x000000ffff317224 */ /* 0x000fe200078e0024 */
[----:B------:R-:W-:Y:S01]  /*42b0*/  PRMT R127, R51, 0x7610, R127 ;  /* 0x00007610337f7816 */ /* 0x000fe2000000007f */
[----:B------:R-:W-:Y:S01]  /*42c0*/  IMAD.MOV.U32 R52, RZ, RZ, R37 ;  /* 0x000000ffff347224 */ /* 0x000fe200078e0025 */
[----:B------:R-:W-:Y:S01]  /*42d0*/  PRMT R122, R122, 0x5410, R48 ;  /* 0x000054107a7a7816 */ /* 0x000fe20000000030 */
[----:B------:R-:W-:Y:S01]  /*42e0*/  IMAD.MOV.U32 R53, RZ, RZ, R32 ;  /* 0x000000ffff357224 */ /* 0x000fe200078e0020 */
[----:B------:R-:W-:-:S02]  /*42f0*/  PRMT R121, R121, 0x5410, R49 ;  /* 0x0000541079797816 */ /* 0x000fc40000000031 */
[----:B------:R-:W-:Y:S02]  /*4300*/  PRMT R114, R114, 0x5410, R52 ;  /* 0x0000541072727816 */ /* 0x000fe40000000034 */
[----:B------:R-:W-:Y:S01]  /*4310*/  PRMT R120, R120, 0x5410, R53 ;  /* 0x0000541078787816 */ /* 0x000fe20000000035 */
[----:B---3--:R-:W-:Y:S02]  /*4320*/  IMAD.MOV.U32 R48, RZ, RZ, R42 ;  /* 0x000000ffff307224 */ /* 0x008fe400078e002a */
[----:B------:R-:W-:Y:S02]  /*4330*/  IMAD.MOV.U32 R49, RZ, RZ, R43 ;  /* 0x000000ffff317224 */ /* 0x000fe400078e002b */
[----:B------:R-:W-:Y:S01]  /*4340*/  IMAD.MOV.U32 R51, RZ, RZ, R40 ;  /* 0x000000ffff337224 */ /* 0x000fe200078e0028 */
[----:B------:R-:W-:Y:S01]  /*4350*/  PRMT R124, R48, 0x7610, R124 ;  /* 0x00007610307c7816 */ /* 0x000fe2000000007c */
[----:B------:R-:W-:Y:S01]  /*4360*/  IMAD.MOV.U32 R52, RZ, RZ, R41 ;  /* 0x000000ffff347224 */ /* 0x000fe200078e0029 */
[----:B------:R-:W-:-:S02]  /*4370*/  PRMT R120, R49, 0x7610, R120 ;  /* 0x0000761031787816 */ /* 0x000fc40000000078 */
[----:B------:R-:W-:Y:S02]  /*4380*/  PRMT R126, R51, 0x7610, R126 ;  /* 0x00007610337e7816 */ /* 0x000fe4000000007e */
[----:B------:R-:W-:Y:S01]  /*4390*/  PRMT R125, R52, 0x7610, R125 ;  /* 0x00007610347d7816 */ /* 0x000fe2000000007d */
[----:B-----5:R-:W-:Y:S02]  /*43a0*/  IMAD.MOV.U32 R48, RZ, RZ, R46 ;  /* 0x000000ffff307224 */ /* 0x020fe400078e002e */
[----:B------:R-:W-:Y:S02]  /*43b0*/  IMAD.MOV.U32 R49, RZ, RZ, R47 ;  /* 0x000000ffff317224 */ /* 0x000fe400078e002f */
[----:B------:R-:W-:Y:S01]  /*43c0*/  IMAD.MOV.U32 R51, RZ, RZ, R44 ;  /* 0x000000ffff337224 */ /* 0x000fe200078e002c */
[----:B------:R-:W-:Y:S01]  /*43d0*/  PRMT R121, R48, 0x7610, R121 ;  /* 0x0000761030797816 */ /* 0x000fe20000000079 */
[----:B------:R-:W-:Y:S01]  /*43e0*/  IMAD.MOV.U32 R52, RZ, RZ, R45 ;  /* 0x000000ffff347224 */ /* 0x000fe200078e002d */
[----:B------:R-:W-:-:S02]  /*43f0*/  PRMT R119, R49, 0x7610, R119 ;  /* 0x0000761031777816 */ /* 0x000fc40000000077 */
[----:B------:R-:W-:Y:S02]  /*4400*/  PRMT R122, R51, 0x7610, R122 ;  /* 0x00007610337a7816 */ /* 0x000fe4000000007a */
[----:B------:R-:W-:Y:S01]  /*4410*/  PRMT R123, R52, 0x7610, R123 ;  /* 0x00007610347b7816 */ /* 0x000fe2000000007b */
[----:B------:R-:W-:Y:S06]  /*4420*/  @!P3 BRA `(.L_x_642) ;  /* 0x000000000004b947 */ /* 0x000fec0003800000 */
[----:B------:R-:W-:Y:S01]  /*4430*/  BPT.TRAP 0x1 ;  /* 0x000000040000795c */ /* 0x000fe20000300000 */
.L_x_642:
[----:B------:R-:W-:Y:S01]  /*4440*/  IMAD R95, R2, 0x8, R19 ;  /* 0x00000008025f7824 */ /* 0x000fe200078e0213 */
[----:B------:R-:W-:Y:S01]  /*4450*/  SHF.L.U32 R106, R201, 0x1f, RZ ;  /* 0x0000001fc96a7819 */ /* 0x000fe200000006ff */
[----:B------:R-:W0:Y:S01]  /*4460*/  LDC R107, c[0x0][0x2f4] ;  /* 0x0000bd00ff6b7b82 */ /* 0x000e220000000800 */
[----:B------:R-:W-:Y:S01]  /*4470*/  BSSY B1, `(.L_x_643) ;  /* 0x0000006000017945 */ /* 0x000fe20003800000 */
[----:B------:R-:W-:Y:S01]  /*4480*/  IMAD.MOV.U32 R101, RZ, RZ, R50 ;  /* 0x000000ffff657224 */ /* 0x000fe200078e0032 */
[----:B------:R-:W1:Y:S05]  /*4490*/  SYNCS.PHASECHK.TRANS64.TRYWAIT P5, [R95+URZ+0x22890], R106 ;  /* 0x0228906a5f0075a7 */ /* 0x000e6a00080a017f */
[----:B------:R-:W2:Y:S01]  /*44a0*/  LDC.64 R102, c[0x0][0x300] ;  /* 0x0000c000ff667b82 */ /* 0x000ea20000000a00 */
[----:B0-----:R-:W-:Y:S01]  /*44b0*/  IMAD.IADD R109, R107, 0x1, -R74 ;  /* 0x000000016b6d7824 */ /* 0x001fe200078e0a4a */
[----:B-1----:R-:W-:Y:S06]  /*44c0*/  @!P5 BRA `(.L_x_644) ;  /* 0x0000015400c4d947 */ /* 0x002fec0003800000 */
.L_x_914:
[----:B------:R-:W-:Y:S05]  /*44d0*/  BSYNC B1 ;  /* 0x0000000000017941 */ /* 0x000fea0003800000 */
.L_x_643:
[----:B------:R-:W-:Y:S01]  /*44e0*/  ISETP.GE.OR P5, PT, R18, R97, P1 ;  /* 0x000000611200720c */ /* 0x000fe20000fa6670 */
[----:B------:R-:W-:-:S12]  /*44f0*/  BSSY B1, `(.L_x_645) ;  /* 0x0000080000017945 */ /* 0x000fd80003800000 */
[----:B------:R-:W-:Y:S05]  /*4500*/  @P5 BRA `(.L_x_646) ;  /* 0x0000000400f85947 */ /* 0x000fea0003800000 */
[-C--:B--2---:R-:W-:Y:S01]  /*4510*/  IMAD R48, R224, R102.reuse, RZ ;  /* 0x00000066e0307224 */ /* 0x084fe200078e02ff */
[----:B------:R-:W-:Y:S01]  /*4520*/  BSSY B2, `(.L_x_647) ;  /* 0x0000070000027945 */ /* 0x000fe20003800000 */
[----:B------:R-:W-:-:S04]  /*4530*/  IMAD.WIDE.U32 R104, R18, R102, R100 ;  /* 0x0000006612687225 */ /* 0x000fc800078e0064 */
[----:B------:R-:W-:Y:S01]  /*4540*/  IMAD R111, R18, R103, R48 ;  /* 0x00000067126f7224 */ /* 0x000fe200078e0230 */
[----:B------:R-:W-:Y:S02]  /*4550*/  SEL R48, R74, R109, !P0 ;  /* 0x0000006d4a307207 */ /* 0x000fe40004000000 */
[----:B------:R-:W-:Y:S01]  /*4560*/  IADD3 R108, P5, P6, R4, R104, R84 ;  /* 0x00000068046c7210 */ /* 0x000fe20007ebe054 */
[----:B------:R-:W-:Y:S01]  /*4570*/  IMAD.IADD R111, R111, 0x1, R105 ;  /* 0x000000016f6f7824 */ /* 0x000fe200078e0269 */
[----:B------:R-:W-:-:S04]  /*4580*/  SHF.R.S32.HI R49, RZ, 0x1f, R48 ;  /* 0x0000001fff317819 */ /* 0x000fc80000011430 */
[----:B------:R-:W-:Y:S02]  /*4590*/  LEA.HI R48, R49, R48, RZ, 0x4 ;  /* 0x0000003031307211 */ /* 0x000fe400078f20ff */
[----:B------:R-:W-:Y:S02]  /*45a0*/  IADD3.X R110, R60, R111, R86, P5, P6 ;  /* 0x0000006f3c6e7210 */ /* 0x000fe40002fec456 */
[----:B------:R-:W-:-:S05]  /*45b0*/  LEA.HI.SX32 R48, R48, R83, 0x1c ;  /* 0x0000005330307211 */ /* 0x000fca00078fe2ff */
[----:B------:R-:W-:-:S05]  /*45c0*/  IMAD.SHL.U32 R113, R48, 0x8, RZ ;  /* 0x0000000830717824 */ /* 0x000fca00078e00ff */
[----:B------:R-:W-:-:S04]  /*45d0*/  LOP3.LUT R48, R82, 0x38, R113, 0xf8, !PT ;  /* 0x0000003852307812 */ /* 0x000fc800078ef871 */
[----:B------:R-:W-:Y:S01]  /*45e0*/  LOP3.LUT R49, R48, R85, RZ, 0x3c, !PT ;  /* 0x0000005530317212 */ /* 0x000fe200078e3cff */
[----:B------:R-:W-:-:S04]  /*45f0*/  IMAD R48, R2, 0x1800, R90 ;  /* 0x0000180002307824 */ /* 0x000fc800078e025a */
[----:B------:R-:W-:Y:S02]  /*4600*/  IMAD R49, R210, 0x200, R49 ;  /* 0x00000200d2317824 */ /* 0x000fe400078e0231 */
[----:B------:R-:W-:Y:S02]  /*4610*/  IMAD R48, R48, 0x2, R19 ;  /* 0x0000000230307824 */ /* 0x000fe400078e0213 */
[----:B------:R-:W-:-:S04]  /*4620*/  IMAD R50, R2, 0x1800, R49 ;  /* 0x0000180002327824 */ /* 0x000fc800078e0231 */
[----:B------:R-:W-:Y:S02]  /*4630*/  IMAD R52, R50, 0x2, R19 ;  /* 0x0000000232347824 */ /* 0x000fe400078e0213 */
[----:B------:R-:W1:Y:S04]  /*4640*/  LDS.128 R48, [R48+0x1c400] ;  /* 0x01c4000030307984 */ /* 0x000e680000000c00 */
[----:B------:R-:W2:Y:S01]  /*4650*/  LDS.128 R52, [R52+0x1c400] ;  /* 0x01c4000034347984 */ /* 0x000ea20000000c00 */
[----:B------:R-:W-:Y:S05]  /*4660*/  @P4 BRA `(.L_x_648) ;  /* 0x00000004006c4947 */ /* 0x000fea0003800000 */
[----:B------:R-:W-:Y:S01]  /*4670*/  SHF.R.U32.HI R116, RZ, 0x10, R37 ;  /* 0x00000010ff747819 */ /* 0x000fe20000011625 */
[----:B--2---:R-:W-:Y:S01]  /*4680*/  IMAD.U32 R112, R53, 0x10000, RZ ;  /* 0x0001000035707824 */ /* 0x004fe200078e00ff */
[----:B------:R-:W-:Y:S02]  /*4690*/  SHF.R.U32.HI R115, RZ, 0x10, R33 ;  /* 0x00000010ff737819 */ /* 0x000fe40000011621 */
[C---:B------:R-:W-:Y:S02]  /*46a0*/  PRMT R116, R114.reuse, 0x5432, R116 ;  /* 0x0000543272747816 */ /* 0x040fe40000000074 */
[----:B------:R-:W-:Y:S01]  /*46b0*/  PRMT R115, R114, 0x5410, R115 ;  /* 0x0000541072737816 */ /* 0x000fe20000000073 */
[----:B-1----:R-:W-:Y:S01]  /*46c0*/  IMAD.U32 R114, R49, 0x10000, RZ ;  /* 0x0001000031727824 */ /* 0x002fe200078e00ff */
[----:B------:R-:W-:Y:S01]  /*46d0*/  SHF.R.U64 R36, R36, 0x10, R37 ;  /* 0x0000001024247819 */ /* 0x000fe20000001225 */
[----:B------:R-:W-:Y:S01]  /*46e0*/  IMAD.U32 R129, R116, 0x10000, RZ ;  /* 0x0001000074817824 */ /* 0x000fe200078e00ff */
[----:B------:R-:W-:Y:S01]  /*46f0*/  SHF.R.U64 R32, R32, 0x10, R33 ;  /* 0x0000001020207819 */ /* 0x000fe20000001221 */
[C---:B------:R-:W-:Y:S01]  /*4700*/  IMAD.U32 R117, R115.reuse, 0x10000, RZ ;  /* 0x0001000073757824 */ /* 0x040fe200078e00ff */
[----:B------:R-:W-:Y:S01]  /*4710*/  LOP3.LUT R115, R115, 0xffff0000, RZ, 0xc0, !PT ;  /* 0xffff000073737812 */ /* 0x000fe200078ec0ff */
[----:B------:R-:W-:Y:S01]  /*4720*/  FMUL.FTZ R131, R112, R129 ;  /* 0x0000008170837220 */ /* 0x000fe20000410000 */
[----:B------:R-:W-:Y:S01]  /*4730*/  PRMT R32, R120, 0x5432, R32 ;  /* 0x0000543278207816 */ /* 0x000fe20000000020 */
[-C--:B------:R-:W-:Y:S01]  /*4740*/  FMUL.FTZ R118, R112, R117.reuse ;  /* 0x0000007570767220 */ /* 0x080fe20000410000 */
[----:B------:R-:W-:Y:S01]  /*4750*/  SHF.R.U64 R34, R34, 0x10, R35 ;  /* 0x0000001022227819 */ /* 0x000fe20000001223 */
[----:B------:R-:W-:Y:S01]  /*4760*/  FFMA.FTZ R112, R114, R117, -R131 ;  /* 0x0000007572707223 */ /* 0x000fe20000010883 */
[----:B------:R-:W-:Y:S01]  /*4770*/  LOP3.LUT R117, R116, 0xffff0000, RZ, 0xc0, !PT ;  /* 0xffff000074757812 */ /* 0x000fe200078ec0ff */
[----:B------:R-:W-:Y:S01]  /*4780*/  FFMA.FTZ R114, R114, R129, R118 ;  /* 0x0000008172727223 */ /* 0x000fe20000010076 */
[----:B------:R-:W-:Y:S01]  /*4790*/  LOP3.LUT R116, R53, 0xffff0000, RZ, 0xc0, !PT ;  /* 0xffff000035747812 */ /* 0x000fe200078ec0ff */
[----:B------:R-:W-:Y:S01]  /*47a0*/  IMAD.U32 R33, R48, 0x10000, RZ ;  /* 0x0001000030217824 */ /* 0x000fe200078e00ff */
[----:B------:R-:W-:Y:S01]  /*47b0*/  LOP3.LUT R53, R49, 0xffff0000, RZ, 0xc0, !PT ;  /* 0xffff000031357812 */ /* 0x000fe200078ec0ff */
[----:B------:R-:W-:Y:S01]  /*47c0*/  IMAD.U32 R37, R50, 0x10000, RZ ;  /* 0x0001000032257824 */ /* 0x000fe200078e00ff */
[----:B------:R-:W-:Y:S01]  /*47d0*/  LOP3.LUT R48, R48, 0xffff0000, RZ, 0xc0, !PT ;  /* 0xffff000030307812 */ /* 0x000fe200078ec0ff */
[C---:B------:R-:W-:Y:S01]  /*47e0*/  FMUL.FTZ R118, R116.reuse, R117 ;  /* 0x0000007574767220 */ /* 0x040fe20000410000 */
[----:B------:R-:W-:Y:S01]  /*47f0*/  FMUL.FTZ R116, R116, R115 ;  /* 0x0000007374747220 */ /* 0x000fe20000410000 */
[----:B------:R-:W-:-:S02]  /*4800*/  PRMT R34, R119, 0x5432, R34 ;  /* 0x0000543277227816 */ /* 0x000fc40000000022 */
[C---:B------:R-:W-:Y:S01]  /*4810*/  FFMA.FTZ R49, R53.reuse, R115, -R118 ;  /* 0x0000007335317223 */ /* 0x040fe20000010876 */
[----:B------:R-:W-:Y:S01]  /*4820*/  FFMA.FTZ R53, R53, R117, R116 ;  /* 0x0000007535357223 */ /* 0x000fe20000010074 */
[----:B------:R-:W-:Y:S01]  /*4830*/  SHF.R.U32.HI R116, RZ, 0x10, R39 ;  /* 0x00000010ff747819 */ /* 0x000fe20000011627 */
[----:B------:R-:W-:Y:S01]  /*4840*/  IMAD.U32 R117, R55, 0x10000, RZ ;  /* 0x0001000037757824 */ /* 0x000fe200078e00ff */
[----:B------:R-:W-:Y:S01]  /*4850*/  SHF.R.U32.HI R115, RZ, 0x10, R35 ;  /* 0x00000010ff737819 */ /* 0x000fe20000011623 */
[----:B------:R-:W-:Y:S01]  /*4860*/  IMAD.U32 R118, R51, 0x10000, RZ ;  /* 0x0001000033767824 */ /* 0x000fe200078e00ff */
[----:B------:R-:W-:Y:S01]  /*4870*/  PRMT R116, R122, 0x5432, R116 ;  /* 0x000054327a747816 */ /* 0x000fe20000000074 */
[----:B------:R-:W-:Y:S01]  /*4880*/  IMAD.U32 R35, R52, 0x10000, RZ ;  /* 0x0001000034237824 */ /* 0x000fe200078e00ff */
[----:B------:R-:W-:Y:S02]  /*4890*/  PRMT R115, R128, 0x5410, R115 ;  /* 0x0000541080737816 */ /* 0x000fe40000000073 */
[----:B------:R-:W-:Y:S01]  /*48a0*/  LOP3.LUT R55, R55, 0xffff0000, RZ, 0xc0, !PT ;  /* 0xffff000037377812 */ /* 0x000fe200078ec0ff */
[C---:B------:R-:W-:Y:S01]  /*48b0*/  IMAD.U32 R129, R116.reuse, 0x10000, RZ ;  /* 0x0001000074817824 */ /* 0x040fe200078e00ff */
[----:B------:R-:W-:Y:S01]  /*48c0*/  LOP3.LUT R116, R116, 0xffff0000, RZ, 0xc0, !PT ;  /* 0xffff000074747812 */ /* 0x000fe200078ec0ff */
[----:B------:R-:W-:Y:S01]  /*48d0*/  IMAD.U32 R128, R115, 0x10000, RZ ;  /* 0x0001000073807824 */ /* 0x000fe200078e00ff */
[----:B------:R-:W-:Y:S01]  /*48e0*/  LOP3.LUT R51, R51, 0xffff0000, RZ, 0xc0, !PT ;  /* 0xffff000033337812 */ /* 0x000fe200078ec0ff */
[CC--:B------:R-:W-:Y:S01]  /*48f0*/  FMUL.FTZ R131, R117.reuse, R129.reuse ;  /* 0x0000008175837220 */ /* 0x0c0fe20000410000 */
[----:B------:R-:W-:Y:S01]  /*4900*/  SHF.R.U64 R39, R38, 0x10, R39 ;  /* 0x0000001026277819 */ /* 0x000fe20000001227 */
[-C--:B------:R-:W-:Y:S01]  /*4910*/  FMUL.FTZ R130, R117, R128.reuse ;  /* 0x0000008075827220 */ /* 0x080fe20000410000 */
[----:B------:R-:W-:Y:S01]  /*4920*/  LOP3.LUT R52, R52, 0xffff0000, RZ, 0xc0, !PT ;  /* 0xffff000034347812 */ /* 0x000fe200078ec0ff */
[C---:B------:R-:W-:Y:S01]  /*4930*/  FFMA.FTZ R117, R118.reuse, R128, -R131 ;  /* 0x0000008076757223 */ /* 0x040fe20000010883 */
[----:B------:R-:W-:Y:S01]  /*4940*/  LOP3.LUT R128, R115, 0xffff0000, RZ, 0xc0, !PT ;  /* 0xffff000073807812 */ /* 0x000fe200078ec0ff */
[----:B------:R-:W-:Y:S01]  /*4950*/  FFMA.FTZ R118, R118, R129, R130 ;  /* 0x0000008176767223 */ /* 0x000fe20000010082 */
[----:B------:R-:W-:Y:S01]  /*4960*/  PRMT R115, R121, 0x5432, R36 ;  /* 0x0000543279737816 */ /* 0x000fe20000000024 */
[----:B------:R-:W-:Y:S01]  /*4970*/  FMUL.FTZ R36, R55, R116 ;  /* 0x0000007437247220 */ /* 0x000fe20000410000 */
[----:B------:R-:W-:Y:S01]  /*4980*/  PRMT R39, R127, 0x5410, R39 ;  /* 0x000054107f277816 */ /* 0x000fe20000000027 */
[----:B------:R-:W-:Y:S01]  /*4990*/  FMUL.FTZ R55, R55, R128 ;  /* 0x0000008037377220 */ /* 0x000fe20000410000 */
[----:B------:R-:W-:-:S02]  /*49a0*/  IMAD.U32 R38, R54, 0x10000, RZ ;  /* 0x0001000036267824 */ /* 0x000fc400078e00ff */
[----:B------:R-:W-:Y:S01]  /*49b0*/  FFMA.FTZ R36, R51, R128, -R36 ;  /* 0x0000008033247223 */ /* 0x000fe20000010824 */
[----:B------:R-:W-:Y:S02]  /*49c0*/  IMAD.U32 R128, R115, 0x10000, RZ ;  /* 0x0001000073807824 */ /* 0x000fe400078e00ff */
[----:B------:R-:W-:Y:S01]  /*49d0*/  FFMA.FTZ R51, R51, R116, R55 ;  /* 0x0000007433337223 */ /* 0x000fe20000010037 */
[C---:B------:R-:W-:Y:S01]  /*49e0*/  IMAD.U32 R116, R32.reuse, 0x10000, RZ ;  /* 0x0001000020747824 */ /* 0x040fe200078e00ff */
[----:B------:R-:W-:Y:S01]  /*49f0*/  LOP3.LUT R55, R115, 0xffff0000, RZ, 0xc0, !PT ;  /* 0xffff000073377812 */ /* 0x000fe200078ec0ff */
[C---:B------:R-:W-:Y:S01]  /*4a00*/  FMUL.FTZ R130, R35.reuse, R128 ;  /* 0x0000008023827220 */ /* 0x040fe20000410000 */
[----:B------:R-:W-:Y:S01]  /*4a10*/  LOP3.LUT R115, R32, 0xffff0000, RZ, 0xc0, !PT ;  /* 0xffff000020737812 */ /* 0x000fe200078ec0ff */
[-C--:B------:R-:W-:Y:S01]  /*4a20*/  FMUL.FTZ R35, R35, R116.reuse ;  /* 0x0000007423237220 */ /* 0x080fe20000410000 */
[----:B------:R-:W-:Y:S01]  /*4a30*/  LOP3.LUT R54, R54, 0xffff0000, RZ, 0xc0, !PT ;  /* 0xffff000036367812 */ /* 0x000fe200078ec0ff */
[C---:B------:R-:W-:Y:S01]  /*4a40*/  FMUL.FTZ R127, R52.reuse, R55 ;  /* 0x00000037347f7220 */ /* 0x040fe20000410000 */
[C---:B------:R-:W-:Y:S01]  /*4a50*/  FFMA.FTZ R32, R33.reuse, R116, -R130 ;  /* 0x0000007421207223 */ /* 0x040fe20000010882 */
[----:B------:R-:W-:Y:S01]  /*4a60*/  FFMA.FTZ R33, R33, R128, R35 ;  /* 0x0000008021217223 */ /* 0x000fe20000010023 */
[-C--:B------:R-:W-:Y:S01]  /*4a70*/  FMUL.FTZ R129, R52, R115.reuse ;  /* 0x0000007334817220 */ /* 0x080fe20000410000 */
[----:B------:R-:W-:Y:S01]  /*4a80*/  FFMA.FTZ R35, R48, R115, -R127 ;  /* 0x0000007330237223 */ /* 0x000fe2000001087f */
[C---:B------:R-:W-:Y:S01]  /*4a90*/  IMAD.U32 R115, R39.reuse, 0x10000, RZ ;  /* 0x0001000027737824 */ /* 0x040fe200078e00ff */
[----:B------:R-:W-:Y:S01]  /*4aa0*/  LOP3.LUT R127, R39, 0xffff0000, RZ, 0xc0, !PT ;  /* 0xffff0000277f7812 */ /* 0x000fe200078ec0ff */
[C---:B------:R-:W-:Y:S01]  /*4ab0*/  IMAD.U32 R52, R34.reuse, 0x10000, RZ ;  /* 0x0001000022347824 */ /* 0x040fe200078e00ff */
[----:B------:R-:W-:Y:S01]  /*4ac0*/  LOP3.LUT R39, R34, 0xffff0000, RZ, 0xc0, !PT ;  /* 0xffff000022277812 */ /* 0x000fe200078ec0ff */
[----:B------:R-:W-:Y:S01]  /*4ad0*/  FFMA.FTZ R48, R48, R55, R129 ;  /* 0x0000003730307223 */ /* 0x000fe20000010081 */
[----:B------:R-:W-:Y:S01]  /*4ae0*/  LOP3.LUT R50, R50, 0xffff0000, RZ, 0xc0, !PT ;  /* 0xffff000032327812 */ /* 0x000fe200078ec0ff */
[----:B------:R-:W-:Y:S01]  /*4af0*/  FMUL.FTZ R34, R38, R115 ;  /* 0x0000007326227220 */ /* 0x000fe20000410000 */
[----:B------:R-:W-:Y:S01]  /*4b00*/  FMUL.FTZ R55, R54, R127 ;  /* 0x0000007f36377220 */ /* 0x000fe20000410000 */
[-C--:B------:R-:W-:Y:S01]  /*4b10*/  FMUL.FTZ R38, R38, R52.reuse ;  /* 0x0000003426267220 */ /* 0x080fe20000410000 */
[-C--:B------:R-:W-:Y:S01]  /*4b20*/  FMUL.FTZ R54, R54, R39.reuse ;  /* 0x0000002736367220 */ /* 0x080fe20000410000 */
[C---:B------:R-:W-:Y:S01]  /*4b30*/  FFMA.FTZ R34, R37.reuse, R52, -R34 ;  /* 0x0000003425227223 */ /* 0x040fe20000010822 */
[C---:B------:R-:W-:Y:S01]  /*4b40*/  FFMA.FTZ R55, R50.reuse, R39, -R55 ;  /* 0x0000002732377223 */ /* 0x040fe20000010837 */
[----:B------:R-:W-:Y:S01]  /*4b50*/  FFMA.FTZ R38, R37, R115, R38 ;  /* 0x0000007325267223 */ /* 0x000fe20000010026 */
[----:B------:R-:W-:Y:S01]  /*4b60*/  FFMA.FTZ R127, R50, R127, R54 ;  /* 0x0000007f327f7223 */ /* 0x000fe20000010036 */
[----:B------:R-:W-:-:S02]  /*4b70*/  F2FP.BF16.F32.PACK_AB R36, R36, R117 ;  /* 0x000000752424723e */ /* 0x000fc400000010ff */
[----:B------:R-:W-:Y:S02]  /*4b80*/  F2FP.BF16.F32.PACK_AB R118, R51, R118 ;  /* 0x000000763376723e */ /* 0x000fe400000010ff */
[----:B------:R-:W-:Y:S01]  /*4b90*/  F2FP.BF16.F32.PACK_AB R32, R35, R32 ;  /* 0x000000202320723e */ /* 0x000fe200000010ff */
[----:B------:R-:W-:Y:S01]  /*4ba0*/  IMAD.MOV.U32 R51, RZ, RZ, R36 ;  /* 0x000000ffff337224 */ /* 0x000fe200078e0024 */
[----:B------:R-:W-:Y:S02]  /*4bb0*/  F2FP.BF16.F32.PACK_AB R52, R48, R33 ;  /* 0x000000213034723e */ /* 0x000fe400000010ff */
[----:B------:R-:W-:Y:S01]  /*4bc0*/  F2FP.BF16.F32.PACK_AB R50, R55, R34 ;  /* 0x000000223732723e */ /* 0x000fe200000010ff */
[----:B------:R-:W-:Y:S01]  /*4bd0*/  IMAD.MOV.U32 R48, RZ, RZ, R32 ;  /* 0x000000ffff307224 */ /* 0x000fe200078e0020 */
[----:B------:R-:W-:Y:S01]  /*4be0*/  F2FP.BF16.F32.PACK_AB R49, R49, R112 ;  /* 0x000000703131723e */ /* 0x000fe200000010ff */
[----:B------:R-:W-:Y:S01]  /*4bf0*/  IMAD.MOV.U32 R55, RZ, RZ, R118 ;  /* 0x000000ffff377224 */ /* 0x000fe200078e0076 */
[----:B------:R-:W-:-:S02]  /*4c00*/  F2FP.BF16.F32.PACK_AB R53, R53, R114 ;  /* 0x000000723535723e */ /* 0x000fc400000010ff */
[----:B------:R-:W-:-:S07]  /*4c10*/  F2FP.BF16.F32.PACK_AB R54, R127, R38 ;  /* 0x000000267f36723e */ /* 0x000fce00000010ff */
.L_x_648:
[----:B------:R-:W-:Y:S05]  /*4c20*/  BSYNC B2 ;  /* 0x0000000000027941 */ /* 0x000fea0003800000 */
.L_x_647:
[----:B------:R-:W-:Y:S02]  /*4c30*/  ISETP.GE.AND P5, PT, R113, R107, PT ;  /* 0x0000006b7100720c */ /* 0x000fe40003fa6270 */
[----:B------:R-:W-:-:S11]  /*4c40*/  P2R R33, PR, RZ, 0x1 ;  /* 0x00000001ff217803 */ /* 0x000fd60000000000 */
[--C-:B------:R-:W-:Y:S02]  /*4c50*/  @!P5 SHF.R.S32.HI R32, RZ, 0x1f, R113.reuse ;  /* 0x0000001fff20d819 */ /* 0x100fe40000011471 */
[----:B------:R-:W-:-:S04]  /*4c60*/  @!P5 IADD3 R104, P0, P6, R4, R104, R113 ;  /* 0x000000680468d210 */ /* 0x000fc80007e1e071 */
[----:B------:R-:W-:Y:S02]  /*4c70*/  @!P5 IADD3.X R111, R60, R111, R32, P0, P6 ;  /* 0x0000006f3c6fd210 */ /* 0x000fe400007ec420 */
[CC--:B------:R-:W-:Y:S02]  /*4c80*/  LEA R32, P6, R108.reuse, R98.reuse, 0x1 ;  /* 0x000000626c207211 */ /* 0x0c0fe400078c08ff */
[----:B------:R-:W-:Y:S02]  /*4c90*/  ISETP.NE.AND P0, PT, R33, RZ, PT ;  /* 0x000000ff2100720c */ /* 0x000fe40003f05270 */
[----:B------:R-:W-:Y:S02]  /*4ca0*/  LEA.HI.X R33, R108, R99, R110, 0x1, P6 ;  /* 0x000000636c217211 */ /* 0x000fe400030f0c6e */
[----:B------:R-:W-:-:S03]  /*4cb0*/  @!P5 LEA R34, P6, R104, R98, 0x1 ;  /* 0x000000626822d211 */ /* 0x000fc600078c08ff */
[----:B-1----:R1:W-:Y:S01]  /*4cc0*/  STG.E.128 desc[UR40][R32.64], R48 ;  /* 0x0000003020007986 */ /* 0x0023e2000c101d28 */
[----:B------:R-:W-:-:S05]  /*4cd0*/  @!P5 LEA.HI.X R35, R104, R99, R111, 0x1, P6 ;  /* 0x000000636823d211 */ /* 0x000fca00030f0c6f */
[----:B--2---:R1:W-:Y:S04]  /*4ce0*/  @!P5 STG.E.128 desc[UR40][R34.64], R52 ;  /* 0x000000342200d986 */ /* 0x0043e8000c101d28 */
.L_x_646:
[----:B------:R-:W-:Y:S05]  /*4cf0*/  BSYNC B1 ;  /* 0x0000000000017941 */ /* 0x000fea0003800000 */
.L_x_645:
[----:B------:R-:W-:Y:S01]  /*4d00*/  ISETP.GE.OR P5, PT, R220, R97, P1 ;  /* 0x00000061dc00720c */ /* 0x000fe20000fa6670 */
[-C--:B-12---:R-:W-:Y:S02]  /*4d10*/  IMAD R32, R72, R102.reuse, RZ ;  /* 0x0000006648207224 */ /* 0x086fe400078e02ff */
[----:B------:R-:W-:-:S04]  /*4d20*/  IMAD.WIDE.U32 R100, R220, R102, R100 ;  /* 0x00000066dc647225 */ /* 0x000fc800078e0064 */
[----:B------:R-:W-:-:S06]  /*4d30*/  IMAD R51, R220, R103, R32 ;  /* 0x00000067dc337224 */ /* 0x000fcc00078e0220 */
[----:B------:R-:W-:Y:S05]  /*4d40*/  @P5 BRA `(.L_x_635) ;  /* 0x0000000800645947 */ /* 0x000fea0003800000 */
[----:B------:R-:W-:Y:S01]  /*4d50*/  IMAD.IADD R51, R101, 0x1, R51 ;  /* 0x0000000165337824 */ /* 0x000fe200078e0233 */
[----:B------:R-:W-:Y:S01]  /*4d60*/  IADD3 R32, P5, P6, R4, R100, R84 ;  /* 0x0000006404207210 */ /* 0x000fe20007ebe054 */
[----:B------:R-:W-:Y:S01]  /*4d70*/  BSSY B1, `(.L_x_649) ;  /* 0x0000072000017945 */ /* 0x000fe20003800000 */
[----:B------:R-:W-:Y:S02]  /*4d80*/  SEL R109, R74, R109, !P0 ;  /* 0x0000006d4a6d7207 */ /* 0x000fe40004000000 */
[----:B------:R-:W-:Y:S02]  /*4d90*/  IADD3.X R33, R60, R51, R86, P5, P6 ;  /* 0x000000333c217210 */ /* 0x000fe40002fec456 */
[C---:B------:R-:W-:Y:S02]  /*4da0*/  LEA R48, P5, R32.reuse, R98, 0x1 ;  /* 0x0000006220307211 */ /* 0x040fe400078a08ff */
[----:B------:R-:W-:Y:S02]  /*4db0*/  SHF.R.U32.HI R34, RZ, 0x3, R209 ;  /* 0x00000003ff227819 */ /* 0x000fe400000116d1 */
[----:B------:R-:W-:-:S02]  /*4dc0*/  LEA.HI.X R49, R32, R99, R33, 0x1, P5 ;  /* 0x0000006320317211 */ /* 0x000fc400028f0c21 */
[----:B------:R-:W-:-:S04]  /*4dd0*/  SHF.R.S32.HI R32, RZ, 0x1f, R109 ;  /* 0x0000001fff207819 */ /* 0x000fc8000001146d */
[----:B------:R-:W-:-:S04]  /*4de0*/  LEA.HI R32, R32, R109, RZ, 0x4 ;  /* 0x0000006d20207211 */ /* 0x000fc800078f20ff */
[----:B------:R-:W-:-:S05]  /*4df0*/  LEA.HI.SX32 R32, R32, R83, 0x1c ;  /* 0x0000005320207211 */ /* 0x000fca00078fe2ff */
[----:B------:R-:W-:-:S05]  /*4e00*/  IMAD.SHL.U32 R50, R32, 0x8, RZ ;  /* 0x0000000820327824 */ /* 0x000fca00078e00ff */
[----:B------:R-:W-:-:S04]  /*4e10*/  LOP3.LUT R32, R209, 0x38, R50, 0xf8, !PT ;  /* 0x00000038d1207812 */ /* 0x000fc800078ef832 */
[----:B------:R-:W-:Y:S01]  /*4e20*/  LOP3.LUT R33, R32, R34, RZ, 0x3c, !PT ;  /* 0x0000002220217212 */ /* 0x000fe200078e3cff */
[----:B------:R-:W-:-:S04]  /*4e30*/  IMAD R32, R2, 0x1800, R87 ;  /* 0x0000180002207824 */ /* 0x000fc800078e0257 */
[----:B------:R-:W-:Y:S02]  /*4e40*/  IMAD.IADD R33, R212, 0x1, R33 ;  /* 0x00000001d4217824 */ /* 0x000fe400078e0221 */
        /* <DEDUP_REMOVED lines=9> */
[----:B------:R-:W-:Y:S01]  /*4ee0*/  SHF.R.U64 R53, R42, 0x10, R43 ;  /* 0x000000102a357819 */ /* 0x000fe2000000122b */
[----:B-1----:R-:W-:Y:S01]  /*4ef0*/  IMAD.U32 R42, R33, 0x10000, RZ ;  /* 0x00010000212a7824 */ /* 0x002fe200078e00ff */
[----:B------:R-:W-:Y:S02]  /*4f00*/  PRMT R123, R123, 0x5410, R104 ;  /* 0x000054107b7b7816 */ /* 0x000fe40000000068 */
[----:B------:R-:W-:Y:S02]  /*4f10*/  PRMT R125, R125, 0x5410, R108 ;  /* 0x000054107d7d7816 */ /* 0x000fe4000000006c */
[----:B------:R-:W-:-:S02]  /*4f20*/  SHF.R.U32.HI R54, RZ, 0x10, R47 ;  /* 0x00000010ff367819 */ /* 0x000fc4000001162f */
[----:B------:R-:W-:Y:S02]  /*4f30*/  SHF.R.U32.HI R103, RZ, 0x10, R43 ;  /* 0x00000010ff677819 */ /* 0x000fe4000001162b */
[----:B------:R-:W-:Y:S02]  /*4f40*/  SHF.R.U64 R55, R44, 0x10, R45 ;  /* 0x000000102c377819 */ /* 0x000fe4000000122d */
[----:B------:R-:W-:Y:S01]  /*4f50*/  SHF.R.U64 R102, R46, 0x10, R47 ;  /* 0x000000102e667819 */ /* 0x000fe2000000122f */
[----:B------:R-:W-:Y:S01]  /*4f60*/  IMAD.U32 R47, R39, 0x10000, RZ ;  /* 0x00010000272f7824 */ /* 0x000fe200078e00ff */
[----:B------:R-:W-:Y:S01]  /*4f70*/  PRMT R124, R124, 0x5410, R53 ;  /* 0x000054107c7c7816 */ /* 0x000fe20000000035 */
[----:B------:R-:W-:Y:S01]  /*4f80*/  IMAD.U32 R53, R123, 0x10000, RZ ;  /* 0x000100007b357824 */ /* 0x000fe200078e00ff */
[----:B------:R-:W-:Y:S01]  /*4f90*/  LOP3.LUT R45, R39, 0xffff0000, RZ, 0xc0, !PT ;  /* 0xffff0000272d7812 */ /* 0x000fe200078ec0ff */
[----:B------:R-:W-:Y:S01]  /*4fa0*/  IMAD.U32 R39, R125, 0x10000, RZ ;  /* 0x000100007d277824 */ /* 0x000fe200078e00ff */
[----:B------:R-:W-:Y:S01]  /*4fb0*/  PRMT R119, R119, 0x5410, R54 ;  /* 0x0000541077777816 */ /* 0x000fe20000000036 */
[----:B------:R-:W-:Y:S01]  /*4fc0*/  IMAD.U32 R46, R35, 0x10000, RZ ;  /* 0x00010000232e7824 */ /* 0x000fe200078e00ff */
[----:B------:R-:W-:Y:S01]  /*4fd0*/  PRMT R120, R120, 0x5410, R103 ;  /* 0x0000541078787816 */ /* 0x000fe20000000067 */
[----:B------:R-:W-:Y:S01]  /*4fe0*/  FMUL.FTZ R103, R52, R39 ;  /* 0x0000002734677220 */ /* 0x000fe20000410000 */
[----:B------:R-:W-:Y:S01]  /*4ff0*/  LOP3.LUT R44, R37, 0xffff0000, RZ, 0xc0, !PT ;  /* 0xffff0000252c7812 */ /* 0x000fe200078ec0ff */
[----:B------:R-:W-:Y:S01]  /*5000*/  IMAD.U32 R54, R119, 0x10000, RZ ;  /* 0x0001000077367824 */ /* 0x000fe200078e00ff */
[----:B------:R-:W-:Y:S01]  /*5010*/  PRMT R122, R122, 0x5410, R55 ;  /* 0x000054107a7a7816 */ /* 0x000fe20000000037 */
[----:B------:R-:W-:Y:S01]  /*5020*/  FMUL.FTZ R55, R52, R53 ;  /* 0x0000003534377220 */ /* 0x000fe20000410000 */
[----:B------:R-:W-:Y:S01]  /*5030*/  LOP3.LUT R123, R123, 0xffff0000, RZ, 0xc0, !PT ;  /* 0xffff00007b7b7812 */ /* 0x000fe200078ec0ff */
[----:B------:R-:W-:Y:S01]  /*5040*/  IMAD.U32 R52, R120, 0x10000, RZ ;  /* 0x0001000078347824 */ /* 0x000fe200078e00ff */
[----:B------:R-:W-:Y:S01]  /*5050*/  LOP3.LUT R125, R125, 0xffff0000, RZ, 0xc0, !PT ;  /* 0xffff00007d7d7812 */ /* 0x000fe200078ec0ff */
[----:B------:R-:W-:Y:S01]  /*5060*/  FFMA.FTZ R39, R42, R39, -R55 ;  /* 0x000000272a277223 */ /* 0x000fe20000010837 */
[----:B------:R-:W-:Y:S01]  /*5070*/  SHF.R.U64 R105, R40, 0x10, R41 ;  /* 0x0000001028697819 */ /* 0x000fe20000001229 */
[----:B------:R-:W-:Y:S01]  /*5080*/  FFMA.FTZ R42, R42, R53, R103 ;  /* 0x000000352a2a7223 */ /* 0x000fe20000010067 */
[----:B------:R-:W-:Y:S01]  /*5090*/  LOP3.LUT R43, R33, 0xffff0000, RZ, 0xc0, !PT ;  /* 0xffff0000212b7812 */ /* 0x000fe200078ec0ff */
[----:B------:R-:W-:Y:S01]  /*50a0*/  FMUL.FTZ R53, R47, R54 ;  /* 0x000000362f357220 */ /* 0x000fe20000410000 */
[----:B------:R-:W-:Y:S01]  /*50b0*/  PRMT R121, R121, 0x5410, R102 ;  /* 0x0000541079797816 */ /* 0x000fe20000000066 */
[----:B------:R-:W-:Y:S01]  /*50c0*/  FMUL.FTZ R102, R44, R123 ;  /* 0x0000007b2c667220 */ /* 0x000fe20000410000 */
[----:B------:R-:W-:Y:S01]  /*50d0*/  PRMT R126, R126, 0x5410, R105 ;  /* 0x000054107e7e7816 */ /* 0x000fe20000000069 */
[-C--:B------:R-:W-:Y:S01]  /*50e0*/  FMUL.FTZ R104, R44, R125.reuse ;  /* 0x0000007d2c687220 */ /* 0x080fe20000410000 */
[-C--:B------:R-:W-:Y:S01]  /*50f0*/  FMUL.FTZ R55, R47, R52.reuse ;  /* 0x000000342f377220 */ /* 0x080fe20000410000 */
[----:B------:R-:W-:Y:S01]  /*5100*/  FFMA.FTZ R44, R43, R125, -R102 ;  /* 0x0000007d2b2c7223 */ /* 0x000fe20000010866 */
[----:B------:R-:W-:Y:S01]  /*5110*/  LOP3.LUT R102, R119, 0xffff0000, RZ, 0xc0, !PT ;  /* 0xffff000077667812 */ /* 0x000fe200078ec0ff */
[----:B------:R-:W-:Y:S01]  /*5120*/  FFMA.FTZ R47, R46, R52, -R53 ;  /* 0x000000342e2f7223 */ /* 0x000fe20000010835 */
[----:B------:R-:W-:Y:S01]  /*5130*/  LOP3.LUT R120, R120, 0xffff0000, RZ, 0xc0, !PT ;  /* 0xffff000078787812 */ /* 0x000fe200078ec0ff */
[----:B------:R-:W-:-:S02]  /*5140*/  IMAD.U32 R37, R36, 0x10000, RZ ;  /* 0x0001000024257824 */ /* 0x000fc400078e00ff */
[----:B------:R-:W-:Y:S01]  /*5150*/  FFMA.FTZ R54, R46, R54, R55 ;  /* 0x000000362e367223 */ /* 0x000fe20000010037 */
[----:B------:R-:W-:Y:S02]  /*5160*/  IMAD.U32 R52, R122, 0x10000, RZ ;  /* 0x000100007a347824 */ /* 0x000fe400078e00ff */
[----:B------:R-:W-:Y:S01]  /*5170*/  FFMA.FTZ R43, R43, R123, R104 ;  /* 0x0000007b2b2b7223 */ /* 0x000fe20000010068 */
[----:B------:R-:W-:Y:S01]  /*5180*/  IMAD.U32 R46, R126, 0x10000, RZ ;  /* 0x000100007e2e7824 */ /* 0x000fe200078e00ff */
[----:B------:R-:W-:Y:S01]  /*5190*/  LOP3.LUT R41, R35, 0xffff0000, RZ, 0xc0, !PT ;  /* 0xffff000023297812 */ /* 0x000fe200078ec0ff */
[C---:B------:R-:W-:Y:S01]  /*51a0*/  FMUL.FTZ R104, R45.reuse, R102 ;  /* 0x000000662d687220 */ /* 0x040fe20000410000 */
[----:B------:R-:W-:Y:S01]  /*51b0*/  FMUL.FTZ R108, R45, R120 ;  /* 0x000000782d6c7220 */ /* 0x000fe20000410000 */
[----:B------:R-:W-:Y:S01]  /*51c0*/  IMAD.U32 R40, R32, 0x10000, RZ ;  /* 0x0001000020287824 */ /* 0x000fe200078e00ff */
[----:B------:R-:W-:Y:S01]  /*51d0*/  LOP3.LUT R36, R36, 0xffff0000, RZ, 0xc0, !PT ;  /* 0xffff000024247812 */ /* 0x000fe200078ec0ff */
[C---:B------:R-:W-:Y:S01]  /*51e0*/  FMUL.FTZ R55, R37.reuse, R52 ;  /* 0x0000003425377220 */ /* 0x040fe20000410000 */
[----:B------:R-:W-:Y:S01]  /*51f0*/  LOP3.LUT R53, R122, 0xffff0000, RZ, 0xc0, !PT ;  /* 0xffff00007a357812 */ /* 0x000fe200078ec0ff */
[----:B------:R-:W-:Y:S01]  /*5200*/  FMUL.FTZ R37, R37, R46 ;  /* 0x0000002e25257220 */ /* 0x000fe20000410000 */
[----:B------:R-:W-:Y:S01]  /*5210*/  LOP3.LUT R45, R126, 0xffff0000, RZ, 0xc0, !PT ;  /* 0xffff00007e2d7812 */ /* 0x000fe200078ec0ff */
[C---:B------:R-:W-:Y:S01]  /*5220*/  FFMA.FTZ R104, R41.reuse, R120, -R104 ;  /* 0x0000007829687223 */ /* 0x040fe20000010868 */
[----:B------:R-:W-:Y:S01]  /*5230*/  LOP3.LUT R32, R32, 0xffff0000, RZ, 0xc0, !PT ;  /* 0xffff000020207812 */ /* 0x000fe200078ec0ff */
[----:B------:R-:W-:Y:S01]  /*5240*/  FFMA.FTZ R105, R41, R102, R108 ;  /* 0x0000006629697223 */ /* 0x000fe2000001006c */
[----:B------:R-:W-:Y:S01]  /*5250*/  FFMA.FTZ R55, R40, R46, -R55 ;  /* 0x0000002e28377223 */ /* 0x000fe20000010837 */
[C---:B------:R-:W-:Y:S01]  /*5260*/  IMAD.U32 R33, R34.reuse, 0x10000, RZ ;  /* 0x0001000022217824 */ /* 0x040fe200078e00ff */
[----:B------:R-:W-:Y:S01]  /*5270*/  LOP3.LUT R35, R34, 0xffff0000, RZ, 0xc0, !PT ;  /* 0xffff000022237812 */ /* 0x000fe200078ec0ff */
[----:B------:R-:W-:Y:S01]  /*5280*/  FMUL.FTZ R41, R36, R53 ;  /* 0x0000003524297220 */ /* 0x000fe20000410000 */
[----:B------:R-:W-:Y:S01]  /*5290*/  FFMA.FTZ R40, R40, R52, R37 ;  /* 0x0000003428287223 */ /* 0x000fe20000010025 */
[-C--:B------:R-:W-:Y:S01]  /*52a0*/  FMUL.FTZ R103, R36, R45.reuse ;  /* 0x0000002d24677220 */ /* 0x080fe20000410000 */
[C---:B------:R-:W-:Y:S01]  /*52b0*/  IMAD.U32 R34, R38.reuse, 0x10000, RZ ;  /* 0x0001000026227824 */ /* 0x040fe200078e00ff */
[----:B------:R-:W-:Y:S01]  /*52c0*/  LOP3.LUT R38, R38, 0xffff0000, RZ, 0xc0, !PT ;  /* 0xffff000026267812 */ /* 0x000fe200078ec0ff */
[C---:B------:R-:W-:Y:S01]  /*52d0*/  IMAD.U32 R37, R121.reuse, 0x10000, RZ ;  /* 0x0001000079257824 */ /* 0x040fe200078e00ff */
[----:B------:R-:W-:Y:S01]  /*52e0*/  LOP3.LUT R121, R121, 0xffff0000, RZ, 0xc0, !PT ;  /* 0xffff000079797812 */ /* 0x000fe200078ec0ff */
[C---:B------:R-:W-:Y:S01]  /*52f0*/  IMAD.U32 R36, R124.reuse, 0x10000, RZ ;  /* 0x000100007c247824 */ /* 0x040fe200078e00ff */
[----:B------:R-:W-:Y:S01]  /*5300*/  LOP3.LUT R124, R124, 0xffff0000, RZ, 0xc0, !PT ;  /* 0xffff00007c7c7812 */ /* 0x000fe200078ec0ff */
[C---:B------:R-:W-:Y:S01]  /*5310*/  FFMA.FTZ R46, R32.reuse, R45, -R41 ;  /* 0x0000002d202e7223 */ /* 0x040fe20000010829 */
[----:B------:R-:W-:Y:S01]  /*5320*/  FFMA.FTZ R103, R32, R53, R103 ;  /* 0x0000003520677223 */ /* 0x000fe20000010067 */
[C---:B------:R-:W-:Y:S01]  /*5330*/  FMUL.FTZ R32, R34.reuse, R37 ;  /* 0x0000002522207220 */ /* 0x040fe20000410000 */
[----:B------:R-:W-:Y:S01]  /*5340*/  FMUL.FTZ R34, R34, R36 ;  /* 0x0000002422227220 */ /* 0x000fe20000410000 */
[C---:B------:R-:W-:Y:S01]  /*5350*/  FMUL.FTZ R52, R38.reuse, R121 ;  /* 0x0000007926347220 */ /* 0x040fe20000410000 */
[----:B------:R-:W-:Y:S01]  /*5360*/  FMUL.FTZ R38, R38, R124 ;  /* 0x0000007c26267220 */ /* 0x000fe20000410000 */
[C---:B------:R-:W-:Y:S01]  /*5370*/  FFMA.FTZ R32, R33.reuse, R36, -R32 ;  /* 0x0000002421207223 */ /* 0x040fe20000010820 */
[----:B------:R-:W-:Y:S01]  /*5380*/  FFMA.FTZ R34, R33, R37, R34 ;  /* 0x0000002521227223 */ /* 0x000fe20000010022 */
[C---:B------:R-:W-:Y:S01]  /*5390*/  FFMA.FTZ R33, R35.reuse, R124, -R52 ;  /* 0x0000007c23217223 */ /* 0x040fe20000010834 */
[----:B------:R-:W-:Y:S01]  /*53a0*/  FFMA.FTZ R35, R35, R121, R38 ;  /* 0x0000007923237223 */ /* 0x000fe20000010026 */
[----:B------:R-:W-:-:S02]  /*53b0*/  F2FP.BF16.F32.PACK_AB R39, R44, R39 ;  /* 0x000000272c27723e */ /* 0x000fc400000010ff */
[----:B------:R-:W-:Y:S02]  /*53c0*/  F2FP.BF16.F32.PACK_AB R38, R46, R55 ;  /* 0x000000372e26723e */ /* 0x000fe400000010ff */
[----:B------:R-:W-:Y:S02]  /*53d0*/  F2FP.BF16.F32.PACK_AB R47, R104, R47 ;  /* 0x0000002f682f723e */ /* 0x000fe400000010ff */
[----:B------:R-:W-:Y:S02]  /*53e0*/  F2FP.BF16.F32.PACK_AB R54, R105, R54 ;  /* 0x000000366936723e */ /* 0x000fe400000010ff */
[----:B------:R-:W-:Y:S01]  /*53f0*/  F2FP.BF16.F32.PACK_AB R46, R33, R32 ;  /* 0x00000020212e723e */ /* 0x000fe200000010ff */
[----:B------:R-:W-:Y:S01]  /*5400*/  IMAD.MOV.U32 R32, RZ, RZ, R38 ;  /* 0x000000ffff207224 */ /* 0x000fe200078e0026 */
[----:B------:R-:W-:Y:S01]  /*5410*/  F2FP.BF16.F32.PACK_AB R41, R35, R34 ;  /* 0x000000222329723e */ /* 0x000fe200000010ff */
[----:B------:R-:W-:Y:S01]  /*5420*/  IMAD.MOV.U32 R33, RZ, RZ, R39 ;  /* 0x000000ffff217224 */ /* 0x000fe200078e0027 */
[----:B------:R-:W-:Y:S01]  /*5430*/  F2FP.BF16.F32.PACK_AB R37, R43, R42 ;  /* 0x0000002a2b25723e */ /* 0x000fe200000010ff */
[----:B------:R-:W-:Y:S01]  /*5440*/  IMAD.MOV.U32 R34, RZ, RZ, R46 ;  /* 0x000000ffff227224 */ /* 0x000fe200078e002e */
[----:B------:R-:W-:Y:S01]  /*5450*/  F2FP.BF16.F32.PACK_AB R36, R103, R40 ;  /* 0x000000286724723e */ /* 0x000fe200000010ff */
[----:B------:R-:W-:-:S02]  /*5460*/  IMAD.MOV.U32 R35, RZ, RZ, R47 ;  /* 0x000000ffff237224 */ /* 0x000fc400078e002f */
[----:B------:R-:W-:Y:S02]  /*5470*/  IMAD.MOV.U32 R38, RZ, RZ, R41 ;  /* 0x000000ffff267224 */ /* 0x000fe400078e0029 */
[----:B------:R-:W-:-:S07]  /*5480*/  IMAD.MOV.U32 R39, RZ, RZ, R54 ;  /* 0x000000ffff277224 */ /* 0x000fce00078e0036 */
.L_x_650:
[----:B------:R-:W-:Y:S05]  /*5490*/  BSYNC B1 ;  /* 0x0000000000017941 */ /* 0x000fea0003800000 */
.L_x_649:
[----:B-1----:R1:W-:Y:S01]  /*54a0*/  STG.E.128 desc[UR40][R48.64], R32 ;  /* 0x0000002030007986 */ /* 0x0023e2000c101d28 */
[----:B------:R-:W-:-:S13]  /*54b0*/  ISETP.GE.AND P4, PT, R50, R107, PT ;  /* 0x0000006b3200720c */ /* 0x000fda0003f86270 */
[----:B------:R-:W-:Y:S05]  /*54c0*/  @P4 BRA `(.L_x_635) ;  /* 0x0000000000844947 */ /* 0x000fea0003800000 */
[--C-:B-1----:R-:W-:Y:S02]  /*54d0*/  SHF.R.S32.HI R32, RZ, 0x1f, R50.reuse ;  /* 0x0000001fff207819 */ /* 0x102fe40000011432 */
[----:B------:R-:W-:-:S04]  /*54e0*/  IADD3 R50, P4, P5, R4, R100, R50 ;  /* 0x0000006404327210 */ /* 0x000fc80007d9e032 */
[----:B------:R-:W-:Y:S02]  /*54f0*/  IADD3.X R51, R60, R51, R32, P4, P5 ;  /* 0x000000333c337210 */ /* 0x000fe400027ea420 */
[----:B------:R-:W-:-:S04]  /*5500*/  LEA R98, P4, R50, R98, 0x1 ;  /* 0x0000006232627211 */ /* 0x000fc800078808ff */
[----:B------:R-:W-:-:S05]  /*5510*/  LEA.HI.X R99, R50, R99, R51, 0x1, P4 ;  /* 0x0000006332637211 */ /* 0x000fca00020f0c33 */
[----:B--2---:R1:W-:Y:S01]  /*5520*/  STG.E.128 desc[UR40][R98.64], R36 ;  /* 0x0000002462007986 */ /* 0x0043e2000c101d28 */
[----:B------:R-:W-:Y:S05]  /*5530*/  BRA `(.L_x_635) ;  /* 0x0000000000687947 */ /* 0x000fea0003800000 */
.L_x_618:
[----:B------:R-:W-:-:S06]  /*5540*/  UISETP.NE.AND UP0, UPT, UR44, 0x3, UPT ;  /* 0x000000032c00788c */ /* 0x000fcc000bf05270 */
[----:B------:R-:W-:-:S13]  /*5550*/  PLOP3.LUT P3, PT, PT, PT, UP0, 0x80, 0x0 ;  /* 0x000000000000781c */ /* 0x000fda0003f6f008 */
[----:B------:R-:W-:Y:S05]  /*5560*/  @!P3 BRA `(.L_x_651) ;  /* 0x000000000004b947 */ /* 0x000fea0003800000 */
[----:B------:R-:W-:Y:S01]  /*5570*/  BPT.TRAP 0x1 ;  /* 0x000000040000795c */ /* 0x000fe20000300000 */
.L_x_651:
[----:B------:R-:W-:Y:S01]  /*5580*/  IMAD R95, R2, 0x8, R19 ;  /* 0x00000008025f7824 */ /* 0x000fe200078e0213 */
[----:B------:R-:W-:Y:S01]  /*5590*/  SHF.L.U32 R106, R201, 0x1f, RZ ;  /* 0x0000001fc96a7819 */ /* 0x000fe200000006ff */
[----:B------:R-:W-:Y:S01]  /*55a0*/  IMAD R97, R27, -0x60, R24 ;  /* 0xffffffa01b617824 */ /* 0x000fe200078e0218 */
[----:B------:R-:W-:Y:S02]  /*55b0*/  BSSY B1, `(.L_x_652) ;  /* 0x0000004000017945 */ /* 0x000fe40003800000 */
[----:B------:R-:W0:Y:S02]  /*55c0*/  SYNCS.PHASECHK.TRANS64.TRYWAIT P4, [R95+URZ+0x22890], R106 ;  /* 0x0228906a5f0075a7 */ /* 0x000e24000808017f */
[----:B------:R-:W-:Y:S01]  /*55d0*/  VIMNMX R97, R97, 0x60, PT ;  /* 0x0000006061617848 */ /* 0x000fe20003fe0100 */
[----:B0-----:R-:W-:Y:S06]  /*55e0*/  @!P4 BRA `(.L_x_653) ;  /* 0x000001440090c947 */ /* 0x001fec0003800000 */
.L_x_915:
[----:B------:R-:W-:Y:S05]  /*55f0*/  BSYNC B1 ;  /* 0x0000000000017941 */ /* 0x000fea0003800000 */
.L_x_652:
[----:B------:R-:W-:Y:S01]  /*5600*/  ISETP.GE.AND P4, PT, R18, R97, PT ;  /* 0x000000611200720c */ /* 0x000fe20003f86270 */
[----:B------:R-:W-:-:S12]  /*5610*/  BSSY B1, `(.L_x_654) ;  /* 0x0000006000017945 */ /* 0x000fd80003800000 */
[----:B------:R-:W-:Y:S05]  /*5620*/  @P4 BRA `(.L_x_655) ;  /* 0x0000000000104947 */ /* 0x000fea0003800000 */
[----:B------:R-:W1:Y:S04]  /*5630*/  @!P1 LDS.128 R32, [R104] ;  /* 0x0000000068209984 */ /* 0x000e680000000c00 */
[----:B------:R-:W2:Y:S04]  /*5640*/  @!P2 LDS.128 R36, [R103] ;  /* 0x000000006724a984 */ /* 0x000ea80000000c00 */
[----:B-1----:R1:W-:Y:S04]  /*5650*/  @!P1 STG.E.128 desc[UR40][R42.64], R32 ;  /* 0x000000202a009986 */ /* 0x0023e8000c101d28 */
[----:B--2---:R1:W-:Y:S02]  /*5660*/  @!P2 STG.E.128 desc[UR40][R42.64+0x40], R36 ;  /* 0x000040242a00a986 */ /* 0x0043e4000c101d28 */
.L_x_655:
[----:B------:R-:W-:Y:S05]  /*5670*/  BSYNC B1 ;  /* 0x0000000000017941 */ /* 0x000fea0003800000 */
.L_x_654:
[----:B------:R-:W-:-:S13]  /*5680*/  ISETP.GE.AND P4, PT, R220, R97, PT ;  /* 0x00000061dc00720c */ /* 0x000fda0003f86270 */
[----:B------:R-:W-:Y:S05]  /*5690*/  @P4 BRA `(.L_x_635) ;  /* 0x0000000000104947 */ /* 0x000fea0003800000 */
[----:B-1----:R-:W1:Y:S04]  /*56a0*/  @!P1 LDS.128 R32, [R104+0x2000] ;  /* 0x0020000068209984 */ /* 0x002e680000000c00 */
[----:B------:R-:W2:Y:S04]  /*56b0*/  @!P2 LDS.128 R36, [R103+0x2000] ;  /* 0x002000006724a984 */ /* 0x000ea80000000c00 */
[----:B-1----:R1:W-:Y:S04]  /*56c0*/  @!P1 STG.E.128 desc[UR40][R40.64], R32 ;  /* 0x0000002028009986 */ /* 0x0023e8000c101d28 */
[----:B--2---:R1:W-:Y:S02]  /*56d0*/  @!P2 STG.E.128 desc[UR40][R40.64+0x40], R36 ;  /* 0x000040242800a986 */ /* 0x0043e4000c101d28 */
.L_x_635:
[----:B------:R-:W-:Y:S05]  /*56e0*/  BSYNC B0 ;  /* 0x0000000000007941 */ /* 0x000fea0003800000 */
.L_x_617:
[----:B-1234-:R-:W1:Y:S01]  /*56f0*/  S2R R32, SR_TID.X ;  /* 0x0000000000207919 */ /* 0x01ee620000002100 */
[----:B------:R-:W-:Y:S01]  /*5700*/  @!PT LDS RZ, [RZ] ;  /* 0x00000000fffff984 */ /* 0x000fe20000000800 */
[----:B------:R-:W-:Y:S01]  /*5710*/  @!PT LDS RZ, [RZ] ;  /* 0x00000000fffff984 */ /* 0x000fe20000000800 */
[----:B------:R-:W-:Y:S01]  /*5720*/  @!PT LDS RZ, [RZ] ;  /* 0x00000000fffff984 */ /* 0x000fe20000000800 */
[----:B------:R-:W-:Y:S01]  /*5730*/  @!PT LDS RZ, [RZ] ;  /* 0x00000000fffff984 */ /* 0x000fe20000000800 */
[----:B------:R2:W-:Y:S06]  /*5740*/  MEMBAR.ALL.CTA ;  /* 0x0000000000007992 */ /* 0x0005ec0000008000 */
[----:B--2---:R-:W2:Y:S01]  /*5750*/  FENCE.VIEW.ASYNC.S ;  /* 0x00000000000073c6 */ /* 0x004ea20000000000 */
[----:B------:R-:W-:Y:S05]  /*5760*/  WARPSYNC.ALL ;  /* 0x0000000000007948 */ /* 0x000fea0003800000 */
[----:B------:R-:W-:Y:S01]  /*5770*/  BSSY B0, `(.L_x_656) ;  /* 0x0000009000007945 */ /* 0x000fe20003800000 */
[----:B-1----:R-:W-:Y:S01]  /*5780*/  LOP3.LUT R32, R32, 0x7f, RZ, 0xc0, !PT ;  /* 0x0000007f20207812 */ /* 0x002fe200078ec0ff */
[----:B--2---:R1:W-:Y:S03]  /*5790*/  BAR.SYNC.DEFER_BLOCKING R73, 0x80 ;  /* 0x000200490000751d */ /* 0x0043e60000010000 */
[----:B------:R-:W-:-:S13]  /*57a0*/  ISETP.NE.AND P4, PT, R32, RZ, PT ;  /* 0x000000ff2000720c */ /* 0x000fda0003f85270 */
[----:B------:R-:W-:-:S05]  /*57b0*/  @!P4 VIADD R32, R95, 0x228a0 ;  /* 0x000228a05f20c836 */ /* 0x000fca0000000000 */
[----:B------:R-:W-:-:S04]  /*57c0*/  @!P4 PRMT R32, RZ, 0x654, R32 ;  /* 0x00000654ff20c816 */ /* 0x000fc80000000020 */
[----:B------:R1:W-:Y:S01]  /*57d0*/  @!P4 SYNCS.ARRIVE.TRANS64.RED.A1T0 RZ, [R32+URZ], RZ ;  /* 0x000000ff20ffc9a7 */ /* 0x0003e2000810043f */
[----:B------:R-:W-:Y:S05]  /*57e0*/  @!P3 BRA `(.L_x_657) ;  /* 0x000000000004b947 */ /* 0x000fea0003800000 */
[----:B------:R-:W-:Y:S01]  /*57f0*/  BPT.TRAP 0x1 ;  /* 0x000000040000795c */ /* 0x000fe20000300000 */
.L_x_657:
[----:B------:R-:W-:Y:S05]  /*5800*/  BSYNC B0 ;  /* 0x0000000000007941 */ /* 0x000fea0003800000 */
.L_x_656:
[----:B------:R-:W2:Y:S01]  /*5810*/  SYNCS.PHASECHK.TRANS64.TRYWAIT P3, [R95+URZ+0x228b0], R106 ;  /* 0x0228b06a5f0075a7 */ /* 0x000ea2000806017f */
[----:B------:R-:W-:Y:S01]  /*5820*/  IMAD R41, R2, 0x6000, R89 ;  /* 0x0000600002297824 */ /* 0x000fe200078e0259 */
[----:B------:R-:W-:Y:S01]  /*5830*/  ULDC UR45, c[0x0][0x320] ;  /* 0x0000c800002d7ab9 */ /* 0x000fe20000000800 */
[----:B------:R-:W-:Y:S01]  /*5840*/  ULDC.64 UR42, c[0x0][0x328] ;  /* 0x0000ca00002a7ab9 */ /* 0x000fe20000000a00 */
[----:B------:R-:W-:Y:S01]  /*5850*/  ULDC.64 UR38, c[0x0][0x318] ;  /* 0x0000c60000267ab9 */ /* 0x000fe20000000a00 */
[----:B------:R-:W-:Y:S01]  /*5860*/  BSSY B0, `(.L_x_658) ;  /* 0x0000003000007945 */ /* 0x000fe20003800000 */
[----:B------:R-:W-:-:S03]  /*5870*/  IMAD.IADD R40, R88, 0x1, R41 ;  /* 0x0000000158287824 */ /* 0x000fc600078e0229 */
[----:B--2---:R-:W-:Y:S05]  /*5880*/  @!P3 BRA `(.L_x_659) ;  /* 0x0000014000fcb947 */ /* 0x004fea0003800000 */
.L_x_916:
[----:B------:R-:W-:Y:S05]  /*5890*/  BSYNC B0 ;  /* 0x0000000000007941 */ /* 0x000fea0003800000 */
.L_x_658:
[----:B------:R-:W-:Y:S01]  /*58a0*/  ISETP.GE.AND P3, PT, R18, R97, PT ;  /* 0x000000611200720c */ /* 0x000fe20003f66270 */
[----:B------:R-:W-:Y:S01]  /*58b0*/  BSSY B0, `(.L_x_660) ;  /* 0x0000025000007945 */ /* 0x000fe20003800000 */
[----:B------:R-:W-:Y:S02]  /*58c0*/  IMAD R41, R41, 0x2, R25 ;  /* 0x0000000229297824 */ /* 0x000fe400078e0219 */
[----:B------:R-:W-:-:S04]  /*58d0*/  IMAD.WIDE R36, R27, 0x60, R58 ;  /* 0x000000601b247825 */ /* 0x000fc800078e023a */
[----:B------:R-:W-:-:S05]  /*58e0*/  IMAD R40, R40, 0x2, R25 ;  /* 0x0000000228287824 */ /* 0x000fca00078e0219 */
[----:B------:R-:W-:Y:S05]  /*58f0*/  @P3 BRA `(.L_x_661) ;  /* 0x0000000000803947 */ /* 0x000fea0003800000 */
[----:B------:R-:W-:Y:S02]  /*5900*/  IMAD R35, R37, UR42, RZ ;  /* 0x0000002a25237c24 */ /* 0x000fe4000f8e02ff */
[----:B-1----:R-:W-:Y:S02]  /*5910*/  IMAD.MOV.U32 R32, RZ, RZ, R6 ;  /* 0x000000ffff207224 */ /* 0x002fe400078e0006 */
[----:B------:R-:W-:Y:S02]  /*5920*/  IMAD.MOV.U32 R33, RZ, RZ, R92 ;  /* 0x000000ffff217224 */ /* 0x000fe400078e005c */
[C---:B------:R-:W-:Y:S02]  /*5930*/  IMAD R35, R36.reuse, UR43, R35 ;  /* 0x0000002b24237c24 */ /* 0x040fe4000f8e0223 */
[----:B------:R-:W-:-:S04]  /*5940*/  IMAD.WIDE.U32 R32, R36, UR42, R32 ;  /* 0x0000002a24207c25 */ /* 0x000fc8000f8e0020 */
[----:B------:R-:W-:Y:S01]  /*5950*/  IMAD.IADD R33, R33, 0x1, R35 ;  /* 0x0000000121217824 */ /* 0x000fe200078e0223 */
[----:B------:R-:W-:-:S04]  /*5960*/  LEA R38, P3, R32, UR38, 0x1 ;  /* 0x0000002620267c11 */ /* 0x000fc8000f8608ff */
[----:B------:R-:W-:Y:S02]  /*5970*/  LEA.HI.X R39, R32, UR39, R33, 0x1, P3 ;  /* 0x0000002720277c11 */ /* 0x000fe400098f0c21 */
[----:B------:R-:W-:-:S13]  /*5980*/  ISETP.GE.AND P3, PT, R16, UR45, PT ;  /* 0x0000002d10007c0c */ /* 0x000fda000bf66270 */
[----:B------:R-:W1:Y:S04]  /*5990*/  @!P3 LDS.128 R32, [R41] ;  /* 0x000000002920b984 */ /* 0x000e680000000c00 */
[----:B-1----:R-:W-:Y:S01]  /*59a0*/  @!P3 STG.E.128 desc[UR40][R38.64], R32 ;  /* 0x000000202600b986 */ /* 0x002fe2000c101d28 */
[----:B------:R-:W-:-:S13]  /*59b0*/  ISETP.GE.AND P3, PT, R0, UR45, PT ;  /* 0x0000002d00007c0c */ /* 0x000fda000bf66270 */
[----:B------:R-:W1:Y:S04]  /*59c0*/  @!P3 LDS.128 R32, [R40] ;  /* 0x000000002820b984 */ /* 0x000e680000000c00 */
[----:B-1----:R-:W-:Y:S01]  /*59d0*/  @!P3 STG.E.128 desc[UR40][R38.64+0x40], R32 ;  /* 0x000040202600b986 */ /* 0x002fe2000c101d28 */
[----:B------:R-:W-:-:S13]  /*59e0*/  ISETP.GE.AND P3, PT, R62, UR45, PT ;  /* 0x0000002d3e007c0c */ /* 0x000fda000bf66270 */
[----:B------:R-:W1:Y:S04]  /*59f0*/  @!P3 LDS.128 R32, [R41+0x3000] ;  /* 0x003000002920b984 */ /* 0x000e680000000c00 */
        /* <DEDUP_REMOVED lines=10> */
[----:B------:R-:W-:-:S13]  /*5aa0*/  ISETP.NE.AND P3, PT, R94, RZ, PT ;  /* 0x000000ff5e00720c */ /* 0x000fda0003f65270 */
[----:B------:R-:W1:Y:S04]  /*5ab0*/  @P3 LDS.128 R32, [R41+0x9000] ;  /* 0x0090000029203984 */ /* 0x000e680000000c00 */
[----:B-1----:R-:W-:Y:S01]  /*5ac0*/  @P3 STG.E.128 desc[UR40][R38.64+0x180], R32 ;  /* 0x0001802026003986 */ /* 0x002fe2000c101d28 */
[----:B------:R-:W-:-:S13]  /*5ad0*/  ISETP.NE.AND P3, PT, R93, RZ, PT ;  /* 0x000000ff5d00720c */ /* 0x000fda0003f65270 */
[----:B------:R-:W1:Y:S04]  /*5ae0*/  @P3 LDS.128 R32, [R40+0x9000] ;  /* 0x0090000028203984 */ /* 0x000e680000000c00 */
[----:B-1----:R3:W-:Y:S02]  /*5af0*/  @P3 STG.E.128 desc[UR40][R38.64+0x1c0], R32 ;  /* 0x0001c02026003986 */ /* 0x0027e4000c101d28 */
.L_x_661:
[----:B------:R-:W-:Y:S05]  /*5b00*/  BSYNC B0 ;  /* 0x0000000000007941 */ /* 0x000fea0003800000 */
.L_x_660:
[----:B------:R-:W-:Y:S01]  /*5b10*/  ISETP.GE.AND P3, PT, R220, R97, PT ;  /* 0x00000061dc00720c */ /* 0x000fe20003f66270 */
[----:B------:R-:W-:-:S12]  /*5b20*/  BSSY B0, `(.L_x_662) ;  /* 0x0000024000007945 */ /* 0x000fd80003800000 */
[----:B------:R-:W-:Y:S05]  /*5b30*/  @P3 BRA `(.L_x_663) ;  /* 0x0000000000883947 */ /* 0x000fea0003800000 */
[----:B---3--:R-:W-:Y:S01]  /*5b40*/  IADD3 R35, P3, R36, 0x40, RZ ;  /* 0x0000004024237810 */ /* 0x008fe20007f7e0ff */
[----:B-1----:R-:W-:Y:S02]  /*5b50*/  IMAD.MOV.U32 R32, RZ, RZ, R6 ;  /* 0x000000ffff207224 */ /* 0x002fe400078e0006 */
[----:B------:R-:W-:Y:S02]  /*5b60*/  IMAD.MOV.U32 R33, RZ, RZ, R92 ;  /* 0x000000ffff217224 */ /* 0x000fe400078e005c */
[----:B------:R-:W-:Y:S02]  /*5b70*/  IMAD.X R36, RZ, RZ, R37, P3 ;  /* 0x000000ffff247224 */ /* 0x000fe400018e0625 */
[----:B------:R-:W-:-:S04]  /*5b80*/  IMAD.WIDE.U32 R32, R35, UR42, R32 ;  /* 0x0000002a23207c25 */ /* 0x000fc8000f8e0020 */
[----:B------:R-:W-:-:S04]  /*5b90*/  IMAD R36, R36, UR42, RZ ;  /* 0x0000002a24247c24 */ /* 0x000fc8000f8e02ff */
[----:B------:R-:W-:Y:S01]  /*5ba0*/  IMAD R35, R35, UR43, R36 ;  /* 0x0000002b23237c24 */ /* 0x000fe2000f8e0224 */
[----:B------:R-:W-:-:S03]  /*5bb0*/  LEA R36, P3, R32, UR38, 0x1 ;  /* 0x0000002620247c11 */ /* 0x000fc6000f8608ff */
[----:B------:R-:W-:-:S05]  /*5bc0*/  IMAD.IADD R33, R33, 0x1, R35 ;  /* 0x0000000121217824 */ /* 0x000fca00078e0223 */
[----:B------:R-:W-:Y:S02]  /*5bd0*/  LEA.HI.X R37, R32, UR39, R33, 0x1, P3 ;  /* 0x0000002720257c11 */ /* 0x000fe400098f0c21 */
        /* <DEDUP_REMOVED lines=23> */
[----:B-1----:R4:W-:Y:S02]  /*5d50*/  @P3 STG.E.128 desc[UR40][R36.64+0x1c0], R32 ;  /* 0x0001c02024003986 */ /* 0x0029e4000c101d28 */
.L_x_663:
[----:B------:R-:W-:Y:S05]  /*5d60*/  BSYNC B0 ;  /* 0x0000000000007941 */ /* 0x000fea0003800000 */
.L_x_662:
[----:B------:R-:W-:Y:S01]  /*5d70*/  @!PT LDS RZ, [RZ] ;  /* 0x00000000fffff984 */ /* 0x000fe20000000800 */
[----:B------:R-:W-:Y:S01]  /*5d80*/  @!PT LDS RZ, [RZ] ;  /* 0x00000000fffff984 */ /* 0x000fe20000000800 */
[----:B------:R-:W-:Y:S01]  /*5d90*/  @!PT LDS RZ, [RZ] ;  /* 0x00000000fffff984 */ /* 0x000fe20000000800 */
[----:B------:R-:W-:Y:S01]  /*5da0*/  @!PT LDS RZ, [RZ] ;  /* 0x00000000fffff984 */ /* 0x000fe20000000800 */
[----:B------:R5:W-:Y:S06]  /*5db0*/  MEMBAR.ALL.CTA ;  /* 0x0000000000007992 */ /* 0x000bec0000008000 */
[----:B-----5:R-:W5:Y:S02]  /*5dc0*/  FENCE.VIEW.ASYNC.S ;  /* 0x00000000000073c6 */ /* 0x020f640000000000 */
[----:B-----5:R1:W-:Y:S01]  /*5dd0*/  BAR.SYNC.DEFER_BLOCKING R73, 0x80 ;  /* 0x000200490000751d */ /* 0x0203e20000010000 */
[----:B------:R-:W-:Y:S01]  /*5de0*/  ISETP.NE.AND P5, PT, R96, RZ, PT ;  /* 0x000000ff6000720c */ /* 0x000fe20003fa5270 */
[----:B------:R-:W-:-:S02]  /*5df0*/  VIADD R2, R2, 0x1 ;  /* 0x0000000102027836 */ /* 0x000fc40000000000 */
[----:B0-2---:R-:W-:-:S03]  /*5e00*/  @!P4 VIADD R95, R95, 0x228c0 ;  /* 0x000228c05f5fc836 */ /* 0x005fc60000000000 */
[C---:B------:R-:W-:Y:S02]  /*5e10*/  ISETP.NE.AND P3, PT, R2.reuse, 0x2, PT ;  /* 0x000000020200780c */ /* 0x040fe40003f65270 */
[----:B------:R-:W-:Y:S02]  /*5e20*/  @!P4 PRMT R95, RZ, 0x654, R95 ;  /* 0x00000654ff5fc816 */ /* 0x000fe4000000005f */
[----:B-1-34-:R-:W-:Y:S02]  /*5e30*/  SEL R32, RZ, 0x1, P3 ;  /* 0x00000001ff207807 */ /* 0x01afe40001800000 */
[----:B------:R-:W-:Y:S02]  /*5e40*/  SEL R2, R2, RZ, P3 ;  /* 0x000000ff02027207 */ /* 0x000fe40001800000 */
[----:B------:R-:W-:Y:S01]  /*5e50*/  LOP3.LUT R201, R201, R32, RZ, 0x3c, !PT ;  /* 0x00000020c9c97212 */ /* 0x000fe200078e3cff */
[----:B------:R0:W-:Y:S01]  /*5e60*/  @!P4 SYNCS.ARRIVE.TRANS64.RED.A1T0 RZ, [R95+URZ], RZ ;  /* 0x000000ff5fffc9a7 */ /* 0x0001e2000810043f */
[----:B------:R-:W-:Y:S05]  /*5e70*/  @P5 BRA `(.L_x_664) ;  /* 0xffffffc800bc5947 */ /* 0x000fea000383ffff */
[----:B------:R-:W1:Y:S01]  /*5e80*/  S2R R33, SR_TID.X ;  /* 0x0000000000217919 */ /* 0x000e620000002100 */
[----:B------:R-:W-:Y:S02]  /*5e90*/  PLOP3.LUT P0, PT, PT, PT, PT, 0x8, 0x0 ;  /* 0x000000000000781c */ /* 0x000fe40003f0e170 */
[----:B-1----:R-:W-:-:S04]  /*5ea0*/  SHF.R.U32.HI R33, RZ, 0x7, R33 ;  /* 0x00000007ff217819 */ /* 0x002fc80000011621 */
[----:B------:R-:W-:-:S13]  /*5eb0*/  ISETP.NE.AND P5, PT, R33, 0x1, PT ;  /* 0x000000012100780c */ /* 0x000fda0003fa5270 */
[----:B------:R-:W-:Y:S06]  /*5ec0*/  @!P5 BAR.ARV 0x9, 0x100 ;  /* 0x024400000000db1d */ /* 0x000fec0000002000 */
.L_x_612:
[----:B------:R-:W-:Y:S01]  /*5ed0*/  IMAD.MOV.U32 R0, RZ, RZ, RZ ;  /* 0x000000ffff007224 */ /* 0x000fe200078e00ff */
[----:B------:R-:W-:Y:S06]  /*5ee0*/  @P0 BRA `(.L_x_665) ;  /* 0x00000000000c0947 */ /* 0x000fec0003800000 */
[----:B------:R-:W1:Y:S01]  /*5ef0*/  FENCE.VIEW.ASYNC.G ;  /* 0x00000000000073c6 */ /* 0x000e620000000100 */
[----:B------:R-:W-:Y:S05]  /*5f00*/  WARPSYNC.ALL ;  /* 0x0000000000007948 */ /* 0x000fea0003800000 */
[----:B-1----:R-:W-:Y:S06]  /*5f10*/  BAR.ARV 0xc, 0x180 ;  /* 0x0306000000007b1d */ /* 0x002fec0000002000 */
.L_x_665:
[----:B------:R-:W-:Y:S01]  /*5f20*/  ISETP.NE.AND P0, PT, R29, RZ, PT ;  /* 0x000000ff1d00720c */ /* 0x000fe20003f05270 */
[----:B------:R-:W-:-:S12]  /*5f30*/  BSSY B0, `(.L_x_666) ;  /* 0x000001f000007945 */ /* 0x000fd80003800000 */
[----:B------:R-:W-:Y:S05]  /*5f40*/  @!P0 BRA `(.L_x_667) ;  /* 0x0000000000748947 */ /* 0x000fea0003800000 */
[----:B------:R-:W-:Y:S01]  /*5f50*/  ISETP.NE.AND P0, PT, R216, RZ, PT ;  /* 0x000000ffd800720c */ /* 0x000fe20003f05270 */
[----:B------:R-:W-:-:S03]  /*5f60*/  ULDC UR4, c[0x0][0x9f0] ;  /* 0x00027c0000047ab9 */ /* 0x000fc60000000800 */
[----:B------:R-:W-:-:S04]  /*5f70*/  SEL R9, R216, UR4, P0 ;  /* 0x00000004d8097c07 */ /* 0x000fc80008000000 */
[-C--:B------:R-:W-:Y:S02]  /*5f80*/  IABS R6, R9.reuse ;  /* 0x0000000900067213 */ /* 0x080fe40000000000 */
[----:B------:R-:W-:Y:S02]  /*5f90*/  IADD3 R0, R173, -0x1, R9 ;  /* 0xffffffffad007810 */ /* 0x000fe40007ffe009 */
[----:B------:R-:W1:Y:S01]  /*5fa0*/  I2F.RP R3, R6 ;  /* 0x0000000600037306 */ /* 0x000e620000209400 */
[-C--:B------:R-:W-:Y:S02]  /*5fb0*/  IABS R10, R9.reuse ;  /* 0x00000009000a7213 */ /* 0x080fe40000000000 */
[----:B------:R-:W-:Y:S02]  /*5fc0*/  IABS R8, R0 ;  /* 0x0000000000087213 */ /* 0x000fe40000000000 */
[----:B------:R-:W-:-:S04]  /*5fd0*/  LOP3.LUT R0, R0, R9, RZ, 0x3c, !PT ;  /* 0x0000000900007212 */ /* 0x000fc800078e3cff */
[----:B------:R-:W-:Y:S01]  /*5fe0*/  ISETP.GE.AND P2, PT, R0, RZ, PT ;  /* 0x000000ff0000720c */ /* 0x000fe20003f46270 */
[----:B-1----:R-:W1:Y:S02]  /*5ff0*/  MUFU.RCP R3, R3 ;  /* 0x0000000300037308 */ /* 0x002e640000001000 */
[----:B-1----:R-:W-:Y:S02]  /*6000*/  VIADD R4, R3, 0xffffffe ;  /* 0x0ffffffe03047836 */ /* 0x002fe40000000000 */
[----:B------:R-:W-:-:S04]  /*6010*/  IMAD.MOV R3, RZ, RZ, -R10 ;  /* 0x000000ffff037224 */ /* 0x000fc800078e0a0a */
[----:B------:R1:W2:Y:S02]  /*6020*/  F2I.FTZ.U32.TRUNC.NTZ R5, R4 ;  /* 0x0000000400057305 */ /* 0x0002a4000021f000 */
[----:B-1----:R-:W-:Y:S02]  /*6030*/  IMAD.MOV.U32 R4, RZ, RZ, RZ ;  /* 0x000000ffff047224 */ /* 0x002fe400078e00ff */
[----:B--2---:R-:W-:-:S04]  /*6040*/  IMAD.MOV R7, RZ, RZ, -R5 ;  /* 0x000000ffff077224 */ /* 0x004fc800078e0a05 */
        /* <DEDUP_REMOVED lines=13> */
.L_x_667:
[----:B------:R-:W-:Y:S05]  /*6120*/  BSYNC B0 ;  /* 0x0000000000007941 */ /* 0x000fea0003800000 */
.L_x_666:
[-C--:B------:R-:W-:Y:S01]  /*6130*/  IMAD R211, R223, R0.reuse, RZ ;  /* 0x00000000dfd37224 */ /* 0x080fe200078e02ff */
[----:B------:R-:W-:Y:S01]  /*6140*/  PLOP3.LUT P0, PT, PT, PT, PT, 0x80, 0x0 ;  /* 0x000000000000781c */ /* 0x000fe20003f0f070 */
[----:B------:R-:W-:Y:S01]  /*6150*/  IMAD.MOV.U32 R3, RZ, RZ, RZ ;  /* 0x000000ffff037224 */ /* 0x000fe200078e00ff */
[----:B------:R-:W-:Y:S01]  /*6160*/  CS2R R150, SRZ ;  /* 0x0000000000967805 */ /* 0x000fe2000001ff00 */
[----:B------:R-:W-:Y:S01]  /*6170*/  IMAD.MOV.U32 R20, RZ, RZ, RZ ;  /* 0x000000ffff147224 */ /* 0x000fe200078e00ff */
[----:B------:R-:W-:Y:S02]  /*6180*/  VIADDMNMX R173, R211, R0, R173, PT ;  /* 0x00000000d3ad7246 */ /* 0x000fe400038001ad */
[----:B------:R-:W-:Y:S02]  /*6190*/  CS2R R148, SRZ ;  /* 0x0000000000947805 */ /* 0x000fe4000001ff00 */
[----:B------:R-:W-:Y:S02]  /*61a0*/  CS2R R146, SRZ ;  /* 0x0000000000927805 */ /* 0x000fe4000001ff00 */
[----:B------:R-:W-:-:S02]  /*61b0*/  CS2R R144, SRZ ;  /* 0x0000000000907805 */ /* 0x000fc4000001ff00 */
[----:B------:R-:W-:Y:S02]  /*61c0*/  ISETP.GT.AND P1, PT, R173, R211, PT ;  /* 0x000000d3ad00720c */ /* 0x000fe40003f24270 */
        /* <DEDUP_REMOVED lines=24> */
[----:B0-----:R-:W-:Y:S02]  /*6350*/  CS2R R94, SRZ ;  /* 0x00000000005e7805 */ /* 0x001fe4000001ff00 */
        /* <DEDUP_REMOVED lines=34> */
[----:B------:R-:W-:Y:S01]  /*6580*/  CS2R R24, SRZ ;  /* 0x0000000000187805 */ /* 0x000fe2000001ff00 */
[----:B------:R-:W-:Y:S06]  /*6590*/  @!P1 BRA `(.L_x_668) ;  /* 0x0000006800c09947 */ /* 0x000fec0003800000 */
[----:B------:R-:W0:Y:S01]  /*65a0*/  S2R R0, SR_TID.X ;  /* 0x0000000000007919 */ /* 0x000e220000002100 */
[----:B------:R-:W-:Y:S01]  /*65b0*/  UMOV UR4, 0xffffffff ;  /* 0xffffffff00047882 */ /* 0x000fe20000000000 */
[----:B0-----:R-:W-:-:S05]  /*65c0*/  VIADD R29, R0, 0xffffff80 ;  /* 0xffffff80001d7836 */ /* 0x001fca0000000000 */
[----:B------:R-:W-:-:S04]  /*65d0*/  SHF.R.S32.HI R30, RZ, 0x1f, R29 ;  /* 0x0000001fff1e7819 */ /* 0x000fc8000001141d */
[----:B------:R-:W-:-:S04]  /*65e0*/  LEA.HI R13, R30, R29, RZ, 0x7 ;  /* 0x0000001d1e0d7211 */ /* 0x000fc800078f38ff */
[----:B------:R-:W-:Y:S01]  /*65f0*/  SHF.R.S32.HI R13, RZ, 0x7, R13 ;  /* 0x00000007ff0d7819 */ /* 0x000fe2000001140d */
[----:B------:R-:W-:Y:S06]  /*6600*/  BRA.DIV UR4, `(.L_x_669) ;  /* 0x0000013604b07947 */ /* 0x000fec000b800000 */
[----:B------:R0:W1:Y:S02]  /*6610*/  SHFL.IDX PT, R14, R13, RZ, 0x1f ;  /* 0x00001fff0d0e7589 */ /* 0x00006400000e0000 */
.L_x_919:
[----:B-1----:R-:W-:Y:S01]  /*6620*/  LEA.HI R0, R14, R14, RZ, 0x1 ;  /* 0x0000000e0e007211 */ /* 0x002fe200078f08ff */
[----:B------:R-:W-:Y:S01]  /*6630*/  VIADD R24, R19, 0x18400 ;  /* 0x0001840013187836 */ /* 0x000fe20000000000 */
[----:B------:R-:W-:Y:S02]  /*6640*/  BSSY B6, `(.L_x_670) ;  /* 0x0000018000067945 */ /* 0x000fe40003800000 */
[----:B------:R-:W-:Y:S02]  /*6650*/  LOP3.LUT R3, R0, 0x1e, RZ, 0xc0, !PT ;  /* 0x0000001e00037812 */ /* 0x000fe400078ec0ff */
[----:B------:R-:W-:-:S03]  /*6660*/  LOP3.LUT P0, RZ, R24, 0x1bf, RZ, 0xc0, !PT ;  /* 0x000001bf18ff7812 */ /* 0x000fc6000780c0ff */
[----:B------:R-:W-:-:S04]  /*6670*/  IMAD.IADD R3, R14, 0x1, -R3 ;  /* 0x000000010e037824 */ /* 0x000fc800078e0a03 */
[----:B------:R-:W-:-:S05]  /*6680*/  IMAD R3, R3, 0x2000, R24 ;  /* 0x0000200003037824 */ /* 0x000fca00078e0218 */
[----:B------:R-:W-:-:S04]  /*6690*/  SHF.R.U32.HI R3, RZ, 0x4, R3 ;  /* 0x00000004ff037819 */ /* 0x000fc80000011603 */
[----:B------:R-:W-:Y:S01]  /*66a0*/  LOP3.LUT R28, R3, 0x3fff, RZ, 0xc0, !PT ;  /* 0x00003fff031c7812 */ /* 0x000fe200078ec0ff */
[----:B------:R-:W-:Y:S06]  /*66b0*/  @!P0 BRA `(.L_x_671) ;  /* 0x0000000000408947 */ /* 0x000fec0003800000 */
[----:B------:R-:W-:Y:S01]  /*66c0*/  MOV R14, 0x0 ;  /* 0x00000000000e7802 */ /* 0x000fe20000000f00 */
[----:B------:R-:W-:Y:S01]  /*66d0*/  ULDC.64 UR4, c[0x4][0x98] ;  /* 0x0100260000047ab9 */ /* 0x000fe20000000a00 */
[----:B------:R-:W-:Y:S01]  /*66e0*/  ULDC.64 UR6, c[0x4][0xa0] ;  /* 0x0100280000067ab9 */ /* 0x000fe20000000a00 */
[----:B------:R-:W-:Y:S02]  /*66f0*/  IMAD.U32 R4, RZ, RZ, UR4 ;  /* 0x00000004ff047e24 */ /* 0x000fe4000f8e00ff */
[----:B------:R-:W-:Y:S01]  /*6700*/  IMAD.U32 R5, RZ, RZ, UR5 ;  /* 0x00000005ff057e24 */ /* 0x000fe2000f8e00ff */
[----:B------:R-:W1:Y:S01]  /*6710*/  LDC.64 R14, c[0x4][R14] ;  /* 0x010000000e0e7b82 */ /* 0x000e620000000a00 */
[----:B------:R-:W-:Y:S01]  /*6720*/  ULDC.64 UR4, c[0x4][0x38] ;  /* 0x01000e0000047ab9 */ /* 0x000fe20000000a00 */
        /* <DEDUP_REMOVED lines=8> */
[----:B-1---5:R-:W-:Y:S05]  /*67b0*/  CALL.ABS.NOINC R14 ;  /* 0x000000000e007343 */ /* 0x022fea0003c00000 */
.L_x_671:
[----:B------:R-:W-:Y:S05]  /*67c0*/  BSYNC B6 ;  /* 0x0000000000067941 */ /* 0x000fea0003800000 */
.L_x_670:
[----:B------:R-:W-:Y:S02]  /*67d0*/  ULDC UR4, c[0x0][0x3f4] ;  /* 0x0000fd0000047ab9 */ /* 0x000fe40000000800 */
[----:B------:R-:W-:-:S13]  /*67e0*/  ISETP.LT.AND P0, PT, RZ, UR4, PT ;  /* 0x00000004ff007c0c */ /* 0x000fda000bf01270 */
[----:B------:R-:W-:Y:S05]  /*67f0*/  @P0 BRA `(.L_x_672) ;  /* 0x00000000003c0947 */ /* 0x000fea0003800000 */
[----:B------:R-:W-:-:S04]  /*6800*/  LEA.HI R0, R221, R221, RZ, 0x1 ;  /* 0x000000dddd007211 */ /* 0x000fc800078f08ff */
[----:B------:R-:W-:-:S05]  /*6810*/  LOP3.LUT R0, R0, 0xfffffffe, RZ, 0xc0, !PT ;  /* 0xfffffffe00007812 */ /* 0x000fca00078ec0ff */
[----:B------:R-:W-:-:S05]  /*6820*/  IMAD.IADD R0, R221, 0x1, -R0 ;  /* 0x00000001dd007824 */ /* 0x000fca00078e0a00 */
[----:B------:R-:W-:-:S04]  /*6830*/  SHF.L.U32 R0, R0, 0x1f, RZ ;  /* 0x0000001f00007819 */ /* 0x000fc800000006ff */
[----:B------:R1:W2:Y:S03]  /*6840*/  SYNCS.PHASECHK.TRANS64.TRYWAIT P0, [R19+URZ+0x22800], R0 ;  /* 0x02280000130075a7 */ /* 0x0002a6000800017f */
[----:B--2---:R-:W-:Y:S05]  /*6850*/  @!P0 NANOSLEEP.SYNCS 0x989680 ;  /* 0x009896800000895d */ /* 0x004fea0003900000 */
[----:B------:R-:W2:Y:S01]  /*6860*/  @!P0 SYNCS.PHASECHK.TRANS64 P0, [R19+URZ+0x22800], R0 ;  /* 0x02280000130085a7 */ /* 0x000ea2000800007f */
[----:B------:R-:W-:Y:S04]  /*6870*/  BSSY B0, `(.L_x_673) ;  /* 0x0000006000007945 */ /* 0x000fe80003800000 */
[----:B--2---:R-:W-:Y:S05]  /*6880*/  @P0 BRA `(.L_x_674) ;  /* 0x0000000000100947 */ /* 0x004fea0003800000 */
.L_x_675:
[----:B--2---:R2:W3:Y:S02]  /*6890*/  SYNCS.PHASECHK.TRANS64.TRYWAIT P0, [R19+URZ+0x22800], R0 ;  /* 0x02280000130075a7 */ /* 0x0044e4000800017f */
[----:B---3--:R-:W-:Y:S05]  /*68a0*/  @!P0 NANOSLEEP.SYNCS 0x989680 ;  /* 0x009896800000895d */ /* 0x008fea0003900000 */
[----:B------:R-:W3:Y:S02]  /*68b0*/  @!P0 SYNCS.PHASECHK.TRANS64 P0, [R19+URZ+0x22800], R0 ;  /* 0x02280000130085a7 */ /* 0x000ee4000800007f */
[----:B---3--:R-:W-:Y:S05]  /*68c0*/  @!P0 BRA `(.L_x_675) ;  /* 0xfffffffc00f08947 */ /* 0x008fea000383ffff */
.L_x_674:
[----:B------:R-:W-:Y:S05]  /*68d0*/  BSYNC B0 ;  /* 0x0000000000007941 */ /* 0x000fea0003800000 */
.L_x_673:
[----:B------:R-:W-:Y:S05]  /*68e0*/  BRA `(.L_x_676) ;  /* 0x0000002000ac7947 */ /* 0x000fea0003800000 */
.L_x_672:
[----:B-----5:R-:W-:Y:S01]  /*68f0*/  SHF.R.S32.HI R0, RZ, 0x1f, R154 ;  /* 0x0000001fff007819 */ /* 0x020fe2000001149a */
[----:B------:R-:W-:Y:S01]  /*6900*/  ULDC.64 UR4, c[0x0][0x3f8] ;  /* 0x0000fe0000047ab9 */ /* 0x000fe20000000a00 */
[----:B------:R-:W-:Y:S01]  /*6910*/  ULDC.64 UR6, c[0x0][0x408] ;  /* 0x0001020000067ab9 */ /* 0x000fe20000000a00 */
[----:B------:R-:W-:Y:S01]  /*6920*/  LOP3.LUT P0, RZ, R24, 0x3ff, RZ, 0xc0, !PT ;  /* 0x000003ff18ff7812 */ /* 0x000fe2000780c0ff */
[----:B------:R-:W-:Y:S01]  /*6930*/  IMAD.WIDE.U32 R4, R154, UR4, RZ ;  /* 0x000000049a047c25 */ /* 0x000fe2000f8e00ff */
[----:B------:R-:W-:Y:S03]  /*6940*/  BSSY B6, `(.L_x_677) ;  /* 0x000001f000067945 */ /* 0x000fe60003800000 */
[C---:B------:R-:W-:Y:S02]  /*6950*/  IMAD R3, R0.reuse, UR4, RZ ;  /* 0x0000000400037c24 */ /* 0x040fe4000f8e02ff */
[----:B------:R-:W-:-:S02]  /*6960*/  IMAD R9, R0, UR6, RZ ;  /* 0x0000000600097c24 */ /* 0x000fc4000f8e02ff */
[C---:B------:R-:W-:Y:S01]  /*6970*/  IMAD R3, R154.reuse, UR5, R3 ;  /* 0x000000059a037c24 */ /* 0x040fe2000f8e0203 */
[----:B------:R-:W-:Y:S01]  /*6980*/  ULDC.64 UR4, c[0x0][0x3e8] ;  /* 0x0000fa0000047ab9 */ /* 0x000fe20000000a00 */
[----:B------:R-:W-:Y:S01]  /*6990*/  IMAD.WIDE.U32 R6, R154, UR6, RZ ;  /* 0x000000069a067c25 */ /* 0x000fe2000f8e00ff */
[----:B------:R-:W-:-:S03]  /*69a0*/  LEA R24, P1, R4, UR4, 0x1 ;  /* 0x0000000404187c11 */ /* 0x000fc6000f8208ff */
[----:B------:R-:W-:Y:S01]  /*69b0*/  IMAD R9, R154, UR7, R9 ;  /* 0x000000079a097c24 */ /* 0x000fe2000f8e0209 */
[----:B------:R-:W-:Y:S01]  /*69c0*/  ULDC.64 UR6, c[0x0][0x400] ;  /* 0x0001000000067ab9 */ /* 0x000fe20000000a00 */
[----:B------:R-:W-:Y:S01]  /*69d0*/  IMAD.IADD R25, R3, 0x1, R5 ;  /* 0x0000000103197824 */ /* 0x000fe200078e0205 */
[----:B------:R-:W-:Y:S01]  /*69e0*/  LEA R26, P2, R6, UR6, 0x1 ;  /* 0x00000006061a7c11 */ /* 0x000fe2000f8408ff */
[----:B------:R-:W-:-:S03]  /*69f0*/  IMAD.IADD R27, R9, 0x1, R7 ;  /* 0x00000001091b7824 */ /* 0x000fc600078e0207 */
[----:B------:R-:W-:Y:S02]  /*6a00*/  LEA.HI.X R25, R4, UR5, R25, 0x1, P1 ;  /* 0x0000000504197c11 */ /* 0x000fe400088f0c19 */
[----:B------:R-:W-:Y:S01]  /*6a10*/  LEA.HI.X R27, R6, UR7, R27, 0x1, P2 ;  /* 0x00000007061b7c11 */ /* 0x000fe200090f0c1b */
        /* <DEDUP_REMOVED lines=17> */
.L_x_678:
[----:B------:R-:W-:Y:S05]  /*6b30*/  BSYNC B6 ;  /* 0x0000000000067941 */ /* 0x000fea0003800000 */
.L_x_677:
[----:B------:R-:W-:Y:S01]  /*6b40*/  LEA.HI R29, R30, R29, RZ, 0x2 ;  /* 0x0000001d1e1d7211 */ /* 0x000fe200078f10ff */
[----:B------:R-:W-:Y:S01]  /*6b50*/  ULDC.U8 UR4, c[0x0][0x410] ;  /* 0x0001040000047ab9 */ /* 0x000fe20000000000 */
[----:B------:R-:W-:Y:S01]  /*6b60*/  BSSY B0, `(.L_x_679) ;  /* 0x00001fb000007945 */ /* 0x000fe20003800000 */
[----:B------:R-:W-:Y:S01]  /*6b70*/  ISETP.NE.AND P0, PT, RZ, UR4, PT ;  /* 0x00000004ff007c0c */ /* 0x000fe2000bf05270 */
[----:B------:R-:W-:Y:S01]  /*6b80*/  IMAD R4, R153, 0x80, R18 ;  /* 0x0000008099047824 */ /* 0x000fe200078e0212 */
[----:B------:R-:W-:-:S04]  /*6b90*/  SHF.R.S32.HI R29, RZ, 0x1f, R29 ;  /* 0x0000001fff1d7819 */ /* 0x000fc8000001141d */
[----:B------:R-:W-:-:S04]  /*6ba0*/  LEA.HI R29, R29, R18, RZ, 0x3 ;  /* 0x000000121d1d7211 */ /* 0x000fc800078f18ff */
[----:B------:R-:W-:-:S05]  /*6bb0*/  LOP3.LUT R29, R29, 0xfffffff8, RZ, 0xc0, !PT ;  /* 0xfffffff81d1d7812 */ /* 0x000fca00078ec0ff */
[----:B------:R-:W-:Y:S01]  /*6bc0*/  IMAD.IADD R30, R18, 0x1, -R29 ;  /* 0x00000001121e7824 */ /* 0x000fe200078e0a1d */
[----:B------:R-:W-:Y:S06]  /*6bd0*/  @!P0 BRA `(.L_x_680) ;  /* 0x0000001000048947 */ /* 0x000fec0003800000 */
[----:B------:R-:W-:-:S03]  /*6be0*/  UMOV UR4, 0xffffffff ;  /* 0xffffffff00047882 */ /* 0x000fc60000000000 */
[----:B------:R-:W-:Y:S05]  /*6bf0*/  BRA.DIV UR4, `(.L_x_681) ;  /* 0x0000013204587947 */ /* 0x000fea000b800000 */
[----:B------:R1:W2:Y:S04]  /*6c00*/  SHFL.IDX PT, R3, R25, RZ, 0x1c1f ;  /* 0x001c1fff19037589 */ /* 0x0002a800000e0000 */
[----:B------:R1:W3:Y:S04]  /*6c10*/  SHFL.IDX PT, R0, R24, RZ, 0x1c1f ;  /* 0x001c1fff18007589 */ /* 0x0002e800000e0000 */
[----:B------:R1:W4:Y:S04]  /*6c20*/  SHFL.IDX PT, R5, R27, RZ, 0x1c1f ;  /* 0x001c1fff1b057589 */ /* 0x00032800000e0000 */
[----:B------:R1:W0:Y:S02]  /*6c30*/  SHFL.IDX PT, R14, R26, RZ, 0x1c1f ;  /* 0x001c1fff1a0e7589 */ /* 0x00022400000e0000 */
.L_x_925:
[----:B------:R-:W-:Y:S01]  /*6c40*/  ULDC UR4, c[0x0][0x448] ;  /* 0x0001120000047ab9 */ /* 0x000fe20000000800 */
[----:B------:R-:W-:Y:S01]  /*6c50*/  LEA.HI R6, R221, R221, RZ, 0x1 ;  /* 0x000000dddd067211 */ /* 0x000fe200078f08ff */
[----:B------:R-:W-:Y:S01]  /*6c60*/  IMAD R155, R155, UR4, RZ ;  /* 0x000000049b9b7c24 */ /* 0x000fe2000f8e02ff */
[----:B------:R-:W-:Y:S01]  /*6c70*/  BSSY B1, `(.L_x_682) ;  /* 0x0000023000017945 */ /* 0x000fe20003800000 */
[----:B------:R-:W-:Y:S02]  /*6c80*/  CS2R R8, SRZ ;  /* 0x0000000000087805 */ /* 0x000fe4000001ff00 */
[----:B------:R-:W-:Y:S02]  /*6c90*/  LOP3.LUT R6, R6, 0xfffffffe, RZ, 0xc0, !PT ;  /* 0xfffffffe06067812 */ /* 0x000fe400078ec0ff */
[----:B------:R-:W-:Y:S02]  /*6ca0*/  CS2R R10, SRZ ;  /* 0x00000000000a7805 */ /* 0x000fe4000001ff00 */
[----:B------:R-:W-:Y:S01]  /*6cb0*/  ISETP.GE.AND P0, PT, R4, R155, PT ;  /* 0x0000009b0400720c */ /* 0x000fe20003f06270 */
[----:B------:R-:W-:Y:S01]  /*6cc0*/  IMAD.SHL.U32 R4, R30, 0x40, RZ ;  /* 0x000000401e047824 */ /* 0x000fe200078e00ff */
[----:B0-----:R-:W-:Y:S01]  /*6cd0*/  CS2R R12, SRZ ;  /* 0x00000000000c7805 */ /* 0x001fe2000001ff00 */
[----:B-1----:R-:W-:Y:S01]  /*6ce0*/  IMAD.IADD R26, R221, 0x1, -R6 ;  /* 0x00000001dd1a7824 */ /* 0x002fe200078e0a06 */
[----:B------:R-:W-:-:S02]  /*6cf0*/  CS2R R6, SRZ ;  /* 0x0000000000067805 */ /* 0x000fc4000001ff00 */
[----:B------:R-:W-:Y:S02]  /*6d00*/  LOP3.LUT R27, R4, 0x1c0, RZ, 0xc0, !PT ;  /* 0x000001c0041b7812 */ /* 0x000fe400078ec0ff */
[----:B------:R-:W-:-:S05]  /*6d10*/  SHF.L.U32 R26, R26, 0x1f, RZ ;  /* 0x0000001f1a1a7819 */ /* 0x000fca00000006ff */
[----:B------:R-:W-:Y:S05]  /*6d20*/  @P0 BRA `(.L_x_683) ;  /* 0x00000000005c0947 */ /* 0x000fea0003800000 */
[----:B------:R-:W-:Y:S01]  /*6d30*/  ULDC UR4, c[0x0][0x3f4] ;  /* 0x0000fd0000047ab9 */ /* 0x000fe20000000800 */
[C---:B------:R-:W-:Y:S01]  /*6d40*/  IMAD.SHL.U32 R11, R202.reuse, 0x2, RZ ;  /* 0x00000002ca0b7824 */ /* 0x040fe200078e00ff */
[----:B------:R-:W-:Y:S01]  /*6d50*/  ISETP.GE.AND P3, PT, R202, UR4, PT ;  /* 0x00000004ca007c0c */ /* 0x000fe2000bf66270 */
[----:B---3--:R-:W-:Y:S01]  /*6d60*/  IMAD.MOV.U32 R8, RZ, RZ, R0 ;  /* 0x000000ffff087224 */ /* 0x008fe200078e0000 */
[----:B------:R-:W-:Y:S01]  /*6d70*/  ISETP.GE.AND P2, PT, R22, UR4, PT ;  /* 0x0000000416007c0c */ /* 0x000fe2000bf46270 */
[----:B--2---:R-:W-:Y:S01]  /*6d80*/  IMAD.MOV.U32 R9, RZ, RZ, R3 ;  /* 0x000000ffff097224 */ /* 0x004fe200078e0003 */
[----:B------:R-:W-:Y:S01]  /*6d90*/  SHF.R.S32.HI R13, RZ, 0x1f, R202 ;  /* 0x0000001fff0d7819 */ /* 0x000fe200000114ca */
[----:B----4-:R-:W-:Y:S01]  /*6da0*/  IMAD.MOV.U32 R15, RZ, RZ, R5 ;  /* 0x000000ffff0f7224 */ /* 0x010fe200078e0005 */
[----:B------:R-:W-:Y:S02]  /*6db0*/  CS2R R6, SRZ ;  /* 0x0000000000067805 */ /* 0x000fe4000001ff00 */
[----:B------:R-:W-:-:S05]  /*6dc0*/  SHF.L.U64.HI R10, R202, 0x1, R13 ;  /* 0x00000001ca0a7819 */ /* 0x000fca000001020d */
[-C--:B------:R-:W-:Y:S02]  /*6dd0*/  @!P3 IADD3 R20, P0, R0, R11.reuse, RZ ;  /* 0x0000000b0014b210 */ /* 0x080fe40007f1e0ff */
[----:B------:R-:W-:Y:S01]  /*6de0*/  @!P3 IADD3 R4, P1, R14, R11, RZ ;  /* 0x0000000b0e04b210 */ /* 0x000fe20007f3e0ff */
[C---:B------:R-:W-:Y:S01]  /*6df0*/  @!P2 IMAD.WIDE R24, R22.reuse, 0x2, R8 ;  /* 0x000000021618a825 */ /* 0x040fe200078e0208 */
[----:B------:R-:W-:Y:S02]  /*6e00*/  CS2R R8, SRZ ;  /* 0x0000000000087805 */ /* 0x000fe4000001ff00 */
[----:B------:R-:W-:Y:S01]  /*6e10*/  CS2R R12, SRZ ;  /* 0x00000000000c7805 */ /* 0x000fe2000001ff00 */
[--C-:B------:R-:W-:Y:S01]  /*6e20*/  @!P3 IMAD.X R21, R3, 0x1, R10.reuse, P0 ;  /* 0x000000010315b824 */ /* 0x100fe200000e060a */
[----:B------:R0:W5:Y:S01]  /*6e30*/  @!P2 LD.E.64 R6, desc[UR40][R24.64] ;  /* 0x000000281806a980 */ /* 0x000162000c101b00 */
[----:B------:R-:W-:Y:S01]  /*6e40*/  @!P3 IMAD.X R5, R5, 0x1, R10, P1 ;  /* 0x000000010505b824 */ /* 0x000fe200008e060a */
[----:B------:R-:W-:Y:S01]  /*6e50*/  CS2R R10, SRZ ;  /* 0x00000000000a7805 */ /* 0x000fe2000001ff00 */
[----:B------:R-:W-:Y:S01]  /*6e60*/  @!P2 IMAD.WIDE R14, R22, 0x2, R14 ;  /* 0x00000002160ea825 */ /* 0x000fe200078e020e */
[----:B------:R0:W5:Y:S04]  /*6e70*/  @!P3 LD.E.64 R12, desc[UR40][R20.64] ;  /* 0x00000028140cb980 */ /* 0x000168000c101b00 */
[----:B------:R0:W5:Y:S04]  /*6e80*/  @!P2 LD.E.64 R8, desc[UR40][R14.64] ;  /* 0x000000280e08a980 */ /* 0x000168000c101b00 */
[----:B------:R0:W5:Y:S02]  /*6e90*/  @!P3 LD.E.64 R10, desc[UR40][R4.64] ;  /* 0x00000028040ab980 */ /* 0x000164000c101b00 */
.L_x_683:
[----:B------:R-:W-:Y:S05]  /*6ea0*/  BSYNC B1 ;  /* 0x0000000000017941 */ /* 0x000fea0003800000 */
.L_x_682:
[----:B------:R-:W1:Y:S01]  /*6eb0*/  SYNCS.PHASECHK.TRANS64.TRYWAIT P0, [R19+URZ+0x22800], R26 ;  /* 0x0228001a130075a7 */ /* 0x000e62000800017f */
[----:B--2---:R-:W-:Y:S01]  /*6ec0*/  LOP3.LUT R3, R27, 0x18, R16, 0xf8, !PT ;  /* 0x000000181b037812 */ /* 0x004fe200078ef810 */
[----:B---3--:R-:W-:Y:S01]  /*6ed0*/  IMAD R0, R153, -0x80, R155 ;  /* 0xffffff8099007824 */ /* 0x008fe200078e029b */
[----:B0-----:R-:W-:Y:S01]  /*6ee0*/  SHF.R.U32.HI R4, RZ, 0x3, R27 ;  /* 0x00000003ff047819 */ /* 0x001fe2000001161b */
[----:B-----5:R-:W-:Y:S01]  /*6ef0*/  IMAD.MOV.U32 R14, RZ, RZ, R12 ;  /* 0x000000ffff0e7224 */ /* 0x020fe200078e000c */
[----:B------:R-:W-:Y:S01]  /*6f00*/  SHF.R.U64 R32, R6, 0x10, R7 ;  /* 0x0000001006207819 */ /* 0x000fe20000001207 */
[----:B------:R-:W-:Y:S01]  /*6f10*/  IMAD.MOV.U32 R15, RZ, RZ, R13 ;  /* 0x000000ffff0f7224 */ /* 0x000fe200078e000d */
[----:B------:R-:W-:Y:S01]  /*6f20*/  LOP3.LUT R29, R3, R4, RZ, 0x3c, !PT ;  /* 0x00000004031d7212 */ /* 0x000fe200078e3cff */
[----:B------:R-:W-:Y:S01]  /*6f30*/  IMAD.MOV.U32 R3, RZ, RZ, R6 ;  /* 0x000000ffff037224 */ /* 0x000fe200078e0006 */
[----:B------:R-:W-:Y:S01]  /*6f40*/  VIMNMX R35, R0, 0x80, PT ;  /* 0x0000008000237848 */ /* 0x000fe20003fe0100 */
[--C-:B------:R-:W-:Y:S01]  /*6f50*/  IMAD.MOV.U32 R4, RZ, RZ, R7.reuse ;  /* 0x000000ffff047224 */ /* 0x100fe200078e0007 */
[----:B------:R-:W-:Y:S01]  /*6f60*/  SHF.R.U32.HI R27, RZ, 0x10, R7 ;  /* 0x00000010ff1b7819 */ /* 0x000fe20000011607 */
[----:B------:R-:W-:Y:S01]  /*6f70*/  IMAD R0, R210, 0x200, R29 ;  /* 0x00000200d2007824 */ /* 0x000fe200078e021d */
[----:B------:R-:W-:Y:S01]  /*6f80*/  LOP3.LUT P2, RZ, R30, 0x4, RZ, 0xc0, !PT ;  /* 0x000000041eff7812 */ /* 0x000fe2000784c0ff */
[----:B----4-:R-:W-:Y:S01]  /*6f90*/  IMAD.MOV.U32 R5, RZ, RZ, R8 ;  /* 0x000000ffff057224 */ /* 0x010fe200078e0008 */
[----:B------:R-:W-:Y:S01]  /*6fa0*/  SHF.R.U64 R20, R10, 0x10, R11 ;  /* 0x000000100a147819 */ /* 0x000fe2000000120b */
[----:B------:R-:W-:Y:S01]  /*6fb0*/  IMAD.MOV.U32 R7, RZ, RZ, R10 ;  /* 0x000000ffff077224 */ /* 0x000fe200078e000a */
[----:B------:R-:W-:Y:S01]  /*6fc0*/  SHF.R.U64 R25, R12, 0x10, R13 ;  /* 0x000000100c197819 */ /* 0x000fe2000000120d */
[----:B------:R-:W-:Y:S01]  /*6fd0*/  IMAD R10, R0, 0x2, R19 ;  /* 0x00000002000a7824 */ /* 0x000fe200078e0213 */
[----:B------:R-:W-:Y:S01]  /*6fe0*/  SHF.R.U32.HI R30, RZ, 0x10, R13 ;  /* 0x00000010ff1e7819 */ /* 0x000fe2000001160d */
[----:B------:R-:W-:Y:S01]  /*6ff0*/  BSSY B1, `(.L_x_684) ;  /* 0x000000f000017945 */ /* 0x000fe20003800000 */
[--C-:B------:R-:W-:Y:S01]  /*7000*/  SHF.R.U64 R24, R8, 0x10, R9.reuse ;  /* 0x0000001008187819 */ /* 0x100fe20000001209 */
[--C-:B------:R-:W-:Y:S01]  /*7010*/  IMAD.MOV.U32 R6, RZ, RZ, R9.reuse ;  /* 0x000000ffff067224 */ /* 0x100fe200078e0009 */
[----:B------:R-:W-:Y:S01]  /*7020*/  SHF.R.U32.HI R21, RZ, 0x10, R9 ;  /* 0x00000010ff157819 */ /* 0x000fe20000011609 */
[----:B------:R-:W-:Y:S01]  /*7030*/  IMAD.MOV.U32 R8, RZ, RZ, R11 ;  /* 0x000000ffff087224 */ /* 0x000fe200078e000b */
[----:B------:R-:W-:Y:S01]  /*7040*/  PRMT R31, R3, 0x5410, R32 ;  /* 0x00005410031f7816 */ /* 0x000fe20000000020 */
[----:B------:R-:W-:Y:S01]  /*7050*/  VIADD R0, R10, 0x18440 ;  /* 0x000184400a007836 */ /* 0x000fe20000000000 */
[----:B------:R-:W-:Y:S01]  /*7060*/  PRMT R12, R4, 0x5410, R27 ;  /* 0x00005410040c7816 */ /* 0x000fe2000000001b */
[----:B------:R-:W-:Y:S01]  /*7070*/  VIADD R4, R10, 0x18400 ;  /* 0x000184000a047836 */ /* 0x000fe20000000000 */
[----:B------:R-:W-:-:S02]  /*7080*/  SHF.R.U32.HI R13, RZ, 0x10, R11 ;  /* 0x00000010ff0d7819 */ /* 0x000fc4000001160b */
[----:B------:R-:W-:Y:S02]  /*7090*/  ISETP.GE.AND P1, PT, R18, R35, PT ;  /* 0x000000231200720c */ /* 0x000fe40003f26270 */
[----:B------:R-:W-:Y:S02]  /*70a0*/  PRMT R9, R14, 0x5410, R25 ;  /* 0x000054100e097816 */ /* 0x000fe40000000019 */
[----:B------:R-:W-:Y:S02]  /*70b0*/  PRMT R3, R15, 0x5410, R30 ;  /* 0x000054100f037816 */ /* 0x000fe4000000001e */
[----:B------:R-:W-:Y:S01]  /*70c0*/  PRMT R33, R5, 0x5410, R24 ;  /* 0x0000541005217816 */ /* 0x000fe20000000018 */
[----:B-1----:R-:W-:Y:S06]  /*70d0*/  @!P0 BRA `(.L_x_685) ;  /* 0x0000012c00908947 */ /* 0x002fec0003800000 */
.L_x_926:
[----:B------:R-:W-:Y:S05]  /*70e0*/  BSYNC B1 ;  /* 0x0000000000017941 */ /* 0x000fea0003800000 */
.L_x_684:
[----:B------:R-:W-:Y:S01]  /*70f0*/  BSSY B1, `(.L_x_686) ;  /* 0x0000059000017945 */ /* 0x000fe20003800000 */
[----:B------:R-:W-:Y:S01]  /*7100*/  PRMT R34, R6, 0x5410, R21 ;  /* 0x0000541006227816 */ /* 0x000fe20000000015 */
[----:B------:R-:W-:Y:S01]  /*7110*/  @P2 VIADD R0, R4, 0xffffffc0 ;  /* 0xffffffc004002836 */ /* 0x000fe20000000000 */
[----:B------:R-:W-:Y:S02]  /*7120*/  PRMT R11, R7, 0x5410, R20 ;  /* 0x00005410070b7816 */ /* 0x000fe40000000014 */
[----:B------:R-:W-:Y:S01]  /*7130*/  PRMT R8, R8, 0x5410, R13 ;  /* 0x0000541008087816 */ /* 0x000fe2000000000d */
[----:B------:R-:W-:Y:S06]  /*7140*/  @P1 BRA `(.L_x_687) ;  /* 0x00000004004c1947 */ /* 0x000fec0003800000 */
[----:B------:R-:W1:Y:S01]  /*7150*/  LDC R5, c[0x0][0x3f4] ;  /* 0x0000fd00ff057b82 */ /* 0x000e620000000800 */
[----:B------:R-:W-:Y:S01]  /*7160*/  BSSY B2, `(.L_x_688) ;  /* 0x000002a000027945 */ /* 0x000fe20003800000 */
[-C--:B-1----:R-:W-:Y:S02]  /*7170*/  ISETP.GE.AND P0, PT, R22, R5.reuse, PT ;  /* 0x000000051600720c */ /* 0x082fe40003f06270 */
[----:B------:R-:W-:-:S11]  /*7180*/  ISETP.GE.AND P1, PT, R202, R5, PT ;  /* 0x00000005ca00720c */ /* 0x000fd60003f26270 */
[----:B------:R-:W-:Y:S05]  /*7190*/  @P0 BRA `(.L_x_689) ;  /* 0x0000000000980947 */ /* 0x000fea0003800000 */
[----:B------:R-:W1:Y:S01]  /*71a0*/  LDS.128 R4, [R10+0x18400] ;  /* 0x018400000a047984 */ /* 0x000e620000000c00 */
[----:B------:R-:W-:Y:S01]  /*71b0*/  IMAD.U32 R25, R33, 0x10000, RZ ;  /* 0x0001000021197824 */ /* 0x000fe200078e00ff */
[C---:B------:R-:W-:Y:S01]  /*71c0*/  LOP3.LUT R24, R31.reuse, 0xffff0000, RZ, 0xc0, !PT ;  /* 0xffff00001f187812 */ /* 0x040fe200078ec0ff */
[----:B------:R-:W-:Y:S01]  /*71d0*/  IMAD.U32 R21, R31, 0x10000, RZ ;  /* 0x000100001f157824 */ /* 0x000fe200078e00ff */
[----:B0-----:R-:W-:Y:S01]  /*71e0*/  LOP3.LUT R26, R33, 0xffff0000, RZ, 0xc0, !PT ;  /* 0xffff0000211a7812 */ /* 0x001fe200078ec0ff */
[C---:B-1----:R-:W-:Y:S01]  /*71f0*/  IMAD.U32 R13, R4.reuse, 0x10000, RZ ;  /* 0x00010000040d7824 */ /* 0x042fe200078e00ff */
[----:B------:R-:W-:Y:S01]  /*7200*/  LOP3.LUT R4, R4, 0xffff0000, RZ, 0xc0, !PT ;  /* 0xffff000004047812 */ /* 0x000fe200078ec0ff */
[C---:B------:R-:W-:Y:S01]  /*7210*/  IMAD.U32 R14, R5.reuse, 0x10000, RZ ;  /* 0x00010000050e7824 */ /* 0x040fe200078e00ff */
[----:B------:R-:W-:Y:S01]  /*7220*/  LOP3.LUT R5, R5, 0xffff0000, RZ, 0xc0, !PT ;  /* 0xffff000005057812 */ /* 0x000fe200078ec0ff */
[C---:B------:R-:W-:Y:S01]  /*7230*/  IMAD.U32 R15, R6.reuse, 0x10000, RZ ;  /* 0x00010000060f7824 */ /* 0x040fe200078e00ff */
[----:B------:R-:W-:Y:S01]  /*7240*/  LOP3.LUT R6, R6, 0xffff0000, RZ, 0xc0, !PT ;  /* 0xffff000006067812 */ /* 0x000fe200078ec0ff */
[C---:B------:R-:W-:Y:S01]  /*7250*/  FMUL.FTZ R30, R4.reuse, R25 ;  /* 0x00000019041e7220 */ /* 0x040fe20000410000 */
[----:B------:R-:W-:Y:S01]  /*7260*/  FMUL.FTZ R4, R4, R21 ;  /* 0x0000001504047220 */ /* 0x000fe20000410000 */
[----:B------:R-:W-:-:S02]  /*7270*/  IMAD.U32 R20, R7, 0x10000, RZ ;  /* 0x0001000007147824 */ /* 0x000fc400078e00ff */
[----:B------:R-:W-:Y:S01]  /*7280*/  FMUL.FTZ R27, R5, R26 ;  /* 0x0000001a051b7220 */ /* 0x000fe20000410000 */
[----:B------:R-:W-:Y:S01]  /*7290*/  FFMA.FTZ R30, R13, R21, -R30 ;  /* 0x000000150d1e7223 */ /* 0x000fe2000001081e */
[-C--:B------:R-:W-:Y:S01]  /*72a0*/  FMUL.FTZ R29, R5, R24.reuse ;  /* 0x00000018051d7220 */ /* 0x080fe20000410000 */
[----:B------:R-:W-:Y:S01]  /*72b0*/  LOP3.LUT R7, R7, 0xffff0000, RZ, 0xc0, !PT ;  /* 0xffff000007077812 */ /* 0x000fe200078ec0ff */
[----:B------:R-:W-:Y:S01]  /*72c0*/  FFMA.FTZ R25, R13, R25, R4 ;  /* 0x000000190d197223 */ /* 0x000fe20000010004 */
[C---:B------:R-:W-:Y:S01]  /*72d0*/  LOP3.LUT R21, R34.reuse, 0xffff0000, RZ, 0xc0, !PT ;  /* 0xffff000022157812 */ /* 0x040fe200078ec0ff */
[----:B------:R-:W-:Y:S01]  /*72e0*/  IMAD.U32 R13, R34, 0x10000, RZ ;  /* 0x00010000220d7824 */ /* 0x000fe200078e00ff */
[C---:B------:R-:W-:Y:S01]  /*72f0*/  LOP3.LUT R5, R12.reuse, 0xffff0000, RZ, 0xc0, !PT ;  /* 0xffff00000c057812 */ /* 0x040fe200078ec0ff */
[----:B------:R-:W-:Y:S02]  /*7300*/  IMAD.U32 R4, R12, 0x10000, RZ ;  /* 0x000100000c047824 */ /* 0x000fe400078e00ff */
[C---:B------:R-:W-:Y:S01]  /*7310*/  FFMA.FTZ R27, R14.reuse, R24, -R27 ;  /* 0x000000180e1b7223 */ /* 0x040fe2000001081b */
[----:B------:R-:W-:Y:S01]  /*7320*/  FFMA.FTZ R14, R14, R26, R29 ;  /* 0x0000001a0e0e7223 */ /* 0x000fe2000001001d */
[C---:B------:R-:W-:Y:S01]  /*7330*/  FMUL.FTZ R24, R6.reuse, R13 ;  /* 0x0000000d06187220 */ /* 0x040fe20000410000 */
[-C--:B------:R-:W-:Y:S01]  /*7340*/  FMUL.FTZ R26, R6, R4.reuse ;  /* 0x00000004061a7220 */ /* 0x080fe20000410000 */
        /* <DEDUP_REMOVED lines=9> */
[----:B------:R-:W-:-:S05]  /*73e0*/  F2FP.BF16.F32.PACK_AB R7, R32, R7 ;  /* 0x000000072007723e */ /* 0x000fca00000010ff */
[----:B------:R1:W-:Y:S02]  /*73f0*/  STS.128 [R10+0x18400], R4 ;  /* 0x018400040a007388 */ /* 0x0003e40000000c00 */
.L_x_689:
[----:B------:R-:W-:Y:S05]  /*7400*/  BSYNC B2 ;  /* 0x0000000000027941 */ /* 0x000fea0003800000 */
.L_x_688:
[----:B------:R-:W-:Y:S05]  /*7410*/  @P1 BRA `(.L_x_687) ;  /* 0x0000000000981947 */ /* 0x000fea0003800000 */
[----:B-1----:R-:W1:Y:S01]  /*7420*/  LDS.128 R4, [R0] ;  /* 0x0000000000047984 */ /* 0x002e620000000c00 */
        /* <DEDUP_REMOVED lines=36> */
[----:B------:R2:W-:Y:S02]  /*7670*/  STS.128 [R0], R4 ;  /* 0x0000000400007388 */ /* 0x0005e40000000c00 */
.L_x_687:
[----:B------:R-:W-:Y:S05]  /*7680*/  BSYNC B1 ;  /* 0x0000000000017941 */ /* 0x000fea0003800000 */
.L_x_686:
[----:B------:R-:W-:-:S13]  /*7690*/  ISETP.GE.AND P0, PT, R220, R35, PT ;  /* 0x00000023dc00720c */ /* 0x000fda0003f06270 */
[----:B------:R-:W-:Y:S05]  /*76a0*/  @P0 BRA `(.L_x_690) ;  /* 0x0000001400180947 */ /* 0x000fea0003800000 */
[----:B-12---:R-:W1:Y:S01]  /*76b0*/  LDC R5, c[0x0][0x3f4] ;  /* 0x0000fd00ff057b82 */ /* 0x006e620000000800 */
[----:B------:R-:W-:Y:S01]  /*76c0*/  BSSY B1, `(.L_x_691) ;  /* 0x000002a000017945 */ /* 0x000fe20003800000 */
[-C--:B-1----:R-:W-:Y:S02]  /*76d0*/  ISETP.GE.AND P0, PT, R22, R5.reuse, PT ;  /* 0x000000051600720c */ /* 0x082fe40003f06270 */
[----:B------:R-:W-:-:S11]  /*76e0*/  ISETP.GE.AND P1, PT, R202, R5, PT ;  /* 0x00000005ca00720c */ /* 0x000fd60003f26270 */
[----:B------:R-:W-:Y:S05]  /*76f0*/  @P0 BRA `(.L_x_692) ;  /* 0x0000000000980947 */ /* 0x000fea0003800000 */
[----:B------:R-:W1:Y:S01]  /*7700*/  LDS.128 R4, [R10+0x1a400] ;  /* 0x01a400000a047984 */ /* 0x000e620000000c00 */
[C---:B------:R-:W-:Y:S01]  /*7710*/  IMAD.U32 R27, R33.reuse, 0x10000, RZ ;  /* 0x00010000211b7824 */ /* 0x040fe200078e00ff */
[----:B------:R-:W-:Y:S01]  /*7720*/  LOP3.LUT R32, R33, 0xffff0000, RZ, 0xc0, !PT ;  /* 0xffff000021207812 */ /* 0x000fe200078ec0ff */
[C---:B------:R-:W-:Y:S01]  /*7730*/  IMAD.U32 R25, R31.reuse, 0x10000, RZ ;  /* 0x000100001f197824 */ /* 0x040fe200078e00ff */
[----:B------:R-:W-:Y:S01]  /*7740*/  LOP3.LUT R30, R31, 0xffff0000, RZ, 0xc0, !PT ;  /* 0xffff00001f1e7812 */ /* 0x000fe200078ec0ff */
[C---:B------:R-:W-:Y:S01]  /*7750*/  IMAD.U32 R29, R34.reuse, 0x10000, RZ ;  /* 0x00010000221d7824 */ /* 0x040fe200078e00ff */
[----:B------:R-:W-:Y:S01]  /*7760*/  LOP3.LUT R34, R34, 0xffff0000, RZ, 0xc0, !PT ;  /* 0xffff000022227812 */ /* 0x000fe200078ec0ff */
[C---:B-1----:R-:W-:Y:S01]  /*7770*/  IMAD.U32 R13, R4.reuse, 0x10000, RZ ;  /* 0x00010000040d7824 */ /* 0x042fe200078e00ff */
[----:B------:R-:W-:Y:S01]  /*7780*/  LOP3.LUT R4, R4, 0xffff0000, RZ, 0xc0, !PT ;  /* 0xffff000004047812 */ /* 0x000fe200078ec0ff */
[C---:B------:R-:W-:Y:S01]  /*7790*/  IMAD.U32 R14, R5.reuse, 0x10000, RZ ;  /* 0x00010000050e7824 */ /* 0x040fe200078e00ff */
[----:B------:R-:W-:Y:S01]  /*77a0*/  LOP3.LUT R5, R5, 0xffff0000, RZ, 0xc0, !PT ;  /* 0xffff000005057812 */ /* 0x000fe200078ec0ff */
[C---:B------:R-:W-:Y:S01]  /*77b0*/  IMAD.U32 R15, R6.reuse, 0x10000, RZ ;  /* 0x00010000060f7824 */ /* 0x040fe200078e00ff */
[----:B------:R-:W-:Y:S01]  /*77c0*/  LOP3.LUT R6, R6, 0xffff0000, RZ, 0xc0, !PT ;  /* 0xffff000006067812 */ /* 0x000fe200078ec0ff */
[-C--:B------:R-:W-:Y:S01]  /*77d0*/  FMUL.FTZ R24, R27, R4.reuse ;  /* 0x000000041b187220 */ /* 0x080fe20000410000 */
[----:B0-----:R-:W-:Y:S01]  /*77e0*/  FMUL.FTZ R26, R25, R4 ;  /* 0x00000004191a7220 */ /* 0x001fe20000410000 */
[C---:B------:R-:W-:Y:S01]  /*77f0*/  IMAD.U32 R20, R7.reuse, 0x10000, RZ ;  /* 0x0001000007147824 */ /* 0x040fe200078e00ff */
[----:B------:R-:W-:Y:S01]  /*7800*/  LOP3.LUT R7, R7, 0xffff0000, RZ, 0xc0, !PT ;  /* 0xffff000007077812 */ /* 0x000fe200078ec0ff */
[----:B------:R-:W-:Y:S01]  /*7810*/  FFMA.FTZ R4, R25, R13, -R24 ;  /* 0x0000000d19047223 */ /* 0x000fe20000010818 */
[----:B------:R-:W-:Y:S01]  /*7820*/  FMUL.FTZ R21, R32, R5 ;  /* 0x0000000520157220 */ /* 0x000fe20000410000 */
[----:B------:R-:W-:Y:S01]  /*7830*/  FFMA.FTZ R13, R27, R13, R26 ;  /* 0x0000000d1b0d7223 */ /* 0x000fe2000001001a */
[----:B------:R-:W-:Y:S01]  /*7840*/  FMUL.FTZ R25, R30, R5 ;  /* 0x000000051e197220 */ /* 0x000fe20000410000 */
[C---:B------:R-:W-:Y:S01]  /*7850*/  LOP3.LUT R26, R12.reuse, 0xffff0000, RZ, 0xc0, !PT ;  /* 0xffff00000c1a7812 */ /* 0x040fe200078ec0ff */
[----:B------:R-:W-:-:S02]  /*7860*/  IMAD.U32 R27, R12, 0x10000, RZ ;  /* 0x000100000c1b7824 */ /* 0x000fc400078e00ff */
[-C--:B------:R-:W-:Y:S01]  /*7870*/  FFMA.FTZ R5, R30, R14.reuse, -R21 ;  /* 0x0000000e1e057223 */ /* 0x080fe20000010815 */
[----:B------:R-:W-:Y:S01]  /*7880*/  FFMA.FTZ R14, R32, R14, R25 ;  /* 0x0000000e200e7223 */ /* 0x000fe20000010019 */
[-C--:B------:R-:W-:Y:S01]  /*7890*/  FMUL.FTZ R12, R29, R6.reuse ;  /* 0x000000061d0c7220 */ /* 0x080fe20000410000 */
[-C--:B------:R-:W-:Y:S01]  /*78a0*/  FMUL.FTZ R21, R34, R7.reuse ;  /* 0x0000000722157220 */ /* 0x080fe20000410000 */
[C---:B------:R-:W-:Y:S01]  /*78b0*/  FMUL.FTZ R24, R27.reuse, R6 ;  /* 0x000000061b187220 */ /* 0x040fe20000410000 */
[C---:B------:R-:W-:Y:S01]  /*78c0*/  FMUL.FTZ R25, R26.reuse, R7 ;  /* 0x000000071a197220 */ /* 0x040fe20000410000 */
[-C--:B------:R-:W-:Y:S01]  /*78d0*/  FFMA.FTZ R6, R27, R15.reuse, -R12 ;  /* 0x0000000f1b067223 */ /* 0x080fe2000001080c */
[-C--:B------:R-:W-:Y:S01]  /*78e0*/  FFMA.FTZ R7, R26, R20.reuse, -R21 ;  /* 0x000000141a077223 */ /* 0x080fe20000010815 */
[----:B------:R-:W-:Y:S01]  /*78f0*/  FFMA.FTZ R15, R29, R15, R24 ;  /* 0x0000000f1d0f7223 */ /* 0x000fe20000010018 */
[----:B------:R-:W-:Y:S01]  /*7900*/  FFMA.FTZ R20, R34, R20, R25 ;  /* 0x0000001422147223 */ /* 0x000fe20000010019 */
[----:B------:R-:W-:-:S02]  /*7910*/  F2FP.BF16.F32.PACK_AB R4, R13, R4 ;  /* 0x000000040d04723e */ /* 0x000fc400000010ff */
[----:B------:R-:W-:Y:S02]  /*7920*/  F2FP.BF16.F32.PACK_AB R5, R14, R5 ;  /* 0x000000050e05723e */ /* 0x000fe400000010ff */
[----:B------:R-:W-:Y:S02]  /*7930*/  F2FP.BF16.F32.PACK_AB R6, R15, R6 ;  /* 0x000000060f06723e */ /* 0x000fe400000010ff */
[----:B------:R-:W-:-:S05]  /*7940*/  F2FP.BF16.F32.PACK_AB R7, R20, R7 ;  /* 0x000000071407723e */ /* 0x000fca00000010ff */
[----:B------:R1:W-:Y:S02]  /*7950*/  STS.128 [R10+0x1a400], R4 ;  /* 0x01a400040a007388 */ /* 0x0003e40000000c00 */
.L_x_692:
[----:B------:R-:W-:Y:S05]  /*7960*/  BSYNC B1 ;  /* 0x0000000000017941 */ /* 0x000fea0003800000 */
.L_x_691:
[----:B------:R-:W-:Y:S05]  /*7970*/  @P1 BRA `(.L_x_690) ;  /* 0x0000001000641947 */ /* 0x000fea0003800000 */
[----:B-1----:R-:W1:Y:S01]  /*7980*/  LDS.128 R4, [R0+0x2000] ;  /* 0x0020000000047984 */ /* 0x002e620000000c00 */
[C---:B------:R-:W-:Y:S01]  /*7990*/  IMAD.U32 R24, R11.reuse, 0x10000, RZ ;  /* 0x000100000b187824 */ /* 0x040fe200078e00ff */
[----:B0-----:R-:W-:Y:S01]  /*79a0*/  LOP3.LUT R26, R11, 0xffff0000, RZ, 0xc0, !PT ;  /* 0xffff00000b1a7812 */ /* 0x001fe200078ec0ff */
        /* <DEDUP_REMOVED lines=11> */
[----:B------:R-:W-:Y:S01]  /*7a60*/  FMUL.FTZ R15, R14, R4 ;  /* 0x000000040e0f7220 */ /* 0x000fe20000410000 */
[----:B------:R-:W-:Y:S01]  /*7a70*/  FMUL.FTZ R21, R26, R5 ;  /* 0x000000051a157220 */ /* 0x000fe20000410000 */
[----:B------:R-:W-:-:S02]  /*7a80*/  IMAD.U32 R11, R7, 0x10000, RZ ;  /* 0x00010000070b7824 */ /* 0x000fc400078e00ff */
[----:B------:R-:W-:Y:S01]  /*7a90*/  FFMA.FTZ R4, R14, R10, -R13 ;  /* 0x0000000a0e047223 */ /* 0x000fe2000001080d */
[C---:B------:R-:W-:Y:S01]  /*7aa0*/  FMUL.FTZ R13, R20.reuse, R5 ;  /* 0x00000005140d7220 */ /* 0x040fe20000410000 */
[----:B------:R-:W-:Y:S01]  /*7ab0*/  FFMA.FTZ R5, R20, R12, -R21 ;  /* 0x0000000c14057223 */ /* 0x000fe20000010815 */
[----:B------:R-:W-:Y:S01]  /*7ac0*/  IMAD.U32 R21, R3, 0x10000, RZ ;  /* 0x0001000003157824 */ /* 0x000fe200078e00ff */
[----:B------:R-:W-:Y:S01]  /*7ad0*/  LOP3.LUT R7, R7, 0xffff0000, RZ, 0xc0, !PT ;  /* 0xffff000007077812 */ /* 0x000fe200078ec0ff */
[----:B------:R-:W-:Y:S01]  /*7ae0*/  FFMA.FTZ R15, R24, R10, R15 ;  /* 0x0000000a180f7223 */ /* 0x000fe2000001000f */
[----:B------:R-:W-:Y:S01]  /*7af0*/  LOP3.LUT R3, R3, 0xffff0000, RZ, 0xc0, !PT ;  /* 0xffff000003037812 */ /* 0x000fe200078ec0ff */
[-C--:B------:R-:W-:Y:S01]  /*7b00*/  FMUL.FTZ R8, R25, R6.reuse ;  /* 0x0000000619087220 */ /* 0x080fe20000410000 */
[----:B------:R-:W-:Y:S01]  /*7b10*/  FMUL.FTZ R10, R21, R6 ;  /* 0x00000006150a7220 */ /* 0x000fe20000410000 */
[-C--:B------:R-:W-:Y:S01]  /*7b20*/  FMUL.FTZ R14, R27, R7.reuse ;  /* 0x000000071b0e7220 */ /* 0x080fe20000410000 */
[----:B------:R-:W-:Y:S01]  /*7b30*/  FFMA.FTZ R12, R26, R12, R13 ;  /* 0x0000000c1a0c7223 */ /* 0x000fe2000001000d */
[----:B------:R-:W-:Y:S01]  /*7b40*/  FMUL.FTZ R20, R3, R7 ;  /* 0x0000000703147220 */ /* 0x000fe20000410000 */
[-C--:B------:R-:W-:Y:S01]  /*7b50*/  FFMA.FTZ R6, R21, R9.reuse, -R8 ;  /* 0x0000000915067223 */ /* 0x080fe20000010808 */
[----:B------:R-:W-:Y:S01]  /*7b60*/  FFMA.FTZ R9, R25, R9, R10 ;  /* 0x0000000919097223 */ /* 0x000fe2000001000a */
[-C--:B------:R-:W-:Y:S01]  /*7b70*/  FFMA.FTZ R7, R3, R11.reuse, -R14 ;  /* 0x0000000b03077223 */ /* 0x080fe2000001080e */
[----:B------:R-:W-:Y:S01]  /*7b80*/  FFMA.FTZ R20, R27, R11, R20 ;  /* 0x0000000b1b147223 */ /* 0x000fe20000010014 */
[----:B------:R-:W-:-:S02]  /*7b90*/  F2FP.BF16.F32.PACK_AB R4, R15, R4 ;  /* 0x000000040f04723e */ /* 0x000fc400000010ff */
[----:B------:R-:W-:Y:S02]  /*7ba0*/  F2FP.BF16.F32.PACK_AB R5, R12, R5 ;  /* 0x000000050c05723e */ /* 0x000fe400000010ff */
[----:B------:R-:W-:Y:S02]  /*7bb0*/  F2FP.BF16.F32.PACK_AB R6, R9, R6 ;  /* 0x000000060906723e */ /* 0x000fe400000010ff */
[----:B------:R-:W-:-:S05]  /*7bc0*/  F2FP.BF16.F32.PACK_AB R7, R20, R7 ;  /* 0x000000071407723e */ /* 0x000fca00000010ff */
[----:B------:R3:W-:Y:S01]  /*7bd0*/  STS.128 [R0+0x2000], R4 ;  /* 0x0020000400007388 */ /* 0x0007e20000000c00 */
[----:B------:R-:W-:Y:S05]  /*7be0*/  BRA `(.L_x_690) ;  /* 0x0000000c00c87947 */ /* 0x000fea0003800000 */
.L_x_680:
[----:B------:R-:W-:-:S03]  /*7bf0*/  UMOV UR4, 0xffffffff ;  /* 0xffffffff00047882 */ /* 0x000fc60000000000 */
[----:B------:R-:W-:Y:S05]  /*7c00*/  BRA.DIV UR4, `(.L_x_693) ;  /* 0x0000012204d87947 */ /* 0x000fea000b800000 */
[----:B------:R1:W2:Y:S04]  /*7c10*/  SHFL.IDX PT, R0, R25, RZ, 0x1c1f ;  /* 0x001c1fff19007589 */ /* 0x0002a800000e0000 */
[----:B------:R1:W3:Y:S04]  /*7c20*/  SHFL.IDX PT, R3, R24, RZ, 0x1c1f ;  /* 0x001c1fff18037589 */ /* 0x0002e800000e0000 */
[----:B------:R1:W4:Y:S04]  /*7c30*/  SHFL.IDX PT, R20, R27, RZ, 0x1c1f ;  /* 0x001c1fff1b147589 */ /* 0x00032800000e0000 */
[----:B------:R1:W0:Y:S02]  /*7c40*/  SHFL.IDX PT, R14, R26, RZ, 0x1c1f ;  /* 0x001c1fff1a0e7589 */ /* 0x00022400000e0000 */
.L_x_932:
[----:B------:R-:W-:Y:S01]  /*7c50*/  ULDC UR4, c[0x0][0x448] ;  /* 0x0001120000047ab9 */ /* 0x000fe20000000800 */
[----:B-1----:R-:W1:Y:S01]  /*7c60*/  LDC R25, c[0x0][0x3f4] ;  /* 0x0000fd00ff197b82 */ /* 0x002e620000000800 */
[----:B------:R-:W-:Y:S01]  /*7c70*/  IMAD R155, R155, UR4, RZ ;  /* 0x000000049b9b7c24 */ /* 0x000fe2000f8e02ff */
[----:B------:R-:W-:Y:S01]  /*7c80*/  LEA.HI R5, R221, R221, RZ, 0x1 ;  /* 0x000000dddd057211 */ /* 0x000fe200078f08ff */
[----:B------:R-:W-:Y:S01]  /*7c90*/  BSSY B1, `(.L_x_694) ;  /* 0x0000017000017945 */ /* 0x000fe20003800000 */
[----:B------:R-:W-:Y:S02]  /*7ca0*/  CS2R R10, SRZ ;  /* 0x00000000000a7805 */ /* 0x000fe4000001ff00 */
[----:B------:R-:W-:Y:S02]  /*7cb0*/  CS2R R8, SRZ ;  /* 0x0000000000087805 */ /* 0x000fe4000001ff00 */
[----:B------:R-:W-:Y:S02]  /*7cc0*/  ISETP.GE.AND P0, PT, R4, R155, PT ;  /* 0x0000009b0400720c */ /* 0x000fe40003f06270 */
[----:B------:R-:W-:-:S02]  /*7cd0*/  LOP3.LUT R6, R5, 0xfffffffe, RZ, 0xc0, !PT ;  /* 0xfffffffe05067812 */ /* 0x000fc400078ec0ff */
[----:B------:R-:W-:-:S03]  /*7ce0*/  CS2R R4, SRZ ;  /* 0x0000000000047805 */ /* 0x000fc6000001ff00 */
[----:B------:R-:W-:Y:S01]  /*7cf0*/  IMAD.IADD R24, R221, 0x1, -R6 ;  /* 0x00000001dd187824 */ /* 0x000fe200078e0a06 */
[----:B------:R-:W-:-:S04]  /*7d00*/  CS2R R6, SRZ ;  /* 0x0000000000067805 */ /* 0x000fc8000001ff00 */
[----:B------:R-:W-:Y:S01]  /*7d10*/  SHF.L.U32 R24, R24, 0x1f, RZ ;  /* 0x0000001f18187819 */ /* 0x000fe200000006ff */
[----:B------:R-:W-:Y:S06]  /*7d20*/  @P0 BRA `(.L_x_695) ;  /* 0x0000000000340947 */ /* 0x000fec0003800000 */
[----:B------:R-:W-:Y:S01]  /*7d30*/  ULDC UR4, c[0x0][0x3f4] ;  /* 0x0000fd0000047ab9 */ /* 0x000fe20000000800 */
[C---:B------:R-:W-:Y:S01]  /*7d40*/  IMAD.SHL.U32 R15, R16.reuse, 0x2, RZ ;  /* 0x00000002100f7824 */ /* 0x040fe200078e00ff */
[C---:B------:R-:W-:Y:S02]  /*7d50*/  ISETP.GE.AND P2, PT, R16.reuse, UR4, PT ;  /* 0x0000000410007c0c */ /* 0x040fe4000bf46270 */
[----:B------:R-:W-:Y:S02]  /*7d60*/  SHF.R.S32.HI R7, RZ, 0x1f, R16 ;  /* 0x0000001fff077819 */ /* 0x000fe40000011410 */
[----:B---3--:R-:W-:Y:S02]  /*7d70*/  IADD3 R12, P0, R3, R15, RZ ;  /* 0x0000000f030c7210 */ /* 0x008fe40007f1e0ff */
[----:B------:R-:W-:Y:S02]  /*7d80*/  SHF.L.U64.HI R3, R16, 0x1, R7 ;  /* 0x0000000110037819 */ /* 0x000fe40000010207 */
[----:B------:R-:W-:-:S02]  /*7d90*/  CS2R R6, SRZ ;  /* 0x0000000000067805 */ /* 0x000fc4000001ff00 */
[----:B0-----:R-:W-:Y:S01]  /*7da0*/  IADD3 R14, P1, R14, R15, RZ ;  /* 0x0000000f0e0e7210 */ /* 0x001fe20007f3e0ff */
[----:B--2---:R-:W-:-:S04]  /*7db0*/  IMAD.X R13, R0, 0x1, R3, P0 ;  /* 0x00000001000d7824 */ /* 0x004fc800000e0603 */
[----:B----4-:R-:W-:Y:S01]  /*7dc0*/  IMAD.X R15, R20, 0x1, R3, P1 ;  /* 0x00000001140f7824 */ /* 0x010fe200008e0603 */
[----:B------:R-:W-:Y:S07]  /*7dd0*/  @P2 BRA `(.L_x_695) ;  /* 0x0000000000082947 */ /* 0x000fee0003800000 */
[----:B------:R0:W5:Y:S04]  /*7de0*/  LD.E.128 R8, desc[UR40][R12.64] ;  /* 0x000000280c087980 */ /* 0x000168000c101d00 */
[----:B------:R0:W5:Y:S02]  /*7df0*/  LD.E.128 R4, desc[UR40][R14.64] ;  /* 0x000000280e047980 */ /* 0x000164000c101d00 */
.L_x_695:
[----:B------:R-:W-:Y:S05]  /*7e00*/  BSYNC B1 ;  /* 0x0000000000017941 */ /* 0x000fea0003800000 */
.L_x_694:
[----:B------:R-:W1:Y:S01]  /*7e10*/  SYNCS.PHASECHK.TRANS64.TRYWAIT P1, [R19+URZ+0x22800], R24 ;  /* 0x02280018130075a7 */ /* 0x000e62000802017f */
[----:B--2---:R-:W-:Y:S01]  /*7e20*/  IMAD R0, R153, -0x80, R155 ;  /* 0xffffff8099007824 */ /* 0x004fe200078e029b */
[--C-:B-----5:R-:W-:Y:S01]  /*7e30*/  SHF.R.U64 R27, R8, 0x10, R9.reuse ;  /* 0x00000010081b7819 */ /* 0x120fe20000001209 */
[----:B----4-:R-:W-:Y:S01]  /*7e40*/  IMAD.MOV.U32 R20, RZ, RZ, R8 ;  /* 0x000000ffff147224 */ /* 0x010fe200078e0008 */
[--C-:B------:R-:W-:Y:S01]  /*7e50*/  SHF.R.U32.HI R26, RZ, 0x10, R9.reuse ;  /* 0x00000010ff1a7819 */ /* 0x100fe20000011609 */
[----:B0-----:R-:W-:Y:S01]  /*7e60*/  IMAD.MOV.U32 R15, RZ, RZ, R9 ;  /* 0x000000ffff0f7224 */ /* 0x001fe200078e0009 */
[----:B------:R-:W-:Y:S01]  /*7e70*/  VIMNMX R29, R0, 0x80, PT ;  /* 0x00000080001d7848 */ /* 0x000fe20003fe0100 */
[----:B---3--:R-:W-:Y:S01]  /*7e80*/  IMAD.MOV.U32 R3, RZ, RZ, R10 ;  /* 0x000000ffff037224 */ /* 0x008fe200078e000a */
[--C-:B------:R-:W-:Y:S01]  /*7e90*/  SHF.R.U64 R10, R10, 0x10, R11.reuse ;  /* 0x000000100a0a7819 */ /* 0x100fe2000000120b */
[----:B------:R-:W-:Y:S01]  /*7ea0*/  IMAD.MOV.U32 R14, RZ, RZ, R11 ;  /* 0x000000ffff0e7224 */ /* 0x000fe200078e000b */
[--C-:B------:R-:W-:Y:S01]  /*7eb0*/  SHF.R.U64 R8, R4, 0x10, R5.reuse ;  /* 0x0000001004087819 */ /* 0x100fe20000001205 */
[----:B------:R-:W-:Y:S01]  /*7ec0*/  IMAD.MOV.U32 R21, RZ, RZ, R4 ;  /* 0x000000ffff157224 */ /* 0x000fe200078e0004 */
[--C-:B------:R-:W-:Y:S01]  /*7ed0*/  SHF.R.U32.HI R9, RZ, 0x10, R5.reuse ;  /* 0x00000010ff097819 */ /* 0x100fe20000011605 */
[----:B------:R-:W-:Y:S01]  /*7ee0*/  IMAD.MOV.U32 R12, RZ, RZ, R5 ;  /* 0x000000ffff0c7224 */ /* 0x000fe200078e0005 */
[----:B-1----:R-:W-:Y:S01]  /*7ef0*/  ISETP.GE.AND P0, PT, R16, R25, PT ;  /* 0x000000191000720c */ /* 0x002fe20003f06270 */
[----:B------:R-:W-:Y:S01]  /*7f00*/  IMAD.MOV.U32 R13, RZ, RZ, R6 ;  /* 0x000000ffff0d7224 */ /* 0x000fe200078e0006 */
[----:B------:R-:W-:Y:S01]  /*7f10*/  SHF.R.U32.HI R11, RZ, 0x10, R11 ;  /* 0x00000010ff0b7819 */ /* 0x000fe2000001160b */
[--C-:B------:R-:W-:Y:S01]  /*7f20*/  IMAD.MOV.U32 R0, RZ, RZ, R7.reuse ;  /* 0x000000ffff007224 */ /* 0x100fe200078e0007 */
[--C-:B------:R-:W-:Y:S01]  /*7f30*/  SHF.R.U64 R4, R6, 0x10, R7.reuse ;  /* 0x0000001006047819 */ /* 0x100fe20000001207 */
[----:B------:R-:W-:Y:S01]  /*7f40*/  BSSY B1, `(.L_x_696) ;  /* 0x000000d000017945 */ /* 0x000fe20003800000 */
[----:B------:R-:W-:-:S02]  /*7f50*/  SHF.R.U32.HI R5, RZ, 0x10, R7 ;  /* 0x00000010ff057819 */ /* 0x000fc40000011607 */
[-C--:B------:R-:W-:Y:S02]  /*7f60*/  ISETP.GE.OR P2, PT, R18, R29.reuse, P0 ;  /* 0x0000001d1200720c */ /* 0x080fe40000746670 */
[----:B------:R-:W-:Y:S02]  /*7f70*/  PRMT R20, R20, 0x5410, R27 ;  /* 0x0000541014147816 */ /* 0x000fe4000000001b */
[----:B------:R-:W-:Y:S02]  /*7f80*/  ISETP.GE.OR P0, PT, R220, R29, P0 ;  /* 0x0000001ddc00720c */ /* 0x000fe40000706670 */
[----:B------:R-:W-:Y:S02]  /*7f90*/  PRMT R15, R15, 0x5410, R26 ;  /* 0x000054100f0f7816 */ /* 0x000fe4000000001a */
[----:B------:R-:W-:Y:S02]  /*7fa0*/  PRMT R3, R3, 0x5410, R10 ;  /* 0x0000541003037816 */ /* 0x000fe4000000000a */
[----:B------:R-:W-:-:S02]  /*7fb0*/  PRMT R14, R14, 0x5410, R11 ;  /* 0x000054100e0e7816 */ /* 0x000fc4000000000b */
[----:B------:R-:W-:Y:S02]  /*7fc0*/  PRMT R21, R21, 0x5410, R8 ;  /* 0x0000541015157816 */ /* 0x000fe40000000008 */
[----:B------:R-:W-:Y:S02]  /*7fd0*/  PRMT R12, R12, 0x5410, R9 ;  /* 0x000054100c0c7816 */ /* 0x000fe40000000009 */
[----:B------:R-:W-:Y:S02]  /*7fe0*/  PRMT R13, R13, 0x5410, R4 ;  /* 0x000054100d0d7816 */ /* 0x000fe40000000004 */
[----:B------:R-:W-:Y:S01]  /*7ff0*/  PRMT R0, R0, 0x5410, R5 ;  /* 0x0000541000007816 */ /* 0x000fe20000000005 */
[----:B------:R-:W-:Y:S06]  /*8000*/  @!P1 BRA `(.L_x_697) ;  /* 0x0000012000489947 */ /* 0x000fec0003800000 */
.L_x_933:
[----:B------:R-:W-:Y:S05]  /*8010*/  BSYNC B1 ;  /* 0x0000000000017941 */ /* 0x000fea0003800000 */
.L_x_696:
[----:B------:R-:W-:Y:S04]  /*8020*/  BSSY B1, `(.L_x_698) ;  /* 0x000005a000017945 */ /* 0x000fe80003800000 */
[----:B------:R-:W-:Y:S05]  /*8030*/  @P2 BRA `(.L_x_699) ;  /* 0x0000000400602947 */ /* 0x000fea0003800000 */
[----:B------:R-:W-:Y:S01]  /*8040*/  IMAD.SHL.U32 R4, R30, 0x40, RZ ;  /* 0x000000401e047824 */ /* 0x000fe200078e00ff */
[----:B------:R-:W-:Y:S01]  /*8050*/  LOP3.LUT R39, R13, 0xffff0000, RZ, 0xc0, !PT ;  /* 0xffff00000d277812 */ /* 0x000fe200078ec0ff */
[----:B------:R-:W-:Y:S01]  /*8060*/  IMAD.IADD R6, R16, 0x1, R25 ;  /* 0x0000000110067824 */ /* 0x000fe200078e0219 */
[----:B------:R-:W-:Y:S01]  /*8070*/  LOP3.LUT R35, R3, 0xffff0000, RZ, 0xc0, !PT ;  /* 0xffff000003237812 */ /* 0x000fe200078ec0ff */
[----:B------:R-:W-:Y:S01]  /*8080*/  IMAD.U32 R36, R13, 0x10000, RZ ;  /* 0x000100000d247824 */ /* 0x000fe200078e00ff */
[----:B------:R-:W-:Y:S01]  /*8090*/  LOP3.LUT R7, R4, 0x1c0, RZ, 0xc0, !PT ;  /* 0x000001c004077812 */ /* 0x000fe200078ec0ff */
[----:B------:R-:W-:Y:S02]  /*80a0*/  IMAD.U32 R34, R3, 0x10000, RZ ;  /* 0x0001000003227824 */ /* 0x000fe400078e00ff */
[----:B------:R-:W-:Y:S01]  /*80b0*/  IMAD.U32 R37, R21, 0x10000, RZ ;  /* 0x0001000015257824 */ /* 0x000fe200078e00ff */
[----:B------:R-:W-:Y:S02]  /*80c0*/  LOP3.LUT R4, R7, 0x38, R16, 0xf8, !PT ;  /* 0x0000003807047812 */ /* 0x000fe400078ef810 */
[----:B------:R-:W-:-:S02]  /*80d0*/  SHF.R.U32.HI R9, RZ, 0x3, R7 ;  /* 0x00000003ff097819 */ /* 0x000fc40000011607 */
[----:B------:R-:W-:Y:S02]  /*80e0*/  LOP3.LUT R6, R7, 0x38, R6, 0xf8, !PT ;  /* 0x0000003807067812 */ /* 0x000fe400078ef806 */
[----:B------:R-:W-:-:S05]  /*80f0*/  LOP3.LUT R5, R4, R9, RZ, 0x3c, !PT ;  /* 0x0000000904057212 */ /* 0x000fca00078e3cff */
[----:B------:R-:W-:Y:S01]  /*8100*/  IMAD R4, R210, 0x200, R5 ;  /* 0x00000200d2047824 */ /* 0x000fe200078e0205 */
[----:B------:R-:W-:-:S03]  /*8110*/  LOP3.LUT R5, R6, R9, RZ, 0x3c, !PT ;  /* 0x0000000906057212 */ /* 0x000fc600078e3cff */
[----:B------:R-:W-:Y:S02]  /*8120*/  IMAD R42, R4, 0x2, R19 ;  /* 0x00000002042a7824 */ /* 0x000fe400078e0213 */
[----:B------:R-:W-:-:S03]  /*8130*/  IMAD R8, R210, 0x200, R5 ;  /* 0x00000200d2087824 */ /* 0x000fc600078e0205 */
[----:B------:R-:W1:Y:S01]  /*8140*/  LDS.128 R4, [R42+0x18400] ;  /* 0x018400002a047984 */ /* 0x000e620000000c00 */
[----:B------:R-:W-:-:S05]  /*8150*/  IMAD R44, R8, 0x2, R19 ;  /* 0x00000002082c7824 */ /* 0x000fca00078e0213 */
[----:B------:R-:W2:Y:S01]  /*8160*/  LDS.128 R8, [R44+0x18400] ;  /* 0x018400002c087984 */ /* 0x000ea20000000c00 */
[C---:B-1----:R-:W-:Y:S01]  /*8170*/  IMAD.U32 R27, R6.reuse, 0x10000, RZ ;  /* 0x00010000061b7824 */ /* 0x042fe200078e00ff */
[----:B------:R-:W-:Y:S01]  /*8180*/  LOP3.LUT R6, R6, 0xffff0000, RZ, 0xc0, !PT ;  /* 0xffff000006067812 */ /* 0x000fe200078ec0ff */
[C---:B0-----:R-:W-:Y:S01]  /*8190*/  IMAD.U32 R24, R4.reuse, 0x10000, RZ ;  /* 0x0001000004187824 */ /* 0x041fe200078e00ff */
[----:B------:R-:W-:Y:S01]  /*81a0*/  LOP3.LUT R4, R4, 0xffff0000, RZ, 0xc0, !PT ;  /* 0xffff000004047812 */ /* 0x000fe200078ec0ff */
[C---:B------:R-:W-:Y:S01]  /*81b0*/  IMAD.U32 R26, R5.reuse, 0x10000, RZ ;  /* 0x00010000051a7824 */ /* 0x040fe200078e00ff */
[----:B------:R-:W-:Y:S01]  /*81c0*/  LOP3.LUT R5, R5, 0xffff0000, RZ, 0xc0, !PT ;  /* 0xffff000005057812 */ /* 0x000fe200078ec0ff */
[C---:B--2---:R-:W-:Y:S01]  /*81d0*/  IMAD.U32 R32, R10.reuse, 0x10000, RZ ;  /* 0x000100000a207824 */ /* 0x044fe200078e00ff */
[----:B------:R-:W-:Y:S01]  /*81e0*/  LOP3.LUT R10, R10, 0xffff0000, RZ, 0xc0, !PT ;  /* 0xffff00000a0a7812 */ /* 0x000fe200078ec0ff */
[C---:B------:R-:W-:Y:S01]  /*81f0*/  IMAD.U32 R30, R8.reuse, 0x10000, RZ ;  /* 0x00010000081e7824 */ /* 0x040fe200078e00ff */
[----:B------:R-:W-:Y:S01]  /*8200*/  LOP3.LUT R8, R8, 0xffff0000, RZ, 0xc0, !PT ;  /* 0xffff000008087812 */ /* 0x000fe200078ec0ff */
[C---:B------:R-:W-:Y:S01]  /*8210*/  FMUL.FTZ R38, R32.reuse, R36 ;  /* 0x0000002420267220 */ /* 0x040fe20000410000 */
[-C--:B------:R-:W-:Y:S01]  /*8220*/  FMUL.FTZ R32, R32, R34.reuse ;  /* 0x0000002220207220 */ /* 0x080fe20000410000 */
[C---:B------:R-:W-:Y:S01]  /*8230*/  FMUL.FTZ R41, R10.reuse, R39 ;  /* 0x000000270a297220 */ /* 0x040fe20000410000 */
[----:B------:R-:W-:Y:S01]  /*8240*/  FMUL.FTZ R45, R10, R35 ;  /* 0x000000230a2d7220 */ /* 0x000fe20000410000 */
[C---:B------:R-:W-:Y:S01]  /*8250*/  FFMA.FTZ R38, R27.reuse, R34, -R38 ;  /* 0x000000221b267223 */ /* 0x040fe20000010826 */
[----:B------:R-:W-:Y:S01]  /*8260*/  FFMA.FTZ R36, R27, R36, R32 ;  /* 0x000000241b247223 */ /* 0x000fe20000010020 */
[----:B------:R-:W-:-:S02]  /*8270*/  IMAD.U32 R27, R20, 0x10000, RZ ;  /* 0x00010000141b7824 */ /* 0x000fc400078e00ff */
[----:B------:R-:W-:Y:S01]  /*8280*/  FFMA.FTZ R43, R6, R35, -R41 ;  /* 0x00000023062b7223 */ /* 0x000fe20000010829 */
[C---:B------:R-:W-:Y:S01]  /*8290*/  FMUL.FTZ R41, R30.reuse, R37 ;  /* 0x000000251e297220 */ /* 0x040fe20000410000 */
[----:B------:R-:W-:Y:S01]  /*82a0*/  LOP3.LUT R35, R21, 0xffff0000, RZ, 0xc0, !PT ;  /* 0xffff000015237812 */ /* 0x000fe200078ec0ff */
[-C--:B------:R-:W-:Y:S01]  /*82b0*/  FMUL.FTZ R30, R30, R27.reuse ;  /* 0x0000001b1e1e7220 */ /* 0x080fe20000410000 */
[----:B------:R-:W-:Y:S02]  /*82c0*/  IMAD.U32 R31, R9, 0x10000, RZ ;  /* 0x00010000091f7824 */ /* 0x000fe400078e00ff */
[----:B------:R-:W-:Y:S01]  /*82d0*/  FFMA.FTZ R41, R24, R27, -R41 ;  /* 0x0000001b18297223 */ /* 0x000fe20000010829 */
[----:B------:R-:W-:Y:S01]  /*82e0*/  LOP3.LUT R27, R20, 0xffff0000, RZ, 0xc0, !PT ;  /* 0xffff0000141b7812 */ /* 0x000fe200078ec0ff */
[----:B------:R-:W-:Y:S01]  /*82f0*/  FFMA.FTZ R30, R24, R37, R30 ;  /* 0x00000025181e7223 */ /* 0x000fe2000001001e */
[----:B------:R-:W-:Y:S01]  /*8300*/  FMUL.FTZ R37, R8, R35 ;  /* 0x0000002308257220 */ /* 0x000fe20000410000 */
[----:B------:R-:W-:Y:S01]  /*8310*/  FFMA.FTZ R45, R6, R39, R45 ;  /* 0x00000027062d7223 */ /* 0x000fe2000001002d */
[----:B------:R-:W-:-:S02]  /*8320*/  IMAD.U32 R10, R12, 0x10000, RZ ;  /* 0x000100000c0a7824 */ /* 0x000fc400078e00ff */
[-C--:B------:R-:W-:Y:S01]  /*8330*/  FMUL.FTZ R39, R8, R27.reuse ;  /* 0x0000001b08277220 */ /* 0x080fe20000410000 */
[----:B------:R-:W-:Y:S02]  /*8340*/  IMAD.U32 R6, R15, 0x10000, RZ ;  /* 0x000100000f067824 */ /* 0x000fe400078e00ff */
[----:B------:R-:W-:Y:S01]  /*8350*/  FFMA.FTZ R32, R4, R27, -R37 ;  /* 0x0000001b04207223 */ /* 0x000fe20000010825 */
[----:B------:R-:W-:Y:S02]  /*8360*/  IMAD.U32 R33, R11, 0x10000, RZ ;  /* 0x000100000b217824 */ /* 0x000fe400078e00ff */
[C---:B------:R-:W-:Y:S01]  /*8370*/  FMUL.FTZ R27, R31.reuse, R10 ;  /* 0x0000000a1f1b7220 */ /* 0x040fe20000410000 */
[----:B------:R-:W-:Y:S02]  /*8380*/  IMAD.U32 R24, R0, 0x10000, RZ ;  /* 0x0001000000187824 */ /* 0x000fe400078e00ff */
[----:B------:R-:W-:Y:S01]  /*8390*/  FMUL.FTZ R31, R31, R6 ;  /* 0x000000061f1f7220 */ /* 0x000fe20000410000 */
[----:B------:R-:W-:-:S02]  /*83a0*/  IMAD.U32 R8, R14, 0x10000, RZ ;  /* 0x000100000e087824 */ /* 0x000fc400078e00ff */
[----:B------:R-:W-:Y:S01]  /*83b0*/  FFMA.FTZ R39, R4, R35, R39 ;  /* 0x0000002304277223 */ /* 0x000fe20000010027 */
[----:B------:R-:W-:Y:S02]  /*83c0*/  IMAD.U32 R29, R7, 0x10000, RZ ;  /* 0x00010000071d7824 */ /* 0x000fe400078e00ff */
[C---:B------:R-:W-:Y:S01]  /*83d0*/  FMUL.FTZ R4, R33.reuse, R24 ;  /* 0x0000001821047220 */ /* 0x040fe20000410000 */
[C---:B------:R-:W-:Y:S01]  /*83e0*/  FFMA.FTZ R27, R26.reuse, R6, -R27 ;  /* 0x000000061a1b7223 */ /* 0x040fe2000001081b */
[----:B------:R-:W-:Y:S01]  /*83f0*/  FFMA.FTZ R31, R26, R10, R31 ;  /* 0x0000000a1a1f7223 */ /* 0x000fe2000001001f */
[-C--:B------:R-:W-:Y:S01]  /*8400*/  FMUL.FTZ R26, R33, R8.reuse ;  /* 0x00000008211a7220 */ /* 0x080fe20000410000 */
[----:B------:R-:W-:Y:S01]  /*8410*/  FFMA.FTZ R33, R29, R8, -R4 ;  /* 0x000000081d217223 */ /* 0x000fe20000010804 */
[----:B------:R-:W-:Y:S02]  /*8420*/  LOP3.LUT R9, R9, 0xffff0000, RZ, 0xc0, !PT ;  /* 0xffff000009097812 */ /* 0x000fe400078ec0ff */
[----:B------:R-:W-:Y:S01]  /*8430*/  LOP3.LUT R11, R11, 0xffff0000, RZ, 0xc0, !PT ;  /* 0xffff00000b0b7812 */ /* 0x000fe200078ec0ff */
[----:B------:R-:W-:Y:S01]  /*8440*/  FFMA.FTZ R29, R29, R24, R26 ;  /* 0x000000181d1d7223 */ /* 0x000fe2000001001a */
[----:B------:R-:W-:-:S02]  /*8450*/  LOP3.LUT R8, R12, 0xffff0000, RZ, 0xc0, !PT ;  /* 0xffff00000c087812 */ /* 0x000fc400078ec0ff */
[----:B------:R-:W-:Y:S02]  /*8460*/  LOP3.LUT R10, R0, 0xffff0000, RZ, 0xc0, !PT ;  /* 0xffff0000000a7812 */ /* 0x000fe400078ec0ff */
[----:B------:R-:W-:Y:S01]  /*8470*/  LOP3.LUT R4, R15, 0xffff0000, RZ, 0xc0, !PT ;  /* 0xffff00000f047812 */ /* 0x000fe200078ec0ff */
[----:B------:R-:W-:Y:S01]  /*8480*/  FMUL.FTZ R24, R9, R8 ;  /* 0x0000000809187220 */ /* 0x000fe20000410000 */
[----:B------:R-:W-:Y:S01]  /*8490*/  LOP3.LUT R6, R14, 0xffff0000, RZ, 0xc0, !PT ;  /* 0xffff00000e067812 */ /* 0x000fe200078ec0ff */
[----:B------:R-:W-:Y:S01]  /*84a0*/  FMUL.FTZ R34, R11, R10 ;  /* 0x0000000a0b227220 */ /* 0x000fe20000410000 */
[----:B------:R-:W-:Y:S01]  /*84b0*/  LOP3.LUT R7, R7, 0xffff0000, RZ, 0xc0, !PT ;  /* 0xffff000007077812 */ /* 0x000fe200078ec0ff */
[-C--:B------:R-:W-:Y:S01]  /*84c0*/  FMUL.FTZ R9, R9, R4.reuse ;  /* 0x0000000409097220 */ /* 0x080fe20000410000 */
[----:B------:R-:W-:Y:S01]  /*84d0*/  FFMA.FTZ R24, R5, R4, -R24 ;  /* 0x0000000405187223 */ /* 0x000fe20000010818 */
[-C--:B------:R-:W-:Y:S01]  /*84e0*/  FMUL.FTZ R11, R11, R6.reuse ;  /* 0x000000060b0b7220 */ /* 0x080fe20000410000 */
[----:B------:R-:W-:Y:S01]  /*84f0*/  F2FP.BF16.F32.PACK_AB R4, R32, R41 ;  /* 0x000000292004723e */ /* 0x000fe200000010ff */
[----:B------:R-:W-:Y:S01]  /*8500*/  FFMA.FTZ R34, R7, R6, -R34 ;  /* 0x0000000607227223 */ /* 0x000fe20000010822 */
[----:B------:R-:W-:Y:S01]  /*8510*/  FFMA.FTZ R26, R5, R8, R9 ;  /* 0x00000008051a7223 */ /* 0x000fe20000010009 */
[----:B------:R-:W-:Y:S01]  /*8520*/  FFMA.FTZ R40, R7, R10, R11 ;  /* 0x0000000a07287223 */ /* 0x000fe2000001000b */
[----:B------:R-:W-:-:S02]  /*8530*/  F2FP.BF16.F32.PACK_AB R6, R43, R38 ;  /* 0x000000262b06723e */ /* 0x000fc400000010ff */
[----:B------:R-:W-:Y:S02]  /*8540*/  F2FP.BF16.F32.PACK_AB R5, R24, R27 ;  /* 0x0000001b1805723e */ /* 0x000fe400000010ff */
[----:B------:R-:W-:Y:S02]  /*8550*/  F2FP.BF16.F32.PACK_AB R7, R34, R33 ;  /* 0x000000212207723e */ /* 0x000fe400000010ff */
[----:B------:R-:W-:Y:S02]  /*8560*/  F2FP.BF16.F32.PACK_AB R10, R45, R36 ;  /* 0x000000242d0a723e */ /* 0x000fe400000010ff */
[----:B------:R-:W-:Y:S01]  /*8570*/  F2FP.BF16.F32.PACK_AB R8, R39, R30 ;  /* 0x0000001e2708723e */ /* 0x000fe200000010ff */
[----:B------:R1:W-:Y:S01]  /*8580*/  STS.128 [R42+0x18400], R4 ;  /* 0x018400042a007388 */ /* 0x0003e20000000c00 */
[----:B------:R-:W-:Y:S02]  /*8590*/  F2FP.BF16.F32.PACK_AB R9, R26, R31 ;  /* 0x0000001f1a09723e */ /* 0x000fe400000010ff */
[----:B------:R-:W-:-:S05]  /*85a0*/  F2FP.BF16.F32.PACK_AB R11, R40, R29 ;  /* 0x0000001d280b723e */ /* 0x000fca00000010ff */
[----:B------:R1:W-:Y:S02]  /*85b0*/  STS.128 [R44+0x18400], R8 ;  /* 0x018400082c007388 */ /* 0x0003e40000000c00 */
.L_x_699:
[----:B------:R-:W-:Y:S05]  /*85c0*/  BSYNC B1 ;  /* 0x0000000000017941 */ /* 0x000fea0003800000 */
.L_x_698:
[----:B------:R-:W-:Y:S05]  /*85d0*/  @P0 BRA `(.L_x_690) ;  /* 0x00000004004c0947 */ /* 0x000fea0003800000 */
[----:B-1----:R-:W2:Y:S01]  /*85e0*/  LDL R42, [R1+0x64] ;  /* 0x00006400012a7983 */ /* 0x002ea20000100800 */
[----:B------:R-:W-:Y:S01]  /*85f0*/  IMAD.IADD R4, R16, 0x1, R25 ;  /* 0x0000000110047824 */ /* 0x000fe200078e0219 */
[----:B------:R-:W-:-:S04]  /*8600*/  SHF.R.U32.HI R5, RZ, 0x3, R209 ;  /* 0x00000003ff057819 */ /* 0x000fc800000116d1 */
[----:B------:R-:W-:-:S04]  /*8610*/  LOP3.LUT R4, R209, 0x38, R4, 0xf8, !PT ;  /* 0x00000038d1047812 */ /* 0x000fc800078ef804 */
[----:B------:R-:W-:-:S05]  /*8620*/  LOP3.LUT R5, R4, R5, RZ, 0x3c, !PT ;  /* 0x0000000504057212 */ /* 0x000fca00078e3cff */
[----:B------:R-:W-:-:S04]  /*8630*/  IMAD.IADD R8, R212, 0x1, R5 ;  /* 0x00000001d4087824 */ /* 0x000fc800078e0205 */
[----:B0-----:R-:W-:-:S05]  /*8640*/  IMAD R24, R8, 0x2, R19 ;  /* 0x0000000208187824 */ /* 0x001fca00078e0213 */
[----:B------:R-:W0:Y:S01]  /*8650*/  LDS.128 R8, [R24+0x18400] ;  /* 0x0184000018087984 */ /* 0x000e220000000c00 */
[C---:B------:R-:W-:Y:S02]  /*8660*/  IMAD.U32 R37, R21.reuse, 0x10000, RZ ;  /* 0x0001000015257824 */ /* 0x040fe400078e00ff */
[C---:B------:R-:W-:Y:S01]  /*8670*/  IMAD.U32 R35, R20.reuse, 0x10000, RZ ;  /* 0x0001000014237824 */ /* 0x040fe200078e00ff */
[----:B------:R-:W-:Y:S02]  /*8680*/  LOP3.LUT R38, R21, 0xffff0000, RZ, 0xc0, !PT ;  /* 0xffff000015267812 */ /* 0x000fe400078ec0ff */
[----:B------:R-:W-:Y:S01]  /*8690*/  LOP3.LUT R20, R20, 0xffff0000, RZ, 0xc0, !PT ;  /* 0xffff000014147812 */ /* 0x000fe200078ec0ff */
[----:B------:R-:W-:Y:S02]  /*86a0*/  IMAD.U32 R41, R13, 0x10000, RZ ;  /* 0x000100000d297824 */ /* 0x000fe400078e00ff */
[----:B------:R-:W-:Y:S02]  /*86b0*/  IMAD.U32 R43, R0, 0x10000, RZ ;  /* 0x00010000002b7824 */ /* 0x000fe400078e00ff */
[----:B------:R-:W-:-:S02]  /*86c0*/  IMAD.U32 R39, R14, 0x10000, RZ ;  /* 0x000100000e277824 */ /* 0x000fc400078e00ff */
[----:B------:R-:W-:Y:S02]  /*86d0*/  IMAD.U32 R36, R15, 0x10000, RZ ;  /* 0x000100000f247824 */ /* 0x000fe400078e00ff */
[C---:B0-----:R-:W-:Y:S01]  /*86e0*/  IMAD.U32 R30, R8.reuse, 0x10000, RZ ;  /* 0x00010000081e7824 */ /* 0x041fe200078e00ff */
[----:B------:R-:W-:-:S03]  /*86f0*/  LOP3.LUT R8, R8, 0xffff0000, RZ, 0xc0, !PT ;  /* 0xffff000008087812 */ /* 0x000fc600078ec0ff */
[-C--:B------:R-:W-:Y:S01]  /*8700*/  FMUL.FTZ R34, R37, R30.reuse ;  /* 0x0000001e25227220 */ /* 0x080fe20000410000 */
[----:B------:R-:W-:Y:S01]  /*8710*/  FMUL.FTZ R30, R35, R30 ;  /* 0x0000001e231e7220 */ /* 0x000fe20000410000 */
[----:B------:R-:W-:Y:S01]  /*8720*/  FMUL.FTZ R21, R38, R8 ;  /* 0x0000000826157220 */ /* 0x000fe20000410000 */
[C---:B------:R-:W-:Y:S01]  /*8730*/  IMAD.U32 R32, R10.reuse, 0x10000, RZ ;  /* 0x000100000a207824 */ /* 0x040fe200078e00ff */
[----:B------:R-:W-:Y:S01]  /*8740*/  LOP3.LUT R10, R10, 0xffff0000, RZ, 0xc0, !PT ;  /* 0xffff00000a0a7812 */ /* 0x000fe200078ec0ff */
[C---:B------:R-:W-:Y:S01]  /*8750*/  IMAD.U32 R33, R11.reuse, 0x10000, RZ ;  /* 0x000100000b217824 */ /* 0x040fe200078e00ff */
[----:B------:R-:W-:Y:S01]  /*8760*/  LOP3.LUT R11, R11, 0xffff0000, RZ, 0xc0, !PT ;  /* 0xffff00000b0b7812 */ /* 0x000fe200078ec0ff */
[C---:B------:R-:W-:Y:S01]  /*8770*/  IMAD.U32 R31, R9.reuse, 0x10000, RZ ;  /* 0x00010000091f7824 */ /* 0x040fe200078e00ff */
[----:B------:R-:W-:Y:S01]  /*8780*/  LOP3.LUT R9, R9, 0xffff0000, RZ, 0xc0, !PT ;  /* 0xffff000009097812 */ /* 0x000fe200078ec0ff */
[----:B------:R-:W-:Y:S01]  /*8790*/  IMAD.U32 R40, R12, 0x10000, RZ ;  /* 0x000100000c287824 */ /* 0x000fe200078e00ff */
[----:B------:R-:W-:Y:S01]  /*87a0*/  LOP3.LUT R15, R15, 0xffff0000, RZ, 0xc0, !PT ;  /* 0xffff00000f0f7812 */ /* 0x000fe200078ec0ff */
[----:B--2---:R-:W0:Y:S02]  /*87b0*/  LDS.128 R4, [R42+0x18400] ;  /* 0x018400002a047984 */ /* 0x004e240000000c00 */
[C---:B0-----:R-:W-:Y:S01]  /*87c0*/  IMAD.U32 R25, R4.reuse, 0x10000, RZ ;  /* 0x0001000004197824 */ /* 0x041fe200078e00ff */
[----:B------:R-:W-:-:S03]  /*87d0*/  LOP3.LUT R4, R4, 0xffff0000, RZ, 0xc0, !PT ;  /* 0xffff000004047812 */ /* 0x000fc600078ec0ff */
[-C--:B------:R-:W-:Y:S01]  /*87e0*/  FFMA.FTZ R34, R35, R25.reuse, -R34 ;  /* 0x0000001923227223 */ /* 0x080fe20000010822 */
[----:B------:R-:W-:Y:S01]  /*87f0*/  FFMA.FTZ R30, R37, R25, R30 ;  /* 0x00000019251e7223 */ /* 0x000fe2000001001e */
[C---:B------:R-:W-:Y:S01]  /*8800*/  FMUL.FTZ R25, R20.reuse, R8 ;  /* 0x0000000814197220 */ /* 0x040fe20000410000 */
[-C--:B------:R-:W-:Y:S01]  /*8810*/  FFMA.FTZ R21, R20, R4.reuse, -R21 ;  /* 0x0000000414157223 */ /* 0x080fe20000010815 */
[----:B------:R-:W-:Y:S01]  /*8820*/  IMAD.U32 R27, R6, 0x10000, RZ ;  /* 0x00010000061b7824 */ /* 0x000fe200078e00ff */
[C---:B------:R-:W-:Y:S01]  /*8830*/  LOP3.LUT R8, R3.reuse, 0xffff0000, RZ, 0xc0, !PT ;  /* 0xffff000003087812 */ /* 0x040fe200078ec0ff */
[----:B------:R-:W-:Y:S01]  /*8840*/  FFMA.FTZ R25, R38, R4, R25 ;  /* 0x0000000426197223 */ /* 0x000fe20000010019 */
[----:B------:R-:W-:Y:S02]  /*8850*/  IMAD.U32 R37, R3, 0x10000, RZ ;  /* 0x0001000003257824 */ /* 0x000fe400078e00ff */
[----:B------:R-:W-:Y:S01]  /*8860*/  FMUL.FTZ R4, R41, R32 ;  /* 0x0000002029047220 */ /* 0x000fe20000410000 */
[----:B------:R-:W-:-:S02]  /*8870*/  LOP3.LUT R20, R13, 0xffff0000, RZ, 0xc0, !PT ;  /* 0xffff00000d147812 */ /* 0x000fc400078ec0ff */
[----:B------:R-:W-:Y:S01]  /*8880*/  LOP3.LUT R6, R6, 0xffff0000, RZ, 0xc0, !PT ;  /* 0xffff000006067812 */ /* 0x000fe200078ec0ff */
[C---:B------:R-:W-:Y:S01]  /*8890*/  FMUL.FTZ R32, R37.reuse, R32 ;  /* 0x0000002025207220 */ /* 0x040fe20000410000 */
[----:B------:R-:W-:Y:S01]  /*88a0*/  FFMA.FTZ R3, R37, R27, -R4 ;  /* 0x0000001b25037223 */ /* 0x000fe20000010804 */
[-C--:B------:R-:W-:Y:S01]  /*88b0*/  FMUL.FTZ R13, R20, R10.reuse ;  /* 0x0000000a140d7220 */ /* 0x080fe20000410000 */
[C---:B------:R-:W-:Y:S01]  /*88c0*/  FMUL.FTZ R37, R8.reuse, R10 ;  /* 0x0000000a08257220 */ /* 0x040fe20000410000 */
[----:B------:R-:W-:Y:S02]  /*88d0*/  IMAD.U32 R29, R7, 0x10000, RZ ;  /* 0x00010000071d7824 */ /* 0x000fe400078e00ff */
[-C--:B------:R-:W-:Y:S01]  /*88e0*/  FMUL.FTZ R4, R43, R33.reuse ;  /* 0x000000212b047220 */ /* 0x080fe20000410000 */
[-C--:B------:R-:W-:Y:S01]  /*88f0*/  FFMA.FTZ R8, R8, R6.reuse, -R13 ;  /* 0x0000000608087223 */ /* 0x080fe2000001080d */
[----:B------:R-:W-:Y:S01]  /*8900*/  FFMA.FTZ R37, R20, R6, R37 ;  /* 0x0000000614257223 */ /* 0x000fe20000010025 */
[C---:B------:R-:W-:Y:S01]  /*8910*/  FMUL.FTZ R6, R39.reuse, R33 ;  /* 0x0000002127067220 */ /* 0x040fe20000410000 */
[----:B------:R-:W-:Y:S01]  /*8920*/  FFMA.FTZ R13, R39, R29, -R4 ;  /* 0x0000001d270d7223 */ /* 0x000fe20000010804 */
[----:B------:R-:W-:Y:S01]  /*8930*/  FFMA.FTZ R10, R41, R27, R32 ;  /* 0x0000001b290a7223 */ /* 0x000fe20000010020 */
[----:B------:R-:W-:-:S02]  /*8940*/  LOP3.LUT R33, R12, 0xffff0000, RZ, 0xc0, !PT ;  /* 0xffff00000c217812 */ /* 0x000fc400078ec0ff */
[----:B------:R-:W-:Y:S02]  /*8950*/  LOP3.LUT R39, R0, 0xffff0000, RZ, 0xc0, !PT ;  /* 0xffff000000277812 */ /* 0x000fe400078ec0ff */
[----:B------:R-:W-:Y:S01]  /*8960*/  LOP3.LUT R27, R14, 0xffff0000, RZ, 0xc0, !PT ;  /* 0xffff00000e1b7812 */ /* 0x000fe200078ec0ff */
[C---:B------:R-:W-:Y:S01]  /*8970*/  IMAD.U32 R26, R5.reuse, 0x10000, RZ ;  /* 0x00010000051a7824 */ /* 0x040fe200078e00ff */
[----:B------:R-:W-:Y:S01]  /*8980*/  LOP3.LUT R5, R5, 0xffff0000, RZ, 0xc0, !PT ;  /* 0xffff000005057812 */ /* 0x000fe200078ec0ff */
[----:B------:R-:W-:Y:S01]  /*8990*/  FFMA.FTZ R29, R43, R29, R6 ;  /* 0x0000001d2b1d7223 */ /* 0x000fe20000010006 */
[----:B------:R-:W-:Y:S01]  /*89a0*/  LOP3.LUT R7, R7, 0xffff0000, RZ, 0xc0, !PT ;  /* 0xffff000007077812 */ /* 0x000fe200078ec0ff */
[----:B------:R-:W-:Y:S01]  /*89b0*/  FMUL.FTZ R35, R40, R31 ;  /* 0x0000001f28237220 */ /* 0x000fe20000410000 */
[----:B------:R-:W-:Y:S01]  /*89c0*/  FMUL.FTZ R0, R33, R9 ;  /* 0x0000000921007220 */ /* 0x000fe20000410000 */
[----:B------:R-:W-:Y:S01]  /*89d0*/  FMUL.FTZ R6, R39, R11 ;  /* 0x0000000b27067220 */ /* 0x000fe20000410000 */
[C---:B------:R-:W-:Y:S01]  /*89e0*/  FMUL.FTZ R31, R36.reuse, R31 ;  /* 0x0000001f241f7220 */ /* 0x040fe20000410000 */
[----:B------:R-:W-:Y:S01]  /*89f0*/  FMUL.FTZ R4, R15, R9 ;  /* 0x000000090f047220 */ /* 0x000fe20000410000 */
[----:B------:R-:W-:Y:S01]  /*8a00*/  FMUL.FTZ R20, R27, R11 ;  /* 0x0000000b1b147220 */ /* 0x000fe20000410000 */
[-C--:B------:R-:W-:Y:S01]  /*8a10*/  FFMA.FTZ R35, R36, R26.reuse, -R35 ;  /* 0x0000001a24237223 */ /* 0x080fe20000010823 */
[----:B------:R-:W-:Y:S01]  /*8a20*/  FFMA.FTZ R0, R15, R5, -R0 ;  /* 0x000000050f007223 */ /* 0x000fe20000010800 */
[----:B------:R-:W-:Y:S01]  /*8a30*/  FFMA.FTZ R14, R27, R7, -R6 ;  /* 0x000000071b0e7223 */ /* 0x000fe20000010806 */
[----:B------:R-:W-:Y:S01]  /*8a40*/  FFMA.FTZ R31, R40, R26, R31 ;  /* 0x0000001a281f7223 */ /* 0x000fe2000001001f */
[----:B------:R-:W-:Y:S01]  /*8a50*/  FFMA.FTZ R12, R33, R5, R4 ;  /* 0x00000005210c7223 */ /* 0x000fe20000010004 */
[----:B------:R-:W-:Y:S01]  /*8a60*/  FFMA.FTZ R20, R39, R7, R20 ;  /* 0x0000000727147223 */ /* 0x000fe20000010014 */
[----:B------:R-:W-:-:S02]  /*8a70*/  F2FP.BF16.F32.PACK_AB R6, R8, R3 ;  /* 0x000000030806723e */ /* 0x000fc400000010ff */
[----:B------:R-:W-:Y:S02]  /*8a80*/  F2FP.BF16.F32.PACK_AB R4, R21, R34 ;  /* 0x000000221504723e */ /* 0x000fe400000010ff */
[----:B------:R-:W-:Y:S02]  /*8a90*/  F2FP.BF16.F32.PACK_AB R5, R0, R35 ;  /* 0x000000230005723e */ /* 0x000fe400000010ff */
[----:B------:R-:W-:Y:S02]  /*8aa0*/  F2FP.BF16.F32.PACK_AB R7, R14, R13 ;  /* 0x0000000d0e07723e */ /* 0x000fe400000010ff */
[----:B------:R-:W-:Y:S02]  /*8ab0*/  F2FP.BF16.F32.PACK_AB R10, R37, R10 ;  /* 0x0000000a250a723e */ /* 0x000fe400000010ff */
[----:B------:R-:W-:Y:S02]  /*8ac0*/  F2FP.BF16.F32.PACK_AB R8, R25, R30 ;  /* 0x0000001e1908723e */ /* 0x000fe400000010ff */
[----:B------:R-:W-:-:S02]  /*8ad0*/  F2FP.BF16.F32.PACK_AB R9, R12, R31 ;  /* 0x0000001f0c09723e */ /* 0x000fc400000010ff */
[----:B------:R-:W-:Y:S01]  /*8ae0*/  F2FP.BF16.F32.PACK_AB R11, R20, R29 ;  /* 0x0000001d140b723e */ /* 0x000fe200000010ff */
[----:B------:R2:W-:Y:S04]  /*8af0*/  STS.128 [R42+0x18400], R4 ;  /* 0x018400042a007388 */ /* 0x0005e80000000c00 */
[----:B------:R2:W-:Y:S02]  /*8b00*/  STS.128 [R24+0x18400], R8 ;  /* 0x0184000818007388 */ /* 0x0005e40000000c00 */
.L_x_690:
[----:B------:R-:W-:Y:S05]  /*8b10*/  BSYNC B0 ;  /* 0x0000000000007941 */ /* 0x000fea0003800000 */
.L_x_679:
[----:B------:R-:W-:Y:S01]  /*8b20*/  @!PT LDS RZ, [RZ] ;  /* 0x00000000fffff984 */ /* 0x000fe20000000800 */
[----:B------:R-:W-:Y:S01]  /*8b30*/  @!PT LDS RZ, [RZ] ;  /* 0x00000000fffff984 */ /* 0x000fe20000000800 */
[----:B------:R-:W-:Y:S01]  /*8b40*/  @!PT LDS RZ, [RZ] ;  /* 0x00000000fffff984 */ /* 0x000fe20000000800 */
[----:B------:R-:W-:Y:S01]  /*8b50*/  @!PT LDS RZ, [RZ] ;  /* 0x00000000fffff984 */ /* 0x000fe20000000800 */
[----:B------:R4:W-:Y:S06]  /*8b60*/  MEMBAR.ALL.CTA ;  /* 0x0000000000007992 */ /* 0x0009ec0000008000 */
[----:B----4-:R-:W4:Y:S01]  /*8b70*/  FENCE.VIEW.ASYNC.S ;  /* 0x00000000000073c6 */ /* 0x010f220000000000 */
[----:B------:R-:W-:Y:S05]  /*8b80*/  WARPSYNC.ALL ;  /* 0x0000000000007948 */ /* 0x000fea0003800000 */
[----:B----4-:R-:W-:Y:S06]  /*8b90*/  BAR.SYNC.DEFER_BLOCKING 0xd, 0x100 ;  /* 0x0344000000007b1d */ /* 0x010fec0000010000 */
.L_x_676:
[----:B-123--:R-:W1:Y:S01]  /*8ba0*/  S2R R0, SR_TID.X ;  /* 0x0000000000007919 */ /* 0x00ee620000002100 */
[----:B------:R-:W-:Y:S05]  /*8bb0*/  WARPSYNC.ALL ;  /* 0x0000000000007948 */ /* 0x000fea0003800000 */
[----:B-1----:R-:W-:-:S05]  /*8bc0*/  SHF.R.U32.HI R0, RZ, 0x7, R0 ;  /* 0x00000007ff007819 */ /* 0x002fca0000011600 */
[----:B------:R-:W-:Y:S02]  /*8bd0*/  VIADD R72, R0, 0x8 ;  /* 0x0000000800487836 */ /* 0x000fe40000000000 */
[----:B------:R-:W-:-:S03]  /*8be0*/  IMAD.U32 R0, RZ, RZ, UR44 ;  /* 0x0000002cff007e24 */ /* 0x000fc6000f8e00ff */
[----:B------:R1:W-:Y:S02]  /*8bf0*/  BAR.SYNC.DEFER_BLOCKING R72, 0x100 ;  /* 0x000400480000751d */ /* 0x0003e40000010000 */
[----:B------:R-:W-:-:S13]  /*8c00*/  ISETP.NE.AND P0, PT, R0, 0x3, PT ;  /* 0x000000030000780c */ /* 0x000fda0003f05270 */
[----:B-1----:R-:W-:Y:S05]  /*8c10*/  @!P0 BRA `(.L_x_700) ;  /* 0x0000000000048947 */ /* 0x002fea0003800000 */
[----:B------:R-:W-:Y:S01]  /*8c20*/  BPT.TRAP 0x1 ;  /* 0x000000040000795c */ /* 0x000fe20000300000 */
.L_x_700:
[----:B------:R-:W-:Y:S01]  /*8c30*/  IMAD R15, R200, 0x8, R19 ;  /* 0x00000008c80f7824 */ /* 0x000fe200078e0213 */
[----:B------:R-:W-:-:S04]  /*8c40*/  SHF.L.U32 R20, R208, 0x1f, RZ ;  /* 0x0000001fd0147819 */ /* 0x000fc800000006ff */
[----:B------:R1:W2:Y:S01]  /*8c50*/  SYNCS.PHASECHK.TRANS64.TRYWAIT P1, [R15+URZ+0x22830], R20 ;  /* 0x022830140f0075a7 */ /* 0x0002a2000802017f */
[----:B------:R-:W-:Y:S05]  /*8c60*/  @!P0 BRA `(.L_x_701) ;  /* 0x0000000000048947 */ /* 0x000fea0003800000 */
[----:B------:R-:W-:Y:S01]  /*8c70*/  BPT.TRAP 0x1 ;  /* 0x000000040000795c */ /* 0x000fe20000300000 */
.L_x_701:
[----:B------:R-:W-:Y:S01]  /*8c80*/  VIADD R0, R19, 0x1c400 ;  /* 0x0001c40013007836 */ /* 0x000fe20000000000 */
[----:B------:R-:W-:Y:S01]  /*8c90*/  LOP3.LUT R4, R28, 0x10000, RZ, 0xfc, !PT ;  /* 0x000100001c047812 */ /* 0x000fe200078efcff */
[----:B------:R-:W-:-:S03]  /*8ca0*/  IMAD.MOV.U32 R5, RZ, RZ, 0x40000040 ;  /* 0x40000040ff057424 */ /* 0x000fc600078e00ff */
[----:B------:R-:W-:-:S04]  /*8cb0*/  SHF.R.U32.HI R0, RZ, 0x4, R0 ;  /* 0x00000004ff007819 */ /* 0x000fc80000011600 */
[----:B------:R-:W-:-:S04]  /*8cc0*/  LOP3.LUT R0, R0, 0x3fff, RZ, 0xc0, !PT ;  /* 0x00003fff00007812 */ /* 0x000fc800078ec0ff */
[----:B------:R-:W-:Y:S01]  /*8cd0*/  LOP3.LUT R0, R0, 0x10000, RZ, 0xfc, !PT ;  /* 0x0001000000007812 */ /* 0x000fe200078efcff */
[----:B--2---:R-:W-:Y:S06]  /*8ce0*/  @P1 BRA `(.L_x_702) ;  /* 0x0000000000081947 */ /* 0x004fec0003800000 */
[----:B------:R-:W2:Y:S02]  /*8cf0*/  SYNCS.PHASECHK.TRANS64.TRYWAIT P1, [R15+URZ+0x22830], R20 ;  /* 0x022830140f0075a7 */ /* 0x000ea4000802017f */
[----:B--2---:R-:W-:Y:S05]  /*8d00*/  @!P1 BRA `(.L_x_703) ;  /* 0x00000114001c9947 */ /* 0x004fea0003800000 */
.L_x_702:
[----:B------:R-:W-:Y:S01]  /*8d10*/  IMAD R12, R200, 0x300, R0 ;  /* 0x00000300c80c7824 */ /* 0x000fe200078e0200 */
[----:B------:R-:W-:Y:S05]  /*8d20*/  WARPSYNC.ALL ;  /* 0x0000000000007948 */ /* 0x000fea0003800000 */
[----:B0-----:R-:W-:Y:S01]  /*8d30*/  IMAD.MOV.U32 R13, RZ, RZ, 0x40000040 ;  /* 0x40000040ff0d7424 */ /* 0x001fe200078e00ff */
[C---:B------:R-:W-:Y:S01]  /*8d40*/  R2UR UR4, R4.reuse ;  /* 0x00000000040472ca */ /* 0x040fe200000e0000 */
[----:B------:R-:W-:Y:S01]  /*8d50*/  WARPGROUP.ARRIVE ;  /* 0x00000000000079c5 */ /* 0x000fe20000000000 */
[----:B------:R-:W-:Y:S01]  /*8d60*/  R2UR UR5, R5 ;  /* 0x00000000050572ca */ /* 0x000fe200000e0000 */
[----:B------:R-:W-:Y:S01]  /*8d70*/  VIADD R10, R4, 0x2 ;  /* 0x00000002040a7836 */ /* 0x000fe20000000000 */
[C---:B------:R-:W-:Y:S01]  /*8d80*/  R2UR UR6, R12.reuse ;  /* 0x000000000c0672ca */ /* 0x040fe200000e0000 */
[----:B------:R-:W-:Y:S01]  /*8d90*/  VIADD R6, R12, 0x2 ;  /* 0x000000020c067836 */ /* 0x000fe20000000000 */
[----:B------:R-:W-:Y:S01]  /*8da0*/  R2UR UR7, R13 ;  /* 0x000000000d0772ca */ /* 0x000fe200000e0000 */
[----:B------:R-:W-:Y:S01]  /*8db0*/  IMAD.MOV.U32 R11, RZ, RZ, 0x40000040 ;  /* 0x40000040ff0b7424 */ /* 0x000fe200078e00ff */
[----:B------:R-:W0:Y:S01]  /*8dc0*/  S2R R73, SR_TID.X ;  /* 0x0000000000497919 */ /* 0x000e220000002100 */
[----:B------:R-:W-:-:S02]  /*8dd0*/  IMAD.MOV.U32 R7, RZ, RZ, 0x40000040 ;  /* 0x40000040ff077424 */ /* 0x000fc400078e00ff */
[----:B------:R-:W-:Y:S02]  /*8de0*/  VIADD R8, R4, 0x4 ;  /* 0x0000000404087836 */ /* 0x000fe40000000000 */
[----:B------:R-:W-:Y:S02]  /*8df0*/  IMAD.MOV.U32 R9, RZ, RZ, 0x40000040 ;  /* 0x40000040ff097424 */ /* 0x000fe400078e00ff */
[----:B------:R-:W-:Y:S02]  /*8e00*/  IMAD.MOV.U32 R13, RZ, RZ, 0x40000040 ;  /* 0x40000040ff0d7424 */ /* 0x000fe400078e00ff */
[----:B------:R-:W-:Y:S02]  /*8e10*/  IMAD R152, R173, -0x60, R152 ;  /* 0xffffffa0ad987824 */ /* 0x000fe400078e0298 */
[----:B------:R-:W-:Y:S01]  /*8e20*/  HGMMA.64x96x16.F32.BF16 R24, gdesc[UR4], RZ, !UPT, gsb0 ;  /* 0x01600000041879f0 */ /* 0x000fe2000c0018ff */
[----:B------:R-:W-:Y:S02]  /*8e30*/  R2UR UR4, R10 ;  /* 0x000000000a0472ca */ /* 0x000fe400000e0000 */
[----:B------:R-:W-:-:S02]  /*8e40*/  R2UR UR5, R11 ;  /* 0x000000000b0572ca */ /* 0x000fc400000e0000 */
[----:B------:R-:W-:Y:S01]  /*8e50*/  R2UR UR6, R6 ;  /* 0x00000000060672ca */ /* 0x000fe200000e0000 */
[C---:B------:R-:W-:Y:S01]  /*8e60*/  VIADD R6, R12.reuse, 0x4 ;  /* 0x000000040c067836 */ /* 0x040fe20000000000 */
[----:B------:R-:W-:Y:S01]  /*8e70*/  R2UR UR7, R7 ;  /* 0x00000000070772ca */ /* 0x000fe200000e0000 */
[----:B------:R-:W-:Y:S01]  /*8e80*/  IMAD.MOV.U32 R7, RZ, RZ, 0x40000040 ;  /* 0x40000040ff077424 */ /* 0x000fe200078e00ff */
[----:B------:R-:W-:Y:S01]  /*8e90*/  IADD3 R152, -R225, 0x60, R152 ;  /* 0x00000060e1987810 */ /* 0x000fe20007ffe198 */
[----:B------:R-:W-:-:S03]  /*8ea0*/  VIADD R12, R12, 0x6 ;  /* 0x000000060c0c7836 */ /* 0x000fc60000000000 */
[C---:B------:R-:W-:Y:S02]  /*8eb0*/  ISETP.GT.AND P2, PT, R152.reuse, RZ, PT ;  /* 0x000000ff9800720c */ /* 0x040fe40003f44270 */
[C---:B------:R-:W-:Y:S02]  /*8ec0*/  ISETP.GT.AND P3, PT, R152.reuse, 0x1, PT ;  /* 0x000000019800780c */ /* 0x040fe40003f64270 */
[C---:B------:R-:W-:Y:S02]  /*8ed0*/  ISETP.GT.AND P4, PT, R152.reuse, 0x8, PT ;  /* 0x000000089800780c */ /* 0x040fe40003f84270 */
[C---:B------:R-:W-:Y:S02]  /*8ee0*/  ISETP.GT.AND P5, PT, R152.reuse, 0x9, PT ;  /* 0x000000099800780c */ /* 0x040fe40003fa4270 */
[----:B------:R-:W-:Y:S02]  /*8ef0*/  ISETP.GT.AND P1, PT, R152, 0x10, PT ;  /* 0x000000109800780c */ /* 0x000fe40003f24270 */
[----:B0-----:R-:W-:Y:S01]  /*8f00*/  LOP3.LUT R73, R73, 0x7f, RZ, 0xc0, !PT ;  /* 0x0000007f49497812 */ /* 0x001fe200078ec0ff */
[----:B------:R-:W-:-:S02]  /*8f10*/  WARPGROUP.DEPBAR.LE gsb0, 0x0 ;  /* 0x00008000000079c5 */ /* 0x000fc40000010000 */
[----:B------:R-:W-:-:S06]  /*8f20*/  WARPGROUP.ARRIVE ;  /* 0x00000000000079c5 */ /* 0x000fcc0000000000 */
[----:B------:R-:W-:Y:S01]  /*8f30*/  HGMMA.64x96x16.F32.BF16 R24, gdesc[UR4], R24, gsb0 ;  /* 0x01600000041879f0 */ /* 0x000fe20008001818 */
[----:B------:R-:W-:Y:S02]  /*8f40*/  R2UR UR4, R8 ;  /* 0x00000000080472ca */ /* 0x000fe400000e0000 */
[----:B------:R-:W-:Y:S02]  /*8f50*/  R2UR UR5, R9 ;  /* 0x00000000090572ca */ /* 0x000fe400000e0000 */
[----:B------:R-:W-:Y:S01]  /*8f60*/  R2UR UR6, R6 ;  /* 0x00000000060672ca */ /* 0x000fe200000e0000 */
[----:B------:R-:W-:Y:S01]  /*8f70*/  VIADD R6, R4, 0x6 ;  /* 0x0000000604067836 */ /* 0x000fe20000000000 */
[----:B------:R-:W-:Y:S01]  /*8f80*/  R2UR UR7, R7 ;  /* 0x00000000070772ca */ /* 0x000fe200000e0000 */
[----:B------:R-:W-:Y:S01]  /*8f90*/  IMAD.MOV.U32 R7, RZ, RZ, 0x40000040 ;  /* 0x40000040ff077424 */ /* 0x000fe200078e00ff */
[----:B------:R-:W-:Y:S02]  /*8fa0*/  WARPGROUP.DEPBAR.LE gsb0, 0x0 ;  /* 0x00008000000079c5 */ /* 0x000fe40000010000 */
[----:B------:R-:W-:-:S09]  /*8fb0*/  WARPGROUP.ARRIVE ;  /* 0x00000000000079c5 */ /* 0x000fd20000000000 */
[----:B------:R-:W-:Y:S01]  /*8fc0*/  HGMMA.64x96x16.F32.BF16 R24, gdesc[UR4], R24, gsb0 ;  /* 0x01600000041879f0 */ /* 0x000fe20008001818 */
[----:B------:R-:W-:Y:S02]  /*8fd0*/  R2UR UR4, R6 ;  /* 0x00000000060472ca */ /* 0x000fe400000e0000 */
[----:B------:R-:W-:Y:S02]  /*8fe0*/  R2UR UR5, R7 ;  /* 0x00000000070572ca */ /* 0x000fe400000e0000 */
[----:B------:R-:W-:Y:S02]  /*8ff0*/  R2UR UR6, R12 ;  /* 0x000000000c0672ca */ /* 0x000fe400000e0000 */
[----:B------:R-:W-:Y:S01]  /*9000*/  R2UR UR7, R13 ;  /* 0x000000000d0772ca */ /* 0x000fe200000e0000 */
[----:B------:R-:W-:Y:S02]  /*9010*/  WARPGROUP.DEPBAR.LE gsb0, 0x0 ;  /* 0x00008000000079c5 */ /* 0x000fe40000010000 */
[----:B------:R-:W-:-:S10]  /*9020*/  WARPGROUP.ARRIVE ;  /* 0x00000000000079c5 */ /* 0x000fd40000000000 */
[----:B------:R-:W-:Y:S01]  /*9030*/  HGMMA.64x96x16.F32.BF16 R24, gdesc[UR4], R24, gsb0 ;  /* 0x01600000041879f0 */ /* 0x000fe20008001818 */
[----:B------:R-:W-:Y:S02]  /*9040*/  ULDC UR4, c[0x0][0x988] ;  /* 0x0002620000047ab9 */ /* 0x000fe40000000800 */
        /* <DEDUP_REMOVED lines=84> */
[----:B------:R-:W-:Y:S02]  /*9590*/  FMNMX.FTZ R3, R68, R3, !PT ;  /* 0x0000000344037209 */ /* 0x000fe40007810000 */
[----:B------:R-:W-:Y:S02]  /*95a0*/  FMNMX.FTZ R21, R26, R27, !PT ;  /* 0x0000001b1a157209 */ /* 0x000fe40007810000 */
[----:B------:R-:W-:Y:S01]  /*95b0*/  FMNMX.FTZ R29, R108, R3, !PT ;  /* 0x000000036c1d7209 */ /* 0x000fe20007810000 */
[----:B------:R-:W-:Y:S01]  /*95c0*/  IMAD.U32 R3, RZ, RZ, UR4 ;  /* 0x00000004ff037e24 */ /* 0x000fe2000f8e00ff */
[----:B------:R-:W-:Y:S02]  /*95d0*/  FMNMX.FTZ R21, R30, R21, !PT ;  /* 0x000000151e157209 */ /* 0x000fe40007810000 */
[----:B------:R-:W-:Y:S01]  /*95e0*/  FSEL R66, R66, -INF , P2 ;  /* 0xff80000042427808 */ /* 0x000fe20001000000 */
[----:B------:R-:W0:Y:S01]  /*95f0*/  SHFL.BFLY PT, R12, R29, 0x2, 0x1f ;  /* 0x0c401f001d0c7f89 */ /* 0x000e2200000e0000 */
[----:B------:R-:W-:-:S02]  /*9600*/  FMNMX.FTZ R21, R14, R21, !PT ;  /* 0x000000150e157209 */ /* 0x000fc40007810000 */
[----:B------:R-:W-:Y:S02]  /*9610*/  FSEL R70, R70, -INF , P4 ;  /* 0xff80000046467808 */ /* 0x000fe40002000000 */
[----:B------:R-:W-:-:S04]  /*9620*/  FMNMX.FTZ R21, R34, R21, !PT ;  /* 0x0000001522157209 */ /* 0x000fc80007810000 */
[----:B------:R-:W-:-:S04]  /*9630*/  FMNMX.FTZ R21, R24, R21, !PT ;  /* 0x0000001518157209 */ /* 0x000fc80007810000 */
[----:B------:R-:W-:-:S04]  /*9640*/  FMNMX.FTZ R21, R38, R21, !PT ;  /* 0x0000001526157209 */ /* 0x000fc80007810000 */
[----:B------:R-:W-:-:S04]  /*9650*/  FMNMX.FTZ R21, R28, R21, !PT ;  /* 0x000000151c157209 */ /* 0x000fc80007810000 */
[----:B------:R-:W-:Y:S02]  /*9660*/  FMNMX.FTZ R21, R42, R21, !PT ;  /* 0x000000152a157209 */ /* 0x000fe40007810000 */
[----:B0-----:R-:W-:Y:S02]  /*9670*/  FMNMX.FTZ R31, R29, R12, !PT ;  /* 0x0000000c1d1f7209 */ /* 0x001fe40007810000 */
[----:B------:R-:W-:-:S03]  /*9680*/  FMNMX.FTZ R29, R32, R21, !PT ;  /* 0x00000015201d7209 */ /* 0x000fc60007810000 */
[----:B------:R-:W0:Y:S01]  /*9690*/  SHFL.BFLY PT, R12, R31, 0x1, 0x1f ;  /* 0x0c201f001f0c7f89 */ /* 0x000e2200000e0000 */
[----:B------:R-:W-:-:S04]  /*96a0*/  FMNMX.FTZ R29, R46, R29, !PT ;  /* 0x0000001d2e1d7209 */ /* 0x000fc80007810000 */
[----:B------:R-:W-:-:S04]  /*96b0*/  FMNMX.FTZ R29, R36, R29, !PT ;  /* 0x0000001d241d7209 */ /* 0x000fc80007810000 */
[----:B------:R-:W-:Y:S02]  /*96c0*/  FMNMX.FTZ R29, R50, R29, !PT ;  /* 0x0000001d321d7209 */ /* 0x000fe40007810000 */
[----:B0-----:R-:W-:Y:S02]  /*96d0*/  FMNMX.FTZ R12, R31, R12, !PT ;  /* 0x0000000c1f0c7209 */ /* 0x001fe40007810000 */
[----:B------:R-:W-:Y:S02]  /*96e0*/  FMNMX.FTZ R31, R40, R29, !PT ;  /* 0x0000001d281f7209 */ /* 0x000fe40007810000 */
[C---:B------:R-:W-:Y:S01]  /*96f0*/  FSETP.NEU.FTZ.AND P6, PT, R12.reuse, -INF , PT ;  /* 0xff8000000c00780b */ /* 0x040fe20003fdd000 */
[----:B------:R-:W-:Y:S01]  /*9700*/  FMUL.FTZ R25, R12, R3 ;  /* 0x000000030c197220 */ /* 0x000fe20000410000 */
[----:B------:R-:W-:-:S04]  /*9710*/  FMNMX.FTZ R31, R54, R31, !PT ;  /* 0x0000001f361f7209 */ /* 0x000fc80007810000 */
[----:B------:R-:W-:Y:S02]  /*9720*/  FMNMX.FTZ R31, R44, R31, !PT ;  /* 0x0000001f2c1f7209 */ /* 0x000fe40007810000 */
[----:B------:R-:W-:Y:S02]  /*9730*/  FSEL R25, R25, RZ, P6 ;  /* 0x000000ff19197208 */ /* 0x000fe40003000000 */
[----:B------:R-:W-:-:S03]  /*9740*/  FMNMX.FTZ R31, R58, R31, !PT ;  /* 0x0000001f3a1f7209 */ /* 0x000fc60007810000 */
[--C-:B-----5:R-:W-:Y:S01]  /*9750*/  FFMA.FTZ R154, R80, R3, -R25.reuse ;  /* 0x00000003509a7223 */ /* 0x120fe20000010819 */
[----:B------:R-:W-:Y:S01]  /*9760*/  FMNMX.FTZ R33, R48, R31, !PT ;  /* 0x0000001f30217209 */ /* 0x000fe20007810000 */
[-CC-:B------:R-:W-:Y:S01]  /*9770*/  FFMA.FTZ R156, R76, R3.reuse, -R25.reuse ;  /* 0x000000034c9c7223 */ /* 0x180fe20000010819 */
[----:B------:R-:W-:Y:S01]  /*9780*/  FSEL R80, R63, -INF , P1 ;  /* 0xff8000003f507808 */ /* 0x000fe20000800000 */
[--C-:B------:R-:W-:Y:S01]  /*9790*/  FFMA.FTZ R37, R74, R3, -R25.reuse ;  /* 0x000000034a257223 */ /* 0x100fe20000010819 */
        /* <DEDUP_REMOVED lines=9> */
[----:B------:R-:W-:Y:S01]  /*9830*/  MUFU.EX2 R204, R204 ;  /* 0x000000cc00cc7308 */ /* 0x000fe20000000800 */
[-CC-:B------:R-:W-:Y:S01]  /*9840*/  FFMA.FTZ R82, R82, R3.reuse, -R25.reuse ;  /* 0x0000000352527223 */ /* 0x180fe20000010819 */
[--C-:B------:R-:W-:Y:S01]  /*9850*/  FFMA.FTZ R152, R88, R3, -R25.reuse ;  /* 0x0000000358987223 */ /* 0x100fe20000010819 */
[----:B------:R-:W-:Y:S01]  /*9860*/  FMNMX.FTZ R35, R76, R33, !PT ;  /* 0x000000214c237209 */ /* 0x000fe20007810000 */
[-CC-:B------:R-:W-:Y:S01]  /*9870*/  FFMA.FTZ R86, R86, R3.reuse, -R25.reuse ;  /* 0x0000000356567223 */ /* 0x180fe20000010819 */
[-CC-:B------:R-:W-:Y:S01]  /*9880*/  FFMA.FTZ R84, R84, R3.reuse, -R25.reuse ;  /* 0x0000000354547223 */ /* 0x180fe20000010819 */
[--C-:B------:R-:W-:Y:S01]  /*9890*/  FFMA.FTZ R160, R92, R3, -R25.reuse ;  /* 0x000000035ca07223 */ /* 0x100fe20000010819 */
[----:B------:R-:W-:Y:S01]  /*98a0*/  FMNMX.FTZ R35, R70, R35, !PT ;  /* 0x0000002346237209 */ /* 0x000fe20007810000 */
[----:B------:R-:W0:Y:S01]  /*98b0*/  MUFU.EX2 R13, R13 ;  /* 0x0000000d000d7308 */ /* 0x000e220000000800 */
[-CC-:B------:R-:W-:Y:S01]  /*98c0*/  FFMA.FTZ R96, R96, R3.reuse, -R25.reuse ;  /* 0x0000000360607223 */ /* 0x180fe20000010819 */
[--C-:B------:R-:W-:Y:S01]  /*98d0*/  FFMA.FTZ R162, R52, R3, -R25.reuse ;  /* 0x0000000334a27223 */ /* 0x100fe20000010819 */
[----:B------:R-:W-:Y:S01]  /*98e0*/  FMNMX.FTZ R41, R74, R35, !PT ;  /* 0x000000234a297209 */ /* 0x000fe20007810000 */
[-CC-:B------:R-:W-:Y:S01]  /*98f0*/  FFMA.FTZ R35, R90, R3.reuse, -R25.reuse ;  /* 0x000000035a237223 */ /* 0x180fe20000010819 */
[-CC-:B------:R-:W-:Y:S01]  /*9900*/  FFMA.FTZ R39, R100, R3.reuse, -R25.reuse ;  /* 0x0000000364277223 */ /* 0x180fe20000010819 */
[-CC-:B------:R-:W-:Y:S01]  /*9910*/  FFMA.FTZ R164, R56, R3.reuse, -R25.reuse ;  /* 0x0000000338a47223 */ /* 0x180fe20000010819 */
[-CC-:B------:R-:W-:Y:S01]  /*9920*/  FFMA.FTZ R166, R60, R3.reuse, -R25.reuse ;  /* 0x000000033ca67223 */ /* 0x180fe20000010819 */
[----:B------:R-:W3:Y:S01]  /*9930*/  SHFL.BFLY PT, R78, R41, 0x2, 0x1f ;  /* 0x0c401f00294e7f89 */ /* 0x000ee200000e0000 */
[----:B------:R-:W4:Y:S01]  /*9940*/  MUFU.EX2 R206, R206 ;  /* 0x000000ce00ce7308 */ /* 0x000f220000000800 */
[-CC-:B------:R-:W-:Y:S01]  /*9950*/  FFMA.FTZ R43, R104, R3.reuse, -R25.reuse ;  /* 0x00000003682b7223 */ /* 0x180fe20000010819 */
[-CC-:B------:R-:W-:Y:S01]  /*9960*/  FFMA.FTZ R168, R64, R3.reuse, -R25.reuse ;  /* 0x0000000340a87223 */ /* 0x180fe20000010819 */
[-CC-:B------:R-:W-:Y:S01]  /*9970*/  FFMA.FTZ R106, R106, R3.reuse, -R25.reuse ;  /* 0x000000036a6a7223 */ /* 0x180fe20000010819 */
[----:B------:R-:W-:-:S04]  /*9980*/  FFMA.FTZ R170, R68, R3, -R25 ;  /* 0x0000000344aa7223 */ /* 0x000fc80000010819 */
[----:B------:R-:W1:Y:S08]  /*9990*/  MUFU.EX2 R21, R82 ;  /* 0x0000005200157308 */ /* 0x000e700000000800 */
[----:B------:R-:W2:Y:S01]  /*99a0*/  MUFU.EX2 R152, R152 ;  /* 0x0000009800987308 */ /* 0x000ea20000000800 */
[----:B---3--:R-:W-:-:S07]  /*99b0*/  FMNMX.FTZ R78, R41, R78, !PT ;  /* 0x0000004e294e7209 */ /* 0x008fce0007810000 */
[----:B------:R-:W3:Y:S01]  /*99c0*/  MUFU.EX2 R29, R86 ;  /* 0x00000056001d7308 */ /* 0x000ee20000000800 */
[-CC-:B------:R-:W-:Y:S01]  /*99d0*/  FFMA.FTZ R41, R102, R3.reuse, -R25.reuse ;  /* 0x0000000366297223 */ /* 0x180fe20000010819 */
[----:B------:R-:W-:Y:S01]  /*99e0*/  FFMA.FTZ R25, R108, R3, -R25 ;  /* 0x000000036c197223 */ /* 0x000fe20000010819 */
[----:B------:R-:W0:Y:S05]  /*99f0*/  SHFL.BFLY PT, R45, R78, 0x1, 0x1f ;  /* 0x0c201f004e2d7f89 */ /* 0x000e2a00000e0000 */
[----:B------:R-:W3:Y:S08]  /*9a00*/  MUFU.EX2 R154, R154 ;  /* 0x0000009a009a7308 */ /* 0x000ef00000000800 */
[----:B------:R-:W3:Y:S08]  /*9a10*/  MUFU.EX2 R31, R84 ;  /* 0x00000054001f7308 */ /* 0x000ef00000000800 */
[----:B------:R-:W-:Y:S01]  /*9a20*/  MUFU.EX2 R156, R156 ;  /* 0x0000009c009c7308 */ /* 0x000fe20000000800 */
[----:B0-----:R-:W-:-:S04]  /*9a30*/  FMNMX.FTZ R172, R78, R45, !PT ;  /* 0x0000002d4eac7209 */ /* 0x001fc80007810000 */
[C---:B------:R-:W-:Y:S01]  /*9a40*/  FSETP.NEU.FTZ.AND P1, PT, R172.reuse, -INF , PT ;  /* 0xff800000ac00780b */ /* 0x040fe20003f3d000 */
[-C--:B------:R-:W-:Y:S02]  /*9a50*/  FMUL.FTZ R47, R172, R3.reuse ;  /* 0x00000003ac2f7220 */ /* 0x080fe40000410000 */
[----:B------:R-:W-:Y:S03]  /*9a60*/  MUFU.EX2 R33, R37 ;  /* 0x0000002500217308 */ /* 0x000fe60000000800 */
[----:B------:R-:W-:Y:S02]  /*9a70*/  FSEL R47, R47, RZ, P1 ;  /* 0x000000ff2f2f7208 */ /* 0x000fe40000800000 */
[----:B------:R-:W-:Y:S02]  /*9a80*/  ISETP.NE.AND P1, PT, R73, RZ, PT ;  /* 0x000000ff4900720c */ /* 0x000fe40003f25270 */
[----:B------:R-:W0:Y:S01]  /*9a90*/  S2R R73, SR_TID.X ;  /* 0x0000000000497919 */ /* 0x000e220000002100 */
[-CC-:B------:R-:W-:Y:S01]  /*9aa0*/  FFMA.FTZ R205, R26, R3.reuse, -R47.reuse ;  /* 0x000000031acd7223 */ /* 0x180fe2000001082f */
[-CC-:B------:R-:W-:Y:S01]  /*9ab0*/  FFMA.FTZ R26, R27, R3.reuse, -R47.reuse ;  /* 0x000000031b1a7223 */ /* 0x180fe2000001082f */
[-CC-:B------:R-:W-:Y:S01]  /*9ac0*/  FFMA.FTZ R207, R30, R3.reuse, -R47.reuse ;  /* 0x000000031ecf7223 */ /* 0x180fe2000001082f */
[-C--:B------:R-:W-:Y:S01]  /*9ad0*/  FFMA.FTZ R14, R14, R3.reuse, -R47 ;  /* 0x000000030e0e7223 */ /* 0x080fe2000001082f */
[----:B------:R-:W-:Y:S01]  /*9ae0*/  FADD.FTZ R27, R204, R13 ;  /* 0x0000000dcc1b7221 */ /* 0x000fe20000010000 */
[-CC-:B------:R-:W-:Y:S01]  /*9af0*/  FFMA.FTZ R153, R34, R3.reuse, -R47.reuse ;  /* 0x0000000322997223 */ /* 0x180fe2000001082f */
[----:B------:R-:W-:Y:S01]  /*9b00*/  MUFU.EX2 R205, R205 ;  /* 0x000000cd00cd7308 */ /* 0x000fe20000000800 */
[-CC-:B------:R-:W-:Y:S01]  /*9b10*/  FFMA.FTZ R30, R32, R3.reuse, -R47.reuse ;  /* 0x00000003201e7223 */ /* 0x180fe2000001082f */
[-C--:B------:R-:W-:Y:S01]  /*9b20*/  FFMA.FTZ R32, R36, R3.reuse, -R47 ;  /* 0x0000000324207223 */ /* 0x080fe2000001082f */
[----:B----4-:R-:W-:Y:S01]  /*9b30*/  FADD.FTZ R36, R206, R27 ;  /* 0x0000001bce247221 */ /* 0x010fe20000010000 */
[-CC-:B------:R-:W-:Y:S01]  /*9b40*/  FFMA.FTZ R24, R24, R3.reuse, -R47.reuse ;  /* 0x0000000318187223 */ /* 0x180fe2000001082f */
[-CC-:B------:R-:W-:Y:S01]  /*9b50*/  FFMA.FTZ R155, R38, R3.reuse, -R47.reuse ;  /* 0x00000003269b7223 */ /* 0x180fe2000001082f */
[-CC-:B------:R-:W-:Y:S01]  /*9b60*/  FFMA.FTZ R28, R28, R3.reuse, -R47.reuse ;  /* 0x000000031c1c7223 */ /* 0x180fe2000001082f */
[----:B-1----:R-:W-:Y:S01]  /*9b70*/  FADD.FTZ R27, R21, R36 ;  /* 0x00000024151b7221 */ /* 0x002fe20000010000 */
[----:B------:R-:W1:Y:S01]  /*9b80*/  MUFU.EX2 R26, R26 ;  /* 0x0000001a001a7308 */ /* 0x000e620000000800 */
[-CC-:B------:R-:W-:Y:S01]  /*9b90*/  FFMA.FTZ R157, R42, R3.reuse, -R47.reuse ;  /* 0x000000032a9d7223 */ /* 0x180fe2000001082f */
[-C--:B------:R-:W-:Y:S01]  /*9ba0*/  FFMA.FTZ R34, R40, R3.reuse, -R47 ;  /* 0x0000000328227223 */ /* 0x080fe2000001082f */
[----:B--2---:R-:W-:Y:S01]  /*9bb0*/  FADD.FTZ R38, R152, R27 ;  /* 0x0000001b98267221 */ /* 0x004fe20000010000 */
[-CC-:B------:R-:W-:Y:S01]  /*9bc0*/  FFMA.FTZ R159, R46, R3.reuse, -R47.reuse ;  /* 0x000000032e9f7223 */ /* 0x180fe2000001082f */
[-CC-:B------:R-:W-:Y:S01]  /*9bd0*/  FFMA.FTZ R161, R50, R3.reuse, -R47.reuse ;  /* 0x0000000332a17223 */ /* 0x180fe2000001082f */
[-CC-:B------:R-:W-:Y:S01]  /*9be0*/  FFMA.FTZ R163, R54, R3.reuse, -R47.reuse ;  /* 0x0000000336a37223 */ /* 0x180fe2000001082f */
[----:B---3--:R-:W-:Y:S01]  /*9bf0*/  FADD.FTZ R49, R29, R38 ;  /* 0x000000261d317221 */ /* 0x008fe20000010000 */
[----:B------:R-:W2:Y:S01]  /*9c00*/  MUFU.EX2 R207, R207 ;  /* 0x000000cf00cf7308 */ /* 0x000ea20000000800 */
[-CC-:B------:R-:W-:Y:S01]  /*9c10*/  FFMA.FTZ R58, R58, R3.reuse, -R47.reuse ;  /* 0x000000033a3a7223 */ /* 0x180fe2000001082f */
[-C--:B------:R-:W-:Y:S01]  /*9c20*/  FFMA.FTZ R48, R48, R3.reuse, -R47 ;  /* 0x0000000330307223 */ /* 0x080fe2000001082f */
[----:B------:R-:W-:Y:S01]  /*9c30*/  FADD.FTZ R40, R154, R49 ;  /* 0x000000319a287221 */ /* 0x000fe20000010000 */
[----:B------:R-:W-:Y:S01]  /*9c40*/  F2FP.BF16.F32.PACK_AB R204, R13, R204 ;  /* 0x000000cc0dcc723e */ /* 0x000fe200000010ff */
[-C--:B------:R-:W-:Y:S01]  /*9c50*/  FFMA.FTZ R62, R62, R3.reuse, -R47 ;  /* 0x000000033e3e7223 */ /* 0x080fe2000001082f */
[----:B------:R-:W-:Y:S01]  /*9c60*/  F2FP.BF16.F32.PACK_AB R206, R21, R206 ;  /* 0x000000ce15ce723e */ /* 0x000fe200000010ff */
[----:B------:R-:W-:Y:S01]  /*9c70*/  FADD.FTZ R51, R31, R40 ;  /* 0x000000281f337221 */ /* 0x000fe20000010000 */
[----:B------:R-:W3:Y:S01]  /*9c80*/  MUFU.EX2 R14, R14 ;  /* 0x0000000e000e7308 */ /* 0x000ee20000000800 */
[----:B-1----:R-:W-:Y:S01]  /*9c90*/  FADD.FTZ R36, R205, R26 ;  /* 0x0000001acd247221 */ /* 0x002fe20000010000 */
[----:B0-----:R-:W-:Y:S01]  /*9ca0*/  SHF.R.U32.HI R73, RZ, 0x7, R73 ;  /* 0x00000007ff497819 */ /* 0x001fe20000011649 */
[----:B------:R-:W-:Y:S01]  /*9cb0*/  FADD.FTZ R40, R156, R51 ;  /* 0x000000339c287221 */ /* 0x000fe20000010000 */
[-CC-:B------:R-:W-:Y:S01]  /*9cc0*/  FFMA.FTZ R80, R80, R3.reuse, -R47.reuse ;  /* 0x0000000350507223 */ /* 0x180fe2000001082f */
[-CC-:B------:R-:W-:Y:S01]  /*9cd0*/  FFMA.FTZ R66, R66, R3.reuse, -R47.reuse ;  /* 0x0000000342427223 */ /* 0x180fe2000001082f */
[----:B------:R-:W-:Y:S01]  /*9ce0*/  IADD3 R197, -R73, 0xb, RZ ;  /* 0x0000000b49c57810 */ /* 0x000fe20007ffe1ff */
[----:B------:R-:W-:Y:S01]  /*9cf0*/  FADD.FTZ R51, R33, R40 ;  /* 0x0000002821337221 */ /* 0x000fe20000010000 */
[----:B------:R-:W0:Y:S01]  /*9d00*/  MUFU.EX2 R153, R153 ;  /* 0x0000009900997308 */ /* 0x000e220000000800 */
[----:B--2---:R-:W-:Y:S01]  /*9d10*/  FADD.FTZ R27, R207, R36 ;  /* 0x00000024cf1b7221 */ /* 0x004fe20000010000 */
[-CC-:B------:R-:W-:Y:S01]  /*9d20*/  FFMA.FTZ R36, R44, R3.reuse, -R47.reuse ;  /* 0x000000032c247223 */ /* 0x180fe2000001082f */
[-CC-:B------:R-:W-:Y:S01]  /*9d30*/  FFMA.FTZ R76, R76, R3.reuse, -R47.reuse ;  /* 0x000000034c4c7223 */ /* 0x180fe2000001082f */
[-CC-:B------:R-:W-:Y:S01]  /*9d40*/  FFMA.FTZ R70, R70, R3.reuse, -R47.reuse ;  /* 0x0000000346467223 */ /* 0x180fe2000001082f */
[----:B------:R-:W-:Y:S01]  /*9d50*/  FFMA.FTZ R47, R74, R3, -R47 ;  /* 0x000000034a2f7223 */ /* 0x000fe2000001082f */
[----:B------:R-:W-:-:S02]  /*9d60*/  F2FP.BF16.F32.PACK_AB R152, R29, R152 ;  /* 0x000000981d98723e */ /* 0x000fc400000010ff */
[----:B------:R-:W1:Y:S01]  /*9d70*/  MUFU.EX2 R24, R24 ;  /* 0x0000001800187308 */ /* 0x000e620000000800 */
[C---:B---3--:R-:W-:Y:S01]  /*9d80*/  FADD.FTZ R38, R14.reuse, R27 ;  /* 0x0000001b0e267221 */ /* 0x048fe20000010000 */
[----:B------:R-:W-:Y:S01]  /*9d90*/  @!P1 VIADD R27, R15, 0x22840 ;  /* 0x000228400f1b9836 */ /* 0x000fe20000000000 */
[----:B------:R-:W-:Y:S02]  /*9da0*/  F2FP.BF16.F32.PACK_AB R207, R14, R207 ;  /* 0x000000cf0ecf723e */ /* 0x000fe400000010ff */
[----:B------:R-:W-:Y:S02]  /*9db0*/  F2FP.BF16.F32.PACK_AB R154, R31, R154 ;  /* 0x0000009a1f9a723e */ /* 0x000fe400000010ff */
[----:B------:R-:W-:Y:S01]  /*9dc0*/  @!P1 PRMT R27, RZ, 0x654, R27 ;  /* 0x00000654ff1b9816 */ /* 0x000fe2000000001b */
[----:B------:R-:W2:Y:S01]  /*9dd0*/  MUFU.EX2 R155, R155 ;  /* 0x0000009b009b7308 */ /* 0x000ea20000000800 */
[----:B0-----:R-:W-:Y:S01]  /*9de0*/  FADD.FTZ R49, R153, R38 ;  /* 0x0000002699317221 */ /* 0x001fe20000010000 */
[----:B------:R0:W-:Y:S06]  /*9df0*/  BAR.ARV R197, 0x100 ;  /* 0x000400c50000751d */ /* 0x0001ec0000002000 */
[----:B------:R-:W3:Y:S01]  /*9e00*/  MUFU.EX2 R158, R158 ;  /* 0x0000009e009e7308 */ /* 0x000ee20000000800 */
[----:B-1----:R-:W-:Y:S01]  /*9e10*/  FADD.FTZ R38, R24, R49 ;  /* 0x0000003118267221 */ /* 0x002fe20000010000 */
[----:B------:R1:W-:Y:S01]  /*9e20*/  @!P1 SYNCS.ARRIVE.TRANS64.RED.A1T0 RZ, [R27+URZ], RZ ;  /* 0x000000ff1bff99a7 */ /* 0x0003e2000810043f */
[----:B------:R-:W-:-:S02]  /*9e30*/  F2FP.BF16.F32.PACK_AB R156, R33, R156 ;  /* 0x0000009c219c723e */ /* 0x000fc400000010ff */
[----:B------:R-:W-:Y:S02]  /*9e40*/  F2FP.BF16.F32.PACK_AB R205, R26, R205 ;  /* 0x000000cd1acd723e */ /* 0x000fe400000010ff */
[----:B------:R-:W-:Y:S01]  /*9e50*/  F2FP.BF16.F32.PACK_AB R153, R24, R153 ;  /* 0x000000991899723e */ /* 0x000fe200000010ff */
[----:B------:R-:W4:Y:S01]  /*9e60*/  MUFU.EX2 R28, R28 ;  /* 0x0000001c001c7308 */ /* 0x000f220000000800 */
[----:B--2---:R-:W-:-:S07]  /*9e70*/  FADD.FTZ R49, R155, R38 ;  /* 0x000000269b317221 */ /* 0x004fce0000010000 */
[----:B------:R-:W2:Y:S01]  /*9e80*/  MUFU.EX2 R35, R35 ;  /* 0x0000002300237308 */ /* 0x000ea20000000800 */
[----:B---3--:R-:W-:-:S07]  /*9e90*/  FADD.FTZ R40, R158, R51 ;  /* 0x000000339e287221 */ /* 0x008fce0000010000 */
[----:B------:R-:W1:Y:S01]  /*9ea0*/  MUFU.EX2 R157, R157 ;  /* 0x0000009d009d7308 */ /* 0x000e620000000800 */
[C---:B----4-:R-:W-:Y:S01]  /*9eb0*/  FADD.FTZ R38, R28.reuse, R49 ;  /* 0x000000311c267221 */ /* 0x050fe20000010000 */
[----:B------:R-:W-:-:S06]  /*9ec0*/  F2FP.BF16.F32.PACK_AB R155, R28, R155 ;  /* 0x0000009b1c9b723e */ /* 0x000fcc00000010ff */
[----:B------:R-:W3:Y:S01]  /*9ed0*/  MUFU.EX2 R160, R160 ;  /* 0x000000a000a07308 */ /* 0x000ee20000000800 */
[C---:B--2---:R-:W-:Y:S01]  /*9ee0*/  FADD.FTZ R49, R35.reuse, R40 ;  /* 0x0000002823317221 */ /* 0x044fe20000010000 */
[----:B------:R-:W-:-:S06]  /*9ef0*/  F2FP.BF16.F32.PACK_AB R158, R35, R158 ;  /* 0x0000009e239e723e */ /* 0x000fcc00000010ff */
[----:B------:R-:W2:Y:S01]  /*9f00*/  MUFU.EX2 R30, R30 ;  /* 0x0000001e001e7308 */ /* 0x000ea20000000800 */
[----:B-1----:R-:W-:-:S07]  /*9f10*/  FADD.FTZ R27, R157, R38 ;  /* 0x000000269d1b7221 */ /* 0x002fce0000010000 */
[----:B------:R-:W1:Y:S01]  /*9f20*/  MUFU.EX2 R37, R96 ;  /* 0x0000006000257308 */ /* 0x000e620000000800 */
[----:B---3--:R-:W-:-:S07]  /*9f30*/  FADD.FTZ R40, R160, R49 ;  /* 0x00000031a0287221 */ /* 0x008fce0000010000 */
[----:B------:R-:W3:Y:S01]  /*9f40*/  MUFU.EX2 R159, R159 ;  /* 0x0000009f009f7308 */ /* 0x000ee20000000800 */
[C---:B--2---:R-:W-:Y:S01]  /*9f50*/  FADD.FTZ R38, R30.reuse, R27 ;  /* 0x0000001b1e267221 */ /* 0x044fe20000010000 */
[----:B------:R-:W-:-:S06]  /*9f60*/  F2FP.BF16.F32.PACK_AB R157, R30, R157 ;  /* 0x0000009d1e9d723e */ /* 0x000fcc00000010ff */
[----:B------:R-:W2:Y:S01]  /*9f70*/  MUFU.EX2 R162, R162 ;  /* 0x000000a200a27308 */ /* 0x000ea20000000800 */
[C---:B-1----:R-:W-:Y:S01]  /*9f80*/  FADD.FTZ R49, R37.reuse, R40 ;  /* 0x0000002825317221 */ /* 0x042fe20000010000 */
[----:B------:R-:W-:-:S06]  /*9f90*/  F2FP.BF16.F32.PACK_AB R160, R37, R160 ;  /* 0x000000a025a0723e */ /* 0x000fcc00000010ff */
[----:B------:R-:W1:Y:S01]  /*9fa0*/  MUFU.EX2 R32, R32 ;  /* 0x0000002000207308 */ /* 0x000e620000000800 */
[----:B---3--:R-:W-:-:S07]  /*9fb0*/  FADD.FTZ R27, R159, R38 ;  /* 0x000000269f1b7221 */ /* 0x008fce0000010000 */
[----:B------:R-:W3:Y:S01]  /*9fc0*/  MUFU.EX2 R39, R39 ;  /* 0x0000002700277308 */ /* 0x000ee20000000800 */
[----:B--2---:R-:W-:-:S07]  /*9fd0*/  FADD.FTZ R40, R162, R49 ;  /* 0x00000031a2287221 */ /* 0x004fce0000010000 */
[----:B------:R-:W2:Y:S01]  /*9fe0*/  MUFU.EX2 R161, R161 ;  /* 0x000000a100a17308 */ /* 0x000ea20000000800 */
[C---:B-1----:R-:W-:Y:S01]  /*9ff0*/  FADD.FTZ R38, R32.reuse, R27 ;  /* 0x0000001b20267221 */ /* 0x042fe20000010000 */
[----:B------:R-:W-:-:S06]  /*a000*/  F2FP.BF16.F32.PACK_AB R159, R32, R159 ;  /* 0x0000009f209f723e */ /* 0x000fcc00000010ff */
[----:B------:R-:W1:Y:S01]  /*a010*/  MUFU.EX2 R164, R164 ;  /* 0x000000a400a47308 */ /* 0x000e620000000800 */
[C---:B---3--:R-:W-:Y:S01]  /*a020*/  FADD.FTZ R27, R39.reuse, R40 ;  /* 0x00000028271b7221 */ /* 0x048fe20000010000 */
[----:B------:R-:W-:-:S06]  /*a030*/  F2FP.BF16.F32.PACK_AB R162, R39, R162 ;  /* 0x000000a227a2723e */ /* 0x000fcc00000010ff */
[----:B------:R-:W3:Y:S01]  /*a040*/  MUFU.EX2 R34, R34 ;  /* 0x0000002200227308 */ /* 0x000ee20000000800 */
[----:B--2---:R-:W-:-:S07]  /*a050*/  FADD.FTZ R13, R161, R38 ;  /* 0x00000026a10d7221 */ /* 0x004fce0000010000 */
[----:B------:R-:W2:Y:S01]  /*a060*/  MUFU.EX2 R41, R41 ;  /* 0x0000002900297308 */ /* 0x000ea20000000800 */
[----:B-1----:R-:W-:-:S07]  /*a070*/  FADD.FTZ R40, R164, R27 ;  /* 0x0000001ba4287221 */ /* 0x002fce0000010000 */
[----:B------:R-:W1:Y:S01]  /*a080*/  MUFU.EX2 R163, R163 ;  /* 0x000000a300a37308 */ /* 0x000e620000000800 */
[C---:B---3--:R-:W-:Y:S01]  /*a090*/  FADD.FTZ R38, R34.reuse, R13 ;  /* 0x0000000d22267221 */ /* 0x048fe20000010000 */
        /* <DEDUP_REMOVED lines=32> */
[----:B--2---:R-:W-:-:S07]  /*a2a0*/  FADD.FTZ R14, R66, R21 ;  /* 0x00000015420e7221 */ /* 0x004fce0000010000 */
[----:B------:R-:W2:Y:S01]  /*a2b0*/  MUFU.EX2 R25, R25 ;  /* 0x0000001900197308 */ /* 0x000ea20000000800 */
[C---:B-1----:R-:W-:Y:S01]  /*a2c0*/  FADD.FTZ R21, R169.reuse, R14 ;  /* 0x0000000ea9157221 */ /* 0x042fe20000010000 */
[----:B------:R-:W-:-:S06]  /*a2d0*/  F2FP.BF16.F32.PACK_AB R169, R169, R66 ;  /* 0x00000042a9a9723e */ /* 0x000fcc00000010ff */
[----:B------:R-:W1:Y:S01]  /*a2e0*/  MUFU.EX2 R47, R47 ;  /* 0x0000002f002f7308 */ /* 0x000e620000000800 */
[----:B---3--:R-:W-:Y:S01]  /*a2f0*/  FADD.FTZ R14, R70, R21 ;  /* 0x00000015460e7221 */ /* 0x008fe20000010000 */
[C---:B--2---:R-:W-:Y:S01]  /*a300*/  FADD.FTZ R13, R25.reuse, R40 ;  /* 0x00000028190d7221 */ /* 0x044fe20000010000 */
[----:B------:R-:W-:Y:S02]  /*a310*/  F2FP.BF16.F32.PACK_AB R170, R25, R170 ;  /* 0x000000aa19aa723e */ /* 0x000fe400000010ff */
[C---:B-1----:R-:W-:Y:S01]  /*a320*/  FADD.FTZ R14, R47.reuse, R14 ;  /* 0x0000000e2f0e7221 */ /* 0x042fe20000010000 */
[----:B------:R-:W-:Y:S01]  /*a330*/  F2FP.BF16.F32.PACK_AB R171, R47, R70 ;  /* 0x000000462fab723e */ /* 0x000fe200000010ff */
[----:B0-----:R-:W-:Y:S06]  /*a340*/  @!P0 BRA `(.L_x_704) ;  /* 0x0000000000048947 */ /* 0x001fec0003800000 */
[----:B------:R-:W-:Y:S01]  /*a350*/  BPT.TRAP 0x1 ;  /* 0x000000040000795c */ /* 0x000fe20000300000 */
.L_x_704:
[----:B------:R0:W1:Y:S01]  /*a360*/  SYNCS.PHASECHK.TRANS64.TRYWAIT P2, [R15+URZ+0x22850], R20 ;  /* 0x022850140f0075a7 */ /* 0x000062000804017f */
[----:B------:R-:W-:Y:S05]  /*a370*/  @!P0 BRA `(.L_x_705) ;  /* 0x0000000000048947 */ /* 0x000fea0003800000 */
[----:B------:R-:W-:Y:S01]  /*a380*/  BPT.TRAP 0x1 ;  /* 0x000000040000795c */ /* 0x000fe20000300000 */
.L_x_705:
[----:B------:R-:W-:Y:S04]  /*a390*/  BSSY B0, `(.L_x_706) ;  /* 0x0000004000007945 */ /* 0x000fe80003800000 */
[----:B-1----:R-:W-:Y:S05]  /*a3a0*/  @P2 BRA `(.L_x_707) ;  /* 0x0000000000082947 */ /* 0x002fea0003800000 */
[----:B------:R-:W1:Y:S02]  /*a3b0*/  SYNCS.PHASECHK.TRANS64.TRYWAIT P2, [R15+URZ+0x22850], R20 ;  /* 0x022850140f0075a7 */ /* 0x000e64000804017f */
[----:B-1----:R-:W-:Y:S05]  /*a3c0*/  @!P2 BRA `(.L_x_708) ;  /* 0x000000fc0080a947 */ /* 0x002fea0003800000 */
.L_x_707:
[----:B------:R-:W-:Y:S05]  /*a3d0*/  BSYNC B0 ;  /* 0x0000000000007941 */ /* 0x000fea0003800000 */
.L_x_706:
[----:B------:R-:W-:Y:S05]  /*a3e0*/  WARPSYNC.ALL ;  /* 0x0000000000007948 */ /* 0x000fea0003800000 */
[----:B------:R-:W-:Y:S01]  /*a3f0*/  R2UR UR4, R19 ;  /* 0x00000000130472ca */ /* 0x000fe200000e0000 */
[----:B------:R2:W-:Y:S01]  /*a400*/  BAR.SYNC.DEFER_BLOCKING R72, 0x100 ;  /* 0x000400480000751d */ /* 0x0005e20000010000 */
[----:B------:R-:W-:Y:S02]  /*a410*/  IMAD.MOV.U32 R21, RZ, RZ, 0xc00 ;  /* 0x00000c00ff157424 */ /* 0x000fe400078e00ff */
[----:B------:R-:W-:Y:S02]  /*a420*/  IMAD.MOV.U32 R27, RZ, RZ, 0x40000040 ;  /* 0x40000040ff1b7424 */ /* 0x000fe400078e00ff */
[----:B------:R-:W-:Y:S01]  /*a430*/  IMAD.MOV.U32 R25, RZ, RZ, 0x40000040 ;  /* 0x40000040ff197424 */ /* 0x000fe200078e00ff */
[----:B------:R-:W-:Y:S01]  /*a440*/  ULDC UR46, c[0x0][0x988] ;  /* 0x00026200002e7ab9 */ /* 0x000fe20000000800 */
[----:B------:R-:W-:Y:S01]  /*a450*/  IMAD.MOV.U32 R29, RZ, RZ, 0x40000040 ;  /* 0x40000040ff1d7424 */ /* 0x000fe200078e00ff */
[----:B------:R-:W-:Y:S01]  /*a460*/  R2UR UR11, R27 ;  /* 0x000000001b0b72ca */ /* 0x000fe200000e0000 */
[----:B01----:R-:W-:Y:S01]  /*a470*/  @!P1 VIADD R15, R15, 0x22860 ;  /* 0x000228600f0f9836 */ /* 0x003fe20000000000 */
[----:B------:R-:W-:-:S02]  /*a480*/  R2UR UR15, R25 ;  /* 0x00000000190f72ca */ /* 0x000fc400000e0000 */
[----:B------:R-:W-:Y:S01]  /*a490*/  UIADD3 UR4, UR4, 0x400, URZ ;  /* 0x0000040004047890 */ /* 0x000fe2000fffe03f */
[----:B------:R-:W-:Y:S02]  /*a4a0*/  R2UR UR19, R27 ;  /* 0x000000001b1372ca */ /* 0x000fe400000e0000 */
[----:B------:R-:W-:Y:S01]  /*a4b0*/  R2UR UR23, R29 ;  /* 0x000000001d1772ca */ /* 0x000fe200000e0000 */
[----:B------:R-:W-:Y:S01]  /*a4c0*/  USHF.R.U32.HI UR4, URZ, 0x4, UR4 ;  /* 0x000000043f047899 */ /* 0x000fe20008011604 */
[----:B------:R-:W-:-:S03]  /*a4d0*/  @!P1 PRMT R15, RZ, 0x654, R15 ;  /* 0x00000654ff0f9816 */ /* 0x000fc6000000000f */
[----:B------:R-:W-:-:S04]  /*a4e0*/  ULOP3.LUT UR4, UR4, 0x3fff, URZ, 0xc0, !UPT ;  /* 0x00003fff04047892 */ /* 0x000fc8000f8ec03f */
[----:B------:R-:W-:-:S06]  /*a4f0*/  ULOP3.LUT UR37, UR4, 0x3000000, URZ, 0xfc, !UPT ;  /* 0x0300000004257892 */ /* 0x000fcc000f8efc3f */
[----:B------:R-:W-:Y:S02]  /*a500*/  IMAD R20, R200, R21, UR37 ;  /* 0x00000025c8147e24 */ /* 0x000fe4000f8e0215 */
[----:B------:R-:W-:Y:S02]  /*a510*/  IMAD.MOV.U32 R21, RZ, RZ, 0x40000040 ;  /* 0x40000040ff157424 */ /* 0x000fe400078e00ff */
[C---:B------:R-:W-:Y:S01]  /*a520*/  VIADD R26, R20.reuse, 0x80 ;  /* 0x00000080141a7836 */ /* 0x040fe20000000000 */
[C---:B------:R-:W-:Y:S01]  /*a530*/  R2UR UR6, R20.reuse ;  /* 0x00000000140672ca */ /* 0x040fe200000e0000 */
[C---:B------:R-:W-:Y:S01]  /*a540*/  VIADD R24, R20.reuse, 0x100 ;  /* 0x0000010014187836 */ /* 0x040fe20000000000 */
[----:B------:R-:W-:Y:S01]  /*a550*/  R2UR UR7, R21 ;  /* 0x00000000150772ca */ /* 0x000fe200000e0000 */
[----:B------:R-:W-:Y:S01]  /*a560*/  VIADD R28, R20, 0x200 ;  /* 0x00000200141c7836 */ /* 0x000fe20000000000 */
[----:B------:R-:W-:Y:S01]  /*a570*/  R2UR UR10, R26 ;  /* 0x000000001a0a72ca */ /* 0x000fe200000e0000 */
[----:B------:R-:W-:Y:S01]  /*a580*/  VIADD R26, R20, 0x180 ;  /* 0x00000180141a7836 */ /* 0x000fe20000000000 */
[----:B------:R-:W-:Y:S01]  /*a590*/  R2UR UR14, R24 ;  /* 0x00000000180e72ca */ /* 0x000fe200000e0000 */
[----:B------:R-:W-:Y:S01]  /*a5a0*/  VIADD R20, R20, 0x280 ;  /* 0x0000028014147836 */ /* 0x000fe20000000000 */
[----:B------:R-:W-:-:S02]  /*a5b0*/  R2UR UR22, R28 ;  /* 0x000000001c1672ca */ /* 0x000fc400000e0000 */
[----:B------:R-:W-:Y:S02]  /*a5c0*/  R2UR UR18, R26 ;  /* 0x000000001a1272ca */ /* 0x000fe400000e0000 */
[----:B--2---:R-:W-:Y:S01]  /*a5d0*/  WARPGROUP.ARRIVE ;  /* 0x00000000000079c5 */ /* 0x004fe20000000000 */
[----:B------:R-:W-:Y:S02]  /*a5e0*/  R2UR UR26, R20 ;  /* 0x00000000141a72ca */ /* 0x000fe400000e0000 */
[----:B------:R-:W-:-:S03]  /*a5f0*/  R2UR UR27, R21 ;  /* 0x00000000151b72ca */ /* 0x000fc600000e0000 */
[----:B------:R-:W-:Y:S03]  /*a600*/  HGMMA.64x256x16.F32.BF16 R24, R204, gdesc[UR4].tnspB, RZ, !UPT, gsb0 ;  /* 0x43e00004cc187df0 */ /* 0x000fe6000c0018ff */
[----:B------:R-:W-:Y:S02]  /*a610*/  WARPGROUP.DEPBAR.LE gsb0, 0x0 ;  /* 0x00008000000079c5 */ /* 0x000fe40000010000 */
[----:B------:R-:W-:-:S15]  /*a620*/  WARPGROUP.ARRIVE ;  /* 0x00000000000079c5 */ /* 0x000fde0000000000 */
[----:B------:R-:W-:-:S08]  /*a630*/  NOP ;  /* 0x0000000000007918 */ /* 0x000fd00000000000 */
[----:B------:R-:W-:Y:S03]  /*a640*/  HGMMA.64x256x16.F32.BF16 R24, R152, gdesc[UR8].tnspB, R24, gsb0 ;  /* 0x43e0000898187df0 */ /* 0x000fe60008001818 */
        /* <DEDUP_REMOVED lines=17> */
[----:B------:R0:W-:Y:S02]  /*a760*/  @!P1 SYNCS.ARRIVE.TRANS64.RED.A1T0 RZ, [R15+URZ], RZ ;  /* 0x000000ff0fff99a7 */ /* 0x0001e4000810043f */
[----:B0-----:R-:W-:-:S05]  /*a770*/  VIADD R15, R173, 0xfffffffe ;  /* 0xfffffffead0f7836 */ /* 0x001fca0000000000 */
[----:B------:R-:W-:-:S13]  /*a780*/  ISETP.GE.AND P2, PT, R15, R211, PT ;  /* 0x000000d30f00720c */ /* 0x000fda0003f46270 */
[----:B------:R-:W-:Y:S05]  /*a790*/  @!P2 BRA `(.L_x_709) ;  /* 0x0000001c00b8a947 */ /* 0x000fea0003800000 */
[----:B------:R-:W-:Y:S02]  /*a7a0*/  IMAD.MOV.U32 R205, RZ, RZ, R172 ;  /* 0x000000ffffcd7224 */ /* 0x000fe400078e00ac */
[----:B------:R-:W-:-:S07]  /*a7b0*/  IMAD.MOV.U32 R206, RZ, RZ, R12 ;  /* 0x000000ffffce7224 */ /* 0x000fce00078e000c */
.L_x_719:
[----:B------:R-:W-:Y:S01]  /*a7c0*/  VIADD R200, R200, 0x1 ;  /* 0x00000001c8c87836 */ /* 0x000fe20000000000 */
[----:B------:R-:W-:Y:S05]  /*a7d0*/  YIELD ;  /* 0x0000000000007946 */ /* 0x000fea0003800000 */
[----:B------:R-:W-:Y:S01]  /*a7e0*/  IMAD.MOV.U32 R3, RZ, RZ, R15 ;  /* 0x000000ffff037224 */ /* 0x000fe200078e000f */
[----:B------:R-:W-:Y:S01]  /*a7f0*/  ISETP.NE.AND P3, PT, R200, 0x2, PT ;  /* 0x00000002c800780c */ /* 0x000fe20003f65270 */
[----:B------:R-:W-:-:S03]  /*a800*/  VIADD R15, R15, 0xffffffff ;  /* 0xffffffff0f0f7836 */ /* 0x000fc60000000000 */
[----:B------:R-:W-:Y:S02]  /*a810*/  ISETP.GT.AND P2, PT, R3, R211, PT ;  /* 0x000000d30300720c */ /* 0x000fe40003f44270 */
[----:B------:R-:W-:Y:S02]  /*a820*/  SEL R3, RZ, 0x1, P3 ;  /* 0x00000001ff037807 */ /* 0x000fe40001800000 */
[----:B------:R-:W-:Y:S02]  /*a830*/  SEL R200, R200, RZ, P3 ;  /* 0x000000ffc8c87207 */ /* 0x000fe40001800000 */
[----:B------:R-:W-:Y:S01]  /*a840*/  LOP3.LUT R208, R208, R3, RZ, 0x3c, !PT ;  /* 0x00000003d0d07212 */ /* 0x000fe200078e3cff */
[----:B0-----:R-:W-:Y:S06]  /*a850*/  @!P0 BRA `(.L_x_710) ;  /* 0x0000000000048947 */ /* 0x001fec0003800000 */
[----:B------:R-:W-:Y:S01]  /*a860*/  BPT.TRAP 0x1 ;  /* 0x000000040000795c */ /* 0x000fe20000300000 */
.L_x_710:
[----:B------:R-:W-:Y:S01]  /*a870*/  IMAD R20, R200, 0x8, R19 ;  /* 0x00000008c8147824 */ /* 0x000fe200078e0213 */
[----:B------:R-:W-:-:S04]  /*a880*/  SHF.L.U32 R21, R208, 0x1f, RZ ;  /* 0x0000001fd0157819 */ /* 0x000fc800000006ff */
[----:B------:R0:W1:Y:S01]  /*a890*/  SYNCS.PHASECHK.TRANS64.TRYWAIT P3, [R20+URZ+0x22830], R21 ;  /* 0x02283015140075a7 */ /* 0x000062000806017f */
[----:B------:R-:W-:Y:S05]  /*a8a0*/  @!P0 BRA `(.L_x_711) ;  /* 0x0000000000048947 */ /* 0x000fea0003800000 */
[----:B------:R-:W-:Y:S01]  /*a8b0*/  BPT.TRAP 0x1 ;  /* 0x000000040000795c */ /* 0x000fe20000300000 */
.L_x_711:
[----:B------:R-:W-:Y:S02]  /*a8c0*/  IMAD R156, R200, 0x300, R0 ;  /* 0x00000300c89c7824 */ /* 0x000fe400078e0200 */
[----:B------:R-:W-:Y:S01]  /*a8d0*/  IMAD.MOV.U32 R157, RZ, RZ, 0x40000040 ;  /* 0x40000040ff9d7424 */ /* 0x000fe200078e00ff */
[----:B-1----:R-:W-:Y:S06]  /*a8e0*/  @P3 BRA `(.L_x_712) ;  /* 0x0000000000083947 */ /* 0x002fec0003800000 */
[----:B------:R-:W1:Y:S02]  /*a8f0*/  SYNCS.PHASECHK.TRANS64.TRYWAIT P3, [R20+URZ+0x22830], R21 ;  /* 0x02283015140075a7 */ /* 0x000e64000806017f */
[----:B-1----:R-:W-:Y:S05]  /*a900*/  @!P3 BRA `(.L_x_713) ;  /* 0x000000f80044b947 */ /* 0x002fea0003800000 */
.L_x_712:
[----:B------:R-:W-:Y:S05]  /*a910*/  WARPSYNC.ALL ;  /* 0x0000000000007948 */ /* 0x000fea0003800000 */
[C---:B------:R-:W-:Y:S01]  /*a920*/  R2UR UR6, R156.reuse ;  /* 0x000000009c0672ca */ /* 0x040fe200000e0000 */
[C---:B------:R-:W-:Y:S01]  /*a930*/  VIADD R154, R156.reuse, 0x2 ;  /* 0x000000029c9a7836 */ /* 0x040fe20000000000 */
[----:B------:R-:W-:Y:S01]  /*a940*/  R2UR UR7, R157 ;  /* 0x000000009d0772ca */ /* 0x000fe200000e0000 */
[----:B------:R-:W-:Y:S01]  /*a950*/  VIADD R152, R156, 0x4 ;  /* 0x000000049c987836 */ /* 0x000fe20000000000 */
[----:B------:R-:W-:Y:S01]  /*a960*/  R2UR UR4, R4 ;  /* 0x00000000040472ca */ /* 0x000fe200000e0000 */
[----:B------:R-:W-:Y:S01]  /*a970*/  VIADD R156, R156, 0x6 ;  /* 0x000000069c9c7836 */ /* 0x000fe20000000000 */
[----:B------:R-:W-:Y:S01]  /*a980*/  R2UR UR5, R5 ;  /* 0x00000000050572ca */ /* 0x000fe200000e0000 */
[----:B------:R-:W-:Y:S01]  /*a990*/  IMAD.MOV.U32 R155, RZ, RZ, 0x40000040 ;  /* 0x40000040ff9b7424 */ /* 0x000fe200078e00ff */
[----:B------:R-:W-:Y:S01]  /*a9a0*/  R2UR UR10, R154 ;  /* 0x000000009a0a72ca */ /* 0x000fe200000e0000 */
[----:B------:R-:W-:Y:S01]  /*a9b0*/  IMAD.MOV.U32 R153, RZ, RZ, 0x40000040 ;  /* 0x40000040ff997424 */ /* 0x000fe200078e00ff */
[----:B------:R-:W-:Y:S01]  /*a9c0*/  R2UR UR14, R152 ;  /* 0x00000000980e72ca */ /* 0x000fe200000e0000 */
[----:B------:R-:W-:Y:S01]  /*a9d0*/  IMAD.MOV.U32 R157, RZ, RZ, 0x40000040 ;  /* 0x40000040ff9d7424 */ /* 0x000fe200078e00ff */
[----:B------:R-:W-:-:S02]  /*a9e0*/  R2UR UR11, R155 ;  /* 0x000000009b0b72ca */ /* 0x000fc400000e0000 */
[----:B------:R-:W-:Y:S02]  /*a9f0*/  R2UR UR15, R153 ;  /* 0x00000000990f72ca */ /* 0x000fe400000e0000 */
[----:B------:R-:W-:Y:S02]  /*aa00*/  R2UR UR18, R156 ;  /* 0x000000009c1272ca */ /* 0x000fe400000e0000 */
[----:B------:R-:W-:Y:S02]  /*aa10*/  R2UR UR19, R157 ;  /* 0x000000009d1372ca */ /* 0x000fe400000e0000 */
[----:B------:R-:W-:Y:S01]  /*aa20*/  WARPGROUP.ARRIVE ;  /* 0x00000000000079c5 */ /* 0x000fe20000000000 */
[----:B------:R-:W-:Y:S02]  /*aa30*/  R2UR UR8, R10 ;  /* 0x000000000a0872ca */ /* 0x000fe400000e0000 */
[----:B------:R-:W-:Y:S02]  /*aa40*/  R2UR UR9, R11 ;  /* 0x000000000b0972ca */ /* 0x000fe400000e0000 */
[----:B------:R-:W-:Y:S01]  /*aa50*/  R2UR UR12, R8 ;  /* 0x00000000080c72ca */ /* 0x000fe200000e0000 */
[----:B------:R-:W-:Y:S01]  /*aa60*/  HGMMA.64x96x16.F32.BF16 R152, gdesc[UR4], RZ, !UPT, gsb0 ;  /* 0x01600000049879f0 */ /* 0x000fe2000c0018ff */
[----:B------:R-:W-:-:S02]  /*aa70*/  R2UR UR13, R9 ;  /* 0x00000000090d72ca */ /* 0x000fc400000e0000 */
[----:B------:R-:W-:Y:S02]  /*aa80*/  R2UR UR16, R6 ;  /* 0x00000000061072ca */ /* 0x000fe400000e0000 */
[----:B------:R-:W-:Y:S01]  /*aa90*/  R2UR UR17, R7 ;  /* 0x00000000071172ca */ /* 0x000fe200000e0000 */
        /* <DEDUP_REMOVED lines=34> */
[----:B------:R-:W2:Y:S02]  /*acc0*/  SHFL.BFLY PT, R12, R3, 0x2, 0x1f ;  /* 0x0c401f00030c7f89 */ /* 0x000ea400000e0000 */
[----:B--2---:R-:W-:-:S05]  /*acd0*/  FMNMX.FTZ R12, R3, R12, !PT ;  /* 0x0000000c030c7209 */ /* 0x004fca0007810000 */
[----:B------:R-:W2:Y:S02]  /*ace0*/  SHFL.BFLY PT, R3, R12, 0x1, 0x1f ;  /* 0x0c201f000c037f89 */ /* 0x000ea400000e0000 */
[----:B--2---:R-:W-:Y:S01]  /*acf0*/  FMNMX.FTZ R12, R12, R3, !PT ;  /* 0x000000030c0c7209 */ /* 0x004fe20007810000 */
[----:B------:R-:W-:-:S04]  /*ad00*/  IMAD.U32 R3, RZ, RZ, UR46 ;  /* 0x0000002eff037e24 */ /* 0x000fc8000f8e00ff */
[C---:B------:R-:W-:Y:S01]  /*ad10*/  FMUL.FTZ R204, R12.reuse, R3 ;  /* 0x000000030ccc7220 */ /* 0x040fe20000410000 */
[----:B------:R-:W-:-:S03]  /*ad20*/  FADD.FTZ R206, -R12, R206 ;  /* 0x000000ce0cce7221 */ /* 0x000fc60000010100 */
[-CC-:B------:R-:W-:Y:S01]  /*ad30*/  FFMA.FTZ R152, R152, R3.reuse, -R204.reuse ;  /* 0x0000000398987223 */ /* 0x180fe200000108cc */
[-CC-:B------:R-:W-:Y:S01]  /*ad40*/  FFMA.FTZ R153, R153, R3.reuse, -R204.reuse ;  /* 0x0000000399997223 */ /* 0x180fe200000108cc */
[-C--:B------:R-:W-:Y:S01]  /*ad50*/  FMUL.FTZ R206, R206, R3.reuse ;  /* 0x00000003cece7220 */ /* 0x080fe20000410000 */
[-CC-:B------:R-:W-:Y:S01]  /*ad60*/  FFMA.FTZ R156, R156, R3.reuse, -R204.reuse ;  /* 0x000000039c9c7223 */ /* 0x180fe200000108cc */
[-CC-:B------:R-:W-:Y:S01]  /*ad70*/  FFMA.FTZ R157, R157, R3.reuse, -R204.reuse ;  /* 0x000000039d9d7223 */ /* 0x180fe200000108cc */
[-CC-:B------:R-:W-:Y:S01]  /*ad80*/  FFMA.FTZ R160, R160, R3.reuse, -R204.reuse ;  /* 0x00000003a0a07223 */ /* 0x180fe200000108cc */
[----:B------:R-:W-:Y:S01]  /*ad90*/  MUFU.EX2 R152, R152 ;  /* 0x0000009800987308 */ /* 0x000fe20000000800 */
[-CC-:B------:R-:W-:Y:S01]  /*ada0*/  FFMA.FTZ R161, R161, R3.reuse, -R204.reuse ;  /* 0x00000003a1a17223 */ /* 0x180fe200000108cc */
[-CC-:B------:R-:W-:Y:S01]  /*adb0*/  FFMA.FTZ R164, R164, R3.reuse, -R204.reuse ;  /* 0x00000003a4a47223 */ /* 0x180fe200000108cc */
[-CC-:B------:R-:W-:Y:S01]  /*adc0*/  FFMA.FTZ R165, R165, R3.reuse, -R204.reuse ;  /* 0x00000003a5a57223 */ /* 0x180fe200000108cc */
[-CC-:B------:R-:W-:Y:S01]  /*add0*/  FFMA.FTZ R168, R168, R3.reuse, -R204.reuse ;  /* 0x00000003a8a87223 */ /* 0x180fe200000108cc */
[-CC-:B------:R-:W-:Y:S01]  /*ade0*/  FFMA.FTZ R169, R169, R3.reuse, -R204.reuse ;  /* 0x00000003a9a97223 */ /* 0x180fe200000108cc */
[-CC-:B------:R-:W-:Y:S01]  /*adf0*/  FFMA.FTZ R172, R172, R3.reuse, -R204.reuse ;  /* 0x00000003acac7223 */ /* 0x180fe200000108cc */
[-CC-:B------:R-:W-:Y:S01]  /*ae00*/  FFMA.FTZ R173, R173, R3.reuse, -R204.reuse ;  /* 0x00000003adad7223 */ /* 0x180fe200000108cc */
[----:B------:R-:W2:Y:S01]  /*ae10*/  MUFU.EX2 R206, R206 ;  /* 0x000000ce00ce7308 */ /* 0x000ea20000000800 */
[-CC-:B------:R-:W-:Y:S01]  /*ae20*/  FFMA.FTZ R176, R176, R3.reuse, -R204.reuse ;  /* 0x00000003b0b07223 */ /* 0x180fe200000108cc */
[-CC-:B------:R-:W-:Y:S01]  /*ae30*/  FFMA.FTZ R177, R177, R3.reuse, -R204.reuse ;  /* 0x00000003b1b17223 */ /* 0x180fe200000108cc */
[-CC-:B------:R-:W-:Y:S01]  /*ae40*/  FFMA.FTZ R180, R180, R3.reuse, -R204.reuse ;  /* 0x00000003b4b47223 */ /* 0x180fe200000108cc */
[-CC-:B------:R-:W-:Y:S01]  /*ae50*/  FFMA.FTZ R181, R181, R3.reuse, -R204.reuse ;  /* 0x00000003b5b57223 */ /* 0x180fe200000108cc */
[-CC-:B------:R-:W-:Y:S01]  /*ae60*/  FFMA.FTZ R184, R184, R3.reuse, -R204.reuse ;  /* 0x00000003b8b87223 */ /* 0x180fe200000108cc */
[-CC-:B------:R-:W-:Y:S01]  /*ae70*/  FFMA.FTZ R185, R185, R3.reuse, -R204.reuse ;  /* 0x00000003b9b97223 */ /* 0x180fe200000108cc */
[-CC-:B------:R-:W-:Y:S01]  /*ae80*/  FFMA.FTZ R188, R188, R3.reuse, -R204.reuse ;  /* 0x00000003bcbc7223 */ /* 0x180fe200000108cc */
[----:B------:R-:W3:Y:S01]  /*ae90*/  MUFU.EX2 R153, R153 ;  /* 0x0000009900997308 */ /* 0x000ee20000000800 */
[-CC-:B------:R-:W-:Y:S01]  /*aea0*/  FFMA.FTZ R189, R189, R3.reuse, -R204.reuse ;  /* 0x00000003bdbd7223 */ /* 0x180fe200000108cc */
[-CC-:B------:R-:W-:Y:S01]  /*aeb0*/  FFMA.FTZ R192, R192, R3.reuse, -R204.reuse ;  /* 0x00000003c0c07223 */ /* 0x180fe200000108cc */
[-CC-:B------:R-:W-:Y:S01]  /*aec0*/  FFMA.FTZ R193, R193, R3.reuse, -R204.reuse ;  /* 0x00000003c1c17223 */ /* 0x180fe200000108cc */
[-CC-:B------:R-:W-:Y:S01]  /*aed0*/  FFMA.FTZ R196, R196, R3.reuse, -R204.reuse ;  /* 0x00000003c4c47223 */ /* 0x180fe200000108cc */
[----:B------:R-:W-:-:S03]  /*aee0*/  FFMA.FTZ R197, R197, R3, -R204 ;  /* 0x00000003c5c57223 */ /* 0x000fc600000108cc */
[----:B------:R-:W4:Y:S01]  /*aef0*/  MUFU.EX2 R156, R156 ;  /* 0x0000009c009c7308 */ /* 0x000f220000000800 */
[----:B--2---:R-:W-:Y:S01]  /*af00*/  FFMA.FTZ R13, R206, R13, R152 ;  /* 0x0000000dce0d7223 */ /* 0x004fe20000010098 */
[-C--:B------:R-:W-:Y:S01]  /*af10*/  FMUL.FTZ R24, R24, R206.reuse ;  /* 0x000000ce18187220 */ /* 0x080fe20000410000 */
[-C--:B------:R-:W-:Y:S01]  /*af20*/  FMUL.FTZ R25, R25, R206.reuse ;  /* 0x000000ce19197220 */ /* 0x080fe20000410000 */
[-C--:B------:R-:W-:Y:S01]  /*af30*/  FMUL.FTZ R28, R28, R206.reuse ;  /* 0x000000ce1c1c7220 */ /* 0x080fe20000410000 */
[-C--:B------:R-:W-:Y:S01]  /*af40*/  FMUL.FTZ R29, R29, R206.reuse ;  /* 0x000000ce1d1d7220 */ /* 0x080fe20000410000 */
[-C--:B------:R-:W-:Y:S01]  /*af50*/  FMUL.FTZ R32, R32, R206.reuse ;  /* 0x000000ce20207220 */ /* 0x080fe20000410000 */
[----:B------:R-:W-:Y:S01]  /*af60*/  FMUL.FTZ R33, R33, R206 ;  /* 0x000000ce21217220 */ /* 0x000fe20000410000 */
[----:B------:R-:W2:Y:S01]  /*af70*/  MUFU.EX2 R157, R157 ;  /* 0x0000009d009d7308 */ /* 0x000ea20000000800 */
[C---:B---3--:R-:W-:Y:S01]  /*af80*/  F2FP.BF16.F32.PACK_AB R204, R153.reuse, R152 ;  /* 0x0000009899cc723e */ /* 0x048fe200000010ff */
[----:B------:R-:W-:Y:S01]  /*af90*/  FADD.FTZ R13, R153, R13 ;  /* 0x0000000d990d7221 */ /* 0x000fe20000010000 */
[----:B------:R-:W-:Y:S01]  /*afa0*/  FMNMX.FTZ R152, R154, R205, !PT ;  /* 0x000000cd9a987209 */ /* 0x000fe20007810000 */
[-C--:B------:R-:W-:Y:S01]  /*afb0*/  FMUL.FTZ R36, R36, R206.reuse ;  /* 0x000000ce24247220 */ /* 0x080fe20000410000 */
[-C--:B------:R-:W-:Y:S01]  /*afc0*/  FMUL.FTZ R37, R37, R206.reuse ;  /* 0x000000ce25257220 */ /* 0x080fe20000410000 */
[----:B------:R-:W-:Y:S01]  /*afd0*/  FMUL.FTZ R40, R40, R206 ;  /* 0x000000ce28287220 */ /* 0x000fe20000410000 */
[----:B------:R-:W-:Y:S01]  /*afe0*/  FMNMX.FTZ R152, R155, R152, !PT ;  /* 0x000000989b987209 */ /* 0x000fe20007810000 */
[-C--:B------:R-:W-:Y:S01]  /*aff0*/  FMUL.FTZ R41, R41, R206.reuse ;  /* 0x000000ce29297220 */ /* 0x080fe20000410000 */
[----:B----4-:R-:W-:Y:S01]  /*b000*/  FADD.FTZ R13, R156, R13 ;  /* 0x0000000d9c0d7221 */ /* 0x010fe20000010000 */
[----:B------:R-:W-:Y:S01]  /*b010*/  FMUL.FTZ R44, R44, R206 ;  /* 0x000000ce2c2c7220 */ /* 0x000fe20000410000 */
[----:B------:R-:W-:Y:S01]  /*b020*/  FMNMX.FTZ R152, R158, R152, !PT ;  /* 0x000000989e987209 */ /* 0x000fe20007810000 */
[-C--:B------:R-:W-:Y:S01]  /*b030*/  FMUL.FTZ R45, R45, R206.reuse ;  /* 0x000000ce2d2d7220 */ /* 0x080fe20000410000 */
[-C--:B------:R-:W-:Y:S01]  /*b040*/  FMUL.FTZ R48, R48, R206.reuse ;  /* 0x000000ce30307220 */ /* 0x080fe20000410000 */
        /* <DEDUP_REMOVED lines=67> */
[----:B------:R-:W-:Y:S01]  /*b480*/  FMUL.FTZ R149, R149, R206 ;  /* 0x000000ce95957220 */ /* 0x000fe20000410000 */
[C---:B--2---:R-:W-:Y:S01]  /*b490*/  FADD.FTZ R13, R157.reuse, R13 ;  /* 0x0000000d9d0d7221 */ /* 0x044fe20000010000 */
[----:B------:R-:W-:Y:S01]  /*b4a0*/  FMNMX.FTZ R152, R194, R152, !PT ;  /* 0x00000098c2987209 */ /* 0x000fe20007810000 */
[----:B------:R-:W-:Y:S01]  /*b4b0*/  MUFU.EX2 R161, R161 ;  /* 0x000000a100a17308 */ /* 0x000fe20000000800 */
[----:B------:R-:W-:-:S02]  /*b4c0*/  F2FP.BF16.F32.PACK_AB R206, R157, R156 ;  /* 0x0000009c9dce723e */ /* 0x000fc400000010ff */
[----:B------:R-:W-:-:S04]  /*b4d0*/  FMNMX.FTZ R152, R195, R152, !PT ;  /* 0x00000098c3987209 */ /* 0x000fc80007810000 */
[----:B------:R-:W-:Y:S01]  /*b4e0*/  FMNMX.FTZ R152, R198, R152, !PT ;  /* 0x00000098c6987209 */ /* 0x000fe20007810000 */
[----:B------:R-:W-:Y:S03]  /*b4f0*/  MUFU.EX2 R156, R168 ;  /* 0x000000a8009c7308 */ /* 0x000fe60000000800 */
[----:B------:R-:W-:-:S05]  /*b500*/  FMNMX.FTZ R157, R199, R152, !PT ;  /* 0x00000098c79d7209 */ /* 0x000fca0007810000 */
[----:B------:R-:W2:Y:S01]  /*b510*/  SHFL.BFLY PT, R153, R157, 0x2, 0x1f ;  /* 0x0c401f009d997f89 */ /* 0x000ea200000e0000 */
[----:B------:R-:W3:Y:S08]  /*b520*/  MUFU.EX2 R152, R160 ;  /* 0x000000a000987308 */ /* 0x000ef00000000800 */
[----:B------:R-:W-:Y:S08]  /*b530*/  MUFU.EX2 R160, R176 ;  /* 0x000000b000a07308 */ /* 0x000ff00000000800 */
[----:B------:R-:W-:Y:S01]  /*b540*/  MUFU.EX2 R168, R192 ;  /* 0x000000c000a87308 */ /* 0x000fe20000000800 */
[----:B---3--:R-:W-:Y:S01]  /*b550*/  FADD.FTZ R13, R152, R13 ;  /* 0x0000000d980d7221 */ /* 0x008fe20000010000 */
[----:B------:R-:W-:-:S03]  /*b560*/  F2FP.BF16.F32.PACK_AB R152, R161, R152 ;  /* 0x00000098a198723e */ /* 0x000fc600000010ff */
[----:B------:R-:W-:Y:S01]  /*b570*/  FADD.FTZ R13, R161, R13 ;  /* 0x0000000da10d7221 */ /* 0x000fe20000010000 */
[----:B--2---:R-:W-:Y:S02]  /*b580*/  FMNMX.FTZ R157, R157, R153, !PT ;  /* 0x000000999d9d7209 */ /* 0x004fe40007810000 */
[----:B------:R-:W2:Y:S03]  /*b590*/  MUFU.EX2 R164, R164 ;  /* 0x000000a400a47308 */ /* 0x000ea60000000800 */
[----:B------:R-:W3:Y:S05]  /*b5a0*/  SHFL.BFLY PT, R207, R157, 0x1, 0x1f ;  /* 0x0c201f009dcf7f89 */ /* 0x000eea00000e0000 */
[----:B------:R3:W-:Y:S08]  /*b5b0*/  MUFU.EX2 R153, R172 ;  /* 0x000000ac00997308 */ /* 0x0007f00000000800 */
[----:B------:R-:W4:Y:S01]  /*b5c0*/  MUFU.EX2 R165, R165 ;  /* 0x000000a500a57308 */ /* 0x000f220000000800 */
[----:B--2---:R-:W-:-:S07]  /*b5d0*/  FADD.FTZ R13, R164, R13 ;  /* 0x0000000da40d7221 */ /* 0x004fce0000010000 */
[----:B------:R-:W-:Y:S01]  /*b5e0*/  MUFU.EX2 R169, R169 ;  /* 0x000000a900a97308 */ /* 0x000fe20000000800 */
[----:B---3--:R-:W-:-:S07]  /*b5f0*/  FMNMX.FTZ R172, R157, R207, !PT ;  /* 0x000000cf9dac7209 */ /* 0x008fce0007810000 */
[----:B------:R-:W-:Y:S01]  /*b600*/  MUFU.EX2 R173, R173 ;  /* 0x000000ad00ad7308 */ /* 0x000fe20000000800 */
[C---:B------:R-:W-:Y:S01]  /*b610*/  FADD.FTZ R157, -R172.reuse, R205 ;  /* 0x000000cdac9d7221 */ /* 0x040fe20000010100 */
[-C--:B------:R-:W-:Y:S01]  /*b620*/  FMUL.FTZ R176, R172, R3.reuse ;  /* 0x00000003acb07220 */ /* 0x080fe20000410000 */
[----:B----4-:R-:W-:Y:S02]  /*b630*/  FADD.FTZ R13, R165, R13 ;  /* 0x0000000da50d7221 */ /* 0x010fe40000010000 */
[-C--:B------:R-:W-:Y:S01]  /*b640*/  FMUL.FTZ R157, R157, R3.reuse ;  /* 0x000000039d9d7220 */ /* 0x080fe20000410000 */
[-CC-:B------:R-:W-:Y:S01]  /*b650*/  FFMA.FTZ R154, R154, R3.reuse, -R176.reuse ;  /* 0x000000039a9a7223 */ /* 0x180fe200000108b0 */
        /* <DEDUP_REMOVED lines=24> */
[-CC-:B------:R-:W-:Y:S01]  /*b7e0*/  FFMA.FTZ R198, R198, R3.reuse, -R176.reuse ;  /* 0x00000003c6c67223 */ /* 0x180fe200000108b0 */
[----:B------:R-:W-:Y:S01]  /*b7f0*/  FFMA.FTZ R176, R199, R3, -R176 ;  /* 0x00000003c7b07223 */ /* 0x000fe200000108b0 */
[----:B------:R-:W-:Y:S01]  /*b800*/  FADD.FTZ R13, R156, R13 ;  /* 0x0000000d9c0d7221 */ /* 0x000fe20000010000 */
[----:B------:R-:W4:Y:S01]  /*b810*/  MUFU.EX2 R207, R158 ;  /* 0x0000009e00cf7308 */ /* 0x000f220000000800 */
[----:B--2---:R-:W-:Y:S01]  /*b820*/  FFMA.FTZ R14, R157, R14, R205 ;  /* 0x0000000e9d0e7223 */ /* 0x004fe200000100cd */
[----:B------:R-:W-:-:S02]  /*b830*/  @!P1 VIADD R154, R20, 0x22840 ;  /* 0x00022840149a9836 */ /* 0x000fc40000000000 */
[C---:B------:R-:W-:Y:S01]  /*b840*/  FADD.FTZ R13, R169.reuse, R13 ;  /* 0x0000000da90d7221 */ /* 0x040fe20000010000 */
[----:B------:R-:W-:Y:S01]  /*b850*/  F2FP.BF16.F32.PACK_AB R156, R169, R156 ;  /* 0x0000009ca99c723e */ /* 0x000fe200000010ff */
[-C--:B------:R-:W-:Y:S01]  /*b860*/  FMUL.FTZ R26, R26, R157.reuse ;  /* 0x0000009d1a1a7220 */ /* 0x080fe20000410000 */
[-C--:B------:R-:W-:Y:S01]  /*b870*/  FMUL.FTZ R27, R27, R157.reuse ;  /* 0x0000009d1b1b7220 */ /* 0x080fe20000410000 */
[----:B------:R-:W-:Y:S01]  /*b880*/  FADD.FTZ R13, R153, R13 ;  /* 0x0000000d990d7221 */ /* 0x000fe20000010000 */
[----:B------:R-:W2:Y:S01]  /*b890*/  MUFU.EX2 R159, R159 ;  /* 0x0000009f009f7308 */ /* 0x000ea20000000800 */
[----:B---3--:R-:W-:Y:S01]  /*b8a0*/  FADD.FTZ R14, R155, R14 ;  /* 0x0000000e9b0e7221 */ /* 0x008fe20000010000 */
[----:B------:R-:W-:Y:S01]  /*b8b0*/  @!P1 PRMT R154, RZ, 0x654, R154 ;  /* 0x00000654ff9a9816 */ /* 0x000fe2000000009a */
[----:B------:R-:W-:Y:S01]  /*b8c0*/  FADD.FTZ R13, R173, R13 ;  /* 0x0000000dad0d7221 */ /* 0x000fe20000010000 */
[-C--:B------:R-:W-:Y:S01]  /*b8d0*/  FMUL.FTZ R30, R30, R157.reuse ;  /* 0x0000009d1e1e7220 */ /* 0x080fe20000410000 */
[-C--:B------:R-:W-:Y:S01]  /*b8e0*/  FMUL.FTZ R31, R31, R157.reuse ;  /* 0x0000009d1f1f7220 */ /* 0x080fe20000410000 */
[-C--:B------:R-:W-:Y:S01]  /*b8f0*/  FMUL.FTZ R34, R34, R157.reuse ;  /* 0x0000009d22227220 */ /* 0x080fe20000410000 */
[----:B------:R-:W-:Y:S01]  /*b900*/  FADD.FTZ R13, R160, R13 ;  /* 0x0000000da00d7221 */ /* 0x000fe20000010000 */
[----:B------:R-:W3:Y:S01]  /*b910*/  MUFU.EX2 R199, R162 ;  /* 0x000000a200c77308 */ /* 0x000ee20000000800 */
[----:B----4-:R-:W-:Y:S01]  /*b920*/  FADD.FTZ R14, R207, R14 ;  /* 0x0000000ecf0e7221 */ /* 0x010fe20000010000 */
[-C--:B------:R-:W-:Y:S01]  /*b930*/  FMUL.FTZ R35, R35, R157.reuse ;  /* 0x0000009d23237220 */ /* 0x080fe20000410000 */
[-C--:B------:R-:W-:Y:S01]  /*b940*/  FMUL.FTZ R38, R38, R157.reuse ;  /* 0x0000009d26267220 */ /* 0x080fe20000410000 */
[-C--:B------:R-:W-:Y:S01]  /*b950*/  FMUL.FTZ R39, R39, R157.reuse ;  /* 0x0000009d27277220 */ /* 0x080fe20000410000 */
[-C--:B------:R-:W-:Y:S01]  /*b960*/  FMUL.FTZ R42, R42, R157.reuse ;  /* 0x0000009d2a2a7220 */ /* 0x080fe20000410000 */
[-C--:B------:R-:W-:Y:S01]  /*b970*/  FMUL.FTZ R43, R43, R157.reuse ;  /* 0x0000009d2b2b7220 */ /* 0x080fe20000410000 */
[-C--:B------:R-:W-:Y:S01]  /*b980*/  FMUL.FTZ R46, R46, R157.reuse ;  /* 0x0000009d2e2e7220 */ /* 0x080fe20000410000 */
[----:B------:R4:W-:Y:S01]  /*b990*/  MUFU.EX2 R170, R197 ;  /* 0x000000c500aa7308 */ /* 0x0009e20000000800 */
        /* <DEDUP_REMOVED lines=8> */
[----:B----4-:R-:W4:Y:S01]  /*ba20*/  S2R R197, SR_TID.X ;  /* 0x0000000000c57919 */ /* 0x010f220000002100 */
[----:B---3--:R-:W-:Y:S01]  /*ba30*/  FADD.FTZ R14, R199, R14 ;  /* 0x0000000ec70e7221 */ /* 0x008fe20000010000 */
[-C--:B------:R-:W-:Y:S01]  /*ba40*/  FMUL.FTZ R59, R59, R157.reuse ;  /* 0x0000009d3b3b7220 */ /* 0x080fe20000410000 */
[-C--:B------:R-:W-:Y:S01]  /*ba50*/  FMUL.FTZ R62, R62, R157.reuse ;  /* 0x0000009d3e3e7220 */ /* 0x080fe20000410000 */
[-C--:B------:R-:W-:Y:S01]  /*ba60*/  FMUL.FTZ R63, R63, R157.reuse ;  /* 0x0000009d3f3f7220 */ /* 0x080fe20000410000 */
[-C--:B------:R-:W-:Y:S01]  /*ba70*/  FMUL.FTZ R66, R66, R157.reuse ;  /* 0x0000009d42427220 */ /* 0x080fe20000410000 */
[-C--:B------:R-:W-:Y:S01]  /*ba80*/  FMUL.FTZ R67, R67, R157.reuse ;  /* 0x0000009d43437220 */ /* 0x080fe20000410000 */
[----:B------:R-:W3:Y:S01]  /*ba90*/  MUFU.EX2 R161, R166 ;  /* 0x000000a600a17308 */ /* 0x000ee20000000800 */
        /* <DEDUP_REMOVED lines=24> */
[----:B-----5:R-:W-:Y:S01]  /*bc20*/  FADD.FTZ R14, R167, R14 ;  /* 0x0000000ea70e7221 */ /* 0x020fe20000010000 */
[----:B----4-:R-:W-:Y:S01]  /*bc30*/  SHF.R.U32.HI R197, RZ, 0x7, R197 ;  /* 0x00000007ffc57819 */ /* 0x010fe200000116c5 */
[-C--:B------:R-:W-:Y:S01]  /*bc40*/  FMUL.FTZ R107, R107, R157.reuse ;  /* 0x0000009d6b6b7220 */ /* 0x080fe20000410000 */
[-C--:B------:R-:W-:Y:S01]  /*bc50*/  FMUL.FTZ R110, R110, R157.reuse ;  /* 0x0000009d6e6e7220 */ /* 0x080fe20000410000 */
[-C--:B------:R-:W-:Y:S01]  /*bc60*/  FMUL.FTZ R111, R111, R157.reuse ;  /* 0x0000009d6f6f7220 */ /* 0x080fe20000410000 */
[----:B------:R-:W-:Y:S01]  /*bc70*/  IADD3 R197, -R197, 0xb, RZ ;  /* 0x0000000bc5c57810 */ /* 0x000fe20007ffe1ff */
[-C--:B------:R-:W-:Y:S01]  /*bc80*/  FMUL.FTZ R114, R114, R157.reuse ;  /* 0x0000009d72727220 */ /* 0x080fe20000410000 */
[----:B------:R-:W4:Y:S01]  /*bc90*/  MUFU.EX2 R174, R174 ;  /* 0x000000ae00ae7308 */ /* 0x000f220000000800 */
[----:B--2---:R-:W-:Y:S01]  /*bca0*/  FADD.FTZ R14, R192, R14 ;  /* 0x0000000ec00e7221 */ /* 0x004fe20000010000 */
[-C--:B------:R-:W-:Y:S01]  /*bcb0*/  FMUL.FTZ R115, R115, R157.reuse ;  /* 0x0000009d73737220 */ /* 0x080fe20000410000 */
[----:B------:R2:W-:Y:S06]  /*bcc0*/  BAR.ARV R197, 0x100 ;  /* 0x000400c50000751d */ /* 0x0005ec0000002000 */
[----:B------:R-:W5:Y:S01]  /*bcd0*/  MUFU.EX2 R175, R175 ;  /* 0x000000af00af7308 */ /* 0x000f620000000800 */
[----:B---3--:R-:W-:Y:S01]  /*bce0*/  FADD.FTZ R14, R171, R14 ;  /* 0x0000000eab0e7221 */ /* 0x008fe20000010000 */
[----:B------:R3:W-:Y:S01]  /*bcf0*/  @!P1 SYNCS.ARRIVE.TRANS64.RED.A1T0 RZ, [R154+URZ], RZ ;  /* 0x000000ff9aff99a7 */ /* 0x0007e2000810043f */
[-C--:B------:R-:W-:Y:S01]  /*bd00*/  FMUL.FTZ R118, R118, R157.reuse ;  /* 0x0000009d76767220 */ /* 0x080fe20000410000 */
[-C--:B------:R-:W-:Y:S01]  /*bd10*/  FMUL.FTZ R119, R119, R157.reuse ;  /* 0x0000009d77777220 */ /* 0x080fe20000410000 */
[-C--:B------:R-:W-:Y:S01]  /*bd20*/  FMUL.FTZ R122, R122, R157.reuse ;  /* 0x0000009d7a7a7220 */ /* 0x080fe20000410000 */
[-C--:B------:R-:W-:Y:S01]  /*bd30*/  FMUL.FTZ R123, R123, R157.reuse ;  /* 0x0000009d7b7b7220 */ /* 0x080fe20000410000 */
[-C--:B------:R-:W-:Y:S01]  /*bd40*/  FMUL.FTZ R126, R126, R157.reuse ;  /* 0x0000009d7e7e7220 */ /* 0x080fe20000410000 */
[----:B------:R-:W0:Y:S01]  /*bd50*/  MUFU.EX2 R178, R178 ;  /* 0x000000b200b27308 */ /* 0x000e220000000800 */
[----:B----4-:R-:W-:Y:S01]  /*bd60*/  FADD.FTZ R14, R174, R14 ;  /* 0x0000000eae0e7221 */ /* 0x010fe20000010000 */
[----:B---3--:R-:W-:Y:S01]  /*bd70*/  F2FP.BF16.F32.PACK_AB R154, R165, R164 ;  /* 0x000000a4a59a723e */ /* 0x008fe200000010ff */
[-C--:B------:R-:W-:Y:S01]  /*bd80*/  FMUL.FTZ R127, R127, R157.reuse ;  /* 0x0000009d7f7f7220 */ /* 0x080fe20000410000 */
[-C--:B------:R-:W-:Y:S01]  /*bd90*/  FMUL.FTZ R130, R130, R157.reuse ;  /* 0x0000009d82827220 */ /* 0x080fe20000410000 */
[-C--:B------:R-:W-:Y:S01]  /*bda0*/  FMUL.FTZ R131, R131, R157.reuse ;  /* 0x0000009d83837220 */ /* 0x080fe20000410000 */
[-C--:B------:R-:W-:Y:S01]  /*bdb0*/  FMUL.FTZ R134, R134, R157.reuse ;  /* 0x0000009d86867220 */ /* 0x080fe20000410000 */
[-C--:B------:R-:W-:Y:S01]  /*bdc0*/  FMUL.FTZ R135, R135, R157.reuse ;  /* 0x0000009d87877220 */ /* 0x080fe20000410000 */
[----:B------:R-:W3:Y:S01]  /*bdd0*/  MUFU.EX2 R177, R177 ;  /* 0x000000b100b17308 */ /* 0x000ee20000000800 */
[----:B-----5:R-:W-:Y:S01]  /*bde0*/  FADD.FTZ R14, R175, R14 ;  /* 0x0000000eaf0e7221 */ /* 0x020fe20000010000 */
[-C--:B------:R-:W-:Y:S01]  /*bdf0*/  FMUL.FTZ R138, R138, R157.reuse ;  /* 0x0000009d8a8a7220 */ /* 0x080fe20000410000 */
[-C--:B------:R-:W-:Y:S01]  /*be00*/  FMUL.FTZ R139, R139, R157.reuse ;  /* 0x0000009d8b8b7220 */ /* 0x080fe20000410000 */
[-C--:B------:R-:W-:Y:S01]  /*be10*/  FMUL.FTZ R142, R142, R157.reuse ;  /* 0x0000009d8e8e7220 */ /* 0x080fe20000410000 */
[-C--:B------:R-:W-:Y:S01]  /*be20*/  FMUL.FTZ R143, R143, R157.reuse ;  /* 0x0000009d8f8f7220 */ /* 0x080fe20000410000 */
[-C--:B------:R-:W-:Y:S01]  /*be30*/  FMUL.FTZ R146, R146, R157.reuse ;  /* 0x0000009d92927220 */ /* 0x080fe20000410000 */
[-C--:B------:R-:W-:Y:S01]  /*be40*/  FMUL.FTZ R147, R147, R157.reuse ;  /* 0x0000009d93937220 */ /* 0x080fe20000410000 */
[----:B------:R-:W4:Y:S01]  /*be50*/  MUFU.EX2 R179, R179 ;  /* 0x000000b300b37308 */ /* 0x000f220000000800 */
[----:B0-----:R-:W-:Y:S01]  /*be60*/  FADD.FTZ R14, R178, R14 ;  /* 0x0000000eb20e7221 */ /* 0x001fe20000010000 */
[-C--:B------:R-:W-:Y:S01]  /*be70*/  FMUL.FTZ R150, R150, R157.reuse ;  /* 0x0000009d96967220 */ /* 0x080fe20000410000 */
[----:B------:R-:W-:Y:S01]  /*be80*/  FMUL.FTZ R151, R151, R157 ;  /* 0x0000009d97977220 */ /* 0x000fe20000410000 */
[----:B------:R-:W-:-:S02]  /*be90*/  F2FP.BF16.F32.PACK_AB R157, R171, R192 ;  /* 0x000000c0ab9d723e */ /* 0x000fc400000010ff */
[----:B------:R-:W-:Y:S02]  /*bea0*/  F2FP.BF16.F32.PACK_AB R158, R173, R153 ;  /* 0x00000099ad9e723e */ /* 0x000fe400000010ff */
[----:B------:R-:W0:Y:S01]  /*beb0*/  MUFU.EX2 R180, R180 ;  /* 0x000000b400b47308 */ /* 0x000e220000000800 */
[----:B---3--:R-:W-:Y:S01]  /*bec0*/  FADD.FTZ R13, R177, R13 ;  /* 0x0000000db10d7221 */ /* 0x008fe20000010000 */
[----:B------:R-:W-:Y:S02]  /*bed0*/  F2FP.BF16.F32.PACK_AB R205, R155, R205 ;  /* 0x000000cd9bcd723e */ /* 0x000fe400000010ff */
[----:B------:R-:W-:Y:S02]  /*bee0*/  F2FP.BF16.F32.PACK_AB R207, R159, R207 ;  /* 0x000000cf9fcf723e */ /* 0x000fe400000010ff */
[----:B------:R-:W-:Y:S02]  /*bef0*/  F2FP.BF16.F32.PACK_AB R153, R163, R199 ;  /* 0x000000c7a399723e */ /* 0x000fe400000010ff */
[----:B------:R-:W3:Y:S01]  /*bf00*/  MUFU.EX2 R182, R182 ;  /* 0x000000b600b67308 */ /* 0x000ee20000000800 */
[----:B----4-:R-:W-:Y:S01]  /*bf10*/  FADD.FTZ R14, R179, R14 ;  /* 0x0000000eb30e7221 */ /* 0x010fe20000010000 */
[----:B------:R-:W-:-:S02]  /*bf20*/  F2FP.BF16.F32.PACK_AB R155, R167, R161 ;  /* 0x000000a1a79b723e */ /* 0x000fc400000010ff */
[----:B------:R-:W-:Y:S02]  /*bf30*/  F2FP.BF16.F32.PACK_AB R160, R177, R160 ;  /* 0x000000a0b1a0723e */ /* 0x000fe400000010ff */
[----:B------:R-:W-:Y:S02]  /*bf40*/  F2FP.BF16.F32.PACK_AB R159, R175, R174 ;  /* 0x000000aeaf9f723e */ /* 0x000fe400000010ff */
[----:B------:R-:W4:Y:S01]  /*bf50*/  MUFU.EX2 R181, R181 ;  /* 0x000000b500b57308 */ /* 0x000f220000000800 */
[----:B0-----:R-:W-:Y:S01]  /*bf60*/  FADD.FTZ R13, R180, R13 ;  /* 0x0000000db40d7221 */ /* 0x001fe20000010000 */
[----:B------:R-:W-:-:S06]  /*bf70*/  F2FP.BF16.F32.PACK_AB R161, R179, R178 ;  /* 0x000000b2b3a1723e */ /* 0x000fcc00000010ff */
[----:B------:R-:W0:Y:S01]  /*bf80*/  MUFU.EX2 R183, R183 ;  /* 0x000000b700b77308 */ /* 0x000e220000000800 */
[----:B---3--:R-:W-:-:S07]  /*bf90*/  FADD.FTZ R14, R182, R14 ;  /* 0x0000000eb60e7221 */ /* 0x008fce0000010000 */
[----:B------:R-:W3:Y:S01]  /*bfa0*/  MUFU.EX2 R184, R184 ;  /* 0x000000b800b87308 */ /* 0x000ee20000000800 */
[C---:B----4-:R-:W-:Y:S01]  /*bfb0*/  FADD.FTZ R13, R181.reuse, R13 ;  /* 0x0000000db50d7221 */ /* 0x050fe20000010000 */
[----:B------:R-:W-:-:S06]  /*bfc0*/  F2FP.BF16.F32.PACK_AB R162, R181, R180 ;  /* 0x000000b4b5a2723e */ /* 0x000fcc00000010ff */
[----:B------:R-:W4:Y:S01]  /*bfd0*/  MUFU.EX2 R165, R186 ;  /* 0x000000ba00a57308 */ /* 0x000f220000000800 */
[C---:B0-----:R-:W-:Y:S01]  /*bfe0*/  FADD.FTZ R14, R183.reuse, R14 ;  /* 0x0000000eb70e7221 */ /* 0x041fe20000010000 */
[----:B------:R-:W-:-:S06]  /*bff0*/  F2FP.BF16.F32.PACK_AB R163, R183, R182 ;  /* 0x000000b6b7a3723e */ /* 0x000fcc00000010ff */
[----:B------:R-:W0:Y:S01]  /*c000*/  MUFU.EX2 R185, R185 ;  /* 0x000000b900b97308 */ /* 0x000e220000000800 */
[----:B---3--:R-:W-:-:S07]  /*c010*/  FADD.FTZ R13, R184, R13 ;  /* 0x0000000db80d7221 */ /* 0x008fce0000010000 */
[----:B------:R-:W3:Y:S01]  /*c020*/  MUFU.EX2 R187, R187 ;  /* 0x000000bb00bb7308 */ /* 0x000ee20000000800 */
[----:B----4-:R-:W-:-:S07]  /*c030*/  FADD.FTZ R14, R165, R14 ;  /* 0x0000000ea50e7221 */ /* 0x010fce0000010000 */
[----:B------:R-:W4:Y:S01]  /*c040*/  MUFU.EX2 R188, R188 ;  /* 0x000000bc00bc7308 */ /* 0x000f220000000800 */
[C---:B0-----:R-:W-:Y:S01]  /*c050*/  FADD.FTZ R13, R185.reuse, R13 ;  /* 0x0000000db90d7221 */ /* 0x041fe20000010000 */
[----:B------:R-:W-:-:S06]  /*c060*/  F2FP.BF16.F32.PACK_AB R164, R185, R184 ;  /* 0x000000b8b9a4723e */ /* 0x000fcc00000010ff */
[----:B------:R-:W0:Y:S01]  /*c070*/  MUFU.EX2 R190, R190 ;  /* 0x000000be00be7308 */ /* 0x000e220000000800 */
[C---:B---3--:R-:W-:Y:S01]  /*c080*/  FADD.FTZ R14, R187.reuse, R14 ;  /* 0x0000000ebb0e7221 */ /* 0x048fe20000010000 */
[----:B------:R-:W-:-:S06]  /*c090*/  F2FP.BF16.F32.PACK_AB R165, R187, R165 ;  /* 0x000000a5bba5723e */ /* 0x000fcc00000010ff */
[----:B------:R-:W3:Y:S01]  /*c0a0*/  MUFU.EX2 R189, R189 ;  /* 0x000000bd00bd7308 */ /* 0x000ee20000000800 */
[----:B----4-:R-:W-:-:S07]  /*c0b0*/  FADD.FTZ R13, R188, R13 ;  /* 0x0000000dbc0d7221 */ /* 0x010fce0000010000 */
[----:B------:R-:W4:Y:S01]  /*c0c0*/  MUFU.EX2 R191, R191 ;  /* 0x000000bf00bf7308 */ /* 0x000f220000000800 */
[----:B0-----:R-:W-:-:S07]  /*c0d0*/  FADD.FTZ R14, R190, R14 ;  /* 0x0000000ebe0e7221 */ /* 0x001fce0000010000 */
[----:B------:R-:W0:Y:S01]  /*c0e0*/  MUFU.EX2 R169, R194 ;  /* 0x000000c200a97308 */ /* 0x000e220000000800 */
[C---:B---3--:R-:W-:Y:S01]  /*c0f0*/  FADD.FTZ R13, R189.reuse, R13 ;  /* 0x0000000dbd0d7221 */ /* 0x048fe20000010000 */
[----:B------:R-:W-:-:S03]  /*c100*/  F2FP.BF16.F32.PACK_AB R166, R189, R188 ;  /* 0x000000bcbda6723e */ /* 0x000fc600000010ff */
[----:B------:R-:W-:-:S03]  /*c110*/  FADD.FTZ R13, R168, R13 ;  /* 0x0000000da80d7221 */ /* 0x000fc60000010000 */
[----:B------:R-:W3:Y:S01]  /*c120*/  MUFU.EX2 R193, R193 ;  /* 0x000000c100c17308 */ /* 0x000ee20000000800 */
[C---:B----4-:R-:W-:Y:S01]  /*c130*/  FADD.FTZ R14, R191.reuse, R14 ;  /* 0x0000000ebf0e7221 */ /* 0x050fe20000010000 */
[----:B------:R-:W-:-:S06]  /*c140*/  F2FP.BF16.F32.PACK_AB R167, R191, R190 ;  /* 0x000000bebfa7723e */ /* 0x000fcc00000010ff */
[----:B------:R-:W4:Y:S01]  /*c150*/  MUFU.EX2 R195, R195 ;  /* 0x000000c300c37308 */ /* 0x000f220000000800 */
[----:B0-----:R-:W-:-:S07]  /*c160*/  FADD.FTZ R14, R169, R14 ;  /* 0x0000000ea90e7221 */ /* 0x001fce0000010000 */
[----:B------:R-:W0:Y:S01]  /*c170*/  MUFU.EX2 R196, R196 ;  /* 0x000000c400c47308 */ /* 0x000e220000000800 */
[C---:B---3--:R-:W-:Y:S01]  /*c180*/  FADD.FTZ R13, R193.reuse, R13 ;  /* 0x0000000dc10d7221 */ /* 0x048fe20000010000 */
[----:B------:R-:W-:-:S06]  /*c190*/  F2FP.BF16.F32.PACK_AB R168, R193, R168 ;  /* 0x000000a8c1a8723e */ /* 0x000fcc00000010ff */
[----:B------:R-:W3:Y:S01]  /*c1a0*/  MUFU.EX2 R171, R198 ;  /* 0x000000c600ab7308 */ /* 0x000ee20000000800 */
[C---:B----4-:R-:W-:Y:S01]  /*c1b0*/  FADD.FTZ R14, R195.reuse, R14 ;  /* 0x0000000ec30e7221 */ /* 0x050fe20000010000 */
[----:B------:R-:W-:-:S06]  /*c1c0*/  F2FP.BF16.F32.PACK_AB R169, R195, R169 ;  /* 0x000000a9c3a9723e */ /* 0x000fcc00000010ff */
[----:B------:R-:W4:Y:S01]  /*c1d0*/  MUFU.EX2 R176, R176 ;  /* 0x000000b000b07308 */ /* 0x000f220000000800 */
[----:B0-----:R-:W-:-:S04]  /*c1e0*/  FADD.FTZ R13, R196, R13 ;  /* 0x0000000dc40d7221 */ /* 0x001fc80000010000 */
[C---:B------:R-:W-:Y:S01]  /*c1f0*/  FADD.FTZ R13, R170.reuse, R13 ;  /* 0x0000000daa0d7221 */ /* 0x040fe20000010000 */
[----:B------:R-:W-:Y:S01]  /*c200*/  F2FP.BF16.F32.PACK_AB R170, R170, R196 ;  /* 0x000000c4aaaa723e */ /* 0x000fe200000010ff */
[----:B---3--:R-:W-:-:S04]  /*c210*/  FADD.FTZ R14, R171, R14 ;  /* 0x0000000eab0e7221 */ /* 0x008fc80000010000 */
[C---:B----4-:R-:W-:Y:S01]  /*c220*/  FADD.FTZ R14, R176.reuse, R14 ;  /* 0x0000000eb00e7221 */ /* 0x050fe20000010000 */
[----:B------:R-:W-:Y:S01]  /*c230*/  F2FP.BF16.F32.PACK_AB R171, R176, R171 ;  /* 0x000000abb0ab723e */ /* 0x000fe200000010ff */
[----:B--2---:R-:W-:Y:S06]  /*c240*/  @!P0 BRA `(.L_x_714) ;  /* 0x0000000000048947 */ /* 0x004fec0003800000 */
[----:B------:R-:W-:Y:S01]  /*c250*/  BPT.TRAP 0x1 ;  /* 0x000000040000795c */ /* 0x000fe20000300000 */
.L_x_714:
[----:B------:R0:W2:Y:S01]  /*c260*/  SYNCS.PHASECHK.TRANS64.TRYWAIT P3, [R20+URZ+0x22850], R21 ;  /* 0x02285015140075a7 */ /* 0x0000a2000806017f */
[----:B------:R-:W-:Y:S05]  /*c270*/  @!P0 BRA `(.L_x_715) ;  /* 0x0000000000048947 */ /* 0x000fea0003800000 */
[----:B------:R-:W-:Y:S01]  /*c280*/  BPT.TRAP 0x1 ;  /* 0x000000040000795c */ /* 0x000fe20000300000 */
.L_x_715:
[----:B------:R-:W-:Y:S04]  /*c290*/  BSSY B0, `(.L_x_716) ;  /* 0x0000004000007945 */ /* 0x000fe80003800000 */
[----:B--2---:R-:W-:Y:S05]  /*c2a0*/  @P3 BRA `(.L_x_717) ;  /* 0x0000000000083947 */ /* 0x004fea0003800000 */
[----:B------:R-:W2:Y:S02]  /*c2b0*/  SYNCS.PHASECHK.TRANS64.TRYWAIT P3, [R20+URZ+0x22850], R21 ;  /* 0x02285015140075a7 */ /* 0x000ea4000806017f */
[----:B--2---:R-:W-:Y:S05]  /*c2c0*/  @!P3 BRA `(.L_x_718) ;  /* 0x000000dc00e8b947 */ /* 0x004fea0003800000 */
.L_x_717:
[----:B------:R-:W-:Y:S05]  /*c2d0*/  BSYNC B0 ;  /* 0x0000000000007941 */ /* 0x000fea0003800000 */
.L_x_716:
[----:B------:R-:W3:Y:S01]  /*c2e0*/  S2R R173, SR_TID.X ;  /* 0x0000000000ad7919 */ /* 0x000ee20000002100 */
[----:B------:R-:W-:Y:S05]  /*c2f0*/  WARPSYNC.ALL ;  /* 0x0000000000007948 */ /* 0x000fea0003800000 */
[----:B------:R-:W-:Y:S02]  /*c300*/  IMAD.MOV.U32 R174, RZ, RZ, 0xc00 ;  /* 0x00000c00ffae7424 */ /* 0x000fe400078e00ff */
[----:B------:R-:W-:Y:S02]  /*c310*/  IMAD.MOV.U32 R175, RZ, RZ, 0x40000040 ;  /* 0x40000040ffaf7424 */ /* 0x000fe400078e00ff */
[----:B------:R-:W-:-:S02]  /*c320*/  IMAD R174, R200, R174, UR37 ;  /* 0x00000025c8ae7e24 */ /* 0x000fc4000f8e02ae */
[----:B------:R-:W-:Y:S01]  /*c330*/  IMAD.MOV.U32 R177, RZ, RZ, 0x40000040 ;  /* 0x40000040ffb17424 */ /* 0x000fe200078e00ff */
[----:B------:R-:W-:Y:S01]  /*c340*/  R2UR UR7, R175 ;  /* 0x00000000af0772ca */ /* 0x000fe200000e0000 */
[C---:B------:R-:W-:Y:S01]  /*c350*/  VIADD R176, R174.reuse, 0x80 ;  /* 0x00000080aeb07836 */ /* 0x040fe20000000000 */
[----:B------:R-:W-:Y:S01]  /*c360*/  R2UR UR6, R174 ;  /* 0x00000000ae0672ca */ /* 0x000fe200000e0000 */
[----:B------:R-:W-:Y:S02]  /*c370*/  IMAD.MOV.U32 R175, RZ, RZ, 0x40000040 ;  /* 0x40000040ffaf7424 */ /* 0x000fe400078e00ff */
[----:B012---:R-:W-:-:S05]  /*c380*/  @!P1 VIADD R20, R20, 0x22860 ;  /* 0x0002286014149836 */ /* 0x007fca0000000000 */
[----:B------:R-:W-:Y:S02]  /*c390*/  @!P1 PRMT R20, RZ, 0x654, R20 ;  /* 0x00000654ff149816 */ /* 0x000fe40000000014 */
[----:B---3--:R-:W-:-:S05]  /*c3a0*/  SHF.R.U32.HI R173, RZ, 0x7, R173 ;  /* 0x00000007ffad7819 */ /* 0x008fca00000116ad */
[----:B------:R-:W-:-:S05]  /*c3b0*/  VIADD R21, R173, 0x8 ;  /* 0x00000008ad157836 */ /* 0x000fca0000000000 */
[----:B------:R0:W-:Y:S06]  /*c3c0*/  BAR.SYNC.DEFER_BLOCKING R21, 0x100 ;  /* 0x000400150000751d */ /* 0x0001ec0000010000 */
[----:B------:R-:W-:-:S06]  /*c3d0*/  WARPGROUP.ARRIVE ;  /* 0x00000000000079c5 */ /* 0x000fcc0000000000 */
[----:B------:R-:W-:Y:S01]  /*c3e0*/  HGMMA.64x256x16.F32.BF16 R24, R204, gdesc[UR4].tnspB, R24, gsb0 ;  /* 0x43e00004cc187df0 */ /* 0x000fe20008001818 */
[----:B------:R-:W-:Y:S02]  /*c3f0*/  R2UR UR6, R176 ;  /* 0x00000000b00672ca */ /* 0x000fe400000e0000 */
[----:B------:R-:W-:Y:S01]  /*c400*/  R2UR UR7, R177 ;  /* 0x00000000b10772ca */ /* 0x000fe200000e0000 */
[----:B------:R-:W-:Y:S02]  /*c410*/  WARPGROUP.DEPBAR.LE gsb0, 0x0 ;  /* 0x00008000000079c5 */ /* 0x000fe40000010000 */
[----:B------:R-:W-:Y:S01]  /*c420*/  WARPGROUP.ARRIVE ;  /* 0x00000000000079c5 */ /* 0x000fe20000000000 */
[----:B------:R-:W-:Y:S02]  /*c430*/  IMAD.MOV.U32 R205, RZ, RZ, R172 ;  /* 0x000000ffffcd7224 */ /* 0x000fe400078e00ac */
[----:B------:R-:W-:-:S15]  /*c440*/  IMAD.MOV.U32 R206, RZ, RZ, R12 ;  /* 0x000000ffffce7224 */ /* 0x000fde00078e000c */
[----:B------:R-:W-:-:S04]  /*c450*/  NOP ;  /* 0x0000000000007918 */ /* 0x000fc80000000000 */
[----:B------:R-:W-:Y:S03]  /*c460*/  HGMMA.64x256x16.F32.BF16 R24, R152, gdesc[UR4].tnspB, R24, gsb0 ;  /* 0x43e0000498187df0 */ /* 0x000fe60008001818 */
[----:B------:R-:W-:Y:S02]  /*c470*/  WARPGROUP.DEPBAR.LE gsb0, 0x0 ;  /* 0x00008000000079c5 */ /* 0x000fe40000010000 */
[----:B------:R-:W-:Y:S01]  /*c480*/  VIADD R152, R174, 0x100 ;  /* 0x00000100ae987836 */ /* 0x000fe20000000000 */
[----:B------:R-:W-:Y:S01]  /*c490*/  WARPGROUP.ARRIVE ;  /* 0x00000000000079c5 */ /* 0x000fe20000000000 */
[----:B------:R-:W-:-:S03]  /*c4a0*/  IMAD.MOV.U32 R153, RZ, RZ, 0x40000040 ;  /* 0x40000040ff997424 */ /* 0x000fc600078e00ff */
[----:B------:R-:W-:Y:S01]  /*c4b0*/  R2UR UR6, R152 ;  /* 0x00000000980672ca */ /* 0x000fe200000e0000 */
[----:B------:R-:W-:Y:S01]  /*c4c0*/  VIADD R152, R174, 0x180 ;  /* 0x00000180ae987836 */ /* 0x000fe20000000000 */
[----:B------:R-:W-:Y:S01]  /*c4d0*/  R2UR UR7, R153 ;  /* 0x00000000990772ca */ /* 0x000fe200000e0000 */
[----:B------:R-:W-:-:S15]  /*c4e0*/  IMAD.MOV.U32 R153, RZ, RZ, 0x40000040 ;  /* 0x40000040ff997424 */ /* 0x000fde00078e00ff */
[----:B------:R-:W-:Y:S01]  /*c4f0*/  HGMMA.64x256x16.F32.BF16 R24, R156, gdesc[UR4].tnspB, R24, gsb0 ;  /* 0x43e000049c187df0 */ /* 0x000fe20008001818 */
[----:B------:R-:W-:Y:S01]  /*c500*/  R2UR UR6, R152 ;  /* 0x00000000980672ca */ /* 0x000fe200000e0000 */
[C---:B------:R-:W-:Y:S01]  /*c510*/  VIADD R152, R174.reuse, 0x200 ;  /* 0x00000200ae987836 */ /* 0x040fe20000000000 */
[----:B------:R-:W-:Y:S01]  /*c520*/  R2UR UR7, R153 ;  /* 0x00000000990772ca */ /* 0x000fe200000e0000 */
[----:B------:R-:W-:Y:S02]  /*c530*/  IMAD.MOV.U32 R153, RZ, RZ, 0x40000040 ;  /* 0x40000040ff997424 */ /* 0x000fe400078e00ff */
[----:B------:R-:W-:Y:S01]  /*c540*/  VIADD R174, R174, 0x280 ;  /* 0x00000280aeae7836 */ /* 0x000fe20000000000 */
[----:B------:R-:W-:Y:S02]  /*c550*/  WARPGROUP.DEPBAR.LE gsb0, 0x0 ;  /* 0x00008000000079c5 */ /* 0x000fe40000010000 */
[----:B------:R-:W-:-:S15]  /*c560*/  WARPGROUP.ARRIVE ;  /* 0x00000000000079c5 */ /* 0x000fde0000000000 */
[----:B------:R-:W-:-:S04]  /*c570*/  NOP ;  /* 0x0000000000007918 */ /* 0x000fc80000000000 */
[----:B------:R-:W-:Y:S01]  /*c580*/  HGMMA.64x256x16.F32.BF16 R24, R160, gdesc[UR4].tnspB, R24, gsb0 ;  /* 0x43e00004a0187df0 */ /* 0x000fe20008001818 */
[----:B------:R-:W-:Y:S02]  /*c590*/  R2UR UR6, R152 ;  /* 0x00000000980672ca */ /* 0x000fe400000e0000 */
[----:B------:R-:W-:Y:S01]  /*c5a0*/  R2UR UR7, R153 ;  /* 0x00000000990772ca */ /* 0x000fe200000e0000 */
[----:B------:R-:W-:Y:S02]  /*c5b0*/  WARPGROUP.DEPBAR.LE gsb0, 0x0 ;  /* 0x00008000000079c5 */ /* 0x000fe40000010000 */
[----:B------:R-:W-:-:S15]  /*c5c0*/  WARPGROUP.ARRIVE ;  /* 0x00000000000079c5 */ /* 0x000fde0000000000 */
[----:B------:R-:W-:-:S07]  /*c5d0*/  NOP ;  /* 0x0000000000007918 */ /* 0x000fce0000000000 */
[----:B------:R-:W-:Y:S01]  /*c5e0*/  HGMMA.64x256x16.F32.BF16 R24, R164, gdesc[UR4].tnspB, R24, gsb0 ;  /* 0x43e00004a4187df0 */ /* 0x000fe20008001818 */
[----:B------:R-:W-:Y:S02]  /*c5f0*/  R2UR UR6, R174 ;  /* 0x00000000ae0672ca */ /* 0x000fe400000e0000 */
[----:B------:R-:W-:Y:S01]  /*c600*/  R2UR UR7, R175 ;  /* 0x00000000af0772ca */ /* 0x000fe200000e0000 */
[----:B------:R-:W-:Y:S02]  /*c610*/  WARPGROUP.DEPBAR.LE gsb0, 0x0 ;  /* 0x00008000000079c5 */ /* 0x000fe40000010000 */
[----:B------:R-:W-:-:S15]  /*c620*/  WARPGROUP.ARRIVE ;  /* 0x00000000000079c5 */ /* 0x000fde0000000000 */
[----:B------:R-:W-:-:S07]  /*c630*/  NOP ;  /* 0x0000000000007918 */ /* 0x000fce0000000000 */
[----:B------:R-:W-:Y:S03]  /*c640*/  HGMMA.64x256x16.F32.BF16 R24, R168, gdesc[UR4].tnspB, R24, gsb0 ;  /* 0x43e00004a8187df0 */ /* 0x000fe60008001818 */
[----:B------:R-:W-:Y:S02]  /*c650*/  WARPGROUP.DEPBAR.LE gsb0, 0x0 ;  /* 0x00008000000079c5 */ /* 0x000fe40000010000 */
[----:B------:R0:W-:Y:S01]  /*c660*/  @!P1 SYNCS.ARRIVE.TRANS64.RED.A1T0 RZ, [R20+URZ], RZ ;  /* 0x000000ff14ff99a7 */ /* 0x0001e2000810043f */
[----:B------:R-:W-:Y:S05]  /*c670*/  @P2 BRA `(.L_x_719) ;  /* 0xffffffe000502947 */ /* 0x000fea000383ffff */
.L_x_709:
[----:B------:R-:W-:Y:S05]  /*c680*/  WARPSYNC.ALL ;  /* 0x0000000000007948 */ /* 0x000fea0003800000 */
[----:B------:R-:W1:Y:S01]  /*c690*/  SHFL.BFLY PT, R0, R13, 0x2, 0x1f ;  /* 0x0c401f000d007f89 */ /* 0x000e6200000e0000 */
[----:B0-----:R-:W-:Y:S02]  /*c6a0*/  IMAD.MOV.U32 R20, RZ, RZ, -0x800000 ;  /* 0xff800000ff147424 */ /* 0x001fe400078e00ff */
[----:B------:R-:W-:Y:S01]  /*c6b0*/  IMAD.MOV.U32 R4, RZ, RZ, RZ ;  /* 0x000000ffff047224 */ /* 0x000fe200078e00ff */
[----:B------:R0:W-:Y:S06]  /*c6c0*/  BAR.ARV R197, 0x100 ;  /* 0x000400c50000751d */ /* 0x0001ec0000002000 */
[----:B------:R-:W-:-:S02]  /*c6d0*/  VIADD R200, R200, 0x1 ;  /* 0x00000001c8c87836 */ /* 0x000fc40000000000 */
[----:B------:R-:W-:Y:S06]  /*c6e0*/  BAR.ARV 0x8, 0x180 ;  /* 0x0206000000007b1d */ /* 0x000fec0000002000 */
[----:B------:R-:W-:Y:S01]  /*c6f0*/  ISETP.NE.AND P1, PT, R200, 0x2, PT ;  /* 0x00000002c800780c */ /* 0x000fe20003f25270 */
[----:B------:R-:W-:-:S03]  /*c700*/  VIADD R221, R221, 0x1 ;  /* 0x00000001dddd7836 */ /* 0x000fc60000000000 */
[----:B------:R-:W-:Y:S01]  /*c710*/  SEL R200, R200, RZ, P1 ;  /* 0x000000ffc8c87207 */ /* 0x000fe20000800000 */
[----:B-1----:R-:W-:-:S05]  /*c720*/  FADD.FTZ R0, R0, R13 ;  /* 0x0000000d00007221 */ /* 0x002fca0000010000 */
[----:B------:R-:W1:Y:S02]  /*c730*/  SHFL.BFLY PT, R5, R0, 0x1, 0x1f ;  /* 0x0c201f0000057f89 */ /* 0x000e6400000e0000 */
[----:B-1----:R-:W-:-:S05]  /*c740*/  FADD.FTZ R7, R0, R5 ;  /* 0x0000000500077221 */ /* 0x002fca0000010000 */
[----:B------:R-:W-:-:S13]  /*c750*/  FSETP.NE.FTZ.AND P0, PT, R7, RZ, PT ;  /* 0x000000ff0700720b */ /* 0x000fda0003f15000 */
[----:B------:R-:W1:Y:S08]  /*c760*/  @P0 MUFU.LG2 R5, R7 ;  /* 0x0000000700050308 */ /* 0x000e700000000c00 */
[----:B------:R-:W2:Y:S01]  /*c770*/  @P0 MUFU.RCP R4, R7 ;  /* 0x0000000700040308 */ /* 0x000ea20000001000 */
[----:B-1----:R-:W-:Y:S01]  /*c780*/  @P0 FMUL.FTZ R6, R5, 0.69314718246459960938 ;  /* 0x3f31721805060820 */ /* 0x002fe20000410000 */
[----:B------:R-:W-:-:S04]  /*c790*/  @P0 FMUL.FTZ R5, R3, 0.69314718246459960938 ;  /* 0x3f31721803050820 */ /* 0x000fc80000410000 */
[----:B------:R-:W-:Y:S02]  /*c7a0*/  @P0 FFMA.FTZ R20, R5, R12, R6 ;  /* 0x0000000c05140223 */ /* 0x000fe40000010006 */
[----:B------:R-:W1:Y:S01]  /*c7b0*/  SHFL.BFLY PT, R5, R14, 0x2, 0x1f ;  /* 0x0c401f000e057f89 */ /* 0x000e6200000e0000 */
[-C--:B--2---:R-:W-:Y:S01]  /*c7c0*/  FMUL.FTZ R24, R24, R4.reuse ;  /* 0x0000000418187220 */ /* 0x084fe20000410000 */
        /* <DEDUP_REMOVED lines=22> */
[----:B-1----:R-:W-:Y:S01]  /*c930*/  FADD.FTZ R5, R5, R14 ;  /* 0x0000000e05057221 */ /* 0x002fe20000010000 */
[-C--:B------:R-:W-:Y:S01]  /*c940*/  FMUL.FTZ R69, R69, R4.reuse ;  /* 0x0000000445457220 */ /* 0x080fe20000410000 */
[-C--:B------:R-:W-:Y:S01]  /*c950*/  FMUL.FTZ R72, R72, R4.reuse ;  /* 0x0000000448487220 */ /* 0x080fe20000410000 */
[-C--:B------:R-:W-:Y:S01]  /*c960*/  FMUL.FTZ R73, R73, R4.reuse ;  /* 0x0000000449497220 */ /* 0x080fe20000410000 */
[-C--:B------:R-:W-:Y:S01]  /*c970*/  FMUL.FTZ R76, R76, R4.reuse ;  /* 0x000000044c4c7220 */ /* 0x080fe20000410000 */
[----:B------:R-:W1:Y:S01]  /*c980*/  SHFL.BFLY PT, R0, R5, 0x1, 0x1f ;  /* 0x0c201f0005007f89 */ /* 0x000e6200000e0000 */
        /* <DEDUP_REMOVED lines=24> */
[----:B------:R-:W-:Y:S01]  /*cb10*/  IMAD.MOV.U32 R0, RZ, RZ, RZ ;  /* 0x000000ffff007224 */ /* 0x000fe200078e00ff */
[----:B------:R-:W-:Y:S01]  /*cb20*/  SEL R5, RZ, 0x1, P1 ;  /* 0x00000001ff057807 */ /* 0x000fe20000800000 */
[-C--:B------:R-:W-:Y:S01]  /*cb30*/  FMUL.FTZ R124, R124, R4.reuse ;  /* 0x000000047c7c7220 */ /* 0x080fe20000410000 */
[-C--:B------:R-:W-:Y:S01]  /*cb40*/  FMUL.FTZ R125, R125, R4.reuse ;  /* 0x000000047d7d7220 */ /* 0x080fe20000410000 */
[----:B------:R-:W-:Y:S01]  /*cb50*/  FSETP.NE.FTZ.AND P0, PT, R8, RZ, PT ;  /* 0x000000ff0800720b */ /* 0x000fe20003f15000 */
        /* <DEDUP_REMOVED lines=12> */
[----:B------:R-:W1:Y:S01]  /*cc20*/  @P0 MUFU.LG2 R6, R8 ;  /* 0x0000000800060308 */ /* 0x000e620000000c00 */
[----:B------:R-:W-:Y:S01]  /*cc30*/  @P0 FMUL.FTZ R10, R3, 0.69314718246459960938 ;  /* 0x3f317218030a0820 */ /* 0x000fe20000410000 */
[----:B------:R-:W-:Y:S01]  /*cc40*/  IMAD.MOV.U32 R3, RZ, RZ, -0x800000 ;  /* 0xff800000ff037424 */ /* 0x000fe200078e00ff */
[----:B------:R-:W-:-:S05]  /*cc50*/  LOP3.LUT R208, R208, R5, RZ, 0x3c, !PT ;  /* 0x00000005d0d07212 */ /* 0x000fca00078e3cff */
[----:B------:R-:W2:Y:S01]  /*cc60*/  @P0 MUFU.RCP R0, R8 ;  /* 0x0000000800000308 */ /* 0x000ea20000001000 */
[----:B-1----:R-:W-:-:S04]  /*cc70*/  @P0 FMUL.FTZ R7, R6, 0.69314718246459960938 ;  /* 0x3f31721806070820 */ /* 0x002fc80000410000 */
[----:B------:R-:W-:Y:S01]  /*cc80*/  @P0 FFMA.FTZ R3, R10, R172, R7 ;  /* 0x000000ac0a030223 */ /* 0x000fe20000010007 */
[----:B------:R-:W-:Y:S01]  /*cc90*/  PLOP3.LUT P0, PT, PT, PT, PT, 0x8, 0x0 ;  /* 0x000000000000781c */ /* 0x000fe20003f0e170 */
        /* <DEDUP_REMOVED lines=63> */
[----:B0-----:R-:W-:-:S07]  /*d090*/  FMUL.FTZ R151, R151, R0 ;  /* 0x0000000097977220 */ /* 0x001fce0000410000 */
.L_x_668:
[----:B------:R-:W-:Y:S05]  /*d0a0*/  WARPSYNC.ALL ;  /* 0x0000000000007948 */ /* 0x000fea0003800000 */
[----:B------:R-:W0:Y:S08]  /*d0b0*/  S2UR UR5, SR_CgaCtaId ;  /* 0x00000000000579c3 */ /* 0x000e300000008800 */
[----:B------:R-:W-:Y:S06]  /*d0c0*/  BAR.SYNC.DEFER_BLOCKING 0x5, 0x180 ;  /* 0x0146000000007b1d */ /* 0x000fec0000010000 */
[----:B------:R-:W-:Y:S01]  /*d0d0*/  UMOV UR4, 0x400 ;  /* 0x0000040000047882 */ /* 0x000fe20000000000 */
[----:B------:R-:W-:Y:S01]  /*d0e0*/  BSSY B0, `(.L_x_720) ;  /* 0x00004e0000007945 */ /* 0x000fe20003800000 */
[----:B0-----:R-:W-:-:S06]  /*d0f0*/  ULEA UR4, UR5, UR4, 0x18 ;  /* 0x0000000405047291 */ /* 0x001fcc000f8ec03f */
[----:B------:R-:W-:-:S05]  /*d100*/  IMAD.U32 R19, RZ, RZ, UR4 ;  /* 0x00000004ff137e24 */ /* 0x000fca000f8e00ff */
[----:B-----5:R0:W1:Y:S01]  /*d110*/  LDS.128 R152, [R19+0x228d0] ;  /* 0x0228d00013987984 */ /* 0x0200620000000c00 */
[----:B------:R-:W-:Y:S06]  /*d120*/  BAR.ARV 0x4, 0x180 ;  /* 0x0106000000007b1d */ /* 0x000fec0000002000 */
[----:B------:R-:W-:Y:S05]  /*d130*/  @P0 BRA `(.L_x_721) ;  /* 0x0000003c00940947 */ /* 0x000fea0003800000 */
[----:B------:R-:W2:Y:S01]  /*d140*/  LDL R4, [R1+0x70] ;  /* 0x0000700001047983 */ /* 0x000ea20000100800 */
[C---:B------:R-:W-:Y:S01]  /*d150*/  ISETP.NE.AND P0, PT, R216.reuse, RZ, PT ;  /* 0x000000ffd800720c */ /* 0x040fe20003f05270 */
[----:B------:R-:W-:Y:S01]  /*d160*/  ULDC UR4, c[0x0][0xad4] ;  /* 0x0002b50000047ab9 */ /* 0x000fe20000000800 */
[----:B------:R-:W-:Y:S01]  /*d170*/  F2FP.BF16.F32.PACK_AB R6, R29, R28 ;  /* 0x0000001c1d06723e */ /* 0x000fe200000010ff */
[----:B------:R-:W3:Y:S01]  /*d180*/  S2R R0, SR_SWINHI ;  /* 0x0000000000007919 */ /* 0x000ee20000002f00 */
[----:B------:R-:W-:Y:S01]  /*d190*/  SEL R216, R216, UR4, P0 ;  /* 0x00000004d8d87c07 */ /* 0x000fe20008000000 */
[----:B------:R-:W-:Y:S05]  /*d1a0*/  WARPSYNC.ALL ;  /* 0x0000000000007948 */ /* 0x000fea0003800000 */
[----:B------:R-:W-:Y:S01]  /*d1b0*/  F2FP.BF16.F32.PACK_AB R7, R31, R30 ;  /* 0x0000001e1f07723e */ /* 0x000fe200000010ff */
[----:B------:R-:W-:Y:S01]  /*d1c0*/  ULDC.64 UR4, c[0x0][0xc00] ;  /* 0x0003000000047ab9 */ /* 0x000fe20000000a00 */
[----:B------:R-:W-:Y:S01]  /*d1d0*/  F2FP.BF16.F32.PACK_AB R8, R33, R32 ;  /* 0x000000202108723e */ /* 0x000fe200000010ff */
[----:B------:R-:W-:Y:S01]  /*d1e0*/  ULDC.64 UR6, c[0x0][0xc08] ;  /* 0x0003020000067ab9 */ /* 0x000fe20000000a00 */
[----:B------:R-:W-:-:S02]  /*d1f0*/  F2FP.BF16.F32.PACK_AB R9, R35, R34 ;  /* 0x000000222309723e */ /* 0x000fc400000010ff */
[----:B------:R-:W-:Y:S02]  /*d200*/  F2FP.BF16.F32.PACK_AB R10, R37, R36 ;  /* 0x00000024250a723e */ /* 0x000fe400000010ff */
[----:B------:R-:W-:Y:S01]  /*d210*/  F2FP.BF16.F32.PACK_AB R11, R39, R38 ;  /* 0x00000026270b723e */ /* 0x000fe200000010ff */
[----:B------:R-:W-:Y:S01]  /*d220*/  BAR.SYNC.DEFER_BLOCKING 0x1, 0x100 ;  /* 0x0044000000007b1d */ /* 0x000fe20000010000 */
[----:B------:R-:W-:-:S04]  /*d230*/  ISETP.NE.U32.AND P1, PT, RZ, UR4, PT ;  /* 0x00000004ff007c0c */ /* 0x000fc8000bf25070 */
[----:B------:R-:W-:Y:S02]  /*d240*/  ISETP.NE.AND.EX P1, PT, RZ, UR5, PT, P1 ;  /* 0x00000005ff007c0c */ /* 0x000fe4000bf25310 */
[----:B------:R-:W-:Y:S02]  /*d250*/  MOV R12, R19 ;  /* 0x00000013000c7202 */ /* 0x000fe40000000f00 */
[----:B---3--:R-:W-:-:S03]  /*d260*/  MOV R13, R0 ;  /* 0x00000000000d7202 */ /* 0x008fc60000000f00 */
[----:B--2---:R-:W-:-:S04]  /*d270*/  IMAD.WIDE R14, R4, 0x2, R12 ;  /* 0x00000002040e7825 */ /* 0x004fc800078e020c */
[----:B------:R-:W-:Y:S01]  /*d280*/  IMAD.MOV.U32 R5, RZ, RZ, R15 ;  /* 0x000000ffff057224 */ /* 0x000fe200078e000f */
[----:B------:R-:W-:-:S04]  /*d290*/  LOP3.LUT R0, R14, 0x380, RZ, 0xc0, !PT ;  /* 0x000003800e007812 */ /* 0x000fc800078ec0ff */
[----:B------:R-:W-:-:S04]  /*d2a0*/  SHF.R.U64 R0, R0, 0x3, RZ ;  /* 0x0000000300007819 */ /* 0x000fc800000012ff */
[----:B------:R-:W-:-:S04]  /*d2b0*/  LOP3.LUT R4, R0, R14, RZ, 0x3c, !PT ;  /* 0x0000000e00047212 */ /* 0x000fc800078e3cff */
[----:B------:R-:W-:Y:S02]  /*d2c0*/  MOV R0, R4 ;  /* 0x0000000400007202 */ /* 0x000fe40000000f00 */
[----:B------:R-:W-:Y:S02]  /*d2d0*/  F2FP.BF16.F32.PACK_AB R4, R25, R24 ;  /* 0x000000181904723e */ /* 0x000fe400000010ff */
[----:B------:R-:W-:-:S05]  /*d2e0*/  F2FP.BF16.F32.PACK_AB R5, R27, R26 ;  /* 0x0000001a1b05723e */ /* 0x000fca00000010ff */
[----:B------:R2:W-:Y:S02]  /*d2f0*/  STSM.16.M88.4 [R0], R4 ;  /* 0x0000000400007844 */ /* 0x0005e40000000200 */
[----:B--2---:R-:W-:Y:S02]  /*d300*/  IADD3 R4, P0, R14, 0x20, RZ ;  /* 0x000000200e047810 */ /* 0x004fe40007f1e0ff */
[----:B------:R-:W-:Y:S02]  /*d310*/  F2FP.BF16.F32.PACK_AB R6, R45, R44 ;  /* 0x0000002c2d06723e */ /* 0x000fe400000010ff */
[----:B------:R-:W-:Y:S01]  /*d320*/  LOP3.LUT R0, R4, 0x380, RZ, 0xc0, !PT ;  /* 0x0000038004007812 */ /* 0x000fe200078ec0ff */
[----:B------:R-:W-:Y:S01]  /*d330*/  IMAD.X R5, RZ, RZ, R15, P0 ;  /* 0x000000ffff057224 */ /* 0x000fe200000e060f */
[----:B------:R-:W-:Y:S02]  /*d340*/  F2FP.BF16.F32.PACK_AB R7, R47, R46 ;  /* 0x0000002e2f07723e */ /* 0x000fe400000010ff */
[----:B------:R-:W-:-:S04]  /*d350*/  SHF.R.U64 R0, R0, 0x3, RZ ;  /* 0x0000000300007819 */ /* 0x000fc800000012ff */
[----:B------:R-:W-:-:S04]  /*d360*/  LOP3.LUT R4, R0, R4, RZ, 0x3c, !PT ;  /* 0x0000000400047212 */ /* 0x000fc800078e3cff */
[----:B------:R-:W-:-:S05]  /*d370*/  MOV R4, R4 ;  /* 0x0000000400047202 */ /* 0x000fca0000000f00 */
[----:B------:R2:W-:Y:S02]  /*d380*/  STSM.16.M88.4 [R4], R8 ;  /* 0x0000000804007844 */ /* 0x0005e40000000200 */
[----:B--2---:R-:W-:Y:S02]  /*d390*/  IADD3 R4, P0, R14, 0x40, RZ ;  /* 0x000000400e047810 */ /* 0x004fe40007f1e0ff */
[----:B------:R-:W-:Y:S02]  /*d3a0*/  F2FP.BF16.F32.PACK_AB R8, R49, R48 ;  /* 0x000000303108723e */ /* 0x000fe400000010ff */
[----:B------:R-:W-:Y:S01]  /*d3b0*/  LOP3.LUT R0, R4, 0x380, RZ, 0xc0, !PT ;  /* 0x0000038004007812 */ /* 0x000fe200078ec0ff */
[----:B------:R-:W-:Y:S01]  /*d3c0*/  IMAD.X R5, RZ, RZ, R15, P0 ;  /* 0x000000ffff057224 */ /* 0x000fe200000e060f */
[----:B------:R-:W-:Y:S02]  /*d3d0*/  F2FP.BF16.F32.PACK_AB R9, R51, R50 ;  /* 0x000000323309723e */ /* 0x000fe400000010ff */
[----:B------:R-:W-:-:S02]  /*d3e0*/  SHF.R.U64 R0, R0, 0x3, RZ ;  /* 0x0000000300007819 */ /* 0x000fc400000012ff */
[----:B------:R-:W-:Y:S02]  /*d3f0*/  F2FP.BF16.F32.PACK_AB R10, R53, R52 ;  /* 0x00000034350a723e */ /* 0x000fe400000010ff */
[----:B------:R-:W-:Y:S02]  /*d400*/  LOP3.LUT R4, R0, R4, RZ, 0x3c, !PT ;  /* 0x0000000400047212 */ /* 0x000fe400078e3cff */
[----:B------:R-:W-:Y:S02]  /*d410*/  F2FP.BF16.F32.PACK_AB R11, R55, R54 ;  /* 0x00000036370b723e */ /* 0x000fe400000010ff */
        /* <DEDUP_REMOVED lines=136> */
[----:B--2---:R-:W-:-:S04]  /*dca0*/  IADD3 R0, P0, R14, 0xc060, RZ ;  /* 0x0000c0600e007810 */ /* 0x004fc80007f1e0ff */
[----:B------:R-:W-:Y:S01]  /*dcb0*/  LOP3.LUT R4, R0, 0x380, RZ, 0xc0, !PT ;  /* 0x0000038000047812 */ /* 0x000fe200078ec0ff */
[----:B------:R-:W-:Y:S01]  /*dcc0*/  IMAD.X R15, RZ, RZ, R15, P0 ;  /* 0x000000ffff0f7224 */ /* 0x000fe200000e060f */
[----:B------:R-:W-:Y:S02]  /*dcd0*/  IADD3 R6, P0, R218, UR4, RZ ;  /* 0x00000004da067c10 */ /* 0x000fe4000ff1e0ff */
[----:B------:R-:W-:Y:S02]  /*dce0*/  SHF.R.U64 R4, R4, 0x3, RZ ;  /* 0x0000000304047819 */ /* 0x000fe400000012ff */
[----:B------:R-:W-:Y:S02]  /*dcf0*/  IADD3.X R7, R219, UR5, RZ, P0, !PT ;  /* 0x00000005db077c10 */ /* 0x000fe400087fe4ff */
[----:B------:R-:W-:Y:S01]  /*dd00*/  LOP3.LUT R14, R4, R0, RZ, 0x3c, !PT ;  /* 0x00000000040e7212 */ /* 0x000fe200078e3cff */
[----:B------:R-:W-:-:S03]  /*dd10*/  IMAD.MOV.U32 R4, RZ, RZ, RZ ;  /* 0x000000ffff047224 */ /* 0x000fc600078e00ff */
[----:B------:R-:W-:Y:S02]  /*dd20*/  MOV R14, R14 ;  /* 0x0000000e000e7202 */ /* 0x000fe40000000f00 */
[----:B------:R-:W-:-:S03]  /*dd30*/  ISETP.NE.U32.AND P0, PT, RZ, UR6, PT ;  /* 0x00000006ff007c0c */ /* 0x000fc6000bf05070 */
[----:B------:R2:W-:Y:S01]  /*dd40*/  STSM.16.M88.4 [R14], R8 ;  /* 0x000000080e007844 */ /* 0x0005e20000000200 */
[----:B------:R-:W-:Y:S01]  /*dd50*/  BAR.SYNC.DEFER_BLOCKING 0x1, 0x100 ;  /* 0x0044000000007b1d */ /* 0x000fe20000010000 */
[----:B------:R-:W-:-:S13]  /*dd60*/  ISETP.NE.AND.EX P0, PT, RZ, UR7, PT, P0 ;  /* 0x00000007ff007c0c */ /* 0x000fda000bf05300 */
[----:B------:R-:W-:Y:S01]  /*dd70*/  @P0 IADD3 R218, P2, R218, UR6, RZ ;  /* 0x00000006dada0c10 */ /* 0x000fe2000ff5e0ff */
[----:B------:R-:W-:Y:S02]  /*dd80*/  ULDC UR6, c[0x0][0xa88] ;  /* 0x0002a20000067ab9 */ /* 0x000fe40000000800 */
[----:B------:R-:W-:Y:S01]  /*dd90*/  IMAD.U32 R0, RZ, RZ, UR6 ;  /* 0x00000006ff007e24 */ /* 0x000fe2000f8e00ff */
[----:B------:R-:W-:Y:S01]  /*dda0*/  @P0 IADD3.X R219, R219, UR7, RZ, P2, !PT ;  /* 0x00000007dbdb0c10 */ /* 0x000fe200097fe4ff */
[----:B------:R3:W5:Y:S04]  /*ddb0*/  @P1 LDG.E R4, desc[UR40][R6.64] ;  /* 0x0000002806041981 */ /* 0x000768000c1e1900 */
[----:B------:R3:W5:Y:S01]  /*ddc0*/  @P0 LDG.E R0, desc[UR40][R218.64] ;  /* 0x00000028da000981 */ /* 0x000762000c1e1900 */
[----:B------:R-:W-:Y:S01]  /*ddd0*/  IMAD.MOV.U32 R15, RZ, RZ, 0x9b8 ;  /* 0x000009b8ff0f7424 */ /* 0x000fe200078e00ff */
[----:B------:R-:W-:-:S04]  /*dde0*/  ISETP.GT.AND P2, PT, R216, 0x1, PT ;  /* 0x00000001d800780c */ /* 0x000fc80003f44270 */
[----:B------:R-:W-:-:S04]  /*ddf0*/  SEL R15, R15, 0x978, P2 ;  /* 0x000009780f0f7807 */ /* 0x000fc80001000000 */
[----:B--2---:R3:W2:Y:S08]  /*de00*/  LDC.64 R10, c[0x0][R15+0x220] ;  /* 0x000088000f0a7b82 */ /* 0x0046b00000000a00 */
[----:B------:R3:W4:Y:S01]  /*de10*/  LDC.64 R8, c[0x0][R15+0x218] ;  /* 0x000086000f087b82 */ /* 0x0007220000000a00 */
[----:B------:R-:W-:Y:S05]  /*de20*/  @P0 BRA `(.L_x_722) ;  /* 0x0000000000100947 */ /* 0x000fea0003800000 */
[----:B------:R-:W-:Y:S05]  /*de30*/  @!P1 BRA `(.L_x_722) ;  /* 0x00000000000c9947 */ /* 0x000fea0003800000 */
[----:B-----5:R-:W2:Y:S04]  /*de40*/  LDG.E R0, desc[UR40][R6.64] ;  /* 0x0000002806007981 */ /* 0x020ea8000c1e1900 */
[----:B---3--:R-:W2:Y:S02]  /*de50*/  LDG.E R6, desc[UR40][R6.64+0x4] ;  /* 0x0000042806067981 */ /* 0x008ea4000c1e1900 */
[----:B--2---:R-:W-:-:S07]  /*de60*/  IMAD.IADD R0, R6, 0x1, -R0 ;  /* 0x0000000106007824 */ /* 0x004fce00078e0a00 */
.L_x_722:
[----:B------:R-:W4:Y:S01]  /*de70*/  LDL.LU R5, [R1+0x4c] ;  /* 0x00004c0001057983 */ /* 0x000f220000300800 */
[----:B------:R-:W0:Y:S03]  /*de80*/  LDC R157, c[0x0][0xbe8] ;  /* 0x0002fa00ff9d7b82 */ /* 0x000e260000000800 */
[----:B------:R-:W4:Y:S01]  /*de90*/  LDL R160, [R1+0x6c] ;  /* 0x00006c0001a07983 */ /* 0x000f220000100800 */
[----:B------:R-:W-:-:S03]  /*dea0*/  ISETP.NE.U32.AND P0, PT, RZ, UR4, PT ;  /* 0x00000004ff007c0c */ /* 0x000fc6000bf05070 */
[----:B------:R-:W4:Y:S01]  /*deb0*/  LDL R159, [R1+0x68] ;  /* 0x00006800019f7983 */ /* 0x000f220000100800 */
[----:B---3--:R-:W3:Y:S01]  /*dec0*/  LDC.64 R6, c[0x0][R15+0x228] ;  /* 0x00008a000f067b82 */ /* 0x008ee20000000a00 */
[----:B------:R-:W-:Y:S02]  /*ded0*/  ISETP.NE.AND.EX P0, PT, RZ, UR5, PT, P0 ;  /* 0x00000005ff007c0c */ /* 0x000fe4000bf05300 */
[----:B------:R-:W3:Y:S02]  /*dee0*/  LDL R158, [R1+0x54] ;  /* 0x00005400019e7983 */ /* 0x000ee40000100800 */
[----:B------:R-:W-:Y:S02]  /*def0*/  SEL R217, R217, RZ, !P0 ;  /* 0x000000ffd9d97207 */ /* 0x000fe40004000000 */
[----:B0-----:R-:W-:-:S03]  /*df00*/  ISETP.NE.AND P1, PT, R157, 0x1, PT ;  /* 0x000000019d00780c */ /* 0x001fc60003f25270 */
[----:B--2---:R-:W-:Y:S02]  /*df10*/  IMAD R11, R11, R217, RZ ;  /* 0x000000d90b0b7224 */ /* 0x004fe400078e02ff */
[----:B----4-:R-:W-:-:S08]  /*df20*/  IMAD R14, R9, R215, RZ ;  /* 0x000000d7090e7224 */ /* 0x010fd000078e02ff */
[----:B-1----:R-:W0:Y:S01]  /*df30*/  @P1 LDC R152, c[0x0][0xbec] ;  /* 0x0002fb00ff981b82 */ /* 0x002e220000000800 */
[----:B------:R-:W-:-:S07]  /*df40*/  IMAD.WIDE.U32 R8, R8, R215, RZ ;  /* 0x000000d708087225 */ /* 0x000fce00078e00ff */
[----:B------:R-:W1:Y:S01]  /*df50*/  @P1 LDC R156, c[0x0][0xbf0] ;  /* 0x0002fc00ff9c1b82 */ /* 0x000e620000000800 */
[----:B------:R-:W-:Y:S02]  /*df60*/  IMAD.IADD R14, R9, 0x1, R14 ;  /* 0x00000001090e7824 */ /* 0x000fe400078e020e */
[----:B-----5:R-:W-:Y:S01]  /*df70*/  IMAD R0, R0, R157, RZ ;  /* 0x0000009d00007224 */ /* 0x020fe200078e02ff */
[----:B------:R-:W-:-:S05]  /*df80*/  SEL R5, R5, RZ, !P0 ;  /* 0x000000ff05057207 */ /* 0x000fca0004000000 */
[C---:B------:R-:W-:Y:S02]  /*df90*/  IMAD R5, R10.reuse, R5, R11 ;  /* 0x000000050a057224 */ /* 0x040fe400078e020b */
[----:B------:R-:W-:-:S04]  /*dfa0*/  IMAD.WIDE.U32 R10, R10, R217, RZ ;  /* 0x000000d90a0a7225 */ /* 0x000fc800078e00ff */
[----:B------:R-:W-:Y:S01]  /*dfb0*/  IMAD.IADD R11, R11, 0x1, R5 ;  /* 0x000000010b0b7824 */ /* 0x000fe200078e0205 */
[--C-:B------:R-:W-:Y:S02]  /*dfc0*/  IADD3 R10, P0, P3, R10, R8, R4.reuse ;  /* 0x000000080a0a7210 */ /* 0x100fe40007b1e004 */
[----:B------:R-:W-:Y:S02]  /*dfd0*/  SHF.R.S32.HI R5, RZ, 0x1f, R4 ;  /* 0x0000001fff057819 */ /* 0x000fe40000011404 */
[----:B------:R-:W-:Y:S02]  /*dfe0*/  SEL R8, R223, RZ, P2 ;  /* 0x000000ffdf087207 */ /* 0x000fe40001000000 */
[----:B------:R-:W-:Y:S01]  /*dff0*/  IADD3.X R11, R11, R14, R5, P0, P3 ;  /* 0x0000000e0b0b7210 */ /* 0x000fe200007e6405 */
[----:B------:R-:W-:Y:S02]  /*e000*/  IMAD R14, R222, 0x80, R160 ;  /* 0x00000080de0e7824 */ /* 0x000fe400078e02a0 */
[----:B---3--:R-:W-:-:S02]  /*e010*/  IMAD R21, R7, R8, RZ ;  /* 0x0000000807157224 */ /* 0x008fc400078e02ff */
[----:B------:R-:W-:-:S04]  /*e020*/  IMAD.WIDE.U32 R8, R6, R8, RZ ;  /* 0x0000000806087225 */ /* 0x000fc800078e00ff */
[----:B0-----:R-:W-:-:S04]  /*e030*/  @P1 IMAD.HI.U32 R6, R14, R152, RZ ;  /* 0x000000980e061227 */ /* 0x001fc800078e00ff */
[----:B------:R-:W-:Y:S01]  /*e040*/  IMAD.MOV.U32 R152, RZ, RZ, R14 ;  /* 0x000000ffff987224 */ /* 0x000fe200078e000e */
[----:B-1----:R-:W-:Y:S02]  /*e050*/  @P1 SHF.R.U32.HI R152, RZ, R156, R6 ;  /* 0x0000009cff981219 */ /* 0x002fe40000011606 */
[----:B------:R0:W1:Y:S03]  /*e060*/  LDC.64 R6, c[0x0][R15+0x210] ;  /* 0x000084000f067b82 */ /* 0x0000660000000a00 */
[----:B0-----:R-:W-:-:S04]  /*e070*/  IMAD.MOV R15, RZ, RZ, -R152 ;  /* 0x000000ffff0f7224 */ /* 0x001fc800078e0a98 */
[----:B------:R-:W-:Y:S01]  /*e080*/  IMAD R15, R157, R15, R14 ;  /* 0x0000000f9d0f7224 */ /* 0x000fe200078e020e */
[----:B------:R-:W-:Y:S01]  /*e090*/  IADD3 R8, P0, P3, R152, R10, R8 ;  /* 0x0000000a98087210 */ /* 0x000fe20007b1e008 */
[----:B------:R-:W-:Y:S01]  /*e0a0*/  IMAD.IADD R21, R9, 0x1, R21 ;  /* 0x0000000109157824 */ /* 0x000fe200078e0215 */
[----:B------:R-:W-:Y:S02]  /*e0b0*/  SHF.R.S32.HI R9, RZ, 0x1f, R152 ;  /* 0x0000001fff097819 */ /* 0x000fe40000011498 */
[----:B------:R-:W-:Y:S02]  /*e0c0*/  SHF.R.S32.HI R10, RZ, 0x1f, R15 ;  /* 0x0000001fff0a7819 */ /* 0x000fe4000001140f */
[----:B------:R-:W-:Y:S01]  /*e0d0*/  IADD3.X R9, R9, R11, R21, P0, P3 ;  /* 0x0000000b09097210 */ /* 0x000fe200007e6415 */
[----:B-1----:R-:W-:-:S04]  /*e0e0*/  IMAD R7, R7, R15, RZ ;  /* 0x0000000f07077224 */ /* 0x002fc800078e02ff */
[C---:B------:R-:W-:Y:S02]  /*e0f0*/  IMAD R7, R6.reuse, R10, R7 ;  /* 0x0000000a06077224 */ /* 0x040fe400078e0207 */
[----:B------:R-:W0:Y:S01]  /*e100*/  LDC.64 R10, c[0x0][0xba8] ;  /* 0x0002ea00ff0a7b82 */ /* 0x000e220000000a00 */
[----:B------:R-:W-:-:S07]  /*e110*/  IMAD.WIDE.U32 R8, R6, R15, R8 ;  /* 0x0000000f06087225 */ /* 0x000fce00078e0008 */
[----:B0-----:R-:W0:Y:S08]  /*e120*/  @!P2 LDC R10, c[0x0][0xb50] ;  /* 0x0002d400ff0aab82 */ /* 0x001e300000000800 */
[----:B------:R-:W1:Y:S01]  /*e130*/  @!P2 LDC R11, c[0x0][0xb54] ;  /* 0x0002d500ff0bab82 */ /* 0x000e620000000800 */
[----:B------:R-:W-:Y:S02]  /*e140*/  IMAD.IADD R7, R9, 0x1, R7 ;  /* 0x0000000109077824 */ /* 0x000fe400078e0207 */
[----:B------:R-:W-:Y:S01]  /*e150*/  IMAD R21, R222, 0x80, R159 ;  /* 0x00000080de157824 */ /* 0x000fe200078e029f */
[----:B0-----:R-:W-:-:S04]  /*e160*/  LEA R10, P0, R8, R10, 0x2 ;  /* 0x0000000a080a7211 */ /* 0x001fc800078010ff */
[----:B-1----:R-:W-:Y:S01]  /*e170*/  LEA.HI.X R11, R8, R11, R7, 0x2, P0 ;  /* 0x0000000b080b7211 */ /* 0x002fe200000f1407 */
[----:B------:R-:W-:Y:S04]  /*e180*/  SHFL.IDX PT, R6, R10, RZ, 0x1c1f ;  /* 0x001c1fff0a067589 */ /* 0x000fe800000e0000 */
[----:B------:R-:W0:Y:S04]  /*e190*/  SHFL.IDX PT, R7, R11, RZ, 0x1c1f ;  /* 0x001c1fff0b077589 */ /* 0x000e2800000e0000 */
[----:B------:R1:W-:Y:S04]  /*e1a0*/  SHFL.IDX PT, R8, R10, 0x1, 0x1c1f ;  /* 0x003c1f000a087f89 */ /* 0x0003e800000e0000 */
[----:B------:R-:W2:Y:S01]  /*e1b0*/  SHFL.IDX PT, R9, R11, 0x1, 0x1c1f ;  /* 0x003c1f000b097f89 */ /* 0x000ea200000e0000 */
[----:B------:R-:W-:Y:S01]  /*e1c0*/  LOP3.LUT P0, RZ, R158, 0x3, RZ, 0xc0, !PT ;  /* 0x000000039eff7812 */ /* 0x000fe2000780c0ff */
[----:B-1----:R-:W-:-:S03]  /*e1d0*/  VIADD R10, R21, 0x8 ;  /* 0x00000008150a7836 */ /* 0x002fc60000000000 */
[-C--:B------:R-:W-:Y:S02]  /*e1e0*/  ISETP.GE.OR P3, PT, R21, R0.reuse, P0 ;  /* 0x000000001500720c */ /* 0x080fe40000766670 */
[----:B------:R-:W-:-:S11]  /*e1f0*/  ISETP.GE.OR P0, PT, R10, R0, P0 ;  /* 0x000000000a00720c */ /* 0x000fd60000706670 */
[----:B0-----:R0:W-:Y:S04]  /*e200*/  @!P3 ST.E desc[UR40][R6.64], R20 ;  /* 0x000000140600b985 */ /* 0x0011e8000c101928 */
[----:B--2---:R0:W-:Y:S01]  /*e210*/  @!P0 ST.E desc[UR40][R8.64], R3 ;  /* 0x0000000308008985 */ /* 0x0041e2000c101928 */
[----:B------:R-:W-:Y:S05]  /*e220*/  @P2 BRA `(.L_x_723) ;  /* 0x0000001000382947 */ /* 0x000fea0003800000 */
[----:B0-----:R-:W0:Y:S01]  /*e230*/  S2R R3, SR_TID.X ;  /* 0x0000000000037919 */ /* 0x001e220000002100 */
[----:B------:R-:W1:Y:S01]  /*e240*/  @P1 LDC R10, c[0x0][0xbec] ;  /* 0x0002fb00ff0a1b82 */ /* 0x000e620000000800 */
[----:B------:R-:W-:Y:S01]  /*e250*/  ULDC.64 UR4, c[0x0][0xaa0] ;  /* 0x0002a80000047ab9 */ /* 0x000fe20000000a00 */
[----:B0-----:R-:W-:-:S05]  /*e260*/  VIADD R3, R3, 0xffffff80 ;  /* 0xffffff8003037836 */ /* 0x001fca0000000000 */
[----:B------:R-:W-:-:S04]  /*e270*/  SHF.R.S32.HI R6, RZ, 0x1f, R3 ;  /* 0x0000001fff067819 */ /* 0x000fc80000011403 */
[----:B------:R-:W-:-:S04]  /*e280*/  LEA.HI R7, R6, R3, RZ, 0x3 ;  /* 0x0000000306077211 */ /* 0x000fc800078f18ff */
[----:B------:R-:W-:-:S05]  /*e290*/  SHF.R.S32.HI R6, RZ, 0x3, R7 ;  /* 0x00000003ff067819 */ /* 0x000fca0000011407 */
[----:B------:R-:W-:-:S04]  /*e2a0*/  IMAD R9, R6, 0x40, R203 ;  /* 0x0000004006097824 */ /* 0x000fc800078e02cb */
[----:B------:R-:W-:-:S03]  /*e2b0*/  IMAD.WIDE R12, R9, 0x2, R12 ;  /* 0x00000002090c7825 */ /* 0x000fc600078e020c */
[C---:B------:R-:W-:Y:S02]  /*e2c0*/  IADD3 R45, P5, R12.reuse, 0x5000, RZ ;  /* 0x000050000c2d7810 */ /* 0x040fe40007fbe0ff */
[C---:B------:R-:W-:Y:S02]  /*e2d0*/  IADD3 R29, P0, R12.reuse, 0x1000, RZ ;  /* 0x000010000c1d7810 */ /* 0x040fe40007f1e0ff */
[C---:B------:R-:W-:Y:S02]  /*e2e0*/  IADD3 R33, P2, R12.reuse, 0x2000, RZ ;  /* 0x000020000c217810 */ /* 0x040fe40007f5e0ff */
[C---:B------:R-:W-:Y:S02]  /*e2f0*/  IADD3 R37, P3, R12.reuse, 0x3000, RZ ;  /* 0x000030000c257810 */ /* 0x040fe40007f7e0ff */
[----:B------:R-:W-:Y:S02]  /*e300*/  IADD3 R41, P4, R12, 0x4000, RZ ;  /* 0x000040000c297810 */ /* 0x000fe40007f9e0ff */
[----:B------:R-:W-:-:S02]  /*e310*/  LOP3.LUT R44, R45, 0x380, RZ, 0xc0, !PT ;  /* 0x000003802d2c7812 */ /* 0x000fc400078ec0ff */
[----:B------:R-:W-:Y:S02]  /*e320*/  LOP3.LUT R28, R29, 0x380, RZ, 0xc0, !PT ;  /* 0x000003801d1c7812 */ /* 0x000fe400078ec0ff */
[----:B------:R-:W-:Y:S02]  /*e330*/  LOP3.LUT R32, R33, 0x380, RZ, 0xc0, !PT ;  /* 0x0000038021207812 */ /* 0x000fe400078ec0ff */
[----:B------:R-:W-:Y:S02]  /*e340*/  LOP3.LUT R36, R37, 0x380, RZ, 0xc0, !PT ;  /* 0x0000038025247812 */ /* 0x000fe400078ec0ff */
[----:B------:R-:W-:Y:S02]  /*e350*/  LOP3.LUT R40, R41, 0x380, RZ, 0xc0, !PT ;  /* 0x0000038029287812 */ /* 0x000fe400078ec0ff */
[----:B------:R-:W-:Y:S02]  /*e360*/  SHF.R.U64 R44, R44, 0x3, RZ ;  /* 0x000000032c2c7819 */ /* 0x000fe400000012ff */
[----:B------:R-:W-:-:S02]  /*e370*/  SHF.R.U64 R28, R28, 0x3, RZ ;  /* 0x000000031c1c7819 */ /* 0x000fc400000012ff */
[----:B------:R-:W-:Y:S02]  /*e380*/  SHF.R.U64 R32, R32, 0x3, RZ ;  /* 0x0000000320207819 */ /* 0x000fe400000012ff */
[----:B------:R-:W-:Y:S02]  /*e390*/  SHF.R.U64 R36, R36, 0x3, RZ ;  /* 0x0000000324247819 */ /* 0x000fe400000012ff */
[----:B------:R-:W-:Y:S02]  /*e3a0*/  SHF.R.U64 R40, R40, 0x3, RZ ;  /* 0x0000000328287819 */ /* 0x000fe400000012ff */
[----:B------:R-:W-:Y:S01]  /*e3b0*/  LOP3.LUT R44, R44, R45, RZ, 0x3c, !PT ;  /* 0x0000002d2c2c7212 */ /* 0x000fe200078e3cff */
[--C-:B------:R-:W-:Y:S01]  /*e3c0*/  IMAD.X R45, RZ, RZ, R13.reuse, P5 ;  /* 0x000000ffff2d7224 */ /* 0x100fe200028e060d */
[----:B------:R-:W-:Y:S02]  /*e3d0*/  IADD3 R65, P5, R12, 0xa000, RZ ;  /* 0x0000a0000c417810 */ /* 0x000fe40007fbe0ff */
        /* <DEDUP_REMOVED lines=8> */
[C---:B------:R-:W-:Y:S01]  /*e460*/  IADD3 R49, P0, R12.reuse, 0x6000, RZ ;  /* 0x000060000c317810 */ /* 0x040fe20007f1e0ff */
[----:B------:R-:W-:Y:S01]  /*e470*/  IMAD R5, R5, UR4, RZ ;  /* 0x0000000405057c24 */ /* 0x000fe2000f8e02ff */
[C---:B------:R-:W-:Y:S01]  /*e480*/  IADD3 R53, P2, R12.reuse, 0x7000, RZ ;  /* 0x000070000c357810 */ /* 0x040fe20007f5e0ff */
[----:B------:R-:W5:Y:S01]  /*e490*/  LD.E.128 R28, desc[UR40][R28.64] ;  /* 0x000000281c1c7980 */ /* 0x000f62000c101d00 */
[----:B------:R-:W-:-:S02]  /*e4a0*/  IADD3 R57, P3, R12, 0x8000, RZ ;  /* 0x000080000c397810 */ /* 0x000fc40007f7e0ff */
[----:B------:R-:W-:Y:S01]  /*e4b0*/  IADD3 R61, P4, R12, 0x9000, RZ ;  /* 0x000090000c3d7810 */ /* 0x000fe20007f9e0ff */
[----:B------:R-:W5:Y:S01]  /*e4c0*/  LD.E.128 R32, desc[UR40][R32.64] ;  /* 0x0000002820207980 */ /* 0x000f62000c101d00 */
[----:B------:R-:W-:Y:S02]  /*e4d0*/  LOP3.LUT R64, R65, 0x380, RZ, 0xc0, !PT ;  /* 0x0000038041407812 */ /* 0x000fe400078ec0ff */
[----:B------:R-:W-:Y:S01]  /*e4e0*/  LOP3.LUT R48, R49, 0x380, RZ, 0xc0, !PT ;  /* 0x0000038031307812 */ /* 0x000fe200078ec0ff */
[----:B------:R-:W5:Y:S01]  /*e4f0*/  LD.E.128 R36, desc[UR40][R36.64] ;  /* 0x0000002824247980 */ /* 0x000f62000c101d00 */
[----:B------:R-:W-:Y:S02]  /*e500*/  LOP3.LUT R52, R53, 0x380, RZ, 0xc0, !PT ;  /* 0x0000038035347812 */ /* 0x000fe400078ec0ff */
[----:B------:R-:W-:Y:S01]  /*e510*/  LOP3.LUT R56, R57, 0x380, RZ, 0xc0, !PT ;  /* 0x0000038039387812 */ /* 0x000fe200078ec0ff */
[----:B------:R-:W5:Y:S01]  /*e520*/  LD.E.128 R40, desc[UR40][R40.64] ;  /* 0x0000002828287980 */ /* 0x000f62000c101d00 */
[----:B------:R-:W-:-:S02]  /*e530*/  LOP3.LUT R60, R61, 0x380, RZ, 0xc0, !PT ;  /* 0x000003803d3c7812 */ /* 0x000fc400078ec0ff */
[----:B------:R-:W-:Y:S01]  /*e540*/  SHF.R.U64 R64, R64, 0x3, RZ ;  /* 0x0000000340407819 */ /* 0x000fe200000012ff */
[----:B------:R-:W5:Y:S01]  /*e550*/  LD.E.128 R44, desc[UR40][R44.64] ;  /* 0x000000282c2c7980 */ /* 0x000f62000c101d00 */
[----:B------:R-:W-:Y:S02]  /*e560*/  LOP3.LUT R11, R12, 0x380, RZ, 0xc0, !PT ;  /* 0x000003800c0b7812 */ /* 0x000fe400078ec0ff */
[----:B------:R-:W-:Y:S02]  /*e570*/  SHF.R.U64 R48, R48, 0x3, RZ ;  /* 0x0000000330307819 */ /* 0x000fe400000012ff */
[----:B------:R-:W-:Y:S02]  /*e580*/  SHF.R.U64 R52, R52, 0x3, RZ ;  /* 0x0000000334347819 */ /* 0x000fe400000012ff */
[----:B------:R-:W-:Y:S02]  /*e590*/  SHF.R.U64 R56, R56, 0x3, RZ ;  /* 0x0000000338387819 */ /* 0x000fe400000012ff */
[----:B------:R-:W-:-:S02]  /*e5a0*/  SHF.R.U64 R60, R60, 0x3, RZ ;  /* 0x000000033c3c7819 */ /* 0x000fc400000012ff */
[----:B------:R-:W-:Y:S01]  /*e5b0*/  LOP3.LUT R64, R64, R65, RZ, 0x3c, !PT ;  /* 0x0000004140407212 */ /* 0x000fe200078e3cff */
[--C-:B------:R-:W-:Y:S01]  /*e5c0*/  IMAD.X R65, RZ, RZ, R13.reuse, P5 ;  /* 0x000000ffff417224 */ /* 0x100fe200028e060d */
[----:B------:R-:W-:Y:S02]  /*e5d0*/  IADD3 R9, P5, R12, 0xf000, RZ ;  /* 0x0000f0000c097810 */ /* 0x000fe40007fbe0ff */
[----:B------:R-:W-:Y:S02]  /*e5e0*/  SHF.R.U64 R11, R11, 0x3, RZ ;  /* 0x000000030b0b7819 */ /* 0x000fe400000012ff */
[----:B------:R-:W-:Y:S01]  /*e5f0*/  LOP3.LUT R48, R48, R49, RZ, 0x3c, !PT ;  /* 0x0000003130307212 */ /* 0x000fe200078e3cff */
[--C-:B------:R-:W-:Y:S01]  /*e600*/  IMAD.X R49, RZ, RZ, R13.reuse, P0 ;  /* 0x000000ffff317224 */ /* 0x100fe200000e060d */
[----:B------:R-:W-:Y:S01]  /*e610*/  LOP3.LUT R52, R52, R53, RZ, 0x3c, !PT ;  /* 0x0000003534347212 */ /* 0x000fe200078e3cff */
[--C-:B------:R-:W-:Y:S01]  /*e620*/  IMAD.X R53, RZ, RZ, R13.reuse, P2 ;  /* 0x000000ffff357224 */ /* 0x100fe200010e060d */
[----:B------:R-:W-:Y:S01]  /*e630*/  LOP3.LUT R56, R56, R57, RZ, 0x3c, !PT ;  /* 0x0000003938387212 */ /* 0x000fe200078e3cff */
[--C-:B------:R-:W-:Y:S01]  /*e640*/  IMAD.X R57, RZ, RZ, R13.reuse, P3 ;  /* 0x000000ffff397224 */ /* 0x100fe200018e060d */
[----:B------:R-:W-:Y:S01]  /*e650*/  LOP3.LUT R60, R60, R61, RZ, 0x3c, !PT ;  /* 0x0000003d3c3c7212 */ /* 0x000fe200078e3cff */
[--C-:B------:R-:W-:Y:S01]  /*e660*/  IMAD.X R61, RZ, RZ, R13.reuse, P4 ;  /* 0x000000ffff3d7224 */ /* 0x100fe200020e060d */
[C---:B------:R-:W-:Y:S01]  /*e670*/  IADD3 R69, P0, R12.reuse, 0xb000, RZ ;  /* 0x0000b0000c457810 */ /* 0x040fe20007f1e0ff */
[----:B------:R-:W-:Y:S01]  /*e680*/  IMAD.X R85, RZ, RZ, R13, P5 ;  /* 0x000000ffff557224 */ /* 0x000fe200028e060d */
[C---:B------:R-:W-:Y:S01]  /*e690*/  IADD3 R73, P2, R12.reuse, 0xc000, RZ ;  /* 0x0000c0000c497810 */ /* 0x040fe20007f5e0ff */
[----:B------:R-:W5:Y:S01]  /*e6a0*/  LD.E.128 R48, desc[UR40][R48.64] ;  /* 0x0000002830307980 */ /* 0x000f62000c101d00 */
[----:B------:R-:W-:-:S02]  /*e6b0*/  IADD3 R77, P3, R12, 0xd000, RZ ;  /* 0x0000d0000c4d7810 */ /* 0x000fc40007f7e0ff */
[----:B------:R-:W-:Y:S01]  /*e6c0*/  IADD3 R81, P4, R12, 0xe000, RZ ;  /* 0x0000e0000c517810 */ /* 0x000fe20007f9e0ff */
[----:B------:R-:W5:Y:S01]  /*e6d0*/  LD.E.128 R52, desc[UR40][R52.64] ;  /* 0x0000002834347980 */ /* 0x000f62000c101d00 */
[----:B------:R-:W-:Y:S02]  /*e6e0*/  LOP3.LUT R8, R9, 0x380, RZ, 0xc0, !PT ;  /* 0x0000038009087812 */ /* 0x000fe400078ec0ff */
[----:B------:R-:W-:Y:S01]  /*e6f0*/  LOP3.LUT R12, R11, R12, RZ, 0x3c, !PT ;  /* 0x0000000c0b0c7212 */ /* 0x000fe200078e3cff */
[----:B------:R-:W5:Y:S01]  /*e700*/  LD.E.128 R56, desc[UR40][R56.64] ;  /* 0x0000002838387980 */ /* 0x000f62000c101d00 */
[----:B------:R-:W-:Y:S02]  /*e710*/  SHF.R.U64 R8, R8, 0x3, RZ ;  /* 0x0000000308087819 */ /* 0x000fe400000012ff */
[----:B------:R-:W-:Y:S01]  /*e720*/  LOP3.LUT R68, R69, 0x380, RZ, 0xc0, !PT ;  /* 0x0000038045447812 */ /* 0x000fe200078ec0ff */
[----:B------:R0:W5:Y:S01]  /*e730*/  LD.E.128 R24, desc[UR40][R12.64] ;  /* 0x000000280c187980 */ /* 0x000162000c101d00 */
[----:B------:R-:W-:-:S02]  /*e740*/  LOP3.LUT R84, R8, R9, RZ, 0x3c, !PT ;  /* 0x0000000908547212 */ /* 0x000fc400078e3cff */
[----:B------:R-:W-:Y:S01]  /*e750*/  LOP3.LUT R8, R7, 0xfffffff8, RZ, 0xc0, !PT ;  /* 0xfffffff807087812 */ /* 0x000fe200078ec0ff */
[----:B------:R-:W5:Y:S01]  /*e760*/  LD.E.128 R60, desc[UR40][R60.64] ;  /* 0x000000283c3c7980 */ /* 0x000f62000c101d00 */
[----:B------:R-:W-:Y:S02]  /*e770*/  LOP3.LUT R72, R73, 0x380, RZ, 0xc0, !PT ;  /* 0x0000038049487812 */ /* 0x000fe400078ec0ff */
[----:B------:R-:W-:Y:S01]  /*e780*/  LOP3.LUT R76, R77, 0x380, RZ, 0xc0, !PT ;  /* 0x000003804d4c7812 */ /* 0x000fe200078ec0ff */
[----:B------:R-:W5:Y:S01]  /*e790*/  LD.E.128 R64, desc[UR40][R64.64] ;  /* 0x0000002840407980 */ /* 0x000f62000c101d00 */
[----:B------:R-:W-:Y:S01]  /*e7a0*/  LOP3.LUT R80, R81, 0x380, RZ, 0xc0, !PT ;  /* 0x0000038051507812 */ /* 0x000fe200078ec0ff */
[----:B0-----:R-:W0:Y:S01]  /*e7b0*/  @P1 LDC R12, c[0x0][0xbf0] ;  /* 0x0002fc00ff0c1b82 */ /* 0x001e220000000800 */
[----:B------:R-:W-:Y:S01]  /*e7c0*/  IMAD.IADD R3, R3, 0x1, -R8 ;  /* 0x0000000103037824 */ /* 0x000fe200078e0a08 */
[----:B------:R-:W-:Y:S01]  /*e7d0*/  SHF.R.U64 R68, R68, 0x3, RZ ;  /* 0x0000000344447819 */ /* 0x000fe200000012ff */
[----:B------:R-:W-:Y:S01]  /*e7e0*/  IMAD R9, R4, UR5, R5 ;  /* 0x0000000504097c24 */ /* 0x000fe2000f8e0205 */
[----:B------:R-:W-:Y:S01]  /*e7f0*/  SHF.R.U64 R72, R72, 0x3, RZ ;  /* 0x0000000348487819 */ /* 0x000fe200000012ff */
[----:B------:R-:W-:Y:S01]  /*e800*/  IMAD.WIDE.U32 R4, R4, UR4, RZ ;  /* 0x0000000404047c25 */ /* 0x000fe2000f8e00ff */
[----:B------:R-:W-:Y:S01]  /*e810*/  SHF.R.U64 R76, R76, 0x3, RZ ;  /* 0x000000034c4c7819 */ /* 0x000fe200000012ff */
[----:B------:R-:W-:Y:S01]  /*e820*/  ULDC.64 UR4, c[0x0][0xae8] ;  /* 0x0002ba0000047ab9 */ /* 0x000fe20000000a00 */
[----:B------:R-:W-:Y:S01]  /*e830*/  SHF.R.U64 R80, R80, 0x3, RZ ;  /* 0x0000000350507819 */ /* 0x000fe200000012ff */
[----:B------:R-:W-:Y:S01]  /*e840*/  IMAD R3, R3, 0x20, R6 ;  /* 0x0000002003037824 */ /* 0x000fe200078e0206 */
[----:B------:R-:W-:Y:S01]  /*e850*/  LOP3.LUT R68, R68, R69, RZ, 0x3c, !PT ;  /* 0x0000004544447212 */ /* 0x000fe200078e3cff */
[----:B------:R-:W-:Y:S01]  /*e860*/  IMAD.IADD R5, R5, 0x1, R9 ;  /* 0x0000000105057824 */ /* 0x000fe200078e0209 */
[----:B------:R-:W-:Y:S01]  /*e870*/  LOP3.LUT R72, R72, R73, RZ, 0x3c, !PT ;  /* 0x0000004948487212 */ /* 0x000fe200078e3cff */
[----:B------:R-:W-:Y:S01]  /*e880*/  IMAD R11, R222, 0x80, R3 ;  /* 0x00000080de0b7824 */ /* 0x000fe200078e0203 */
[----:B------:R-:W-:Y:S01]  /*e890*/  LOP3.LUT R76, R76, R77, RZ, 0x3c, !PT ;  /* 0x0000004d4c4c7212 */ /* 0x000fe200078e3cff */
[----:B------:R-:W-:Y:S01]  /*e8a0*/  IMAD.WIDE.U32 R4, R215, UR4, R4 ;  /* 0x00000004d7047c25 */ /* 0x000fe2000f8e0004 */
[----:B------:R-:W-:Y:S01]  /*e8b0*/  LOP3.LUT R80, R80, R81, RZ, 0x3c, !PT ;  /* 0x0000005150507212 */ /* 0x000fe200078e3cff */
[----:B------:R-:W5:Y:S01]  /*e8c0*/  LD.E.128 R84, desc[UR40][R84.64] ;  /* 0x0000002854547980 */ /* 0x000f62000c101d00 */
[----:B------:R-:W-:Y:S01]  /*e8d0*/  SHF.R.S32.HI R8, RZ, 0x1f, R217 ;  /* 0x0000001fff087819 */ /* 0x000fe200000114d9 */
[----:B-1----:R-:W-:-:S04]  /*e8e0*/  @P1 IMAD.HI.U32 R3, R11, R10, RZ ;  /* 0x0000000a0b031227 */ /* 0x002fc800078e00ff */
[--C-:B------:R-:W-:Y:S02]  /*e8f0*/  IMAD.X R69, RZ, RZ, R13.reuse, P0 ;  /* 0x000000ffff457224 */ /* 0x100fe400000e060d */
[--C-:B------:R-:W-:Y:S02]  /*e900*/  IMAD.X R73, RZ, RZ, R13.reuse, P2 ;  /* 0x000000ffff497224 */ /* 0x100fe400010e060d */
[--C-:B------:R-:W-:Y:S02]  /*e910*/  IMAD.X R77, RZ, RZ, R13.reuse, P3 ;  /* 0x000000ffff4d7224 */ /* 0x100fe400018e060d */
[----:B------:R-:W-:Y:S01]  /*e920*/  IMAD.X R81, RZ, RZ, R13, P4 ;  /* 0x000000ffff517224 */ /* 0x000fe200020e060d */
[----:B------:R-:W5:Y:S01]  /*e930*/  LD.E.128 R68, desc[UR40][R68.64] ;  /* 0x0000002844447980 */ /* 0x000f62000c101d00 */
[----:B------:R-:W-:Y:S01]  /*e940*/  IMAD R5, R215, UR5, R5 ;  /* 0x00000005d7057c24 */ /* 0x000fe2000f8e0205 */
[----:B------:R-:W-:Y:S01]  /*e950*/  ULDC.64 UR4, c[0x0][0xaf0] ;  /* 0x0002bc0000047ab9 */ /* 0x000fe20000000a00 */
[----:B------:R-:W-:Y:S01]  /*e960*/  IMAD.MOV.U32 R7, RZ, RZ, R11 ;  /* 0x000000ffff077224 */ /* 0x000fe200078e000b */
[----:B0-----:R-:W-:Y:S01]  /*e970*/  @P1 SHF.R.U32.HI R7, RZ, R12, R3 ;  /* 0x0000000cff071219 */ /* 0x001fe20000011603 */
[----:B------:R-:W-:Y:S01]  /*e980*/  IMAD R8, R8, UR4, RZ ;  /* 0x0000000408087c24 */ /* 0x000fe2000f8e02ff */
[----:B------:R-:W5:Y:S01]  /*e990*/  LD.E.128 R72, desc[UR40][R72.64] ;  /* 0x0000002848487980 */ /* 0x000f62000c101d00 */
[----:B------:R-:W-:Y:S01]  /*e9a0*/  IMAD.WIDE.U32 R4, R217, UR4, R4 ;  /* 0x00000004d9047c25 */ /* 0x000fe2000f8e0004 */
[----:B------:R-:W-:-:S02]  /*e9b0*/  SHF.R.S32.HI R3, RZ, 0x1f, R7 ;  /* 0x0000001fff037819 */ /* 0x000fc40000011407 */
[----:B------:R-:W5:Y:S01]  /*e9c0*/  LD.E.128 R76, desc[UR40][R76.64] ;  /* 0x000000284c4c7980 */ /* 0x000f62000c101d00 */
[----:B------:R-:W-:Y:S01]  /*e9d0*/  IMAD R9, R217, UR5, R8 ;  /* 0x00000005d9097c24 */ /* 0x000fe2000f8e0208 */
[----:B------:R-:W-:Y:S02]  /*e9e0*/  ULDC.64 UR4, c[0x0][0xae0] ;  /* 0x0002b80000047ab9 */ /* 0x000fe40000000a00 */
[----:B------:R-:W5:Y:S01]  /*e9f0*/  LD.E.128 R80, desc[UR40][R80.64] ;  /* 0x0000002850507980 */ /* 0x000f62000c101d00 */
[----:B------:R-:W-:Y:S01]  /*ea00*/  IMAD.MOV R10, RZ, RZ, -R7 ;  /* 0x000000ffff0a7224 */ /* 0x000fe200078e0a07 */
[----:B------:R-:W-:Y:S01]  /*ea10*/  @!PT LDS RZ, [RZ] ;  /* 0x00000000fffff984 */ /* 0x000fe20000000800 */
[----:B------:R-:W-:Y:S01]  /*ea20*/  @!PT LDS RZ, [RZ] ;  /* 0x00000000fffff984 */ /* 0x000fe20000000800 */
[----:B------:R-:W-:Y:S01]  /*ea30*/  @!PT LDS RZ, [RZ] ;  /* 0x00000000fffff984 */ /* 0x000fe20000000800 */
[----:B------:R-:W-:Y:S01]  /*ea40*/  @!PT LDS RZ, [RZ] ;  /* 0x00000000fffff984 */ /* 0x000fe20000000800 */
[----:B------:R0:W-:Y:S06]  /*ea50*/  MEMBAR.ALL.CTA ;  /* 0x0000000000007992 */ /* 0x0001ec0000008000 */
[----:B0-----:R-:W0:Y:S01]  /*ea60*/  FENCE.VIEW.ASYNC.S ;  /* 0x00000000000073c6 */ /* 0x001e220000000000 */
[----:B------:R-:W-:-:S02]  /*ea70*/  IMAD.IADD R5, R5, 0x1, R9 ;  /* 0x0000000105057824 */ /* 0x000fc400078e0209 */
[----:B------:R-:W-:Y:S02]  /*ea80*/  IMAD R8, R3, UR4, RZ ;  /* 0x0000000403087c24 */ /* 0x000fe4000f8e02ff */
[----:B------:R-:W-:Y:S02]  /*ea90*/  IMAD R157, R157, R10, R11 ;  /* 0x0000000a9d9d7224 */ /* 0x000fe400078e020b */
[----:B------:R-:W-:-:S04]  /*eaa0*/  IMAD.WIDE.U32 R4, R7, UR4, R4 ;  /* 0x0000000407047c25 */ /* 0x000fc8000f8e0004 */
[----:B------:R-:W-:Y:S01]  /*eab0*/  IMAD R9, R7, UR5, R8 ;  /* 0x0000000507097c24 */ /* 0x000fe2000f8e0208 */
[----:B------:R-:W-:Y:S01]  /*eac0*/  SHF.R.S32.HI R7, RZ, 0x1f, R157 ;  /* 0x0000001fff077819 */ /* 0x000fe2000001149d */
[----:B------:R-:W-:Y:S01]  /*ead0*/  ULDC.64 UR4, c[0x0][0xad8] ;  /* 0x0002b60000047ab9 */ /* 0x000fe20000000a00 */
[----:B------:R-:W-:Y:S02]  /*eae0*/  VIADD R3, R19, 0x22820 ;  /* 0x0002282013037836 */ /* 0x000fe40000000000 */
[----:B------:R-:W-:Y:S02]  /*eaf0*/  IMAD.IADD R5, R5, 0x1, R9 ;  /* 0x0000000105057824 */ /* 0x000fe400078e0209 */
[----:B------:R-:W-:Y:S01]  /*eb00*/  IMAD R8, R7, UR4, RZ ;  /* 0x0000000407087c24 */ /* 0x000fe2000f8e02ff */
[----:B------:R-:W-:Y:S01]  /*eb10*/  PRMT R3, RZ, 0x654, R3 ;  /* 0x00000654ff037816 */ /* 0x000fe20000000003 */
[----:B------:R-:W-:-:S04]  /*eb20*/  IMAD.WIDE.U32 R4, R157, UR4, R4 ;  /* 0x000000049d047c25 */ /* 0x000fc8000f8e0004 */
[----:B------:R-:W-:Y:S01]  /*eb30*/  IMAD R21, R157, UR5, R8 ;  /* 0x000000059d157c24 */ /* 0x000fe2000f8e0208 */
[----:B------:R-:W-:Y:S01]  /*eb40*/  ULDC.64 UR4, c[0x0][0xa80] ;  /* 0x0002a00000047ab9 */ /* 0x000fe20000000a00 */
[----:B0-----:R0:W-:Y:S02]  /*eb50*/  SYNCS.ARRIVE.TRANS64.RED.A1T0 RZ, [R3+URZ], RZ ;  /* 0x000000ff03ff79a7 */ /* 0x0011e4000810043f */
[----:B------:R-:W-:Y:S01]  /*eb60*/  IMAD.IADD R21, R5, 0x1, R21 ;  /* 0x0000000105157824 */ /* 0x000fe200078e0215 */
[----:B0-----:R-:W-:Y:S01]  /*eb70*/  LEA R3, P0, R4, UR4, 0x1 ;  /* 0x0000000404037c11 */ /* 0x001fe2000f8008ff */
[----:B------:R-:W-:-:S03]  /*eb80*/  UMOV UR4, 0xffffffff ;  /* 0xffffffff00047882 */ /* 0x000fc60000000000 */
[----:B------:R-:W-:Y:S01]  /*eb90*/  LEA.HI.X R21, R4, UR5, R21, 0x1, P0 ;  /* 0x0000000504157c11 */ /* 0x000fe200080f0c15 */
[----:B------:R-:W-:Y:S08]  /*eba0*/  BRA.DIV UR4, `(.L_x_724) ;  /* 0x000000b604c47947 */ /* 0x000ff0000b800000 */
[----:B------:R0:W1:Y:S04]  /*ebb0*/  SHFL.IDX PT, R20, R21, RZ, 0x181f ;  /* 0x00181fff15147589 */ /* 0x00006800000e0000 */
[----:B------:R0:W2:Y:S02]  /*ebc0*/  SHFL.IDX PT, R14, R3, RZ, 0x181f ;  /* 0x00181fff030e7589 */ /* 0x0000a400000e0000 */
.L_x_936:
[----:B------:R-:W-:Y:S01]  /*ebd0*/  IMAD R89, R222, 0x80, R6 ;  /* 0x00000080de597824 */ /* 0x000fe200078e0206 */
[----:B------:R-:W-:Y:S01]  /*ebe0*/  BSSY B1, `(.L_x_725) ;  /* 0x000001a000017945 */ /* 0x000fe20003800000 */
[----:B------:R-:W-:-:S03]  /*ebf0*/  VIADD R91, R203, 0xc0 ;  /* 0x000000c0cb5b7836 */ /* 0x000fc60000000000 */
[----:B------:R-:W-:-:S13]  /*ec00*/  ISETP.GE.AND P0, PT, R89, R0, PT ;  /* 0x000000005900720c */ /* 0x000fda0003f06270 */
[----:B------:R-:W-:Y:S05]  /*ec10*/  @P0 BRA `(.L_x_726) ;  /* 0x0000000000580947 */ /* 0x000fea0003800000 */
[----:B------:R-:W-:Y:S01]  /*ec20*/  ULDC UR4, c[0x0][0xac8] ;  /* 0x0002b20000047ab9 */ /* 0x000fe20000000800 */
[C---:B------:R-:W-:Y:S01]  /*ec30*/  VIADD R11, R203.reuse, 0xc0 ;  /* 0x000000c0cb0b7836 */ /* 0x040fe20000000000 */
[----:B------:R-:W-:Y:S02]  /*ec40*/  ISETP.GE.AND P3, PT, R203, UR4, PT ;  /* 0x00000004cb007c0c */ /* 0x000fe4000bf66270 */
[----:B------:R-:W-:Y:S02]  /*ec50*/  ISETP.GE.AND P2, PT, R214, UR4, PT ;  /* 0x00000004d6007c0c */ /* 0x000fe4000bf46270 */
[----:B------:R-:W-:Y:S02]  /*ec60*/  ISETP.GE.AND P1, PT, R213, UR4, PT ;  /* 0x00000004d5007c0c */ /* 0x000fe4000bf26270 */
[----:B------:R-:W-:Y:S02]  /*ec70*/  ISETP.GE.AND P0, PT, R11, UR4, PT ;  /* 0x000000040b007c0c */ /* 0x000fe4000bf06270 */
[----:B------:R-:W-:-:S02]  /*ec80*/  SHF.R.S32.HI R8, RZ, 0x1f, R203 ;  /* 0x0000001fff087819 */ /* 0x000fc400000114cb */
[----:B------:R-:W-:Y:S02]  /*ec90*/  SHF.R.S32.HI R10, RZ, 0x1f, R214 ;  /* 0x0000001fff0a7819 */ /* 0x000fe400000114d6 */
[----:B------:R-:W-:Y:S02]  /*eca0*/  SHF.R.S32.HI R13, RZ, 0x1f, R213 ;  /* 0x0000001fff0d7819 */ /* 0x000fe400000114d5 */
[CC--:B--2---:R-:W-:Y:S02]  /*ecb0*/  @!P3 LEA R4, P5, R203.reuse, R14.reuse, 0x1 ;  /* 0x0000000ecb04b211 */ /* 0x0c4fe400078a08ff */
[----:B------:R-:W-:Y:S02]  /*ecc0*/  @!P2 LEA R6, P4, R214, R14, 0x1 ;  /* 0x0000000ed606a211 */ /* 0x000fe400078808ff */
[----:B-1----:R-:W-:Y:S02]  /*ecd0*/  @!P3 LEA.HI.X R5, R203, R20, R8, 0x1, P5 ;  /* 0x00000014cb05b211 */ /* 0x002fe400028f0c08 */
[----:B------:R-:W-:-:S02]  /*ece0*/  @!P1 LEA R8, P5, R213, R14, 0x1 ;  /* 0x0000000ed5089211 */ /* 0x000fc400078a08ff */
[----:B------:R-:W-:Y:S01]  /*ecf0*/  @!P2 LEA.HI.X R7, R214, R20, R10, 0x1, P4 ;  /* 0x00000014d607a211 */ /* 0x000fe200020f0c0a */
[----:B-----5:R3:W-:Y:S01]  /*ed00*/  @!P3 ST.E.128 desc[UR40][R4.64], R24 ;  /* 0x000000180400b985 */ /* 0x0207e2000c101d28 */
[----:B------:R-:W-:Y:S02]  /*ed10*/  SHF.R.S32.HI R12, RZ, 0x1f, R11 ;  /* 0x0000001fff0c7819 */ /* 0x000fe4000001140b */
[----:B------:R-:W-:Y:S01]  /*ed20*/  @!P0 LEA R10, P4, R11, R14, 0x1 ;  /* 0x0000000e0b0a8211 */ /* 0x000fe200078808ff */
[----:B------:R3:W-:Y:S01]  /*ed30*/  @!P2 ST.E.128 desc[UR40][R6.64], R40 ;  /* 0x000000280600a985 */ /* 0x0007e2000c101d28 */
[-C--:B------:R-:W-:Y:S02]  /*ed40*/  @!P1 LEA.HI.X R9, R213, R20.reuse, R13, 0x1, P5 ;  /* 0x00000014d5099211 */ /* 0x080fe400028f0c0d */
[----:B------:R-:W-:-:S03]  /*ed50*/  @!P0 LEA.HI.X R11, R11, R20, R12, 0x1, P4 ;  /* 0x000000140b0b8211 */ /* 0x000fc600020f0c0c */
[----:B------:R3:W-:Y:S04]  /*ed60*/  @!P1 ST.E.128 desc[UR40][R8.64], R56 ;  /* 0x0000003808009985 */ /* 0x0007e8000c101d28 */
[----:B------:R3:W-:Y:S02]  /*ed70*/  @!P0 ST.E.128 desc[UR40][R10.64], R72 ;  /* 0x000000480a008985 */ /* 0x0007e4000c101d28 */
.L_x_726:
[----:B------:R-:W-:Y:S05]  /*ed80*/  BSYNC B1 ;  /* 0x0000000000017941 */ /* 0x000fea0003800000 */
.L_x_725:
[----:B------:R-:W-:Y:S01]  /*ed90*/  UMOV UR4, 0xffffffff ;  /* 0xffffffff00047882 */ /* 0x000fe20000000000 */
[----:B---3-5:R-:W-:Y:S02]  /*eda0*/  SHF.R.S32.HI R24, RZ, 0x1f, R91 ;  /* 0x0000001fff187819 */ /* 0x028fe4000001145b */
[----:B------:R-:W-:Y:S05]  /*edb0*/  BRA.DIV UR4, `(.L_x_727) ;  /* 0x000000b604747947 */ /* 0x000fea000b800000 */
[----:B-1----:R1:W3:Y:S04]  /*edc0*/  SHFL.IDX PT, R20, R21, 0x1, 0x181f ;  /* 0x00381f0015147f89 */ /* 0x0022e800000e0000 */
[----:B--2---:R1:W2:Y:S02]  /*edd0*/  SHFL.IDX PT, R14, R3, 0x1, 0x181f ;  /* 0x00381f00030e7f89 */ /* 0x0042a400000e0000 */
.L_x_940:
[----:B------:R-:W-:Y:S01]  /*ede0*/  VIADD R5, R89, 0x20 ;  /* 0x0000002059057836 */ /* 0x000fe20000000000 */
[----:B------:R-:W-:Y:S04]  /*edf0*/  BSSY B1, `(.L_x_728) ;  /* 0x0000017000017945 */ /* 0x000fe80003800000 */
[----:B------:R-:W-:-:S13]  /*ee00*/  ISETP.GE.AND P0, PT, R5, R0, PT ;  /* 0x000000000500720c */ /* 0x000fda0003f06270 */
[----:B------:R-:W-:Y:S05]  /*ee10*/  @P0 BRA `(.L_x_729) ;  /* 0x0000000000500947 */ /* 0x000fea0003800000 */
[----:B------:R-:W-:Y:S01]  /*ee20*/  ULDC UR4, c[0x0][0xac8] ;  /* 0x0002b20000047ab9 */ /* 0x000fe20000000800 */
[----:B------:R-:W-:Y:S02]  /*ee30*/  SHF.R.S32.HI R8, RZ, 0x1f, R203 ;  /* 0x0000001fff087819 */ /* 0x000fe400000114cb */
[----:B------:R-:W-:Y:S02]  /*ee40*/  ISETP.GE.AND P3, PT, R203, UR4, PT ;  /* 0x00000004cb007c0c */ /* 0x000fe4000bf66270 */
[----:B------:R-:W-:Y:S02]  /*ee50*/  ISETP.GE.AND P2, PT, R214, UR4, PT ;  /* 0x00000004d6007c0c */ /* 0x000fe4000bf46270 */
[----:B------:R-:W-:Y:S02]  /*ee60*/  ISETP.GE.AND P1, PT, R213, UR4, PT ;  /* 0x00000004d5007c0c */ /* 0x000fe4000bf26270 */
[----:B------:R-:W-:Y:S02]  /*ee70*/  ISETP.GE.AND P0, PT, R91, UR4, PT ;  /* 0x000000045b007c0c */ /* 0x000fe4000bf06270 */
[----:B------:R-:W-:-:S02]  /*ee80*/  SHF.R.S32.HI R10, RZ, 0x1f, R214 ;  /* 0x0000001fff0a7819 */ /* 0x000fc400000114d6 */
[----:B------:R-:W-:-:S03]  /*ee90*/  SHF.R.S32.HI R12, RZ, 0x1f, R213 ;  /* 0x0000001fff0c7819 */ /* 0x000fc600000114d5 */
[CC--:B--2---:R-:W-:Y:S02]  /*eea0*/  @!P3 LEA R4, P5, R203.reuse, R14.reuse, 0x1 ;  /* 0x0000000ecb04b211 */ /* 0x0c4fe400078a08ff */
[C---:B------:R-:W-:Y:S02]  /*eeb0*/  @!P2 LEA R6, P4, R214.reuse, R14, 0x1 ;  /* 0x0000000ed606a211 */ /* 0x040fe400078808ff */
        /* <DEDUP_REMOVED lines=10> */
.L_x_729:
[----:B------:R-:W-:Y:S05]  /*ef60*/  BSYNC B1 ;  /* 0x0000000000017941 */ /* 0x000fea0003800000 */
.L_x_728:
[----:B------:R-:W-:-:S03]  /*ef70*/  UMOV UR4, 0xffffffff ;  /* 0xffffffff00047882 */ /* 0x000fc60000000000 */
[----:B------:R-:W-:Y:S05]  /*ef80*/  BRA.DIV UR4, `(.L_x_730) ;  /* 0x000000b604487947 */ /* 0x000fea000b800000 */
[----:B----4-:R4:W0:Y:S04]  /*ef90*/  SHFL.IDX PT, R4, R21, 0x2, 0x181f ;  /* 0x00581f0015047f89 */ /* 0x01082800000e0000 */
[----:B--2---:R4:W2:Y:S02]  /*efa0*/  SHFL.IDX PT, R14, R3, 0x2, 0x181f ;  /* 0x00581f00030e7f89 */ /* 0x0048a400000e0000 */
.L_x_944:
        /* <DEDUP_REMOVED lines=14> */
[----:B0-----:R-:W-:Y:S02]  /*f090*/  @!P3 LEA.HI.X R11, R203, R4, R6, 0x1, P5 ;  /* 0x00000004cb0bb211 */ /* 0x001fe400028f0c06 */
        /* <DEDUP_REMOVED lines=9> */
.L_x_732:
[----:B------:R-:W-:Y:S05]  /*f130*/  BSYNC B1 ;  /* 0x0000000000017941 */ /* 0x000fea0003800000 */
.L_x_731:
[----:B------:R-:W-:-:S03]  /*f140*/  UMOV UR4, 0xffffffff ;  /* 0xffffffff00047882 */ /* 0x000fc60000000000 */
[----:B------:R-:W-:Y:S05]  /*f150*/  BRA.DIV UR4, `(.L_x_733) ;  /* 0x000000b6041c7947 */ /* 0x000fea000b800000 */
[----:B0-----:R0:W0:Y:S04]  /*f160*/  SHFL.IDX PT, R4, R21, 0x3, 0x181f ;  /* 0x00781f0015047f89 */ /* 0x00102800000e0000 */
[----:B--2---:R2:W0:Y:S02]  /*f170*/  SHFL.IDX PT, R14, R3, 0x3, 0x181f ;  /* 0x00781f00030e7f89 */ /* 0x00442400000e0000 */
.L_x_948:
[----:B-12-4-:R-:W-:-:S05]  /*f180*/  VIADD R3, R89, 0x60 ;  /* 0x0000006059037836 */ /* 0x016fca0000000000 */
[----:B------:R-:W-:-:S13]  /*f190*/  ISETP.GE.AND P0, PT, R3, R0, PT ;  /* 0x000000000300720c */ /* 0x000fda0003f06270 */
[----:B------:R-:W-:Y:S05]  /*f1a0*/  @P0 BRA `(.L_x_734) ;  /* 0x0000002c004c0947 */ /* 0x000fea0003800000 */
[----:B------:R-:W-:Y:S01]  /*f1b0*/  ULDC UR4, c[0x0][0xac8] ;  /* 0x0002b20000047ab9 */ /* 0x000fe20000000800 */
[----:B------:R-:W-:Y:S02]  /*f1c0*/  SHF.R.S32.HI R13, RZ, 0x1f, R203 ;  /* 0x0000001fff0d7819 */ /* 0x000fe400000114cb */
[----:B------:R-:W-:Y:S02]  /*f1d0*/  ISETP.GE.AND P3, PT, R203, UR4, PT ;  /* 0x00000004cb007c0c */ /* 0x000fe4000bf66270 */
[----:B------:R-:W-:Y:S02]  /*f1e0*/  ISETP.GE.AND P4, PT, R214, UR4, PT ;  /* 0x00000004d6007c0c */ /* 0x000fe4000bf86270 */
[----:B------:R-:W-:Y:S02]  /*f1f0*/  ISETP.GE.AND P5, PT, R213, UR4, PT ;  /* 0x00000004d5007c0c */ /* 0x000fe4000bfa6270 */
[----:B------:R-:W-:Y:S02]  /*f200*/  SHF.R.S32.HI R12, RZ, 0x1f, R214 ;  /* 0x0000001fff0c7819 */ /* 0x000fe400000114d6 */
[----:B------:R-:W-:-:S05]  /*f210*/  SHF.R.S32.HI R5, RZ, 0x1f, R213 ;  /* 0x0000001fff057819 */ /* 0x000fca00000114d5 */
[-C--:B0-----:R-:W-:Y:S02]  /*f220*/  @!P3 LEA R6, P0, R203, R14.reuse, 0x1 ;  /* 0x0000000ecb06b211 */ /* 0x081fe400078008ff */
[CC--:B------:R-:W-:Y:S02]  /*f230*/  @!P4 LEA R8, P1, R214.reuse, R14.reuse, 0x1 ;  /* 0x0000000ed608c211 */ /* 0x0c0fe400078208ff */
[----:B------:R-:W-:Y:S02]  /*f240*/  @!P5 LEA R10, P2, R213, R14, 0x1 ;  /* 0x0000000ed50ad211 */ /* 0x000fe400078408ff */
[-C--:B------:R-:W-:Y:S02]  /*f250*/  @!P3 LEA.HI.X R7, R203, R4.reuse, R13, 0x1, P0 ;  /* 0x00000004cb07b211 */ /* 0x080fe400000f0c0d */
[-C--:B------:R-:W-:Y:S02]  /*f260*/  @!P4 LEA.HI.X R9, R214, R4.reuse, R12, 0x1, P1 ;  /* 0x00000004d609c211 */ /* 0x080fe400008f0c0c */
[----:B------:R-:W-:Y:S01]  /*f270*/  @!P5 LEA.HI.X R11, R213, R4, R5, 0x1, P2 ;  /* 0x00000004d50bd211 */ /* 0x000fe200010f0c05 */
[----:B------:R4:W-:Y:S01]  /*f280*/  @!P3 ST.E.128 desc[UR40][R6.64], R36 ;  /* 0x000000240600b985 */ /* 0x0009e2000c101d28 */
[----:B------:R-:W-:-:S03]  /*f290*/  ISETP.GE.AND P0, PT, R91, UR4, PT ;  /* 0x000000045b007c0c */ /* 0x000fc6000bf06270 */
[----:B------:R4:W-:Y:S04]  /*f2a0*/  @!P4 ST.E.128 desc[UR40][R8.64], R52 ;  /* 0x000000340800c985 */ /* 0x0009e8000c101d28 */
[----:B------:R4:W-:Y:S06]  /*f2b0*/  @!P5 ST.E.128 desc[UR40][R10.64], R68 ;  /* 0x000000440a00d985 */ /* 0x0009ec000c101d28 */
[----:B------:R-:W-:Y:S05]  /*f2c0*/  @P0 BRA `(.L_x_734) ;  /* 0x0000002c00040947 */ /* 0x000fea0003800000 */
[----:B------:R-:W-:-:S04]  /*f2d0*/  LEA R14, P0, R91, R14, 0x1 ;  /* 0x0000000e5b0e7211 */ /* 0x000fc800078008ff */
[----:B------:R-:W-:-:S05]  /*f2e0*/  LEA.HI.X R15, R91, R4, R24, 0x1, P0 ;  /* 0x000000045b0f7211 */ /* 0x000fca00000f0c18 */
[----:B------:R0:W-:Y:S01]  /*f2f0*/  ST.E.128 desc[UR40][R14.64], R84 ;  /* 0x000000540e007985 */ /* 0x0001e2000c101d28 */
[----:B------:R-:W-:Y:S05]  /*f300*/  BRA `(.L_x_734) ;  /* 0x0000002800f47947 */ /* 0x000fea0003800000 */
.L_x_723:
[----:B0-----:R-:W0:Y:S01]  /*f310*/  @P1 LDC R7, c[0x0][0xbec] ;  /* 0x0002fb00ff071b82 */ /* 0x001e220000000800 */
[----:B------:R-:W-:Y:S01]  /*f320*/  ULDC.64 UR4, c[0x0][0xb08] ;  /* 0x0002c20000047ab9 */ /* 0x000fe20000000a00 */
[----:B------:R-:W-:Y:S02]  /*f330*/  IMAD.MOV.U32 R3, RZ, RZ, R14 ;  /* 0x000000ffff037224 */ /* 0x000fe400078e000e */
[----:B------:R-:W-:-:S04]  /*f340*/  IMAD R5, R5, UR4, RZ ;  /* 0x0000000405057c24 */ /* 0x000fc8000f8e02ff */
[----:B------:R-:W1:Y:S01]  /*f350*/  @P1 LDC R6, c[0x0][0xbf0] ;  /* 0x0002fc00ff061b82 */ /* 0x000e620000000800 */
[----:B0-----:R-:W-:-:S05]  /*f360*/  @P1 IMAD.HI.U32 R7, R14, R7, RZ ;  /* 0x000000070e071227 */ /* 0x001fca00078e00ff */
[----:B-1----:R-:W-:Y:S01]  /*f370*/  @P1 SHF.R.U32.HI R3, RZ, R6, R7 ;  /* 0x00000006ff031219 */ /* 0x002fe20000011607 */
[C---:B------:R-:W-:Y:S02]  /*f380*/  IMAD R6, R4.reuse, UR5, R5 ;  /* 0x0000000504067c24 */ /* 0x040fe4000f8e0205 */
[----:B------:R-:W-:Y:S01]  /*f390*/  IMAD.WIDE.U32 R4, R4, UR4, RZ ;  /* 0x0000000404047c25 */ /* 0x000fe2000f8e00ff */
[----:B------:R-:W-:-:S03]  /*f3a0*/  ULDC.64 UR4, c[0x0][0xb38] ;  /* 0x0002ce0000047ab9 */ /* 0x000fc60000000a00 */
[----:B------:R-:W-:Y:S01]  /*f3b0*/  IMAD.IADD R5, R5, 0x1, R6 ;  /* 0x0000000105057824 */ /* 0x000fe200078e0206 */
[----:B------:R-:W-:Y:S01]  /*f3c0*/  SHF.R.S32.HI R6, RZ, 0x1f, R217 ;  /* 0x0000001fff067819 */ /* 0x000fe200000114d9 */
[----:B------:R-:W-:-:S04]  /*f3d0*/  IMAD.WIDE.U32 R4, R215, UR4, R4 ;  /* 0x00000004d7047c25 */ /* 0x000fc8000f8e0004 */
[----:B------:R-:W-:Y:S01]  /*f3e0*/  IMAD R5, R215, UR5, R5 ;  /* 0x00000005d7057c24 */ /* 0x000fe2000f8e0205 */
[----:B------:R-:W-:Y:S02]  /*f3f0*/  ULDC.64 UR4, c[0x0][0xb40] ;  /* 0x0002d00000047ab9 */ /* 0x000fe40000000a00 */
[----:B------:R-:W-:Y:S02]  /*f400*/  IMAD R6, R6, UR4, RZ ;  /* 0x0000000406067c24 */ /* 0x000fe4000f8e02ff */
[----:B------:R-:W-:-:S04]  /*f410*/  IMAD.WIDE.U32 R4, R217, UR4, R4 ;  /* 0x00000004d9047c25 */ /* 0x000fc8000f8e0004 */
[----:B------:R-:W-:Y:S01]  /*f420*/  IMAD R7, R217, UR5, R6 ;  /* 0x00000005d9077c24 */ /* 0x000fe2000f8e0206 */
[----:B------:R-:W-:Y:S01]  /*f430*/  ULDC.64 UR4, c[0x0][0xb48] ;  /* 0x0002d20000047ab9 */ /* 0x000fe20000000a00 */
[----:B------:R-:W-:Y:S02]  /*f440*/  IMAD.MOV R6, RZ, RZ, -R3 ;  /* 0x000000ffff067224 */ /* 0x000fe400078e0a03 */
[----:B------:R-:W-:Y:S01]  /*f450*/  IMAD.IADD R5, R5, 0x1, R7 ;  /* 0x0000000105057824 */ /* 0x000fe200078e0207 */
[----:B------:R-:W-:Y:S01]  /*f460*/  SHF.R.S32.HI R7, RZ, 0x1f, R3 ;  /* 0x0000001fff077819 */ /* 0x000fe20000011403 */
[----:B------:R-:W-:Y:S02]  /*f470*/  IMAD R6, R157, R6, R14 ;  /* 0x000000069d067224 */ /* 0x000fe400078e020e */
[----:B------:R-:W-:-:S04]  /*f480*/  IMAD.WIDE.U32 R4, R223, UR4, R4 ;  /* 0x00000004df047c25 */ /* 0x000fc8000f8e0004 */
[----:B------:R-:W-:Y:S01]  /*f490*/  IMAD R5, R223, UR5, R5 ;  /* 0x00000005df057c24 */ /* 0x000fe2000f8e0205 */
[----:B------:R-:W-:Y:S02]  /*f4a0*/  ULDC.64 UR4, c[0x0][0xb30] ;  /* 0x0002cc0000047ab9 */ /* 0x000fe40000000a00 */
[----:B------:R-:W-:Y:S02]  /*f4b0*/  IMAD R8, R7, UR4, RZ ;  /* 0x0000000407087c24 */ /* 0x000fe4000f8e02ff */
[----:B------:R-:W-:-:S04]  /*f4c0*/  IMAD.WIDE.U32 R4, R3, UR4, R4 ;  /* 0x0000000403047c25 */ /* 0x000fc8000f8e0004 */
[----:B------:R-:W-:Y:S01]  /*f4d0*/  IMAD R7, R3, UR5, R8 ;  /* 0x0000000503077c24 */ /* 0x000fe2000f8e0208 */
[----:B------:R-:W-:Y:S01]  /*f4e0*/  ULDC.64 UR4, c[0x0][0xb28] ;  /* 0x0002ca0000047ab9 */ /* 0x000fe20000000a00 */
[----:B------:R-:W-:Y:S02]  /*f4f0*/  VIADD R3, R19, 0x22820 ;  /* 0x0002282013037836 */ /* 0x000fe40000000000 */
[----:B------:R-:W-:-:S03]  /*f500*/  IMAD.IADD R5, R5, 0x1, R7 ;  /* 0x0000000105057824 */ /* 0x000fc600078e0207 */
[----:B------:R-:W-:Y:S01]  /*f510*/  PRMT R3, RZ, 0x654, R3 ;  /* 0x00000654ff037816 */ /* 0x000fe20000000003 */
[----:B------:R-:W-:-:S03]  /*f520*/  IMAD.WIDE.U32 R4, R6, UR4, R4 ;  /* 0x0000000406047c25 */ /* 0x000fc6000f8e0004 */
[----:B------:R0:W-:Y:S02]  /*f530*/  SYNCS.ARRIVE.TRANS64.RED.A1T0 RZ, [R3+URZ], RZ ;  /* 0x000000ff03ff79a7 */ /* 0x0001e4000810043f */
[----:B0-----:R-:W-:-:S05]  /*f540*/  SHF.R.S32.HI R3, RZ, 0x1f, R6 ;  /* 0x0000001fff037819 */ /* 0x001fca0000011406 */
[----:B------:R-:W-:-:S04]  /*f550*/  IMAD R3, R3, UR4, RZ ;  /* 0x0000000403037c24 */ /* 0x000fc8000f8e02ff */
[----:B------:R-:W-:Y:S01]  /*f560*/  IMAD R7, R6, UR5, R3 ;  /* 0x0000000506077c24 */ /* 0x000fe2000f8e0203 */
[----:B------:R-:W-:Y:S02]  /*f570*/  ULDC.64 UR4, c[0x0][0xb00] ;  /* 0x0002c00000047ab9 */ /* 0x000fe40000000a00 */
[----:B------:R-:W-:Y:S01]  /*f580*/  LEA R3, P0, R4, UR4, 0x2 ;  /* 0x0000000404037c11 */ /* 0x000fe2000f8010ff */
[----:B------:R-:W-:Y:S01]  /*f590*/  IMAD.IADD R5, R5, 0x1, R7 ;  /* 0x0000000105057824 */ /* 0x000fe200078e0207 */
[----:B------:R-:W-:-:S04]  /*f5a0*/  UMOV UR4, 0xffffffff ;  /* 0xffffffff00047882 */ /* 0x000fc80000000000 */
[----:B------:R-:W-:Y:S01]  /*f5b0*/  LEA.HI.X R8, R4, UR5, R5, 0x2, P0 ;  /* 0x0000000504087c11 */ /* 0x000fe200080f1405 */
[----:B------:R-:W-:Y:S06]  /*f5c0*/  BRA.DIV UR4, `(.L_x_735) ;  /* 0x000000b204487947 */ /* 0x000fec000b800000 */
[----:B------:R0:W1:Y:S04]  /*f5d0*/  SHFL.IDX PT, R9, R8, RZ, 0x1c1f ;  /* 0x001c1fff08097589 */ /* 0x00006800000e0000 */
[----:B------:R0:W2:Y:S02]  /*f5e0*/  SHFL.IDX PT, R11, R3, RZ, 0x1c1f ;  /* 0x001c1fff030b7589 */ /* 0x0000a400000e0000 */
.L_x_951:
[----:B------:R-:W-:Y:S01]  /*f5f0*/  ISETP.GE.AND P0, PT, R21, R0, PT ;  /* 0x000000001500720c */ /* 0x000fe20003f06270 */
[----:B------:R-:W-:-:S12]  /*f600*/  BSSY B1, `(.L_x_736) ;  /* 0x00000c9000017945 */ /* 0x000fd80003800000 */
[----:B------:R-:W-:Y:S05]  /*f610*/  @P0 BRA `(.L_x_737) ;  /* 0x0000000c001c0947 */ /* 0x000fea0003800000 */
[----:B------:R-:W-:Y:S01]  /*f620*/  ULDC UR4, c[0x0][0xac8] ;  /* 0x0002b20000047ab9 */ /* 0x000fe20000000800 */
[C---:B------:R-:W-:Y:S01]  /*f630*/  VIADD R12, R225.reuse, 0x8 ;  /* 0x00000008e10c7836 */ /* 0x040fe20000000000 */
[C---:B------:R-:W-:Y:S01]  /*f640*/  ISETP.GE.AND P0, PT, R225.reuse, UR4, PT ;  /* 0x00000004e1007c0c */ /* 0x040fe2000bf06270 */
[C---:B------:R-:W-:Y:S02]  /*f650*/  VIADD R7, R225.reuse, 0x10 ;  /* 0x00000010e1077836 */ /* 0x040fe40000000000 */
[C---:B------:R-:W-:Y:S01]  /*f660*/  VIADD R13, R225.reuse, 0x8 ;  /* 0x00000008e10d7836 */ /* 0x040fe20000000000 */
[----:B------:R-:W-:Y:S01]  /*f670*/  ISETP.GE.AND P1, PT, R12, UR4, PT ;  /* 0x000000040c007c0c */ /* 0x000fe2000bf26270 */
[C---:B------:R-:W-:Y:S02]  /*f680*/  VIADD R6, R225.reuse, 0x18 ;  /* 0x00000018e1067836 */ /* 0x040fe40000000000 */
[C---:B------:R-:W-:Y:S01]  /*f690*/  VIADD R20, R225.reuse, 0x40 ;  /* 0x00000040e1147836 */ /* 0x040fe20000000000 */
[----:B------:R-:W-:Y:S01]  /*f6a0*/  SHF.R.S32.HI R13, RZ, 0x1f, R13 ;  /* 0x0000001fff0d7819 */ /* 0x000fe2000001140d */
[----:B------:R-:W-:-:S02]  /*f6b0*/  VIADD R15, R225, 0x38 ;  /* 0x00000038e10f7836 */ /* 0x000fc40000000000 */
[C---:B------:R-:W-:Y:S02]  /*f6c0*/  VIADD R14, R225.reuse, 0x50 ;  /* 0x00000050e10e7836 */ /* 0x040fe40000000000 */
[----:B--2---:R-:W-:Y:S01]  /*f6d0*/  @!P0 IMAD.MOV.U32 R4, RZ, RZ, R11 ;  /* 0x000000ffff048224 */ /* 0x004fe200078e000b */
[----:B------:R-:W-:Y:S01]  /*f6e0*/  SHF.R.S32.HI R15, RZ, 0x1f, R15 ;  /* 0x0000001fff0f7819 */ /* 0x000fe2000001140f */
[----:B-1----:R-:W-:Y:S02]  /*f6f0*/  @!P0 IMAD.MOV.U32 R5, RZ, RZ, R9 ;  /* 0x000000ffff058224 */ /* 0x002fe400078e0009 */
[C---:B------:R-:W-:Y:S02]  /*f700*/  VIADD R21, R225.reuse, 0x40 ;  /* 0x00000040e1157836 */ /* 0x040fe40000000000 */
[----:B------:R-:W-:-:S03]  /*f710*/  @!P0 IMAD.WIDE R4, R225, 0x4, R4 ;  /* 0x00000004e1048825 */ /* 0x000fc600078e0204 */
[----:B------:R-:W-:Y:S02]  /*f720*/  SHF.R.S32.HI R21, RZ, 0x1f, R21 ;  /* 0x0000001fff157819 */ /* 0x000fe40000011415 */
[----:B------:R1:W-:Y:S01]  /*f730*/  @!P0 ST.E.64 desc[UR40][R4.64], R24 ;  /* 0x0000001804008985 */ /* 0x0003e2000c101b28 */
[----:B------:R-:W-:Y:S02]  /*f740*/  ISETP.GE.AND P0, PT, R7, UR4, PT ;  /* 0x0000000407007c0c */ /* 0x000fe4000bf06270 */
[----:B-1----:R-:W-:-:S04]  /*f750*/  @!P1 LEA R4, P2, R12, R11, 0x2 ;  /* 0x0000000b0c049211 */ /* 0x002fc800078410ff */
[----:B------:R-:W-:Y:S01]  /*f760*/  @!P1 LEA.HI.X R5, R12, R9, R13, 0x2, P2 ;  /* 0x000000090c059211 */ /* 0x000fe200010f140d */
[C---:B------:R-:W-:Y:S02]  /*f770*/  VIADD R13, R225.reuse, 0x10 ;  /* 0x00000010e10d7836 */ /* 0x040fe40000000000 */
[----:B------:R-:W-:Y:S02]  /*f780*/  VIADD R12, R225, 0x20 ;  /* 0x00000020e10c7836 */ /* 0x000fe40000000000 */
[----:B------:R1:W-:Y:S01]  /*f790*/  @!P1 ST.E.64 desc[UR40][R4.64], R28 ;  /* 0x0000001c04009985 */ /* 0x0003e2000c101b28 */
[----:B------:R-:W-:Y:S02]  /*f7a0*/  SHF.R.S32.HI R13, RZ, 0x1f, R13 ;  /* 0x0000001fff0d7819 */ /* 0x000fe4000001140d */
[----:B------:R-:W-:Y:S02]  /*f7b0*/  ISETP.GE.AND P1, PT, R6, UR4, PT ;  /* 0x0000000406007c0c */ /* 0x000fe4000bf26270 */
[----:B-1----:R-:W-:-:S04]  /*f7c0*/  @!P0 LEA R4, P2, R7, R11, 0x2 ;  /* 0x0000000b07048211 */ /* 0x002fc800078410ff */
[----:B------:R-:W-:Y:S01]  /*f7d0*/  @!P0 LEA.HI.X R5, R7, R9, R13, 0x2, P2 ;  /* 0x0000000907058211 */ /* 0x000fe200010f140d */
[C---:B------:R-:W-:Y:S02]  /*f7e0*/  VIADD R13, R225.reuse, 0x18 ;  /* 0x00000018e10d7836 */ /* 0x040fe40000000000 */
[----:B------:R-:W-:Y:S02]  /*f7f0*/  VIADD R7, R225, 0x28 ;  /* 0x00000028e1077836 */ /* 0x000fe40000000000 */
[----:B------:R1:W-:Y:S01]  /*f800*/  @!P0 ST.E.64 desc[UR40][R4.64], R32 ;  /* 0x0000002004008985 */ /* 0x0003e2000c101b28 */
[----:B------:R-:W-:Y:S02]  /*f810*/  ISETP.GE.AND P0, PT, R12, UR4, PT ;  /* 0x000000040c007c0c */ /* 0x000fe4000bf06270 */
[----:B------:R-:W-:Y:S02]  /*f820*/  SHF.R.S32.HI R13, RZ, 0x1f, R13 ;  /* 0x0000001fff0d7819 */ /* 0x000fe4000001140d */
[----:B-1----:R-:W-:-:S04]  /*f830*/  @!P1 LEA R4, P2, R6, R11, 0x2 ;  /* 0x0000000b06049211 */ /* 0x002fc800078410ff */
[----:B------:R-:W-:Y:S01]  /*f840*/  @!P1 LEA.HI.X R5, R6, R9, R13, 0x2, P2 ;  /* 0x0000000906059211 */ /* 0x000fe200010f140d */
[----:B------:R-:W-:Y:S01]  /*f850*/  VIADD R13, R225, 0x20 ;  /* 0x00000020e10d7836 */ /* 0x000fe20000000000 */
[----:B------:R-:W-:Y:S01]  /*f860*/  ISETP.GE.AND P2, PT, R7, UR4, PT ;  /* 0x0000000407007c0c */ /* 0x000fe2000bf46270 */
        /* <DEDUP_REMOVED lines=13> */
[C---:B------:R-:W-:Y:S01]  /*f940*/  VIADD R7, R225.reuse, 0x30 ;  /* 0x00000030e1077836 */ /* 0x040fe20000000000 */
[----:B------:R-:W-:Y:S01]  /*f950*/  ISETP.GE.AND P0, PT, R20, UR4, PT ;  /* 0x0000000414007c0c */ /* 0x000fe2000bf06270 */
[----:B------:R-:W-:Y:S02]  /*f960*/  VIADD R13, R225, 0x48 ;  /* 0x00000048e10d7836 */ /* 0x000fe40000000000 */
[----:B------:R1:W-:Y:S01]  /*f970*/  @!P2 ST.E.64 desc[UR40][R4.64], R44 ;  /* 0x0000002c0400a985 */ /* 0x0003e2000c101b28 */
[----:B------:R-:W-:Y:S02]  /*f980*/  SHF.R.S32.HI R7, RZ, 0x1f, R7 ;  /* 0x0000001fff077819 */ /* 0x000fe40000011407 */
[----:B-1----:R-:W-:-:S04]  /*f990*/  @!P3 LEA R4, P2, R6, R11, 0x2 ;  /* 0x0000000b0604b211 */ /* 0x002fc800078410ff */
[----:B------:R-:W-:Y:S02]  /*f9a0*/  @!P3 LEA.HI.X R5, R6, R9, R7, 0x2, P2 ;  /* 0x000000090605b211 */ /* 0x000fe400010f1407 */
[----:B------:R-:W-:Y:S02]  /*f9b0*/  ISETP.GE.AND P2, PT, R13, UR4, PT ;  /* 0x000000040d007c0c */ /* 0x000fe4000bf46270 */
[----:B------:R-:W-:Y:S01]  /*f9c0*/  @!P1 LEA R6, P4, R12, R11, 0x2 ;  /* 0x0000000b0c069211 */ /* 0x000fe200078810ff */
[----:B------:R1:W-:Y:S01]  /*f9d0*/  @!P3 ST.E.64 desc[UR40][R4.64], R48 ;  /* 0x000000300400b985 */ /* 0x0003e2000c101b28 */
[----:B------:R-:W-:Y:S02]  /*f9e0*/  ISETP.GE.AND P3, PT, R14, UR4, PT ;  /* 0x000000040e007c0c */ /* 0x000fe4000bf66270 */
[----:B------:R-:W-:Y:S01]  /*f9f0*/  @!P1 LEA.HI.X R7, R12, R9, R15, 0x2, P4 ;  /* 0x000000090c079211 */ /* 0x000fe200020f140f */
[C---:B------:R-:W-:Y:S02]  /*fa00*/  VIADD R12, R225.reuse, 0x58 ;  /* 0x00000058e10c7836 */ /* 0x040fe40000000000 */
[----:B------:R-:W-:-:S02]  /*fa10*/  VIADD R15, R225, 0x48 ;  /* 0x00000048e10f7836 */ /* 0x000fc40000000000 */
[----:B------:R2:W-:Y:S01]  /*fa20*/  @!P1 ST.E.64 desc[UR40][R6.64], R52 ;  /* 0x0000003406009985 */ /* 0x0005e2000c101b28 */
[----:B------:R-:W-:Y:S02]  /*fa30*/  ISETP.GE.AND P1, PT, R12, UR4, PT ;  /* 0x000000040c007c0c */ /* 0x000fe4000bf26270 */
[----:B------:R-:W-:Y:S02]  /*fa40*/  SHF.R.S32.HI R15, RZ, 0x1f, R15 ;  /* 0x0000001fff0f7819 */ /* 0x000fe4000001140f */
[----:B-1----:R-:W-:-:S04]  /*fa50*/  @!P0 LEA R4, P4, R20, R11, 0x2 ;  /* 0x0000000b14048211 */ /* 0x002fc800078810ff */
[----:B------:R-:W-:Y:S01]  /*fa60*/  @!P0 LEA.HI.X R5, R20, R9, R21, 0x2, P4 ;  /* 0x0000000914058211 */ /* 0x000fe200020f1415 */
[C---:B------:R-:W-:Y:S02]  /*fa70*/  VIADD R20, R225.reuse, 0x60 ;  /* 0x00000060e1147836 */ /* 0x040fe40000000000 */
[----:B------:R-:W-:Y:S01]  /*fa80*/  VIADD R21, R225, 0x50 ;  /* 0x00000050e1157836 */ /* 0x000fe20000000000 */
[C---:B--2---:R-:W-:Y:S01]  /*fa90*/  @!P2 LEA R6, P5, R13.reuse, R11, 0x2 ;  /* 0x0000000b0d06a211 */ /* 0x044fe200078a10ff */
[----:B------:R1:W-:Y:S01]  /*faa0*/  @!P0 ST.E.64 desc[UR40][R4.64], R56 ;  /* 0x0000003804008985 */ /* 0x0003e2000c101b28 */
[----:B------:R-:W-:Y:S02]  /*fab0*/  ISETP.GE.AND P0, PT, R20, UR4, PT ;  /* 0x0000000414007c0c */ /* 0x000fe4000bf06270 */
[----:B------:R-:W-:Y:S01]  /*fac0*/  @!P2 LEA.HI.X R7, R13, R9, R15, 0x2, P5 ;  /* 0x000000090d07a211 */ /* 0x000fe200028f140f */
[C---:B------:R-:W-:Y:S01]  /*fad0*/  VIADD R13, R225.reuse, 0x68 ;  /* 0x00000068e10d7836 */ /* 0x040fe20000000000 */
[----:B------:R-:W-:Y:S01]  /*fae0*/  SHF.R.S32.HI R21, RZ, 0x1f, R21 ;  /* 0x0000001fff157819 */ /* 0x000fe20000011415 */
[----:B------:R-:W-:-:S02]  /*faf0*/  VIADD R15, R225, 0x58 ;  /* 0x00000058e10f7836 */ /* 0x000fc40000000000 */
[----:B------:R2:W-:Y:S01]  /*fb00*/  @!P2 ST.E.64 desc[UR40][R6.64], R60 ;  /* 0x0000003c0600a985 */ /* 0x0005e2000c101b28 */
[----:B------:R-:W-:Y:S02]  /*fb10*/  ISETP.GE.AND P2, PT, R13, UR4, PT ;  /* 0x000000040d007c0c */ /* 0x000fe4000bf46270 */
[----:B------:R-:W-:Y:S02]  /*fb20*/  SHF.R.S32.HI R15, RZ, 0x1f, R15 ;  /* 0x0000001fff0f7819 */ /* 0x000fe4000001140f */
[----:B-1----:R-:W-:-:S04]  /*fb30*/  @!P3 LEA R4, P4, R14, R11, 0x2 ;  /* 0x0000000b0e04b211 */ /* 0x002fc800078810ff */
[----:B------:R-:W-:Y:S01]  /*fb40*/  @!P3 LEA.HI.X R5, R14, R9, R21, 0x2, P4 ;  /* 0x000000090e05b211 */ /* 0x000fe200020f1415 */
[C---:B------:R-:W-:Y:S02]  /*fb50*/  VIADD R14, R225.reuse, 0x70 ;  /* 0x00000070e10e7836 */ /* 0x040fe40000000000 */
[C---:B------:R-:W-:Y:S01]  /*fb60*/  VIADD R21, R225.reuse, 0x60 ;  /* 0x00000060e1157836 */ /* 0x040fe20000000000 */
[----:B--2---:R-:W-:Y:S01]  /*fb70*/  @!P1 LEA R6, P5, R12, R11, 0x2 ;  /* 0x0000000b0c069211 */ /* 0x004fe200078a10ff */
        /* <DEDUP_REMOVED lines=35> */
[----:B------:R-:W-:Y:S02]  /*fdb0*/  SHF.R.S32.HI R15, RZ, 0x1f, R15 ;  /* 0x0000001fff0f7819 */ /* 0x000fe4000001140f */
[----:B------:R-:W-:Y:S02]  /*fdc0*/  ISETP.GE.AND P1, PT, R12, UR4, PT ;  /* 0x000000040c007c0c */ /* 0x000fe4000bf26270 */
[----:B-1----:R-:W-:-:S04]  /*fdd0*/  @!P0 LEA R4, P4, R20, R11, 0x2 ;  /* 0x0000000b14048211 */ /* 0x002fc800078810ff */
[----:B------:R-:W-:Y:S02]  /*fde0*/  @!P0 LEA.HI.X R5, R20, R9, R21, 0x2, P4 ;  /* 0x0000000914058211 */ /* 0x000fe400020f1415 */
[----:B------:R-:W-:Y:S02]  /*fdf0*/  SHF.R.S32.HI R21, RZ, 0x1f, R227 ;  /* 0x0000001fff157819 */ /* 0x000fe400000114e3 */
        /* <DEDUP_REMOVED lines=9> */
[----:B------:R-:W-:Y:S02]  /*fe90*/  SHF.R.S32.HI R13, RZ, 0x1f, R13 ;  /* 0x0000001fff0d7819 */ /* 0x000fe4000001140d */
[----:B------:R-:W-:Y:S02]  /*fea0*/  ISETP.GE.AND P2, PT, R236, UR4, PT ;  /* 0x00000004ec007c0c */ /* 0x000fe4000bf46270 */
[----:B-1----:R-:W-:-:S04]  /*feb0*/  @!P3 LEA R4, P4, R14, R11, 0x2 ;  /* 0x0000000b0e04b211 */ /* 0x002fc800078810ff */
[----:B------:R-:W-:Y:S02]  /*fec0*/  @!P3 LEA.HI.X R5, R14, R9, R15, 0x2, P4 ;  /* 0x000000090e05b211 */ /* 0x000fe400020f140f */
[----:B------:R-:W-:Y:S02]  /*fed0*/  ISETP.GE.AND P4, PT, R235, UR4, PT ;  /* 0x00000004eb007c0c */ /* 0x000fe4000bf86270 */
[C---:B--2---:R-:W-:Y:S01]  /*fee0*/  @!P1 LEA R6, P5, R12.reuse, R11, 0x2 ;  /* 0x0000000b0c069211 */ /* 0x044fe200078a10ff */
[----:B------:R1:W-:Y:S01]  /*fef0*/  @!P3 ST.E.64 desc[UR40][R4.64], R96 ;  /* 0x000000600400b985 */ /* 0x0003e2000c101b28 */
[----:B------:R-:W-:Y:S02]  /*ff00*/  SHF.R.S32.HI R15, RZ, 0x1f, R232 ;  /* 0x0000001fff0f7819 */ /* 0x000fe400000114e8 */
[----:B------:R-:W-:Y:S02]  /*ff10*/  @!P1 LEA.HI.X R7, R12, R9, R13, 0x2, P5 ;  /* 0x000000090c079211 */ /* 0x000fe400028f140d */
[----:B------:R-:W-:-:S02]  /*ff20*/  SHF.R.S32.HI R13, RZ, 0x1f, R237 ;  /* 0x0000001fff0d7819 */ /* 0x000fc400000114ed */
[----:B------:R-:W-:Y:S01]  /*ff30*/  SHF.R.S32.HI R12, RZ, 0x1f, R236 ;  /* 0x0000001fff0c7819 */ /* 0x000fe200000114ec */
[----:B------:R2:W-:Y:S01]  /*ff40*/  @!P1 ST.E.64 desc[UR40][R6.64], R100 ;  /* 0x0000006406009985 */ /* 0x0005e2000c101b28 */
[----:B------:R-:W-:Y:S02]  /*ff50*/  ISETP.GE.AND P1, PT, R234, UR4, PT ;  /* 0x00000004ea007c0c */ /* 0x000fe4000bf26270 */
[----:B------:R-:W-:Y:S02]  /*ff60*/  SHF.R.S32.HI R14, RZ, 0x1f, R231 ;  /* 0x0000001fff0e7819 */ /* 0x000fe400000114e7 */
[----:B-1----:R-:W-:-:S04]  /*ff70*/  @!P0 LEA R4, P3, R237, R11, 0x2 ;  /* 0x0000000bed048211 */ /* 0x002fc800078610ff */
[----:B------:R-:W-:Y:S02]  /*ff80*/  @!P0 LEA.HI.X R5, R237, R9, R13, 0x2, P3 ;  /* 0x00000009ed058211 */ /* 0x000fe400018f140d */
[----:B------:R-:W-:Y:S02]  /*ff90*/  SHF.R.S32.HI R13, RZ, 0x1f, R235 ;  /* 0x0000001fff0d7819 */ /* 0x000fe400000114eb */
[C---:B--2---:R-:W-:Y:S01]  /*ffa0*/  @!P2 LEA R6, P5, R236.reuse, R11, 0x2 ;  /* 0x0000000bec06a211 */ /* 0x044fe200078a10ff */
[----:B------:R1:W-:Y:S01]  /*ffb0*/  @!P0 ST.E.64 desc[UR40][R4.64], R104 ;  /* 0x0000006804008985 */ /* 0x0003e2000c101b28 */
[----:B------:R-:W-:Y:S02]  /*ffc0*/  ISETP.GE.AND P0, PT, R233, UR4, PT ;  /* 0x00000004e9007c0c */ /* 0x000fe4000bf06270 */
[----:B------:R-:W-:Y:S02]  /*ffd0*/  @!P2 LEA.HI.X R7, R236, R9, R12, 0x2, P5 ;  /* 0x00000009ec07a211 */ /* 0x000fe400028f140c */
[----:B------:R-:W-:-:S03]  /*ffe0*/  SHF.R.S32.HI R12, RZ, 0x1f, R234 ;  /* 0x0000001fff0c7819 */ /* 0x000fc600000114ea */
[----:B------:R2:W-:Y:S01]  /*fff0*/  @!P2 ST.E.64 desc[UR40][R6.64], R108 ;  /* 0x0000006c0600a985 */ /* 0x0005e2000c101b28 */
[----:B------:R-:W-:Y:S02]  /*10000*/  ISETP.GE.AND P2, PT, R232, UR4, PT ;  /* 0x00000004e8007c0c */ /* 0x000fe4000bf46270 */
[----:B-1----:R-:W-:-:S04]  /*10010*/  @!P4 LEA R4, P3, R235, R11, 0x2 ;  /* 0x0000000beb04c211 */ /* 0x002fc800078610ff */
[----:B------:R-:W-:Y:S02]  /*10020*/  @!P4 LEA.HI.X R5, R235, R9, R13, 0x2, P3 ;  /* 0x00000009eb05c211 */ /* 0x000fe400018f140d */
[----:B------:R-:W-:Y:S02]  /*10030*/  ISETP.GE.AND P3, PT, R231, UR4, PT ;  /* 0x00000004e7007c0c */ /* 0x000fe4000bf66270 */
[C---:B--2---:R-:W-:Y:S01]  /*10040*/  @!P1 LEA R6, P5, R234.reuse, R11, 0x2 ;  /* 0x0000000bea069211 */ /* 0x044fe200078a10ff */
[----:B------:R1:W-:Y:S03]  /*10050*/  @!P4 ST.E.64 desc[UR40][R4.64], R112 ;  /* 0x000000700400c985 */ /* 0x0003e6000c101b28 */
[----:B------:R-:W-:Y:S02]  /*10060*/  @!P1 LEA.HI.X R7, R234, R9, R12, 0x2, P5 ;  /* 0x00000009ea079211 */ /* 0x000fe400028f140c */
[----:B------:R-:W-:-:S03]  /*10070*/  SHF.R.S32.HI R12, RZ, 0x1f, R233 ;  /* 0x0000001fff0c7819 */ /* 0x000fc600000114e9 */
[----:B------:R2:W-:Y:S01]  /*10080*/  @!P1 ST.E.64 desc[UR40][R6.64], R116 ;  /* 0x0000007406009985 */ /* 0x0005e2000c101b28 */
[----:B------:R-:W-:Y:S02]  /*10090*/  ISETP.GE.AND P1, PT, R230, UR4, PT ;  /* 0x00000004e6007c0c */ /* 0x000fe4000bf26270 */
[----:B-1----:R-:W-:-:S04]  /*100a0*/  @!P0 LEA R4, P4, R233, R11, 0x2 ;  /* 0x0000000be9048211 */ /* 0x002fc800078810ff */
[----:B------:R-:W-:Y:S02]  /*100b0*/  @!P0 LEA.HI.X R5, R233, R9, R12, 0x2, P4 ;  /* 0x00000009e9058211 */ /* 0x000fe400020f140c */
[-C--:B------:R-:W-:Y:S02]  /*100c0*/  @!P3 LEA R12, P4, R231, R11.reuse, 0x2 ;  /* 0x0000000be70cb211 */ /* 0x080fe400078810ff */
[C---:B--2---:R-:W-:Y:S01]  /*100d0*/  @!P2 LEA R6, P5, R232.reuse, R11, 0x2 ;  /* 0x0000000be806a211 */ /* 0x044fe200078a10ff */
[----:B------:R1:W-:Y:S01]  /*100e0*/  @!P0 ST.E.64 desc[UR40][R4.64], R120 ;  /* 0x0000007804008985 */ /* 0x0003e2000c101b28 */
[----:B------:R-:W-:Y:S02]  /*100f0*/  ISETP.GE.AND P0, PT, R229, UR4, PT ;  /* 0x00000004e5007c0c */ /* 0x000fe4000bf06270 */
[-C--:B------:R-:W-:Y:S02]  /*10100*/  @!P2 LEA.HI.X R7, R232, R9.reuse, R15, 0x2, P5 ;  /* 0x00000009e807a211 */ /* 0x080fe400028f140f */
[----:B------:R-:W-:-:S02]  /*10110*/  @!P3 LEA.HI.X R13, R231, R9, R14, 0x2, P4 ;  /* 0x00000009e70db211 */ /* 0x000fc400020f140e */
[----:B------:R-:W-:Y:S01]  /*10120*/  ISETP.GE.AND P4, PT, R228, UR4, PT ;  /* 0x00000004e4007c0c */ /* 0x000fe2000bf86270 */
[----:B------:R2:W-:Y:S01]  /*10130*/  @!P2 ST.E.64 desc[UR40][R6.64], R124 ;  /* 0x0000007c0600a985 */ /* 0x0005e2000c101b28 */
[----:B------:R-:W-:Y:S02]  /*10140*/  SHF.R.S32.HI R14, RZ, 0x1f, R230 ;  /* 0x0000001fff0e7819 */ /* 0x000fe400000114e6 */
[----:B------:R-:W-:Y:S01]  /*10150*/  ISETP.GE.AND P2, PT, R227, UR4, PT ;  /* 0x00000004e3007c0c */ /* 0x000fe2000bf46270 */
[----:B------:R3:W-:Y:S01]  /*10160*/  @!P3 ST.E.64 desc[UR40][R12.64], R128 ;  /* 0x000000800c00b985 */ /* 0x0007e2000c101b28 */
[----:B------:R-:W-:Y:S02]  /*10170*/  ISETP.GE.AND P3, PT, R226, UR4, PT ;  /* 0x00000004e2007c0c */ /* 0x000fe4000bf66270 */
[----:B-1----:R-:W-:-:S04]  /*10180*/  @!P1 LEA R4, P5, R230, R11, 0x2 ;  /* 0x0000000be6049211 */ /* 0x002fc800078a10ff */
[----:B------:R-:W-:Y:S02]  /*10190*/  @!P1 LEA.HI.X R5, R230, R9, R14, 0x2, P5 ;  /* 0x00000009e6059211 */ /* 0x000fe400028f140e */
[----:B------:R-:W-:Y:S02]  /*101a0*/  SHF.R.S32.HI R14, RZ, 0x1f, R229 ;  /* 0x0000001fff0e7819 */ /* 0x000fe400000114e5 */
[CC--:B--2---:R-:W-:Y:S01]  /*101b0*/  @!P0 LEA R6, P5, R229.reuse, R11.reuse, 0x2 ;  /* 0x0000000be5068211 */ /* 0x0c4fe200078a10ff */
[----:B------:R1:W-:Y:S01]  /*101c0*/  @!P1 ST.E.64 desc[UR40][R4.64], R132 ;  /* 0x0000008404009985 */ /* 0x0003e2000c101b28 */
[----:B---3--:R-:W-:Y:S02]  /*101d0*/  @!P4 LEA R12, P1, R228, R11, 0x2 ;  /* 0x0000000be40cc211 */ /* 0x008fe400078210ff */
[----:B------:R-:W-:Y:S02]  /*101e0*/  @!P0 LEA.HI.X R7, R229, R9, R14, 0x2, P5 ;  /* 0x00000009e5078211 */ /* 0x000fe400028f140e */
[----:B------:R-:W-:-:S03]  /*101f0*/  SHF.R.S32.HI R14, RZ, 0x1f, R228 ;  /* 0x0000001fff0e7819 */ /* 0x000fc600000114e4 */
[----:B------:R3:W-:Y:S01]  /*10200*/  @!P0 ST.E.64 desc[UR40][R6.64], R136 ;  /* 0x0000008806008985 */ /* 0x0007e2000c101b28 */
[----:B------:R-:W-:Y:S02]  /*10210*/  @!P4 LEA.HI.X R13, R228, R9, R14, 0x2, P1 ;  /* 0x00000009e40dc211 */ /* 0x000fe400008f140e */
[CC--:B------:R-:W-:Y:S02]  /*10220*/  @!P3 LEA R14, P1, R226.reuse, R11.reuse, 0x2 ;  /* 0x0000000be20eb211 */ /* 0x0c0fe400078210ff */
[C---:B-1----:R-:W-:Y:S01]  /*10230*/  @!P2 LEA R4, P5, R227.reuse, R11, 0x2 ;  /* 0x0000000be304a211 */ /* 0x042fe200078a10ff */
[----:B------:R3:W-:Y:S01]  /*10240*/  @!P4 ST.E.64 desc[UR40][R12.64], R140 ;  /* 0x0000008c0c00c985 */ /* 0x0007e2000c101b28 */
[-C--:B------:R-:W-:Y:S02]  /*10250*/  @!P3 LEA.HI.X R15, R226, R9.reuse, R20, 0x2, P1 ;  /* 0x00000009e20fb211 */ /* 0x080fe400008f1414 */
[----:B------:R-:W-:-:S05]  /*10260*/  @!P2 LEA.HI.X R5, R227, R9, R21, 0x2, P5 ;  /* 0x00000009e305a211 */ /* 0x000fca00028f1415 */
[----:B------:R3:W-:Y:S04]  /*10270*/  @!P2 ST.E.64 desc[UR40][R4.64], R144 ;  /* 0x000000900400a985 */ /* 0x0007e8000c101b28 */
[----:B------:R3:W-:Y:S02]  /*10280*/  @!P3 ST.E.64 desc[UR40][R14.64], R148 ;  /* 0x000000940e00b985 */ /* 0x0007e4000c101b28 */
.L_x_737:
[----:B------:R-:W-:Y:S05]  /*10290*/  BSYNC B1 ;  /* 0x0000000000017941 */ /* 0x000fea0003800000 */
.L_x_736:
[----:B------:R-:W-:-:S03]  /*102a0*/  UMOV UR4, 0xffffffff ;  /* 0xffffffff00047882 */ /* 0x000fc60000000000 */
[----:B------:R-:W-:Y:S05]  /*102b0*/  BRA.DIV UR4, `(.L_x_738) ;  /* 0x000000a604447947 */ /* 0x000fea000b800000 */
[----:B------:R4:W0:Y:S04]  /*102c0*/  SHFL.IDX PT, R20, R8, 0x1, 0x1c1f ;  /* 0x003c1f0008147f89 */ /* 0x00082800000e0000 */
[----:B---3--:R4:W3:Y:S02]  /*102d0*/  SHFL.IDX PT, R14, R3, 0x1, 0x1c1f ;  /* 0x003c1f00030e7f89 */ /* 0x0088e400000e0000 */
.L_x_955:
[----:B------:R-:W-:-:S13]  /*102e0*/  ISETP.GE.AND P0, PT, R10, R0, PT ;  /* 0x000000000a00720c */ /* 0x000fda0003f06270 */
[----:B------:R-:W-:Y:S05]  /*102f0*/  @P0 BRA `(.L_x_734) ;  /* 0x0000001800f80947 */ /* 0x000fea0003800000 */
[----:B------:R-:W-:Y:S01]  /*10300*/  ULDC UR4, c[0x0][0xac8] ;  /* 0x0002b20000047ab9 */ /* 0x000fe20000000800 */
[C---:B-1----:R-:W-:Y:S01]  /*10310*/  VIADD R9, R225.reuse, 0x8 ;  /* 0x00000008e1097836 */ /* 0x042fe20000000000 */
[C---:B------:R-:W-:Y:S01]  /*10320*/  ISETP.GE.AND P2, PT, R225.reuse, UR4, PT ;  /* 0x00000004e1007c0c */ /* 0x040fe2000bf46270 */
[C---:B0---4-:R-:W-:Y:S02]  /*10330*/  VIADD R3, R225.reuse, 0x10 ;  /* 0x00000010e1037836 */ /* 0x051fe40000000000 */
[----:B------:R-:W-:Y:S01]  /*10340*/  VIADD R12, R225, 0x18 ;  /* 0x00000018e10c7836 */ /* 0x000fe20000000000 */
[----:B------:R-:W-:Y:S01]  /*10350*/  ISETP.GE.AND P3, PT, R9, UR4, PT ;  /* 0x0000000409007c0c */ /* 0x000fe2000bf66270 */
[----:B------:R-:W-:Y:S01]  /*10360*/  VIADD R8, R225, 0x20 ;  /* 0x00000020e1087836 */ /* 0x000fe20000000000 */
[----:B------:R-:W-:Y:S01]  /*10370*/  ISETP.GE.AND P1, PT, R3, UR4, PT ;  /* 0x0000000403007c0c */ /* 0x000fe2000bf26270 */
[C---:B------:R-:W-:Y:S01]  /*10380*/  VIADD R13, R225.reuse, 0x8 ;  /* 0x00000008e10d7836 */ /* 0x040fe20000000000 */
[----:B------:R-:W-:Y:S01]  /*10390*/  ISETP.GE.AND P0, PT, R12, UR4, PT ;  /* 0x000000040c007c0c */ /* 0x000fe2000bf06270 */
[----:B--2---:R-:W-:-:S02]  /*103a0*/  VIADD R11, R225, 0x10 ;  /* 0x00000010e10b7836 */ /* 0x004fc40000000000 */
[----:B------:R-:W-:Y:S01]  /*103b0*/  VIADD R15, R225, 0x58 ;  /* 0x00000058e10f7836 */ /* 0x000fe20000000000 */
[----:B------:R-:W-:Y:S01]  /*103c0*/  SHF.R.S32.HI R13, RZ, 0x1f, R13 ;  /* 0x0000001fff0d7819 */ /* 0x000fe2000001140d */
[----:B---3--:R-:W-:Y:S01]  /*103d0*/  @!P2 IMAD.MOV.U32 R4, RZ, RZ, R14 ;  /* 0x000000ffff04a224 */ /* 0x008fe200078e000e */
[----:B------:R-:W-:Y:S01]  /*103e0*/  SHF.R.S32.HI R11, RZ, 0x1f, R11 ;  /* 0x0000001fff0b7819 */ /* 0x000fe2000001140b */
[----:B------:R-:W-:Y:S02]  /*103f0*/  @!P2 IMAD.MOV.U32 R5, RZ, RZ, R20 ;  /* 0x000000ffff05a224 */ /* 0x000fe400078e0014 */
[----:B------:R-:W-:Y:S01]  /*10400*/  @!P3 LEA R6, P4, R9, R14, 0x2 ;  /* 0x0000000e0906b211 */ /* 0x000fe200078810ff */
[C---:B------:R-:W-:Y:S02]  /*10410*/  VIADD R24, R225.reuse, 0x68 ;  /* 0x00000068e1187836 */ /* 0x040fe40000000000 */
[----:B------:R-:W-:Y:S01]  /*10420*/  @!P2 IMAD.WIDE R4, R225, 0x4, R4 ;  /* 0x00000004e104a825 */ /* 0x000fe200078e0204 */
[----:B------:R-:W-:-:S03]  /*10430*/  @!P3 LEA.HI.X R7, R9, R20, R13, 0x2, P4 ;  /* 0x000000140907b211 */ /* 0x000fc600020f140d */
[C---:B------:R-:W-:Y:S01]  /*10440*/  VIADD R9, R225.reuse, 0x28 ;  /* 0x00000028e1097836 */ /* 0x040fe20000000000 */
[----:B------:R0:W-:Y:S01]  /*10450*/  @!P2 ST.E.64 desc[UR40][R4.64], R26 ;  /* 0x0000001a0400a985 */ /* 0x0001e2000c101b28 */
[----:B------:R-:W-:Y:S01]  /*10460*/  ISETP.GE.AND P2, PT, R8, UR4, PT ;  /* 0x0000000408007c0c */ /* 0x000fe2000bf46270 */
[----:B------:R-:W-:Y:S02]  /*10470*/  VIADD R13, R225, 0x18 ;  /* 0x00000018e10d7836 */ /* 0x000fe40000000000 */
[----:B------:R1:W-:Y:S01]  /*10480*/  @!P3 ST.E.64 desc[UR40][R6.64], R30 ;  /* 0x0000001e0600b985 */ /* 0x0003e2000c101b28 */
[----:B------:R-:W-:Y:S01]  /*10490*/  ISETP.GE.AND P3, PT, R9, UR4, PT ;  /* 0x0000000409007c0c */ /* 0x000fe2000bf66270 */
[C---:B------:R-:W-:Y:S01]  /*104a0*/  VIADD R21, R225.reuse, 0x58 ;  /* 0x00000058e1157836 */ /* 0x040fe20000000000 */
[----:B------:R-:W-:Y:S01]  /*104b0*/  SHF.R.S32.HI R13, RZ, 0x1f, R13 ;  /* 0x0000001fff0d7819 */ /* 0x000fe2000001140d */
[C---:B------:R-:W-:Y:S02]  /*104c0*/  VIADD R28, R225.reuse, 0x78 ;  /* 0x00000078e11c7836 */ /* 0x040fe40000000000 */
[C---:B------:R-:W-:Y:S01]  /*104d0*/  VIADD R25, R225.reuse, 0x68 ;  /* 0x00000068e1197836 */ /* 0x040fe20000000000 */
[----:B------:R-:W-:Y:S01]  /*104e0*/  SHF.R.S32.HI R21, RZ, 0x1f, R21 ;  /* 0x0000001fff157819 */ /* 0x000fe20000011415 */
[----:B------:R-:W-:Y:S01]  /*104f0*/  VIADD R29, R225, 0x78 ;  /* 0x00000078e11d7836 */ /* 0x000fe20000000000 */
[----:B0-----:R-:W-:-:S02]  /*10500*/  @!P1 LEA R4, P5, R3, R14, 0x2 ;  /* 0x0000000e03049211 */ /* 0x001fc400078a10ff */
[----:B------:R-:W-:Y:S02]  /*10510*/  SHF.R.S32.HI R25, RZ, 0x1f, R25 ;  /* 0x0000001fff197819 */ /* 0x000fe40000011419 */
[----:B------:R-:W-:Y:S01]  /*10520*/  @!P1 LEA.HI.X R5, R3, R20, R11, 0x2, P5 ;  /* 0x0000001403059211 */ /* 0x000fe200028f140b */
[C---:B------:R-:W-:Y:S01]  /*10530*/  VIADD R3, R225.reuse, 0x30 ;  /* 0x00000030e1037836 */ /* 0x040fe20000000000 */
[----:B-1----:R-:W-:Y:S01]  /*10540*/  @!P0 LEA R6, P4, R12, R14, 0x2 ;  /* 0x0000000e0c068211 */ /* 0x002fe200078810ff */
[----:B------:R-:W-:Y:S01]  /*10550*/  VIADD R11, R225, 0x20 ;  /* 0x00000020e10b7836 */ /* 0x000fe20000000000 */
[----:B------:R-:W-:Y:S01]  /*10560*/  SHF.R.S32.HI R29, RZ, 0x1f, R29 ;  /* 0x0000001fff1d7819 */ /* 0x000fe2000001141d */
[----:B------:R0:W-:Y:S01]  /*10570*/  @!P1 ST.E.64 desc[UR40][R4.64], R34 ;  /* 0x0000002204009985 */ /* 0x0001e2000c101b28 */
[----:B------:R-:W-:Y:S02]  /*10580*/  ISETP.GE.AND P1, PT, R3, UR4, PT ;  /* 0x0000000403007c0c */ /* 0x000fe4000bf26270 */
[----:B------:R-:W-:-:S02]  /*10590*/  SHF.R.S32.HI R11, RZ, 0x1f, R11 ;  /* 0x0000001fff0b7819 */ /* 0x000fc4000001140b */
[----:B------:R-:W-:Y:S01]  /*105a0*/  @!P0 LEA.HI.X R7, R12, R20, R13, 0x2, P4 ;  /* 0x000000140c078211 */ /* 0x000fe200020f140d */
[C---:B------:R-:W-:Y:S02]  /*105b0*/  VIADD R12, R225.reuse, 0x38 ;  /* 0x00000038e10c7836 */ /* 0x040fe40000000000 */
[----:B------:R-:W-:Y:S02]  /*105c0*/  VIADD R13, R225, 0x28 ;  /* 0x00000028e10d7836 */ /* 0x000fe40000000000 */
[----:B------:R1:W-:Y:S01]  /*105d0*/  @!P0 ST.E.64 desc[UR40][R6.64], R38 ;  /* 0x0000002606008985 */ /* 0x0003e2000c101b28 */
[----:B------:R-:W-:Y:S02]  /*105e0*/  ISETP.GE.AND P0, PT, R12, UR4, PT ;  /* 0x000000040c007c0c */ /* 0x000fe4000bf06270 */
[----:B------:R-:W-:Y:S02]  /*105f0*/  SHF.R.S32.HI R13, RZ, 0x1f, R13 ;  /* 0x0000001fff0d7819 */ /* 0x000fe4000001140d */
[----:B0-----:R-:W-:-:S04]  /*10600*/  @!P2 LEA R4, P5, R8, R14, 0x2 ;  /* 0x0000000e0804a211 */ /* 0x001fc800078a10ff */
[----:B------:R-:W-:Y:S01]  /*10610*/  @!P2 LEA.HI.X R5, R8, R20, R11, 0x2, P5 ;  /* 0x000000140805a211 */ /* 0x000fe200028f140b */
[C---:B------:R-:W-:Y:S02]  /*10620*/  VIADD R8, R225.reuse, 0x40 ;  /* 0x00000040e1087836 */ /* 0x040fe40000000000 */
[----:B------:R-:W-:Y:S02]  /*10630*/  VIADD R11, R225, 0x30 ;  /* 0x00000030e10b7836 */ /* 0x000fe40000000000 */
[----:B------:R0:W-:Y:S01]  /*10640*/  @!P2 ST.E.64 desc[UR40][R4.64], R42 ;  /* 0x0000002a0400a985 */ /* 0x0001e2000c101b28 */
[----:B-1----:R-:W-:Y:S02]  /*10650*/  @!P3 LEA R6, P4, R9, R14, 0x2 ;  /* 0x0000000e0906b211 */ /* 0x002fe400078810ff */
[----:B------:R-:W-:Y:S02]  /*10660*/  ISETP.GE.AND P2, PT, R8, UR4, PT ;  /* 0x0000000408007c0c */ /* 0x000fe4000bf46270 */
[----:B------:R-:W-:-:S02]  /*10670*/  SHF.R.S32.HI R11, RZ, 0x1f, R11 ;  /* 0x0000001fff0b7819 */ /* 0x000fc4000001140b */
[----:B------:R-:W-:Y:S01]  /*10680*/  @!P3 LEA.HI.X R7, R9, R20, R13, 0x2, P4 ;  /* 0x000000140907b211 */ /* 0x000fe200020f140d */
[C---:B------:R-:W-:Y:S02]  /*10690*/  VIADD R9, R225.reuse, 0x48 ;  /* 0x00000048e1097836 */ /* 0x040fe40000000000 */
[----:B------:R-:W-:Y:S02]  /*106a0*/  VIADD R13, R225, 0x38 ;  /* 0x00000038e10d7836 */ /* 0x000fe40000000000 */
[----:B------:R1:W-:Y:S01]  /*106b0*/  @!P3 ST.E.64 desc[UR40][R6.64], R46 ;  /* 0x0000002e0600b985 */ /* 0x0003e2000c101b28 */
[----:B------:R-:W-:Y:S02]  /*106c0*/  ISETP.GE.AND P3, PT, R9, UR4, PT ;  /* 0x0000000409007c0c */ /* 0x000fe4000bf66270 */
[----:B0-----:R-:W-:Y:S02]  /*106d0*/  @!P1 LEA R4, P5, R3, R14, 0x2 ;  /* 0x0000000e03049211 */ /* 0x001fe400078a10ff */
[----:B------:R-:W-:-:S02]  /*106e0*/  SHF.R.S32.HI R13, RZ, 0x1f, R13 ;  /* 0x0000001fff0d7819 */ /* 0x000fc4000001140d */
[----:B------:R-:W-:Y:S01]  /*106f0*/  @!P1 LEA.HI.X R5, R3, R20, R11, 0x2, P5 ;  /* 0x0000001403059211 */ /* 0x000fe200028f140b */
[C---:B------:R-:W-:Y:S02]  /*10700*/  VIADD R3, R225.reuse, 0x50 ;  /* 0x00000050e1037836 */ /* 0x040fe40000000000 */
[----:B------:R-:W-:Y:S02]  /*10710*/  VIADD R11, R225, 0x40 ;  /* 0x00000040e10b7836 */ /* 0x000fe40000000000 */
[----:B------:R0:W-:Y:S01]  /*10720*/  @!P1 ST.E.64 desc[UR40][R4.64], R50 ;  /* 0x0000003204009985 */ /* 0x0001e2000c101b28 */
[----:B------:R-:W-:Y:S02]  /*10730*/  ISETP.GE.AND P1, PT, R3, UR4, PT ;  /* 0x0000000403007c0c */ /* 0x000fe4000bf26270 */
[----:B-1----:R-:W-:Y:S02]  /*10740*/  @!P0 LEA R6, P4, R12, R14, 0x2 ;  /* 0x0000000e0c068211 */ /* 0x002fe400078810ff */
        /* <DEDUP_REMOVED lines=12> */
[----:B------:R-:W-:Y:S02]  /*10810*/  SHF.R.S32.HI R11, RZ, 0x1f, R11 ;  /* 0x0000001fff0b7819 */ /* 0x000fe4000001140b */
[----:B-1----:R-:W-:Y:S02]  /*10820*/  @!P3 LEA R6, P4, R9, R14, 0x2 ;  /* 0x0000000e0906b211 */ /* 0x002fe400078810ff */
[----:B------:R-:W-:-:S02]  /*10830*/  ISETP.GE.AND P2, PT, R12, UR4, PT ;  /* 0x000000040c007c0c */ /* 0x000fc4000bf46270 */
[----:B------:R-:W-:Y:S02]  /*10840*/  SHF.R.S32.HI R8, RZ, 0x1f, R8 ;  /* 0x0000001fff087819 */ /* 0x000fe40000011408 */
[----:B------:R-:W-:Y:S02]  /*10850*/  @!P3 LEA.HI.X R7, R9, R20, R11, 0x2, P4 ;  /* 0x000000140907b211 */ /* 0x000fe400020f140b */
[----:B0-----:R-:W-:-:S03]  /*10860*/  @!P1 LEA R4, P5, R3, R14, 0x2 ;  /* 0x0000000e03049211 */ /* 0x001fc600078a10ff */
[----:B------:R0:W-:Y:S01]  /*10870*/  @!P3 ST.E.64 desc[UR40][R6.64], R62 ;  /* 0x0000003e0600b985 */ /* 0x0001e2000c101b28 */
[----:B------:R-:W-:Y:S02]  /*10880*/  ISETP.GE.AND P3, PT, R24, UR4, PT ;  /* 0x0000000418007c0c */ /* 0x000fe4000bf66270 */
[----:B------:R-:W-:Y:S01]  /*10890*/  @!P1 LEA.HI.X R5, R3, R20, R8, 0x2, P5 ;  /* 0x0000001403059211 */ /* 0x000fe200028f1408 */
[----:B------:R-:W-:Y:S01]  /*108a0*/  VIADD R3, R225, 0x70 ;  /* 0x00000070e1037836 */ /* 0x000fe20000000000 */
[-C--:B------:R-:W-:Y:S02]  /*108b0*/  @!P0 LEA R8, P4, R15, R14.reuse, 0x2 ;  /* 0x0000000e0f088211 */ /* 0x080fe400078810ff */
[C---:B------:R-:W-:Y:S01]  /*108c0*/  @!P2 LEA R10, P5, R12.reuse, R14, 0x2 ;  /* 0x0000000e0c0aa211 */ /* 0x040fe200078a10ff */
[----:B------:R1:W-:Y:S01]  /*108d0*/  @!P1 ST.E.64 desc[UR40][R4.64], R66 ;  /* 0x0000004204009985 */ /* 0x0003e2000c101b28 */
[----:B------:R-:W-:Y:S02]  /*108e0*/  ISETP.GE.AND P1, PT, R3, UR4, PT ;  /* 0x0000000403007c0c */ /* 0x000fe4000bf26270 */
[-C--:B------:R-:W-:Y:S01]  /*108f0*/  @!P0 LEA.HI.X R9, R15, R20.reuse, R21, 0x2, P4 ;  /* 0x000000140f098211 */ /* 0x080fe200020f1415 */
[C---:B------:R-:W-:Y:S01]  /*10900*/  VIADD R21, R225.reuse, 0x80 ;  /* 0x00000080e1157836 */ /* 0x040fe20000000000 */
[----:B------:R-:W-:Y:S01]  /*10910*/  @!P2 LEA.HI.X R11, R12, R20, R13, 0x2, P5 ;  /* 0x000000140c0ba211 */ /* 0x000fe200028f140d */
[----:B------:R-:W-:Y:S01]  /*10920*/  VIADD R15, R225, 0x70 ;  /* 0x00000070e10f7836 */ /* 0x000fe20000000000 */
[----:B------:R-:W-:Y:S01]  /*10930*/  @!P3 LEA R12, P4, R24, R14, 0x2 ;  /* 0x0000000e180cb211 */ /* 0x000fe200078810ff */
[----:B------:R2:W-:Y:S01]  /*10940*/  @!P0 ST.E.64 desc[UR40][R8.64], R70 ;  /* 0x0000004608008985 */ /* 0x0005e2000c101b28 */
[----:B------:R-:W-:-:S02]  /*10950*/  ISETP.GE.AND P0, PT, R28, UR4, PT ;  /* 0x000000041c007c0c */ /* 0x000fc4000bf06270 */
[----:B------:R-:W-:Y:S01]  /*10960*/  SHF.R.S32.HI R15, RZ, 0x1f, R15 ;  /* 0x0000001fff0f7819 */ /* 0x000fe2000001140f */
[----:B------:R3:W-:Y:S01]  /*10970*/  @!P2 ST.E.64 desc[UR40][R10.64], R74 ;  /* 0x0000004a0a00a985 */ /* 0x0007e2000c101b28 */
[----:B------:R-:W-:Y:S02]  /*10980*/  ISETP.GE.AND P2, PT, R21, UR4, PT ;  /* 0x0000000415007c0c */ /* 0x000fe4000bf46270 */
[----:B0-----:R-:W-:Y:S02]  /*10990*/  @!P1 LEA R6, P5, R3, R14, 0x2 ;  /* 0x0000000e03069211 */ /* 0x001fe400078a10ff */
[-C--:B------:R-:W-:Y:S01]  /*109a0*/  @!P3 LEA.HI.X R13, R24, R20.reuse, R25, 0x2, P4 ;  /* 0x00000014180db211 */ /* 0x080fe200020f1419 */
[----:B------:R-:W-:Y:S01]  /*109b0*/  VIADD R24, R225, 0x88 ;  /* 0x00000088e1187836 */ /* 0x000fe20000000000 */
[----:B------:R-:W-:Y:S01]  /*109c0*/  @!P1 LEA.HI.X R7, R3, R20, R15, 0x2, P5 ;  /* 0x0000001403079211 */ /* 0x000fe200028f140f */
[C---:B------:R-:W-:Y:S02]  /*109d0*/  VIADD R3, R225.reuse, 0x90 ;  /* 0x00000090e1037836 */ /* 0x040fe40000000000 */
[----:B------:R0:W-:Y:S01]  /*109e0*/  @!P3 ST.E.64 desc[UR40][R12.64], R78 ;  /* 0x0000004e0c00b985 */ /* 0x0001e2000c101b28 */
[C---:B------:R-:W-:Y:S01]  /*109f0*/  VIADD R25, R225.reuse, 0x80 ;  /* 0x00000080e1197836 */ /* 0x040fe20000000000 */
[----:B------:R-:W-:Y:S01]  /*10a00*/  ISETP.GE.AND P3, PT, R24, UR4, PT ;  /* 0x0000000418007c0c */ /* 0x000fe2000bf66270 */
[----:B------:R-:W-:Y:S01]  /*10a10*/  VIADD R15, R225, 0x98 ;  /* 0x00000098e10f7836 */ /* 0x000fe20000000000 */
[----:B------:R4:W-:Y:S01]  /*10a20*/  @!P1 ST.E.64 desc[UR40][R6.64], R82 ;  /* 0x0000005206009985 */ /* 0x0009e2000c101b28 */
[----:B-1----:R-:W-:-:S02]  /*10a30*/  @!P0 LEA R4, P4, R28, R14, 0x2 ;  /* 0x0000000e1c048211 */ /* 0x002fc400078810ff */
[----:B------:R-:W-:Y:S02]  /*10a40*/  ISETP.GE.AND P1, PT, R3, UR4, PT ;  /* 0x0000000403007c0c */ /* 0x000fe4000bf26270 */
[----:B------:R-:W-:Y:S02]  /*10a50*/  SHF.R.S32.HI R25, RZ, 0x1f, R25 ;  /* 0x0000001fff197819 */ /* 0x000fe40000011419 */
[C---:B--2---:R-:W-:Y:S02]  /*10a60*/  @!P2 LEA R8, P5, R21.reuse, R14, 0x2 ;  /* 0x0000000e1508a211 */ /* 0x044fe400078a10ff */
[-C--:B------:R-:W-:Y:S02]  /*10a70*/  @!P0 LEA.HI.X R5, R28, R20.reuse, R29, 0x2, P4 ;  /* 0x000000141c058211 */ /* 0x080fe400020f141d */
[----:B------:R-:W-:Y:S01]  /*10a80*/  @!P2 LEA.HI.X R9, R21, R20, R25, 0x2, P5 ;  /* 0x000000141509a211 */ /* 0x000fe200028f1419 */
[C---:B------:R-:W-:Y:S01]  /*10a90*/  VIADD R21, R225.reuse, 0x90 ;  /* 0x00000090e1157836 */ /* 0x040fe20000000000 */
[----:B---3--:R-:W-:Y:S01]  /*10aa0*/  @!P3 LEA R10, P4, R24, R14, 0x2 ;  /* 0x0000000e180ab211 */ /* 0x008fe200078810ff */
[----:B------:R-:W-:Y:S01]  /*10ab0*/  VIADD R25, R225, 0x88 ;  /* 0x00000088e1197836 */ /* 0x000fe20000000000 */
[----:B------:R1:W-:Y:S01]  /*10ac0*/  @!P0 ST.E.64 desc[UR40][R4.64], R86 ;  /* 0x0000005604008985 */ /* 0x0003e2000c101b28 */
[----:B------:R-:W-:-:S02]  /*10ad0*/  ISETP.GE.AND P0, PT, R15, UR4, PT ;  /* 0x000000040f007c0c */ /* 0x000fc4000bf06270 */
[----:B------:R-:W-:Y:S01]  /*10ae0*/  SHF.R.S32.HI R21, RZ, 0x1f, R21 ;  /* 0x0000001fff157819 */ /* 0x000fe20000011415 */
[----:B------:R2:W-:Y:S01]  /*10af0*/  @!P2 ST.E.64 desc[UR40][R8.64], R90 ;  /* 0x0000005a0800a985 */ /* 0x0005e2000c101b28 */
[----:B------:R-:W-:Y:S02]  /*10b00*/  SHF.R.S32.HI R25, RZ, 0x1f, R25 ;  /* 0x0000001fff197819 */ /* 0x000fe40000011419 */
[----:B0-----:R-:W-:Y:S02]  /*10b10*/  @!P1 LEA R12, P5, R3, R14, 0x2 ;  /* 0x0000000e030c9211 */ /* 0x001fe400078a10ff */
[----:B------:R-:W-:Y:S02]  /*10b20*/  ISETP.GE.AND P2, PT, R237, UR4, PT ;  /* 0x00000004ed007c0c */ /* 0x000fe4000bf46270 */
[-C--:B------:R-:W-:Y:S02]  /*10b30*/  @!P3 LEA.HI.X R11, R24, R20.reuse, R25, 0x2, P4 ;  /* 0x00000014180bb211 */ /* 0x080fe400020f1419 */
[----:B------:R-:W-:Y:S01]  /*10b40*/  @!P1 LEA.HI.X R13, R3, R20, R21, 0x2, P5 ;  /* 0x00000014030d9211 */ /* 0x000fe200028f1415 */
[----:B------:R-:W-:Y:S01]  /*10b50*/  VIADD R21, R225, 0x98 ;  /* 0x00000098e1157836 */ /* 0x000fe20000000000 */
[----:B------:R-:W-:Y:S01]  /*10b60*/  ISETP.GE.AND P4, PT, R236, UR4, PT ;  /* 0x00000004ec007c0c */ /* 0x000fe2000bf86270 */
[----:B------:R0:W-:Y:S01]  /*10b70*/  @!P3 ST.E.64 desc[UR40][R10.64], R94 ;  /* 0x0000005e0a00b985 */ /* 0x0001e2000c101b28 */
[----:B----4-:R-:W-:-:S02]  /*10b80*/  @!P0 LEA R6, P5, R15, R14, 0x2 ;  /* 0x0000000e0f068211 */ /* 0x010fc400078a10ff */
[----:B------:R-:W-:Y:S01]  /*10b90*/  SHF.R.S32.HI R21, RZ, 0x1f, R21 ;  /* 0x0000001fff157819 */ /* 0x000fe20000011415 */
[----:B------:R3:W-:Y:S01]  /*10ba0*/  @!P1 ST.E.64 desc[UR40][R12.64], R98 ;  /* 0x000000620c009985 */ /* 0x0007e2000c101b28 */
[----:B------:R-:W-:Y:S02]  /*10bb0*/  ISETP.GE.AND P3, PT, R235, UR4, PT ;  /* 0x00000004eb007c0c */ /* 0x000fe4000bf66270 */
[----:B------:R-:W-:Y:S02]  /*10bc0*/  SHF.R.S32.HI R3, RZ, 0x1f, R237 ;  /* 0x0000001fff037819 */ /* 0x000fe400000114ed */
[----:B-1----:R-:W-:Y:S02]  /*10bd0*/  @!P2 LEA R4, P1, R237, R14, 0x2 ;  /* 0x0000000eed04a211 */ /* 0x002fe400078210ff */
[-C--:B------:R-:W-:Y:S02]  /*10be0*/  @!P0 LEA.HI.X R7, R15, R20.reuse, R21, 0x2, P5 ;  /* 0x000000140f078211 */ /* 0x080fe400028f1415 */
[----:B------:R-:W-:-:S02]  /*10bf0*/  @!P2 LEA.HI.X R5, R237, R20, R3, 0x2, P1 ;  /* 0x00000014ed05a211 */ /* 0x000fc400008f1403 */
[----:B------:R-:W-:Y:S01]  /*10c00*/  ISETP.GE.AND P1, PT, R234, UR4, PT ;  /* 0x00000004ea007c0c */ /* 0x000fe2000bf26270 */
[----:B------:R1:W-:Y:S01]  /*10c10*/  @!P0 ST.E.64 desc[UR40][R6.64], R102 ;  /* 0x0000006606008985 */ /* 0x0003e2000c101b28 */
[-C--:B--2---:R-:W-:Y:S02]  /*10c20*/  @!P4 LEA R8, P0, R236, R14.reuse, 0x2 ;  /* 0x0000000eec08c211 */ /* 0x084fe400078010ff */
[----:B------:R-:W-:Y:S01]  /*10c30*/  SHF.R.S32.HI R15, RZ, 0x1f, R236 ;  /* 0x0000001fff0f7819 */ /* 0x000fe200000114ec */
[----:B------:R2:W-:Y:S01]  /*10c40*/  @!P2 ST.E.64 desc[UR40][R4.64], R106 ;  /* 0x0000006a0400a985 */ /* 0x0005e2000c101b28 */
[----:B------:R-:W-:Y:S02]  /*10c50*/  SHF.R.S32.HI R3, RZ, 0x1f, R235 ;  /* 0x0000001fff037819 */ /* 0x000fe400000114eb */
[----:B0-----:R-:W-:Y:S02]  /*10c60*/  @!P3 LEA R10, P5, R235, R14, 0x2 ;  /* 0x0000000eeb0ab211 */ /* 0x001fe400078a10ff */
[----:B------:R-:W-:-:S02]  /*10c70*/  ISETP.GE.AND P2, PT, R233, UR4, PT ;  /* 0x00000004e9007c0c */ /* 0x000fc4000bf46270 */
[-C--:B------:R-:W-:Y:S02]  /*10c80*/  @!P4 LEA.HI.X R9, R236, R20.reuse, R15, 0x2, P0 ;  /* 0x00000014ec09c211 */ /* 0x080fe400000f140f */
[----:B------:R-:W-:Y:S02]  /*10c90*/  ISETP.GE.AND P0, PT, R232, UR4, PT ;  /* 0x00000004e8007c0c */ /* 0x000fe4000bf06270 */
[----:B------:R-:W-:Y:S01]  /*10ca0*/  @!P3 LEA.HI.X R11, R235, R20, R3, 0x2, P5 ;  /* 0x00000014eb0bb211 */ /* 0x000fe200028f1403 */
[----:B------:R0:W-:Y:S01]  /*10cb0*/  @!P4 ST.E.64 desc[UR40][R8.64], R110 ;  /* 0x0000006e0800c985 */ /* 0x0001e2000c101b28 */
[----:B---3--:R-:W-:Y:S02]  /*10cc0*/  @!P1 LEA R12, P4, R234, R14, 0x2 ;  /* 0x0000000eea0c9211 */ /* 0x008fe400078810ff */
[----:B------:R-:W-:Y:S01]  /*10cd0*/  SHF.R.S32.HI R3, RZ, 0x1f, R234 ;  /* 0x0000001fff037819 */ /* 0x000fe200000114ea */
[----:B------:R3:W-:Y:S01]  /*10ce0*/  @!P3 ST.E.64 desc[UR40][R10.64], R114 ;  /* 0x000000720a00b985 */ /* 0x0007e2000c101b28 */
[----:B------:R-:W-:-:S02]  /*10cf0*/  ISETP.GE.AND P3, PT, R231, UR4, PT ;  /* 0x00000004e7007c0c */ /* 0x000fc4000bf66270 */
[----:B------:R-:W-:Y:S02]  /*10d00*/  @!P1 LEA.HI.X R13, R234, R20, R3, 0x2, P4 ;  /* 0x00000014ea0d9211 */ /* 0x000fe400020f1403 */
[CC--:B-1----:R-:W-:Y:S02]  /*10d10*/  @!P2 LEA R6, P5, R233.reuse, R14.reuse, 0x2 ;  /* 0x0000000ee906a211 */ /* 0x0c2fe400078a10ff */
[----:B------:R-:W-:Y:S01]  /*10d20*/  SHF.R.S32.HI R15, RZ, 0x1f, R233 ;  /* 0x0000001fff0f7819 */ /* 0x000fe200000114e9 */
[----:B------:R1:W-:Y:S01]  /*10d30*/  @!P1 ST.E.64 desc[UR40][R12.64], R118 ;  /* 0x000000760c009985 */ /* 0x0003e2000c101b28 */
[----:B--2---:R-:W-:Y:S02]  /*10d40*/  @!P0 LEA R4, P4, R232, R14, 0x2 ;  /* 0x0000000ee8048211 */ /* 0x004fe400078810ff */
[----:B------:R-:W-:Y:S02]  /*10d50*/  SHF.R.S32.HI R3, RZ, 0x1f, R232 ;  /* 0x0000001fff037819 */ /* 0x000fe400000114e8 */
[----:B------:R-:W-:-:S02]  /*10d60*/  @!P2 LEA.HI.X R7, R233, R20, R15, 0x2, P5 ;  /* 0x00000014e907a211 */ /* 0x000fc400028f140f */
[----:B------:R-:W-:Y:S02]  /*10d70*/  ISETP.GE.AND P1, PT, R230, UR4, PT ;  /* 0x00000004e6007c0c */ /* 0x000fe4000bf26270 */
[----:B------:R-:W-:Y:S01]  /*10d80*/  @!P0 LEA.HI.X R5, R232, R20, R3, 0x2, P4 ;  /* 0x00000014e8058211 */ /* 0x000fe200020f1403 */
[----:B------:R2:W-:Y:S01]  /*10d90*/  @!P2 ST.E.64 desc[UR40][R6.64], R122 ;  /* 0x0000007a0600a985 */ /* 0x0005e2000c101b28 */
[----:B------:R-:W-:Y:S02]  /*10da0*/  ISETP.GE.AND P4, PT, R229, UR4, PT ;  /* 0x00000004e5007c0c */ /* 0x000fe4000bf86270 */
[----:B------:R-:W-:Y:S01]  /*10db0*/  SHF.R.S32.HI R3, RZ, 0x1f, R231 ;  /* 0x0000001fff037819 */ /* 0x000fe200000114e7 */
[----:B------:R4:W-:Y:S01]  /*10dc0*/  @!P0 ST.E.64 desc[UR40][R4.64], R126 ;  /* 0x0000007e04008985 */ /* 0x0009e2000c101b28 */
[----:B0-----:R-:W-:Y:S02]  /*10dd0*/  @!P3 LEA R8, P5, R231, R14, 0x2 ;  /* 0x0000000ee708b211 */ /* 0x001fe400078a10ff */
[----:B------:R-:W-:-:S02]  /*10de0*/  ISETP.GE.AND P2, PT, R228, UR4, PT ;  /* 0x00000004e4007c0c */ /* 0x000fc4000bf46270 */
[----:B------:R-:W-:Y:S02]  /*10df0*/  ISETP.GE.AND P0, PT, R227, UR4, PT ;  /* 0x00000004e3007c0c */ /* 0x000fe4000bf06270 */
[----:B------:R-:W-:Y:S02]  /*10e00*/  @!P3 LEA.HI.X R9, R231, R20, R3, 0x2, P5 ;  /* 0x00000014e709b211 */ /* 0x000fe400028f1403 */
[----:B------:R-:W-:Y:S02]  /*10e10*/  SHF.R.S32.HI R3, RZ, 0x1f, R230 ;  /* 0x0000001fff037819 */ /* 0x000fe400000114e6 */
[-C--:B---3--:R-:W-:Y:S01]  /*10e20*/  @!P1 LEA R10, P5, R230, R14.reuse, 0x2 ;  /* 0x0000000ee60a9211 */ /* 0x088fe200078a10ff */
[----:B------:R4:W-:Y:S01]  /*10e30*/  @!P3 ST.E.64 desc[UR40][R8.64], R130 ;  /* 0x000000820800b985 */ /* 0x0009e2000c101b28 */
[----:B-1----:R-:W-:Y:S02]  /*10e40*/  @!P4 LEA R12, P3, R229, R14, 0x2 ;  /* 0x0000000ee50cc211 */ /* 0x002fe400078610ff */
[----:B------:R-:W-:-:S02]  /*10e50*/  SHF.R.S32.HI R21, RZ, 0x1f, R229 ;  /* 0x0000001fff157819 */ /* 0x000fc400000114e5 */
[----:B------:R-:W-:Y:S02]  /*10e60*/  @!P1 LEA.HI.X R11, R230, R20, R3, 0x2, P5 ;  /* 0x00000014e60b9211 */ /* 0x000fe400028f1403 */
[C---:B--2---:R-:W-:Y:S02]  /*10e70*/  @!P2 LEA R6, P5, R228.reuse, R14, 0x2 ;  /* 0x0000000ee406a211 */ /* 0x044fe400078a10ff */
[----:B------:R-:W-:Y:S01]  /*10e80*/  SHF.R.S32.HI R15, RZ, 0x1f, R228 ;  /* 0x0000001fff0f7819 */ /* 0x000fe200000114e4 */
[----:B------:R4:W-:Y:S01]  /*10e90*/  @!P1 ST.E.64 desc[UR40][R10.64], R134 ;  /* 0x000000860a009985 */ /* 0x0009e2000c101b28 */
[----:B------:R-:W-:Y:S02]  /*10ea0*/  @!P4 LEA.HI.X R13, R229, R20, R21, 0x2, P3 ;  /* 0x00000014e50dc211 */ /* 0x000fe400018f1415 */
[----:B------:R-:W-:Y:S02]  /*10eb0*/  SHF.R.S32.HI R3, RZ, 0x1f, R227 ;  /* 0x0000001fff037819 */ /* 0x000fe400000114e3 */
[----:B------:R-:W-:Y:S01]  /*10ec0*/  @!P0 LEA R24, P3, R227, R14, 0x2 ;  /* 0x0000000ee3188211 */ /* 0x000fe200078610ff */
[----:B------:R4:W-:Y:S01]  /*10ed0*/  @!P4 ST.E.64 desc[UR40][R12.64], R138 ;  /* 0x0000008a0c00c985 */ /* 0x0009e2000c101b28 */
[----:B------:R-:W-:-:S02]  /*10ee0*/  @!P2 LEA.HI.X R7, R228, R20, R15, 0x2, P5 ;  /* 0x00000014e407a211 */ /* 0x000fc400028f140f */
[----:B------:R-:W-:-:S03]  /*10ef0*/  @!P0 LEA.HI.X R25, R227, R20, R3, 0x2, P3 ;  /* 0x00000014e3198211 */ /* 0x000fc600018f1403 */
[----:B------:R4:W-:Y:S04]  /*10f00*/  @!P2 ST.E.64 desc[UR40][R6.64], R142 ;  /* 0x0000008e0600a985 */ /* 0x0009e8000c101b28 */
[----:B------:R4:W-:Y:S01]  /*10f10*/  @!P0 ST.E.64 desc[UR40][R24.64], R146 ;  /* 0x0000009218008985 */ /* 0x0009e2000c101b28 */
[----:B------:R-:W-:-:S13]  /*10f20*/  ISETP.GE.AND P0, PT, R226, UR4, PT ;  /* 0x00000004e2007c0c */ /* 0x000fda000bf06270 */
[----:B----4-:R-:W-:Y:S05]  /*10f30*/  @P0 BRA `(.L_x_734) ;  /* 0x0000000c00e80947 */ /* 0x010fea0003800000 */
[----:B------:R-:W-:Y:S02]  /*10f40*/  SHF.R.S32.HI R3, RZ, 0x1f, R226 ;  /* 0x0000001fff037819 */ /* 0x000fe400000114e2 */
[----:B------:R-:W-:-:S04]  /*10f50*/  LEA R14, P0, R226, R14, 0x2 ;  /* 0x0000000ee20e7211 */ /* 0x000fc800078010ff */
[----:B------:R-:W-:-:S05]  /*10f60*/  LEA.HI.X R15, R226, R20, R3, 0x2, P0 ;  /* 0x00000014e20f7211 */ /* 0x000fca00000f1403 */
[----:B------:R0:W-:Y:S01]  /*10f70*/  ST.E.64 desc[UR40][R14.64], R150 ;  /* 0x000000960e007985 */ /* 0x0001e2000c101b28 */
[----:B------:R-:W-:Y:S05]  /*10f80*/  BRA `(.L_x_734) ;  /* 0x0000000c00d47947 */ /* 0x000fea0003800000 */
.L_x_721:
[----:B------:R-:W-:Y:S01]  /*10f90*/  ULDC.64 UR6, c[0x0][0xc08] ;  /* 0x0003020000067ab9 */ /* 0x000fe20000000a00 */
[----:B------:R-:W-:Y:S01]  /*10fa0*/  ULDC.64 UR4, c[0x0][0xc00] ;  /* 0x0003000000047ab9 */ /* 0x000fe20000000a00 */
[----:B------:R-:W-:Y:S01]  /*10fb0*/  ISETP.NE.U32.AND P1, PT, RZ, UR6, PT ;  /* 0x00000006ff007c0c */ /* 0x000fe2000bf25070 */
[----:B------:R-:W-:Y:S01]  /*10fc0*/  IMAD.MOV.U32 R3, RZ, RZ, RZ ;  /* 0x000000ffff037224 */ /* 0x000fe200078e00ff */
[----:B------:R-:W-:Y:S02]  /*10fd0*/  ISETP.NE.U32.AND P0, PT, RZ, UR4, PT ;  /* 0x00000004ff007c0c */ /* 0x000fe4000bf05070 */
[----:B------:R-:W-:Y:S02]  /*10fe0*/  ISETP.NE.AND.EX P1, PT, RZ, UR7, PT, P1 ;  /* 0x00000007ff007c0c */ /* 0x000fe4000bf25310 */
[----:B------:R-:W-:Y:S02]  /*10ff0*/  IADD3 R4, P2, R218, UR4, RZ ;  /* 0x00000004da047c10 */ /* 0x000fe4000ff5e0ff */
[----:B------:R-:W-:-:S02]  /*11000*/  ISETP.NE.AND.EX P0, PT, RZ, UR5, PT, P0 ;  /* 0x00000005ff007c0c */ /* 0x000fc4000bf05300 */
[----:B------:R-:W-:Y:S01]  /*11010*/  IADD3.X R5, R219, UR5, RZ, P2, !PT ;  /* 0x00000005db057c10 */ /* 0x000fe200097fe4ff */
[----:B------:R-:W-:Y:S02]  /*11020*/  ULDC UR4, c[0x0][0xa88] ;  /* 0x0002a20000047ab9 */ /* 0x000fe40000000800 */
[----:B------:R-:W-:-:S04]  /*11030*/  IMAD.U32 R20, RZ, RZ, UR4 ;  /* 0x00000004ff147e24 */ /* 0x000fc8000f8e00ff */
[----:B------:R-:W-:-:S04]  /*11040*/  @P1 IADD3 R218, P2, R218, UR6, RZ ;  /* 0x00000006dada1c10 */ /* 0x000fc8000ff5e0ff */
[----:B------:R-:W-:Y:S01]  /*11050*/  @P1 IADD3.X R219, R219, UR7, RZ, P2, !PT ;  /* 0x00000007dbdb1c10 */ /* 0x000fe200097fe4ff */
[----:B------:R2:W5:Y:S04]  /*11060*/  @P0 LDG.E R3, desc[UR40][R4.64] ;  /* 0x0000002804030981 */ /* 0x000568000c1e1900 */
[----:B------:R2:W5:Y:S01]  /*11070*/  @P1 LDG.E R20, desc[UR40][R218.64] ;  /* 0x00000028da141981 */ /* 0x000562000c1e1900 */
[----:B------:R-:W-:Y:S01]  /*11080*/  ISETP.NE.AND P2, PT, R216, RZ, PT ;  /* 0x000000ffd800720c */ /* 0x000fe20003f45270 */
[----:B------:R-:W3:-:S12]  /*11090*/  S2R R0, SR_TID.X ;  /* 0x0000000000007919 */ /* 0x000ed80000002100 */
[----:B------:R-:W4:Y:S01]  /*110a0*/  @!P2 LDC R216, c[0x0][0xad4] ;  /* 0x0002b500ffd8ab82 */ /* 0x000f220000000800 */
[----:B---3--:R-:W-:Y:S01]  /*110b0*/  VIADD R28, R0, 0xffffff80 ;  /* 0xffffff80001c7836 */ /* 0x008fe20000000000 */
[----:B----4-:R-:W-:-:S04]  /*110c0*/  ISETP.GT.AND P2, PT, R216, 0x1, PT ;  /* 0x00000001d800780c */ /* 0x010fc80003f44270 */
[----:B------:R-:W-:Y:S01]  /*110d0*/  ISETP.GT.AND P3, PT, R28, 0x7f, PT ;  /* 0x0000007f1c00780c */ /* 0x000fe20003f64270 */
[----:B--2---:R-:W-:-:S12]  /*110e0*/  @P1 BRA `(.L_x_739) ;  /* 0x0000000000101947 */ /* 0x004fd80003800000 */
[----:B------:R-:W-:Y:S05]  /*110f0*/  @!P0 BRA `(.L_x_739) ;  /* 0x00000000000c8947 */ /* 0x000fea0003800000 */
[----:B------:R-:W2:Y:S04]  /*11100*/  LDG.E R7, desc[UR40][R4.64] ;  /* 0x0000002804077981 */ /* 0x000ea8000c1e1900 */
[----:B-----5:R-:W2:Y:S02]  /*11110*/  LDG.E R20, desc[UR40][R4.64+0x4] ;  /* 0x0000042804147981 */ /* 0x020ea4000c1e1900 */
[----:B--2---:R-:W-:-:S07]  /*11120*/  IMAD.IADD R20, R20, 0x1, -R7 ;  /* 0x0000000114147824 */ /* 0x004fce00078e0a07 */
.L_x_739:
[----:B------:R-:W2:Y:S01]  /*11130*/  LDL.LU R0, [R1+0x4c] ;  /* 0x00004c0001007983 */ /* 0x000ea20000300800 */
[----:B------:R-:W-:Y:S01]  /*11140*/  BSSY B1, `(.L_x_740) ;  /* 0x0000037000017945 */ /* 0x000fe20003800000 */
[----:B------:R-:W-:Y:S02]  /*11150*/  SEL R217, R217, RZ, !P0 ;  /* 0x000000ffd9d97207 */ /* 0x000fe40004000000 */
[----:B-----5:R-:W-:Y:S02]  /*11160*/  SHF.R.S32.HI R26, RZ, 0x1f, R3 ;  /* 0x0000001fff1a7819 */ /* 0x020fe40000011403 */
[----:B--2---:R-:W-:Y:S01]  /*11170*/  SEL R27, R0, RZ, !P0 ;  /* 0x000000ff001b7207 */ /* 0x004fe20004000000 */
[----:B------:R-:W-:Y:S06]  /*11180*/  @P3 BRA `(.L_x_741) ;  /* 0x0000000000c83947 */ /* 0x000fec0003800000 */
[----:B------:R-:W2:Y:S01]  /*11190*/  S2R R5, SR_TID.X ;  /* 0x0000000000057919 */ /* 0x000ea20000002100 */
[----:B------:R-:W3:Y:S02]  /*111a0*/  LDC R31, c[0x0][0xbe8] ;  /* 0x0002fa00ff1f7b82 */ /* 0x000ee40000000800 */
[----:B---3--:R-:W-:Y:S02]  /*111b0*/  IMAD R4, R20, R31, RZ ;  /* 0x0000001f14047224 */ /* 0x008fe400078e02ff */
[----:B--2---:R-:W-:-:S04]  /*111c0*/  IMAD R0, R222, 0x80, R5 ;  /* 0x00000080de007824 */ /* 0x004fc800078e0205 */
[----:B------:R-:W-:-:S05]  /*111d0*/  VIADD R29, R0, 0xffffff80 ;  /* 0xffffff80001d7836 */ /* 0x000fca0000000000 */
[----:B------:R-:W-:-:S13]  /*111e0*/  ISETP.GE.AND P0, PT, R29, R4, PT ;  /* 0x000000041d00720c */ /* 0x000fda0003f06270 */
[----:B------:R-:W-:Y:S05]  /*111f0*/  @P0 BRA `(.L_x_741) ;  /* 0x0000000000ac0947 */ /* 0x000fea0003800000 */
[----:B------:R-:W-:Y:S01]  /*11200*/  IMAD.MOV.U32 R24, RZ, RZ, 0x9b8 ;  /* 0x000009b8ff187424 */ /* 0x000fe200078e00ff */
[----:B------:R-:W-:Y:S01]  /*11210*/  ISETP.GT.AND P0, PT, R216, 0x1, PT ;  /* 0x00000001d800780c */ /* 0x000fe20003f04270 */
[----:B------:R-:W2:Y:S01]  /*11220*/  LDC.64 R4, c[0x0][0xba8] ;  /* 0x0002ea00ff047b82 */ /* 0x000ea20000000a00 */
[----:B------:R-:W-:Y:S01]  /*11230*/  ISETP.NE.AND P1, PT, R31, 0x1, PT ;  /* 0x000000011f00780c */ /* 0x000fe20003f25270 */
[----:B------:R-:W-:Y:S01]  /*11240*/  IMAD.MOV.U32 R21, RZ, RZ, R29 ;  /* 0x000000ffff157224 */ /* 0x000fe200078e001d */
[----:B------:R-:W-:Y:S02]  /*11250*/  SEL R24, R24, 0x978, P0 ;  /* 0x0000097818187807 */ /* 0x000fe40000000000 */
[----:B------:R-:W-:-:S03]  /*11260*/  SEL R223, R223, RZ, P0 ;  /* 0x000000ffdfdf7207 */ /* 0x000fc60000000000 */
[----:B------:R-:W3:Y:S08]  /*11270*/  LDC.64 R12, c[0x0][R24+0x220] ;  /* 0x00008800180c7b82 */ /* 0x000ef00000000a00 */
[----:B------:R-:W4:Y:S08]  /*11280*/  LDC.64 R14, c[0x0][R24+0x218] ;  /* 0x00008600180e7b82 */ /* 0x000f300000000a00 */
[----:B------:R-:W5:Y:S08]  /*11290*/  LDC.64 R8, c[0x0][R24+0x228] ;  /* 0x00008a0018087b82 */ /* 0x000f700000000a00 */
[----:B------:R-:W0:Y:S08]  /*112a0*/  LDC.64 R6, c[0x0][R24+0x210] ;  /* 0x0000840018067b82 */ /* 0x000e300000000a00 */
[----:B------:R-:W1:Y:S08]  /*112b0*/  @P1 LDC R0, c[0x0][0xbec] ;  /* 0x0002fb00ff001b82 */ /* 0x000e700000000800 */
[----:B------:R-:W5:Y:S01]  /*112c0*/  @P1 LDC R33, c[0x0][0xbf0] ;  /* 0x0002fc00ff211b82 */ /* 0x000f620000000800 */
[----:B---3--:R-:W-:-:S07]  /*112d0*/  IMAD R13, R13, R217, RZ ;  /* 0x000000d90d0d7224 */ /* 0x008fce00078e02ff */
[----:B--2---:R-:W2:Y:S01]  /*112e0*/  @!P0 LDC R4, c[0x0][0xb50] ;  /* 0x0002d400ff048b82 */ /* 0x004ea20000000800 */
[----:B------:R-:W-:-:S04]  /*112f0*/  IMAD.WIDE.U32 R10, R12, R217, RZ ;  /* 0x000000d90c0a7225 */ /* 0x000fc800078e00ff */
[----:B------:R-:W-:Y:S02]  /*11300*/  IMAD R13, R12, R27, R13 ;  /* 0x0000001b0c0d7224 */ /* 0x000fe400078e020d */
[----:B-1----:R-:W-:Y:S01]  /*11310*/  @P1 IMAD.HI.U32 R0, R29, R0, RZ ;  /* 0x000000001d001227 */ /* 0x002fe200078e00ff */
[----:B------:R-:W1:Y:S03]  /*11320*/  @!P0 LDC R5, c[0x0][0xb54] ;  /* 0x0002d500ff058b82 */ /* 0x000e660000000800 */
[-C--:B----4-:R-:W-:Y:S02]  /*11330*/  IMAD R25, R15, R215.reuse, RZ ;  /* 0x000000d70f197224 */ /* 0x090fe400078e02ff */
[----:B------:R-:W-:Y:S01]  /*11340*/  IMAD.WIDE.U32 R14, R14, R215, RZ ;  /* 0x000000d70e0e7225 */ /* 0x000fe200078e00ff */
[----:B-----5:R-:W-:-:S03]  /*11350*/  @P1 SHF.R.U32.HI R21, RZ, R33, R0 ;  /* 0x00000021ff151219 */ /* 0x020fc60000011600 */
[----:B------:R-:W-:Y:S01]  /*11360*/  IMAD.IADD R25, R15, 0x1, R25 ;  /* 0x000000010f197824 */ /* 0x000fe200078e0219 */
[----:B------:R-:W-:Y:S01]  /*11370*/  IADD3 R14, P1, P3, R10, R14, R3 ;  /* 0x0000000e0a0e7210 */ /* 0x000fe20007b3e003 */
[----:B------:R-:W-:Y:S02]  /*11380*/  IMAD.IADD R10, R11, 0x1, R13 ;  /* 0x000000010b0a7824 */ /* 0x000fe400078e020d */
[----:B------:R-:W-:Y:S02]  /*11390*/  IMAD.MOV R0, RZ, RZ, -R21 ;  /* 0x000000ffff007224 */ /* 0x000fe400078e0a15 */
[-C--:B------:R-:W-:Y:S02]  /*113a0*/  IMAD R13, R9, R223.reuse, RZ ;  /* 0x000000df090d7224 */ /* 0x080fe400078e02ff */
[----:B------:R-:W-:-:S04]  /*113b0*/  IMAD.WIDE.U32 R8, R8, R223, RZ ;  /* 0x000000df08087225 */ /* 0x000fc800078e00ff */
[----:B------:R-:W-:Y:S01]  /*113c0*/  IMAD R11, R31, R0, R29 ;  /* 0x000000001f0b7224 */ /* 0x000fe200078e021d */
[----:B------:R-:W-:Y:S01]  /*113d0*/  IADD3.X R0, R10, R25, R26, P1, P3 ;  /* 0x000000190a007210 */ /* 0x000fe20000fe641a */
[----:B------:R-:W-:Y:S01]  /*113e0*/  IMAD.IADD R13, R9, 0x1, R13 ;  /* 0x00000001090d7824 */ /* 0x000fe200078e020d */
[----:B------:R-:W-:Y:S02]  /*113f0*/  IADD3 R8, P0, P1, R21, R14, R8 ;  /* 0x0000000e15087210 */ /* 0x000fe4000791e008 */
[----:B------:R-:W-:-:S04]  /*11400*/  SHF.R.S32.HI R21, RZ, 0x1f, R21 ;  /* 0x0000001fff157819 */ /* 0x000fc80000011415 */
[----:B------:R-:W-:Y:S01]  /*11410*/  IADD3.X R9, R21, R0, R13, P0, P1 ;  /* 0x0000000015097210 */ /* 0x000fe200007e240d */
[----:B0-----:R-:W-:Y:S01]  /*11420*/  IMAD R0, R7, R11, RZ ;  /* 0x0000000b07007224 */ /* 0x001fe200078e02ff */
[----:B------:R-:W-:-:S05]  /*11430*/  SHF.R.S32.HI R13, RZ, 0x1f, R11 ;  /* 0x0000001fff0d7819 */ /* 0x000fca000001140b */
[C---:B------:R-:W-:Y:S02]  /*11440*/  IMAD R13, R6.reuse, R13, R0 ;  /* 0x0000000d060d7224 */ /* 0x040fe400078e0200 */
[----:B------:R-:W-:-:S04]  /*11450*/  IMAD.WIDE.U32 R6, R6, R11, R8 ;  /* 0x0000000b06067225 */ /* 0x000fc800078e0008 */
[----:B------:R-:W-:Y:S01]  /*11460*/  IMAD.IADD R0, R7, 0x1, R13 ;  /* 0x0000000107007824 */ /* 0x000fe200078e020d */
[----:B--2---:R-:W-:Y:S01]  /*11470*/  LEA R4, P0, R6, R4, 0x2 ;  /* 0x0000000406047211 */ /* 0x004fe200078010ff */
[----:B------:R-:W-:-:S03]  /*11480*/  IMAD.MOV.U32 R7, RZ, RZ, -0x800000 ;  /* 0xff800000ff077424 */ /* 0x000fc600078e00ff */
[----:B-1----:R-:W-:-:S05]  /*11490*/  LEA.HI.X R5, R6, R5, R0, 0x2, P0 ;  /* 0x0000000506057211 */ /* 0x002fca00000f1400 */
[----:B------:R2:W-:Y:S04]  /*114a0*/  STG.E desc[UR40][R4.64], R7 ;  /* 0x0000000704007986 */ /* 0x0005e8000c101928 */
.L_x_741:
[----:B------:R-:W-:Y:S05]  /*114b0*/  BSYNC B1 ;  /* 0x0000000000017941 */ /* 0x000fea0003800000 */
.L_x_740:
[----:B------:R-:W-:Y:S05]  /*114c0*/  @P2 BRA `(.L_x_734) ;  /* 0x0000000800842947 */ /* 0x000fea0003800000 */
[----:B------:R-:W3:Y:S01]  /*114d0*/  LDC R21, c[0x0][0xbe8] ;  /* 0x0002fa00ff157b82 */ /* 0x000ee20000000800 */
[----:B--2---:R-:W-:Y:S01]  /*114e0*/  SHF.R.S32.HI R5, RZ, 0x1f, R28 ;  /* 0x0000001fff057819 */ /* 0x004fe2000001141c */
[----:B------:R-:W-:Y:S02]  /*114f0*/  ULDC.64 UR4, c[0x0][0xaa0] ;  /* 0x0002a80000047ab9 */ /* 0x000fe40000000a00 */
[----:B------:R-:W-:Y:S01]  /*11500*/  IMAD R0, R26, UR4, RZ ;  /* 0x000000041a007c24 */ /* 0x000fe2000f8e02ff */
[----:B------:R-:W-:Y:S01]  /*11510*/  LEA.HI R8, R5, R28, RZ, 0x3 ;  /* 0x0000001c05087211 */ /* 0x000fe200078f18ff */
[----:B------:R-:W-:-:S03]  /*11520*/  IMAD.WIDE.U32 R4, R3, UR4, RZ ;  /* 0x0000000403047c25 */ /* 0x000fc6000f8e00ff */
[----:B------:R-:W-:Y:S01]  /*11530*/  LOP3.LUT R9, R8, 0xfffffff8, RZ, 0xc0, !PT ;  /* 0xfffffff808097812 */ /* 0x000fe200078ec0ff */
[----:B------:R-:W-:Y:S01]  /*11540*/  IMAD R7, R3, UR5, R0 ;  /* 0x0000000503077c24 */ /* 0x000fe2000f8e0200 */
[----:B------:R-:W-:Y:S01]  /*11550*/  SHF.R.S32.HI R8, RZ, 0x3, R8 ;  /* 0x00000003ff087819 */ /* 0x000fe20000011408 */
[----:B------:R-:W-:Y:S02]  /*11560*/  ULDC.64 UR4, c[0x0][0xae8] ;  /* 0x0002ba0000047ab9 */ /* 0x000fe40000000a00 */
[----:B------:R-:W-:Y:S02]  /*11570*/  IMAD.IADD R3, R28, 0x1, -R9 ;  /* 0x000000011c037824 */ /* 0x000fe400078e0a09 */
[----:B------:R-:W-:Y:S02]  /*11580*/  IMAD.IADD R5, R5, 0x1, R7 ;  /* 0x0000000105057824 */ /* 0x000fe400078e0207 */
[----:B------:R-:W-:Y:S02]  /*11590*/  IMAD R3, R3, 0x20, R8 ;  /* 0x0000002003037824 */ /* 0x000fe400078e0208 */
[----:B------:R-:W-:Y:S01]  /*115a0*/  IMAD.WIDE.U32 R4, R215, UR4, R4 ;  /* 0x00000004d7047c25 */ /* 0x000fe2000f8e0004 */
[----:B---3--:R-:W-:-:S03]  /*115b0*/  ISETP.NE.AND P0, PT, R21, 0x1, PT ;  /* 0x000000011500780c */ /* 0x008fc60003f05270 */
[----:B------:R-:W-:Y:S02]  /*115c0*/  IMAD R9, R222, 0x80, R3 ;  /* 0x00000080de097824 */ /* 0x000fe400078e0203 */
[----:B------:R-:W-:Y:S01]  /*115d0*/  IMAD R5, R215, UR5, R5 ;  /* 0x00000005d7057c24 */ /* 0x000fe2000f8e0205 */
[----:B------:R-:W-:Y:S01]  /*115e0*/  ULDC.64 UR4, c[0x0][0xaf0] ;  /* 0x0002bc0000047ab9 */ /* 0x000fe20000000a00 */
[----:B------:R-:W-:Y:S02]  /*115f0*/  IMAD.MOV.U32 R3, RZ, RZ, R9 ;  /* 0x000000ffff037224 */ /* 0x000fe400078e0009 */
[----:B------:R-:W-:-:S04]  /*11600*/  IMAD.WIDE.U32 R4, R217, UR4, R4 ;  /* 0x00000004d9047c25 */ /* 0x000fc8000f8e0004 */
[----:B------:R-:W2:Y:S08]  /*11610*/  @P0 LDC R6, c[0x0][0xbec] ;  /* 0x0002fb00ff060b82 */ /* 0x000eb00000000800 */
[----:B------:R-:W3:Y:S01]  /*11620*/  @P0 LDC R11, c[0x0][0xbf0] ;  /* 0x0002fc00ff0b0b82 */ /* 0x000ee20000000800 */
[----:B--2---:R-:W-:-:S04]  /*11630*/  @P0 IMAD.HI.U32 R0, R9, R6, RZ ;  /* 0x0000000609000227 */ /* 0x004fc800078e00ff */
[----:B------:R-:W-:Y:S01]  /*11640*/  IMAD R6, R27, UR4, RZ ;  /* 0x000000041b067c24 */ /* 0x000fe2000f8e02ff */
[----:B---3--:R-:W-:-:S03]  /*11650*/  @P0 SHF.R.U32.HI R3, RZ, R11, R0 ;  /* 0x0000000bff030219 */ /* 0x008fc60000011600 */
[----:B------:R-:W-:Y:S01]  /*11660*/  IMAD R7, R217, UR5, R6 ;  /* 0x00000005d9077c24 */ /* 0x000fe2000f8e0206 */
[----:B------:R-:W-:Y:S01]  /*11670*/  ULDC.64 UR4, c[0x0][0xae0] ;  /* 0x0002b80000047ab9 */ /* 0x000fe20000000a00 */
[--C-:B------:R-:W-:Y:S01]  /*11680*/  SHF.R.S32.HI R0, RZ, 0x1f, R3.reuse ;  /* 0x0000001fff007819 */ /* 0x100fe20000011403 */
[----:B------:R-:W-:Y:S02]  /*11690*/  IMAD.MOV R6, RZ, RZ, -R3 ;  /* 0x000000ffff067224 */ /* 0x000fe400078e0a03 */
[----:B------:R-:W-:Y:S02]  /*116a0*/  IMAD.IADD R5, R5, 0x1, R7 ;  /* 0x0000000105057824 */ /* 0x000fe400078e0207 */
[----:B------:R-:W-:Y:S02]  /*116b0*/  IMAD R7, R21, R6, R9 ;  /* 0x0000000615077224 */ /* 0x000fe400078e0209 */
[----:B------:R-:W-:Y:S02]  /*116c0*/  IMAD R0, R0, UR4, RZ ;  /* 0x0000000400007c24 */ /* 0x000fe4000f8e02ff */
[----:B------:R-:W-:-:S04]  /*116d0*/  IMAD.WIDE.U32 R4, R3, UR4, R4 ;  /* 0x0000000403047c25 */ /* 0x000fc8000f8e0004 */
[----:B------:R-:W-:Y:S01]  /*116e0*/  IMAD R9, R3, UR5, R0 ;  /* 0x0000000503097c24 */ /* 0x000fe2000f8e0200 */
[----:B------:R-:W-:Y:S01]  /*116f0*/  SHF.R.S32.HI R0, RZ, 0x1f, R7 ;  /* 0x0000001fff007819 */ /* 0x000fe20000011407 */
[----:B------:R-:W-:Y:S02]  /*11700*/  ULDC.64 UR4, c[0x0][0xad8] ;  /* 0x0002b60000047ab9 */ /* 0x000fe40000000a00 */
[----:B------:R-:W-:Y:S02]  /*11710*/  IMAD.IADD R5, R5, 0x1, R9 ;  /* 0x0000000105057824 */ /* 0x000fe400078e0209 */
[----:B------:R-:W-:Y:S02]  /*11720*/  IMAD R0, R0, UR4, RZ ;  /* 0x0000000400007c24 */ /* 0x000fe4000f8e02ff */
[----:B------:R-:W-:-:S04]  /*11730*/  IMAD.WIDE.U32 R4, R7, UR4, R4 ;  /* 0x0000000407047c25 */ /* 0x000fc8000f8e0004 */
[----:B------:R-:W-:Y:S01]  /*11740*/  IMAD R3, R7, UR5, R0 ;  /* 0x0000000507037c24 */ /* 0x000fe2000f8e0200 */
[----:B------:R-:W-:Y:S01]  /*11750*/  ULDC.64 UR4, c[0x0][0xa80] ;  /* 0x0002a00000047ab9 */ /* 0x000fe20000000a00 */
[----:B------:R-:W-:Y:S02]  /*11760*/  VIADD R9, R203, 0xc0 ;  /* 0x000000c0cb097836 */ /* 0x000fe40000000000 */
[----:B------:R-:W-:Y:S01]  /*11770*/  IMAD.IADD R5, R5, 0x1, R3 ;  /* 0x0000000105057824 */ /* 0x000fe200078e0203 */
[C---:B------:R-:W-:Y:S01]  /*11780*/  LEA R3, P0, R4.reuse, UR4, 0x1 ;  /* 0x0000000404037c11 */ /* 0x040fe2000f8008ff */
[----:B------:R-:W-:Y:S01]  /*11790*/  UMOV UR4, 0xffffffff ;  /* 0xffffffff00047882 */ /* 0x000fe20000000000 */
[----:B------:R-:W-:Y:S02]  /*117a0*/  SHF.R.S32.HI R6, RZ, 0x1f, R9 ;  /* 0x0000001fff067819 */ /* 0x000fe40000011409 */
[----:B------:R-:W-:Y:S01]  /*117b0*/  LEA.HI.X R4, R4, UR5, R5, 0x1, P0 ;  /* 0x0000000504047c11 */ /* 0x000fe200080f0c05 */
[----:B------:R-:W-:Y:S08]  /*117c0*/  BRA.DIV UR4, `(.L_x_742) ;  /* 0x0000009204487947 */ /* 0x000ff0000b800000 */
[----:B------:R2:W3:Y:S04]  /*117d0*/  SHFL.IDX PT, R0, R4, RZ, 0x181f ;  /* 0x00181fff04007589 */ /* 0x0004e800000e0000 */
[----:B------:R2:W4:Y:S02]  /*117e0*/  SHFL.IDX PT, R14, R3, RZ, 0x181f ;  /* 0x00181fff030e7589 */ /* 0x00052400000e0000 */
.L_x_958:
[----:B------:R-:W-:Y:S01]  /*117f0*/  IMAD R20, R20, R21, RZ ;  /* 0x0000001514147224 */ /* 0x000fe200078e02ff */
[----:B------:R-:W-:Y:S01]  /*11800*/  BSSY B1, `(.L_x_743) ;  /* 0x0000018000017945 */ /* 0x000fe20003800000 */
[----:B------:R-:W-:-:S05]  /*11810*/  IMAD R7, R222, 0x80, R8 ;  /* 0x00000080de077824 */ /* 0x000fca00078e0208 */
        /* <DEDUP_REMOVED lines=8> */
[----:B------:R-:W-:-:S05]  /*118a0*/  SHF.R.S32.HI R15, RZ, 0x1f, R214 ;  /* 0x0000001fff0f7819 */ /* 0x000fca00000114d6 */
[CC--:B----4-:R-:W-:Y:S02]  /*118b0*/  @!P3 LEA R10, P5, R203.reuse, R14.reuse, 0x1 ;  /* 0x0000000ecb0ab211 */ /* 0x0d0fe400078a08ff */
[C---:B------:R-:W-:Y:S02]  /*118c0*/  @!P2 LEA R12, P4, R214.reuse, R14, 0x1 ;  /* 0x0000000ed60ca211 */ /* 0x040fe400078808ff */
[----:B---3--:R-:W-:Y:S02]  /*118d0*/  @!P3 LEA.HI.X R11, R203, R0, R5, 0x1, P5 ;  /* 0x00000000cb0bb211 */ /* 0x008fe400028f0c05 */
[----:B------:R-:W-:Y:S02]  /*118e0*/  SHF.R.S32.HI R5, RZ, 0x1f, R213 ;  /* 0x0000001fff057819 */ /* 0x000fe400000114d5 */
[----:B------:R-:W-:Y:S01]  /*118f0*/  @!P1 LEA R24, P5, R213, R14, 0x1 ;  /* 0x0000000ed5189211 */ /* 0x000fe200078a08ff */
[----:B------:R3:W-:Y:S01]  /*11900*/  @!P3 ST.E.128 desc[UR40][R10.64], RZ ;  /* 0x000000ff0a00b985 */ /* 0x0007e2000c101d28 */
[----:B------:R-:W-:-:S02]  /*11910*/  @!P2 LEA.HI.X R13, R214, R0, R15, 0x1, P4 ;  /* 0x00000000d60da211 */ /* 0x000fc400020f0c0f */
[----:B------:R-:W-:Y:S02]  /*11920*/  @!P0 LEA R14, P4, R9, R14, 0x1 ;  /* 0x0000000e090e8211 */ /* 0x000fe400078808ff */
[-C--:B------:R-:W-:Y:S01]  /*11930*/  @!P1 LEA.HI.X R25, R213, R0.reuse, R5, 0x1, P5 ;  /* 0x00000000d5199211 */ /* 0x080fe200028f0c05 */
[----:B------:R3:W-:Y:S01]  /*11940*/  @!P2 ST.E.128 desc[UR40][R12.64], RZ ;  /* 0x000000ff0c00a985 */ /* 0x0007e2000c101d28 */
[----:B------:R-:W-:-:S03]  /*11950*/  @!P0 LEA.HI.X R15, R9, R0, R6, 0x1, P4 ;  /* 0x00000000090f8211 */ /* 0x000fc600020f0c06 */
[----:B------:R3:W-:Y:S04]  /*11960*/  @!P1 ST.E.128 desc[UR40][R24.64], RZ ;  /* 0x000000ff18009985 */ /* 0x0007e8000c101d28 */
[----:B------:R3:W-:Y:S02]  /*11970*/  @!P0 ST.E.128 desc[UR40][R14.64], RZ ;  /* 0x000000ff0e008985 */ /* 0x0007e4000c101d28 */
.L_x_744:
[----:B------:R-:W-:Y:S05]  /*11980*/  BSYNC B1 ;  /* 0x0000000000017941 */ /* 0x000fea0003800000 */
.L_x_743:
[----:B------:R-:W-:-:S03]  /*11990*/  UMOV UR4, 0xffffffff ;  /* 0xffffffff00047882 */ /* 0x000fc60000000000 */
[----:B------:R-:W-:Y:S05]  /*119a0*/  BRA.DIV UR4, `(.L_x_745) ;  /* 0x0000009204047947 */ /* 0x000fea000b800000 */
[----:B---3--:R3:W0:Y:S04]  /*119b0*/  SHFL.IDX PT, R0, R4, 0x1, 0x181f ;  /* 0x00381f0004007f89 */ /* 0x00862800000e0000 */
[----:B----4-:R3:W4:Y:S02]  /*119c0*/  SHFL.IDX PT, R14, R3, 0x1, 0x181f ;  /* 0x00381f00030e7f89 */ /* 0x01072400000e0000 */
.L_x_962:
        /* <DEDUP_REMOVED lines=13> */
[----:B0-----:R-:W-:Y:S02]  /*11aa0*/  @!P3 LEA.HI.X R11, R203, R0, R8, 0x1, P5 ;  /* 0x00000000cb0bb211 */ /* 0x001fe400028f0c08 */
        /* <DEDUP_REMOVED lines=10> */
.L_x_747:
[----:B------:R-:W-:Y:S05]  /*11b50*/  BSYNC B1 ;  /* 0x0000000000017941 */ /* 0x000fea0003800000 */
.L_x_746:
[----:B------:R-:W-:-:S03]  /*11b60*/  UMOV UR4, 0xffffffff ;  /* 0xffffffff00047882 */ /* 0x000fc60000000000 */
[----:B------:R-:W-:Y:S05]  /*11b70*/  BRA.DIV UR4, `(.L_x_748) ;  /* 0x0000008e04d87947 */ /* 0x000fea000b800000 */
[----:B0-----:R0:W0:Y:S04]  /*11b80*/  SHFL.IDX PT, R0, R4, 0x2, 0x181f ;  /* 0x00581f0004007f89 */ /* 0x00102800000e0000 */
[----:B----4-:R4:W0:Y:S02]  /*11b90*/  SHFL.IDX PT, R14, R3, 0x2, 0x181f ;  /* 0x00581f00030e7f89 */ /* 0x01082400000e0000 */
.L_x_966:
        /* <DEDUP_REMOVED lines=11> */
[CC--:B0-----:R-:W-:Y:S02]  /*11c50*/  @!P3 LEA R10, P5, R203.reuse, R14.reuse, 0x1 ;  /* 0x0000000ecb0ab211 */ /* 0x0c1fe400078a08ff */
[C---:B------:R-:W-:Y:S02]  /*11c60*/  @!P2 LEA R12, P4, R214.reuse, R14, 0x1 ;  /* 0x0000000ed60ca211 */ /* 0x040fe400078808ff */
[----:B------:R-:W-:Y:S02]  /*11c70*/  @!P3 LEA.HI.X R11, R203, R0, R8, 0x1, P5 ;  /* 0x00000000cb0bb211 */ /* 0x000fe400028f0c08 */
        /* <DEDUP_REMOVED lines=10> */
.L_x_750:
[----:B------:R-:W-:Y:S05]  /*11d20*/  BSYNC B1 ;  /* 0x0000000000017941 */ /* 0x000fea0003800000 */
.L_x_749:
[----:B------:R-:W-:-:S03]  /*11d30*/  UMOV UR4, 0xffffffff ;  /* 0xffffffff00047882 */ /* 0x000fc60000000000 */
[----:B------:R-:W-:Y:S05]  /*11d40*/  BRA.DIV UR4, `(.L_x_751) ;  /* 0x0000008e04ac7947 */ /* 0x000fea000b800000 */
[----:B0-----:R0:W0:Y:S04]  /*11d50*/  SHFL.IDX PT, R0, R4, 0x3, 0x181f ;  /* 0x00781f0004007f89 */ /* 0x00102800000e0000 */
[----:B------:R0:W0:Y:S02]  /*11d60*/  SHFL.IDX PT, R14, R3, 0x3, 0x181f ;  /* 0x00781f00030e7f89 */ /* 0x00002400000e0000 */
.L_x_970:
[----:B0-234-:R-:W-:-:S05]  /*11d70*/  VIADD R3, R7, 0x60 ;  /* 0x0000006007037836 */ /* 0x01dfca0000000000 */
        /* <DEDUP_REMOVED lines=9> */
[CC--:B------:R-:W-:Y:S02]  /*11e10*/  @!P3 LEA R4, P5, R203.reuse, R14.reuse, 0x1 ;  /* 0x0000000ecb04b211 */ /* 0x0c0fe400078a08ff */
        /* <DEDUP_REMOVED lines=12> */
.L_x_734:
[----:B------:R-:W-:Y:S05]  /*11ee0*/  BSYNC B0 ;  /* 0x0000000000007941 */ /* 0x000fea0003800000 */
.L_x_720:
[----:B------:R-:W-:Y:S02]  /*11ef0*/  ULDC UR4, c[0x0][0xc3c] ;  /* 0x00030f0000047ab9 */ /* 0x000fe40000000800 */
[----:B-1----:R-:W-:-:S13]  /*11f00*/  ISETP.GE.AND P0, PT, R155, UR4, PT ;  /* 0x000000049b007c0c */ /* 0x002fda000bf06270 */
[----:B------:R-:W-:Y:S05]  /*11f10*/  @!P0 BRA `(.L_x_752) ;  /* 0xfffffef400248947 */ /* 0x000fea000383ffff */
[----:B------:R-:W-:Y:S05]  /*11f20*/  BRA `(.L_x_606) ;  /* 0x0000007c00107947 */ /* 0x000fea0003800000 */
.L_x_604:
[----:B------:R-:W-:-:S08]  /*11f30*/  NOP ;  /* 0x0000000000007918 */ /* 0x000fd00000000000 */
[----:B------:R-:W0:-:S00]  /*11f40*/  USETMAXREG.DEALLOC.CTAPOOL 0x18 ;  /* 0x00000018000079c8 */ /* 0x000e0000080e0500 */
[----:B0-----:R-:W2:Y:S01]  /*11f50*/  LDL.LU R2, [R1+0x1c] ;  /* 0x00001c0001027983 */ /* 0x001ea20000300800 */
[----:B------:R-:W-:Y:S01]  /*11f60*/  LOP3.LUT R0, R0, 0x3, RZ, 0xc0, !PT ;  /* 0x0000000300007812 */ /* 0x000fe200078ec0ff */
[----:B------:R-:W-:-:S05]  /*11f70*/  IMAD.MOV.U32 R7, RZ, RZ, RZ ;  /* 0x000000ffff077224 */ /* 0x000fca00078e00ff */
[----:B------:R-:W0:Y:S02]  /*11f80*/  SHFL.IDX PT, R0, R0, RZ, 0x1f ;  /* 0x00001fff00007589 */ /* 0x000e2400000e0000 */
[----:B0-----:R-:W-:Y:S02]  /*11f90*/  ISETP.NE.AND P0, PT, R0, RZ, PT ;  /* 0x000000ff0000720c */ /* 0x001fe40003f05270 */
[----:B--2---:R-:W-:-:S11]  /*11fa0*/  LOP3.LUT R2, R2, 0xfffffffd, RZ, 0xc0, !PT ;  /* 0xfffffffd02027812 */ /* 0x004fd600078ec0ff */
[----:B------:R-:W-:-:S05]  /*11fb0*/  @P0 LOP3.LUT R2, R2, 0x2, RZ, 0xfc, !PT ;  /* 0x0000000202020812 */ /* 0x000fca00078efcff */
[----:B------:R0:W-:Y:S01]  /*11fc0*/  STL [R1+0x1c], R2 ;  /* 0x00001c0201007387 */ /* 0x0001e20000100800 */
        /* <DEDUP_REMOVED lines=10> */
.L_x_753:
[----:B------:R-:W-:Y:S01]  /*12070*/  LOP3.LUT R0, R6, 0x1f, RZ, 0xc0, !PT ;  /* 0x0000001f06007812 */ /* 0x000fe200078ec0ff */
[----:B------:R-:W-:Y:S01]  /*12080*/  ULDC UR4, c[0x0][0xc3c] ;  /* 0x00030f0000047ab9 */ /* 0x000fe20000000800 */
[----:B------:R-:W-:Y:S01]  /*12090*/  IMAD.MOV.U32 R10, RZ, RZ, RZ ;  /* 0x000000ffff0a7224 */ /* 0x000fe200078e00ff */
[----:B------:R-:W1:Y:S01]  /*120a0*/  S2UR UR6, SR_CTAID.X ;  /* 0x00000000000679c3 */ /* 0x000e620000002500 */
[----:B------:R-:W-:Y:S01]  /*120b0*/  ISETP.NE.AND P0, PT, R0, 0x1f, PT ;  /* 0x0000001f0000780c */ /* 0x000fe20003f05270 */
[----:B------:R-:W-:-:S03]  /*120c0*/  ULDC UR5, c[0x0][0xc38] ;  /* 0x00030e0000057ab9 */ /* 0x000fc60000000800 */
[----:B------:R-:W-:-:S13]  /*120d0*/  ISETP.GE.OR P1, PT, R0, UR4, !P0 ;  /* 0x0000000400007c0c */ /* 0x000fda000c726670 */
[----:B0-----:R-:W0:Y:S08]  /*120e0*/  @!P1 LDC.64 R2, c[0x0][0xc80] ;  /* 0x00032000ff029b82 */ /* 0x001e300000000a00 */
[----:B------:R-:W2:Y:S01]  /*120f0*/  @!P1 LDC.64 R4, c[0x0][0xc78] ;  /* 0x00031e00ff049b82 */ /* 0x000ea20000000a00 */
[----:B0-----:R-:W-:-:S05]  /*12100*/  @!P1 IMAD.WIDE.U32 R2, R0, 0x4, R2 ;  /* 0x0000000400029825 */ /* 0x001fca00078e0002 */
        /* <DEDUP_REMOVED lines=27> */
[----:B------:R-:W-:Y:S01]  /*122c0*/  IMAD.MOV.U32 R11, RZ, RZ, R8 ;  /* 0x000000ffff0b7224 */ /* 0x000fe200078e0008 */
[----:B-1----:R-:W-:-:S13]  /*122d0*/  ISETP.GT.AND P6, PT, R8, UR6, PT ;  /* 0x0000000608007c0c */ /* 0x002fda000bfc4270 */
[----:B------:R-:W-:Y:S05]  /*122e0*/  @P6 BRA `(.L_x_755) ;  /* 0x0000000000a46947 */ /* 0x000fea0003800000 */
[----:B------:R-:W-:Y:S01]  /*122f0*/  IMAD.MOV.U32 R8, RZ, RZ, R11 ;  /* 0x000000ffff087224 */ /* 0x000fe200078e000b */
[----:B------:R-:W-:Y:S01]  /*12300*/  UMOV UR4, URZ ;  /* 0x0000003f00047c82 */ /* 0x000fe20008000000 */
[----:B------:R-:W-:-:S05]  /*12310*/  ULDC UR5, c[0x0][0xc38] ;  /* 0x00030e0000057ab9 */ /* 0x000fca0000000800 */
.L_x_757:
        /* <DEDUP_REMOVED lines=38> */
.L_x_755:
        /* <DEDUP_REMOVED lines=20> */
.L_x_758:
        /* <DEDUP_REMOVED lines=54> */
.L_x_756:
[----:B------:R-:W-:Y:S01]  /*12a20*/  IMAD.U32 R2, RZ, RZ, UR6 ;  /* 0x00000006ff027e24 */ /* 0x000fe2000f8e00ff */
[----:B------:R0:W-:Y:S04]  /*12a30*/  STL [R1+0x4], RZ ;  /* 0x000004ff01007387 */ /* 0x0001e80000100800 */
[----:B------:R0:W-:Y:S04]  /*12a40*/  STL [R1+0x8], RZ ;  /* 0x000008ff01007387 */ /* 0x0001e80000100800 */
[----:B------:R0:W-:Y:S02]  /*12a50*/  STL [R1], R2 ;  /* 0x0000000201007387 */ /* 0x0001e40000100800 */
.L_x_759:
[----:B------:R-:W2:Y:S04]  /*12a60*/  LDL R8, [R1] ;  /* 0x0000000001087983 */ /* 0x000ea80000100800 */
[----:B------:R-:W2:Y:S04]  /*12a70*/  LDL R9, [R1+0x4] ;  /* 0x0000040001097983 */ /* 0x000ea80000100800 */
[----:B------:R-:W2:Y:S04]  /*12a80*/  LDL R10, [R1+0x8] ;  /* 0x00000800010a7983 */ /* 0x000ea80000100800 */
[----:B------:R-:W2:Y:S01]  /*12a90*/  LDL R11, [R1+0xc] ;  /* 0x00000c00010b7983 */ /* 0x000ea20000100800 */
[----:B------:R-:W-:-:S13]  /*12aa0*/  ISETP.NE.AND P0, PT, R0, RZ, PT ;  /* 0x000000ff0000720c */ /* 0x000fda0003f05270 */
[----:B-1----:R-:W1:Y:S01]  /*12ab0*/  @!P0 S2R R3, SR_CgaCtaId ;  /* 0x0000000000038919 */ /* 0x002e620000008800 */
[----:B------:R-:W-:-:S04]  /*12ac0*/  @!P0 MOV R0, 0x400 ;  /* 0x0000040000008802 */ /* 0x000fc80000000f00 */
[----:B-1----:R-:W-:-:S05]  /*12ad0*/  @!P0 LEA R0, R3, R0, 0x18 ;  /* 0x0000000003008211 */ /* 0x002fca00078ec0ff */
[----:B--2---:R1:W-:Y:S01]  /*12ae0*/  @!P0 STS.128 [R0+0x228d0], R8 ;  /* 0x0228d00800008388 */ /* 0x0043e20000000c00 */
[----:B------:R-:W-:Y:S06]  /*12af0*/  BAR.ARV 0x5, 0x180 ;  /* 0x0146000000007b1d */ /* 0x000fec0000002000 */
.L_x_754:
[----:B-1----:R-:W3:Y:S01]  /*12b00*/  LDL R0, [R1+0xc] ;  /* 0x00000c0001007983 */ /* 0x002ee20000100800 */
[----:B------:R-:W-:Y:S01]  /*12b10*/  ULDC UR4, c[0x0][0xc3c] ;  /* 0x00030f0000047ab9 */ /* 0x000fe20000000800 */
[----:B------:R-:W-:Y:S01]  /*12b20*/  IMAD.MOV.U32 R19, RZ, RZ, RZ ;  /* 0x000000ffff137224 */ /* 0x000fe200078e00ff */
[----:B---3--:R-:W-:Y:S01]  /*12b30*/  ISETP.GE.AND P0, PT, R0, UR4, PT ;  /* 0x0000000400007c0c */ /* 0x008fe2000bf06270 */
[----:B------:R-:W-:-:S05]  /*12b40*/  IMAD.MOV.U32 R0, RZ, RZ, 0x1 ;  /* 0x00000001ff007424 */ /* 0x000fca00078e00ff */
[----:B------:R1:W-:Y:S04]  /*12b50*/  STL [R1+0x14], R0 ;  /* 0x0000140001007387 */ /* 0x0003e80000100800 */
[----:B------:R1:W-:Y:S03]  /*12b60*/  STL [R1+0x54], RZ ;  /* 0x000054ff01007387 */ /* 0x0003e60000100800 */
[----:B------:R-:W-:Y:S05]  /*12b70*/  @P0 BRA `(.L_x_760) ;  /* 0x0000006c001c0947 */ /* 0x000fea0003800000 */
[----:B------:R-:W3:Y:S01]  /*12b80*/  S2UR UR5, SR_CgaCtaId ;  /* 0x00000000000579c3 */ /* 0x000ee20000008800 */
[C---:B-1----:R-:W-:Y:S01]  /*12b90*/  IMAD.SHL.U32 R0, R6.reuse, 0x8, RZ ;  /* 0x0000000806007824 */ /* 0x042fe200078e00ff */
[----:B------:R-:W-:Y:S01]  /*12ba0*/  LOP3.LUT R4, R6, 0x7f, RZ, 0xc0, !PT ;  /* 0x0000007f06047812 */ /* 0x000fe200078ec0ff */
[----:B------:R-:W-:Y:S01]  /*12bb0*/  UMOV UR4, 0x400 ;  /* 0x0000040000047882 */ /* 0x000fe20000000000 */
[----:B------:R-:W-:Y:S01]  /*12bc0*/  BSSY B8, `(.L_x_760) ;  /* 0x00006c2000087945 */ /* 0x000fe20003800000 */
[----:B------:R-:W-:Y:S01]  /*12bd0*/  IMAD.MOV.U32 R19, RZ, RZ, RZ ;  /* 0x000000ffff137224 */ /* 0x000fe200078e00ff */
[----:B------:R-:W-:Y:S01]  /*12be0*/  LOP3.LUT R3, R0, 0x1f8, RZ, 0xc0, !PT ;  /* 0x000001f800037812 */ /* 0x000fe200078ec0ff */
[----:B0-----:R-:W-:Y:S01]  /*12bf0*/  IMAD.SHL.U32 R2, R4, 0x8, RZ ;  /* 0x0000000804027824 */ /* 0x001fe200078e00ff */
[----:B------:R-:W-:Y:S01]  /*12c00*/  ULDC.64 UR38, c[0x0][0x198] ;  /* 0x0000660000267ab9 */ /* 0x000fe20000000a00 */
[----:B------:R-:W-:Y:S01]  /*12c10*/  IMAD.MOV.U32 R0, RZ, RZ, 0x1 ;  /* 0x00000001ff007424 */ /* 0x000fe200078e00ff */
[----:B------:R-:W-:Y:S01]  /*12c20*/  LOP3.LUT R3, R3, 0x38, R6, 0x78, !PT ;  /* 0x0000003803037812 */ /* 0x000fe200078e7806 */
[----:B------:R-:W-:Y:S01]  /*12c30*/  IMAD.SHL.U32 R6, R6, 0x10, RZ ;  /* 0x0000001006067824 */ /* 0x000fe200078e00ff */
[----:B------:R-:W-:-:S02]  /*12c40*/  ULDC UR37, c[0x0][0xc] ;  /* 0x0000030000257ab9 */ /* 0x000fc40000000800 */
[----:B------:R-:W-:Y:S02]  /*12c50*/  LOP3.LUT R3, R3, 0x200, R2, 0xf8, !PT ;  /* 0x0000020003037812 */ /* 0x000fe400078ef802 */
[----:B------:R-:W-:-:S04]  /*12c60*/  SHF.R.U32.HI R2, RZ, 0x3, R4 ;  /* 0x00000003ff027819 */ /* 0x000fc80000011604 */
[----:B------:R-:W-:Y:S01]  /*12c70*/  LOP3.LUT R4, R2, 0x70, R6, 0xf8, !PT ;  /* 0x0000007002047812 */ /* 0x000fe200078ef806 */
[----:B---3--:R-:W-:-:S06]  /*12c80*/  ULEA UR4, UR5, UR4, 0x18 ;  /* 0x0000000405047291 */ /* 0x008fcc000f8ec03f */
[----:B------:R-:W-:-:S04]  /*12c90*/  IMAD.U32 R18, RZ, RZ, UR4 ;  /* 0x00000004ff127e24 */ /* 0x000fc8000f8e00ff */
[----:B------:R-:W-:-:S05]  /*12ca0*/  IMAD R2, R3, 0x2, R18 ;  /* 0x0000000203027824 */ /* 0x000fca00078e0212 */
[----:B------:R0:W-:Y:S04]  /*12cb0*/  STL [R1+0x34], R2 ;  /* 0x0000340201007387 */ /* 0x0001e80000100800 */
[----:B------:R0:W-:Y:S04]  /*12cc0*/  STL [R1+0x54], RZ ;  /* 0x000054ff01007387 */ /* 0x0001e80000100800 */
[----:B------:R0:W-:Y:S04]  /*12cd0*/  STL [R1+0x18], R0 ;  /* 0x0000180001007387 */ /* 0x0001e80000100800 */
[----:B------:R0:W-:Y:S04]  /*12ce0*/  STL [R1+0x10], RZ ;  /* 0x000010ff01007387 */ /* 0x0001e80000100800 */
[----:B------:R0:W-:Y:S02]  /*12cf0*/  STL [R1+0x14], R0 ;  /* 0x0000140001007387 */ /* 0x0001e40000100800 */
.L_x_902:
[----:B0--3--:R-:W3:Y:S01]  /*12d00*/  LDL R0, [R1+0xc] ;  /* 0x00000c0001007983 */ /* 0x009ee20000100800 */
[----:B-1----:R-:W3:Y:S01]  /*12d10*/  LDC.64 R2, c[0x0][0xc88] ;  /* 0x00032200ff027b82 */ /* 0x002ee20000000a00 */
[----:B------:R-:W-:Y:S05]  /*12d20*/  YIELD ;  /* 0x0000000000007946 */ /* 0x000fea0003800000 */
[----:B------:R-:W-:Y:S01]  /*12d30*/  ULDC.64 UR4, c[0x0][0xa28] ;  /* 0x00028a0000047ab9 */ /* 0x000fe20000000a00 */
[----:B--2---:R-:W-:Y:S02]  /*12d40*/  CS2R R8, SRZ ;  /* 0x0000000000087805 */ /* 0x004fe4000001ff00 */
[----:B------:R-:W-:Y:S01]  /*12d50*/  ISETP.NE.U32.AND P0, PT, RZ, UR4, PT ;  /* 0x00000004ff007c0c */ /* 0x000fe2000bf05070 */
[----:B------:R-:W-:Y:S01]  /*12d60*/  ULDC.64 UR10, c[0x0][0xa18] ;  /* 0x00028600000a7ab9 */ /* 0x000fe20000000a00 */
[----:B------:R-:W-:Y:S01]  /*12d70*/  ULDC.64 UR8, c[0x0][0xa10] ;  /* 0x0002840000087ab9 */ /* 0x000fe20000000a00 */
[----:B------:R-:W-:Y:S01]  /*12d80*/  ULDC.64 UR6, c[0x0][0xa08] ;  /* 0x0002820000067ab9 */ /* 0x000fe20000000a00 */
[----:B---3--:R-:W-:-:S05]  /*12d90*/  IMAD.WIDE R2, R0, 0x4, R2 ;  /* 0x0000000400027825 */ /* 0x008fca00078e0202 */
[----:B------:R-:W2:Y:S01]  /*12da0*/  LDG.E R13, desc[UR40][R2.64] ;  /* 0x00000028020d7981 */ /* 0x000ea2000c1e1900 */
[----:B------:R-:W-:Y:S02]  /*12db0*/  ISETP.NE.AND.EX P0, PT, RZ, UR5, PT, P0 ;  /* 0x00000005ff007c0c */ /* 0x000fe4000bf05300 */
        /* <DEDUP_REMOVED lines=14> */
[----:B------:R-:W-:Y:S01]  /*12ea0*/  ISETP.NE.U32.AND P0, PT, RZ, UR6, PT ;  /* 0x00000006ff007c0c */ /* 0x000fe2000bf05070 */
[----:B0-----:R-:W-:Y:S01]  /*12eb0*/  IMAD.MOV.U32 R0, RZ, RZ, RZ ;  /* 0x000000ffff007224 */ /* 0x001fe200078e00ff */
[----:B------:R-:W-:Y:S02]  /*12ec0*/  ISETP.NE.U32.AND P2, PT, RZ, UR8, PT ;  /* 0x00000008ff007c0c */ /* 0x000fe4000bf45070 */
[C---:B------:R-:W-:Y:S02]  /*12ed0*/  IADD3 R6, P5, R17.reuse, UR6, RZ ;  /* 0x0000000611067c10 */ /* 0x040fe4000ffbe0ff */
[----:B-1----:R-:W-:-:S02]  /*12ee0*/  IADD3 R2, P4, R17, UR4, RZ ;  /* 0x0000000411027c10 */ /* 0x002fc4000ff9e0ff */
[----:B------:R-:W-:Y:S02]  /*12ef0*/  ISETP.NE.AND.EX P3, PT, RZ, UR11, PT, P3 ;  /* 0x0000000bff007c0c */ /* 0x000fe4000bf65330 */
[C---:B------:R-:W-:Y:S02]  /*12f00*/  IADD3.X R3, R14.reuse, UR5, RZ, P4, !PT ;  /* 0x000000050e037c10 */ /* 0x040fe4000a7fe4ff */
[----:B------:R-:W-:Y:S02]  /*12f10*/  IADD3 R4, P4, R17, UR8, RZ ;  /* 0x0000000811047c10 */ /* 0x000fe4000ff9e0ff */
[----:B------:R-:W-:Y:S01]  /*12f20*/  ISETP.NE.AND.EX P0, PT, RZ, UR7, PT, P0 ;  /* 0x00000007ff007c0c */ /* 0x000fe2000bf05300 */
[----:B------:R-:W2:Y:S01]  /*12f30*/  @P1 LDG.E R9, desc[UR40][R2.64] ;  /* 0x0000002802091981 */ /* 0x000ea2000c1e1900 */
[----:B------:R-:W-:Y:S01]  /*12f40*/  IADD3.X R5, R14, UR9, RZ, P4, !PT ;  /* 0x000000090e057c10 */ /* 0x000fe2000a7fe4ff */
[----:B------:R-:W-:Y:S01]  /*12f50*/  ULDC UR4, c[0x0][0x288] ;  /* 0x0000a20000047ab9 */ /* 0x000fe20000000800 */
[----:B------:R-:W-:-:S02]  /*12f60*/  ISETP.NE.AND.EX P2, PT, RZ, UR9, PT, P2 ;  /* 0x00000009ff007c0c */ /* 0x000fc4000bf45320 */
[----:B------:R-:W-:Y:S02]  /*12f70*/  IADD3.X R7, R14, UR7, RZ, P5, !PT ;  /* 0x000000070e077c10 */ /* 0x000fe4000affe4ff */
[----:B------:R-:W-:-:S04]  /*12f80*/  @P3 IADD3 R10, P4, R17, UR10, RZ ;  /* 0x0000000a110a3c10 */ /* 0x000fc8000ff9e0ff */
[----:B------:R-:W-:Y:S01]  /*12f90*/  @P3 IADD3.X R11, R14, UR11, RZ, P4, !PT ;  /* 0x0000000b0e0b3c10 */ /* 0x000fe2000a7fe4ff */
[----:B------:R-:W5:Y:S04]  /*12fa0*/  @P0 LDG.E R12, desc[UR40][R6.64] ;  /* 0x00000028060c0981 */ /* 0x000f68000c1e1900 */
[----:B------:R-:W5:Y:S04]  /*12fb0*/  @P2 LDG.E R0, desc[UR40][R4.64] ;  /* 0x0000002804002981 */ /* 0x000f68000c1e1900 */
[----:B--2---:R0:W-:Y:S02]  /*12fc0*/  STL [R1+0x48], R9 ;  /* 0x0000480901007387 */ /* 0x0041e40000100800 */
[----:B0-----:R-:W-:Y:S01]  /*12fd0*/  IMAD.U32 R9, RZ, RZ, UR4 ;  /* 0x00000004ff097e24 */ /* 0x001fe2000f8e00ff */
[----:B------:R-:W-:-:S05]  /*12fe0*/  ULDC.64 UR4, c[0x0][0x418] ;  /* 0x0001060000047ab9 */ /* 0x000fca0000000a00 */
[----:B------:R0:W2:Y:S01]  /*12ff0*/  @P3 LDG.E R9, desc[UR40][R10.64] ;  /* 0x000000280a093981 */ /* 0x0000a2000c1e1900 */
[----:B------:R-:W-:-:S03]  /*13000*/  UISETP.NE.U32.AND UP0, UPT, UR4, URZ, UPT ;  /* 0x0000003f0400728c */ /* 0x000fc6000bf05070 */
[----:B------:R-:W-:Y:S01]  /*13010*/  ULDC UR4, c[0x0][0x424] ;  /* 0x0001090000047ab9 */ /* 0x000fe20000000800 */
[----:B------:R-:W-:-:S03]  /*13020*/  UISETP.NE.AND.EX UP0, UPT, UR5, URZ, UPT, UP0 ;  /* 0x0000003f0500728c */ /* 0x000fc6000bf05300 */
[----:B------:R-:W-:Y:S01]  /*13030*/  ULDC UR5, c[0x0][0x2f0] ;  /* 0x0000bc0000057ab9 */ /* 0x000fe20000000800 */
[----:B------:R-:W-:-:S04]  /*13040*/  USEL UR4, UR4, 0x1, UP0 ;  /* 0x0000000104047887 */ /* 0x000fc80008000000 */
[----:B------:R-:W-:-:S03]  /*13050*/  UIMAD UR4, UR4, UR5, URZ ;  /* 0x00000005040472a4 */ /* 0x000fc6000f8e023f */
[----:B------:R-:W-:Y:S02]  /*13060*/  ULDC UR5, c[0x0][0x348] ;  /* 0x0000d20000057ab9 */ /* 0x000fe40000000800 */
[----:B0-----:R-:W-:Y:S01]  /*13070*/  IMAD.U32 R11, RZ, RZ, UR5 ;  /* 0x00000005ff0b7e24 */ /* 0x001fe2000f8e00ff */
[----:B--2---:R0:W-:Y:S02]  /*13080*/  STL [R1+0x58], R9 ;  /* 0x0000580901007387 */ /* 0x0041e40000100800 */
[----:B0-----:R-:W-:Y:S01]  /*13090*/  IMAD.U32 R9, RZ, RZ, UR4 ;  /* 0x00000004ff097e24 */ /* 0x001fe2000f8e00ff */
[----:B------:R-:W-:Y:S06]  /*130a0*/  @P3 BRA `(.L_x_761) ;  /* 0x0000000000143947 */ /* 0x000fec0003800000 */
[----:B------:R-:W-:Y:S05]  /*130b0*/  @!P1 BRA `(.L_x_761) ;  /* 0x0000000000109947 */ /* 0x000fea0003800000 */
[----:B------:R-:W2:Y:S04]  /*130c0*/  LDG.E R10, desc[UR40][R2.64] ;  /* 0x00000028020a7981 */ /* 0x000ea8000c1e1900 */
[----:B------:R-:W2:Y:S02]  /*130d0*/  LDG.E R2, desc[UR40][R2.64+0x4] ;  /* 0x0000042802027981 */ /* 0x000ea4000c1e1900 */
[----:B--2---:R-:W-:-:S05]  /*130e0*/  IMAD.IADD R2, R2, 0x1, -R10 ;  /* 0x0000000102027824 */ /* 0x004fca00078e0a0a */
[----:B------:R0:W-:Y:S02]  /*130f0*/  STL [R1+0x58], R2 ;  /* 0x0000580201007387 */ /* 0x0001e40000100800 */
.L_x_761:
[----:B------:R-:W2:Y:S01]  /*13100*/  LDL.LU R3, [R1+0x8] ;  /* 0x0000080001037983 */ /* 0x000ea20000300800 */
[----:B------:R-:W-:Y:S02]  /*13110*/  ULDC.64 UR4, c[0x0][0xa20] ;  /* 0x0002880000047ab9 */ /* 0x000fe40000000a00 */
[----:B------:R-:W-:Y:S01]  /*13120*/  ISETP.NE.U32.AND P1, PT, RZ, UR4, PT ;  /* 0x00000004ff007c0c */ /* 0x000fe2000bf25070 */
[----:B------:R1:W-:Y:S03]  /*13130*/  STL [R1+0x8], R13 ;  /* 0x0000080d01007387 */ /* 0x0003e60000100800 */
[----:B------:R-:W-:Y:S02]  /*13140*/  ISETP.NE.AND.EX P1, PT, RZ, UR5, PT, P1 ;  /* 0x00000005ff007c0c */ /* 0x000fe4000bf25310 */
[C---:B--2---:R-:W-:Y:S02]  /*13150*/  LOP3.LUT R10, R3.reuse, 0xff000000, RZ, 0xc0, !PT ;  /* 0xff000000030a7812 */ /* 0x044fe400078ec0ff */
[----:B0-----:R-:W-:-:S02]  /*13160*/  LOP3.LUT R2, R3, 0xff0000, RZ, 0xc0, !PT ;  /* 0x00ff000003027812 */ /* 0x001fc400078ec0ff */
[----:B------:R-:W-:Y:S02]  /*13170*/  SHF.R.U32.HI R10, RZ, 0x8, R10 ;  /* 0x00000008ff0a7819 */ /* 0x000fe4000001160a */
[----:B------:R-:W-:Y:S02]  /*13180*/  LOP3.LUT R16, R3, 0xffff, RZ, 0xc0, !PT ;  /* 0x0000ffff03107812 */ /* 0x000fe400078ec0ff */
[----:B------:R-:W-:Y:S01]  /*13190*/  LEA.HI R10, R2, R10, RZ, 0x10 ;  /* 0x0000000a020a7211 */ /* 0x000fe200078f80ff */
[----:B-----5:R-:W-:-:S05]  /*131a0*/  IMAD.IADD R2, R12, 0x1, R8 ;  /* 0x000000010c027824 */ /* 0x020fca00078e0208 */
[----:B------:R1:W-:Y:S01]  /*131b0*/  STL [R1+0x24], R2 ;  /* 0x0000240201007387 */ /* 0x0003e20000100800 */
[----:B------:R-:W-:Y:S05]  /*131c0*/  @!P1 BRA `(.L_x_762) ;  /* 0x0000000000109947 */ /* 0x000fea0003800000 */
[----:B-1----:R-:W-:-:S04]  /*131d0*/  IADD3 R2, P0, R17, UR4, RZ ;  /* 0x0000000411027c10 */ /* 0x002fc8000ff1e0ff */
[----:B------:R-:W-:-:S05]  /*131e0*/  IADD3.X R3, R14, UR5, RZ, P0, !PT ;  /* 0x000000050e037c10 */ /* 0x000fca00087fe4ff */
[----:B------:R0:W5:Y:S01]  /*131f0*/  LDG.E R9, desc[UR40][R2.64] ;  /* 0x0000002802097981 */ /* 0x000162000c1e1900 */
[----:B------:R-:W-:Y:S05]  /*13200*/  BRA `(.L_x_763) ;  /* 0x0000000000107947 */ /* 0x000fea0003800000 */
.L_x_762:
[----:B------:R-:W-:Y:S05]  /*13210*/  @!P0 BRA `(.L_x_763) ;  /* 0x00000000000c8947 */ /* 0x000fea0003800000 */
[----:B------:R-:W2:Y:S04]  /*13220*/  LDG.E R9, desc[UR40][R6.64] ;  /* 0x0000002806097981 */ /* 0x000ea8000c1e1900 */
[----:B------:R-:W2:Y:S02]  /*13230*/  LDG.E R6, desc[UR40][R6.64+0x4] ;  /* 0x0000042806067981 */ /* 0x000ea4000c1e1900 */
[----:B--2---:R-:W-:-:S07]  /*13240*/  IMAD.IADD R9, R6, 0x1, -R9 ;  /* 0x0000000106097824 */ /* 0x004fce00078e0a09 */
.L_x_763:
[----:B01----:R-:W2:Y:S01]  /*13250*/  @P2 LDG.E R2, desc[UR40][R4.64] ;  /* 0x0000002804022981 */ /* 0x003ea2000c1e1900 */
[----:B-----5:R-:W-:-:S03]  /*13260*/  IMAD.IADD R6, R9, 0x1, -R8 ;  /* 0x0000000109067824 */ /* 0x020fc600078e0a08 */
[----:B------:R-:W2:Y:S01]  /*13270*/  @P2 LDG.E R4, desc[UR40][R4.64+0x4] ;  /* 0x0000042804042981 */ /* 0x000ea2000c1e1900 */
[----:B------:R-:W-:Y:S01]  /*13280*/  LOP3.LUT R14, R10, 0xff, RZ, 0xc0, !PT ;  /* 0x000000ff0a0e7812 */ /* 0x000fe200078ec0ff */
[----:B------:R-:W-:Y:S01]  /*13290*/  BSSY B0, `(.L_x_764) ;  /* 0x000002a000007945 */ /* 0x000fe20003800000 */
[----:B------:R-:W-:Y:S01]  /*132a0*/  SHF.R.U32.HI R10, RZ, 0x10, R10 ;  /* 0x00000010ff0a7819 */ /* 0x000fe2000001160a */
[----:B--2---:R-:W-:-:S04]  /*132b0*/  @P2 IMAD.IADD R11, R4, 0x1, -R2 ;  /* 0x00000001040b2824 */ /* 0x004fc800078e0a02 */
[----:B------:R-:W-:-:S04]  /*132c0*/  IMAD.IADD R3, R6, 0x1, R11 ;  /* 0x0000000106037824 */ /* 0x000fc800078e020b */
[----:B------:R-:W-:-:S04]  /*132d0*/  VIADD R2, R3, 0x5f ;  /* 0x0000005f03027836 */ /* 0x000fc80000000000 */
[----:B------:R-:W-:Y:S01]  /*132e0*/  IMAD.HI R2, R2, 0x2aaaaaab, RZ ;  /* 0x2aaaaaab02027827 */ /* 0x000fe200078e02ff */
[----:B------:R-:W-:-:S04]  /*132f0*/  ISETP.GE.AND P1, PT, R3, 0x1, PT ;  /* 0x000000010300780c */ /* 0x000fc80003f26270 */
[----:B------:R-:W-:-:S04]  /*13300*/  SHF.R.U32.HI R3, RZ, 0x1f, R2 ;  /* 0x0000001fff037819 */ /* 0x000fc80000011602 */
[----:B------:R-:W-:-:S05]  /*13310*/  LEA.HI.SX32 R12, R2, R3, 0x1c ;  /* 0x00000003020c7211 */ /* 0x000fca00078fe2ff */
[----:B------:R0:W-:Y:S04]  /*13320*/  STL [R1+0x38], R12 ;  /* 0x0000380c01007387 */ /* 0x0001e80000100800 */
[----:B------:R0:W-:Y:S01]  /*13330*/  STL [R1+0x5c], R14 ;  /* 0x00005c0e01007387 */ /* 0x0001e20000100800 */
[----:B------:R-:W-:Y:S01]  /*13340*/  IMAD.MOV.U32 R4, RZ, RZ, RZ ;  /* 0x000000ffff047224 */ /* 0x000fe200078e00ff */
[----:B------:R-:W-:Y:S06]  /*13350*/  @!P1 BRA `(.L_x_765) ;  /* 0x0000000000749947 */ /* 0x000fec0003800000 */
[----:B------:R-:W-:Y:S01]  /*13360*/  ISETP.NE.AND P0, PT, R10, RZ, PT ;  /* 0x000000ff0a00720c */ /* 0x000fe20003f05270 */
[----:B------:R-:W-:-:S03]  /*13370*/  ULDC UR4, c[0x0][0x9f0] ;  /* 0x00027c0000047ab9 */ /* 0x000fc60000000800 */
[----:B------:R-:W-:-:S04]  /*13380*/  SEL R2, R10, UR4, P0 ;  /* 0x000000040a027c07 */ /* 0x000fc80008000000 */
[----:B------:R-:W-:Y:S02]  /*13390*/  IABS R3, R2 ;  /* 0x0000000200037213 */ /* 0x000fe40000000000 */
[----:B------:R-:W-:Y:S02]  /*133a0*/  IADD3 R7, R2, -0x1, R12 ;  /* 0xffffffff02077810 */ /* 0x000fe40007ffe00c */
[----:B------:R-:W1:Y:S08]  /*133b0*/  I2F.RP R4, R3 ;  /* 0x0000000300047306 */ /* 0x000e700000209400 */
[----:B-1----:R-:W1:Y:S02]  /*133c0*/  MUFU.RCP R4, R4 ;  /* 0x0000000400047308 */ /* 0x002e640000001000 */
[----:B-1----:R-:W-:-:S06]  /*133d0*/  VIADD R4, R4, 0xffffffe ;  /* 0x0ffffffe04047836 */ /* 0x002fcc0000000000 */
[----:B------:R1:W2:Y:S02]  /*133e0*/  F2I.FTZ.U32.TRUNC.NTZ R5, R4 ;  /* 0x0000000400057305 */ /* 0x0002a4000021f000 */
[----:B-1----:R-:W-:-:S04]  /*133f0*/  LOP3.LUT R4, R7, R2, RZ, 0x3c, !PT ;  /* 0x0000000207047212 */ /* 0x002fc800078e3cff */
[----:B------:R-:W-:Y:S01]  /*13400*/  ISETP.GE.AND P4, PT, R4, RZ, PT ;  /* 0x000000ff0400720c */ /* 0x000fe20003f86270 */
[----:B--2---:R-:W-:-:S04]  /*13410*/  IMAD.MOV R4, RZ, RZ, -R5 ;  /* 0x000000ffff047224 */ /* 0x004fc800078e0a05 */
[----:B------:R-:W-:Y:S02]  /*13420*/  IMAD R8, R4, R3, RZ ;  /* 0x0000000304087224 */ /* 0x000fe400078e02ff */
[----:B------:R-:W-:-:S04]  /*13430*/  IMAD.MOV.U32 R4, RZ, RZ, RZ ;  /* 0x000000ffff047224 */ /* 0x000fc800078e00ff */
[----:B------:R-:W-:Y:S01]  /*13440*/  IMAD.HI.U32 R8, R5, R8, R4 ;  /* 0x0000000805087227 */ /* 0x000fe200078e0004 */
[----:B------:R-:W-:Y:S02]  /*13450*/  IABS R4, R2 ;  /* 0x0000000200047213 */ /* 0x000fe40000000000 */
[----:B------:R-:W-:-:S03]  /*13460*/  IABS R5, R7 ;  /* 0x0000000700057213 */ /* 0x000fc60000000000 */
[----:B------:R-:W-:-:S04]  /*13470*/  IMAD.MOV R4, RZ, RZ, -R4 ;  /* 0x000000ffff047224 */ /* 0x000fc800078e0a04 */
[----:B------:R-:W-:Y:S02]  /*13480*/  IMAD.MOV.U32 R7, RZ, RZ, R4 ;  /* 0x000000ffff077224 */ /* 0x000fe400078e0004 */
        /* <DEDUP_REMOVED lines=9> */
[----:B------:R-:W-:-:S07]  /*13520*/  @!P3 LOP3.LUT R4, RZ, R2, RZ, 0x33, !PT ;  /* 0x00000002ff04b212 */ /* 0x000fce00078e33ff */
.L_x_765:
[----:B------:R-:W-:Y:S05]  /*13530*/  BSYNC B0 ;  /* 0x0000000000007941 */ /* 0x000fea0003800000 */
.L_x_764:
[-C--:B------:R-:W-:Y:S01]  /*13540*/  IMAD R2, R14, R4.reuse, RZ ;  /* 0x000000040e027224 */ /* 0x080fe200078e02ff */
[----:B------:R-:W-:Y:S04]  /*13550*/  BSSY B0, `(.L_x_766) ;  /* 0x0000141000007945 */ /* 0x000fe80003800000 */
[C---:B------:R-:W-:Y:S01]  /*13560*/  VIADDMNMX R4, R2.reuse, R4, R12, PT ;  /* 0x0000000402047246 */ /* 0x040fe2000380010c */
[----:B------:R-:W-:-:S04]  /*13570*/  IMAD R2, R2, 0x60, -R6 ;  /* 0x0000006002027824 */ /* 0x000fc800078e0a06 */
[----:B------:R-:W-:Y:S01]  /*13580*/  IMAD R6, R4, 0x60, -R6 ;  /* 0x0000006004067824 */ /* 0x000fe200078e0a06 */
[----:B------:R-:W-:-:S04]  /*13590*/  VIMNMX R2, RZ, R2, !PT ;  /* 0x00000002ff027248 */ /* 0x000fc80007fe0100 */
[----:B------:R-:W-:-:S04]  /*135a0*/  VIMNMX R11, R6, R11, PT ;  /* 0x0000000b060b7248 */ /* 0x000fc80003fe0100 */
[----:B------:R-:W-:Y:S01]  /*135b0*/  ISETP.GT.AND P0, PT, R11, R2, PT ;  /* 0x000000020b00720c */ /* 0x000fe20003f04270 */
[----:B------:R-:W-:-:S05]  /*135c0*/  IMAD.WIDE.U32 R2, R2, -0x55555555, RZ ;  /* 0xaaaaaaab02027825 */ /* 0x000fca00078e00ff */
[----:B------:R-:W-:-:S05]  /*135d0*/  SHF.R.U32.HI R3, RZ, 0x6, R3 ;  /* 0x00000006ff037819 */ /* 0x000fca0000011603 */
[----:B------:R-:W-:Y:S02]  /*135e0*/  IMAD.MOV.U32 R8, RZ, RZ, R3 ;  /* 0x000000ffff087224 */ /* 0x000fe400078e0003 */
[----:B------:R-:W-:-:S04]  /*135f0*/  @P0 VIADD R11, R11, 0x5f ;  /* 0x0000005f0b0b0836 */ /* 0x000fc80000000000 */
[----:B------:R-:W-:-:S05]  /*13600*/  @P0 IMAD.HI R2, R11, 0x2aaaaaab, RZ ;  /* 0x2aaaaaab0b020827 */ /* 0x000fca00078e02ff */
[----:B------:R-:W-:-:S04]  /*13610*/  @P0 SHF.R.U32.HI R4, RZ, 0x1f, R2 ;  /* 0x0000001fff040819 */ /* 0x000fc80000011602 */
[----:B------:R-:W-:Y:S02]  /*13620*/  @P0 LEA.HI.SX32 R8, R2, R4, 0x1c ;  /* 0x0000000402080211 */ /* 0x000fe400078fe2ff */
[----:B------:R-:W-:Y:S02]  /*13630*/  PLOP3.LUT P0, PT, PT, PT, PT, 0x80, 0x0 ;  /* 0x000000000000781c */ /* 0x000fe40003f0f070 */
[----:B------:R-:W-:-:S13]  /*13640*/  ISETP.GT.AND P3, PT, R8, R3, PT ;  /* 0x000000030800720c */ /* 0x000fda0003f64270 */
[----:B------:R-:W-:Y:S05]  /*13650*/  @!P3 BRA `(.L_x_767) ;  /* 0x0000001000c0b947 */ /* 0x000fea0003800000 */
[----:B------:R-:W-:Y:S01]  /*13660*/  UMOV UR4, 0xffffffff ;  /* 0xffffffff00047882 */ /* 0x000fe20000000000 */
[----:B------:R-:W-:Y:S02]  /*13670*/  SEL R2, R13, RZ, !P2 ;  /* 0x000000ff0d027207 */ /* 0x000fe40005000000 */
[----:B------:R-:W-:Y:S05]  /*13680*/  BRA.DIV UR4, `(.L_x_768) ;  /* 0x0000007604a47947 */ /* 0x000fea000b800000 */
[----:B------:R-:W1:Y:S02]  /*13690*/  S2R R4, SR_TID.X ;  /* 0x0000000000047919 */ /* 0x000e640000002100 */
[----:B-1----:R-:W-:-:S04]  /*136a0*/  SHF.R.U32.HI R4, RZ, 0x5, R4 ;  /* 0x00000005ff047819 */ /* 0x002fc80000011604 */
[----:B------:R-:W-:-:S05]  /*136b0*/  LOP3.LUT R4, R4, 0x3, RZ, 0xc0, !PT ;  /* 0x0000000304047812 */ /* 0x000fca00078ec0ff */
[----:B0-----:R0:W1:Y:S02]  /*136c0*/  SHFL.IDX PT, R14, R4, RZ, 0x1f ;  /* 0x00001fff040e7589 */ /* 0x00106400000e0000 */
.L_x_973:
[----:B-1----:R-:W-:Y:S02]  /*136d0*/  ISETP.NE.AND P0, PT, R14, RZ, PT ;  /* 0x000000ff0e00720c */ /* 0x002fe40003f05270 */
[----:B------:R-:W-:-:S11]  /*136e0*/  PLOP3.LUT P6, PT, PT, PT, PT, 0x8, 0x0 ;  /* 0x000000000000781c */ /* 0x000fd60003fce170 */
[----:B------:R-:W-:Y:S05]  /*136f0*/  @P0 BRA `(.L_x_769) ;  /* 0x00000000000c0947 */ /* 0x000fea0003800000 */
[----:B------:R-:W-:-:S03]  /*13700*/  UMOV UR4, 0xffffffff ;  /* 0xffffffff00047882 */ /* 0x000fc60000000000 */
[----:B------:R-:W-:Y:S05]  /*13710*/  BRA.DIV UR4, `(.L_x_770) ;  /* 0x0000007604b47947 */ /* 0x000fea000b800000 */
[----:B------:R-:W-:-:S13]  /*13720*/  ELECT P6, URZ, PT ;  /* 0x00000000003f782f */ /* 0x000fda00038c0000 */
.L_x_769:
[----:B0-----:R-:W2:Y:S01]  /*13730*/  LDL R4, [R1+0x54] ;  /* 0x0000540001047983 */ /* 0x001ea20000100800 */
[----:B------:R-:W-:Y:S01]  /*13740*/  BSSY B1, `(.L_x_771) ;  /* 0x0000008000017945 */ /* 0x000fe20003800000 */
[----:B--2---:R-:W-:-:S05]  /*13750*/  VIADD R4, R4, 0x1 ;  /* 0x0000000104047836 */ /* 0x004fca0000000000 */
[----:B------:R-:W-:-:S04]  /*13760*/  LEA.HI R5, R4, R4, RZ, 0x1 ;  /* 0x0000000404057211 */ /* 0x000fc800078f08ff */
[----:B------:R-:W-:-:S05]  /*13770*/  LOP3.LUT R5, R5, 0xfffffffe, RZ, 0xc0, !PT ;  /* 0xfffffffe05057812 */ /* 0x000fca00078ec0ff */
[----:B------:R-:W-:-:S05]  /*13780*/  IMAD.IADD R4, R4, 0x1, -R5 ;  /* 0x0000000104047824 */ /* 0x000fca00078e0a05 */
[----:B------:R-:W-:-:S04]  /*13790*/  SHF.L.U32 R4, R4, 0x1f, RZ ;  /* 0x0000001f04047819 */ /* 0x000fc800000006ff */
[----:B------:R-:W0:Y:S02]  /*137a0*/  SYNCS.PHASECHK.TRANS64.TRYWAIT P0, [R18+URZ+0x22820], R4 ;  /* 0x02282004120075a7 */ /* 0x000e24000800017f */
[----:B0-----:R-:W-:Y:S05]  /*137b0*/  @!P0 BRA `(.L_x_772) ;  /* 0x0000007400ac8947 */ /* 0x001fea0003800000 */
.L_x_976:
[----:B------:R-:W-:Y:S05]  /*137c0*/  BSYNC B1 ;  /* 0x0000000000017941 */ /* 0x000fea0003800000 */
.L_x_771:
[----:B------:R-:W-:Y:S04]  /*137d0*/  BSSY B1, `(.L_x_773) ;  /* 0x000007f000017945 */ /* 0x000fe80003800000 */
[----:B------:R-:W-:Y:S05]  /*137e0*/  @!P6 BRA `(.L_x_774) ;  /* 0x0000000400f4e947 */ /* 0x000fea0003800000 */
[----:B------:R-:W0:Y:S04]  /*137f0*/  LDL R7, [R1+0x10] ;  /* 0x0000100001077983 */ /* 0x000e280000100800 */
[----:B------:R-:W2:Y:S01]  /*13800*/  LDL R6, [R1+0x18] ;  /* 0x0000180001067983 */ /* 0x000ea20000100800 */
[----:B------:R-:W-:Y:S01]  /*13810*/  BSSY B2, `(.L_x_775) ;  /* 0x0000008000027945 */ /* 0x000fe20003800000 */
[----:B------:R-:W1:Y:S02]  /*13820*/  S2R R5, SR_TID.X ;  /* 0x0000000000057919 */ /* 0x000e640000002100 */
[----:B-1----:R-:W-:-:S04]  /*13830*/  LOP3.LUT R5, R5, 0x7f, RZ, 0xc0, !PT ;  /* 0x0000007f05057812 */ /* 0x002fc800078ec0ff */
[----:B------:R-:W-:Y:S01]  /*13840*/  ISETP.NE.AND P2, PT, R5, RZ, PT ;  /* 0x000000ff0500720c */ /* 0x000fe20003f45270 */
[----:B0-----:R-:W-:Y:S01]  /*13850*/  IMAD R4, R7, 0x8, R18 ;  /* 0x0000000807047824 */ /* 0x001fe200078e0212 */
[----:B--2---:R-:W-:-:S04]  /*13860*/  SHF.L.U32 R9, R6, 0x1f, RZ ;  /* 0x0000001f06097819 */ /* 0x004fc800000006ff */
[----:B------:R-:W0:Y:S02]  /*13870*/  SYNCS.PHASECHK.TRANS64.TRYWAIT P0, [R4+URZ+0x228a0], R9 ;  /* 0x0228a009040075a7 */ /* 0x000e24000800017f */
[----:B0-----:R-:W-:Y:S05]  /*13880*/  @!P0 BRA `(.L_x_776) ;  /* 0x00000074008c8947 */ /* 0x001fea0003800000 */
.L_x_977:
[----:B------:R-:W-:Y:S05]  /*13890*/  BSYNC B2 ;  /* 0x0000000000027941 */ /* 0x000fea0003800000 */
.L_x_775:
[----:B------:R-:W-:Y:S04]  /*138a0*/  BSSY B2, `(.L_x_777) ;  /* 0x0000009000027945 */ /* 0x000fe80003800000 */
[----:B------:R-:W-:Y:S05]  /*138b0*/  @P2 BRA `(.L_x_778) ;  /* 0x00000000001c2947 */ /* 0x000fea0003800000 */
[----:B------:R-:W1:Y:S01]  /*138c0*/  S2R R6, SR_TID.X ;  /* 0x0000000000067919 */ /* 0x000e620000002100 */
[----:B------:R-:W-:-:S04]  /*138d0*/  IMAD.MOV.U32 R5, RZ, RZ, 0x3000 ;  /* 0x00003000ff057424 */ /* 0x000fc800078e00ff */
[----:B------:R2:W-:Y:S01]  /*138e0*/  SYNCS.ARRIVE.TRANS64 RZ, [R4+URZ+0x22890], R5 ;  /* 0x0228900504ff79a7 */ /* 0x0005e2000800003f */
[----:B-1----:R-:W-:-:S04]  /*138f0*/  LOP3.LUT R6, R6, 0x1f, RZ, 0xc0, !PT ;  /* 0x0000001f06067812 */ /* 0x002fc800078ec0ff */
[----:B------:R-:W-:-:S13]  /*13900*/  ISETP.NE.AND P0, PT, R6, RZ, PT ;  /* 0x000000ff0600720c */ /* 0x000fda0003f05270 */
[----:B--2---:R-:W-:Y:S05]  /*13910*/  @!P0 BRA `(.L_x_778) ;  /* 0x0000000000048947 */ /* 0x004fea0003800000 */
[----:B------:R-:W-:Y:S01]  /*13920*/  BPT.TRAP 0x1 ;  /* 0x000000040000795c */ /* 0x000fe20000300000 */
.L_x_778:
[----:B------:R-:W-:Y:S05]  /*13930*/  BSYNC B2 ;  /* 0x0000000000027941 */ /* 0x000fea0003800000 */
.L_x_777:
[----:B------:R-:W2:Y:S01]  /*13940*/  LDL R6, [R1+0x10] ;  /* 0x0000100001067983 */ /* 0x000ea20000100800 */
[----:B------:R-:W-:Y:S01]  /*13950*/  IMAD.MOV.U32 R11, RZ, RZ, RZ ;  /* 0x000000ffff0b7224 */ /* 0x000fe200078e00ff */
[----:B------:R-:W-:Y:S01]  /*13960*/  UIADD3 UR4, UP0, UR38, 0x570, URZ ;  /* 0x0000057026047890 */ /* 0x000fe2000ff1e03f */
[----:B------:R-:W-:Y:S01]  /*13970*/  IMAD R5, R8, 0x60, R0 ;  /* 0x0000006008057824 */ /* 0x000fe200078e0200 */
[----:B------:R-:W-:Y:S01]  /*13980*/  PLOP3.LUT P0, PT, PT, PT, PT, 0x80, 0x0 ;  /* 0x000000000000781c */ /* 0x000fe20003f0f070 */
[----:B------:R-:W-:Y:S01]  /*13990*/  VIADD R7, R4, 0x22890 ;  /* 0x0002289004077836 */ /* 0x000fe20000000000 */
[----:B------:R-:W-:Y:S01]  /*139a0*/  R2UR UR10, R11 ;  /* 0x000000000b0a72ca */ /* 0x000fe200000e0000 */
[----:B------:R-:W-:Y:S01]  /*139b0*/  VIADD R5, R5, 0xffffffa0 ;  /* 0xffffffa005057836 */ /* 0x000fe20000000000 */
[----:B------:R-:W-:Y:S01]  /*139c0*/  UIADD3.X UR5, URZ, UR39, URZ, UP0, !UPT ;  /* 0x000000273f057290 */ /* 0x000fe200087fe43f */
[----:B------:R-:W-:Y:S01]  /*139d0*/  UMOV UR6, 0x0 ;  /* 0x0000000000067882 */ /* 0x000fe20000000000 */
[----:B------:R-:W-:Y:S01]  /*139e0*/  UMOV UR7, 0x12f00000 ;  /* 0x12f0000000077882 */ /* 0x000fe20000000000 */
[----:B--2---:R-:W-:-:S04]  /*139f0*/  IMAD R6, R6, 0x3000, R18 ;  /* 0x0000300006067824 */ /* 0x004fc800078e0212 */
[----:B------:R-:W-:-:S07]  /*13a00*/  VIADD R6, R6, 0x1c400 ;  /* 0x0001c40006067836 */ /* 0x000fce0000000000 */
.L_x_779:
        /* <DEDUP_REMOVED lines=10> */
[----:B------:R-:W1:Y:S01]  /*13ab0*/  SYNCS.PHASECHK.TRANS64.TRYWAIT P0, [R4+URZ+0x228c0], R9 ;  /* 0x0228c009040075a7 */ /* 0x000e62000800017f */
[----:B------:R-:W-:Y:S04]  /*13ac0*/  BSSY B2, `(.L_x_780) ;  /* 0x0000002000027945 */ /* 0x000fe80003800000 */
[----:B-1----:R-:W-:Y:S05]  /*13ad0*/  @!P0 BRA `(.L_x_781) ;  /* 0x00000074000c8947 */ /* 0x002fea0003800000 */
.L_x_978:
[----:B------:R-:W-:Y:S05]  /*13ae0*/  BSYNC B2 ;  /* 0x0000000000027941 */ /* 0x000fea0003800000 */
.L_x_780:
[----:B------:R-:W-:Y:S01]  /*13af0*/  BSSY B2, `(.L_x_782) ;  /* 0x000000b000027945 */ /* 0x000fe20003800000 */
[----:B------:R-:W-:Y:S02]  /*13b00*/  IMAD.MOV.U32 R12, RZ, RZ, 0x0 ;  /* 0x00000000ff0c7424 */ /* 0x000fe400078e00ff */
[----:B------:R-:W-:Y:S01]  /*13b10*/  IMAD.MOV.U32 R13, RZ, RZ, 0x12f00000 ;  /* 0x12f00000ff0d7424 */ /* 0x000fe200078e00ff */
[----:B------:R-:W-:Y:S06]  /*13b20*/  @P2 BRA `(.L_x_783) ;  /* 0x00000000001c2947 */ /* 0x000fec0003800000 */
[----:B------:R-:W2:Y:S01]  /*13b30*/  S2R R7, SR_TID.X ;  /* 0x0000000000077919 */ /* 0x000ea20000002100 */
[----:B------:R-:W-:-:S04]  /*13b40*/  IMAD.MOV.U32 R6, RZ, RZ, 0xc000 ;  /* 0x0000c000ff067424 */ /* 0x000fc800078e00ff */
[----:B------:R3:W-:Y:S01]  /*13b50*/  SYNCS.ARRIVE.TRANS64 RZ, [R4+URZ+0x228b0], R6 ;  /* 0x0228b00604ff79a7 */ /* 0x0007e2000800003f */
[----:B--2---:R-:W-:-:S04]  /*13b60*/  LOP3.LUT R7, R7, 0x1f, RZ, 0xc0, !PT ;  /* 0x0000001f07077812 */ /* 0x004fc800078ec0ff */
[----:B------:R-:W-:-:S13]  /*13b70*/  ISETP.NE.AND P0, PT, R7, RZ, PT ;  /* 0x000000ff0700720c */ /* 0x000fda0003f05270 */
[----:B---3--:R-:W-:Y:S05]  /*13b80*/  @!P0 BRA `(.L_x_783) ;  /* 0x0000000000048947 */ /* 0x008fea0003800000 */
[----:B------:R-:W-:Y:S01]  /*13b90*/  BPT.TRAP 0x1 ;  /* 0x000000040000795c */ /* 0x000fe20000300000 */
.L_x_783:
[----:B------:R-:W-:Y:S05]  /*13ba0*/  BSYNC B2 ;  /* 0x0000000000027941 */ /* 0x000fea0003800000 */
.L_x_782:
[----:B------:R-:W2:Y:S01]  /*13bb0*/  LDL R6, [R1+0x10] ;  /* 0x0000100001067983 */ /* 0x000ea20000100800 */
[----:B------:R-:W-:Y:S01]  /*13bc0*/  R2UR UR10, R11 ;  /* 0x000000000b0a72ca */ /* 0x000fe200000e0000 */
[----:B------:R-:W-:Y:S01]  /*13bd0*/  UIADD3 UR4, UP0, UR38, 0x670, URZ ;  /* 0x0000067026047890 */ /* 0x000fe2000ff1e03f */
[----:B------:R-:W-:Y:S01]  /*13be0*/  R2UR UR6, R12 ;  /* 0x000000000c0672ca */ /* 0x000fe200000e0000 */
[----:B01----:R-:W-:Y:S01]  /*13bf0*/  VIADD R4, R4, 0x228b0 ;  /* 0x000228b004047836 */ /* 0x003fe20000000000 */
[----:B------:R-:W-:Y:S01]  /*13c00*/  R2UR UR7, R13 ;  /* 0x000000000d0772ca */ /* 0x000fe200000e0000 */
[----:B------:R-:W-:Y:S01]  /*13c10*/  UIADD3.X UR5, URZ, UR39, URZ, UP0, !UPT ;  /* 0x000000273f057290 */ /* 0x000fe200087fe43f */
[----:B------:R-:W-:Y:S01]  /*13c20*/  PLOP3.LUT P0, PT, PT, PT, PT, 0x80, 0x0 ;  /* 0x000000000000781c */ /* 0x000fe20003f0f070 */
[----:B--2---:R-:W-:-:S04]  /*13c30*/  IMAD R7, R6, 0xc000, R18 ;  /* 0x0000c00006077824 */ /* 0x004fc800078e0212 */
[----:B------:R-:W-:-:S08]  /*13c40*/  VIADD R6, R7, 0x400 ;  /* 0x0000040007067836 */ /* 0x000fd00000000000 */
.L_x_784:
        /* <DEDUP_REMOVED lines=15> */
.L_x_785:
        /* <DEDUP_REMOVED lines=15> */
.L_x_786:
        /* <DEDUP_REMOVED lines=15> */
.L_x_787:
        /* <DEDUP_REMOVED lines=10> */
.L_x_774:
[----:B------:R-:W-:Y:S05]  /*13fc0*/  BSYNC B1 ;  /* 0x0000000000017941 */ /* 0x000fea0003800000 */
.L_x_773:
[----:B------:R-:W2:Y:S04]  /*13fd0*/  LDL.LU R9, [R1+0x10] ;  /* 0x0000100001097983 */ /* 0x000ea80000300800 */
[----:B------:R-:W3:Y:S01]  /*13fe0*/  LDL.LU R7, [R1+0x18] ;  /* 0x0000180001077983 */ /* 0x000ee20000300800 */
[----:B0-----:R-:W-:Y:S01]  /*13ff0*/  VIADD R4, R8, 0xfffffffe ;  /* 0xfffffffe08047836 */ /* 0x001fe20000000000 */
[----:B------:R-:W-:-:S04]  /*14000*/  PLOP3.LUT P0, PT, PT, PT, PT, 0x8, 0x0 ;  /* 0x000000000000781c */ /* 0x000fc80003f0e170 */
[----:B------:R-:W-:Y:S01]  /*14010*/  ISETP.GE.AND P3, PT, R4, R3, PT ;  /* 0x000000030400720c */ /* 0x000fe20003f66270 */
[----:B--2---:R-:W-:-:S05]  /*14020*/  VIADD R5, R9, 0x1 ;  /* 0x0000000109057836 */ /* 0x004fca0000000000 */
[----:B------:R-:W-:-:S04]  /*14030*/  ISETP.NE.AND P2, PT, R5, 0x2, PT ;  /* 0x000000020500780c */ /* 0x000fc80003f45270 */
[----:B------:R-:W-:Y:S02]  /*14040*/  SEL R6, RZ, 0x1, P2 ;  /* 0x00000001ff067807 */ /* 0x000fe40001000000 */
[----:B------:R-:W-:Y:S02]  /*14050*/  SEL R5, R5, RZ, P2 ;  /* 0x000000ff05057207 */ /* 0x000fe40001000000 */
[----:B---3--:R-:W-:-:S03]  /*14060*/  LOP3.LUT R7, R7, R6, RZ, 0x3c, !PT ;  /* 0x0000000607077212 */ /* 0x008fc600078e3cff */
[----:B------:R1:W-:Y:S04]  /*14070*/  STL [R1+0x10], R5 ;  /* 0x0000100501007387 */ /* 0x0003e80000100800 */
[----:B------:R1:W-:Y:S01]  /*14080*/  STL [R1+0x18], R7 ;  /* 0x0000180701007387 */ /* 0x0003e20000100800 */
[----:B------:R-:W-:Y:S05]  /*14090*/  @!P3 BRA `(.L_x_767) ;  /* 0x000000080030b947 */ /* 0x000fea0003800000 */
.L_x_803:
[----:B------:R-:W-:Y:S05]  /*140a0*/  YIELD ;  /* 0x0000000000007946 */ /* 0x000fea0003800000 */
[----:B------:R-:W-:Y:S04]  /*140b0*/  BSSY B1, `(.L_x_788) ;  /* 0x000007e000017945 */ /* 0x000fe80003800000 */
[----:B--2---:R-:W-:Y:S05]  /*140c0*/  @!P6 BRA `(.L_x_789) ;  /* 0x0000000400f0e947 */ /* 0x004fea0003800000 */
[----:B-1----:R-:W2:Y:S04]  /*140d0*/  LDL R5, [R1+0x10] ;  /* 0x0000100001057983 */ /* 0x002ea80000100800 */
[----:B------:R-:W3:Y:S01]  /*140e0*/  LDL R6, [R1+0x18] ;  /* 0x0000180001067983 */ /* 0x000ee20000100800 */
[----:B------:R-:W-:Y:S01]  /*140f0*/  BSSY B2, `(.L_x_790) ;  /* 0x0000008000027945 */ /* 0x000fe20003800000 */
[----:B------:R-:W0:Y:S02]  /*14100*/  S2R R7, SR_TID.X ;  /* 0x0000000000077919 */ /* 0x000e240000002100 */
[----:B0-----:R-:W-:-:S04]  /*14110*/  LOP3.LUT R7, R7, 0x7f, RZ, 0xc0, !PT ;  /* 0x0000007f07077812 */ /* 0x001fc800078ec0ff */
[----:B------:R-:W-:Y:S01]  /*14120*/  ISETP.NE.AND P3, PT, R7, RZ, PT ;  /* 0x000000ff0700720c */ /* 0x000fe20003f65270 */
[----:B--2---:R-:W-:Y:S01]  /*14130*/  IMAD R5, R5, 0x8, R18 ;  /* 0x0000000805057824 */ /* 0x004fe200078e0212 */
[----:B---3--:R-:W-:-:S04]  /*14140*/  SHF.L.U32 R6, R6, 0x1f, RZ ;  /* 0x0000001f06067819 */ /* 0x008fc800000006ff */
[----:B------:R-:W0:Y:S02]  /*14150*/  SYNCS.PHASECHK.TRANS64.TRYWAIT P2, [R5+URZ+0x228a0], R6 ;  /* 0x0228a006050075a7 */ /* 0x000e24000804017f */
[----:B0-----:R-:W-:Y:S05]  /*14160*/  @!P2 BRA `(.L_x_791) ;  /* 0x0000006c007ca947 */ /* 0x001fea0003800000 */
.L_x_979:
[----:B------:R-:W-:Y:S05]  /*14170*/  BSYNC B2 ;  /* 0x0000000000027941 */ /* 0x000fea0003800000 */
.L_x_790:
        /* <DEDUP_REMOVED lines=9> */
.L_x_793:
[----:B------:R-:W-:Y:S05]  /*14210*/  BSYNC B2 ;  /* 0x0000000000027941 */ /* 0x000fea0003800000 */
.L_x_792:
[----:B------:R-:W2:Y:S01]  /*14220*/  LDL R7, [R1+0x10] ;  /* 0x0000100001077983 */ /* 0x000ea20000100800 */
[----:B------:R-:W-:Y:S01]  /*14230*/  IMAD.MOV.U32 R11, RZ, RZ, RZ ;  /* 0x000000ffff0b7224 */ /* 0x000fe200078e00ff */
[----:B------:R-:W-:Y:S01]  /*14240*/  UIADD3 UR4, UP0, UR38, 0x570, URZ ;  /* 0x0000057026047890 */ /* 0x000fe2000ff1e03f */
[----:B------:R-:W-:Y:S01]  /*14250*/  PLOP3.LUT P2, PT, PT, PT, PT, 0x80, 0x0 ;  /* 0x000000000000781c */ /* 0x000fe20003f4f070 */
[----:B------:R-:W-:Y:S01]  /*14260*/  IMAD R8, R4, 0x60, R0 ;  /* 0x0000006004087824 */ /* 0x000fe200078e0200 */
[----:B------:R-:W-:Y:S01]  /*14270*/  UMOV UR6, 0x0 ;  /* 0x0000000000067882 */ /* 0x000fe20000000000 */
[----:B------:R-:W-:Y:S01]  /*14280*/  R2UR UR10, R11 ;  /* 0x000000000b0a72ca */ /* 0x000fe200000e0000 */
[----:B------:R-:W-:Y:S01]  /*14290*/  VIADD R9, R5, 0x22890 ;  /* 0x0002289005097836 */ /* 0x000fe20000000000 */
[----:B------:R-:W-:Y:S01]  /*142a0*/  UIADD3.X UR5, URZ, UR39, URZ, UP0, !UPT ;  /* 0x000000273f057290 */ /* 0x000fe200087fe43f */
[----:B------:R-:W-:Y:S01]  /*142b0*/  UMOV UR7, 0x12f00000 ;  /* 0x12f0000000077882 */ /* 0x000fe20000000000 */
[----:B--2---:R-:W-:-:S04]  /*142c0*/  IMAD R7, R7, 0x3000, R18 ;  /* 0x0000300007077824 */ /* 0x004fc800078e0212 */
[----:B------:R-:W-:-:S07]  /*142d0*/  VIADD R7, R7, 0x1c400 ;  /* 0x0001c40007077836 */ /* 0x000fce0000000000 */
.L_x_794:
        /* <DEDUP_REMOVED lines=13> */
.L_x_980:
[----:B------:R-:W-:Y:S05]  /*143b0*/  BSYNC B2 ;  /* 0x0000000000027941 */ /* 0x000fea0003800000 */
.L_x_795:
[----:B------:R-:W-:Y:S01]  /*143c0*/  BSSY B2, `(.L_x_797) ;  /* 0x000000b000027945 */ /* 0x000fe20003800000 */
[----:B------:R-:W-:Y:S02]  /*143d0*/  IMAD.MOV.U32 R12, RZ, RZ, 0x0 ;  /* 0x00000000ff0c7424 */ /* 0x000fe400078e00ff */
[----:B------:R-:W-:Y:S01]  /*143e0*/  IMAD.MOV.U32 R13, RZ, RZ, 0x12f00000 ;  /* 0x12f00000ff0d7424 */ /* 0x000fe200078e00ff */
[----:B------:R-:W-:Y:S06]  /*143f0*/  @P3 BRA `(.L_x_798) ;  /* 0x00000000001c3947 */ /* 0x000fec0003800000 */
[----:B------:R-:W2:Y:S01]  /*14400*/  S2R R7, SR_TID.X ;  /* 0x0000000000077919 */ /* 0x000ea20000002100 */
[----:B01----:R-:W-:-:S04]  /*14410*/  IMAD.MOV.U32 R6, RZ, RZ, 0xc000 ;  /* 0x0000c000ff067424 */ /* 0x003fc800078e00ff */
[----:B------:R3:W-:Y:S01]  /*14420*/  SYNCS.ARRIVE.TRANS64 RZ, [R5+URZ+0x228b0], R6 ;  /* 0x0228b00605ff79a7 */ /* 0x0007e2000800003f */
[----:B--2---:R-:W-:-:S04]  /*14430*/  LOP3.LUT R7, R7, 0x1f, RZ, 0xc0, !PT ;  /* 0x0000001f07077812 */ /* 0x004fc800078ec0ff */
[----:B------:R-:W-:-:S13]  /*14440*/  ISETP.NE.AND P2, PT, R7, RZ, PT ;  /* 0x000000ff0700720c */ /* 0x000fda0003f45270 */
[----:B---3--:R-:W-:Y:S05]  /*14450*/  @!P2 BRA `(.L_x_798) ;  /* 0x000000000004a947 */ /* 0x008fea0003800000 */
[----:B------:R-:W-:Y:S01]  /*14460*/  BPT.TRAP 0x1 ;  /* 0x000000040000795c */ /* 0x000fe20000300000 */
.L_x_798:
[----:B------:R-:W-:Y:S05]  /*14470*/  BSYNC B2 ;  /* 0x0000000000027941 */ /* 0x000fea0003800000 */
.L_x_797:
[----:B01----:R-:W2:Y:S01]  /*14480*/  LDL R6, [R1+0x10] ;  /* 0x0000100001067983 */ /* 0x003ea20000100800 */
[----:B------:R-:W-:Y:S01]  /*14490*/  R2UR UR10, R11 ;  /* 0x000000000b0a72ca */ /* 0x000fe200000e0000 */
[----:B------:R-:W-:Y:S01]  /*144a0*/  UIADD3 UR4, UP0, UR38, 0x670, URZ ;  /* 0x0000067026047890 */ /* 0x000fe2000ff1e03f */
[----:B------:R-:W-:Y:S01]  /*144b0*/  R2UR UR6, R12 ;  /* 0x000000000c0672ca */ /* 0x000fe200000e0000 */
[----:B------:R-:W-:Y:S01]  /*144c0*/  VIADD R5, R5, 0x228b0 ;  /* 0x000228b005057836 */ /* 0x000fe20000000000 */
[----:B------:R-:W-:Y:S01]  /*144d0*/  R2UR UR7, R13 ;  /* 0x000000000d0772ca */ /* 0x000fe200000e0000 */
[----:B------:R-:W-:Y:S01]  /*144e0*/  UIADD3.X UR5, URZ, UR39, URZ, UP0, !UPT ;  /* 0x000000273f057290 */ /* 0x000fe200087fe43f */
[----:B------:R-:W-:Y:S01]  /*144f0*/  PLOP3.LUT P2, PT, PT, PT, PT, 0x80, 0x0 ;  /* 0x000000000000781c */ /* 0x000fe20003f4f070 */
[----:B--2---:R-:W-:-:S04]  /*14500*/  IMAD R6, R6, 0xc000, R18 ;  /* 0x0000c00006067824 */ /* 0x004fc800078e0212 */
[----:B------:R-:W-:-:S08]  /*14510*/  VIADD R7, R6, 0x400 ;  /* 0x0000040006077836 */ /* 0x000fd00000000000 */
.L_x_799:
        /* <DEDUP_REMOVED lines=15> */
.L_x_800:
        /* <DEDUP_REMOVED lines=15> */
.L_x_801:
        /* <DEDUP_REMOVED lines=15> */
.L_x_802:
        /* <DEDUP_REMOVED lines=10> */
.L_x_789:
[----:B------:R-:W-:Y:S05]  /*14890*/  BSYNC B1 ;  /* 0x0000000000017941 */ /* 0x000fea0003800000 */
.L_x_788:
[----:B------:R-:W2:Y:S04]  /*148a0*/  LDL.LU R9, [R1+0x10] ;  /* 0x0000100001097983 */ /* 0x000ea80000300800 */
[----:B-1----:R-:W3:Y:S01]  /*148b0*/  LDL.LU R7, [R1+0x18] ;  /* 0x0000180001077983 */ /* 0x002ee20000300800 */
[C---:B------:R-:W-:Y:S01]  /*148c0*/  ISETP.GT.AND P3, PT, R4.reuse, R3, PT ;  /* 0x000000030400720c */ /* 0x040fe20003f64270 */
[----:B------:R-:W-:Y:S02]  /*148d0*/  VIADD R4, R4, 0xffffffff ;  /* 0xffffffff04047836 */ /* 0x000fe40000000000 */
[----:B--2---:R-:W-:-:S05]  /*148e0*/  VIADD R5, R9, 0x1 ;  /* 0x0000000109057836 */ /* 0x004fca0000000000 */
[----:B------:R-:W-:-:S04]  /*148f0*/  ISETP.NE.AND P2, PT, R5, 0x2, PT ;  /* 0x000000020500780c */ /* 0x000fc80003f45270 */
[----:B------:R-:W-:Y:S02]  /*14900*/  SEL R6, RZ, 0x1, P2 ;  /* 0x00000001ff067807 */ /* 0x000fe40001000000 */
[----:B------:R-:W-:Y:S02]  /*14910*/  SEL R5, R5, RZ, P2 ;  /* 0x000000ff05057207 */ /* 0x000fe40001000000 */
[----:B---3--:R-:W-:-:S05]  /*14920*/  LOP3.LUT R7, R7, R6, RZ, 0x3c, !PT ;  /* 0x0000000607077212 */ /* 0x008fca00078e3cff */
[----:B------:R2:W-:Y:S04]  /*14930*/  STL [R1+0x18], R7 ;  /* 0x0000180701007387 */ /* 0x0005e80000100800 */
[----:B------:R2:W-:Y:S01]  /*14940*/  STL [R1+0x10], R5 ;  /* 0x0000100501007387 */ /* 0x0005e20000100800 */
[----:B------:R-:W-:Y:S05]  /*14950*/  @P3 BRA `(.L_x_803) ;  /* 0xfffffff400d03947 */ /* 0x000fea000383ffff */
.L_x_767:
[----:B------:R-:W-:Y:S05]  /*14960*/  BSYNC B0 ;  /* 0x0000000000007941 */ /* 0x000fea0003800000 */
.L_x_766:
[----:B-12---:R1:W5:Y:S01]  /*14970*/  LDL R7, [R1+0x38] ;  /* 0x0000380001077983 */ /* 0x0063620000100800 */
[----:B------:R-:W-:Y:S05]  /*14980*/  @!P0 WARPSYNC.ALL ;  /* 0x0000000000008948 */ /* 0x000fea0003800000 */
[----:B------:R1:W-:Y:S01]  /*14990*/  STL [R1+0x3c], RZ ;  /* 0x00003cff01007387 */ /* 0x0003e20000100800 */
[----:B------:R-:W-:Y:S01]  /*149a0*/  BSSY B0, `(.L_x_804) ;  /* 0x0000020000007945 */ /* 0x000fe20003800000 */
[----:B------:R-:W-:Y:S06]  /*149b0*/  @!P0 BAR.SYNC.DEFER_BLOCKING 0xc, 0x180 ;  /* 0x0306000000008b1d */ /* 0x000fec0000010000 */
[----:B-1----:R-:W-:Y:S05]  /*149c0*/  @!P1 BRA `(.L_x_805) ;  /* 0x0000000000749947 */ /* 0x002fea0003800000 */
[----:B------:R-:W-:-:S13]  /*149d0*/  ISETP.NE.AND P0, PT, R10, RZ, PT ;  /* 0x000000ff0a00720c */ /* 0x000fda0003f05270 */
[----:B------:R-:W1:Y:S02]  /*149e0*/  @!P0 LDC R10, c[0x0][0x9f0] ;  /* 0x00027c00ff0a8b82 */ /* 0x000e640000000800 */
[----:B-1----:R-:W-:-:S04]  /*149f0*/  IABS R0, R10 ;  /* 0x0000000a00007213 */ /* 0x002fc80000000000 */
        /* <DEDUP_REMOVED lines=9> */
[----:B-----5:R-:W-:-:S03]  /*14a90*/  IADD3 R4, R7, -0x1, R10 ;  /* 0xffffffff07047810 */ /* 0x020fc60007ffe00a */
        /* <DEDUP_REMOVED lines=15> */
[----:B------:R1:W-:Y:S02]  /*14b90*/  STL [R1+0x3c], R2 ;  /* 0x00003c0201007387 */ /* 0x0003e40000100800 */
.L_x_805:
[----:B------:R-:W-:Y:S05]  /*14ba0*/  BSYNC B0 ;  /* 0x0000000000007941 */ /* 0x000fea0003800000 */
.L_x_804:
[----:B------:R-:W2:Y:S04]  /*14bb0*/  LDL R0, [R1+0x3c] ;  /* 0x00003c0001007983 */ /* 0x000ea80000100800 */
[----:B-1----:R-:W2:Y:S01]  /*14bc0*/  LDL R2, [R1+0x5c] ;  /* 0x00005c0001027983 */ /* 0x002ea20000100800 */
[----:B------:R-:W-:Y:S01]  /*14bd0*/  BSSY B7, `(.L_x_806) ;  /* 0x00003e6000077945 */ /* 0x000fe20003800000 */
[----:B--2---:R-:W-:-:S05]  /*14be0*/  IMAD R2, R2, R0, RZ ;  /* 0x0000000002027224 */ /* 0x004fca00078e02ff */
[----:B-----5:R-:W-:Y:S01]  /*14bf0*/  VIADDMNMX R0, R2, R0, R7, PT ;  /* 0x0000000002007246 */ /* 0x020fe20003800107 */
[----:B------:R1:W-:Y:S03]  /*14c00*/  STL [R1+0x28], R2 ;  /* 0x0000280201007387 */ /* 0x0003e60000100800 */
[----:B------:R-:W-:Y:S01]  /*14c10*/  ISETP.GT.AND P0, PT, R0, R2, PT ;  /* 0x000000020000720c */ /* 0x000fe20003f04270 */
[----:B------:R1:W-:-:S12]  /*14c20*/  STL [R1+0x40], R0 ;  /* 0x0000400001007387 */ /* 0x0003d80000100800 */
[----:B-1----:R-:W-:Y:S05]  /*14c30*/  @P0 BRA `(.L_x_807) ;  /* 0x0000000000480947 */ /* 0x002fea0003800000 */
[----:B------:R-:W1:Y:S02]  /*14c40*/  S2R R0, SR_TID.X ;  /* 0x0000000000007919 */ /* 0x000e640000002100 */
[----:B-1----:R-:W-:-:S04]  /*14c50*/  LOP3.LUT R0, R0, 0x7f, RZ, 0xc0, !PT ;  /* 0x0000007f00007812 */ /* 0x002fc800078ec0ff */
[----:B------:R-:W-:-:S13]  /*14c60*/  ISETP.NE.AND P0, PT, R0, RZ, PT ;  /* 0x000000ff0000720c */ /* 0x000fda0003f05270 */
[----:B------:R-:W-:Y:S05]  /*14c70*/  @P0 BRA `(.L_x_808) ;  /* 0x0000003c006c0947 */ /* 0x000fea0003800000 */
[----:B------:R-:W1:Y:S01]  /*14c80*/  S2R R5, SR_LANEID ;  /* 0x0000000000057919 */ /* 0x000e620000000000 */
[----:B------:R-:W-:Y:S01]  /*14c90*/  VOTEU.ANY UR4, UPT, PT ;  /* 0x0000000000047886 */ /* 0x000fe200038e0100 */
[----:B------:R-:W2:Y:S01]  /*14ca0*/  LDC.64 R2, c[0x0][0xc60] ;  /* 0x00031800ff027b82 */ /* 0x000ea20000000a00 */
[----:B------:R-:W1:Y:S02]  /*14cb0*/  FLO.U32 R0, UR4 ;  /* 0x0000000400007d00 */ /* 0x000e6400080e0000 */
[----:B-1----:R-:W-:-:S06]  /*14cc0*/  ISETP.EQ.U32.AND P0, PT, R0, R5, PT ;  /* 0x000000050000720c */ /* 0x002fcc0003f02070 */
[----:B------:R-:W2:Y:S07]  /*14cd0*/  POPC R5, UR4 ;  /* 0x0000000400057d09 */ /* 0x000eae0008000000 */
[----:B--2---:R-:W2:Y:S01]  /*14ce0*/  @P0 ATOMG.E.ADD.STRONG.GPU PT, R3, desc[UR40][R2.64], R5 ;  /* 0x00000005020309a8 */ /* 0x004ea200081ee1e8 */
[----:B------:R-:W1:Y:S02]  /*14cf0*/  S2R R4, SR_LTMASK ;  /* 0x0000000000047919 */ /* 0x000e640000003900 */
[----:B-1----:R-:W-:-:S04]  /*14d00*/  LOP3.LUT R4, R4, UR4, RZ, 0xc0, !PT ;  /* 0x0000000404047c12 */ /* 0x002fc8000f8ec0ff */
[----:B------:R-:W1:Y:S01]  /*14d10*/  POPC R7, R4 ;  /* 0x0000000400077309 */ /* 0x000e620000000000 */
[----:B--2---:R-:W1:Y:S02]  /*14d20*/  SHFL.IDX PT, R0, R3, R0, 0x1f ;  /* 0x00001f0003007589 */ /* 0x004e6400000e0000 */
[----:B-1----:R-:W-:-:S05]  /*14d30*/  IADD3 R0, R0, UR37, R7 ;  /* 0x0000002500007c10 */ /* 0x002fca000fffe007 */
[----:B------:R3:W-:Y:S01]  /*14d40*/  STL [R1], R0 ;  /* 0x0000000001007387 */ /* 0x0007e20000100800 */
[----:B------:R-:W-:Y:S05]  /*14d50*/  BRA `(.L_x_808) ;  /* 0x0000003c00347947 */ /* 0x000fea0003800000 */
.L_x_807:
        /* <DEDUP_REMOVED lines=11> */
[----:B------:R-:W-:Y:S02]  /*14e10*/  IMAD.U32 R6, RZ, RZ, UR8 ;  /* 0x00000008ff067e24 */ /* 0x000fe4000f8e00ff */
[----:B------:R-:W-:-:S02]  /*14e20*/  IMAD.U32 R7, RZ, RZ, UR9 ;  /* 0x00000009ff077e24 */ /* 0x000fc4000f8e00ff */
[----:B------:R-:W-:Y:S02]  /*14e30*/  IMAD.U32 R10, RZ, RZ, UR4 ;  /* 0x00000004ff0a7e24 */ /* 0x000fe4000f8e00ff */
[----:B------:R-:W-:Y:S02]  /*14e40*/  IMAD.U32 R11, RZ, RZ, UR5 ;  /* 0x00000005ff0b7e24 */ /* 0x000fe4000f8e00ff */
[----:B------:R-:W-:Y:S02]  /*14e50*/  IMAD.MOV.U32 R8, RZ, RZ, 0x70 ;  /* 0x00000070ff087424 */ /* 0x000fe400078e00ff */
[----:B0-----:R-:W-:Y:S02]  /*14e60*/  IMAD.MOV.U32 R12, RZ, RZ, 0x1 ;  /* 0x00000001ff0c7424 */ /* 0x001fe400078e00ff */
[----:B------:R-:W-:-:S07]  /*14e70*/  IMAD.MOV.U32 R13, RZ, RZ, RZ ;  /* 0x000000ffff0d7224 */ /* 0x000fce00078e00ff */
[----:B------:R-:W-:-:S07]  /*14e80*/  LEPC R20, `(.L_x_810) ;  /* 0x000000001014794e */ /* 0x000fce0000000000 */
[----:B-1----:R-:W-:Y:S05]  /*14e90*/  CALL.ABS.NOINC R2 ;  /* 0x0000000002007343 */ /* 0x002fea0003c00000 */
.L_x_810:
[----:B------:R-:W-:Y:S05]  /*14ea0*/  BSYNC B6 ;  /* 0x0000000000067941 */ /* 0x000fea0003800000 */
.L_x_809:
        /* <DEDUP_REMOVED lines=8> */
[----:B------:R1:W2:Y:S01]  /*14f30*/  LDC.64 R2, c[0x4][R0] ;  /* 0x0100000000027b82 */ /* 0x0002a20000000a00 */
[----:B------:R-:W-:Y:S02]  /*14f40*/  IMAD.U32 R4, RZ, RZ, UR6 ;  /* 0x00000006ff047e24 */ /* 0x000fe4000f8e00ff */
[----:B------:R-:W-:Y:S02]  /*14f50*/  IMAD.U32 R5, RZ, RZ, UR7 ;  /* 0x00000007ff057e24 */ /* 0x000fe4000f8e00ff */
[----:B------:R-:W-:Y:S02]  /*14f60*/  IMAD.U32 R6, RZ, RZ, UR8 ;  /* 0x00000008ff067e24 */ /* 0x000fe4000f8e00ff */
[----:B------:R-:W-:-:S02]  /*14f70*/  IMAD.U32 R7, RZ, RZ, UR9 ;  /* 0x00000009ff077e24 */ /* 0x000fc4000f8e00ff */
[----:B------:R-:W-:Y:S02]  /*14f80*/  IMAD.U32 R10, RZ, RZ, UR4 ;  /* 0x00000004ff0a7e24 */ /* 0x000fe4000f8e00ff */
[----:B------:R-:W-:Y:S02]  /*14f90*/  IMAD.U32 R11, RZ, RZ, UR5 ;  /* 0x00000005ff0b7e24 */ /* 0x000fe4000f8e00ff */
[----:B------:R-:W-:Y:S02]  /*14fa0*/  IMAD.MOV.U32 R8, RZ, RZ, 0x70 ;  /* 0x00000070ff087424 */ /* 0x000fe400078e00ff */
[----:B0-----:R-:W-:Y:S02]  /*14fb0*/  IMAD.MOV.U32 R12, RZ, RZ, 0x1 ;  /* 0x00000001ff0c7424 */ /* 0x001fe400078e00ff */
[----:B-1----:R-:W-:-:S07]  /*14fc0*/  IMAD.MOV.U32 R13, RZ, RZ, RZ ;  /* 0x000000ffff0d7224 */ /* 0x002fce00078e00ff */
[----:B------:R-:W-:-:S07]  /*14fd0*/  LEPC R20, `(.L_x_813) ;  /* 0x000000001014794e */ /* 0x000fce0000000000 */
[----:B--2---:R-:W-:Y:S05]  /*14fe0*/  CALL.ABS.NOINC R2 ;  /* 0x0000000002007343 */ /* 0x004fea0003c00000 */
.L_x_813:
        /* <DEDUP_REMOVED lines=16> */
.L_x_812:
[----:B------:R-:W-:Y:S05]  /*150f0*/  BSYNC B6 ;  /* 0x0000000000067941 */ /* 0x000fea0003800000 */
.L_x_811:
[----:B------:R-:W2:Y:S01]  /*15100*/  LDL.LU R4, [R1+0x20] ;  /* 0x0000200001047983 */ /* 0x000ea20000300800 */
        /* <DEDUP_REMOVED lines=8> */
[----:B---3--:R1:W2:Y:S02]  /*15190*/  @P0 LDG.E R7, desc[UR40][R2.64] ;  /* 0x0000002802070981 */ /* 0x0082a4000c1e1900 */
[----:B-1----:R-:W1:Y:S01]  /*151a0*/  LDC.64 R2, c[0x0][0x418] ;  /* 0x00010600ff027b82 */ /* 0x002e620000000a00 */
[----:B----4-:R-:W-:Y:S01]  /*151b0*/  VIADD R0, R0, 0xffffffff ;  /* 0xffffffff00007836 */ /* 0x010fe20000000000 */
[----:B--2---:R-:W-:Y:S01]  /*151c0*/  SHF.R.S32.HI R8, RZ, 0x1f, R7 ;  /* 0x0000001fff087819 */ /* 0x004fe20000011407 */
[----:B------:R2:W-:Y:S04]  /*151d0*/  @P0 STL [R1+0x8], R7 ;  /* 0x0000080701000387 */ /* 0x0005e80000100800 */
[----:B------:R2:W-:Y:S01]  /*151e0*/  STL [R1+0x20], R8 ;  /* 0x0000200801007387 */ /* 0x0005e20000100800 */
[----:B-1----:R-:W-:Y:S01]  /*151f0*/  LOP3.LUT P0, RZ, R2, UR4, RZ, 0xfc, !PT ;  /* 0x0000000402ff7c12 */ /* 0x002fe2000f80fcff */
[----:B------:R-:W-:-:S03]  /*15200*/  UMOV UR4, 0xffffffff ;  /* 0xffffffff00047882 */ /* 0x000fc60000000000 */
[----:B------:R-:W-:-:S04]  /*15210*/  LOP3.LUT P0, RZ, R3, UR5, RZ, 0xfc, P0 ;  /* 0x0000000503ff7c12 */ /* 0x000fc8000800fcff */
[----:B------:R-:W-:Y:S01]  /*15220*/  SEL R17, R7, RZ, !P0 ;  /* 0x000000ff07117207 */ /* 0x000fe20004000000 */
[----:B--2---:R-:W-:Y:S08]  /*15230*/  BRA.DIV UR4, `(.L_x_814) ;  /* 0x0000005e04707947 */ /* 0x004ff0000b800000 */
[----:B------:R-:W1:Y:S02]  /*15240*/  S2R R4, SR_TID.X ;  /* 0x0000000000047919 */ /* 0x000e640000002100 */
[----:B-1----:R-:W-:-:S04]  /*15250*/  SHF.R.U32.HI R4, RZ, 0x5, R4 ;  /* 0x00000005ff047819 */ /* 0x002fc80000011604 */
[----:B------:R-:W-:-:S05]  /*15260*/  LOP3.LUT R4, R4, 0x3, RZ, 0xc0, !PT ;  /* 0x0000000304047812 */ /* 0x000fca00078ec0ff */
[----:B0-----:R0:W1:Y:S02]  /*15270*/  SHFL.IDX PT, R14, R4, RZ, 0x1f ;  /* 0x00001fff040e7589 */ /* 0x00106400000e0000 */
.L_x_983:
[----:B0-----:R-:W2:Y:S01]  /*15280*/  LDL.LU R4, [R1+0x1c] ;  /* 0x00001c0001047983 */ /* 0x001ea20000300800 */
[----:B------:R-:W-:Y:S02]  /*15290*/  PLOP3.LUT P1, PT, PT, PT, PT, 0x8, 0x0 ;  /* 0x000000000000781c */ /* 0x000fe40003f2e170 */
[----:B-1----:R-:W-:Y:S01]  /*152a0*/  ISETP.NE.AND P0, PT, R14, RZ, PT ;  /* 0x000000ff0e00720c */ /* 0x002fe20003f05270 */
[----:B------:R0:W-:Y:S01]  /*152b0*/  STL [R1+0x30], R0 ;  /* 0x0000300001007387 */ /* 0x0001e20000100800 */
[----:B--2---:R-:W-:-:S09]  /*152c0*/  LOP3.LUT R4, R4, 0xfffffffe, RZ, 0xc0, !PT ;  /* 0xfffffffe04047812 */ /* 0x004fd200078ec0ff */
[----:B------:R-:W-:-:S05]  /*152d0*/  @P1 LOP3.LUT R4, R4, 0x1, RZ, 0xfc, !PT ;  /* 0x0000000104041812 */ /* 0x000fca00078efcff */
[----:B------:R0:W-:Y:S01]  /*152e0*/  STL [R1+0x1c], R4 ;  /* 0x00001c0401007387 */ /* 0x0001e20000100800 */
[----:B------:R-:W-:Y:S05]  /*152f0*/  @P0 BRA `(.L_x_815) ;  /* 0x00000004000c0947 */ /* 0x000fea0003800000 */
[----:B------:R-:W-:-:S03]  /*15300*/  UMOV UR4, 0xffffffff ;  /* 0xffffffff00047882 */ /* 0x000fc60000000000 */
[----:B------:R-:W-:Y:S05]  /*15310*/  BRA.DIV UR4, `(.L_x_816) ;  /* 0x0000005e046c7947 */ /* 0x000fea000b800000 */
[----:B------:R-:W-:-:S13]  /*15320*/  ELECT P6, URZ, PT ;  /* 0x00000000003f782f */ /* 0x000fda00038c0000 */
.L_x_986:
[----:B------:R-:W-:Y:S05]  /*15330*/  @!P6 BRA `(.L_x_815) ;  /* 0x0000000000fce947 */ /* 0x000fea0003800000 */
[----:B------:R-:W-:-:S04]  /*15340*/  ISETP.NE.U32.AND P0, PT, R2, RZ, PT ;  /* 0x000000ff0200720c */ /* 0x000fc80003f05070 */
[----:B------:R-:W-:-:S13]  /*15350*/  ISETP.NE.AND.EX P0, PT, R3, RZ, PT, P0 ;  /* 0x000000ff0300720c */ /* 0x000fda0003f05300 */
[----:B------:R-:W-:Y:S05]  /*15360*/  @!P0 BRA `(.L_x_817) ;  /* 0x0000000000508947 */ /* 0x000fea0003800000 */
[----:B------:R-:W1:Y:S01]  /*15370*/  LDC R6, c[0x0][0x43c] ;  /* 0x00010f00ff067b82 */ /* 0x000e620000000800 */
[----:B------:R-:W-:Y:S01]  /*15380*/  IMAD.MOV.U32 R9, RZ, RZ, R0 ;  /* 0x000000ffff097224 */ /* 0x000fe200078e0000 */
[----:B------:R-:W-:-:S03]  /*15390*/  ULDC.64 UR4, c[0x0][0x428] ;  /* 0x00010a0000047ab9 */ /* 0x000fc60000000a00 */
[----:B0-----:R-:W-:Y:S01]  /*153a0*/  IMAD.MOV.U32 R0, RZ, RZ, R9 ;  /* 0x000000ffff007224 */ /* 0x001fe200078e0009 */
[----:B-1----:R-:W-:-:S13]  /*153b0*/  ISETP.NE.AND P0, PT, R6, 0x1, PT ;  /* 0x000000010600780c */ /* 0x002fda0003f05270 */
[----:B------:R-:W0:Y:S02]  /*153c0*/  @P0 LDC.64 R4, c[0x0][0x440] ;  /* 0x00011000ff040b82 */ /* 0x000e240000000a00 */
[----:B0-----:R-:W-:-:S05]  /*153d0*/  @P0 IMAD.HI.U32 R4, R9, R4, RZ ;  /* 0x0000000409040227 */ /* 0x001fca00078e00ff */
        /* <DEDUP_REMOVED lines=13> */
.L_x_817:
[----:B-1----:R-:W2:Y:S01]  /*154b0*/  LDL R2, [R1+0x14] ;  /* 0x0000140001027983 */ /* 0x002ea20000100800 */
[----:B0-----:R-:W-:Y:S01]  /*154c0*/  IMAD R0, R19, 0x8, R18 ;  /* 0x0000000813007824 */ /* 0x001fe200078e0212 */
[----:B--2---:R-:W-:-:S04]  /*154d0*/  SHF.L.U32 R2, R2, 0x1f, RZ ;  /* 0x0000001f02027819 */ /* 0x004fc800000006ff */
[----:B------:R-:W0:Y:S02]  /*154e0*/  SYNCS.PHASECHK.TRANS64.TRYWAIT P0, [R0+URZ+0x22840], R2 ;  /* 0x02284002000075a7 */ /* 0x000e24000800017f */
[----:B0-----:R-:W-:Y:S05]  /*154f0*/  @!P0 BRA `(.L_x_818) ;  /* 0x0000005c00148947 */ /* 0x001fea0003800000 */
.L_x_987:
[----:B------:R-:W1:Y:S02]  /*15500*/  S2R R3, SR_TID.X ;  /* 0x0000000000037919 */ /* 0x000e640000002100 */
[----:B-1----:R-:W-:-:S04]  /*15510*/  LOP3.LUT R3, R3, 0x7f, RZ, 0xc0, !PT ;  /* 0x0000007f03037812 */ /* 0x002fc800078ec0ff */
[----:B------:R-:W-:-:S13]  /*15520*/  ISETP.NE.AND P0, PT, R3, RZ, PT ;  /* 0x000000ff0300720c */ /* 0x000fda0003f05270 */
        /* <DEDUP_REMOVED lines=8> */
.L_x_819:
[----:B------:R-:W2:Y:S04]  /*155b0*/  LDL R4, [R1+0x30] ;  /* 0x0000300001047983 */ /* 0x000ea80000100800 */
[----:B------:R-:W3:Y:S04]  /*155c0*/  LDL R3, [R1+0x24] ;  /* 0x0000240001037983 */ /* 0x000ee80000100800 */
[----:B0-----:R-:W4:Y:S01]  /*155d0*/  LDL.LU R2, [R1+0x1c] ;  /* 0x00001c0001027983 */ /* 0x001f220000300800 */
[----:B------:R-:W-:Y:S01]  /*155e0*/  R2UR UR9, R0 ;  /* 0x00000000000972ca */ /* 0x000fe200000e0000 */
[----:B------:R-:W-:Y:S01]  /*155f0*/  IMAD R0, R19, 0x3000, R18 ;  /* 0x0000300013007824 */ /* 0x000fe200078e0212 */
[----:B------:R-:W-:Y:S01]  /*15600*/  PLOP3.LUT P0, PT, PT, PT, PT, 0x80, 0x0 ;  /* 0x000000000000781c */ /* 0x000fe20003f0f070 */
[----:B------:R-:W-:Y:S01]  /*15610*/  UIADD3 UR6, UP0, UR38, 0x370, URZ ;  /* 0x0000037026067890 */ /* 0x000fe2000ff1e03f */
[----:B------:R-:W-:Y:S01]  /*15620*/  R2UR UR12, R16 ;  /* 0x00000000100c72ca */ /* 0x000fe200000e0000 */
[----:B------:R-:W-:Y:S01]  /*15630*/  UMOV UR5, 0x14f00000 ;  /* 0x14f0000000057882 */ /* 0x000fe20000000000 */
[----:B------:R-:W-:Y:S01]  /*15640*/  R2UR UR8, R0 ;  /* 0x00000000000872ca */ /* 0x000fe200000e0000 */
[----:B------:R-:W-:Y:S01]  /*15650*/  UIADD3.X UR7, URZ, UR39, URZ, UP0, !UPT ;  /* 0x000000273f077290 */ /* 0x000fe200087fe43f */
[----:B-----5:R-:W-:Y:S01]  /*15660*/  R2UR UR13, R17 ;  /* 0x00000000110d72ca */ /* 0x020fe200000e0000 */
[----:B------:R-:W-:-:S04]  /*15670*/  UMOV UR10, URZ ;  /* 0x0000003f000a7c82 */ /* 0x000fc80008000000 */
[----:B------:R-:W-:-:S06]  /*15680*/  UIADD3 UR9, UR9, 0x22830, URZ ;  /* 0x0002283009097890 */ /* 0x000fcc000fffe03f */
[----:B------:R-:W-:Y:S01]  /*15690*/  UIADD3 UR8, UR8, 0x1c400, URZ ;  /* 0x0001c40008087890 */ /* 0x000fe2000fffe03f */
[----:B--2---:R-:W-:Y:S02]  /*156a0*/  R2UR UR11, R4 ;  /* 0x00000000040b72ca */ /* 0x004fe400000e0000 */
[----:B---3--:R-:W-:Y:S02]  /*156b0*/  R2UR UR4, R3 ;  /* 0x00000000030472ca */ /* 0x008fe400000e0000 */
[----:B----4-:R-:W-:-:S04]  /*156c0*/  LOP3.LUT R2, R2, 0xfffffffe, RZ, 0xc0, !PT ;  /* 0xfffffffe02027812 */ /* 0x010fc800078ec0ff */
[----:B------:R-:W-:-:S07]  /*156d0*/  @P0 LOP3.LUT R2, R2, 0x1, RZ, 0xfc, !PT ;  /* 0x0000000102020812 */ /* 0x000fce00078efcff */
[----:B------:R-:W-:Y:S01]  /*156e0*/  UIMAD UR11, UR11, 0x60, UR4 ;  /* 0x000000600b0b78a4 */ /* 0x000fe2000f8e0204 */
[----:B------:R1:W-:Y:S02]  /*156f0*/  STL [R1+0x1c], R2 ;  /* 0x00001c0201007387 */ /* 0x0003e40000100800 */
[----:B------:R-:W-:-:S06]  /*15700*/  UMOV UR4, 0x0 ;  /* 0x0000000000047882 */ /* 0x000fcc0000000000 */
[----:B------:R1:W-:Y:S01]  /*15710*/  UTMALDG.4D [UR8], [UR6], desc[UR4] ;  /* 0x00000408060075b4 */ /* 0x0003e20008019000 */
[----:B------:R-:W-:Y:S02]  /*15720*/  NOP ;  /* 0x0000000000007918 */ /* 0x000fe40000000000 */
.L_x_815:
[----:B------:R-:W2:Y:S04]  /*15730*/  LDL.LU R3, [R1+0x48] ;  /* 0x0000480001037983 */ /* 0x000ea80000300800 */
[----:B------:R-:W3:Y:S04]  /*15740*/  LDL.LU R5, [R1+0x2c] ;  /* 0x00002c0001057983 */ /* 0x000ee80000300800 */
[----:B0-----:R-:W4:Y:S01]  /*15750*/  LDL.LU R4, [R1+0x50] ;  /* 0x0000500001047983 */ /* 0x001f220000300800 */
[----:B------:R-:W-:Y:S05]  /*15760*/  WARPSYNC.ALL ;  /* 0x0000000000007948 */ /* 0x000fea0003800000 */
[----:B-1----:R-:W-:Y:S01]  /*15770*/  ULDC.64 UR6, c[0x0][0xa00] ;  /* 0x0002800000067ab9 */ /* 0x002fe20000000a00 */
        /* <DEDUP_REMOVED lines=19> */
[----:B0-----:R-:W-:Y:S01]  /*158b0*/  MOV R2, 0x0 ;  /* 0x0000000000027802 */ /* 0x001fe20000000f00 */
        /* <DEDUP_REMOVED lines=15> */
.L_x_821:
[----:B------:R-:W-:Y:S05]  /*159b0*/  BSYNC B6 ;  /* 0x0000000000067941 */ /* 0x000fea0003800000 */
.L_x_820:
[----:B0-----:R-:W2:Y:S01]  /*159c0*/  LDL.LU R0, [R1+0x60] ;  /* 0x0000600001007983 */ /* 0x001ea20000300800 */
[----:B------:R-:W-:Y:S01]  /*159d0*/  ULDC.64 UR4, c[0x0][0x2d8] ;  /* 0x0000b60000047ab9 */ /* 0x000fe20000000a00 */
[----:B------:R-:W0:Y:S01]  /*159e0*/  LDC R8, c[0x0][0x448] ;  /* 0x00011200ff087b82 */ /* 0x000e220000000800 */
[----:B------:R-:W-:Y:S01]  /*159f0*/  ULDC UR6, c[0x0][0x2b8] ;  /* 0x0000ae0000067ab9 */ /* 0x000fe20000000800 */
[----:B------:R-:W3:Y:S04]  /*15a00*/  LDL.LU R5, [R1+0x50] ;  /* 0x0000500001057983 */ /* 0x000ee80000300800 */
[----:B------:R-:W3:Y:S04]  /*15a10*/  LDL.LU.64 R2, [R1+0x48] ;  /* 0x0000480001027983 */ /* 0x000ee80000300a00 */
[----:B------:R-:W4:Y:S01]  /*15a20*/  LDL.LU R4, [R1+0x2c] ;  /* 0x00002c0001047983 */ /* 0x000f220000300800 */
[----:B0-----:R-:W-:-:S13]  /*15a30*/  ISETP.NE.AND P0, PT, R8, 0x1, PT ;  /* 0x000000010800780c */ /* 0x001fda0003f05270 */
[----:B------:R-:W0:Y:S01]  /*15a40*/  @P0 LDC R7, c[0x0][0x450] ;  /* 0x00011400ff070b82 */ /* 0x000e220000000800 */
[----:B---3--:R-:W-:Y:S02]  /*15a50*/  IMAD.MOV.U32 R3, RZ, RZ, R5 ;  /* 0x000000ffff037224 */ /* 0x008fe400078e0005 */
[----:B------:R-:W3:Y:S01]  /*15a60*/  LDL.LU R5, [R1+0x4] ;  /* 0x0000040001057983 */ /* 0x000ee20000300800 */
[----:B------:R-:W-:-:S03]  /*15a70*/  IMAD.WIDE.U32 R2, R16, UR4, R2 ;  /* 0x0000000410027c25 */ /* 0x000fc6000f8e0002 */
[----:B------:R1:W5:Y:S01]  /*15a80*/  LDL R9, [R1+0x34] ;  /* 0x0000340001097983 */ /* 0x0003620000100800 */
[----:B------:R-:W-:Y:S01]  /*15a90*/  IMAD R3, R16, UR5, R3 ;  /* 0x0000000510037c24 */ /* 0x000fe2000f8e0203 */
[----:B------:R-:W-:Y:S02]  /*15aa0*/  ULDC.64 UR4, c[0x0][0x2e0] ;  /* 0x0000b80000047ab9 */ /* 0x000fe40000000a00 */
[----:B--2---:R-:W-:Y:S02]  /*15ab0*/  IMAD R0, R0, UR4, RZ ;  /* 0x0000000400007c24 */ /* 0x004fe4000f8e02ff */
[----:B----4-:R-:W-:-:S04]  /*15ac0*/  IMAD.WIDE.U32 R2, R4, UR4, R2 ;  /* 0x0000000404027c25 */ /* 0x010fc8000f8e0002 */
[----:B------:R-:W-:Y:S01]  /*15ad0*/  IMAD R0, R4, UR5, R0 ;  /* 0x0000000504007c24 */ /* 0x000fe2000f8e0200 */
[----:B------:R-:W2:Y:S01]  /*15ae0*/  S2R R10, SR_TID.X ;  /* 0x00000000000a7919 */ /* 0x000ea20000002100 */
[----:B------:R-:W-:Y:S02]  /*15af0*/  ULDC.64 UR4, c[0x0][0x2d0] ;  /* 0x0000b40000047ab9 */ /* 0x000fe40000000a00 */
[----:B------:R-:W-:Y:S01]  /*15b00*/  IMAD.IADD R3, R3, 0x1, R0 ;  /* 0x0000000103037824 */ /* 0x000fe200078e0200 */
[----:B------:R-:W4:Y:S02]  /*15b10*/  S2R R4, SR_TID.X ;  /* 0x0000000000047919 */ /* 0x000f240000002100 */
[----:B----4-:R-:W-:-:S04]  /*15b20*/  LOP3.LUT R4, R4, 0x7f, RZ, 0xc0, !PT ;  /* 0x0000007f04047812 */ /* 0x010fc800078ec0ff */
[----:B------:R-:W-:Y:S02]  /*15b30*/  SHF.R.U32.HI R6, RZ, 0x3, R4 ;  /* 0x00000003ff067819 */ /* 0x000fe40000011604 */
[----:B------:R-:W4:Y:S02]  /*15b40*/  S2R R4, SR_TID.X ;  /* 0x0000000000047919 */ /* 0x000f240000002100 */
[----:B----4-:R-:W-:-:S05]  /*15b50*/  IMAD.SHL.U32 R4, R4, 0x10, RZ ;  /* 0x0000001004047824 */ /* 0x010fca00078e00ff */
[----:B------:R-:W-:Y:S02]  /*15b60*/  LOP3.LUT R4, R6, 0x70, R4, 0xf8, !PT ;  /* 0x0000007006047812 */ /* 0x000fe400078ef804 */
[----:B------:R-:W4:Y:S01]  /*15b70*/  @P0 LDC R6, c[0x0][0x44c] ;  /* 0x00011300ff060b82 */ /* 0x000f220000000800 */
[----:B--2---:R-:W-:-:S05]  /*15b80*/  IMAD.SHL.U32 R10, R10, 0x8, RZ ;  /* 0x000000080a0a7824 */ /* 0x004fca00078e00ff */
[----:B------:R-:W-:Y:S01]  /*15b90*/  LOP3.LUT R10, R10, 0x38, RZ, 0xc0, !PT ;  /* 0x000000380a0a7812 */ /* 0x000fe200078ec0ff */
[----:B---3--:R-:W-:-:S05]  /*15ba0*/  IMAD.SHL.U32 R5, R5, 0x80, RZ ;  /* 0x0000008005057824 */ /* 0x008fca00078e00ff */
[----:B------:R-:W-:-:S05]  /*15bb0*/  LOP3.LUT R4, R4, R5, RZ, 0xfc, !PT ;  /* 0x0000000504047212 */ /* 0x000fca00078efcff */
[----:B----4-:R-:W-:-:S04]  /*15bc0*/  @P0 IMAD.HI.U32 R6, R4, R6, RZ ;  /* 0x0000000604060227 */ /* 0x010fc800078e00ff */
[----:B------:R-:W-:Y:S01]  /*15bd0*/  IMAD.MOV.U32 R0, RZ, RZ, R4 ;  /* 0x000000ffff007224 */ /* 0x000fe200078e0004 */
[----:B0-----:R-:W-:-:S05]  /*15be0*/  @P0 SHF.R.U32.HI R0, RZ, R7, R6 ;  /* 0x00000007ff000219 */ /* 0x001fca0000011606 */
        /* <DEDUP_REMOVED lines=18> */
[----:B-1----:R-:W-:Y:S09]  /*15d10*/  BRA.DIV UR4, `(.L_x_822) ;  /* 0x0000005604207947 */ /* 0x002ff2000b800000 */
[----:B------:R-:W2:Y:S01]  /*15d20*/  LDL.LU R6, [R1+0x58] ;  /* 0x0000580001067983 */ /* 0x000ea20000300800 */
[----:B------:R-:W0:Y:S02]  /*15d30*/  S2R R7, SR_TID.X ;  /* 0x0000000000077919 */ /* 0x000e240000002100 */
[----:B0-----:R-:W-:-:S04]  /*15d40*/  LOP3.LUT R7, R7, 0x7f, RZ, 0xc0, !PT ;  /* 0x0000007f07077812 */ /* 0x001fc800078ec0ff */
[----:B------:R-:W-:Y:S02]  /*15d50*/  SHF.R.U32.HI R11, RZ, 0x3, R7 ;  /* 0x00000003ff0b7819 */ /* 0x000fe40000011607 */
[----:B------:R-:W0:Y:S03]  /*15d60*/  SHFL.IDX PT, R7, R4, RZ, 0x181f ;  /* 0x00181fff04077589 */ /* 0x000e2600000e0000 */
[----:B------:R-:W-:-:S04]  /*15d70*/  IMAD.IADD R0, R11, 0x1, R5 ;  /* 0x000000010b007824 */ /* 0x000fc800078e0205 */
[----:B------:R-:W-:Y:S02]  /*15d80*/  VIADD R5, R0, 0x10 ;  /* 0x0000001000057836 */ /* 0x000fe40000000000 */
        /* <DEDUP_REMOVED lines=62> */
[----:B------:R0:W1:Y:S04]  /*16170*/  SHFL.IDX PT, R5, R3, 0x7, 0x181f ;  /* 0x00f81f0003057f89 */ /* 0x00006800000e0000 */
[----:B------:R0:W-:Y:S04]  /*16180*/  @!P1 LDGSTS.E.BYPASS.LTC128B.128 [R9+0x1b400], desc[UR40][R6.64], !P0 ;  /* 0x1b40000006099fae */ /* 0x0001e8000c101d68 */
[----:B------:R0:W2:Y:S02]  /*16190*/  SHFL.IDX PT, R3, R4, 0x7, 0x181f ;  /* 0x00f81f0004037f89 */ /* 0x0000a400000e0000 */
.L_x_1004:
[----:B------:R-:W-:-:S05]  /*161a0*/  VIADD R0, R0, 0x70 ;  /* 0x0000007000007836 */ /* 0x000fca0000000000 */
[----:B------:R-:W-:-:S13]  /*161b0*/  ISETP.GE.AND P1, PT, R0, R2, PT ;  /* 0x000000020000720c */ /* 0x000fda0003f26270 */
[----:B--2---:R-:W-:-:S05]  /*161c0*/  @!P1 LEA R2, P2, R10, R3, 0x1 ;  /* 0x000000030a029211 */ /* 0x004fca00078408ff */
[----:B01----:R-:W-:-:S05]  /*161d0*/  @!P1 IMAD.X R3, RZ, RZ, R5, P2 ;  /* 0x000000ffff039224 */ /* 0x003fca00010e0605 */
[----:B------:R-:W-:Y:S01]  /*161e0*/  @!PT LDS RZ, [RZ] ;  /* 0x00000000fffff984 */ /* 0x000fe20000000800 */
[----:B------:R-:W-:Y:S01]  /*161f0*/  @!PT LDS RZ, [RZ] ;  /* 0x00000000fffff984 */ /* 0x000fe20000000800 */
[----:B------:R-:W-:Y:S01]  /*16200*/  @!PT LDS RZ, [RZ] ;  /* 0x00000000fffff984 */ /* 0x000fe20000000800 */
[----:B------:R0:W-:Y:S01]  /*16210*/  @!P1 LDGSTS.E.BYPASS.LTC128B.128 [R9+0x1bc00], desc[UR40][R2.64], !P0 ;  /* 0x1bc0000002099fae */ /* 0x0001e2000c101d68 */
[----:B------:R-:W-:Y:S01]  /*16220*/  PLOP3.LUT P0, PT, PT, PT, PT, 0x80, 0x0 ;  /* 0x000000000000781c */ /* 0x000fe20003f0f070 */
[----:B------:R-:W-:-:S12]  /*16230*/  NOP ;  /* 0x0000000000007918 */ /* 0x000fd80000000000 */
.L_x_823:
        /* <DEDUP_REMOVED lines=18> */
.L_x_1005:
[----:B------:R-:W-:Y:S05]  /*16360*/  BSYNC B0 ;  /* 0x0000000000007941 */ /* 0x000fea0003800000 */
.L_x_824:
[----:B------:R-:W2:Y:S01]  /*16370*/  LDL R2, [R1+0x1c] ;  /* 0x00001c0001027983 */ /* 0x000ea20000100800 */
[----:B------:R-:W-:Y:S01]  /*16380*/  BSSY B0, `(.L_x_826) ;  /* 0x000005a000007945 */ /* 0x000fe20003800000 */
[----:B--2---:R-:W-:-:S13]  /*16390*/  LOP3.LUT P0, RZ, R2, 0x1, RZ, 0xc0, !PT ;  /* 0x0000000102ff7812 */ /* 0x004fda000780c0ff */
        /* <DEDUP_REMOVED lines=10> */
.L_x_1006:
[----:B------:R-:W-:Y:S05]  /*16440*/  BSYNC B1 ;  /* 0x0000000000017941 */ /* 0x000fea0003800000 */
.L_x_828:
        /* <DEDUP_REMOVED lines=9> */
.L_x_831:
[----:B------:R-:W-:Y:S05]  /*164e0*/  BSYNC B1 ;  /* 0x0000000000017941 */ /* 0x000fea0003800000 */
.L_x_830:
        /* <DEDUP_REMOVED lines=12> */
.L_x_832:
        /* <DEDUP_REMOVED lines=15> */
.L_x_833:
        /* <DEDUP_REMOVED lines=15> */
.L_x_834:
        /* <DEDUP_REMOVED lines=15> */
.L_x_835:
        /* <DEDUP_REMOVED lines=10> */
.L_x_827:
[----:B------:R-:W-:Y:S05]  /*16920*/  BSYNC B0 ;  /* 0x0000000000007941 */ /* 0x000fea0003800000 */
.L_x_826:
        /* <DEDUP_REMOVED lines=9> */
[----:B------:R-:W-:Y:S01]  /*169c0*/  BSSY B2, `(.L_x_838) ;  /* 0x00000a9000027945 */ /* 0x000fe20003800000 */
[----:B--2---:R-:W-:-:S04]  /*169d0*/  VIADD R2, R7, 0x1 ;  /* 0x0000000107027836 */ /* 0x004fc80000000000 */
[----:B---3--:R-:W-:-:S05]  /*169e0*/  IMAD R2, R2, R6, RZ ;  /* 0x0000000602027224 */ /* 0x008fca00078e02ff */
[----:B----4-:R-:W-:Y:S02]  /*169f0*/  VIMNMX R4, R4, R2, PT ;  /* 0x0000000204047248 */ /* 0x010fe40003fe0100 */
[----:B------:R-:W-:-:S03]  /*16a00*/  LOP3.LUT R2, RZ, R5, RZ, 0x33, !PT ;  /* 0x00000005ff027212 */ /* 0x000fc600078e33ff */
        /* <DEDUP_REMOVED lines=13> */
[----:B--2---:R-:W-:Y:S02]  /*16ae0*/  LOP3.LUT P2, RZ, R5, 0x1, RZ, 0xc0, !PT ;  /* 0x0000000105ff7812 */ /* 0x004fe4000784c0ff */
        /* <DEDUP_REMOVED lines=26> */
.L_x_842:
[----:B------:R-:W-:Y:S01]  /*16c90*/  IMAD R2, R19, 0x8, R18 ;  /* 0x0000000813027824 */ /* 0x000fe200078e0212 */
[----:B-1----:R-:W-:Y:S01]  /*16ca0*/  SHF.L.U32 R6, R9, 0x1f, RZ ;  /* 0x0000001f09067819 */ /* 0x002fe200000006ff */
[----:B------:R-:W1:Y:S01]  /*16cb0*/  S2R R3, SR_TID.X ;  /* 0x0000000000037919 */ /* 0x000e620000002100 */
[----:B------:R-:W-:Y:S02]  /*16cc0*/  BSSY B3, `(.L_x_843) ;  /* 0x0000005000037945 */ /* 0x000fe40003800000 */
[----:B------:R-:W2:Y:S01]  /*16cd0*/  SYNCS.PHASECHK.TRANS64.TRYWAIT P0, [R2+URZ+0x22840], R6 ;  /* 0x02284006020075a7 */ /* 0x000ea2000800017f */
[----:B-1----:R-:W-:-:S04]  /*16ce0*/  LOP3.LUT R3, R3, 0x7f, RZ, 0xc0, !PT ;  /* 0x0000007f03037812 */ /* 0x002fc800078ec0ff */
[----:B------:R-:W-:Y:S01]  /*16cf0*/  ISETP.NE.AND P1, PT, R3, RZ, PT ;  /* 0x000000ff0300720c */ /* 0x000fe20003f25270 */
[----:B--2---:R-:W-:-:S12]  /*16d00*/  @!P0 BRA `(.L_x_844) ;  /* 0x0000004c00e88947 */ /* 0x004fd80003800000 */
.L_x_1007:
[----:B------:R-:W-:Y:S05]  /*16d10*/  BSYNC B3 ;  /* 0x0000000000037941 */ /* 0x000fea0003800000 */
.L_x_843:
        /* <DEDUP_REMOVED lines=9> */
.L_x_846:
[----:B------:R-:W-:Y:S05]  /*16db0*/  BSYNC B3 ;  /* 0x0000000000037941 */ /* 0x000fea0003800000 */
.L_x_845:
        /* <DEDUP_REMOVED lines=12> */
.L_x_847:
        /* <DEDUP_REMOVED lines=13> */
.L_x_1008:
[----:B------:R-:W-:Y:S05]  /*16f50*/  BSYNC B3 ;  /* 0x0000000000037941 */ /* 0x000fea0003800000 */
.L_x_848:
        /* <DEDUP_REMOVED lines=11> */
.L_x_851:
[----:B------:R-:W-:Y:S05]  /*17010*/  BSYNC B3 ;  /* 0x0000000000037941 */ /* 0x000fea0003800000 */
.L_x_850:
        /* <DEDUP_REMOVED lines=9> */
.L_x_852:
        /* <DEDUP_REMOVED lines=15> */
.L_x_853:
        /* <DEDUP_REMOVED lines=15> */
.L_x_854:
        /* <DEDUP_REMOVED lines=15> */
.L_x_855:
        /* <DEDUP_REMOVED lines=10> */
.L_x_841:
[----:B------:R-:W-:Y:S05]  /*17420*/  BSYNC B1 ;  /* 0x0000000000017941 */ /* 0x000fea0003800000 */
.L_x_840:
[----:B------:R-:W2:Y:S02]  /*17430*/  LDL.LU R5, [R1+0x40] ;  /* 0x0000400001057983 */ /* 0x000ea40000300800 */
[----:B--2---:R-:W-:-:S07]  /*17440*/  VIADD R0, R5, 0xfffffffd ;  /* 0xfffffffd05007836 */ /* 0x004fce0000000000 */
.L_x_839:
[----:B------:R-:W-:Y:S05]  /*17450*/  BSYNC B2 ;  /* 0x0000000000027941 */ /* 0x000fea0003800000 */
.L_x_838:
[----:B------:R-:W-:Y:S01]  /*17460*/  VIADD R8, R8, 0xfffffffe ;  /* 0xfffffffe08087836 */ /* 0x000fe20000000000 */
[----:B------:R-:W-:-:S04]  /*17470*/  LOP3.LUT R4, RZ, R4, RZ, 0x33, !PT ;  /* 0x00000004ff047212 */ /* 0x000fc800078e33ff */
[----:B------:R-:W-:-:S13]  /*17480*/  ISETP.NE.AND P0, PT, R8, R4, PT ;  /* 0x000000040800720c */ /* 0x000fda0003f05270 */
[----:B------:R-:W-:Y:S05]  /*17490*/  @!P0 BRA `(.L_x_837) ;  /* 0x0000001000f88947 */ /* 0x000fea0003800000 */
.L_x_888:
        /* <DEDUP_REMOVED lines=8> */
[----:B--2---:R-:W-:Y:S02]  /*17520*/  LOP3.LUT P1, RZ, R3, 0x1, RZ, 0xc0, !PT ;  /* 0x0000000103ff7812 */ /* 0x004fe4000782c0ff */
[----:B---3--:R-:W-:-:S11]  /*17530*/  LOP3.LUT R6, R2, R6, RZ, 0x3c, !PT ;  /* 0x0000000602067212 */ /* 0x008fd600078e3cff */
[----:B------:R-:W-:Y:S05]  /*17540*/  @!P1 BRA `(.L_x_857) ;  /* 0x0000000800449947 */ /* 0x000fea0003800000 */
        /* <DEDUP_REMOVED lines=24> */
.L_x_858:
[----:B------:R-:W-:Y:S01]  /*176d0*/  IMAD R3, R7, 0x8, R18 ;  /* 0x0000000807037824 */ /* 0x000fe200078e0212 */
[----:B------:R-:W-:Y:S01]  /*176e0*/  SHF.L.U32 R2, R6, 0x1f, RZ ;  /* 0x0000001f06027819 */ /* 0x000fe200000006ff */
[----:B-1----:R-:W1:Y:S01]  /*176f0*/  S2R R4, SR_TID.X ;  /* 0x0000000000047919 */ /* 0x002e620000002100 */
[----:B------:R-:W-:Y:S02]  /*17700*/  BSSY B2, `(.L_x_859) ;  /* 0x0000005000027945 */ /* 0x000fe40003800000 */
[----:B------:R-:W2:Y:S01]  /*17710*/  SYNCS.PHASECHK.TRANS64.TRYWAIT P0, [R3+URZ+0x22840], R2 ;  /* 0x02284002030075a7 */ /* 0x000ea2000800017f */
[----:B-1----:R-:W-:-:S04]  /*17720*/  LOP3.LUT R4, R4, 0x7f, RZ, 0xc0, !PT ;  /* 0x0000007f04047812 */ /* 0x002fc800078ec0ff */
[----:B------:R-:W-:Y:S01]  /*17730*/  ISETP.NE.AND P1, PT, R4, RZ, PT ;  /* 0x000000ff0400720c */ /* 0x000fe20003f25270 */
[----:B--2---:R-:W-:-:S12]  /*17740*/  @!P0 BRA `(.L_x_860) ;  /* 0x0000004400808947 */ /* 0x004fd80003800000 */
.L_x_1009:
[----:B------:R-:W-:Y:S05]  /*17750*/  BSYNC B2 ;  /* 0x0000000000027941 */ /* 0x000fea0003800000 */
.L_x_859:
        /* <DEDUP_REMOVED lines=9> */
.L_x_862:
[----:B------:R-:W-:Y:S05]  /*177f0*/  BSYNC B2 ;  /* 0x0000000000027941 */ /* 0x000fea0003800000 */
.L_x_861:
[----:B------:R-:W2:Y:S01]  /*17800*/  LDL R4, [R1+0x24] ;  /* 0x0000240001047983 */ /* 0x000ea20000100800 */
        /* <DEDUP_REMOVED lines=11> */
.L_x_863:
        /* <DEDUP_REMOVED lines=10> */
[----:B------:R-:W2:Y:S01]  /*17960*/  SYNCS.PHASECHK.TRANS64.TRYWAIT P0, [R3+URZ+0x22860], R2 ;  /* 0x02286002030075a7 */ /* 0x000ea2000800017f */
[----:B------:R-:W-:Y:S04]  /*17970*/  BSSY B2, `(.L_x_864) ;  /* 0x0000002000027945 */ /* 0x000fe80003800000 */
[----:B--2---:R-:W-:Y:S05]  /*17980*/  @!P0 BRA `(.L_x_865) ;  /* 0x0000004400048947 */ /* 0x004fea0003800000 */
.L_x_1010:
[----:B------:R-:W-:Y:S05]  /*17990*/  BSYNC B2 ;  /* 0x0000000000027941 */ /* 0x000fea0003800000 */
.L_x_864:
[----:B------:R-:W-:Y:S01]  /*179a0*/  BSSY B2, `(.L_x_866) ;  /* 0x000000b000027945 */ /* 0x000fe20003800000 */
[----:B------:R-:W-:Y:S02]  /*179b0*/  IMAD.MOV.U32 R8, RZ, RZ, 0x0 ;  /* 0x00000000ff087424 */ /* 0x000fe400078e00ff */
[----:B0-----:R-:W-:Y:S01]  /*179c0*/  IMAD.MOV.U32 R9, RZ, RZ, 0x14f00000 ;  /* 0x14f00000ff097424 */ /* 0x001fe200078e00ff */
[----:B------:R-:W-:Y:S06]  /*179d0*/  @P1 BRA `(.L_x_867) ;  /* 0x00000000001c1947 */ /* 0x000fec0003800000 */
[----:B------:R-:W0:Y:S01]  /*179e0*/  S2R R5, SR_TID.X ;  /* 0x0000000000057919 */ /* 0x000e220000002100 */
[----:B-12---:R-:W-:-:S04]  /*179f0*/  IMAD.MOV.U32 R2, RZ, RZ, 0xc000 ;  /* 0x0000c000ff027424 */ /* 0x006fc800078e00ff */
[----:B------:R3:W-:Y:S01]  /*17a00*/  SYNCS.ARRIVE.TRANS64 RZ, [R3+URZ+0x22850], R2 ;  /* 0x0228500203ff79a7 */ /* 0x0007e2000800003f */
[----:B0-----:R-:W-:-:S04]  /*17a10*/  LOP3.LUT R5, R5, 0x1f, RZ, 0xc0, !PT ;  /* 0x0000001f05057812 */ /* 0x001fc800078ec0ff */
[----:B------:R-:W-:-:S13]  /*17a20*/  ISETP.NE.AND P0, PT, R5, RZ, PT ;  /* 0x000000ff0500720c */ /* 0x000fda0003f05270 */
[----:B---3--:R-:W-:Y:S05]  /*17a30*/  @!P0 BRA `(.L_x_867) ;  /* 0x0000000000048947 */ /* 0x008fea0003800000 */
[----:B------:R-:W-:Y:S01]  /*17a40*/  BPT.TRAP 0x1 ;  /* 0x000000040000795c */ /* 0x000fe20000300000 */
.L_x_867:
[----:B------:R-:W-:Y:S05]  /*17a50*/  BSYNC B2 ;  /* 0x0000000000027941 */ /* 0x000fea0003800000 */
.L_x_866:
[----:B------:R-:W-:Y:S01]  /*17a60*/  R2UR UR10, R10 ;  /* 0x000000000a0a72ca */ /* 0x000fe200000e0000 */
[----:B-12---:R-:W-:Y:S01]  /*17a70*/  IMAD R2, R7, 0xc000, R18 ;  /* 0x0000c00007027824 */ /* 0x006fe200078e0212 */
[----:B------:R-:W-:Y:S01]  /*17a80*/  R2UR UR6, R8 ;  /* 0x00000000080672ca */ /* 0x000fe200000e0000 */
[----:B------:R-:W-:Y:S01]  /*17a90*/  UIADD3 UR4, UP0, UR38, 0x470, URZ ;  /* 0x0000047026047890 */ /* 0x000fe2000ff1e03f */
[----:B------:R-:W-:Y:S01]  /*17aa0*/  R2UR UR7, R9 ;  /* 0x00000000090772ca */ /* 0x000fe200000e0000 */
[----:B------:R-:W-:Y:S01]  /*17ab0*/  VIADD R3, R3, 0x22850 ;  /* 0x0002285003037836 */ /* 0x000fe20000000000 */
[----:B------:R-:W-:Y:S01]  /*17ac0*/  PLOP3.LUT P0, PT, PT, PT, PT, 0x80, 0x0 ;  /* 0x000000000000781c */ /* 0x000fe20003f0f070 */
[----:B------:R-:W-:Y:S01]  /*17ad0*/  VIADD R5, R2, 0x400 ;  /* 0x0000040002057836 */ /* 0x000fe20000000000 */
[----:B------:R-:W-:-:S12]  /*17ae0*/  UIADD3.X UR5, URZ, UR39, URZ, UP0, !UPT ;  /* 0x000000273f057290 */ /* 0x000fd800087fe43f */
.L_x_868:
        /* <DEDUP_REMOVED lines=15> */
.L_x_869:
        /* <DEDUP_REMOVED lines=15> */
.L_x_870:
        /* <DEDUP_REMOVED lines=15> */
.L_x_871:
        /* <DEDUP_REMOVED lines=10> */
.L_x_857:
[----:B------:R-:W-:Y:S05]  /*17e60*/  BSYNC B1 ;  /* 0x0000000000017941 */ /* 0x000fea0003800000 */
.L_x_856:
[----:B------:R-:W2:Y:S01]  /*17e70*/  LDL R5, [R1+0x1c] ;  /* 0x00001c0001057983 */ /* 0x000ea20000100800 */
[----:B------:R-:W-:Y:S01]  /*17e80*/  VIADD R7, R7, 0x1 ;  /* 0x0000000107077836 */ /* 0x000fe20000000000 */
[----:B------:R-:W-:Y:S04]  /*17e90*/  BSSY B1, `(.L_x_872) ;  /* 0x000009a000017945 */ /* 0x000fe80003800000 */
[----:B------:R-:W-:-:S04]  /*17ea0*/  ISETP.NE.AND P0, PT, R7, 0x2, PT ;  /* 0x000000020700780c */ /* 0x000fc80003f05270 */
[----:B------:R-:W-:Y:S02]  /*17eb0*/  SEL R2, RZ, 0x1, P0 ;  /* 0x00000001ff027807 */ /* 0x000fe40000000000 */
[----:B------:R-:W-:Y:S02]  /*17ec0*/  SEL R19, R7, RZ, P0 ;  /* 0x000000ff07137207 */ /* 0x000fe40000000000 */
[----:B------:R-:W-:Y:S01]  /*17ed0*/  LOP3.LUT R8, R6, R2, RZ, 0x3c, !PT ;  /* 0x0000000206087212 */ /* 0x000fe200078e3cff */
[----:B------:R-:W-:-:S04]  /*17ee0*/  VIADD R6, R0, 0xffffffff ;  /* 0xffffffff00067836 */ /* 0x000fc80000000000 */
[----:B------:R1:W-:Y:S01]  /*17ef0*/  STL [R1+0x14], R8 ;  /* 0x0000140801007387 */ /* 0x0003e20000100800 */
[----:B--2---:R-:W-:-:S13]  /*17f00*/  LOP3.LUT P2, RZ, R5, 0x1, RZ, 0xc0, !PT ;  /* 0x0000000105ff7812 */ /* 0x004fda000784c0ff */
        /* <DEDUP_REMOVED lines=25> */
.L_x_874:
        /* <DEDUP_REMOVED lines=8> */
.L_x_1011:
[----:B------:R-:W-:Y:S05]  /*18120*/  BSYNC B2 ;  /* 0x0000000000027941 */ /* 0x000fea0003800000 */
.L_x_875:
        /* <DEDUP_REMOVED lines=9> */
.L_x_878:
[----:B------:R-:W-:Y:S05]  /*181c0*/  BSYNC B2 ;  /* 0x0000000000027941 */ /* 0x000fea0003800000 */
.L_x_877:
        /* <DEDUP_REMOVED lines=12> */
.L_x_879:
        /* <DEDUP_REMOVED lines=13> */
.L_x_1012:
[----:B------:R-:W-:Y:S05]  /*18360*/  BSYNC B2 ;  /* 0x0000000000027941 */ /* 0x000fea0003800000 */
.L_x_880:
        /* <DEDUP_REMOVED lines=11> */
.L_x_883:
[----:B------:R-:W-:Y:S05]  /*18420*/  BSYNC B2 ;  /* 0x0000000000027941 */ /* 0x000fea0003800000 */
.L_x_882:
        /* <DEDUP_REMOVED lines=9> */
.L_x_884:
        /* <DEDUP_REMOVED lines=15> */
.L_x_885:
        /* <DEDUP_REMOVED lines=15> */
.L_x_886:
        /* <DEDUP_REMOVED lines=15> */
.L_x_887:
        /* <DEDUP_REMOVED lines=10> */
.L_x_873:
[----:B------:R-:W-:Y:S05]  /*18830*/  BSYNC B1 ;  /* 0x0000000000017941 */ /* 0x000fea0003800000 */
.L_x_872:
[----:B------:R-:W2:Y:S01]  /*18840*/  LDL R5, [R1+0x28] ;  /* 0x0000280001057983 */ /* 0x000ea20000100800 */
[----:B------:R-:W-:Y:S01]  /*18850*/  VIADD R0, R0, 0xfffffffe ;  /* 0xfffffffe00007836 */ /* 0x000fe20000000000 */
[----:B--2---:R-:W-:-:S13]  /*18860*/  ISETP.GT.AND P0, PT, R6, R5, PT ;  /* 0x000000050600720c */ /* 0x004fda0003f04270 */
[----:B------:R-:W-:Y:S05]  /*18870*/  @P0 BRA `(.L_x_888) ;  /* 0xffffffec00080947 */ /* 0x000fea000383ffff */
.L_x_837:
[----:B------:R-:W-:Y:S05]  /*18880*/  BSYNC B0 ;  /* 0x0000000000007941 */ /* 0x000fea0003800000 */
.L_x_836:
[----:B------:R-:W2:Y:S01]  /*18890*/  LDL.LU R2, [R1+0x14] ;  /* 0x0000140001027983 */ /* 0x000ea20000300800 */
[----:B------:R-:W1:Y:S01]  /*188a0*/  S2R R3, SR_TID.X ;  /* 0x0000000000037919 */ /* 0x000e620000002100 */
[----:B------:R-:W-:-:S05]  /*188b0*/  VIADD R19, R19, 0x1 ;  /* 0x0000000113137836 */ /* 0x000fca0000000000 */
[----:B------:R-:W-:-:S04]  /*188c0*/  ISETP.NE.AND P0, PT, R19, 0x2, PT ;  /* 0x000000021300780c */ /* 0x000fc80003f05270 */
[----:B------:R-:W-:Y:S01]  /*188d0*/  SEL R0, RZ, 0x1, P0 ;  /* 0x00000001ff007807 */ /* 0x000fe20000000000 */
[----:B------:R-:W-:Y:S01]  /*188e0*/  BSSY B0, `(.L_x_889) ;  /* 0x0000013000007945 */ /* 0x000fe20003800000 */
[----:B-1----:R-:W-:-:S04]  /*188f0*/  LOP3.LUT R3, R3, 0x7f, RZ, 0xc0, !PT ;  /* 0x0000007f03037812 */ /* 0x002fc800078ec0ff */
[----:B------:R-:W-:Y:S02]  /*18900*/  ISETP.NE.AND P1, PT, R3, RZ, PT ;  /* 0x000000ff0300720c */ /* 0x000fe40003f25270 */
[----:B--2---:R-:W-:-:S05]  /*18910*/  LOP3.LUT R2, R2, R0, RZ, 0x3c, !PT ;  /* 0x0000000002027212 */ /* 0x004fca00078e3cff */
[----:B------:R1:W-:Y:S06]  /*18920*/  STL [R1+0x14], R2 ;  /* 0x0000140201007387 */ /* 0x0003ec0000100800 */
[----:B------:R-:W-:Y:S05]  /*18930*/  @P1 BRA `(.L_x_890) ;  /* 0x0000000000341947 */ /* 0x000fea0003800000 */
[----:B------:R-:W2:Y:S01]  /*18940*/  S2R R5, SR_LANEID ;  /* 0x0000000000057919 */ /* 0x000ea20000000000 */
[----:B------:R-:W-:Y:S01]  /*18950*/  VOTEU.ANY UR4, UPT, PT ;  /* 0x0000000000047886 */ /* 0x000fe200038e0100 */
[----:B-1----:R-:W1:Y:S01]  /*18960*/  LDC.64 R2, c[0x0][0xc60] ;  /* 0x00031800ff027b82 */ /* 0x002e620000000a00 */
[----:B------:R-:W2:Y:S02]  /*18970*/  FLO.U32 R0, UR4 ;  /* 0x0000000400007d00 */ /* 0x000ea400080e0000 */
[----:B--2---:R-:W-:-:S06]  /*18980*/  ISETP.EQ.U32.AND P1, PT, R0, R5, PT ;  /* 0x000000050000720c */ /* 0x004fcc0003f22070 */
[----:B------:R-:W1:Y:S07]  /*18990*/  POPC R5, UR4 ;  /* 0x0000000400057d09 */ /* 0x000e6e0008000000 */
[----:B-1----:R-:W2:Y:S01]  /*189a0*/  @P1 ATOMG.E.ADD.STRONG.GPU PT, R3, desc[UR40][R2.64], R5 ;  /* 0x00000005020319a8 */ /* 0x002ea200081ee1e8 */
[----:B------:R-:W1:Y:S02]  /*189b0*/  S2R R4, SR_LTMASK ;  /* 0x0000000000047919 */ /* 0x000e640000003900 */
[----:B-1----:R-:W-:-:S04]  /*189c0*/  LOP3.LUT R4, R4, UR4, RZ, 0xc0, !PT ;  /* 0x0000000404047c12 */ /* 0x002fc8000f8ec0ff */
[----:B------:R-:W1:Y:S01]  /*189d0*/  POPC R7, R4 ;  /* 0x0000000400077309 */ /* 0x000e620000000000 */
[----:B--2---:R-:W1:Y:S02]  /*189e0*/  SHFL.IDX PT, R0, R3, R0, 0x1f ;  /* 0x00001f0003007589 */ /* 0x004e6400000e0000 */
[----:B-1----:R-:W-:-:S05]  /*189f0*/  IADD3 R0, R0, UR37, R7 ;  /* 0x0000002500007c10 */ /* 0x002fca000fffe007 */
[----:B------:R2:W-:Y:S02]  /*18a00*/  STL [R1], R0 ;  /* 0x0000000001007387 */ /* 0x0005e40000100800 */
.L_x_890:
[----:B------:R-:W-:Y:S05]  /*18a10*/  BSYNC B0 ;  /* 0x0000000000007941 */ /* 0x000fea0003800000 */
.L_x_889:
[----:B------:R-:W-:-:S07]  /*18a20*/  SEL R19, R19, RZ, P0 ;  /* 0x000000ff13137207 */ /* 0x000fce0000000000 */
.L_x_808:
[----:B------:R-:W-:Y:S05]  /*18a30*/  BSYNC B7 ;  /* 0x0000000000077941 */ /* 0x000fea0003800000 */
.L_x_806:
[----:B--23--:R-:W2:Y:S02]  /*18a40*/  LDL R0, [R1+0x1c] ;  /* 0x00001c0001007983 */ /* 0x00cea40000100800 */
[----:B--2---:R-:W-:-:S13]  /*18a50*/  LOP3.LUT P0, RZ, R0, 0x2, RZ, 0xc0, !PT ;  /* 0x0000000200ff7812 */ /* 0x004fda000780c0ff */
[----:B------:R-:W-:Y:S05]  /*18a60*/  @!P0 BRA `(.L_x_891) ;  /* 0x00000000002c8947 */ /* 0x000fea0003800000 */
[----:B------:R-:W-:Y:S05]  /*18a70*/  WARPSYNC.ALL ;  /* 0x0000000000007948 */ /* 0x000fea0003800000 */
[----:B------:R-:W2:Y:S08]  /*18a80*/  S2UR UR5, SR_CgaCtaId ;  /* 0x00000000000579c3 */ /* 0x000eb00000008800 */
[----:B------:R-:W-:Y:S06]  /*18a90*/  BAR.SYNC.DEFER_BLOCKING 0x5, 0x180 ;  /* 0x0146000000007b1d */ /* 0x000fec0000010000 */
[----:B------:R-:W-:-:S02]  /*18aa0*/  UMOV UR4, 0x400 ;  /* 0x0000040000047882 */ /* 0x000fc40000000000 */
[----:B--2---:R-:W-:-:S06]  /*18ab0*/  ULEA UR4, UR5, UR4, 0x18 ;  /* 0x0000000405047291 */ /* 0x004fcc000f8ec03f */
[----:B------:R-:W-:-:S05]  /*18ac0*/  IMAD.U32 R18, RZ, RZ, UR4 ;  /* 0x00000004ff127e24 */ /* 0x000fca000f8e00ff */
[----:B------:R-:W2:Y:S04]  /*18ad0*/  LDS.128 R4, [R18+0x228d0] ;  /* 0x0228d00012047984 */ /* 0x000ea80000000c00 */
[----:B--2---:R2:W-:Y:S04]  /*18ae0*/  STL.64 [R1], R4 ;  /* 0x0000000401007387 */ /* 0x0045e80000100a00 */
[----:B------:R2:W-:Y:S01]  /*18af0*/  STL.64 [R1+0x8], R6 ;  /* 0x0000080601007387 */ /* 0x0005e20000100a00 */
[----:B------:R-:W-:Y:S06]  /*18b00*/  BAR.ARV 0x4, 0x180 ;  /* 0x0106000000007b1d */ /* 0x000fec0000002000 */
[----:B------:R-:W-:Y:S05]  /*18b10*/  BRA `(.L_x_892) ;  /* 0x0000000c00207947 */ /* 0x000fea0003800000 */
.L_x_891:
[----:B------:R-:W2:Y:S01]  /*18b20*/  S2R R16, SR_TID.X ;  /* 0x0000000000107919 */ /* 0x000ea20000002100 */
[----:B------:R-:W-:Y:S01]  /*18b30*/  UMOV UR4, 0xffffffff ;  /* 0xffffffff00047882 */ /* 0x000fe20000000000 */
[----:B--2---:R-:W-:-:S04]  /*18b40*/  LOP3.LUT R16, R16, 0x1f, RZ, 0xc0, !PT ;  /* 0x0000001f10107812 */ /* 0x004fc800078ec0ff */
[----:B------:R-:W-:Y:S01]  /*18b50*/  ISETP.NE.AND P0, PT, R16, 0x1f, PT ;  /* 0x0000001f1000780c */ /* 0x000fe20003f05270 */
[----:B------:R-:W-:-:S12]  /*18b60*/  BRA.DIV UR4, `(.L_x_893) ;  /* 0x0000003204c87947 */ /* 0x000fd8000b800000 */
[----:B-1----:R-:W2:Y:S01]  /*18b70*/  LDL.LU R2, [R1] ;  /* 0x0000000001027983 */ /* 0x002ea20000300800 */
[----:B------:R-:W-:-:S03]  /*18b80*/  ULDC UR4, c[0x0][0xc3c] ;  /* 0x00030f0000047ab9 */ /* 0x000fc60000000800 */
[----:B------:R-:W3:Y:S01]  /*18b90*/  LDL R3, [R1+0xc] ;  /* 0x00000c0001037983 */ /* 0x000ee20000100800 */
[----:B--2---:R-:W-:Y:S02]  /*18ba0*/  IMAD.MOV.U32 R10, RZ, RZ, R2 ;  /* 0x000000ffff0a7224 */ /* 0x004fe400078e0002 */
[----:B---3--:R-:W-:-:S05]  /*18bb0*/  IMAD.IADD R0, R3, 0x1, R16 ;  /* 0x0000000103007824 */ /* 0x008fca00078e0210 */
[----:B------:R-:W-:-:S13]  /*18bc0*/  ISETP.GE.OR P1, PT, R0, UR4, !P0 ;  /* 0x0000000400007c0c */ /* 0x000fda000c726670 */
[----:B------:R-:W1:Y:S08]  /*18bd0*/  @!P1 LDC.64 R2, c[0x0][0xc80] ;  /* 0x00032000ff029b82 */ /* 0x000e700000000a00 */
[----:B------:R-:W2:Y:S01]  /*18be0*/  @!P1 LDC.64 R6, c[0x0][0xc78] ;  /* 0x00031e00ff069b82 */ /* 0x000ea20000000a00 */
[----:B-1----:R-:W-:-:S05]  /*18bf0*/  @!P1 IMAD.WIDE R2, R0, 0x4, R2 ;  /* 0x0000000400029825 */ /* 0x002fca00078e0202 */
[----:B------:R2:W3:Y:S02]  /*18c00*/  @!P1 LDG.E R8, desc[UR40][R2.64] ;  /* 0x0000002802089981 */ /* 0x0004e4000c1e1900 */
[----:B--2---:R-:W-:-:S06]  /*18c10*/  @!P1 IMAD.WIDE R2, R0, 0x4, R6 ;  /* 0x0000000400029825 */ /* 0x004fcc00078e0206 */
[----:B------:R-:W2:Y:S01]  /*18c20*/  @!P1 LDG.E R2, desc[UR40][R2.64] ;  /* 0x0000002802029981 */ /* 0x000ea2000c1e1900 */
[----:B------:R-:W-:Y:S01]  /*18c30*/  IMAD.MOV.U32 R4, RZ, RZ, RZ ;  /* 0x000000ffff047224 */ /* 0x000fe200078e00ff */
[C---:B------:R-:W-:Y:S01]  /*18c40*/  ISETP.GE.U32.AND P2, PT, R16.reuse, 0x2, PT ;  /* 0x000000021000780c */ /* 0x040fe20003f46070 */
[----:B------:R-:W-:Y:S01]  /*18c50*/  IMAD.MOV.U32 R6, RZ, RZ, RZ ;  /* 0x000000ffff067224 */ /* 0x000fe200078e00ff */
[C---:B------:R-:W-:Y:S01]  /*18c60*/  ISETP.GE.U32.AND P3, PT, R16.reuse, 0x4, PT ;  /* 0x000000041000780c */ /* 0x040fe20003f66070 */
[----:B------:R-:W-:Y:S01]  /*18c70*/  SHFL.IDX PT, R0, R10, 0x1, 0x1f ;  /* 0x00201f000a007f89 */ /* 0x000fe200000e0000 */
[C---:B------:R-:W-:Y:S02]  /*18c80*/  ISETP.GE.U32.AND P4, PT, R16.reuse, 0x8, PT ;  /* 0x000000081000780c */ /* 0x040fe40003f86070 */
[----:B------:R-:W-:Y:S01]  /*18c90*/  ISETP.GE.U32.AND P5, PT, R16, 0x10, PT ;  /* 0x000000101000780c */ /* 0x000fe20003fa6070 */
[----:B---3--:R-:W-:Y:S02]  /*18ca0*/  @!P1 IMAD.MOV.U32 R4, RZ, RZ, R8 ;  /* 0x000000ffff049224 */ /* 0x008fe400078e0008 */
[----:B------:R-:W-:-:S02]  /*18cb0*/  IMAD.MOV.U32 R8, RZ, RZ, RZ ;  /* 0x000000ffff087224 */ /* 0x000fc400078e00ff */
[----:B--2---:R-:W-:Y:S01]  /*18cc0*/  @!P1 IMAD.MOV.U32 R6, RZ, RZ, R2 ;  /* 0x000000ffff069224 */ /* 0x004fe200078e0002 */
[----:B------:R-:W-:-:S03]  /*18cd0*/  ISETP.NE.AND P1, PT, R16, RZ, PT ;  /* 0x000000ff1000720c */ /* 0x000fc60003f25270 */
[----:B------:R-:W-:-:S05]  /*18ce0*/  IMAD R2, R6, R4, RZ ;  /* 0x0000000406027224 */ /* 0x000fca00078e02ff */
[----:B------:R-:W1:Y:S02]  /*18cf0*/  SHFL.UP PT, R3, R2, 0x1, RZ ;  /* 0x0420000002037989 */ /* 0x000e6400000e00ff */
[----:B-1----:R-:W-:-:S05]  /*18d00*/  SEL R5, R3, RZ, P1 ;  /* 0x000000ff03057207 */ /* 0x002fca0000800000 */
[----:B------:R-:W-:Y:S02]  /*18d10*/  IMAD.IADD R2, R2, 0x1, R5 ;  /* 0x0000000102027824 */ /* 0x000fe400078e0205 */
[----:B------:R-:W-:Y:S04]  /*18d20*/  SHFL.IDX PT, R5, R10, RZ, 0x1f ;  /* 0x00001fff0a057589 */ /* 0x000fe800000e0000 */
        /* <DEDUP_REMOVED lines=12> */
[----:B0-----:R0:W1:Y:S02]  /*18df0*/  SHFL.IDX PT, R9, R7, 0x1f, 0x1f ;  /* 0x03e01f0007097f89 */ /* 0x00106400000e0000 */
.L_x_1022:
[----:B------:R-:W-:Y:S02]  /*18e00*/  ULDC UR4, c[0x0][0xc38] ;  /* 0x00030e0000047ab9 */ /* 0x000fe40000000800 */
[----:B------:R-:W-:-:S04]  /*18e10*/  IMAD.U32 R2, RZ, RZ, UR4 ;  /* 0x00000004ff027e24 */ /* 0x000fc8000f8e00ff */
[----:B-1----:R-:W-:-:S04]  /*18e20*/  IMAD R9, R9, R2, RZ ;  /* 0x0000000209097224 */ /* 0x002fc800078e02ff */
[----:B------:R-:W-:-:S05]  /*18e30*/  IMAD.IADD R0, R0, 0x1, R9 ;  /* 0x0000000100007824 */ /* 0x000fca00078e0209 */
[----:B------:R-:W-:-:S13]  /*18e40*/  ISETP.GT.AND P6, PT, R0, R5, PT ;  /* 0x000000050000720c */ /* 0x000fda0003fc4270 */
[----:B------:R-:W-:Y:S05]  /*18e50*/  @P6 BRA `(.L_x_894) ;  /* 0x0000000000ac6947 */ /* 0x000fea0003800000 */
.L_x_897:
[----:B------:R-:W2:Y:S01]  /*18e60*/  LDL.LU R2, [R1+0xc] ;  /* 0x00000c0001027983 */ /* 0x000ea20000300800 */
[----:B------:R-:W1:Y:S01]  /*18e70*/  LDC R3, c[0x0][0xc3c] ;  /* 0x00030f00ff037b82 */ /* 0x000e620000000800 */
[----:B--2---:R-:W-:-:S05]  /*18e80*/  VIADD R2, R2, 0x1f ;  /* 0x0000001f02027836 */ /* 0x004fca0000000000 */
[----:B-1----:R-:W-:-:S13]  /*18e90*/  ISETP.GE.AND P6, PT, R2, R3, PT ;  /* 0x000000030200720c */ /* 0x002fda0003fc6270 */
[----:B------:R-:W-:Y:S05]  /*18ea0*/  @P6 BRA `(.L_x_895) ;  /* 0x0000000400d46947 */ /* 0x000fea0003800000 */
[----:B------:R-:W1:Y:S01]  /*18eb0*/  S2R R4, SR_TID.X ;  /* 0x0000000000047919 */ /* 0x000e620000002100 */
[----:B------:R2:W-:Y:S01]  /*18ec0*/  STL [R1+0xc], R2 ;  /* 0x00000c0201007387 */ /* 0x0005e20000100800 */
[----:B-1----:R-:W-:-:S05]  /*18ed0*/  LOP3.LUT R4, R4, 0x1f, RZ, 0xc0, !PT ;  /* 0x0000001f04047812 */ /* 0x002fca00078ec0ff */
[----:B------:R-:W-:Y:S02]  /*18ee0*/  IMAD.IADD R6, R2, 0x1, R4 ;  /* 0x0000000102067824 */ /* 0x000fe400078e0204 */
[----:B------:R-:W-:-:S03]  /*18ef0*/  IMAD.MOV.U32 R4, RZ, RZ, RZ ;  /* 0x000000ffff047224 */ /* 0x000fc600078e00ff */
[----:B------:R-:W-:-:S13]  /*18f00*/  ISETP.GE.OR P6, PT, R6, R3, !P0 ;  /* 0x000000030600720c */ /* 0x000fda00047c6670 */
[----:B--2---:R-:W1:Y:S02]  /*18f10*/  @!P6 LDC.64 R2, c[0x0][0xc80] ;  /* 0x00032000ff02eb82 */ /* 0x004e640000000a00 */
[----:B-1----:R-:W-:-:S05]  /*18f20*/  @!P6 IMAD.WIDE R2, R6, 0x4, R2 ;  /* 0x000000040602e825 */ /* 0x002fca00078e0202 */
[----:B------:R1:W2:Y:S02]  /*18f30*/  @!P6 LDG.E R4, desc[UR40][R2.64] ;  /* 0x000000280204e981 */ /* 0x0002a4000c1e1900 */
[----:B-1----:R-:W1:Y:S02]  /*18f40*/  @!P6 LDC.64 R2, c[0x0][0xc78] ;  /* 0x00031e00ff02eb82 */ /* 0x002e640000000a00 */
[----:B-1----:R-:W-:-:S04]  /*18f50*/  @!P6 IMAD.WIDE R2, R6, 0x4, R2 ;  /* 0x000000040602e825 */ /* 0x002fc800078e0202 */
[----:B------:R-:W-:-:S06]  /*18f60*/  IMAD.MOV.U32 R6, RZ, RZ, RZ ;  /* 0x000000ffff067224 */ /* 0x000fcc00078e00ff */
[----:B------:R-:W2:Y:S01]  /*18f70*/  @!P6 LDG.E R6, desc[UR40][R2.64] ;  /* 0x000000280206e981 */ /* 0x000ea2000c1e1900 */
[----:B------:R-:W-:Y:S01]  /*18f80*/  UMOV UR4, 0xffffffff ;  /* 0xffffffff00047882 */ /* 0x000fe20000000000 */
[----:B--2---:R-:W-:Y:S02]  /*18f90*/  IMAD R2, R6, R4, RZ ;  /* 0x0000000406027224 */ /* 0x004fe400078e02ff */
[----:B------:R-:W-:Y:S05]  /*18fa0*/  BRA.DIV UR4, `(.L_x_896) ;  /* 0x0000003604187947 */ /* 0x000fea000b800000 */
        /* <DEDUP_REMOVED lines=14> */
[----:B0-----:R-:W-:-:S05]  /*19090*/  IMAD.IADD R7, R2, 0x1, R3 ;  /* 0x0000000102077824 */ /* 0x001fca00078e0203 */
[----:B------:R0:W1:Y:S02]  /*190a0*/  SHFL.IDX PT, R9, R7, 0x1f, 0x1f ;  /* 0x03e01f0007097f89 */ /* 0x00006400000e0000 */
.L_x_1030:
[----:B------:R-:W-:Y:S02]  /*190b0*/  ULDC UR4, c[0x0][0xc38] ;  /* 0x00030e0000047ab9 */ /* 0x000fe40000000800 */
[----:B------:R-:W-:-:S04]  /*190c0*/  IMAD.U32 R2, RZ, RZ, UR4 ;  /* 0x00000004ff027e24 */ /* 0x000fc8000f8e00ff */
[----:B-1----:R-:W-:-:S04]  /*190d0*/  IMAD R9, R9, R2, RZ ;  /* 0x0000000209097224 */ /* 0x002fc800078e02ff */
[----:B------:R-:W-:-:S05]  /*190e0*/  IMAD.IADD R0, R9, 0x1, R0 ;  /* 0x0000000109007824 */ /* 0x000fca00078e0200 */
[----:B------:R-:W-:-:S13]  /*190f0*/  ISETP.GT.AND P6, PT, R0, R5, PT ;  /* 0x000000050000720c */ /* 0x000fda0003fc4270 */
[----:B------:R-:W-:Y:S05]  /*19100*/  @!P6 BRA `(.L_x_897) ;  /* 0xfffffffc0054e947 */ /* 0x000fea000383ffff */
.L_x_894:
        /* <DEDUP_REMOVED lines=9> */
.L_x_1035:
[----:B------:R-:W-:-:S13]  /*191a0*/  ISETP.NE.AND P0, PT, R3, RZ, PT ;  /* 0x000000ff0300720c */ /* 0x000fda0003f05270 */
[----:B------:R-:W-:Y:S05]  /*191b0*/  @!P0 BRA `(.L_x_899) ;  /* 0x0000000000148947 */ /* 0x000fea0003800000 */
[----:B------:R-:W-:Y:S01]  /*191c0*/  UMOV UR4, 0xffffffff ;  /* 0xffffffff00047882 */ /* 0x000fe20000000000 */
[----:B------:R-:W-:Y:S02]  /*191d0*/  VIADD R12, R0, 0xffffffff ;  /* 0xffffffff000c7836 */ /* 0x000fe40000000000 */
[----:B------:R-:W-:Y:S05]  /*191e0*/  BRA.DIV UR4, `(.L_x_900) ;  /* 0x0000003604bc7947 */ /* 0x000fea000b800000 */
[----:B0-----:R0:W4:Y:S02]  /*191f0*/  SHFL.IDX PT, R7, R7, R12, 0x1f ;  /* 0x00001f0c07077589 */ /* 0x00112400000e0000 */
.L_x_1038:
[----:B----4-:R-:W-:-:S07]  /*19200*/  IMAD.MOV.U32 R8, RZ, RZ, R7 ;  /* 0x000000ffff087224 */ /* 0x010fce00078e0007 */
.L_x_899:
[----:B------:R-:W4:Y:S01]  /*19210*/  LDL.LU R10, [R1+0xc] ;  /* 0x00000c00010a7983 */ /* 0x000f220000300800 */
[----:B0-2---:R-:W-:Y:S01]  /*19220*/  IABS R7, R4 ;  /* 0x0000000400077213 */ /* 0x005fe20000000000 */
[----:B------:R-:W-:-:S03]  /*19230*/  IMAD R9, R8, R2, R9 ;  /* 0x0000000208097224 */ /* 0x000fc600078e0209 */
[----:B------:R-:W0:Y:S01]  /*19240*/  I2F.RP R2, R7 ;  /* 0x0000000700027306 */ /* 0x000e220000209400 */
[----:B------:R-:W-:Y:S01]  /*19250*/  IMAD.IADD R5, R5, 0x1, -R9 ;  /* 0x0000000105057824 */ /* 0x000fe200078e0a09 */
[----:B------:R2:W-:Y:S02]  /*19260*/  STL [R1], R9 ;  /* 0x0000000901007387 */ /* 0x0005e40000100800 */
[----:B--2---:R-:W-:-:S04]  /*19270*/  IABS R9, R4 ;  /* 0x0000000400097213 */ /* 0x004fc80000000000 */
        /* <DEDUP_REMOVED lines=35> */
[----:B------:R-:W-:Y:S02]  /*194b0*/  IMAD R3, R2, R9, R3 ;  /* 0x0000000902037224 */ /* 0x000fe400078e0203 */
[----:B------:R-:W-:-:S03]  /*194c0*/  IMAD.IADD R4, R5, 0x1, -R4 ;  /* 0x0000000105047824 */ /* 0x000fc600078e0a04 */
        /* <DEDUP_REMOVED lines=14> */
[----:B-1----:R-:W-:-:S05]  /*195b0*/  IMAD R0, R3, 0x10000, R2 ;  /* 0x0001000003007824 */ /* 0x002fca00078e0202 */
[----:B------:R0:W-:Y:S04]  /*195c0*/  STL [R1+0x8], R0 ;  /* 0x0000080001007387 */ /* 0x0001e80000100800 */
[----:B------:R0:W-:Y:S04]  /*195d0*/  STL [R1+0xc], R10 ;  /* 0x00000c0a01007387 */ /* 0x0001e80000100800 */
[----:B------:R0:W-:Y:S01]  /*195e0*/  STL [R1+0x4], R4 ;  /* 0x0000040401007387 */ /* 0x0001e20000100800 */
[----:B------:R-:W-:Y:S05]  /*195f0*/  BRA `(.L_x_901) ;  /* 0x0000000000287947 */ /* 0x000fea0003800000 */
.L_x_895:
[----:B------:R-:W-:Y:S01]  /*19600*/  UMOV UR4, URZ ;  /* 0x0000003f00047c82 */ /* 0x000fe20008000000 */
[----:B------:R-:W-:Y:S01]  /*19610*/  ULDC UR6, c[0x0][0xc3c] ;  /* 0x00030f0000067ab9 */ /* 0x000fe20000000800 */
[----:B------:R-:W-:Y:S01]  /*19620*/  UMOV UR5, URZ ;  /* 0x0000003f00057c82 */ /* 0x000fe20008000000 */
[----:B------:R-:W-:Y:S01]  /*19630*/  IMAD.U32 R3, RZ, RZ, UR4 ;  /* 0x00000004ff037e24 */ /* 0x000fe2000f8e00ff */
[----:B------:R1:W-:Y:S01]  /*19640*/  STL [R1], R5 ;  /* 0x0000000501007387 */ /* 0x0003e20000100800 */
[----:B------:R-:W-:Y:S02]  /*19650*/  IMAD.U32 R0, RZ, RZ, UR6 ;  /* 0x00000006ff007e24 */ /* 0x000fe4000f8e00ff */
[----:B------:R-:W-:Y:S01]  /*19660*/  IMAD.U32 R2, RZ, RZ, UR5 ;  /* 0x00000005ff027e24 */ /* 0x000fe2000f8e00ff */
[----:B------:R1:W-:Y:S04]  /*19670*/  STL [R1+0x4], R3 ;  /* 0x0000040301007387 */ /* 0x0003e80000100800 */
[----:B------:R1:W-:Y:S04]  /*19680*/  STL [R1+0xc], R0 ;  /* 0x00000c0001007387 */ /* 0x0003e80000100800 */
[----:B------:R1:W-:Y:S02]  /*19690*/  STL [R1+0x8], R2 ;  /* 0x0000080201007387 */ /* 0x0003e40000100800 */
.L_x_901:
        /* <DEDUP_REMOVED lines=16> */
.L_x_892:
[----:B------:R-:W4:Y:S01]  /*197a0*/  LDL R0, [R1+0xc] ;  /* 0x00000c0001007983 */ /* 0x000f220000100800 */
[----:B------:R-:W-:Y:S02]  /*197b0*/  ULDC UR4, c[0x0][0xc3c] ;  /* 0x00030f0000047ab9 */ /* 0x000fe40000000800 */
[----:B----4-:R-:W-:-:S13]  /*197c0*/  ISETP.GE.AND P0, PT, R0, UR4, PT ;  /* 0x0000000400007c0c */ /* 0x010fda000bf06270 */
[----:B------:R-:W-:Y:S05]  /*197d0*/  @!P0 BRA `(.L_x_902) ;  /* 0xffffff9400488947 */ /* 0x000fea000383ffff */
[----:B------:R-:W-:Y:S05]  /*197e0*/  BSYNC B8 ;  /* 0x0000000000087941 */ /* 0x000fea0003800000 */
.L_x_760:
[----:B-1----:R-:W4:Y:S01]  /*197f0*/  LDL.LU R0, [R1+0x54] ;  /* 0x0000540001007983 */ /* 0x002f220000300800 */
[----:B------:R-:W-:Y:S01]  /*19800*/  BSSY B0, `(.L_x_903) ;  /* 0x000000b000007945 */ /* 0x000fe20003800000 */
[----:B--23--:R-:W1:Y:S01]  /*19810*/  S2R R5, SR_CgaCtaId ;  /* 0x0000000000057919 */ /* 0x00ce620000008800 */
[----:B----4-:R-:W-:-:S05]  /*19820*/  VIADD R0, R0, 0x1 ;  /* 0x0000000100007836 */ /* 0x010fca0000000000 */
[----:B0-----:R-:W-:-:S04]  /*19830*/  LEA.HI R2, R0, R0, RZ, 0x1 ;  /* 0x0000000000027211 */ /* 0x001fc800078f08ff */
[----:B------:R-:W-:-:S05]  /*19840*/  LOP3.LUT R3, R2, 0xfffffffe, RZ, 0xc0, !PT ;  /* 0xfffffffe02037812 */ /* 0x000fca00078ec0ff */
[----:B------:R-:W-:Y:S01]  /*19850*/  IMAD.IADD R3, R0, 0x1, -R3 ;  /* 0x0000000100037824 */ /* 0x000fe200078e0a03 */
[----:B------:R-:W-:-:S04]  /*19860*/  MOV R0, 0x400 ;  /* 0x0000040000007802 */ /* 0x000fc80000000f00 */
[----:B-1----:R-:W-:Y:S02]  /*19870*/  LEA R0, R5, R0, 0x18 ;  /* 0x0000000005007211 */ /* 0x002fe400078ec0ff */
[----:B------:R-:W-:-:S04]  /*19880*/  SHF.L.U32 R3, R3, 0x1f, RZ ;  /* 0x0000001f03037819 */ /* 0x000fc800000006ff */
[----:B------:R-:W0:Y:S02]  /*19890*/  SYNCS.PHASECHK.TRANS64.TRYWAIT P0, [R0+URZ+0x22820], R3 ;  /* 0x02282003000075a7 */ /* 0x000e24000800017f */
[----:B0-----:R-:W-:Y:S05]  /*198a0*/  @!P0 BRA `(.L_x_904) ;  /* 0x0000003000348947 */ /* 0x001fea0003800000 */
.L_x_1039:
[----:B------:R-:W-:Y:S05]  /*198b0*/  BSYNC B0 ;  /* 0x0000000000007941 */ /* 0x000fea0003800000 */
.L_x_903:
[----:B------:R-:W-:-:S03]  /*198c0*/  UMOV UR4, 0xffffffff ;  /* 0xffffffff00047882 */ /* 0x000fc60000000000 */
[----:B------:R-:W-:Y:S05]  /*198d0*/  BRA.DIV UR4, `(.L_x_905) ;  /* 0x00000032043c7947 */ /* 0x000fea000b800000 */
[----:B------:R-:W1:Y:S02]  /*198e0*/  S2R R2, SR_TID.X ;  /* 0x0000000000027919 */ /* 0x000e640000002100 */
[----:B-1----:R-:W-:-:S04]  /*198f0*/  SHF.R.U32.HI R2, RZ, 0x5, R2 ;  /* 0x00000005ff027819 */ /* 0x002fc80000011602 */
[----:B------:R-:W-:-:S05]  /*19900*/  LOP3.LUT R2, R2, 0x3, RZ, 0xc0, !PT ;  /* 0x0000000302027812 */ /* 0x000fca00078ec0ff */
[----:B------:R1:W2:Y:S02]  /*19910*/  SHFL.IDX PT, R14, R2, RZ, 0x1f ;  /* 0x00001fff020e7589 */ /* 0x0002a400000e0000 */
.L_x_1042:
[----:B--2---:R-:W-:-:S13]  /*19920*/  ISETP.NE.AND P0, PT, R14, RZ, PT ;  /* 0x000000ff0e00720c */ /* 0x004fda0003f05270 */
[----:B------:R-:W-:Y:S05]  /*19930*/  @P0 BRA `(.L_x_606) ;  /* 0x00000000008c0947 */ /* 0x000fea0003800000 */
[----:B------:R-:W-:-:S03]  /*19940*/  UMOV UR4, 0xffffffff ;  /* 0xffffffff00047882 */ /* 0x000fc60000000000 */
[----:B------:R-:W-:Y:S05]  /*19950*/  BRA.DIV UR4, `(.L_x_906) ;  /* 0x0000003204507947 */ /* 0x000fea000b800000 */
[----:B------:R-:W-:-:S13]  /*19960*/  ELECT P6, URZ, PT ;  /* 0x00000000003f782f */ /* 0x000fda00038c0000 */
.L_x_1045:
[----:B------:R-:W-:Y:S05]  /*19970*/  @!P6 BRA `(.L_x_606) ;  /* 0x00000000007ce947 */ /* 0x000fea0003800000 */
[----:B------:R-:W-:-:S06]  /*19980*/  ULOP3.LUT UR4, UR36, 0x2, URZ, 0xfc, !UPT ;  /* 0x0000000224047892 */ /* 0x000fcc000f8efc3f */
[----:B-1----:R-:W-:-:S05]  /*19990*/  IMAD.U32 R2, RZ, RZ, UR4 ;  /* 0x00000004ff027e24 */ /* 0x002fca000f8e00ff */
[----:B------:R-:W-:-:S13]  /*199a0*/  ISETP.NE.AND P2, PT, R2, 0x3, PT ;  /* 0x000000030200780c */ /* 0x000fda0003f45270 */
[----:B------:R-:W-:Y:S05]  /*199b0*/  @!P2 BRA `(.L_x_907) ;  /* 0x000000000004a947 */ /* 0x000fea0003800000 */
[----:B------:R-:W-:Y:S01]  /*199c0*/  BPT.TRAP 0x1 ;  /* 0x000000040000795c */ /* 0x000fe20000300000 */
.L_x_907:
        /* <DEDUP_REMOVED lines=13> */
.L_x_1046:
[----:B------:R-:W1:Y:S02]  /*19aa0*/  SYNCS.PHASECHK.TRANS64.TRYWAIT P0, [R7+URZ], R2 ;  /* 0x00000002070075a7 */ /* 0x000e64000800017f */
[----:B-1----:R-:W-:Y:S05]  /*19ab0*/  @!P0 BRA `(.L_x_909) ;  /* 0x00000030002c8947 */ /* 0x002fea0003800000 */
.L_x_1047:
[----:B------:R-:W-:Y:S05]  /*19ac0*/  @!P2 BRA `(.L_x_910) ;  /* 0x000000000004a947 */ /* 0x000fea0003800000 */
[----:B------:R-:W-:Y:S01]  /*19ad0*/  BPT.TRAP 0x1 ;  /* 0x000000040000795c */ /* 0x000fe20000300000 */
.L_x_910:
[----:B------:R-:W-:-:S04]  /*19ae0*/  VIADD R0, R0, 0x22860 ;  /* 0x0002286000007836 */ /* 0x000fc80000000000 */
[----:B------:R-:W-:-:S04]  /*19af0*/  IMAD R4, R19, 0x8, R0 ;  /* 0x0000000813047824 */ /* 0x000fc800078e0200 */
[----:B------:R-:W2:Y:S02]  /*19b00*/  SYNCS.PHASECHK.TRANS64.TRYWAIT P0, [R4+URZ], R5 ;  /* 0x00000005040075a7 */ /* 0x000ea4000800017f */
[----:B--2---:R-:W-:Y:S05]  /*19b10*/  @!P0 BRA `(.L_x_911) ;  /* 0x0000003000288947 */ /* 0x004fea0003800000 */
.L_x_1048:
[----:B------:R-:W-:-:S07]  /*19b20*/  IMAD R3, R3, 0x8, R0 ;  /* 0x0000000803037824 */ /* 0x000fce00078e0200 */
.L_x_912:
[----:B---3--:R3:W4:Y:S02]  /*19b30*/  SYNCS.PHASECHK.TRANS64.TRYWAIT P0, [R3+URZ], R2 ;  /* 0x00000002030075a7 */ /* 0x008724000800017f */
[----:B----4-:R-:W-:Y:S05]  /*19b40*/  @!P0 NANOSLEEP.SYNCS 0x989680 ;  /* 0x009896800000895d */ /* 0x010fea0003900000 */
[----:B------:R-:W4:Y:S02]  /*19b50*/  @!P0 SYNCS.PHASECHK.TRANS64 P0, [R3+URZ], R2 ;  /* 0x00000002030085a7 */ /* 0x000f24000800007f */
[----:B----4-:R-:W-:Y:S05]  /*19b60*/  @!P0 BRA `(.L_x_912) ;  /* 0xfffffffc00f08947 */ /* 0x010fea000383ffff */
.L_x_606:
[----:B------:R-:W-:Y:S05]  /*19b70*/  BSYNC B9 ;  /* 0x0000000000097941 */ /* 0x000fea0003800000 */
.L_x_603:
[----:B------:R-:W-:Y:S05]  /*19b80*/  EXIT ;  /* 0x000000000000794d */ /* 0x000fea0003800000 */
.L_x_626:
[----:B0-----:R0:W1:Y:S02]  /*19b90*/  SYNCS.PHASECHK.TRANS64.TRYWAIT P6, [R95+URZ+0x22890], R106 ;  /* 0x0228906a5f0075a7 */ /* 0x00106400080c017f */
[----:B-1----:R-:W-:Y:S05]  /*19ba0*/  @!P6 NANOSLEEP.SYNCS 0x989680 ;  /* 0x009896800000e95d */ /* 0x002fea0003900000 */
[----:B------:R-:W1:Y:S02]  /*19bb0*/  @!P6 SYNCS.PHASECHK.TRANS64 P6, [R95+URZ+0x22890], R106 ;  /* 0x0228906a5f00e5a7 */ /* 0x000e6400080c007f */
[----:B-1----:R-:W-:Y:S05]  /*19bc0*/  @!P6 BRA `(.L_x_626) ;  /* 0xfffffffc00f0e947 */ /* 0x002fea000383ffff */
[----:B------:R-:W-:Y:S05]  /*19bd0*/  BRA `(.L_x_913) ;  /* 0xfffffe9400887947 */ /* 0x000fea000383ffff */
.L_x_644:
[----:B0-----:R0:W1:Y:S02]  /*19be0*/  SYNCS.PHASECHK.TRANS64.TRYWAIT P5, [R95+URZ+0x22890], R106 ;  /* 0x0228906a5f0075a7 */ /* 0x00106400080a017f */
[----:B-1----:R-:W-:Y:S05]  /*19bf0*/  @!P5 NANOSLEEP.SYNCS 0x989680 ;  /* 0x009896800000d95d */ /* 0x002fea0003900000 */
[----:B------:R-:W1:Y:S02]  /*19c00*/  @!P5 SYNCS.PHASECHK.TRANS64 P5, [R95+URZ+0x22890], R106 ;  /* 0x0228906a5f00d5a7 */ /* 0x000e6400080a007f */
[----:B-1----:R-:W-:Y:S05]  /*19c10*/  @!P5 BRA `(.L_x_644) ;  /* 0xfffffffc00f0d947 */ /* 0x002fea000383ffff */
[----:B------:R-:W-:Y:S05]  /*19c20*/  BRA `(.L_x_914) ;  /* 0xfffffea800287947 */ /* 0x000fea000383ffff */
.L_x_653:
[----:B0-----:R0:W1:Y:S02]  /*19c30*/  SYNCS.PHASECHK.TRANS64.TRYWAIT P4, [R95+URZ+0x22890], R106 ;  /* 0x0228906a5f0075a7 */ /* 0x001064000808017f */
[----:B-1----:R-:W-:Y:S05]  /*19c40*/  @!P4 NANOSLEEP.SYNCS 0x989680 ;  /* 0x009896800000c95d */ /* 0x002fea0003900000 */
[----:B------:R-:W1:Y:S02]  /*19c50*/  @!P4 SYNCS.PHASECHK.TRANS64 P4, [R95+URZ+0x22890], R106 ;  /* 0x0228906a5f00c5a7 */ /* 0x000e64000808007f */
[----:B-1----:R-:W-:Y:S05]  /*19c60*/  @!P4 BRA `(.L_x_653) ;  /* 0xfffffffc00f0c947 */ /* 0x002fea000383ffff */
[----:B------:R-:W-:Y:S05]  /*19c70*/  BRA `(.L_x_915) ;  /* 0xfffffeb8005c7947 */ /* 0x000fea000383ffff */
.L_x_659:
[----:B--2---:R2:W3:Y:S02]  /*19c80*/  SYNCS.PHASECHK.TRANS64.TRYWAIT P3, [R95+URZ+0x228b0], R106 ;  /* 0x0228b06a5f0075a7 */ /* 0x0044e4000806017f */
[----:B---3--:R-:W-:Y:S05]  /*19c90*/  @!P3 NANOSLEEP.SYNCS 0x989680 ;  /* 0x009896800000b95d */ /* 0x008fea0003900000 */
[----:B------:R-:W3:Y:S02]  /*19ca0*/  @!P3 SYNCS.PHASECHK.TRANS64 P3, [R95+URZ+0x228b0], R106 ;  /* 0x0228b06a5f00b5a7 */ /* 0x000ee4000806007f */
[----:B---3--:R-:W-:Y:S05]  /*19cb0*/  @!P3 BRA `(.L_x_659) ;  /* 0xfffffffc00f0b947 */ /* 0x008fea000383ffff */
[----:B------:R-:W-:Y:S05]  /*19cc0*/  BRA `(.L_x_916) ;  /* 0xfffffeb800f07947 */ /* 0x000fea000383ffff */
.L_x_669:
[----:B------:R-:W-:Y:S01]  /*19cd0*/  BSSY B0, `(.L_x_917) ;  /* 0x0000007000007945 */ /* 0x000fe20003800000 */
[----:B------:R-:W-:Y:S02]  /*19ce0*/  IMAD.MOV.U32 R12, RZ, RZ, RZ ;  /* 0x000000ffff0c7224 */ /* 0x000fe400078e00ff */
[----:B------:R-:W-:Y:S02]  /*19cf0*/  IMAD.MOV.U32 R11, RZ, RZ, 0x1f ;  /* 0x0000001fff0b7424 */ /* 0x000fe400078e00ff */
[----:B------:R-:W-:-:S07]  /*19d00*/  IMAD.MOV.U32 R15, RZ, RZ, -0x1 ;  /* 0xffffffffff0f7424 */ /* 0x000fce00078e00ff */
[----:B-----5:R-:W-:Y:S05]  /*19d10*/  WARPSYNC.COLLECTIVE R15, `(.L_x_918) ;  /* 0x000000000f087348 */ /* 0x020fea0003c00000 */
[----:B------:R0:W1:Y:S02]  /*19d20*/  SHFL.IDX P6, R14, R13, R12, R11 ;  /* 0x0000000c0d0e7389 */ /* 0x00006400000c000b */
[----:B01---5:R-:W-:Y:S01]  /*19d30*/  ENDCOLLECTIVE ;  /* 0x000000000000791b */ /* 0x023fe20003800000 */
.L_x_918:
[----:B------:R-:W-:Y:S05]  /*19d40*/  BSYNC B0 ;  /* 0x0000000000007941 */ /* 0x000fea0003800000 */
.L_x_917:
[----:B------:R-:W-:Y:S05]  /*19d50*/  BRA `(.L_x_919) ;  /* 0xfffffec800307947 */ /* 0x000fea000383ffff */
.L_x_681:
[----:B------:R-:W-:Y:S01]  /*19d60*/  BSSY B1, `(.L_x_920) ;  /* 0x0000008000017945 */ /* 0x000fe20003800000 */
[----:B0-----:R-:W-:Y:S02]  /*19d70*/  IMAD.MOV.U32 R13, RZ, RZ, R25 ;  /* 0x000000ffff0d7224 */ /* 0x001fe400078e0019 */
[----:B------:R-:W-:Y:S02]  /*19d80*/  IMAD.MOV.U32 R12, RZ, RZ, RZ ;  /* 0x000000ffff0c7224 */ /* 0x000fe400078e00ff */
[----:B------:R-:W-:Y:S02]  /*19d90*/  IMAD.MOV.U32 R11, RZ, RZ, 0x1c1f ;  /* 0x00001c1fff0b7424 */ /* 0x000fe400078e00ff */
[----:B------:R-:W-:-:S07]  /*19da0*/  IMAD.MOV.U32 R15, RZ, RZ, -0x1 ;  /* 0xffffffffff0f7424 */ /* 0x000fce00078e00ff */
[----:B------:R-:W-:Y:S05]  /*19db0*/  WARPSYNC.COLLECTIVE R15, `(.L_x_921) ;  /* 0x000000000f087348 */ /* 0x000fea0003c00000 */
[----:B------:R0:W1:Y:S02]  /*19dc0*/  SHFL.IDX P6, R14, R13, R12, R11 ;  /* 0x0000000c0d0e7389 */ /* 0x00006400000c000b */
[----:B01----:R-:W-:Y:S01]  /*19dd0*/  ENDCOLLECTIVE ;  /* 0x000000000000791b */ /* 0x003fe20003800000 */
.L_x_921:
[----:B------:R-:W-:Y:S05]  /*19de0*/  BSYNC B1 ;  /* 0x0000000000017941 */ /* 0x000fea0003800000 */
.L_x_920:
[----:B------:R-:W-:Y:S02]  /*19df0*/  IMAD.MOV.U32 R13, RZ, RZ, R24 ;  /* 0x000000ffff0d7224 */ /* 0x000fe400078e0018 */
[----:B------:R-:W-:Y:S02]  /*19e00*/  IMAD.MOV.U32 R12, RZ, RZ, RZ ;  /* 0x000000ffff0c7224 */ /* 0x000fe400078e00ff */
[----:B------:R-:W-:Y:S02]  /*19e10*/  IMAD.MOV.U32 R11, RZ, RZ, 0x1c1f ;  /* 0x00001c1fff0b7424 */ /* 0x000fe400078e00ff */
[----:B------:R-:W-:Y:S02]  /*19e20*/  IMAD.MOV.U32 R15, RZ, RZ, -0x1 ;  /* 0xffffffffff0f7424 */ /* 0x000fe400078e00ff */
[----:B------:R-:W-:-:S07]  /*19e30*/  IMAD.MOV.U32 R3, RZ, RZ, R14 ;  /* 0x000000ffff037224 */ /* 0x000fce00078e000e */
[----:B------:R-:W-:Y:S05]  /*19e40*/  WARPSYNC.COLLECTIVE R15, `(.L_x_922) ;  /* 0x000000000f087348 */ /* 0x000fea0003c00000 */
[----:B------:R0:W1:Y:S02]  /*19e50*/  SHFL.IDX P6, R14, R13, R12, R11 ;  /* 0x0000000c0d0e7389 */ /* 0x00006400000c000b */
[----:B01----:R-:W-:Y:S01]  /*19e60*/  ENDCOLLECTIVE ;  /* 0x000000000000791b */ /* 0x003fe20003800000 */
.L_x_922:
[----:B------:R-:W-:Y:S02]  /*19e70*/  IMAD.MOV.U32 R13, RZ, RZ, R27 ;  /* 0x000000ffff0d7224 */ /* 0x000fe400078e001b */
[----:B------:R-:W-:-:S07]  /*19e80*/  IMAD.MOV.U32 R0, RZ, RZ, R14 ;  /* 0x000000ffff007224 */ /* 0x000fce00078e000e */
[----:B------:R-:W-:Y:S05]  /*19e90*/  WARPSYNC.COLLECTIVE R15, `(.L_x_923) ;  /* 0x000000000f087348 */ /* 0x000fea0003c00000 */
[----:B------:R0:W1:Y:S02]  /*19ea0*/  SHFL.IDX P6, R14, R13, R12, R11 ;  /* 0x0000000c0d0e7389 */ /* 0x00006400000c000b */
[----:B01----:R-:W-:Y:S01]  /*19eb0*/  ENDCOLLECTIVE ;  /* 0x000000000000791b */ /* 0x003fe20003800000 */
.L_x_923:
[----:B------:R-:W-:Y:S02]  /*19ec0*/  IMAD.MOV.U32 R13, RZ, RZ, R26 ;  /* 0x000000ffff0d7224 */ /* 0x000fe400078e001a */
[----:B------:R-:W-:-:S07]  /*19ed0*/  IMAD.MOV.U32 R5, RZ, RZ, R14 ;  /* 0x000000ffff057224 */ /* 0x000fce00078e000e */
[----:B------:R-:W-:Y:S05]  /*19ee0*/  WARPSYNC.COLLECTIVE R15, `(.L_x_924) ;  /* 0x000000000f087348 */ /* 0x000fea0003c00000 */
[----:B------:R0:W1:Y:S02]  /*19ef0*/  SHFL.IDX P6, R14, R13, R12, R11 ;  /* 0x0000000c0d0e7389 */ /* 0x00006400000c000b */
[----:B01----:R-:W-:Y:S01]  /*19f00*/  ENDCOLLECTIVE ;  /* 0x000000000000791b */ /* 0x003fe20003800000 */
.L_x_924:
[----:B------:R-:W-:Y:S05]  /*19f10*/  BRA `(.L_x_925) ;  /* 0xfffffecc00487947 */ /* 0x000fea000383ffff */
.L_x_685:
[----:B0-----:R0:W1:Y:S02]  /*19f20*/  SYNCS.PHASECHK.TRANS64.TRYWAIT P0, [R19+URZ+0x22800], R26 ;  /* 0x0228001a130075a7 */ /* 0x001064000800017f */
[----:B-1----:R-:W-:Y:S05]  /*19f30*/  @!P0 NANOSLEEP.SYNCS 0x989680 ;  /* 0x009896800000895d */ /* 0x002fea0003900000 */
[----:B------:R-:W1:Y:S02]  /*19f40*/  @!P0 SYNCS.PHASECHK.TRANS64 P0, [R19+URZ+0x22800], R26 ;  /* 0x0228001a130085a7 */ /* 0x000e64000800007f */
[----:B-1----:R-:W-:Y:S05]  /*19f50*/  @!P0 BRA `(.L_x_685) ;  /* 0xfffffffc00f08947 */ /* 0x002fea000383ffff */
[----:B------:R-:W-:Y:S05]  /*19f60*/  BRA `(.L_x_926) ;  /* 0xfffffed0005c7947 */ /* 0x000fea000383ffff */
.L_x_693:
        /* <DEDUP_REMOVED lines=8> */
.L_x_928:
[----:B------:R-:W-:Y:S05]  /*19ff0*/  BSYNC B1 ;  /* 0x0000000000017941 */ /* 0x000fea0003800000 */
.L_x_927:
        /* <DEDUP_REMOVED lines=8> */
.L_x_929:
[----:B------:R-:W-:Y:S02]  /*1a080*/  IMAD.MOV.U32 R13, RZ, RZ, R27 ;  /* 0x000000ffff0d7224 */ /* 0x000fe400078e001b */
[----:B------:R-:W-:-:S07]  /*1a090*/  IMAD.MOV.U32 R3, RZ, RZ, R14 ;  /* 0x000000ffff037224 */ /* 0x000fce00078e000e */
[----:B------:R-:W-:Y:S05]  /*1a0a0*/  WARPSYNC.COLLECTIVE R15, `(.L_x_930) ;  /* 0x000000000f087348 */ /* 0x000fea0003c00000 */
[----:B------:R0:W1:Y:S02]  /*1a0b0*/  SHFL.IDX P6, R14, R13, R12, R11 ;  /* 0x0000000c0d0e7389 */ /* 0x00006400000c000b */
[----:B01----:R-:W-:Y:S01]  /*1a0c0*/  ENDCOLLECTIVE ;  /* 0x000000000000791b */ /* 0x003fe20003800000 */
.L_x_930:
[----:B------:R-:W-:Y:S02]  /*1a0d0*/  IMAD.MOV.U32 R13, RZ, RZ, R26 ;  /* 0x000000ffff0d7224 */ /* 0x000fe400078e001a */
[----:B------:R-:W-:-:S07]  /*1a0e0*/  IMAD.MOV.U32 R20, RZ, RZ, R14 ;  /* 0x000000ffff147224 */ /* 0x000fce00078e000e */
[----:B------:R-:W-:Y:S05]  /*1a0f0*/  WARPSYNC.COLLECTIVE R15, `(.L_x_931) ;  /* 0x000000000f087348 */ /* 0x000fea0003c00000 */
[----:B------:R0:W1:Y:S02]  /*1a100*/  SHFL.IDX P6, R14, R13, R12, R11 ;  /* 0x0000000c0d0e7389 */ /* 0x00006400000c000b */
[----:B01----:R-:W-:Y:S01]  /*1a110*/  ENDCOLLECTIVE ;  /* 0x000000000000791b */ /* 0x003fe20003800000 */
.L_x_931:
[----:B------:R-:W-:Y:S05]  /*1a120*/  BRA `(.L_x_932) ;  /* 0xfffffed800c87947 */ /* 0x000fea000383ffff */
.L_x_697:
[----:B0-----:R0:W1:Y:S02]  /*1a130*/  SYNCS.PHASECHK.TRANS64.TRYWAIT P1, [R19+URZ+0x22800], R24 ;  /* 0x02280018130075a7 */ /* 0x001064000802017f */
[----:B-1----:R-:W-:Y:S05]  /*1a140*/  @!P1 NANOSLEEP.SYNCS 0x989680 ;  /* 0x009896800000995d */ /* 0x002fea0003900000 */
[----:B------:R-:W1:Y:S02]  /*1a150*/  @!P1 SYNCS.PHASECHK.TRANS64 P1, [R19+URZ+0x22800], R24 ;  /* 0x02280018130095a7 */ /* 0x000e64000802007f */
[----:B-1----:R-:W-:Y:S05]  /*1a160*/  @!P1 BRA `(.L_x_697) ;  /* 0xfffffffc00f09947 */ /* 0x002fea000383ffff */
[----:B------:R-:W-:Y:S05]  /*1a170*/  BRA `(.L_x_933) ;  /* 0xfffffedc00a47947 */ /* 0x000fea000383ffff */
.L_x_703:
[----:B--2---:R2:W3:Y:S02]  /*1a180*/  SYNCS.PHASECHK.TRANS64.TRYWAIT P1, [R15+URZ+0x22830], R20 ;  /* 0x022830140f0075a7 */ /* 0x0044e4000802017f */
[----:B---3--:R-:W-:Y:S05]  /*1a190*/  @!P1 NANOSLEEP.SYNCS 0x989680 ;  /* 0x009896800000995d */ /* 0x008fea0003900000 */
[----:B------:R-:W3:Y:S02]  /*1a1a0*/  @!P1 SYNCS.PHASECHK.TRANS64 P1, [R15+URZ+0x22830], R20 ;  /* 0x022830140f0095a7 */ /* 0x000ee4000802007f */
[----:B---3--:R-:W-:Y:S05]  /*1a1b0*/  @!P1 BRA `(.L_x_703) ;  /* 0xfffffffc00f09947 */ /* 0x008fea000383ffff */
[----:B------:R-:W-:Y:S05]  /*1a1c0*/  BRA `(.L_x_702) ;  /* 0xfffffee800d07947 */ /* 0x000fea000383ffff */
.L_x_708:
[----:B-1----:R1:W2:Y:S02]  /*1a1d0*/  SYNCS.PHASECHK.TRANS64.TRYWAIT P2, [R15+URZ+0x22850], R20 ;  /* 0x022850140f0075a7 */ /* 0x0022a4000804017f */
[----:B--2---:R-:W-:Y:S05]  /*1a1e0*/  @!P2 NANOSLEEP.SYNCS 0x989680 ;  /* 0x009896800000a95d */ /* 0x004fea0003900000 */
[----:B------:R-:W2:Y:S02]  /*1a1f0*/  @!P2 SYNCS.PHASECHK.TRANS64 P2, [R15+URZ+0x22850], R20 ;  /* 0x022850140f00a5a7 */ /* 0x000ea4000804007f */
[----:B--2---:R-:W-:Y:S05]  /*1a200*/  @!P2 BRA `(.L_x_708) ;  /* 0xfffffffc00f0a947 */ /* 0x004fea000383ffff */
[----:B------:R-:W-:Y:S05]  /*1a210*/  BRA `(.L_x_707) ;  /* 0xffffff00006c7947 */ /* 0x000fea000383ffff */
.L_x_713:
[----:B-1----:R1:W2:Y:S02]  /*1a220*/  SYNCS.PHASECHK.TRANS64.TRYWAIT P3, [R20+URZ+0x22830], R21 ;  /* 0x02283015140075a7 */ /* 0x0022a4000806017f */
[----:B--2---:R-:W-:Y:S05]  /*1a230*/  @!P3 NANOSLEEP.SYNCS 0x989680 ;  /* 0x009896800000b95d */ /* 0x004fea0003900000 */
[----:B------:R-:W2:Y:S02]  /*1a240*/  @!P3 SYNCS.PHASECHK.TRANS64 P3, [R20+URZ+0x22830], R21 ;  /* 0x022830151400b5a7 */ /* 0x000ea4000806007f */
[----:B--2---:R-:W-:Y:S05]  /*1a250*/  @!P3 BRA `(.L_x_713) ;  /* 0xfffffffc00f0b947 */ /* 0x004fea000383ffff */
[----:B------:R-:W-:Y:S05]  /*1a260*/  BRA `(.L_x_712) ;  /* 0xffffff0400a87947 */ /* 0x000fea000383ffff */
.L_x_718:
[----:B--2---:R2:W3:Y:S02]  /*1a270*/  SYNCS.PHASECHK.TRANS64.TRYWAIT P3, [R20+URZ+0x22850], R21 ;  /* 0x02285015140075a7 */ /* 0x0044e4000806017f */
[----:B---3--:R-:W-:Y:S05]  /*1a280*/  @!P3 NANOSLEEP.SYNCS 0x989680 ;  /* 0x009896800000b95d */ /* 0x008fea0003900000 */
[----:B------:R-:W3:Y:S02]  /*1a290*/  @!P3 SYNCS.PHASECHK.TRANS64 P3, [R20+URZ+0x22850], R21 ;  /* 0x022850151400b5a7 */ /* 0x000ee4000806007f */
[----:B---3--:R-:W-:Y:S05]  /*1a2a0*/  @!P3 BRA `(.L_x_718) ;  /* 0xfffffffc00f0b947 */ /* 0x008fea000383ffff */
[----:B------:R-:W-:Y:S05]  /*1a2b0*/  BRA `(.L_x_717) ;  /* 0xffffff2000047947 */ /* 0x000fea000383ffff */
.L_x_724:
[----:B------:R-:W-:Y:S02]  /*1a2c0*/  IMAD.MOV.U32 R13, RZ, RZ, R21 ;  /* 0x000000ffff0d7224 */ /* 0x000fe400078e0015 */
[----:B------:R-:W-:Y:S02]  /*1a2d0*/  IMAD.MOV.U32 R12, RZ, RZ, RZ ;  /* 0x000000ffff0c7224 */ /* 0x000fe400078e00ff */
[----:B------:R-:W-:Y:S02]  /*1a2e0*/  IMAD.MOV.U32 R11, RZ, RZ, 0x181f ;  /* 0x0000181fff0b7424 */ /* 0x000fe400078e00ff */
[----:B------:R-:W-:-:S07]  /*1a2f0*/  IMAD.MOV.U32 R15, RZ, RZ, -0x1 ;  /* 0xffffffffff0f7424 */ /* 0x000fce00078e00ff */
[----:B-----5:R-:W-:Y:S05]  /*1a300*/  WARPSYNC.COLLECTIVE R15, `(.L_x_934) ;  /* 0x000000000f087348 */ /* 0x020fea0003c00000 */
[----:B------:R0:W1:Y:S02]  /*1a310*/  SHFL.IDX P6, R14, R13, R12, R11 ;  /* 0x0000000c0d0e7389 */ /* 0x00006400000c000b */
[----:B01---5:R-:W-:Y:S01]  /*1a320*/  ENDCOLLECTIVE ;  /* 0x000000000000791b */ /* 0x023fe20003800000 */
.L_x_934:
[----:B------:R-:W-:Y:S02]  /*1a330*/  IMAD.MOV.U32 R13, RZ, RZ, R3 ;  /* 0x000000ffff0d7224 */ /* 0x000fe400078e0003 */
[----:B------:R-:W-:-:S07]  /*1a340*/  IMAD.MOV.U32 R20, RZ, RZ, R14 ;  /* 0x000000ffff147224 */ /* 0x000fce00078e000e */
[----:B------:R-:W-:Y:S05]  /*1a350*/  WARPSYNC.COLLECTIVE R15, `(.L_x_935) ;  /* 0x000000000f087348 */ /* 0x000fea0003c00000 */
[----:B------:R0:W1:Y:S02]  /*1a360*/  SHFL.IDX P6, R14, R13, R12, R11 ;  /* 0x0000000c0d0e7389 */ /* 0x00006400000c000b */
[----:B01----:R-:W-:Y:S01]  /*1a370*/  ENDCOLLECTIVE ;  /* 0x000000000000791b */ /* 0x003fe20003800000 */
.L_x_935:
[----:B------:R-:W-:Y:S05]  /*1a380*/  BRA `(.L_x_936) ;  /* 0xffffff4800107947 */ /* 0x000fea000383ffff */
.L_x_727:
[----:B------:R-:W-:Y:S01]  /*1a390*/  BSSY B1, `(.L_x_937) ;  /* 0x0000008000017945 */ /* 0x000fe20003800000 */
[----:B------:R-:W-:Y:S02]  /*1a3a0*/  IMAD.MOV.U32 R13, RZ, RZ, R21 ;  /* 0x000000ffff0d7224 */ /* 0x000fe400078e0015 */
[----:B------:R-:W-:Y:S02]  /*1a3b0*/  IMAD.MOV.U32 R12, RZ, RZ, 0x1 ;  /* 0x00000001ff0c7424 */ /* 0x000fe400078e00ff */
[----:B------:R-:W-:Y:S02]  /*1a3c0*/  IMAD.MOV.U32 R11, RZ, RZ, 0x181f ;  /* 0x0000181fff0b7424 */ /* 0x000fe400078e00ff */
[----:B------:R-:W-:-:S07]  /*1a3d0*/  IMAD.MOV.U32 R15, RZ, RZ, -0x1 ;  /* 0xffffffffff0f7424 */ /* 0x000fce00078e00ff */
[----:B012---:R-:W-:Y:S05]  /*1a3e0*/  WARPSYNC.COLLECTIVE R15, `(.L_x_938) ;  /* 0x000000000f087348 */ /* 0x007fea0003c00000 */
[----:B--2---:R2:W3:Y:S02]  /*1a3f0*/  SHFL.IDX P6, R14, R13, R12, R11 ;  /* 0x0000000c0d0e7389 */ /* 0x0044e400000c000b */
[----:B0123--:R-:W-:Y:S01]  /*1a400*/  ENDCOLLECTIVE ;  /* 0x000000000000791b */ /* 0x00ffe20003800000 */
.L_x_938:
[----:B------:R-:W-:Y:S05]  /*1a410*/  BSYNC B1 ;  /* 0x0000000000017941 */ /* 0x000fea0003800000 */
.L_x_937:
[----:B------:R-:W-:Y:S02]  /*1a420*/  IMAD.MOV.U32 R13, RZ, RZ, R3 ;  /* 0x000000ffff0d7224 */ /* 0x000fe400078e0003 */
[----:B------:R-:W-:Y:S02]  /*1a430*/  IMAD.MOV.U32 R12, RZ, RZ, 0x1 ;  /* 0x00000001ff0c7424 */ /* 0x000fe400078e00ff */
[----:B------:R-:W-:Y:S02]  /*1a440*/  IMAD.MOV.U32 R11, RZ, RZ, 0x181f ;  /* 0x0000181fff0b7424 */ /* 0x000fe400078e00ff */
[----:B------:R-:W-:Y:S02]  /*1a450*/  IMAD.MOV.U32 R15, RZ, RZ, -0x1 ;  /* 0xffffffffff0f7424 */ /* 0x000fe400078e00ff */
[----:B------:R-:W-:-:S07]  /*1a460*/  IMAD.MOV.U32 R20, RZ, RZ, R14 ;  /* 0x000000ffff147224 */ /* 0x000fce00078e000e */
[----:B------:R-:W-:Y:S05]  /*1a470*/  WARPSYNC.COLLECTIVE R15, `(.L_x_939) ;  /* 0x000000000f087348 */ /* 0x000fea0003c00000 */
[----:B------:R0:W1:Y:S02]  /*1a480*/  SHFL.IDX P6, R14, R13, R12, R11 ;  /* 0x0000000c0d0e7389 */ /* 0x00006400000c000b */
[----:B01----:R-:W-:Y:S01]  /*1a490*/  ENDCOLLECTIVE ;  /* 0x000000000000791b */ /* 0x003fe20003800000 */
.L_x_939:
[----:B------:R-:W-:Y:S05]  /*1a4a0*/  BRA `(.L_x_940) ;  /* 0xffffff48004c7947 */ /* 0x000fea000383ffff */
.L_x_730:
[----:B------:R-:W-:Y:S01]  /*1a4b0*/  BSSY B1, `(.L_x_941) ;  /* 0x0000008000017945 */ /* 0x000fe20003800000 */
[----:B------:R-:W-:Y:S02]  /*1a4c0*/  IMAD.MOV.U32 R13, RZ, RZ, R21 ;  /* 0x000000ffff0d7224 */ /* 0x000fe400078e0015 */
[----:B------:R-:W-:Y:S02]  /*1a4d0*/  IMAD.MOV.U32 R12, RZ, RZ, 0x2 ;  /* 0x00000002ff0c7424 */ /* 0x000fe400078e00ff */
[----:B----4-:R-:W-:Y:S02]  /*1a4e0*/  IMAD.MOV.U32 R11, RZ, RZ, 0x181f ;  /* 0x0000181fff0b7424 */ /* 0x010fe400078e00ff */
[----:B------:R-:W-:-:S07]  /*1a4f0*/  IMAD.MOV.U32 R15, RZ, RZ, -0x1 ;  /* 0xffffffffff0f7424 */ /* 0x000fce00078e00ff */
[----:B0123--:R-:W-:Y:S05]  /*1a500*/  WARPSYNC.COLLECTIVE R15, `(.L_x_942) ;  /* 0x000000000f087348 */ /* 0x00ffea0003c00000 */
[----:B--2---:R2:W4:Y:S02]  /*1a510*/  SHFL.IDX P6, R14, R13, R12, R11 ;  /* 0x0000000c0d0e7389 */ /* 0x00452400000c000b */
[----:B01234-:R-:W-:Y:S01]  /*1a520*/  ENDCOLLECTIVE ;  /* 0x000000000000791b */ /* 0x01ffe20003800000 */
.L_x_942:
[----:B------:R-:W-:Y:S05]  /*1a530*/  BSYNC B1 ;  /* 0x0000000000017941 */ /* 0x000fea0003800000 */
.L_x_941:
        /* <DEDUP_REMOVED lines=8> */
.L_x_943:
[----:B------:R-:W-:Y:S05]  /*1a5c0*/  BRA `(.L_x_944) ;  /* 0xffffff4800787947 */ /* 0x000fea000383ffff */
.L_x_733:
[----:B------:R-:W-:Y:S01]  /*1a5d0*/  BSSY B1, `(.L_x_945) ;  /* 0x0000008000017945 */ /* 0x000fe20003800000 */
[----:B------:R-:W-:Y:S02]  /*1a5e0*/  IMAD.MOV.U32 R13, RZ, RZ, R21 ;  /* 0x000000ffff0d7224 */ /* 0x000fe400078e0015 */
[----:B------:R-:W-:Y:S02]  /*1a5f0*/  IMAD.MOV.U32 R12, RZ, RZ, 0x3 ;  /* 0x00000003ff0c7424 */ /* 0x000fe400078e00ff */
[----:B0-----:R-:W-:Y:S02]  /*1a600*/  IMAD.MOV.U32 R11, RZ, RZ, 0x181f ;  /* 0x0000181fff0b7424 */ /* 0x001fe400078e00ff */
[----:B------:R-:W-:-:S07]  /*1a610*/  IMAD.MOV.U32 R15, RZ, RZ, -0x1 ;  /* 0xffffffffff0f7424 */ /* 0x000fce00078e00ff */
[----:B-1234-:R-:W-:Y:S05]  /*1a620*/  WARPSYNC.COLLECTIVE R15, `(.L_x_946) ;  /* 0x000000000f087348 */ /* 0x01efea0003c00000 */
[----:B--2---:R0:W2:Y:S02]  /*1a630*/  SHFL.IDX P6, R14, R13, R12, R11 ;  /* 0x0000000c0d0e7389 */ /* 0x0040a400000c000b */
[----:B01234-:R-:W-:Y:S01]  /*1a640*/  ENDCOLLECTIVE ;  /* 0x000000000000791b */ /* 0x01ffe20003800000 */
.L_x_946:
[----:B------:R-:W-:Y:S05]  /*1a650*/  BSYNC B1 ;  /* 0x0000000000017941 */ /* 0x000fea0003800000 */
.L_x_945:
        /* <DEDUP_REMOVED lines=8> */
.L_x_947:
[----:B------:R-:W-:Y:S05]  /*1a6e0*/  BRA `(.L_x_948) ;  /* 0xffffff4800a47947 */ /* 0x000fea000383ffff */
.L_x_735:
[----:B------:R-:W-:Y:S02]  /*1a6f0*/  IMAD.MOV.U32 R13, RZ, RZ, R8 ;  /* 0x000000ffff0d7224 */ /* 0x000fe400078e0008 */
[----:B------:R-:W-:Y:S02]  /*1a700*/  IMAD.MOV.U32 R12, RZ, RZ, RZ ;  /* 0x000000ffff0c7224 */ /* 0x000fe400078e00ff */
[----:B------:R-:W-:Y:S02]  /*1a710*/  IMAD.MOV.U32 R11, RZ, RZ, 0x1c1f ;  /* 0x00001c1fff0b7424 */ /* 0x000fe400078e00ff */
[----:B------:R-:W-:-:S07]  /*1a720*/  IMAD.MOV.U32 R15, RZ, RZ, -0x1 ;  /* 0xffffffffff0f7424 */ /* 0x000fce00078e00ff */
[----:B------:R-:W-:Y:S05]  /*1a730*/  WARPSYNC.COLLECTIVE R15, `(.L_x_949) ;  /* 0x000000000f087348 */ /* 0x000fea0003c00000 */
[----:B------:R0:W1:Y:S02]  /*1a740*/  SHFL.IDX P6, R14, R13, R12, R11 ;  /* 0x0000000c0d0e7389 */ /* 0x00006400000c000b */
[----:B01----:R-:W-:Y:S01]  /*1a750*/  ENDCOLLECTIVE ;  /* 0x000000000000791b */ /* 0x003fe20003800000 */
.L_x_949:
[----:B------:R-:W-:Y:S02]  /*1a760*/  IMAD.MOV.U32 R13, RZ, RZ, R3 ;  /* 0x000000ffff0d7224 */ /* 0x000fe400078e0003 */
[----:B------:R-:W-:-:S07]  /*1a770*/  IMAD.MOV.U32 R9, RZ, RZ, R14 ;  /* 0x000000ffff097224 */ /* 0x000fce00078e000e */
[----:B------:R-:W-:Y:S05]  /*1a780*/  WARPSYNC.COLLECTIVE R15, `(.L_x_950) ;  /* 0x000000000f087348 */ /* 0x000fea0003c00000 */
[----:B------:R0:W1:Y:S02]  /*1a790*/  SHFL.IDX P6, R14, R13, R12, R11 ;  /* 0x0000000c0d0e7389 */ /* 0x00006400000c000b */
[----:B01----:R-:W-:Y:S01]  /*1a7a0*/  ENDCOLLECTIVE ;  /* 0x000000000000791b */ /* 0x003fe20003800000 */
.L_x_950:
[----:B------:R-:W-:Y:S01]  /*1a7b0*/  IMAD.MOV.U32 R11, RZ, RZ, R14 ;  /* 0x000000ffff0b7224 */ /* 0x000fe200078e000e */
[----:B------:R-:W-:Y:S06]  /*1a7c0*/  BRA `(.L_x_951) ;  /* 0xffffff4c00887947 */ /* 0x000fec000383ffff */
.L_x_738:
[----:B------:R-:W-:Y:S01]  /*1a7d0*/  BSSY B1, `(.L_x_952) ;  /* 0x0000008000017945 */ /* 0x000fe20003800000 */
[----:B---3--:R-:W-:Y:S02]  /*1a7e0*/  IMAD.MOV.U32 R13, RZ, RZ, R8 ;  /* 0x000000ffff0d7224 */ /* 0x008fe400078e0008 */
[----:B------:R-:W-:Y:S02]  /*1a7f0*/  IMAD.MOV.U32 R12, RZ, RZ, 0x1 ;  /* 0x00000001ff0c7424 */ /* 0x000fe400078e00ff */
[----:B--2---:R-:W-:Y:S02]  /*1a800*/  IMAD.MOV.U32 R11, RZ, RZ, 0x1c1f ;  /* 0x00001c1fff0b7424 */ /* 0x004fe400078e00ff */
[----:B------:R-:W-:-:S07]  /*1a810*/  IMAD.MOV.U32 R15, RZ, RZ, -0x1 ;  /* 0xffffffffff0f7424 */ /* 0x000fce00078e00ff */
[----:B01----:R-:W-:Y:S05]  /*1a820*/  WARPSYNC.COLLECTIVE R15, `(.L_x_953) ;  /* 0x000000000f087348 */ /* 0x003fea0003c00000 */
[----:B------:R2:W3:Y:S02]  /*1a830*/  SHFL.IDX P6, R14, R13, R12, R11 ;  /* 0x0000000c0d0e7389 */ /* 0x0004e400000c000b */
[----:B0123--:R-:W-:Y:S01]  /*1a840*/  ENDCOLLECTIVE ;  /* 0x000000000000791b */ /* 0x00ffe20003800000 */
.L_x_953:
[----:B------:R-:W-:Y:S05]  /*1a850*/  BSYNC B1 ;  /* 0x0000000000017941 */ /* 0x000fea0003800000 */
.L_x_952:
        /* <DEDUP_REMOVED lines=8> */
.L_x_954:
[----:B------:R-:W-:Y:S05]  /*1a8e0*/  BRA `(.L_x_955) ;  /* 0xffffff58007c7947 */ /* 0x000fea000383ffff */
.L_x_742:
[----:B------:R-:W-:Y:S02]  /*1a8f0*/  IMAD.MOV.U32 R13, RZ, RZ, R4 ;  /* 0x000000ffff0d7224 */ /* 0x000fe400078e0004 */
[----:B------:R-:W-:Y:S02]  /*1a900*/  IMAD.MOV.U32 R12, RZ, RZ, RZ ;  /* 0x000000ffff0c7224 */ /* 0x000fe400078e00ff */
[----:B------:R-:W-:Y:S02]  /*1a910*/  IMAD.MOV.U32 R11, RZ, RZ, 0x181f ;  /* 0x0000181fff0b7424 */ /* 0x000fe400078e00ff */
[----:B------:R-:W-:-:S07]  /*1a920*/  IMAD.MOV.U32 R15, RZ, RZ, -0x1 ;  /* 0xffffffffff0f7424 */ /* 0x000fce00078e00ff */
[----:B01----:R-:W-:Y:S05]  /*1a930*/  WARPSYNC.COLLECTIVE R15, `(.L_x_956) ;  /* 0x000000000f087348 */ /* 0x003fea0003c00000 */
[----:B------:R2:W3:Y:S02]  /*1a940*/  SHFL.IDX P6, R14, R13, R12, R11 ;  /* 0x0000000c0d0e7389 */ /* 0x0004e400000c000b */
[----:B0123--:R-:W-:Y:S01]  /*1a950*/  ENDCOLLECTIVE ;  /* 0x000000000000791b */ /* 0x00ffe20003800000 */
.L_x_956:
[----:B------:R-:W-:Y:S02]  /*1a960*/  IMAD.MOV.U32 R13, RZ, RZ, R3 ;  /* 0x000000ffff0d7224 */ /* 0x000fe400078e0003 */
[----:B------:R-:W-:-:S07]  /*1a970*/  IMAD.MOV.U32 R0, RZ, RZ, R14 ;  /* 0x000000ffff007224 */ /* 0x000fce00078e000e */
[----:B------:R-:W-:Y:S05]  /*1a980*/  WARPSYNC.COLLECTIVE R15, `(.L_x_957) ;  /* 0x000000000f087348 */ /* 0x000fea0003c00000 */
[----:B------:R0:W1:Y:S02]  /*1a990*/  SHFL.IDX P6, R14, R13, R12, R11 ;  /* 0x0000000c0d0e7389 */ /* 0x00006400000c000b */
[----:B01----:R-:W-:Y:S01]  /*1a9a0*/  ENDCOLLECTIVE ;  /* 0x000000000000791b */ /* 0x003fe20003800000 */
.L_x_957:
[----:B------:R-:W-:Y:S05]  /*1a9b0*/  BRA `(.L_x_958) ;  /* 0xffffff6c008c7947 */ /* 0x000fea000383ffff */
.L_x_745:
[----:B------:R-:W-:Y:S01]  /*1a9c0*/  BSSY B1, `(.L_x_959) ;  /* 0x0000008000017945 */ /* 0x000fe20003800000 */
[----:B---3--:R-:W-:Y:S02]  /*1a9d0*/  IMAD.MOV.U32 R13, RZ, RZ, R4 ;  /* 0x000000ffff0d7224 */ /* 0x008fe400078e0004 */
[----:B------:R-:W-:Y:S02]  /*1a9e0*/  IMAD.MOV.U32 R12, RZ, RZ, 0x1 ;  /* 0x00000001ff0c7424 */ /* 0x000fe400078e00ff */
[----:B------:R-:W-:Y:S02]  /*1a9f0*/  IMAD.MOV.U32 R11, RZ, RZ, 0x181f ;  /* 0x0000181fff0b7424 */ /* 0x000fe400078e00ff */
[----:B------:R-:W-:-:S07]  /*1aa00*/  IMAD.MOV.U32 R15, RZ, RZ, -0x1 ;  /* 0xffffffffff0f7424 */ /* 0x000fce00078e00ff */
[----:B012-4-:R-:W-:Y:S05]  /*1aa10*/  WARPSYNC.COLLECTIVE R15, `(.L_x_960) ;  /* 0x000000000f087348 */ /* 0x017fea0003c00000 */
[----:B----4-:R3:W4:Y:S02]  /*1aa20*/  SHFL.IDX P6, R14, R13, R12, R11 ;  /* 0x0000000c0d0e7389 */ /* 0x01072400000c000b */
[----:B01234-:R-:W-:Y:S01]  /*1aa30*/  ENDCOLLECTIVE ;  /* 0x000000000000791b */ /* 0x01ffe20003800000 */
.L_x_960:
[----:B------:R-:W-:Y:S05]  /*1aa40*/  BSYNC B1 ;  /* 0x0000000000017941 */ /* 0x000fea0003800000 */
.L_x_959:
        /* <DEDUP_REMOVED lines=8> */
.L_x_961:
[----:B------:R-:W-:Y:S05]  /*1aad0*/  BRA `(.L_x_962) ;  /* 0xffffff6c00bc7947 */ /* 0x000fea000383ffff */
.L_x_748:
[----:B------:R-:W-:Y:S01]  /*1aae0*/  BSSY B1, `(.L_x_963) ;  /* 0x0000008000017945 */ /* 0x000fe20003800000 */
[----:B0-----:R-:W-:Y:S02]  /*1aaf0*/  IMAD.MOV.U32 R13, RZ, RZ, R4 ;  /* 0x000000ffff0d7224 */ /* 0x001fe400078e0004 */
[----:B------:R-:W-:Y:S02]  /*1ab00*/  IMAD.MOV.U32 R12, RZ, RZ, 0x2 ;  /* 0x00000002ff0c7424 */ /* 0x000fe400078e00ff */
[----:B------:R-:W-:Y:S02]  /*1ab10*/  IMAD.MOV.U32 R11, RZ, RZ, 0x181f ;  /* 0x0000181fff0b7424 */ /* 0x000fe400078e00ff */
[----:B------:R-:W-:-:S07]  /*1ab20*/  IMAD.MOV.U32 R15, RZ, RZ, -0x1 ;  /* 0xffffffffff0f7424 */ /* 0x000fce00078e00ff */
[----:B-1234-:R-:W-:Y:S05]  /*1ab30*/  WARPSYNC.COLLECTIVE R15, `(.L_x_964) ;  /* 0x000000000f087348 */ /* 0x01efea0003c00000 */
[----:B----4-:R0:W4:Y:S02]  /*1ab40*/  SHFL.IDX P6, R14, R13, R12, R11 ;  /* 0x0000000c0d0e7389 */ /* 0x01012400000c000b */
[----:B01234-:R-:W-:Y:S01]  /*1ab50*/  ENDCOLLECTIVE ;  /* 0x000000000000791b */ /* 0x01ffe20003800000 */
.L_x_964:
[----:B------:R-:W-:Y:S05]  /*1ab60*/  BSYNC B1 ;  /* 0x0000000000017941 */ /* 0x000fea0003800000 */
.L_x_963:
        /* <DEDUP_REMOVED lines=8> */
.L_x_965:
[----:B------:R-:W-:Y:S05]  /*1abf0*/  BRA `(.L_x_966) ;  /* 0xffffff6c00e87947 */ /* 0x000fea000383ffff */
.L_x_751:
[----:B------:R-:W-:Y:S01]  /*1ac00*/  BSSY B1, `(.L_x_967) ;  /* 0x0000008000017945 */ /* 0x000fe20003800000 */
[----:B0-----:R-:W-:Y:S02]  /*1ac10*/  IMAD.MOV.U32 R13, RZ, RZ, R4 ;  /* 0x000000ffff0d7224 */ /* 0x001fe400078e0004 */
[----:B------:R-:W-:Y:S02]  /*1ac20*/  IMAD.MOV.U32 R12, RZ, RZ, 0x3 ;  /* 0x00000003ff0c7424 */ /* 0x000fe400078e00ff */
[----:B------:R-:W-:Y:S02]  /*1ac30*/  IMAD.MOV.U32 R11, RZ, RZ, 0x181f ;  /* 0x0000181fff0b7424 */ /* 0x000fe400078e00ff */
[----:B------:R-:W-:-:S07]  /*1ac40*/  IMAD.MOV.U32 R15, RZ, RZ, -0x1 ;  /* 0xffffffffff0f7424 */ /* 0x000fce00078e00ff */
[----:B-1234-:R-:W-:Y:S05]  /*1ac50*/  WARPSYNC.COLLECTIVE R15, `(.L_x_968) ;  /* 0x000000000f087348 */ /* 0x01efea0003c00000 */
[----:B------:R0:W0:Y:S02]  /*1ac60*/  SHFL.IDX P6, R14, R13, R12, R11 ;  /* 0x0000000c0d0e7389 */ /* 0x00002400000c000b */
[----:B01234-:R-:W-:Y:S01]  /*1ac70*/  ENDCOLLECTIVE ;  /* 0x000000000000791b */ /* 0x01ffe20003800000 */
.L_x_968:
[----:B------:R-:W-:Y:S05]  /*1ac80*/  BSYNC B1 ;  /* 0x0000000000017941 */ /* 0x000fea0003800000 */
.L_x_967:
        /* <DEDUP_REMOVED lines=8> */
.L_x_969:
[----:B------:R-:W-:Y:S05]  /*1ad10*/  BRA `(.L_x_970) ;  /* 0xffffff7000147947 */ /* 0x000fea000383ffff */
.L_x_768:
[----:B------:R-:W1:Y:S01]  /*1ad20*/  S2R R5, SR_TID.X ;  /* 0x0000000000057919 */ /* 0x000e620000002100 */
[----:B------:R-:W-:Y:S01]  /*1ad30*/  BSSY B1, `(.L_x_971) ;  /* 0x000000a000017945 */ /* 0x000fe20003800000 */
[----:B0-----:R-:W-:Y:S02]  /*1ad40*/  IMAD.MOV.U32 R12, RZ, RZ, RZ ;  /* 0x000000ffff0c7224 */ /* 0x001fe400078e00ff */
[----:B------:R-:W-:Y:S02]  /*1ad50*/  IMAD.MOV.U32 R11, RZ, RZ, 0x1f ;  /* 0x0000001fff0b7424 */ /* 0x000fe400078e00ff */
[----:B------:R-:W-:Y:S01]  /*1ad60*/  IMAD.MOV.U32 R15, RZ, RZ, -0x1 ;  /* 0xffffffffff0f7424 */ /* 0x000fe200078e00ff */
[----:B-1----:R-:W-:-:S04]  /*1ad70*/  SHF.R.U32.HI R5, RZ, 0x5, R5 ;  /* 0x00000005ff057819 */ /* 0x002fc80000011605 */
[----:B------:R-:W-:-:S05]  /*1ad80*/  LOP3.LUT R5, R5, 0x3, RZ, 0xc0, !PT ;  /* 0x0000000305057812 */ /* 0x000fca00078ec0ff */
[----:B------:R-:W-:-:S07]  /*1ad90*/  IMAD.MOV.U32 R13, RZ, RZ, R5 ;  /* 0x000000ffff0d7224 */ /* 0x000fce00078e0005 */
[----:B------:R-:W-:Y:S05]  /*1ada0*/  WARPSYNC.COLLECTIVE R15, `(.L_x_972) ;  /* 0x000000000f087348 */ /* 0x000fea0003c00000 */
[----:B------:R0:W1:Y:S02]  /*1adb0*/  SHFL.IDX P6, R14, R13, R12, R11 ;  /* 0x0000000c0d0e7389 */ /* 0x00006400000c000b */
[----:B01----:R-:W-:Y:S01]  /*1adc0*/  ENDCOLLECTIVE ;  /* 0x000000000000791b */ /* 0x003fe20003800000 */
.L_x_972:
[----:B------:R-:W-:Y:S05]  /*1add0*/  BSYNC B1 ;  /* 0x0000000000017941 */ /* 0x000fea0003800000 */
.L_x_971:
[----:B------:R-:W-:Y:S05]  /*1ade0*/  BRA `(.L_x_973) ;  /* 0xffffff8800387947 */ /* 0x000fea000383ffff */
.L_x_770:
[----:B------:R-:W-:Y:S01]  /*1adf0*/  BSSY B1, `(.L_x_974) ;  /* 0x0000006000017945 */ /* 0x000fe20003800000 */
[----:B------:R-:W-:-:S07]  /*1ae00*/  IMAD.MOV.U32 R15, RZ, RZ, -0x1 ;  /* 0xffffffffff0f7424 */ /* 0x000fce00078e00ff */
[----:B0-----:R-:W-:Y:S05]  /*1ae10*/  WARPSYNC.COLLECTIVE R15, `(.L_x_975) ;  /* 0x000000000f0c7348 */ /* 0x001fea0003c00000 */
[----:B------:R-:W-:Y:S02]  /*1ae20*/  ELECT P6, UR62, PT ;  /* 0x00000000003e782f */ /* 0x000fe400038c0000 */
[----:B------:R-:W-:Y:S01]  /*1ae30*/  MOV R14, UR62 ;  /* 0x0000003e000e7c02 */ /* 0x000fe20008000f00 */
[----:B0-----:R-:W-:Y:S10]  /*1ae40*/  ENDCOLLECTIVE ;  /* 0x000000000000791b */ /* 0x001ff40003800000 */
.L_x_975:
[----:B------:R-:W-:Y:S05]  /*1ae50*/  BSYNC B1 ;  /* 0x0000000000017941 */ /* 0x000fea0003800000 */
.L_x_974:
[----:B------:R-:W-:Y:S05]  /*1ae60*/  BRA `(.L_x_769) ;  /* 0xffffff8800307947 */ /* 0x000fea000383ffff */
.L_x_772:
[----:B0-----:R0:W1:Y:S02]  /*1ae70*/  SYNCS.PHASECHK.TRANS64.TRYWAIT P0, [R18+URZ+0x22820], R4 ;  /* 0x02282004120075a7 */ /* 0x001064000800017f */
[----:B-1----:R-:W-:Y:S05]  /*1ae80*/  @!P0 NANOSLEEP.SYNCS 0x989680 ;  /* 0x009896800000895d */ /* 0x002fea0003900000 */
[----:B------:R-:W1:Y:S02]  /*1ae90*/  @!P0 SYNCS.PHASECHK.TRANS64 P0, [R18+URZ+0x22820], R4 ;  /* 0x02282004120085a7 */ /* 0x000e64000800007f */
[----:B-1----:R-:W-:Y:S05]  /*1aea0*/  @!P0 BRA `(.L_x_772) ;  /* 0xfffffffc00f08947 */ /* 0x002fea000383ffff */
[----:B------:R-:W-:Y:S05]  /*1aeb0*/  BRA `(.L_x_976) ;  /* 0xffffff8800407947 */ /* 0x000fea000383ffff */
.L_x_776:
[----:B0-----:R0:W1:Y:S02]  /*1aec0*/  SYNCS.PHASECHK.TRANS64.TRYWAIT P0, [R4+URZ+0x228a0], R9 ;  /* 0x0228a009040075a7 */ /* 0x001064000800017f */
[----:B-1----:R-:W-:Y:S05]  /*1aed0*/  @!P0 NANOSLEEP.SYNCS 0x989680 ;  /* 0x009896800000895d */ /* 0x002fea0003900000 */
[----:B------:R-:W1:Y:S02]  /*1aee0*/  @!P0 SYNCS.PHASECHK.TRANS64 P0, [R4+URZ+0x228a0], R9 ;  /* 0x0228a009040085a7 */ /* 0x000e64000800007f */
[----:B-1----:R-:W-:Y:S05]  /*1aef0*/  @!P0 BRA `(.L_x_776) ;  /* 0xfffffffc00f08947 */ /* 0x002fea000383ffff */
[----:B------:R-:W-:Y:S05]  /*1af00*/  BRA `(.L_x_977) ;  /* 0xffffff8800607947 */ /* 0x000fea000383ffff */
.L_x_781:
[----:B-1----:R1:W2:Y:S02]  /*1af10*/  SYNCS.PHASECHK.TRANS64.TRYWAIT P0, [R4+URZ+0x228c0], R9 ;  /* 0x0228c009040075a7 */ /* 0x0022a4000800017f */
[----:B--2---:R-:W-:Y:S05]  /*1af20*/  @!P0 NANOSLEEP.SYNCS 0x989680 ;  /* 0x009896800000895d */ /* 0x004fea0003900000 */
[----:B------:R-:W2:Y:S02]  /*1af30*/  @!P0 SYNCS.PHASECHK.TRANS64 P0, [R4+URZ+0x228c0], R9 ;  /* 0x0228c009040085a7 */ /* 0x000ea4000800007f */
[----:B--2---:R-:W-:Y:S05]  /*1af40*/  @!P0 BRA `(.L_x_781) ;  /* 0xfffffffc00f08947 */ /* 0x004fea000383ffff */
[----:B------:R-:W-:Y:S05]  /*1af50*/  BRA `(.L_x_978) ;  /* 0xffffff8800e07947 */ /* 0x000fea000383ffff */
.L_x_791:
[----:B0-----:R0:W1:Y:S02]  /*1af60*/  SYNCS.PHASECHK.TRANS64.TRYWAIT P2, [R5+URZ+0x228a0], R6 ;  /* 0x0228a006050075a7 */ /* 0x001064000804017f */
[----:B-1----:R-:W-:Y:S05]  /*1af70*/  @!P2 NANOSLEEP.SYNCS 0x989680 ;  /* 0x009896800000a95d */ /* 0x002fea0003900000 */
[----:B------:R-:W1:Y:S02]  /*1af80*/  @!P2 SYNCS.PHASECHK.TRANS64 P2, [R5+URZ+0x228a0], R6 ;  /* 0x0228a0060500a5a7 */ /* 0x000e64000804007f */
[----:B-1----:R-:W-:Y:S05]  /*1af90*/  @!P2 BRA `(.L_x_791) ;  /* 0xfffffffc00f0a947 */ /* 0x002fea000383ffff */
[----:B------:R-:W-:Y:S05]  /*1afa0*/  BRA `(.L_x_979) ;  /* 0xffffff9000707947 */ /* 0x000fea000383ffff */
.L_x_796:
[----:B-1----:R1:W2:Y:S02]  /*1afb0*/  SYNCS.PHASECHK.TRANS64.TRYWAIT P2, [R5+URZ+0x228c0], R6 ;  /* 0x0228c006050075a7 */ /* 0x0022a4000804017f */
[----:B--2---:R-:W-:Y:S05]  /*1afc0*/  @!P2 NANOSLEEP.SYNCS 0x989680 ;  /* 0x009896800000a95d */ /* 0x004fea0003900000 */
[----:B------:R-:W2:Y:S02]  /*1afd0*/  @!P2 SYNCS.PHASECHK.TRANS64 P2, [R5+URZ+0x228c0], R6 ;  /* 0x0228c0060500a5a7 */ /* 0x000ea4000804007f */
[----:B--2---:R-:W-:Y:S05]  /*1afe0*/  @!P2 BRA `(.L_x_796) ;  /* 0xfffffffc00f0a947 */ /* 0x004fea000383ffff */
[----:B------:R-:W-:Y:S05]  /*1aff0*/  BRA `(.L_x_980) ;  /* 0xffffff9000ec7947 */ /* 0x000fea000383ffff */
.L_x_814:
        /* <DEDUP_REMOVED lines=11> */
.L_x_982:
[----:B------:R-:W-:Y:S05]  /*1b0b0*/  BSYNC B0 ;  /* 0x0000000000007941 */ /* 0x000fea0003800000 */
.L_x_981:
[----:B------:R-:W-:Y:S05]  /*1b0c0*/  BRA `(.L_x_983) ;  /* 0xffffffa0006c7947 */ /* 0x000fea000383ffff */
.L_x_816:
[----:B------:R-:W-:Y:S01]  /*1b0d0*/  BSSY B0, `(.L_x_984) ;  /* 0x0000006000007945 */ /* 0x000fe20003800000 */
[----:B------:R-:W-:-:S07]  /*1b0e0*/  IMAD.MOV.U32 R15, RZ, RZ, -0x1 ;  /* 0xffffffffff0f7424 */ /* 0x000fce00078e00ff */
[----:B0-----:R-:W-:Y:S05]  /*1b0f0*/  WARPSYNC.COLLECTIVE R15, `(.L_x_985) ;  /* 0x000000000f0c7348 */ /* 0x001fea0003c00000 */
[----:B------:R-:W-:Y:S02]  /*1b100*/  ELECT P6, UR62, PT ;  /* 0x00000000003e782f */ /* 0x000fe400038c0000 */
[----:B------:R-:W-:Y:S01]  /*1b110*/  MOV R14, UR62 ;  /* 0x0000003e000e7c02 */ /* 0x000fe20008000f00 */
[----:B0-----:R-:W-:Y:S10]  /*1b120*/  ENDCOLLECTIVE ;  /* 0x000000000000791b */ /* 0x001ff40003800000 */
.L_x_985:
[----:B------:R-:W-:Y:S05]  /*1b130*/  BSYNC B0 ;  /* 0x0000000000007941 */ /* 0x000fea0003800000 */
.L_x_984:
[----:B------:R-:W-:Y:S05]  /*1b140*/  BRA `(.L_x_986) ;  /* 0xffffffa000787947 */ /* 0x000fea000383ffff */
.L_x_818:
[----:B0-----:R0:W1:Y:S02]  /*1b150*/  SYNCS.PHASECHK.TRANS64.TRYWAIT P0, [R0+URZ+0x22840], R2 ;  /* 0x02284002000075a7 */ /* 0x001064000800017f */
[----:B-1----:R-:W-:Y:S05]  /*1b160*/  @!P0 NANOSLEEP.SYNCS 0x989680 ;  /* 0x009896800000895d */ /* 0x002fea0003900000 */
[----:B------:R-:W1:Y:S02]  /*1b170*/  @!P0 SYNCS.PHASECHK.TRANS64 P0, [R0+URZ+0x22840], R2 ;  /* 0x02284002000085a7 */ /* 0x000e64000800007f */
[----:B-1----:R-:W-:Y:S05]  /*1b180*/  @!P0 BRA `(.L_x_818) ;  /* 0xfffffffc00f08947 */ /* 0x002fea000383ffff */
[----:B------:R-:W-:Y:S05]  /*1b190*/  BRA `(.L_x_987) ;  /* 0xffffffa000d87947 */ /* 0x000fea000383ffff */
.L_x_822:
        /* <DEDUP_REMOVED lines=15> */
.L_x_988:
[----:B------:R-:W-:Y:S02]  /*1b290*/  IMAD.MOV.U32 R13, RZ, RZ, R4 ;  /* 0x000000ffff0d7224 */ /* 0x000fe400078e0004 */
[----:B------:R-:W-:-:S07]  /*1b2a0*/  IMAD.MOV.U32 R6, RZ, RZ, R14 ;  /* 0x000000ffff067224 */ /* 0x000fce00078e000e */
[----:B------:R-:W-:Y:S05]  /*1b2b0*/  WARPSYNC.COLLECTIVE R15, `(.L_x_989) ;  /* 0x000000000f087348 */ /* 0x000fea0003c00000 */
[----:B------:R0:W1:Y:S02]  /*1b2c0*/  SHFL.IDX P6, R14, R13, R12, R11 ;  /* 0x0000000c0d0e7389 */ /* 0x00006400000c000b */
[----:B01----:R-:W-:Y:S01]  /*1b2d0*/  ENDCOLLECTIVE ;  /* 0x000000000000791b */ /* 0x003fe20003800000 */
.L_x_989:
[----:B------:R-:W-:Y:S02]  /*1b2e0*/  IMAD.MOV.U32 R13, RZ, RZ, R3 ;  /* 0x000000ffff0d7224 */ /* 0x000fe400078e0003 */
[----:B------:R-:W-:Y:S02]  /*1b2f0*/  IMAD.MOV.U32 R12, RZ, RZ, 0x1 ;  /* 0x00000001ff0c7424 */ /* 0x000fe400078e00ff */
[----:B------:R-:W-:-:S07]  /*1b300*/  IMAD.MOV.U32 R7, RZ, RZ, R14 ;  /* 0x000000ffff077224 */ /* 0x000fce00078e000e */
[----:B------:R-:W-:Y:S05]  /*1b310*/  WARPSYNC.COLLECTIVE R15, `(.L_x_990) ;  /* 0x000000000f087348 */ /* 0x000fea0003c00000 */
[----:B------:R0:W1:Y:S02]  /*1b320*/  SHFL.IDX P6, R14, R13, R12, R11 ;  /* 0x0000000c0d0e7389 */ /* 0x00006400000c000b */
[----:B01----:R-:W-:Y:S01]  /*1b330*/  ENDCOLLECTIVE ;  /* 0x000000000000791b */ /* 0x003fe20003800000 */
.L_x_990:
        /* <DEDUP_REMOVED lines=15> */
.L_x_991:
[----:B------:R-:W-:Y:S02]  /*1b430*/  IMAD.MOV.U32 R13, RZ, RZ, R3 ;  /* 0x000000ffff0d7224 */ /* 0x000fe400078e0003 */
[----:B------:R-:W-:Y:S02]  /*1b440*/  IMAD.MOV.U32 R12, RZ, RZ, 0x2 ;  /* 0x00000002ff0c7424 */ /* 0x000fe400078e00ff */
[----:B------:R-:W-:-:S07]  /*1b450*/  IMAD.MOV.U32 R5, RZ, RZ, R14 ;  /* 0x000000ffff057224 */ /* 0x000fce00078e000e */
[----:B------:R-:W-:Y:S05]  /*1b460*/  WARPSYNC.COLLECTIVE R15, `(.L_x_992) ;  /* 0x000000000f087348 */ /* 0x000fea0003c00000 */
[----:B------:R0:W1:Y:S02]  /*1b470*/  SHFL.IDX P6, R14, R13, R12, R11 ;  /* 0x0000000c0d0e7389 */ /* 0x00006400000c000b */
[----:B01----:R-:W-:Y:S01]  /*1b480*/  ENDCOLLECTIVE ;  /* 0x000000000000791b */ /* 0x003fe20003800000 */
.L_x_992:
        /* <DEDUP_REMOVED lines=15> */
.L_x_993:
[----:B------:R-:W-:Y:S02]  /*1b580*/  IMAD.MOV.U32 R13, RZ, RZ, R3 ;  /* 0x000000ffff0d7224 */ /* 0x000fe400078e0003 */
[----:B------:R-:W-:Y:S02]  /*1b590*/  IMAD.MOV.U32 R12, RZ, RZ, 0x3 ;  /* 0x00000003ff0c7424 */ /* 0x000fe400078e00ff */
[----:B------:R-:W-:-:S07]  /*1b5a0*/  IMAD.MOV.U32 R5, RZ, RZ, R14 ;  /* 0x000000ffff057224 */ /* 0x000fce00078e000e */
[----:B------:R-:W-:Y:S05]  /*1b5b0*/  WARPSYNC.COLLECTIVE R15, `(.L_x_994) ;  /* 0x000000000f087348 */ /* 0x000fea0003c00000 */
[----:B------:R0:W1:Y:S02]  /*1b5c0*/  SHFL.IDX P6, R14, R13, R12, R11 ;  /* 0x0000000c0d0e7389 */ /* 0x00006400000c000b */
[----:B01----:R-:W-:Y:S01]  /*1b5d0*/  ENDCOLLECTIVE ;  /* 0x000000000000791b */ /* 0x003fe20003800000 */
.L_x_994:
        /* <DEDUP_REMOVED lines=15> */
.L_x_995:
[----:B------:R-:W-:Y:S02]  /*1b6d0*/  IMAD.MOV.U32 R13, RZ, RZ, R3 ;  /* 0x000000ffff0d7224 */ /* 0x000fe400078e0003 */
[----:B------:R-:W-:Y:S02]  /*1b6e0*/  IMAD.MOV.U32 R12, RZ, RZ, 0x4 ;  /* 0x00000004ff0c7424 */ /* 0x000fe400078e00ff */
[----:B------:R-:W-:-:S07]  /*1b6f0*/  IMAD.MOV.U32 R5, RZ, RZ, R14 ;  /* 0x000000ffff057224 */ /* 0x000fce00078e000e */
[----:B------:R-:W-:Y:S05]  /*1b700*/  WARPSYNC.COLLECTIVE R15, `(.L_x_996) ;  /* 0x000000000f087348 */ /* 0x000fea0003c00000 */
[----:B------:R0:W1:Y:S02]  /*1b710*/  SHFL.IDX P6, R14, R13, R12, R11 ;  /* 0x0000000c0d0e7389 */ /* 0x00006400000c000b */
[----:B01----:R-:W-:Y:S01]  /*1b720*/  ENDCOLLECTIVE ;  /* 0x000000000000791b */ /* 0x003fe20003800000 */
.L_x_996:
        /* <DEDUP_REMOVED lines=15> */
.L_x_997:
[----:B------:R-:W-:Y:S02]  /*1b820*/  IMAD.MOV.U32 R13, RZ, RZ, R3 ;  /* 0x000000ffff0d7224 */ /* 0x000fe400078e0003 */
[----:B------:R-:W-:Y:S02]  /*1b830*/  IMAD.MOV.U32 R12, RZ, RZ, 0x5 ;  /* 0x00000005ff0c7424 */ /* 0x000fe400078e00ff */
[----:B------:R-:W-:-:S07]  /*1b840*/  IMAD.MOV.U32 R5, RZ, RZ, R14 ;  /* 0x000000ffff057224 */ /* 0x000fce00078e000e */
[----:B------:R-:W-:Y:S05]  /*1b850*/  WARPSYNC.COLLECTIVE R15, `(.L_x_998) ;  /* 0x000000000f087348 */ /* 0x000fea0003c00000 */
[----:B------:R0:W1:Y:S02]  /*1b860*/  SHFL.IDX P6, R14, R13, R12, R11 ;  /* 0x0000000c0d0e7389 */ /* 0x00006400000c000b */
[----:B01----:R-:W-:Y:S01]  /*1b870*/  ENDCOLLECTIVE ;  /* 0x000000000000791b */ /* 0x003fe20003800000 */
.L_x_998:
        /* <DEDUP_REMOVED lines=15> */
.L_x_999:
[----:B------:R-:W-:Y:S02]  /*1b970*/  IMAD.MOV.U32 R13, RZ, RZ, R3 ;  /* 0x000000ffff0d7224 */ /* 0x000fe400078e0003 */
[----:B------:R-:W-:Y:S02]  /*1b980*/  IMAD.MOV.U32 R12, RZ, RZ, 0x6 ;  /* 0x00000006ff0c7424 */ /* 0x000fe400078e00ff */
[----:B------:R-:W-:-:S07]  /*1b990*/  IMAD.MOV.U32 R5, RZ, RZ, R14 ;  /* 0x000000ffff057224 */ /* 0x000fce00078e000e */
[----:B------:R-:W-:Y:S05]  /*1b9a0*/  WARPSYNC.COLLECTIVE R15, `(.L_x_1000) ;  /* 0x000000000f087348 */ /* 0x000fea0003c00000 */
[----:B------:R0:W1:Y:S02]  /*1b9b0*/  SHFL.IDX P6, R14, R13, R12, R11 ;  /* 0x0000000c0d0e7389 */ /* 0x00006400000c000b */
[----:B01----:R-:W-:Y:S01]  /*1b9c0*/  ENDCOLLECTIVE ;  /* 0x000000000000791b */ /* 0x003fe20003800000 */
.L_x_1000:
        /* <DEDUP_REMOVED lines=13> */
.L_x_1001:
        /* <DEDUP_REMOVED lines=8> */
.L_x_1002:
        /* <DEDUP_REMOVED lines=13> */
.L_x_1003:
[----:B------:R-:W-:Y:S01]  /*1bbf0*/  IMAD.MOV.U32 R3, RZ, RZ, R14 ;  /* 0x000000ffff037224 */ /* 0x000fe200078e000e */
[----:B------:R-:W-:Y:S06]  /*1bc00*/  BRA `(.L_x_1004) ;  /* 0xffffffa400647947 */ /* 0x000fec000383ffff */
.L_x_825:
[----:B0-----:R0:W1:Y:S02]  /*1bc10*/  SYNCS.PHASECHK.TRANS64.TRYWAIT P0, [R18+URZ+0x22820], R0 ;  /* 0x02282000120075a7 */ /* 0x001064000800017f */
[----:B-1----:R-:W-:Y:S05]  /*1bc20*/  @!P0 NANOSLEEP.SYNCS 0x989680 ;  /* 0x009896800000895d */ /* 0x002fea0003900000 */
[----:B------:R-:W1:Y:S02]  /*1bc30*/  @!P0 SYNCS.PHASECHK.TRANS64 P0, [R18+URZ+0x22820], R0 ;  /* 0x02282000120085a7 */ /* 0x000e64000800007f */
[----:B-1----:R-:W-:Y:S05]  /*1bc40*/  @!P0 BRA `(.L_x_825) ;  /* 0xfffffffc00f08947 */ /* 0x002fea000383ffff */
[----:B------:R-:W-:Y:S05]  /*1bc50*/  BRA `(.L_x_1005) ;  /* 0xffffffa400c07947 */ /* 0x000fea000383ffff */
.L_x_829:
[----:B0-----:R0:W1:Y:S02]  /*1bc60*/  SYNCS.PHASECHK.TRANS64.TRYWAIT P0, [R2+URZ+0x22860], R0 ;  /* 0x02286000020075a7 */ /* 0x001064000800017f */
[----:B-1----:R-:W-:Y:S05]  /*1bc70*/  @!P0 NANOSLEEP.SYNCS 0x989680 ;  /* 0x009896800000895d */ /* 0x002fea0003900000 */
[----:B------:R-:W1:Y:S02]  /*1bc80*/  @!P0 SYNCS.PHASECHK.TRANS64 P0, [R2+URZ+0x22860], R0 ;  /* 0x02286000020085a7 */ /* 0x000e64000800007f */
[----:B-1----:R-:W-:Y:S05]  /*1bc90*/  @!P0 BRA `(.L_x_829) ;  /* 0xfffffffc00f08947 */ /* 0x002fea000383ffff */
[----:B------:R-:W-:Y:S05]  /*1bca0*/  BRA `(.L_x_1006) ;  /* 0xffffffa400e47947 */ /* 0x000fea000383ffff */
.L_x_844:
[----:B-1----:R1:W2:Y:S02]  /*1bcb0*/  SYNCS.PHASECHK.TRANS64.TRYWAIT P0, [R2+URZ+0x22840], R6 ;  /* 0x02284006020075a7 */ /* 0x0022a4000800017f */
[----:B--2---:R-:W-:Y:S05]  /*1bcc0*/  @!P0 NANOSLEEP.SYNCS 0x989680 ;  /* 0x009896800000895d */ /* 0x004fea0003900000 */
[----:B------:R-:W2:Y:S02]  /*1bcd0*/  @!P0 SYNCS.PHASECHK.TRANS64 P0, [R2+URZ+0x22840], R6 ;  /* 0x02284006020085a7 */ /* 0x000ea4000800007f */
[----:B--2---:R-:W-:Y:S05]  /*1bce0*/  @!P0 BRA `(.L_x_844) ;  /* 0xfffffffc00f08947 */ /* 0x004fea000383ffff */
[----:B------:R-:W-:Y:S05]  /*1bcf0*/  BRA `(.L_x_1007) ;  /* 0xffffffb000047947 */ /* 0x000fea000383ffff */
.L_x_849:
[----:B0-----:R0:W2:Y:S02]  /*1bd00*/  SYNCS.PHASECHK.TRANS64.TRYWAIT P0, [R2+URZ+0x22860], R6 ;  /* 0x02286006020075a7 */ /* 0x0010a4000800017f */
[----:B--2---:R-:W-:Y:S05]  /*1bd10*/  @!P0 NANOSLEEP.SYNCS 0x989680 ;  /* 0x009896800000895d */ /* 0x004fea0003900000 */
[----:B------:R-:W2:Y:S02]  /*1bd20*/  @!P0 SYNCS.PHASECHK.TRANS64 P0, [R2+URZ+0x22860], R6 ;  /* 0x02286006020085a7 */ /* 0x000ea4000800007f */
[----:B--2---:R-:W-:Y:S05]  /*1bd30*/  @!P0 BRA `(.L_x_849) ;  /* 0xfffffffc00f08947 */ /* 0x004fea000383ffff */
[----:B------:R-:W-:Y:S05]  /*1bd40*/  BRA `(.L_x_1008) ;  /* 0xffffffb000807947 */ /* 0x000fea000383ffff */
.L_x_860:
[----:B-1----:R1:W2:Y:S02]  /*1bd50*/  SYNCS.PHASECHK.TRANS64.TRYWAIT P0, [R3+URZ+0x22840], R2 ;  /* 0x02284002030075a7 */ /* 0x0022a4000800017f */
[----:B--2---:R-:W-:Y:S05]  /*1bd60*/  @!P0 NANOSLEEP.SYNCS 0x989680 ;  /* 0x009896800000895d */ /* 0x004fea0003900000 */
[----:B------:R-:W2:Y:S02]  /*1bd70*/  @!P0 SYNCS.PHASECHK.TRANS64 P0, [R3+URZ+0x22840], R2 ;  /* 0x02284002030085a7 */ /* 0x000ea4000800007f */
[----:B--2---:R-:W-:Y:S05]  /*1bd80*/  @!P0 BRA `(.L_x_860) ;  /* 0xfffffffc00f08947 */ /* 0x004fea000383ffff */
[----:B------:R-:W-:Y:S05]  /*1bd90*/  BRA `(.L_x_1009) ;  /* 0xffffffb8006c7947 */ /* 0x000fea000383ffff */
.L_x_865:
[----:B--2---:R2:W3:Y:S02]  /*1bda0*/  SYNCS.PHASECHK.TRANS64.TRYWAIT P0, [R3+URZ+0x22860], R2 ;  /* 0x02286002030075a7 */ /* 0x0044e4000800017f */
[----:B---3--:R-:W-:Y:S05]  /*1bdb0*/  @!P0 NANOSLEEP.SYNCS 0x989680 ;  /* 0x009896800000895d */ /* 0x008fea0003900000 */
[----:B------:R-:W3:Y:S02]  /*1bdc0*/  @!P0 SYNCS.PHASECHK.TRANS64 P0, [R3+URZ+0x22860], R2 ;  /* 0x02286002030085a7 */ /* 0x000ee4000800007f */
[----:B---3--:R-:W-:Y:S05]  /*1bdd0*/  @!P0 BRA `(.L_x_865) ;  /* 0xfffffffc00f08947 */ /* 0x008fea000383ffff */
[----:B------:R-:W-:Y:S05]  /*1bde0*/  BRA `(.L_x_1010) ;  /* 0xffffffb800e87947 */ /* 0x000fea000383ffff */
.L_x_876:
[----:B-1----:R1:W2:Y:S02]  /*1bdf0*/  SYNCS.PHASECHK.TRANS64.TRYWAIT P0, [R3+URZ+0x22840], R2 ;  /* 0x02284002030075a7 */ /* 0x0022a4000800017f */
[----:B--2---:R-:W-:Y:S05]  /*1be00*/  @!P0 NANOSLEEP.SYNCS 0x989680 ;  /* 0x009896800000895d */ /* 0x004fea0003900000 */
[----:B------:R-:W2:Y:S02]  /*1be10*/  @!P0 SYNCS.PHASECHK.TRANS64 P0, [R3+URZ+0x22840], R2 ;  /* 0x02284002030085a7 */ /* 0x000ea4000800007f */
[----:B--2---:R-:W-:Y:S05]  /*1be20*/  @!P0 BRA `(.L_x_876) ;  /* 0xfffffffc00f08947 */ /* 0x004fea000383ffff */
[----:B------:R-:W-:Y:S05]  /*1be30*/  BRA `(.L_x_1011) ;  /* 0xffffffc000b87947 */ /* 0x000fea000383ffff */
.L_x_881:
[----:B--2---:R2:W3:Y:S02]  /*1be40*/  SYNCS.PHASECHK.TRANS64.TRYWAIT P0, [R3+URZ+0x22860], R2 ;  /* 0x02286002030075a7 */ /* 0x0044e4000800017f */
[----:B---3--:R-:W-:Y:S05]  /*1be50*/  @!P0 NANOSLEEP.SYNCS 0x989680 ;  /* 0x009896800000895d */ /* 0x008fea0003900000 */
[----:B------:R-:W3:Y:S02]  /*1be60*/  @!P0 SYNCS.PHASECHK.TRANS64 P0, [R3+URZ+0x22860], R2 ;  /* 0x02286002030085a7 */ /* 0x000ee4000800007f */
[----:B---3--:R-:W-:Y:S05]  /*1be70*/  @!P0 BRA `(.L_x_881) ;  /* 0xfffffffc00f08947 */ /* 0x008fea000383ffff */
[----:B------:R-:W-:Y:S05]  /*1be80*/  BRA `(.L_x_1012) ;  /* 0xffffffc400347947 */ /* 0x000fea000383ffff */
.L_x_893:
[----:B------:R-:W2:Y:S01]  /*1be90*/  LDL R0, [R1] ;  /* 0x0000000001007983 */ /* 0x000ea20000100800 */
[----:B------:R-:W-:Y:S01]  /*1bea0*/  BSSY B0, `(.L_x_1013) ;  /* 0x0000008000007945 */ /* 0x000fe20003800000 */
[----:B0-----:R-:W-:Y:S02]  /*1beb0*/  IMAD.MOV.U32 R12, RZ, RZ, RZ ;  /* 0x000000ffff0c7224 */ /* 0x001fe400078e00ff */
[----:B------:R-:W-:Y:S02]  /*1bec0*/  IMAD.MOV.U32 R11, RZ, RZ, 0x1f ;  /* 0x0000001fff0b7424 */ /* 0x000fe400078e00ff */
[----:B------:R-:W-:Y:S02]  /*1bed0*/  IMAD.MOV.U32 R15, RZ, RZ, -0x1 ;  /* 0xffffffffff0f7424 */ /* 0x000fe400078e00ff */
[----:B--2---:R-:W-:-:S07]  /*1bee0*/  IMAD.MOV.U32 R13, RZ, RZ, R0 ;  /* 0x000000ffff0d7224 */ /* 0x004fce00078e0000 */
[----:B-1----:R-:W-:Y:S05]  /*1bef0*/  WARPSYNC.COLLECTIVE R15, `(.L_x_1014) ;  /* 0x000000000f087348 */ /* 0x002fea0003c00000 */
[----:B------:R0:W2:Y:S02]  /*1bf00*/  SHFL.IDX P6, R14, R13, R12, R11 ;  /* 0x0000000c0d0e7389 */ /* 0x0000a400000c000b */
[----:B012---:R-:W-:Y:S01]  /*1bf10*/  ENDCOLLECTIVE ;  /* 0x000000000000791b */ /* 0x007fe20003800000 */
.L_x_1014:
[----:B------:R-:W-:Y:S05]  /*1bf20*/  BSYNC B0 ;  /* 0x0000000000007941 */ /* 0x000fea0003800000 */
.L_x_1013:
        /* <DEDUP_REMOVED lines=9> */
.L_x_1015:
        /* <DEDUP_REMOVED lines=9> */
[----:B-1----:R-:W-:-:S06]  /*1c050*/  @!P1 IMAD.WIDE R2, R4, 0x4, R6 ;  /* 0x0000000404029825 */ /* 0x002fcc00078e0206 */
[----:B------:R-:W3:Y:S01]  /*1c060*/  @!P1 LDG.E R2, desc[UR40][R2.64] ;  /* 0x0000002802029981 */ /* 0x000ee2000c1e1900 */
[----:B------:R-:W-:Y:S01]  /*1c070*/  IMAD.MOV.U32 R4, RZ, RZ, RZ ;  /* 0x000000ffff047224 */ /* 0x000fe200078e00ff */
[C---:B------:R-:W-:Y:S01]  /*1c080*/  ISETP.GE.U32.AND P2, PT, R16.reuse, 0x2, PT ;  /* 0x000000021000780c */ /* 0x040fe20003f46070 */
[----:B------:R-:W-:Y:S01]  /*1c090*/  IMAD.MOV.U32 R6, RZ, RZ, RZ ;  /* 0x000000ffff067224 */ /* 0x000fe200078e00ff */
[C---:B------:R-:W-:Y:S02]  /*1c0a0*/  ISETP.GE.U32.AND P3, PT, R16.reuse, 0x4, PT ;  /* 0x000000041000780c */ /* 0x040fe40003f66070 */
[C---:B------:R-:W-:Y:S02]  /*1c0b0*/  ISETP.GE.U32.AND P4, PT, R16.reuse, 0x8, PT ;  /* 0x000000081000780c */ /* 0x040fe40003f86070 */
[----:B------:R-:W-:Y:S01]  /*1c0c0*/  ISETP.GE.U32.AND P5, PT, R16, 0x10, PT ;  /* 0x000000101000780c */ /* 0x000fe20003fa6070 */
[----:B--2---:R-:W-:Y:S02]  /*1c0d0*/  @!P1 IMAD.MOV.U32 R4, RZ, RZ, R8 ;  /* 0x000000ffff049224 */ /* 0x004fe400078e0008 */
[----:B------:R-:W-:-:S02]  /*1c0e0*/  IMAD.MOV.U32 R8, RZ, RZ, RZ ;  /* 0x000000ffff087224 */ /* 0x000fc400078e00ff */
[----:B---3--:R-:W-:Y:S01]  /*1c0f0*/  @!P1 IMAD.MOV.U32 R6, RZ, RZ, R2 ;  /* 0x000000ffff069224 */ /* 0x008fe200078e0002 */
[----:B------:R-:W-:-:S03]  /*1c100*/  ISETP.NE.AND P1, PT, R16, RZ, PT ;  /* 0x000000ff1000720c */ /* 0x000fc60003f25270 */
[----:B------:R-:W-:-:S04]  /*1c110*/  IMAD R2, R6, R4, RZ ;  /* 0x0000000406027224 */ /* 0x000fc800078e02ff */
[----:B------:R-:W-:-:S07]  /*1c120*/  IMAD.MOV.U32 R13, RZ, RZ, R2 ;  /* 0x000000ffff0d7224 */ /* 0x000fce00078e0002 */
[----:B------:R-:W-:Y:S05]  /*1c130*/  WARPSYNC.COLLECTIVE R15, `(.L_x_1016) ;  /* 0x000000000f087348 */ /* 0x000fea0003c00000 */
[----:B------:R0:W1:Y:S02]  /*1c140*/  SHFL.UP P6, R14, R13, R12, R11 ;  /* 0x0400000c0d0e7389 */ /* 0x00006400000c000b */
[----:B01----:R-:W-:Y:S01]  /*1c150*/  ENDCOLLECTIVE ;  /* 0x000000000000791b */ /* 0x003fe20003800000 */
.L_x_1016:
[----:B------:R-:W-:Y:S02]  /*1c160*/  IMAD.MOV.U32 R12, RZ, RZ, 0x2 ;  /* 0x00000002ff0c7424 */ /* 0x000fe400078e00ff */
[----:B------:R-:W-:-:S05]  /*1c170*/  IMAD.MOV.U32 R3, RZ, RZ, R14 ;  /* 0x000000ffff037224 */ /* 0x000fca00078e000e */
[----:B------:R-:W-:-:S05]  /*1c180*/  SEL R3, R3, RZ, P1 ;  /* 0x000000ff03037207 */ /* 0x000fca0000800000 */
[----:B------:R-:W-:-:S04]  /*1c190*/  IMAD.IADD R2, R2, 0x1, R3 ;  /* 0x0000000102027824 */ /* 0x000fc800078e0203 */
[----:B------:R-:W-:-:S07]  /*1c1a0*/  IMAD.MOV.U32 R13, RZ, RZ, R2 ;  /* 0x000000ffff0d7224 */ /* 0x000fce00078e0002 */
[----:B------:R-:W-:Y:S05]  /*1c1b0*/  WARPSYNC.COLLECTIVE R15, `(.L_x_1017) ;  /* 0x000000000f087348 */ /* 0x000fea0003c00000 */
[----:B------:R0:W1:Y:S02]  /*1c1c0*/  SHFL.UP P6, R14, R13, R12, R11 ;  /* 0x0400000c0d0e7389 */ /* 0x00006400000c000b */
[----:B01----:R-:W-:Y:S01]  /*1c1d0*/  ENDCOLLECTIVE ;  /* 0x000000000000791b */ /* 0x003fe20003800000 */
.L_x_1017:
        /* <DEDUP_REMOVED lines=8> */
.L_x_1018:
        /* <DEDUP_REMOVED lines=8> */
.L_x_1019:
        /* <DEDUP_REMOVED lines=8> */
.L_x_1020:
[----:B------:R-:W-:Y:S02]  /*1c360*/  IMAD.MOV.U32 R12, RZ, RZ, 0x1f ;  /* 0x0000001fff0c7424 */ /* 0x000fe400078e00ff */
[----:B------:R-:W-:Y:S02]  /*1c370*/  IMAD.MOV.U32 R11, RZ, RZ, 0x1f ;  /* 0x0000001fff0b7424 */ /* 0x000fe400078e00ff */
[----:B------:R-:W-:-:S05]  /*1c380*/  IMAD.MOV.U32 R3, RZ, RZ, R14 ;  /* 0x000000ffff037224 */ /* 0x000fca00078e000e */
[----:B------:R-:W-:-:S05]  /*1c390*/  SEL R3, R3, RZ, P5 ;  /* 0x000000ff03037207 */ /* 0x000fca0002800000 */
[----:B------:R-:W-:-:S04]  /*1c3a0*/  IMAD.IADD R7, R2, 0x1, R3 ;  /* 0x0000000102077824 */ /* 0x000fc800078e0203 */
[----:B------:R-:W-:-:S07]  /*1c3b0*/  IMAD.MOV.U32 R13, RZ, RZ, R7 ;  /* 0x000000ffff0d7224 */ /* 0x000fce00078e0007 */
[----:B------:R-:W-:Y:S05]  /*1c3c0*/  WARPSYNC.COLLECTIVE R15, `(.L_x_1021) ;  /* 0x000000000f087348 */ /* 0x000fea0003c00000 */
[----:B------:R0:W1:Y:S02]  /*1c3d0*/  SHFL.IDX P6, R14, R13, R12, R11 ;  /* 0x0000000c0d0e7389 */ /* 0x00006400000c000b */
[----:B01----:R-:W-:Y:S01]  /*1c3e0*/  ENDCOLLECTIVE ;  /* 0x000000000000791b */ /* 0x003fe20003800000 */
.L_x_1021:
[----:B------:R-:W-:Y:S01]  /*1c3f0*/  IMAD.MOV.U32 R9, RZ, RZ, R14 ;  /* 0x000000ffff097224 */ /* 0x000fe200078e000e */
[----:B------:R-:W-:Y:S06]  /*1c400*/  BRA `(.L_x_1022) ;  /* 0xffffffc8007c7947 */ /* 0x000fec000383ffff */
.L_x_896:
[----:B------:R-:W-:Y:S01]  /*1c410*/  BSSY B0, `(.L_x_1023) ;  /* 0x0000008000007945 */ /* 0x000fe20003800000 */
[----:B------:R-:W-:Y:S02]  /*1c420*/  IMAD.MOV.U32 R13, RZ, RZ, R2 ;  /* 0x000000ffff0d7224 */ /* 0x000fe400078e0002 */
[----:B------:R-:W-:Y:S02]  /*1c430*/  IMAD.MOV.U32 R12, RZ, RZ, 0x1 ;  /* 0x00000001ff0c7424 */ /* 0x000fe400078e00ff */
[----:B------:R-:W-:Y:S02]  /*1c440*/  IMAD.MOV.U32 R11, RZ, RZ, RZ ;  /* 0x000000ffff0b7224 */ /* 0x000fe400078e00ff */
[----:B------:R-:W-:-:S07]  /*1c450*/  IMAD.MOV.U32 R15, RZ, RZ, -0x1 ;  /* 0xffffffffff0f7424 */ /* 0x000fce00078e00ff */
[----:B0-----:R-:W-:Y:S05]  /*1c460*/  WARPSYNC.COLLECTIVE R15, `(.L_x_1024) ;  /* 0x000000000f087348 */ /* 0x001fea0003c00000 */
[----:B------:R1:W2:Y:S02]  /*1c470*/  SHFL.UP P6, R14, R13, R12, R11 ;  /* 0x0400000c0d0e7389 */ /* 0x0002a400000c000b */
[----:B012---:R-:W-:Y:S01]  /*1c480*/  ENDCOLLECTIVE ;  /* 0x000000000000791b */ /* 0x007fe20003800000 */
.L_x_1024:
[----:B------:R-:W-:Y:S05]  /*1c490*/  BSYNC B0 ;  /* 0x0000000000007941 */ /* 0x000fea0003800000 */
.L_x_1023:
[----:B------:R-:W-:Y:S02]  /*1c4a0*/  IMAD.MOV.U32 R3, RZ, RZ, R14 ;  /* 0x000000ffff037224 */ /* 0x000fe400078e000e */
[----:B------:R-:W-:Y:S02]  /*1c4b0*/  IMAD.MOV.U32 R12, RZ, RZ, 0x2 ;  /* 0x00000002ff0c7424 */ /* 0x000fe400078e00ff */
[----:B------:R-:W-:Y:S01]  /*1c4c0*/  IMAD.MOV.U32 R11, RZ, RZ, RZ ;  /* 0x000000ffff0b7224 */ /* 0x000fe200078e00ff */
[----:B------:R-:W-:Y:S01]  /*1c4d0*/  SEL R3, R3, RZ, P1 ;  /* 0x000000ff03037207 */ /* 0x000fe20000800000 */
[----:B------:R-:W-:-:S04]  /*1c4e0*/  IMAD.MOV.U32 R15, RZ, RZ, -0x1 ;  /* 0xffffffffff0f7424 */ /* 0x000fc800078e00ff */
[----:B------:R-:W-:-:S04]  /*1c4f0*/  IMAD.IADD R2, R2, 0x1, R3 ;  /* 0x0000000102027824 */ /* 0x000fc800078e0203 */
[----:B------:R-:W-:-:S07]  /*1c500*/  IMAD.MOV.U32 R13, RZ, RZ, R2 ;  /* 0x000000ffff0d7224 */ /* 0x000fce00078e0002 */
[----:B------:R-:W-:Y:S05]  /*1c510*/  WARPSYNC.COLLECTIVE R15, `(.L_x_1025) ;  /* 0x000000000f087348 */ /* 0x000fea0003c00000 */
[----:B------:R0:W1:Y:S02]  /*1c520*/  SHFL.UP P6, R14, R13, R12, R11 ;  /* 0x0400000c0d0e7389 */ /* 0x00006400000c000b */
[----:B01----:R-:W-:Y:S01]  /*1c530*/  ENDCOLLECTIVE ;  /* 0x000000000000791b */ /* 0x003fe20003800000 */
.L_x_1025:
        /* <DEDUP_REMOVED lines=8> */
.L_x_1026:
        /* <DEDUP_REMOVED lines=8> */
.L_x_1027:
        /* <DEDUP_REMOVED lines=8> */
.L_x_1028:
        /* <DEDUP_REMOVED lines=9> */
.L_x_1029:
[----:B------:R-:W-:Y:S01]  /*1c750*/  IMAD.MOV.U32 R9, RZ, RZ, R14 ;  /* 0x000000ffff097224 */ /* 0x000fe200078e000e */
[----:B------:R-:W-:Y:S06]  /*1c760*/  BRA `(.L_x_1030) ;  /* 0xffffffc800507947 */ /* 0x000fec000383ffff */
.L_x_898:
[----:B------:R-:W-:Y:S01]  /*1c770*/  BSSY B0, `(.L_x_1031) ;  /* 0x0000006000007945 */ /* 0x000fe20003800000 */
[----:B------:R-:W-:Y:S01]  /*1c780*/  PLOP3.LUT P6, PT, P6, PT, PT, 0x8, 0x0 ;  /* 0x000000000000781c */ /* 0x000fe200037ce170 */
[----:B------:R-:W-:-:S12]  /*1c790*/  IMAD.MOV.U32 R15, RZ, RZ, -0x1 ;  /* 0xffffffffff0f7424 */ /* 0x000fd800078e00ff */
[----:B0-----:R-:W-:Y:S05]  /*1c7a0*/  WARPSYNC.COLLECTIVE R15, `(.L_x_1032) ;  /* 0x000000000f087348 */ /* 0x001fea0003c00000 */
[----:B------:R-:W-:Y:S01]  /*1c7b0*/  VOTE.ANY R14, PT, P6 ;  /* 0x00000000000e7806 */ /* 0x000fe200030e0100 */
[----:B0-----:R-:W-:Y:S06]  /*1c7c0*/  ENDCOLLECTIVE ;  /* 0x000000000000791b */ /* 0x001fec0003800000 */
.L_x_1032:
[----:B------:R-:W-:Y:S05]  /*1c7d0*/  BSYNC B0 ;  /* 0x0000000000007941 */ /* 0x000fea0003800000 */
.L_x_1031:
        /* <DEDUP_REMOVED lines=9> */
.L_x_1033:
[----:B------:R-:W-:Y:S02]  /*1c870*/  IMAD.MOV.U32 R13, RZ, RZ, R6 ;  /* 0x000000ffff0d7224 */ /* 0x000fe400078e0006 */
[----:B------:R-:W-:-:S07]  /*1c880*/  IMAD.MOV.U32 R4, RZ, RZ, R14 ;  /* 0x000000ffff047224 */ /* 0x000fce00078e000e */
[----:B------:R-:W-:Y:S05]  /*1c890*/  WARPSYNC.COLLECTIVE R15, `(.L_x_1034) ;  /* 0x000000000f087348 */ /* 0x000fea0003c00000 */
[----:B------:R0:W1:Y:S02]  /*1c8a0*/  SHFL.IDX P6, R14, R13, R12, R11 ;  /* 0x0000000c0d0e7389 */ /* 0x00006400000c000b */
[----:B01----:R-:W-:Y:S01]  /*1c8b0*/  ENDCOLLECTIVE ;  /* 0x000000000000791b */ /* 0x003fe20003800000 */
.L_x_1034:
[----:B------:R-:W-:Y:S01]  /*1c8c0*/  IMAD.MOV.U32 R6, RZ, RZ, R14 ;  /* 0x000000ffff067224 */ /* 0x000fe200078e000e */
[----:B------:R-:W-:Y:S06]  /*1c8d0*/  BRA `(.L_x_1035) ;  /* 0xffffffc800307947 */ /* 0x000fec000383ffff */
.L_x_900:
[----:B------:R-:W-:Y:S01]  /*1c8e0*/  BSSY B0, `(.L_x_1036) ;  /* 0x0000007000007945 */ /* 0x000fe20003800000 */
[----:B------:R-:W-:Y:S02]  /*1c8f0*/  IMAD.MOV.U32 R13, RZ, RZ, R7 ;  /* 0x000000ffff0d7224 */ /* 0x000fe400078e0007 */
[----:B------:R-:W-:Y:S02]  /*1c900*/  IMAD.MOV.U32 R11, RZ, RZ, 0x1f ;  /* 0x0000001fff0b7424 */ /* 0x000fe400078e00ff */
[----:B------:R-:W-:-:S07]  /*1c910*/  IMAD.MOV.U32 R15, RZ, RZ, -0x1 ;  /* 0xffffffffff0f7424 */ /* 0x000fce00078e00ff */
[----:B0123--:R-:W-:Y:S05]  /*1c920*/  WARPSYNC.COLLECTIVE R15, `(.L_x_1037) ;  /* 0x000000000f087348 */ /* 0x00ffea0003c00000 */
[----:B------:R4:W0:Y:S02]  /*1c930*/  SHFL.IDX P6, R14, R13, R12, R11 ;  /* 0x0000000c0d0e7389 */ /* 0x00082400000c000b */
[----:B01234-:R-:W-:Y:S01]  /*1c940*/  ENDCOLLECTIVE ;  /* 0x000000000000791b */ /* 0x01ffe20003800000 */
.L_x_1037:
[----:B------:R-:W-:Y:S05]  /*1c950*/  BSYNC B0 ;  /* 0x0000000000007941 */ /* 0x000fea0003800000 */
.L_x_1036:
[----:B------:R-:W-:Y:S01]  /*1c960*/  IMAD.MOV.U32 R7, RZ, RZ, R14 ;  /* 0x000000ffff077224 */ /* 0x000fe200078e000e */
[----:B------:R-:W-:Y:S06]  /*1c970*/  BRA `(.L_x_1038) ;  /* 0xffffffc800207947 */ /* 0x000fec000383ffff */
.L_x_904:
[----:B0-----:R0:W1:Y:S02]  /*1c980*/  SYNCS.PHASECHK.TRANS64.TRYWAIT P0, [R0+URZ+0x22820], R3 ;  /* 0x02282003000075a7 */ /* 0x001064000800017f */
[----:B-1----:R-:W-:Y:S05]  /*1c990*/  @!P0 NANOSLEEP.SYNCS 0x989680 ;  /* 0x009896800000895d */ /* 0x002fea0003900000 */
[----:B------:R-:W1:Y:S02]  /*1c9a0*/  @!P0 SYNCS.PHASECHK.TRANS64 P0, [R0+URZ+0x22820], R3 ;  /* 0x02282003000085a7 */ /* 0x000e64000800007f */
[----:B-1----:R-:W-:Y:S05]  /*1c9b0*/  @!P0 BRA `(.L_x_904) ;  /* 0xfffffffc00f08947 */ /* 0x002fea000383ffff */
[----:B------:R-:W-:Y:S05]  /*1c9c0*/  BRA `(.L_x_1039) ;  /* 0xffffffcc00b87947 */ /* 0x000fea000383ffff */
.L_x_905:
        /* <DEDUP_REMOVED lines=11> */
.L_x_1041:
[----:B------:R-:W-:Y:S05]  /*1ca80*/  BSYNC B0 ;  /* 0x0000000000007941 */ /* 0x000fea0003800000 */
.L_x_1040:
[----:B------:R-:W-:Y:S05]  /*1ca90*/  BRA `(.L_x_1042) ;  /* 0xffffffcc00a07947 */ /* 0x000fea000383ffff */
.L_x_906:
[----:B------:R-:W-:Y:S01]  /*1caa0*/  BSSY B0, `(.L_x_1043) ;  /* 0x0000006000007945 */ /* 0x000fe20003800000 */
[----:B------:R-:W-:-:S07]  /*1cab0*/  IMAD.MOV.U32 R15, RZ, RZ, -0x1 ;  /* 0xffffffffff0f7424 */ /* 0x000fce00078e00ff */
[----:B01----:R-:W-:Y:S05]  /*1cac0*/  WARPSYNC.COLLECTIVE R15, `(.L_x_1044) ;  /* 0x000000000f0c7348 */ /* 0x003fea0003c00000 */
[----:B------:R-:W-:Y:S02]  /*1cad0*/  ELECT P6, UR62, PT ;  /* 0x00000000003e782f */ /* 0x000fe400038c0000 */
[----:B------:R-:W-:Y:S01]  /*1cae0*/  MOV R14, UR62 ;  /* 0x0000003e000e7c02 */ /* 0x000fe20008000f00 */
[----:B01----:R-:W-:Y:S10]  /*1caf0*/  ENDCOLLECTIVE ;  /* 0x000000000000791b */ /* 0x003ff40003800000 */
.L_x_1044:
[----:B------:R-:W-:Y:S05]  /*1cb00*/  BSYNC B0 ;  /* 0x0000000000007941 */ /* 0x000fea0003800000 */
.L_x_1043:
[----:B------:R-:W-:Y:S05]  /*1cb10*/  BRA `(.L_x_1045) ;  /* 0xffffffcc00947947 */ /* 0x000fea000383ffff */
.L_x_908:
[----:B0-----:R0:W1:Y:S02]  /*1cb20*/  SYNCS.PHASECHK.TRANS64.TRYWAIT P0, [R6+URZ], R5 ;  /* 0x00000005060075a7 */ /* 0x001064000800017f */
[----:B-1----:R-:W-:Y:S05]  /*1cb30*/  @!P0 NANOSLEEP.SYNCS 0x989680 ;  /* 0x009896800000895d */ /* 0x002fea0003900000 */
[----:B------:R-:W1:Y:S02]  /*1cb40*/  @!P0 SYNCS.PHASECHK.TRANS64 P0, [R6+URZ], R5 ;  /* 0x00000005060085a7 */ /* 0x000e64000800007f */
[----:B-1----:R-:W-:Y:S05]  /*1cb50*/  @!P0 BRA `(.L_x_908) ;  /* 0xfffffffc00f08947 */ /* 0x002fea000383ffff */
[----:B------:R-:W-:Y:S05]  /*1cb60*/  BRA `(.L_x_1046) ;  /* 0xffffffcc00cc7947 */ /* 0x000fea000383ffff */
.L_x_909:
[----:B-1----:R1:W2:Y:S02]  /*1cb70*/  SYNCS.PHASECHK.TRANS64.TRYWAIT P0, [R7+URZ], R2 ;  /* 0x00000002070075a7 */ /* 0x0022a4000800017f */
[----:B--2---:R-:W-:Y:S05]  /*1cb80*/  @!P0 NANOSLEEP.SYNCS 0x989680 ;  /* 0x009896800000895d */ /* 0x004fea0003900000 */
[----:B------:R-:W2:Y:S02]  /*1cb90*/  @!P0 SYNCS.PHASECHK.TRANS64 P0, [R7+URZ], R2 ;  /* 0x00000002070085a7 */ /* 0x000ea4000800007f */
[----:B--2---:R-:W-:Y:S05]  /*1cba0*/  @!P0 BRA `(.L_x_909) ;  /* 0xfffffffc00f08947 */ /* 0x004fea000383ffff */
[----:B------:R-:W-:Y:S05]  /*1cbb0*/  BRA `(.L_x_1047) ;  /* 0xffffffcc00c07947 */ /* 0x000fea000383ffff */
.L_x_911:
[----:B--2---:R2:W3:Y:S02]  /*1cbc0*/  SYNCS.PHASECHK.TRANS64.TRYWAIT P0, [R4+URZ], R5 ;  /* 0x00000005040075a7 */ /* 0x0044e4000800017f */
[----:B---3--:R-:W-:Y:S05]  /*1cbd0*/  @!P0 NANOSLEEP.SYNCS 0x989680 ;  /* 0x009896800000895d */ /* 0x008fea0003900000 */
[----:B------:R-:W3:Y:S02]  /*1cbe0*/  @!P0 SYNCS.PHASECHK.TRANS64 P0, [R4+URZ], R5 ;  /* 0x00000005040085a7 */ /* 0x000ee4000800007f */
[----:B---3--:R-:W-:Y:S05]  /*1cbf0*/  @!P0 BRA `(.L_x_911) ;  /* 0xfffffffc00f08947 */ /* 0x008fea000383ffff */
[----:B------:R-:W-:Y:S05]  /*1cc00*/  BRA `(.L_x_1048) ;  /* 0xffffffcc00c47947 */ /* 0x000fea000383ffff */
.L_x_1049:
        /* <DEDUP_REMOVED lines=15> */
.L_x_6131:


//--------------------- .text._ZN7cutlass13device_kernelIN5flash11enable_sm90INS1_16FlashAttnFwdSm90INS1_25CollectiveMainloopFwdSm90ILi2EN4cute5tupleIJNS5_1CILi1EEES8_S8_EEENS6_IJNS7_ILi128EEENS7_ILi96EEENS7_ILi64EEEEEELi256ENS_10bfloat16_tEfNS_4arch4Sm90ELb0ELb0ELb0ELb1ELb0ELb0ELb1ELb1ELb0ELb1ELb1ELb0EEENS1_21CollectiveEpilogueFwdINS6_IJSA_NS7_ILi256EEESB_EEES9_SE_SG_Li256ELb1ELb1ELb1ELb0EEENS1_36VarlenDynamicPersistentTileSchedulerILi128ELi96ELi256ELi128ELb1ELb1ELb1ELb0ELb1ELb1EEEEEEEEEvNT_6ParamsE --------------------------
	.section	.text._ZN7cutlass13device_kernelIN5flash11enable_sm90INS1_16FlashAttnFwdSm90INS1_25CollectiveMainloopFwdSm90ILi2EN4cute5tupleIJNS5_1CILi1EEES8_S8_EEENS6_IJNS7_ILi128EEENS7_ILi96EEENS7_ILi64EEEEEELi256ENS_10bfloat16_tEfNS_4arch4Sm90ELb0ELb0ELb0ELb1ELb0ELb0ELb1ELb1ELb0ELb1ELb1ELb0EEENS1_21CollectiveEpilogueFwdINS6_IJSA_NS7_ILi256EEESB_EEES9_SE_SG_Li256ELb1ELb1ELb1ELb0EEENS1_36VarlenDynamicPersistentTileSchedulerILi128ELi96ELi256ELi128ELb1ELb1ELb1ELb0ELb1ELb1EEEEEEEEEvNT_6ParamsE,"ax",@progbits
	.align	128
.text._ZN7cutlass13device_kernelIN5flash11enable_sm90INS1_16FlashAttnFwdSm90INS1_25CollectiveMainloopFwdSm90ILi2EN4cute5tupleIJNS5_1CILi1EEES8_S8_EEENS6_IJNS7_ILi128EEENS7_ILi96EEENS7_ILi64EEEEEELi256ENS_10bfloat16_tEfNS_4arch4Sm90ELb0ELb0ELb0ELb1ELb0ELb0ELb1ELb1ELb0ELb1ELb1ELb0EEENS1_21CollectiveEpilogueFwdINS6_IJSA_NS7_ILi256EEESB_EEES9_SE_SG_Li256ELb1ELb1ELb1ELb0EEENS1_36VarlenDynamicPersistentTileSchedulerILi128ELi96ELi256ELi128ELb1ELb1ELb1ELb0ELb1ELb1EEEEEEEEEvNT_6ParamsE:
        .type           _ZN7cutlass13device_kernelIN5flash11enable_sm90INS1_16FlashAttnFwdSm90INS1_25CollectiveMainloopFwdSm90ILi2EN4cute5tupleIJNS5_1CILi1EEES8_S8_EEENS6_IJNS7_ILi128EEENS7_ILi96EEENS7_ILi64EEEEEELi256ENS_10bfloat16_tEfNS_4arch4Sm90ELb0ELb0ELb0ELb1ELb0ELb0ELb1ELb1ELb0ELb1ELb1ELb0EEENS1_21CollectiveEpilogueFwdINS6_IJSA_NS7_ILi256EEESB_EEES9_SE_SG_Li256ELb1ELb1ELb1ELb0EEENS1_36VarlenDynamicPersistentTileSchedulerILi128ELi96ELi256ELi128ELb1ELb1ELb1ELb0ELb1ELb1EEEEEEEEEvNT_6ParamsE,@function
        .size           _ZN7cutlass13device_kernelIN5flash11enable_sm90INS1_16FlashAttnFwdSm90INS1_25CollectiveMainloopFwdSm90ILi2EN4cute5tupleIJNS5_1CILi1EEES8_S8_EEENS6_IJNS7_ILi128EEENS7_ILi96EEENS7_ILi64EEEEEELi256ENS_10bfloat16_tEfNS_4arch4Sm90ELb0ELb0ELb0ELb1ELb0ELb0ELb1ELb1ELb0ELb1ELb1ELb0EEENS1_21CollectiveEpilogueFwdINS6_IJSA_NS7_ILi256EEESB_EEES9_SE_SG_Li256ELb1ELb1ELb1ELb0EEENS1_36VarlenDynamicPersistentTileSchedulerILi128ELi96ELi256ELi128ELb1ELb1ELb1ELb0ELb1ELb1EEEEEEEEEvNT_6ParamsE,(.L_x_6132 - _ZN7cutlass13device_kernelIN5flash11enable_sm90INS1_16FlashAttnFwdSm90INS1_25CollectiveMainloopFwdSm90ILi2EN4cute5tupleIJNS5_1CILi1EEES8_S8_EEENS6_IJNS7_ILi128EEENS7_ILi96EEENS7_ILi64EEEEEELi256ENS_10bfloat16_tEfNS_4arch4Sm90ELb0ELb0ELb0ELb1ELb0ELb0ELb1ELb1ELb0ELb1ELb1ELb0EEENS1_21CollectiveEpilogueFwdINS6_IJSA_NS7_ILi256EEESB_EEES9_SE_SG_Li256ELb1ELb1ELb1ELb0EEENS1_36VarlenDynamicPersistentTileSchedulerILi128ELi96ELi256ELi128ELb1ELb1ELb1ELb0ELb1ELb1EEEEEEEEEvNT_6ParamsE)
        .other          _ZN7cutlass13device_kernelIN5flash11enable_sm90INS1_16FlashAttnFwdSm90INS1_25CollectiveMainloopFwdSm90ILi2EN4cute5tupleIJNS5_1CILi1EEES8_S8_EEENS6_IJNS7_ILi128EEENS7_ILi96EEENS7_ILi64EEEEEELi256ENS_10bfloat16_tEfNS_4arch4Sm90ELb0ELb0ELb0ELb1ELb0ELb0ELb1ELb1ELb0ELb1ELb1ELb0EEENS1_21CollectiveEpilogueFwdINS6_IJSA_NS7_ILi256EEESB_EEES9_SE_SG_Li256ELb1ELb1ELb1ELb0EEENS1_36VarlenDynamicPersistentTileSchedulerILi128ELi96ELi256ELi128ELb1ELb1ELb1ELb0ELb1ELb1EEEEEEEEEvNT_6ParamsE,@"STO_CUDA_ENTRY STV_DEFAULT"
_ZN7cutlass13device_kernelIN5flash11enable_sm90INS1_16FlashAttnFwdSm90INS1_25CollectiveMainloopFwdSm90ILi2EN4cute5tupleIJNS5_1CILi1EEES8_S8_EEENS6_IJNS7_ILi128EEENS7_ILi96EEENS7_ILi64EEEEEELi256ENS_10bfloat16_tEfNS_4arch4Sm90ELb0ELb0ELb0ELb1ELb0ELb0ELb1ELb1ELb0ELb1ELb1ELb0EEENS1_21CollectiveEpilogueFwdINS6_IJSA_NS7_ILi256EEESB_EEES9_SE_SG_Li256ELb1ELb1ELb1ELb0EEENS1_36VarlenDynamicPersistentTileSchedulerILi128ELi96ELi256ELi128ELb1ELb1ELb1ELb0ELb1ELb1EEEEEEEEEvNT_6ParamsE:
[----:B------:R-:W0:Y:S02]  /*0000*/  LDC R1, c[0x0][0x28] ;  /* 0x00000a00ff017b82 */ /* 0x000e240000000800 */
[----:B0-----:R-:W-:Y:S01]  /*0010*/  VIADD R1, R1, 0xffffff78 ;  /* 0xffffff7801017836 */ /* 0x001fe20000000000 */
[----:B------:R-:W0:Y:S01]  /*0020*/  S2R R3, SR_TID.X ;  /* 0x0000000000037919 */ /* 0x000e220000002100 */
[----:B------:R-:W-:Y:S01]  /*0030*/  ELECT P0, URZ, PT ;  /* 0x00000000003f782f */ /* 0x000fe20003800000 */
[----:B------:R-:W-:Y:S01]  /*0040*/  BSSY B0, `(.L_x_1050) ;  /* 0x000000d000007945 */ /* 0x000fe20003800000 */
[----:B0-----:R-:W-:-:S05]  /*0050*/  SHF.R.U32.HI R0, RZ, 0x5, R3 ;  /* 0x00000005ff007819 */ /* 0x001fca0000011603 */
        /* <DEDUP_REMOVED lines=11> */
.L_x_1051:
[----:B------:R-:W-:Y:S05]  /*0110*/  BSYNC B0 ;  /* 0x0000000000007941 */ /* 0x000fea0003800000 */
.L_x_1050:
[----:B------:R-:W-:Y:S01]  /*0120*/  VOTEU.ANY UP0, P0 ;  /* 0x00000000003f7886 */ /* 0x000fe20000000100 */
[----:B------:R-:W0:Y:S01]  /*0130*/  SHFL.IDX PT, R2, R0, RZ, 0x1f ;  /* 0x00001fff00027589 */ /* 0x000e2200000e0000 */
[----:B------:R-:W-:Y:S01]  /*0140*/  UMOV UR4, 0x80 ;  /* 0x0000008000047882 */ /* 0x000fe20000000000 */
[----:B------:R-:W-:Y:S01]  /*0150*/  UMOV UR7, 0x100 ;  /* 0x0000010000077882 */ /* 0x000fe20000000000 */
[----:B------:R-:W-:Y:S01]  /*0160*/  VOTEU.ANY UP1, P0 ;  /* 0x00000000003f7886 */ /* 0x000fe20000020100 */
[----:B------:R-:W1:Y:S01]  /*0170*/  @UP0 S2UR UR8, SR_CgaCtaId ;  /* 0x00000000000809c3 */ /* 0x000e620000008800 */
[----:B------:R-:W-:Y:S01]  /*0180*/  @UP0 UMOV UR6, 0x400 ;  /* 0x0000040000060882 */ /* 0x000fe20000000000 */
[----:B------:R-:W-:-:S04]  /*0190*/  @UP0 UIADD3 UR4, -UR4, 0x100000, URZ ;  /* 0x0010000004040890 */ /* 0x000fc8000fffe13f */
[----:B------:R-:W-:Y:S02]  /*01a0*/  @UP0 USHF.L.U32 UR5, UR4, 0xb, URZ ;  /* 0x0000000b04050899 */ /* 0x000fe4000800063f */
[----:B------:R-:W-:Y:S01]  /*01b0*/  @UP0 USHF.L.U32 UR4, UR4, 0x1, URZ ;  /* 0x0000000104040899 */ /* 0x000fe2000800063f */
[----:B------:R-:W-:Y:S01]  /*01c0*/  SHF.R.U32.HI R3, RZ, 0x7, R3 ;  /* 0x00000007ff037819 */ /* 0x000fe20000011603 */
[----:B------:R-:W-:Y:S01]  /*01d0*/  VOTEU.ANY UP2, P0 ;  /* 0x00000000003f7886 */ /* 0x000fe20000040100 */
[----:B0-----:R-:W-:-:S03]  /*01e0*/  ISETP.NE.AND P1, PT, R2, RZ, PT ;  /* 0x000000ff0200720c */ /* 0x001fc60003f25270 */
[----:B------:R0:W2:Y:S01]  /*01f0*/  SHFL.IDX PT, R2, R3, RZ, 0x1f ;  /* 0x00001fff03027589 */ /* 0x0000a200000e0000 */
[----:B-1----:R-:W-:Y:S02]  /*0200*/  @UP0 ULEA UR8, UR8, UR6, 0x18 ;  /* 0x0000000608080291 */ /* 0x002fe4000f8ec03f */
[----:B------:R-:W-:-:S04]  /*0210*/  @UP0 UIADD3 UR6, -UR7, 0x100000, URZ ;  /* 0x0010000007060890 */ /* 0x000fc8000fffe13f */
[----:B------:R-:W-:Y:S02]  /*0220*/  @UP0 USHF.L.U32 UR7, UR6, 0xb, URZ ;  /* 0x0000000b06070899 */ /* 0x000fe4000800063f */
[----:B------:R-:W-:Y:S01]  /*0230*/  @UP0 USHF.L.U32 UR6, UR6, 0x1, URZ ;  /* 0x0000000106060899 */ /* 0x000fe2000800063f */
[----:B------:R-:W-:Y:S01]  /*0240*/  VOTEU.ANY UP0, P0 ;  /* 0x00000000003f7886 */ /* 0x000fe20000000100 */
[----:B------:R-:W1:Y:S04]  /*0250*/  FENCE.VIEW.ASYNC.S ;  /* 0x00000000000073c6 */ /* 0x000e680000000000 */
[----:B-1----:R0:W1:Y:S01]  /*0260*/  @UP0 SYNCS.EXCH.64 URZ, [UR8+0x32400], UR4 ;  /* 0x03240004083f05b2 */ /* 0x0020620008000100 */
[----:B------:R0:W3:Y:S05]  /*0270*/  @UP1 SYNCS.EXCH.64 URZ, [UR8+0x32410], UR4 ;  /* 0x03241004083f15b2 */ /* 0x0000ea0008000100 */
[----:B------:R0:W4:Y:S02]  /*0280*/  @UP2 SYNCS.EXCH.64 URZ, [UR8+0x32420], UR6 ;  /* 0x03242006083f25b2 */ /* 0x0001240008000100 */
[----:B0-----:R-:W-:Y:S05]  /*0290*/  @P1 BRA `(.L_x_1052) ;  /* 0x0000000000481947 */ /* 0x001fea0003800000 */
[----:B------:R-:W0:Y:S01]  /*02a0*/  S2UR UR5, SR_CgaCtaId ;  /* 0x00000000000579c3 */ /* 0x000e220000008800 */
        /* <DEDUP_REMOVED lines=15> */
[----:B------:R0:W0:Y:S01]  /*03a0*/  SYNCS.EXCH.64 URZ, [UR8+0x32448], UR6 ;  /* 0x03244806083f75b2 */ /* 0x0000220008000100 */
[----:B------:R-:W-:Y:S01]  /*03b0*/  NOP ;  /* 0x0000000000007918 */ /* 0x000fe20000000000 */
.L_x_1052:
[----:B------:R-:W5:Y:S01]  /*03c0*/  SHFL.IDX PT, R3, R0, RZ, 0x1f ;  /* 0x00001fff00037589 */ /* 0x000f6200000e0000 */
[----:B------:R-:W-:Y:S01]  /*03d0*/  NOP ;  /* 0x0000000000007918 */ /* 0x000fe20000000000 */
[----:B-----5:R-:W-:-:S13]  /*03e0*/  ISETP.NE.AND P0, PT, R3, RZ, PT ;  /* 0x000000ff0300720c */ /* 0x020fda0003f05270 */
        /* <DEDUP_REMOVED lines=19> */
.L_x_1053:
[----:B------:R-:W5:Y:S01]  /*0520*/  SHFL.IDX PT, R3, R0, RZ, 0x1f ;  /* 0x00001fff00037589 */ /* 0x000f6200000e0000 */
[----:B------:R-:W-:Y:S01]  /*0530*/  NOP ;  /* 0x0000000000007918 */ /* 0x000fe20000000000 */
[----:B-----5:R-:W-:-:S13]  /*0540*/  ISETP.NE.AND P0, PT, R3, RZ, PT ;  /* 0x000000ff0300720c */ /* 0x020fda0003f05270 */
        /* <DEDUP_REMOVED lines=13> */
[----:B------:R0:W0:Y:S01]  /*0620*/  SYNCS.EXCH.64 URZ, [UR6+0x32488], UR4 ;  /* 0x03248804063f75b2 */ /* 0x0000220008000100 */
[----:B------:R-:W-:Y:S01]  /*0630*/  NOP ;  /* 0x0000000000007918 */ /* 0x000fe20000000000 */
.L_x_1054:
        /* <DEDUP_REMOVED lines=22> */
.L_x_1055:
        /* <DEDUP_REMOVED lines=22> */
.L_x_1056:
[----:B--2---:R-:W-:Y:S01]  /*0900*/  ISETP.NE.AND P0, PT, R2, RZ, PT ;  /* 0x000000ff0200720c */ /* 0x004fe20003f05270 */
[----:B------:R-:W-:Y:S01]  /*0910*/  IMAD.MOV.U32 R2, RZ, RZ, 0x1 ;  /* 0x00000001ff027424 */ /* 0x000fe200078e00ff */
[----:B------:R-:W-:Y:S01]  /*0920*/  NOP ;  /* 0x0000000000007918 */ /* 0x000fe20000000000 */
[----:B------:R-:W-:-:S03]  /*0930*/  ULDC.64 UR38, c[0x0][0x208] ;  /* 0x0000820000267ab9 */ /* 0x000fc60000000a00 */
[----:B------:R-:W-:-:S05]  /*0940*/  SEL R2, R2, 0x2, !P0 ;  /* 0x0000000202027807 */ /* 0x000fca0004000000 */
[----:B------:R2:W-:Y:S01]  /*0950*/  STL [R1+0x84], R2 ;  /* 0x0000840201007387 */ /* 0x0005e20000100800 */
[----:B01-34-:R-:W-:Y:S06]  /*0960*/  BAR.SYNC.DEFER_BLOCKING 0x0 ;  /* 0x0000000000007b1d */ /* 0x01bfec0000010000 */
[----:B------:R-:W-:Y:S05]  /*0970*/  @!P0 BRA `(.L_x_1057) ;  /* 0x000000a800f48947 */ /* 0x000fea0003800000 */
.L_x_1058:
[----:B------:R-:W-:-:S08]  /*0980*/  NOP ;  /* 0x0000000000007918 */ /* 0x000fd00000000000 */
[----:B------:R-:W0:Y:S02]  /*0990*/  USETMAXREG.TRY_ALLOC.CTAPOOL UP0, 0xf0 ;  /* 0x000000f0000079c8 */ /* 0x000e240008000600 */
[----:B0-----:R-:W-:-:S13]  /*09a0*/  PLOP3.LUT P0, PT, PT, PT, UP0, 0x80, 0x0 ;  /* 0x000000000000781c */ /* 0x001fda0003f0f008 */
[----:B------:R-:W-:Y:S05]  /*09b0*/  @!P0 BRA `(.L_x_1058) ;  /* 0xfffffffc00f08947 */ /* 0x000fea000383ffff */
[----:B------:R-:W0:Y:S01]  /*09c0*/  S2R R0, SR_TID.X ;  /* 0x0000000000007919 */ /* 0x000e220000002100 */
[----:B------:R-:W1:Y:S01]  /*09d0*/  S2UR UR5, SR_CgaCtaId ;  /* 0x00000000000579c3 */ /* 0x000e620000008800 */
[----:B------:R-:W-:-:S07]  /*09e0*/  UMOV UR4, 0x400 ;  /* 0x0000040000047882 */ /* 0x000fce0000000000 */
[----:B------:R-:W-:Y:S06]  /*09f0*/  BAR.ARV 0x8, 0x180 ;  /* 0x0206000000007b1d */ /* 0x000fec0000002000 */
[----:B-1----:R-:W-:Y:S01]  /*0a00*/  ULEA UR4, UR5, UR4, 0x18 ;  /* 0x0000000405047291 */ /* 0x002fe2000f8ec03f */
[----:B0-----:R-:W-:-:S04]  /*0a10*/  SHF.R.U32.HI R0, RZ, 0x7, R0 ;  /* 0x00000007ff007819 */ /* 0x001fc80000011600 */
[----:B------:R-:W-:-:S13]  /*0a20*/  ISETP.NE.AND P0, PT, R0, 0x1, PT ;  /* 0x000000010000780c */ /* 0x000fda0003f05270 */
[----:B------:R-:W-:Y:S08]  /*0a30*/  @!P0 BAR.ARV 0x9, 0x100 ;  /* 0x0244000000008b1d */ /* 0x000ff00000002000 */
[----:B------:R-:W-:Y:S06]  /*0a40*/  BAR.SYNC.DEFER_BLOCKING 0x5, 0x180 ;  /* 0x0146000000007b1d */ /* 0x000fec0000010000 */
[----:B------:R-:W0:Y:S01]  /*0a50*/  LDS.128 R12, [UR4+0x324d0] ;  /* 0x0324d004ff0c7984 */ /* 0x000e220008000c00 */
[----:B------:R-:W-:Y:S01]  /*0a60*/  ULDC UR4, c[0x0][0xd3c] ;  /* 0x00034f0000047ab9 */ /* 0x000fe20000000800 */
[----:B------:R-:W-:Y:S06]  /*0a70*/  BAR.ARV 0x4, 0x180 ;  /* 0x0106000000007b1d */ /* 0x000fec0000002000 */
[----:B0-----:R-:W-:-:S13]  /*0a80*/  ISETP.GE.AND P0, PT, R15, UR4, PT ;  /* 0x000000040f007c0c */ /* 0x001fda000bf06270 */
[----:B------:R-:W-:Y:S05]  /*0a90*/  @P0 EXIT ;  /* 0x000000000000094d */ /* 0x000fea0003800000 */
[----:B------:R-:W3:Y:S01]  /*0aa0*/  LDL.LU R12, [R1+0x84] ;  /* 0x00008400010c7983 */ /* 0x000ee20000300800 */
[----:B------:R-:W0:Y:S02]  /*0ab0*/  S2R R0, SR_TID.X ;  /* 0x0000000000007919 */ /* 0x000e240000002100 */
[----:B0-----:R-:W-:-:S05]  /*0ac0*/  VIADD R16, R0, 0xffffff80 ;  /* 0xffffff8000107836 */ /* 0x001fca0000000000 */
[----:B------:R-:W-:-:S04]  /*0ad0*/  SHF.R.S32.HI R0, RZ, 0x1f, R16 ;  /* 0x0000001fff007819 */ /* 0x000fc80000011410 */
[----:B--2---:R-:W-:-:S04]  /*0ae0*/  LEA.HI R2, R0, R16, RZ, 0x7 ;  /* 0x0000001000027211 */ /* 0x004fc800078f38ff */
[----:B------:R-:W-:Y:S02]  /*0af0*/  LOP3.LUT R5, R2, 0xffffff80, RZ, 0xc0, !PT ;  /* 0xffffff8002057812 */ /* 0x000fe400078ec0ff */
[----:B------:R-:W-:-:S03]  /*0b00*/  LEA.HI R4, R0, R16, RZ, 0x5 ;  /* 0x0000001000047211 */ /* 0x000fc600078f28ff */
[----:B------:R-:W-:Y:S01]  /*0b10*/  IMAD.IADD R11, R16, 0x1, -R5 ;  /* 0x00000001100b7824 */ /* 0x000fe200078e0a05 */
[----:B------:R-:W-:Y:S01]  /*0b20*/  LEA.HI R3, R0, R16, RZ, 0x4 ;  /* 0x0000001000037211 */ /* 0x000fe200078f20ff */
[----:B------:R-:W-:-:S03]  /*0b30*/  IMAD.SHL.U32 R5, R4, 0x20, RZ ;  /* 0x0000002004057824 */ /* 0x000fc600078e00ff */
[----:B------:R-:W-:Y:S02]  /*0b40*/  SHF.R.S32.HI R7, RZ, 0x1f, R11 ;  /* 0x0000001fff077819 */ /* 0x000fe4000001140b */
[----:B------:R-:W-:Y:S02]  /*0b50*/  LOP3.LUT R4, R3, 0x3fffff0, RZ, 0xc0, !PT ;  /* 0x03fffff003047812 */ /* 0x000fe400078ec0ff */
[----:B------:R-:W-:Y:S02]  /*0b60*/  LEA.HI R8, R7, R11, RZ, 0x2 ;  /* 0x0000000b07087211 */ /* 0x000fe400078f10ff */
[----:B------:R-:W-:Y:S02]  /*0b70*/  SHF.R.S32.HI R6, RZ, 0x4, R3 ;  /* 0x00000004ff067819 */ /* 0x000fe40000011403 */
[----:B------:R-:W-:Y:S01]  /*0b80*/  LEA.HI R10, R0, R16, RZ, 0x2 ;  /* 0x00000010000a7211 */ /* 0x000fe200078f10ff */
[----:B------:R-:W-:Y:S01]  /*0b90*/  IMAD.IADD R4, R16, 0x1, -R4 ;  /* 0x0000000110047824 */ /* 0x000fe200078e0a04 */
[----:B------:R-:W-:-:S02]  /*0ba0*/  LOP3.LUT R5, R5, 0xfffffc00, RZ, 0xc0, !PT ;  /* 0xfffffc0005057812 */ /* 0x000fc400078ec0ff */
[--C-:B------:R-:W-:Y:S02]  /*0bb0*/  SHF.R.S32.HI R0, RZ, 0x2, R8.reuse ;  /* 0x00000002ff007819 */ /* 0x100fe40000011408 */
[----:B------:R-:W-:Y:S02]  /*0bc0*/  SHF.R.S32.HI R9, RZ, 0x1f, R8 ;  /* 0x0000001fff097819 */ /* 0x000fe40000011408 */
[----:B------:R-:W-:Y:S01]  /*0bd0*/  LEA.HI R3, R3, R6, RZ, 0x1 ;  /* 0x0000000603037211 */ /* 0x000fe200078f08ff */
[----:B------:R-:W-:Y:S01]  /*0be0*/  IMAD R4, R4, 0x40, R5 ;  /* 0x0000004004047824 */ /* 0x000fe200078e0205 */
[----:B------:R-:W-:Y:S02]  /*0bf0*/  LEA.HI R9, R9, R0, RZ, 0x3 ;  /* 0x0000000009097211 */ /* 0x000fe400078f18ff */
[----:B------:R-:W-:Y:S02]  /*0c00*/  LOP3.LUT R5, R3, 0x1ffffffe, RZ, 0xc0, !PT ;  /* 0x1ffffffe03057812 */ /* 0x000fe400078ec0ff */
[----:B------:R-:W-:-:S02]  /*0c10*/  SHF.R.S32.HI R3, RZ, 0x7, R2 ;  /* 0x00000007ff037819 */ /* 0x000fc40000011402 */
[----:B------:R-:W-:Y:S02]  /*0c20*/  LOP3.LUT R10, R10, 0xfffffffc, RZ, 0xc0, !PT ;  /* 0xfffffffc0a0a7812 */ /* 0x000fe400078ec0ff */
[----:B------:R-:W-:Y:S02]  /*0c30*/  LOP3.LUT R9, R9, 0xfffffff8, RZ, 0xc0, !PT ;  /* 0xfffffff809097812 */ /* 0x000fe400078ec0ff */
[----:B------:R-:W-:Y:S01]  /*0c40*/  LEA.HI R7, R7, R11, RZ, 0x5 ;  /* 0x0000000b07077211 */ /* 0x000fe200078f28ff */
[----:B------:R-:W-:Y:S01]  /*0c50*/  IMAD.IADD R10, R16, 0x1, -R10 ;  /* 0x00000001100a7824 */ /* 0x000fe200078e0a0a */
[----:B------:R-:W-:Y:S01]  /*0c60*/  LEA.HI R2, R2, R3, RZ, 0x1 ;  /* 0x0000000302027211 */ /* 0x000fe200078f08ff */
[----:B------:R-:W-:Y:S01]  /*0c70*/  IMAD.IADD R0, R0, 0x1, -R9 ;  /* 0x0000000100007824 */ /* 0x000fe200078e0a09 */
[----:B------:R-:W-:Y:S01]  /*0c80*/  SHF.R.S32.HI R7, RZ, 0x5, R7 ;  /* 0x00000005ff077819 */ /* 0x000fe20000011407 */
[----:B------:R-:W-:Y:S01]  /*0c90*/  IMAD.IADD R5, R6, 0x1, -R5 ;  /* 0x0000000106057824 */ /* 0x000fe200078e0a05 */
[----:B------:R-:W-:-:S02]  /*0ca0*/  LOP3.LUT R2, R2, 0x3fffffe, RZ, 0xc0, !PT ;  /* 0x03fffffe02027812 */ /* 0x000fc400078ec0ff */
[----:B------:R-:W-:Y:S01]  /*0cb0*/  LEA.HI R6, R10, R10, RZ, 0x1 ;  /* 0x0000000a0a067211 */ /* 0x000fe200078f08ff */
[----:B------:R-:W-:Y:S02]  /*0cc0*/  IMAD R7, R7, 0x10, R0 ;  /* 0x0000001007077824 */ /* 0x000fe400078e0200 */
[----:B------:R-:W-:Y:S02]  /*0cd0*/  IMAD R0, R5, 0x8, R4 ;  /* 0x0000000805007824 */ /* 0x000fe400078e0204 */
[----:B------:R-:W-:Y:S01]  /*0ce0*/  IMAD.IADD R2, R3, 0x1, -R2 ;  /* 0x0000000103027824 */ /* 0x000fe200078e0a02 */
[----:B------:R-:W-:Y:S02]  /*0cf0*/  LOP3.LUT R3, R6, 0x1ffffffe, RZ, 0xc0, !PT ;  /* 0x1ffffffe06037812 */ /* 0x000fe400078ec0ff */
[----:B------:R0:W-:Y:S03]  /*0d00*/  STL [R1+0x80], R0 ;  /* 0x0000800001007387 */ /* 0x0001e60000100800 */
[----:B------:R-:W-:Y:S01]  /*0d10*/  IMAD.IADD R3, R10, 0x1, -R3 ;  /* 0x000000010a037824 */ /* 0x000fe200078e0a03 */
[----:B------:R-:W-:Y:S01]  /*0d20*/  LOP3.LUT R8, R8, 0x7ffffffc, RZ, 0xc0, !PT ;  /* 0x7ffffffc08087812 */ /* 0x000fe200078ec0ff */
[----:B0-----:R-:W-:-:S05]  /*0d30*/  IMAD R0, R2, 0x40, R7 ;  /* 0x0000004002007824 */ /* 0x001fca00078e0207 */
[----:B------:R0:W-:Y:S01]  /*0d40*/  STL [R1+0x78], R0 ;  /* 0x0000780001007387 */ /* 0x0001e20000100800 */
[----:B------:R-:W-:-:S03]  /*0d50*/  IMAD.IADD R8, R11, 0x1, -R8 ;  /* 0x000000010b087824 */ /* 0x000fc600078e0a08 */
[----:B------:R1:W-:Y:S01]  /*0d60*/  STL [R1+0x14], RZ ;  /* 0x000014ff01007387 */ /* 0x0003e20000100800 */
[----:B0-----:R-:W-:Y:S02]  /*0d70*/  IMAD R0, R3, 0x8, R0 ;  /* 0x0000000803007824 */ /* 0x001fe400078e0200 */
[----:B------:R-:W-:-:S03]  /*0d80*/  IMAD.SHL.U32 R205, R8, 0x2, RZ ;  /* 0x0000000208cd7824 */ /* 0x000fc600078e00ff */
[----:B------:R1:W-:Y:S01]  /*0d90*/  STL [R1+0x7c], R0 ;  /* 0x00007c0001007387 */ /* 0x0003e20000100800 */
[C---:B------:R-:W-:Y:S02]  /*0da0*/  VIADD R5, R205.reuse, 0x8 ;  /* 0x00000008cd057836 */ /* 0x040fe40000000000 */
[C---:B------:R-:W-:Y:S02]  /*0db0*/  VIADD R4, R205.reuse, 0x10 ;  /* 0x00000010cd047836 */ /* 0x040fe40000000000 */
[C---:B------:R-:W-:Y:S02]  /*0dc0*/  VIADD R2, R205.reuse, 0x18 ;  /* 0x00000018cd027836 */ /* 0x040fe40000000000 */
[C---:B------:R-:W-:Y:S02]  /*0dd0*/  VIADD R237, R205.reuse, 0x20 ;  /* 0x00000020cded7836 */ /* 0x040fe40000000000 */
[C---:B------:R-:W-:Y:S02]  /*0de0*/  VIADD R236, R205.reuse, 0x28 ;  /* 0x00000028cdec7836 */ /* 0x040fe40000000000 */
[----:B------:R-:W-:-:S02]  /*0df0*/  VIADD R235, R205, 0x30 ;  /* 0x00000030cdeb7836 */ /* 0x000fc40000000000 */
[C---:B------:R-:W-:Y:S02]  /*0e00*/  VIADD R234, R205.reuse, 0x38 ;  /* 0x00000038cdea7836 */ /* 0x040fe40000000000 */
[C---:B------:R-:W-:Y:S02]  /*0e10*/  VIADD R233, R205.reuse, 0x40 ;  /* 0x00000040cde97836 */ /* 0x040fe40000000000 */
[C---:B------:R-:W-:Y:S02]  /*0e20*/  VIADD R232, R205.reuse, 0x48 ;  /* 0x00000048cde87836 */ /* 0x040fe40000000000 */
[C---:B------:R-:W-:Y:S02]  /*0e30*/  VIADD R231, R205.reuse, 0x50 ;  /* 0x00000050cde77836 */ /* 0x040fe40000000000 */
[C---:B------:R-:W-:Y:S02]  /*0e40*/  VIADD R230, R205.reuse, 0x58 ;  /* 0x00000058cde67836 */ /* 0x040fe40000000000 */
        /* <DEDUP_REMOVED lines=34> */
[----:B------:R-:W-:Y:S02]  /*1070*/  SHF.R.S32.HI R5, RZ, 0x1f, R221 ;  /* 0x0000001fff057819 */ /* 0x000fe400000114dd */
[----:B------:R-:W-:Y:S02]  /*1080*/  SHF.R.S32.HI R4, RZ, 0x1f, R219 ;  /* 0x0000001fff047819 */ /* 0x000fe400000114db */
[----:B------:R-:W-:Y:S01]  /*1090*/  SHF.R.S32.HI R2, RZ, 0x1f, R216 ;  /* 0x0000001fff027819 */ /* 0x000fe200000114d8 */
[----:B------:R-:W-:Y:S01]  /*10a0*/  IMAD.MOV.U32 R9, RZ, RZ, R13 ;  /* 0x000000ffff097224 */ /* 0x000fe200078e000d */
[----:B------:R-:W-:Y:S01]  /*10b0*/  SHF.R.S32.HI R5, RZ, 0x1f, R215 ;  /* 0x0000001fff057819 */ /* 0x000fe200000114d7 */
[----:B------:R-:W-:Y:S01]  /*10c0*/  IMAD.MOV.U32 R10, RZ, RZ, R14 ;  /* 0x000000ffff0a7224 */ /* 0x000fe200078e000e */
[----:B------:R-:W-:Y:S01]  /*10d0*/  SHF.R.S32.HI R4, RZ, 0x1f, R214 ;  /* 0x0000001fff047819 */ /* 0x000fe200000114d6 */
[----:B------:R-:W-:Y:S01]  /*10e0*/  IMAD.MOV.U32 R11, RZ, RZ, R15 ;  /* 0x000000ffff0b7224 */ /* 0x000fe200078e000f */
[----:B------:R-:W-:Y:S01]  /*10f0*/  SHF.R.S32.HI R2, RZ, 0x1f, R213 ;  /* 0x0000001fff027819 */ /* 0x000fe200000114d5 */
[----:B------:R-:W-:Y:S01]  /*1100*/  VIADD R209, R205, 0xe0 ;  /* 0x000000e0cdd17836 */ /* 0x000fe20000000000 */
[----:B------:R-:W-:-:S02]  /*1110*/  SHF.R.S32.HI R5, RZ, 0x1f, R212 ;  /* 0x0000001fff057819 */ /* 0x000fc400000114d4 */
[----:B------:R-:W-:Y:S02]  /*1120*/  SHF.R.S32.HI R4, RZ, 0x1f, R211 ;  /* 0x0000001fff047819 */ /* 0x000fe400000114d3 */
[----:B------:R-:W-:Y:S01]  /*1130*/  SHF.R.S32.HI R2, RZ, 0x1f, R210 ;  /* 0x0000001fff027819 */ /* 0x000fe200000114d2 */
[----:B------:R-:W-:Y:S01]  /*1140*/  UMOV UR37, URZ ;  /* 0x0000003f00257c82 */ /* 0x000fe20008000000 */
[----:B------:R-:W-:Y:S01]  /*1150*/  UMOV UR36, URZ ;  /* 0x0000003f00247c82 */ /* 0x000fe20008000000 */
[----:B-1-3--:R-:W-:-:S07]  /*1160*/  LOP3.LUT R23, R12, 0x1, RZ, 0xfc, !PT ;  /* 0x000000010c177812 */ /* 0x00afce00078efcff */
.L_x_1105:
[----:B0--34-:R-:W0:Y:S01]  /*1170*/  LDC.64 R2, c[0x0][0xd88] ;  /* 0x00036200ff027b82 */ /* 0x019e220000000a00 */
[----:B------:R-:W-:-:S07]  /*1180*/  ULDC.64 UR4, c[0x0][0xb20] ;  /* 0x0002c80000047ab9 */ /* 0x000fce0000000a00 */
[----:B-12---:R-:W1:Y:S08]  /*1190*/  LDC.64 R12, c[0x0][0x418] ;  /* 0x00010600ff0c7b82 */ /* 0x006e700000000a00 */
[----:B------:R-:W2:Y:S01]  /*11a0*/  LDC R0, c[0x0][0x424] ;  /* 0x00010900ff007b82 */ /* 0x000ea20000000800 */
[----:B0-----:R-:W-:Y:S01]  /*11b0*/  IMAD.WIDE R2, R11, 0x4, R2 ;  /* 0x000000040b027825 */ /* 0x001fe200078e0202 */
[----:B------:R-:W-:-:S06]  /*11c0*/  ISETP.NE.U32.AND P0, PT, RZ, UR4, PT ;  /* 0x00000004ff007c0c */ /* 0x000fcc000bf05070 */
[----:B------:R-:W0:Y:S01]  /*11d0*/  LDC R11, c[0x0][0x2f0] ;  /* 0x0000bc00ff0b7b82 */ /* 0x000e220000000800 */
[----:B------:R-:W3:Y:S01]  /*11e0*/  LDG.E R204, desc[UR38][R2.64] ;  /* 0x0000002602cc7981 */ /* 0x000ee2000c1e1900 */
[----:B------:R-:W-:Y:S01]  /*11f0*/  ISETP.NE.AND.EX P0, PT, RZ, UR5, PT, P0 ;  /* 0x00000005ff007c0c */ /* 0x000fe2000bf05300 */
[----:B------:R-:W-:Y:S01]  /*1200*/  IMAD.MOV.U32 R7, RZ, RZ, RZ ;  /* 0x000000ffff077224 */ /* 0x000fe200078e00ff */
[----:B---3--:R-:W-:-:S11]  /*1210*/  SHF.R.S32.HI R6, RZ, 0x1f, R204 ;  /* 0x0000001fff067819 */ /* 0x008fd600000114cc */
[C---:B------:R-:W-:Y:S01]  /*1220*/  @P0 LEA R4, P1, R204.reuse, UR4, 0x2 ;  /* 0x00000004cc040c11 */ /* 0x040fe2000f8210ff */
[----:B------:R3:W-:Y:S03]  /*1230*/  STL [R1+0x10], R6 ;  /* 0x0000100601007387 */ /* 0x0007e60000100800 */
[----:B------:R-:W-:Y:S01]  /*1240*/  @P0 LEA.HI.X R5, R204, UR5, R6, 0x2, P1 ;  /* 0x00000005cc050c11 */ /* 0x000fe200088f1406 */
[----:B------:R-:W-:Y:S02]  /*1250*/  ULDC.64 UR4, c[0x0][0xb18] ;  /* 0x0002c60000047ab9 */ /* 0x000fe40000000a00 */
[----:B------:R-:W-:Y:S02]  /*1260*/  ISETP.NE.U32.AND P1, PT, RZ, UR4, PT ;  /* 0x00000004ff007c0c */ /* 0x000fe4000bf25070 */
[----:B------:R3:W5:Y:S01]  /*1270*/  @P0 LDG.E R7, desc[UR38][R4.64] ;  /* 0x0000002604070981 */ /* 0x000762000c1e1900 */
[----:B-1----:R-:W-:-:S02]  /*1280*/  ISETP.NE.U32.AND P0, PT, R12, RZ, PT ;  /* 0x000000ff0c00720c */ /* 0x002fc40003f05070 */
[----:B------:R-:W-:Y:S02]  /*1290*/  ISETP.NE.AND.EX P1, PT, RZ, UR5, PT, P1 ;  /* 0x00000005ff007c0c */ /* 0x000fe4000bf25310 */
[----:B------:R-:W-:-:S04]  /*12a0*/  ISETP.NE.AND.EX P0, PT, R13, RZ, PT, P0 ;  /* 0x000000ff0d00720c */ /* 0x000fc80003f05300 */
[----:B--2---:R-:W-:-:S05]  /*12b0*/  SEL R0, R0, 0x1, P0 ;  /* 0x0000000100007807 */ /* 0x004fca0000000000 */
[----:B0-----:R-:W-:Y:S02]  /*12c0*/  IMAD R152, R0, R11, RZ ;  /* 0x0000000b00987224 */ /* 0x001fe400078e02ff */
[----:B------:R-:W-:-:S04]  /*12d0*/  @P1 LEA R2, P2, R204, UR4, 0x2 ;  /* 0x00000004cc021c11 */ /* 0x000fc8000f8410ff */
[----:B------:R-:W-:-:S05]  /*12e0*/  @P1 LEA.HI.X R3, R204, UR5, R6, 0x2, P2 ;  /* 0x00000005cc031c11 */ /* 0x000fca00090f1406 */
[----:B------:R3:W5:Y:S01]  /*12f0*/  @P1 LDG.E R152, desc[UR38][R2.64] ;  /* 0x0000002602981981 */ /* 0x000762000c1e1900 */
[----:B------:R-:W-:Y:S05]  /*1300*/  @P1 BRA `(.L_x_1059) ;  /* 0x0000000000241947 */ /* 0x000fea0003800000 */
[----:B------:R-:W-:Y:S02]  /*1310*/  ULDC.64 UR4, c[0x0][0xb00] ;  /* 0x0002c00000047ab9 */ /* 0x000fe40000000a00 */
[----:B------:R-:W-:-:S04]  /*1320*/  ISETP.NE.U32.AND P0, PT, RZ, UR4, PT ;  /* 0x00000004ff007c0c */ /* 0x000fc8000bf05070 */
[----:B------:R-:W-:-:S13]  /*1330*/  ISETP.NE.AND.EX P0, PT, RZ, UR5, PT, P0 ;  /* 0x00000005ff007c0c */ /* 0x000fda000bf05300 */
[----:B------:R-:W-:Y:S05]  /*1340*/  @!P0 BRA `(.L_x_1059) ;  /* 0x0000000000148947 */ /* 0x000fea0003800000 */
[----:B---3--:R-:W0:Y:S02]  /*1350*/  LDC.64 R2, c[0x0][0xb00] ;  /* 0x0002c000ff027b82 */ /* 0x008e240000000a00 */
[----:B0-----:R-:W-:-:S05]  /*1360*/  IMAD.WIDE R2, R204, 0x4, R2 ;  /* 0x00000004cc027825 */ /* 0x001fca00078e0202 */
[----:B-----5:R-:W2:Y:S04]  /*1370*/  LDG.E R152, desc[UR38][R2.64] ;  /* 0x0000002602987981 */ /* 0x020ea8000c1e1900 */
[----:B------:R-:W2:Y:S02]  /*1380*/  LDG.E R5, desc[UR38][R2.64+0x4] ;  /* 0x0000042602057981 */ /* 0x000ea4000c1e1900 */
[----:B--2---:R-:W-:-:S07]  /*1390*/  IMAD.IADD R152, R5, 0x1, -R152 ;  /* 0x0000000105987824 */ /* 0x004fce00078e0a98 */
.L_x_1059:
[----:B-----5:R-:W-:Y:S01]  /*13a0*/  IMAD.IADD R152, R152, 0x1, -R7 ;  /* 0x0000000198987824 */ /* 0x020fe200078e0a07 */
[----:B---3--:R-:W-:-:S03]  /*13b0*/  LOP3.LUT R2, R10, 0xff000000, RZ, 0xc0, !PT ;  /* 0xff0000000a027812 */ /* 0x008fc600078ec0ff */
[C---:B------:R-:W-:Y:S01]  /*13c0*/  VIADD R0, R152.reuse, 0x5f ;  /* 0x0000005f98007836 */ /* 0x040fe20000000000 */
[----:B------:R-:W-:Y:S02]  /*13d0*/  SHF.R.U32.HI R3, RZ, 0x8, R2 ;  /* 0x00000008ff037819 */ /* 0x000fe40000011602 */
[----:B------:R-:W-:Y:S01]  /*13e0*/  ISETP.GE.AND P0, PT, R152, 0x1, PT ;  /* 0x000000019800780c */ /* 0x000fe20003f06270 */
[----:B------:R-:W-:Y:S01]  /*13f0*/  IMAD.HI R4, R0, 0x2aaaaaab, RZ ;  /* 0x2aaaaaab00047827 */ /* 0x000fe200078e02ff */
[----:B------:R-:W-:-:S04]  /*1400*/  LOP3.LUT R0, R10, 0xff0000, RZ, 0xc0, !PT ;  /* 0x00ff00000a007812 */ /* 0x000fc800078ec0ff */
[----:B------:R-:W-:Y:S01]  /*1410*/  LEA.HI R0, R0, R3, RZ, 0x10 ;  /* 0x0000000300007211 */ /* 0x000fe200078f80ff */
[----:B------:R-:W-:Y:S01]  /*1420*/  IMAD.MOV.U32 R3, RZ, RZ, RZ ;  /* 0x000000ffff037224 */ /* 0x000fe200078e00ff */
[----:B------:R-:W-:Y:S02]  /*1430*/  SHF.R.U32.HI R5, RZ, 0x1f, R4 ;  /* 0x0000001fff057819 */ /* 0x000fe40000011604 */
[----:B------:R-:W-:Y:S02]  /*1440*/  LOP3.LUT R12, R0, 0xff, RZ, 0xc0, !PT ;  /* 0x000000ff000c7812 */ /* 0x000fe400078ec0ff */
[----:B------:R-:W-:Y:S02]  /*1450*/  LEA.HI.SX32 R160, R4, R5, 0x1c ;  /* 0x0000000504a07211 */ /* 0x000fe400078fe2ff */
[----:B------:R-:W-:Y:S01]  /*1460*/  SHF.R.U32.HI R207, RZ, 0x10, R0 ;  /* 0x00000010ffcf7819 */ /* 0x000fe20000011600 */
[----:B------:R0:W-:Y:S01]  /*1470*/  STL [R1+0xc], R12 ;  /* 0x00000c0c01007387 */ /* 0x0001e20000100800 */
[----:B------:R-:W-:Y:S05]  /*1480*/  @!P0 BRA `(.L_x_1060) ;  /* 0x0000000000748947 */ /* 0x000fea0003800000 */
[----:B------:R-:W1:Y:S01]  /*1490*/  LDC R0, c[0x0][0xae8] ;  /* 0x0002ba00ff007b82 */ /* 0x000e620000000800 */
[----:B------:R-:W-:-:S04]  /*14a0*/  ISETP.NE.AND P0, PT, R207, RZ, PT ;  /* 0x000000ffcf00720c */ /* 0x000fc80003f05270 */
[----:B-1----:R-:W-:-:S04]  /*14b0*/  SEL R11, R207, R0, P0 ;  /* 0x00000000cf0b7207 */ /* 0x002fc80000000000 */
[-C--:B------:R-:W-:Y:S02]  /*14c0*/  IABS R5, R11.reuse ;  /* 0x0000000b00057213 */ /* 0x080fe40000000000 */
[----:B------:R-:W-:Y:S02]  /*14d0*/  IADD3 R0, R160, -0x1, R11 ;  /* 0xffffffffa0007810 */ /* 0x000fe40007ffe00b */
[----:B------:R-:W1:Y:S01]  /*14e0*/  I2F.RP R4, R5 ;  /* 0x0000000500047306 */ /* 0x000e620000209400 */
[----:B------:R-:W-:-:S05]  /*14f0*/  IABS R8, R11 ;  /* 0x0000000b00087213 */ /* 0x000fca0000000000 */
[----:B------:R-:W-:Y:S02]  /*1500*/  IMAD.MOV R8, RZ, RZ, -R8 ;  /* 0x000000ffff087224 */ /* 0x000fe400078e0a08 */
[----:B-1----:R-:W1:Y:S02]  /*1510*/  MUFU.RCP R4, R4 ;  /* 0x0000000400047308 */ /* 0x002e640000001000 */
[----:B-1----:R-:W-:Y:S01]  /*1520*/  VIADD R2, R4, 0xffffffe ;  /* 0x0ffffffe04027836 */ /* 0x002fe20000000000 */
[----:B------:R-:W-:Y:S02]  /*1530*/  IABS R4, R0 ;  /* 0x0000000000047213 */ /* 0x000fe40000000000 */
[----:B------:R-:W-:-:S03]  /*1540*/  LOP3.LUT R0, R0, R11, RZ, 0x3c, !PT ;  /* 0x0000000b00007212 */ /* 0x000fc600078e3cff */
[----:B------:R1:W2:Y:S01]  /*1550*/  F2I.FTZ.U32.TRUNC.NTZ R3, R2 ;  /* 0x0000000200037305 */ /* 0x0002a2000021f000 */
[----:B------:R-:W-:Y:S01]  /*1560*/  ISETP.GE.AND P2, PT, R0, RZ, PT ;  /* 0x000000ff0000720c */ /* 0x000fe20003f46270 */
[----:B-1----:R-:W-:Y:S02]  /*1570*/  IMAD.MOV.U32 R2, RZ, RZ, RZ ;  /* 0x000000ffff027224 */ /* 0x002fe400078e00ff */
[----:B--2---:R-:W-:-:S04]  /*1580*/  IMAD.MOV R6, RZ, RZ, -R3 ;  /* 0x000000ffff067224 */ /* 0x004fc800078e0a03 */
[----:B------:R-:W-:-:S04]  /*1590*/  IMAD R7, R6, R5, RZ ;  /* 0x0000000506077224 */ /* 0x000fc800078e02ff */
[----:B------:R-:W-:-:S04]  /*15a0*/  IMAD.HI.U32 R3, R3, R7, R2 ;  /* 0x0000000703037227 */ /* 0x000fc800078e0002 */
        /* <DEDUP_REMOVED lines=11> */
.L_x_1060:
[-C--:B------:R-:W-:Y:S01]  /*1660*/  IMAD R22, R12, R3.reuse, RZ ;  /* 0x000000030c167224 */ /* 0x080fe200078e02ff */
[----:B------:R-:W-:Y:S01]  /*1670*/  LOP3.LUT R206, R10, 0xffff, RZ, 0xc0, !PT ;  /* 0x0000ffff0ace7812 */ /* 0x000fe200078ec0ff */
[----:B------:R-:W-:Y:S01]  /*1680*/  IMAD.MOV.U32 R208, RZ, RZ, R9 ;  /* 0x000000ffffd07224 */ /* 0x000fe200078e0009 */
[----:B------:R-:W-:Y:S01]  /*1690*/  PLOP3.LUT P0, PT, PT, PT, PT, 0x80, 0x0 ;  /* 0x000000000000781c */ /* 0x000fe20003f0f070 */
[----:B------:R-:W-:Y:S01]  /*16a0*/  IMAD.MOV.U32 R4, RZ, RZ, RZ ;  /* 0x000000ffff047224 */ /* 0x000fe200078e00ff */
[----:B------:R-:W-:Y:S01]  /*16b0*/  VIADDMNMX R160, R22, R3, R160, PT ;  /* 0x0000000316a07246 */ /* 0x000fe200038001a0 */
[----:B------:R-:W-:Y:S01]  /*16c0*/  IMAD.MOV.U32 R3, RZ, RZ, RZ ;  /* 0x000000ffff037224 */ /* 0x000fe200078e00ff */
[----:B------:R-:W-:Y:S02]  /*16d0*/  CS2R R150, SRZ ;  /* 0x0000000000967805 */ /* 0x000fe4000001ff00 */
[----:B------:R-:W-:Y:S02]  /*16e0*/  CS2R R148, SRZ ;  /* 0x0000000000947805 */ /* 0x000fe4000001ff00 */
[----:B------:R-:W-:-:S02]  /*16f0*/  ISETP.GT.AND P1, PT, R160, R22, PT ;  /* 0x00000016a000720c */ /* 0x000fc40003f24270 */
        /* <DEDUP_REMOVED lines=61> */
[----:B------:R-:W-:Y:S01]  /*1ad0*/  CS2R R24, SRZ ;  /* 0x0000000000187805 */ /* 0x000fe2000001ff00 */
[----:B------:R-:W-:Y:S06]  /*1ae0*/  @!P1 BRA `(.L_x_1061) ;  /* 0x0000005000e49947 */ /* 0x000fec0003800000 */
[----:B------:R-:W1:Y:S01]  /*1af0*/  S2R R0, SR_TID.X ;  /* 0x0000000000007919 */ /* 0x000e620000002100 */
[----:B------:R-:W2:Y:S01]  /*1b00*/  S2UR UR6, SR_CgaCtaId ;  /* 0x00000000000679c3 */ /* 0x000ea20000008800 */
[----:B------:R-:W-:Y:S02]  /*1b10*/  UMOV UR5, 0x400 ;  /* 0x0000040000057882 */ /* 0x000fe40000000000 */
[----:B--2---:R-:W-:-:S04]  /*1b20*/  ULEA UR5, UR6, UR5, 0x18 ;  /* 0x0000000506057291 */ /* 0x004fc8000f8ec03f */
[----:B------:R-:W-:Y:S01]  /*1b30*/  UIADD3 UR5, UR5, 0x18400, URZ ;  /* 0x0001840005057890 */ /* 0x000fe2000fffe03f */
[----:B-1----:R-:W-:-:S03]  /*1b40*/  VIADD R2, R0, 0xffffff80 ;  /* 0xffffff8000027836 */ /* 0x002fc60000000000 */
[----:B------:R-:W-:Y:S02]  /*1b50*/  ULOP3.LUT UP0, URZ, UR5, 0x1bf, URZ, 0xc0, !UPT ;  /* 0x000001bf053f7892 */ /* 0x000fe4000f80c03f */
[----:B------:R-:W-:-:S04]  /*1b60*/  SHF.R.S32.HI R0, RZ, 0x1f, R2 ;  /* 0x0000001fff007819 */ /* 0x000fc80000011402 */
[----:B------:R-:W-:Y:S02]  /*1b70*/  PLOP3.LUT P0, PT, PT, PT, UP0, 0x80, 0x0 ;  /* 0x000000000000781c */ /* 0x000fe40003f0f008 */
[----:B------:R-:W-:-:S04]  /*1b80*/  LEA.HI R0, R0, R2, RZ, 0x7 ;  /* 0x0000000200007211 */ /* 0x000fc800078f38ff */
[----:B------:R-:W-:-:S06]  /*1b90*/  SHF.R.S32.HI R0, RZ, 0x7, R0 ;  /* 0x00000007ff007819 */ /* 0x000fcc0000011400 */
[----:B------:R-:W1:Y:S02]  /*1ba0*/  SHFL.IDX PT, R0, R0, RZ, 0x1f ;  /* 0x00001fff00007589 */ /* 0x000e6400000e0000 */
[----:B-1----:R-:W-:-:S13]  /*1bb0*/  R2UR UR40, R0 ;  /* 0x00000000002872ca */ /* 0x002fda00000e0000 */
        /* <DEDUP_REMOVED lines=11> */
[----:B------:R1:W2:Y:S01]  /*1c70*/  LDC.64 R2, c[0x4][R0] ;  /* 0x0100000000027b82 */ /* 0x0002a20000000a00 */
[----:B------:R-:W-:Y:S01]  /*1c80*/  IMAD.U32 R5, RZ, RZ, UR5 ;  /* 0x00000005ff057e24 */ /* 0x000fe2000f8e00ff */
[----:B------:R-:W-:Y:S01]  /*1c90*/  ULDC.64 UR4, c[0x4][0xa0] ;  /* 0x0100280000047ab9 */ /* 0x000fe20000000a00 */
[----:B------:R-:W-:Y:S02]  /*1ca0*/  IMAD.U32 R10, RZ, RZ, UR6 ;  /* 0x00000006ff0a7e24 */ /* 0x000fe4000f8e00ff */
[----:B------:R-:W-:Y:S02]  /*1cb0*/  IMAD.U32 R6, RZ, RZ, UR4 ;  /* 0x00000004ff067e24 */ /* 0x000fe4000f8e00ff */
[----:B------:R-:W-:-:S02]  /*1cc0*/  IMAD.U32 R7, RZ, RZ, UR5 ;  /* 0x00000005ff077e24 */ /* 0x000fc4000f8e00ff */
[----:B------:R-:W-:Y:S02]  /*1cd0*/  IMAD.U32 R11, RZ, RZ, UR7 ;  /* 0x00000007ff0b7e24 */ /* 0x000fe4000f8e00ff */
[----:B------:R-:W-:Y:S02]  /*1ce0*/  IMAD.MOV.U32 R8, RZ, RZ, 0x70 ;  /* 0x00000070ff087424 */ /* 0x000fe400078e00ff */
[----:B0-----:R-:W-:Y:S02]  /*1cf0*/  IMAD.MOV.U32 R12, RZ, RZ, 0x1 ;  /* 0x00000001ff0c7424 */ /* 0x001fe400078e00ff */
[----:B-1----:R-:W-:-:S07]  /*1d00*/  IMAD.MOV.U32 R13, RZ, RZ, RZ ;  /* 0x000000ffff0d7224 */ /* 0x002fce00078e00ff */
[----:B------:R-:W-:-:S07]  /*1d10*/  LEPC R20, `(.L_x_1062) ;  /* 0x000000001014794e */ /* 0x000fce0000000000 */
[----:B--2---:R-:W-:Y:S05]  /*1d20*/  CALL.ABS.NOINC R2 ;  /* 0x0000000002007343 */ /* 0x004fea0003c00000 */
.L_x_1062:
[----:B------:R-:W2:Y:S01]  /*1d30*/  LDL R17, [R1+0x14] ;  /* 0x0000140001117983 */ /* 0x000ea20000100800 */
[----:B------:R-:W-:Y:S01]  /*1d40*/  MOV R2, 0x400 ;  /* 0x0000040000027802 */ /* 0x000fe20000000f00 */
[----:B------:R-:W1:Y:S01]  /*1d50*/  S2R R3, SR_CgaCtaId ;  /* 0x0000000000037919 */ /* 0x000e620000008800 */
[----:B------:R-:W3:Y:S02]  /*1d60*/  S2R R16, SR_TID.X ;  /* 0x0000000000107919 */ /* 0x000ee40000002100 */
[----:B-1----:R-:W-:Y:S02]  /*1d70*/  LEA R5, R3, R2, 0x18 ;  /* 0x0000000203057211 */ /* 0x002fe400078ec0ff */
[----:B---3--:R-:W-:-:S05]  /*1d80*/  SHF.R.U32.HI R16, RZ, 0x7, R16 ;  /* 0x00000007ff107819 */ /* 0x008fca0000011610 */
[----:B------:R-:W-:Y:S01]  /*1d90*/  VIADD R72, R16, 0x8 ;  /* 0x0000000810487836 */ /* 0x000fe20000000000 */
[----:B--2---:R-:W-:-:S04]  /*1da0*/  LEA.HI R0, R17, R17, RZ, 0x1 ;  /* 0x0000001111007211 */ /* 0x004fc800078f08ff */
[----:B------:R-:W-:-:S05]  /*1db0*/  LOP3.LUT R0, R0, 0xfffffffe, RZ, 0xc0, !PT ;  /* 0xfffffffe00007812 */ /* 0x000fca00078ec0ff */
[----:B------:R-:W-:-:S05]  /*1dc0*/  IMAD.IADD R0, R17, 0x1, -R0 ;  /* 0x0000000111007824 */ /* 0x000fca00078e0a00 */
[----:B------:R-:W-:-:S04]  /*1dd0*/  SHF.L.U32 R0, R0, 0x1f, RZ ;  /* 0x0000001f00007819 */ /* 0x000fc800000006ff */
[----:B------:R-:W1:Y:S02]  /*1de0*/  SYNCS.PHASECHK.TRANS64.TRYWAIT P0, [R5+URZ+0x32400], R0 ;  /* 0x03240000050075a7 */ /* 0x000e64000800017f */
[----:B-1----:R-:W-:Y:S05]  /*1df0*/  @!P0 BRA `(.L_x_1063) ;  /* 0x00000108005c8947 */ /* 0x002fea0003800000 */
.L_x_1234:
[----:B------:R-:W-:Y:S01]  /*1e00*/  ISETP.NE.AND P0, PT, R23, 0x3, PT ;  /* 0x000000031700780c */ /* 0x000fe20003f05270 */
[----:B------:R-:W-:Y:S05]  /*1e10*/  WARPSYNC.ALL ;  /* 0x0000000000007948 */ /* 0x000fea0003800000 */
[----:B------:R2:W-:Y:S07]  /*1e20*/  BAR.SYNC.DEFER_BLOCKING R72, 0x100 ;  /* 0x000400480000751d */ /* 0x0005ee0000010000 */
[----:B------:R-:W-:Y:S05]  /*1e30*/  @!P0 BRA `(.L_x_1064) ;  /* 0x0000000000048947 */ /* 0x000fea0003800000 */
[----:B------:R-:W-:Y:S01]  /*1e40*/  BPT.TRAP 0x1 ;  /* 0x000000040000795c */ /* 0x000fe20000300000 */
.L_x_1064:
[----:B------:R-:W-:Y:S02]  /*1e50*/  IMAD.U32 R4, RZ, RZ, UR37 ;  /* 0x00000025ff047e24 */ /* 0x000fe4000f8e00ff */
[----:B------:R-:W-:-:S03]  /*1e60*/  IMAD.U32 R2, RZ, RZ, UR36 ;  /* 0x00000024ff027e24 */ /* 0x000fc6000f8e00ff */
[----:B------:R-:W-:Y:S01]  /*1e70*/  SHF.L.U32 R4, R4, 0x1f, RZ ;  /* 0x0000001f04047819 */ /* 0x000fe200000006ff */
[----:B------:R-:W-:-:S04]  /*1e80*/  IMAD R21, R2, 0x8, R5 ;  /* 0x0000000802157824 */ /* 0x000fc800078e0205 */
[----:B------:R3:W4:Y:S01]  /*1e90*/  SYNCS.PHASECHK.TRANS64.TRYWAIT P1, [R21+URZ+0x32430], R4 ;  /* 0x03243004150075a7 */ /* 0x000722000802017f */
[----:B------:R-:W-:Y:S05]  /*1ea0*/  @!P0 BRA `(.L_x_1065) ;  /* 0x0000000000048947 */ /* 0x000fea0003800000 */
[----:B------:R-:W-:Y:S01]  /*1eb0*/  BPT.TRAP 0x1 ;  /* 0x000000040000795c */ /* 0x000fe20000300000 */
.L_x_1065:
[----:B----4-:R-:W-:Y:S05]  /*1ec0*/  @P1 BRA `(.L_x_1066) ;  /* 0x0000000000081947 */ /* 0x010fea0003800000 */
[----:B------:R-:W4:Y:S02]  /*1ed0*/  SYNCS.PHASECHK.TRANS64.TRYWAIT P1, [R21+URZ+0x32430], R4 ;  /* 0x03243004150075a7 */ /* 0x000f24000802017f */
[----:B----4-:R-:W-:Y:S05]  /*1ee0*/  @!P1 BRA `(.L_x_1067) ;  /* 0x0000010800349947 */ /* 0x010fea0003800000 */
.L_x_1066:
[----:B------:R-:W-:Y:S01]  /*1ef0*/  R2UR UR4, R5 ;  /* 0x00000000050472ca */ /* 0x000fe200000e0000 */
[----:B------:R-:W-:Y:S01]  /*1f00*/  ULOP3.LUT UR41, UR41, 0x10000, URZ, 0xfc, !UPT ;  /* 0x0001000029297892 */ /* 0x000fe2000f8efc3f */
[----:B------:R-:W-:Y:S01]  /*1f10*/  WARPGROUP.ARRIVE ;  /* 0x00000000000079c5 */ /* 0x000fe20000000000 */
[----:B------:R-:W-:Y:S01]  /*1f20*/  UMOV UR9, 0x40000040 ;  /* 0x4000004000097882 */ /* 0x000fe20000000000 */
[----:B------:R-:W-:Y:S01]  /*1f30*/  UMOV UR11, 0x40000040 ;  /* 0x40000040000b7882 */ /* 0x000fe20000000000 */
[----:B------:R-:W-:Y:S01]  /*1f40*/  UIADD3 UR5, UR41, 0x2, URZ ;  /* 0x0000000229057890 */ /* 0x000fe2000fffe03f */
[----:B------:R-:W-:Y:S02]  /*1f50*/  IMAD.U32 R19, RZ, RZ, UR9 ;  /* 0x00000009ff137e24 */ /* 0x000fe4000f8e00ff */
[----:B------:R-:W-:Y:S02]  /*1f60*/  UMOV UR8, UR41 ;  /* 0x0000002900087c82 */ /* 0x000fe40008000000 */
[----:B------:R-:W-:-:S03]  /*1f70*/  IMAD.U32 R18, RZ, RZ, UR8 ;  /* 0x00000008ff127e24 */ /* 0x000fc6000f8e00ff */
[----:B------:R-:W-:-:S04]  /*1f80*/  UIADD3 UR4, UR4, 0x1c400, URZ ;  /* 0x0001c40004047890 */ /* 0x000fc8000fffe03f */
[----:B------:R-:W-:-:S04]  /*1f90*/  USHF.R.U32.HI UR4, URZ, 0x4, UR4 ;  /* 0x000000043f047899 */ /* 0x000fc80008011604 */
[----:B------:R-:W-:-:S04]  /*1fa0*/  ULOP3.LUT UR4, UR4, 0x3fff, URZ, 0xc0, !UPT ;  /* 0x00003fff04047892 */ /* 0x000fc8000f8ec03f */
[----:B------:R-:W-:-:S04]  /*1fb0*/  ULOP3.LUT UR60, UR4, 0x10000, URZ, 0xfc, !UPT ;  /* 0x00010000043c7892 */ /* 0x000fc8000f8efc3f */
[----:B------:R-:W-:-:S04]  /*1fc0*/  UIMAD UR4, UR36, 0x300, UR60 ;  /* 0x00000300240478a4 */ /* 0x000fc8000f8e023c */
[----:B------:R-:W-:-:S03]  /*1fd0*/  UIADD3 UR6, UR4, 0x2, URZ ;  /* 0x0000000204067890 */ /* 0x000fc6000fffe03f */
[----:B------:R-:W-:Y:S02]  /*1fe0*/  UMOV UR10, UR4 ;  /* 0x00000004000a7c82 */ /* 0x000fe40008000000 */
[----:B------:R-:W-:Y:S01]  /*1ff0*/  HGMMA.64x96x16.F32.BF16 R24, gdesc[UR8], RZ, !UPT, gsb0 ;  /* 0x01600000081879f0 */ /* 0x000fe2000c0018ff */
[----:B------:R-:W-:Y:S01]  /*2000*/  UMOV UR8, UR5 ;  /* 0x0000000500087c82 */ /* 0x000fe20008000000 */
[----:B------:R-:W-:Y:S01]  /*2010*/  UMOV UR9, 0x40000040 ;  /* 0x4000004000097882 */ /* 0x000fe20000000000 */
[----:B------:R-:W-:Y:S01]  /*2020*/  UMOV UR10, UR6 ;  /* 0x00000006000a7c82 */ /* 0x000fe20008000000 */
[----:B------:R-:W-:Y:S01]  /*2030*/  UMOV UR11, 0x40000040 ;  /* 0x40000040000b7882 */ /* 0x000fe20000000000 */
[----:B------:R-:W-:Y:S01]  /*2040*/  UIADD3 UR5, UR41, 0x4, URZ ;  /* 0x0000000429057890 */ /* 0x000fe2000fffe03f */
[----:B------:R-:W-:Y:S01]  /*2050*/  IMAD.U32 R16, RZ, RZ, UR8 ;  /* 0x00000008ff107e24 */ /* 0x000fe2000f8e00ff */
[----:B------:R-:W-:Y:S01]  /*2060*/  UIADD3 UR6, UR4, 0x4, URZ ;  /* 0x0000000404067890 */ /* 0x000fe2000fffe03f */
[----:B------:R-:W-:Y:S01]  /*2070*/  IMAD.U32 R17, RZ, RZ, UR9 ;  /* 0x00000009ff117e24 */ /* 0x000fe2000f8e00ff */
[----:B------:R-:W-:Y:S01]  /*2080*/  UIADD3 UR4, UR4, 0x6, URZ ;  /* 0x0000000604047890 */ /* 0x000fe2000fffe03f */
[----:B------:R-:W-:-:S02]  /*2090*/  WARPGROUP.DEPBAR.LE gsb0, 0x0 ;  /* 0x00008000000079c5 */ /* 0x000fc40000010000 */
[----:B------:R-:W-:-:S06]  /*20a0*/  WARPGROUP.ARRIVE ;  /* 0x00000000000079c5 */ /* 0x000fcc0000000000 */
[----:B------:R-:W-:Y:S01]  /*20b0*/  HGMMA.64x96x16.F32.BF16 R24, gdesc[UR8], R24, gsb0 ;  /* 0x01600000081879f0 */ /* 0x000fe20008001818 */
[----:B------:R-:W-:Y:S01]  /*20c0*/  UMOV UR8, UR5 ;  /* 0x0000000500087c82 */ /* 0x000fe20008000000 */
[----:B------:R-:W-:Y:S01]  /*20d0*/  UMOV UR9, 0x40000040 ;  /* 0x4000004000097882 */ /* 0x000fe20000000000 */
[----:B------:R-:W-:Y:S01]  /*20e0*/  UMOV UR10, UR6 ;  /* 0x00000006000a7c82 */ /* 0x000fe20008000000 */
[----:B------:R-:W-:Y:S01]  /*20f0*/  UMOV UR11, 0x40000040 ;  /* 0x40000040000b7882 */ /* 0x000fe20000000000 */
[----:B------:R-:W-:Y:S01]  /*2100*/  UIADD3 UR5, UR41, 0x6, URZ ;  /* 0x0000000629057890 */ /* 0x000fe2000fffe03f */
[----:B------:R-:W-:Y:S02]  /*2110*/  IMAD.U32 R14, RZ, RZ, UR8 ;  /* 0x00000008ff0e7e24 */ /* 0x000fe4000f8e00ff */
[----:B------:R-:W-:Y:S01]  /*2120*/  IMAD.U32 R15, RZ, RZ, UR9 ;  /* 0x00000009ff0f7e24 */ /* 0x000fe2000f8e00ff */
[----:B------:R-:W-:Y:S02]  /*2130*/  WARPGROUP.DEPBAR.LE gsb0, 0x0 ;  /* 0x00008000000079c5 */ /* 0x000fe40000010000 */
[----:B------:R-:W-:-:S06]  /*2140*/  WARPGROUP.ARRIVE ;  /* 0x00000000000079c5 */ /* 0x000fcc0000000000 */
[----:B------:R-:W-:Y:S01]  /*2150*/  HGMMA.64x96x16.F32.BF16 R24, gdesc[UR8], R24, gsb0 ;  /* 0x01600000081879f0 */ /* 0x000fe20008001818 */
[----:B------:R-:W-:Y:S01]  /*2160*/  UMOV UR8, UR5 ;  /* 0x0000000500087c82 */ /* 0x000fe20008000000 */
[----:B------:R-:W-:Y:S01]  /*2170*/  UMOV UR9, 0x40000040 ;  /* 0x4000004000097882 */ /* 0x000fe20000000000 */
[----:B------:R-:W-:Y:S01]  /*2180*/  UMOV UR10, UR4 ;  /* 0x00000004000a7c82 */ /* 0x000fe20008000000 */
[----:B------:R-:W-:Y:S01]  /*2190*/  UMOV UR11, 0x40000040 ;  /* 0x40000040000b7882 */ /* 0x000fe20000000000 */
[----:B------:R-:W-:Y:S02]  /*21a0*/  IMAD.U32 R2, RZ, RZ, UR8 ;  /* 0x00000008ff027e24 */ /* 0x000fe4000f8e00ff */
[----:B------:R-:W-:Y:S01]  /*21b0*/  IMAD.U32 R3, RZ, RZ, UR9 ;  /* 0x00000009ff037e24 */ /* 0x000fe2000f8e00ff */
[----:B------:R-:W-:Y:S02]  /*21c0*/  WARPGROUP.DEPBAR.LE gsb0, 0x0 ;  /* 0x00008000000079c5 */ /* 0x000fe40000010000 */
[----:B------:R-:W-:-:S06]  /*21d0*/  WARPGROUP.ARRIVE ;  /* 0x00000000000079c5 */ /* 0x000fcc0000000000 */
[----:B------:R-:W-:Y:S03]  /*21e0*/  HGMMA.64x96x16.F32.BF16 R24, gdesc[UR8], R24, gsb0 ;  /* 0x01600000081879f0 */ /* 0x000fe60008001818 */
[----:B------:R-:W-:Y:S02]  /*21f0*/  WARPGROUP.DEPBAR.LE gsb0, 0x0 ;  /* 0x00008000000079c5 */ /* 0x000fe40000010000 */
[----:B------:R-:W5:Y:S02]  /*2200*/  SYNCS.PHASECHK.TRANS64.TRYWAIT P1, [R5+URZ+0x32410], R0 ;  /* 0x03241000050075a7 */ /* 0x000f64000802017f */
[----:B-----5:R-:W-:Y:S05]  /*2210*/  @!P1 BRA `(.L_x_1068) ;  /* 0x00000104007c9947 */ /* 0x020fea0003800000 */
.L_x_1235:
[----:B------:R-:W-:Y:S05]  /*2220*/  @!P0 BRA `(.L_x_1069) ;  /* 0x0000000000048947 */ /* 0x000fea0003800000 */
[----:B------:R-:W-:Y:S01]  /*2230*/  BPT.TRAP 0x1 ;  /* 0x000000040000795c */ /* 0x000fe20000300000 */
.L_x_1069:
[----:B------:R0:W0:Y:S01]  /*2240*/  SYNCS.PHASECHK.TRANS64.TRYWAIT P1, [R21+URZ+0x32450], R4 ;  /* 0x03245004150075a7 */ /* 0x000022000802017f */
[----:B------:R-:W-:Y:S05]  /*2250*/  @!P0 BRA `(.L_x_1070) ;  /* 0x0000000000048947 */ /* 0x000fea0003800000 */
[----:B------:R-:W-:Y:S01]  /*2260*/  BPT.TRAP 0x1 ;  /* 0x000000040000795c */ /* 0x000fe20000300000 */
.L_x_1070:
[----:B0-----:R-:W-:Y:S05]  /*2270*/  @P1 BRA `(.L_x_1071) ;  /* 0x0000000000081947 */ /* 0x001fea0003800000 */
[----:B------:R-:W0:Y:S02]  /*2280*/  SYNCS.PHASECHK.TRANS64.TRYWAIT P1, [R21+URZ+0x32450], R4 ;  /* 0x03245004150075a7 */ /* 0x000e24000802017f */
[----:B0-----:R-:W-:Y:S05]  /*2290*/  @!P1 BRA `(.L_x_1072) ;  /* 0x0000010400709947 */ /* 0x001fea0003800000 */
.L_x_1071:
[----:B------:R-:W-:Y:S01]  /*22a0*/  R2UR UR5, R5 ;  /* 0x00000000050572ca */ /* 0x000fe200000e0000 */
[----:B------:R-:W-:Y:S01]  /*22b0*/  WARPGROUP.ARRIVE ;  /* 0x00000000000079c5 */ /* 0x000fe20000000000 */
[----:B------:R-:W-:Y:S01]  /*22c0*/  UMOV UR11, 0x40000040 ;  /* 0x40000040000b7882 */ /* 0x000fe20000000000 */
[----:B------:R-:W-:Y:S01]  /*22d0*/  UMOV UR9, 0x40000040 ;  /* 0x4000004000097882 */ /* 0x000fe20000000000 */
[----:B------:R-:W-:Y:S01]  /*22e0*/  UMOV UR13, 0x40000040 ;  /* 0x40000040000d7882 */ /* 0x000fe20000000000 */
[----:B-1----:R-:W-:Y:S01]  /*22f0*/  IMAD.U32 R5, RZ, RZ, UR9 ;  /* 0x00000009ff057e24 */ /* 0x002fe2000f8e00ff */
[----:B------:R-:W-:Y:S01]  /*2300*/  UMOV UR15, 0x40000040 ;  /* 0x40000040000f7882 */ /* 0x000fe20000000000 */
[----:B------:R-:W-:Y:S01]  /*2310*/  IMAD.U32 R7, RZ, RZ, UR13 ;  /* 0x0000000dff077e24 */ /* 0x000fe2000f8e00ff */
[----:B------:R-:W-:Y:S01]  /*2320*/  UMOV UR17, 0x40000040 ;  /* 0x4000004000117882 */ /* 0x000fe20000000000 */
[----:B------:R-:W-:Y:S01]  /*2330*/  UMOV UR19, 0x40000040 ;  /* 0x4000004000137882 */ /* 0x000fe20000000000 */
[----:B------:R-:W-:Y:S01]  /*2340*/  UMOV UR21, 0x40000040 ;  /* 0x4000004000157882 */ /* 0x000fe20000000000 */
[----:B------:R-:W-:Y:S01]  /*2350*/  UMOV UR23, 0x40000040 ;  /* 0x4000004000177882 */ /* 0x000fe20000000000 */
[----:B------:R-:W-:Y:S01]  /*2360*/  UMOV UR25, 0x40000040 ;  /* 0x4000004000197882 */ /* 0x000fe20000000000 */
[----:B------:R-:W-:Y:S01]  /*2370*/  UIADD3 UR4, UR5, 0x400, URZ ;  /* 0x0000040005047890 */ /* 0x000fe2000fffe03f */
[----:B------:R-:W-:Y:S01]  /*2380*/  IMAD R152, R160, -0x60, R152 ;  /* 0xffffffa0a0987824 */ /* 0x000fe200078e0298 */
[----:B------:R-:W-:Y:S01]  /*2390*/  ULEA UR40, UR40, UR5, 0xd ;  /* 0x0000000528287291 */ /* 0x000fe2000f8e683f */
[----:B------:R-:W0:Y:S01]  /*23a0*/  S2R R74, SR_TID.X ;  /* 0x00000000004a7919 */ /* 0x000e220000002100 */
[----:B------:R-:W-:-:S02]  /*23b0*/  USHF.R.U32.HI UR4, URZ, 0x4, UR4 ;  /* 0x000000043f047899 */ /* 0x000fc40008011604 */
[----:B------:R-:W-:Y:S01]  /*23c0*/  UIADD3 UR40, UR40, 0x22400, URZ ;  /* 0x0002240028287890 */ /* 0x000fe2000fffe03f */
[----:B------:R-:W-:Y:S01]  /*23d0*/  IADD3 R152, -R205, 0x60, R152 ;  /* 0x00000060cd987810 */ /* 0x000fe20007ffe198 */
[----:B------:R-:W-:Y:S02]  /*23e0*/  ULOP3.LUT UR6, UR4, 0x3fff, URZ, 0xc0, !UPT ;  /* 0x00003fff04067892 */ /* 0x000fe4000f8ec03f */
[----:B------:R-:W-:Y:S01]  /*23f0*/  USHF.R.U32.HI UR40, URZ, 0x4, UR40 ;  /* 0x000000043f287899 */ /* 0x000fe20008011628 */
[C---:B------:R-:W-:Y:S01]  /*2400*/  ISETP.GT.AND P3, PT, R152.reuse, RZ, PT ;  /* 0x000000ff9800720c */ /* 0x040fe20003f64270 */
[----:B------:R-:W-:Y:S01]  /*2410*/  ULOP3.LUT UR7, UR6, 0x10000, URZ, 0xfc, !UPT ;  /* 0x0001000006077892 */ /* 0x000fe2000f8efc3f */
[C---:B------:R-:W-:Y:S01]  /*2420*/  ISETP.GT.AND P5, PT, R152.reuse, 0x1, PT ;  /* 0x000000019800780c */ /* 0x040fe20003fa4270 */
[----:B------:R-:W-:Y:S01]  /*2430*/  ULOP3.LUT UR4, UR40, 0x3fff, URZ, 0xc0, !UPT ;  /* 0x00003fff28047892 */ /* 0x000fe2000f8ec03f */
[C---:B------:R-:W-:Y:S01]  /*2440*/  ISETP.GT.AND P6, PT, R152.reuse, 0x8, PT ;  /* 0x000000089800780c */ /* 0x040fe20003fc4270 */
[----:B------:R-:W-:Y:S01]  /*2450*/  UIMAD UR5, UR36, 0xc00, UR7 ;  /* 0x00000c00240578a4 */ /* 0x000fe2000f8e0207 */
[C---:B------:R-:W-:Y:S01]  /*2460*/  ISETP.GT.AND P1, PT, R152.reuse, 0x9, PT ;  /* 0x000000099800780c */ /* 0x040fe20003f24270 */
[----:B------:R-:W-:Y:S01]  /*2470*/  ULOP3.LUT UR4, UR4, 0x10000, URZ, 0xfc, !UPT ;  /* 0x0001000004047892 */ /* 0x000fe2000f8efc3f */
[C---:B------:R-:W-:Y:S01]  /*2480*/  ISETP.GT.AND P2, PT, R152.reuse, 0x10, PT ;  /* 0x000000109800780c */ /* 0x040fe20003f44270 */
[----:B------:R-:W-:Y:S01]  /*2490*/  UIADD3 UR18, UR5, 0x304, URZ ;  /* 0x0000030405127890 */ /* 0x000fe2000fffe03f */
[----:B------:R-:W-:Y:S01]  /*24a0*/  ISETP.GT.AND P4, PT, R152, 0x18, PT ;  /* 0x000000189800780c */ /* 0x000fe20003f84270 */
[----:B------:R-:W-:Y:S01]  /*24b0*/  UIADD3 UR16, UR4, 0x404, URZ ;  /* 0x0000040404107890 */ /* 0x000fe2000fffe03f */
[----:B------:R-:W-:-:S02]  /*24c0*/  UMOV UR10, UR5 ;  /* 0x00000005000a7c82 */ /* 0x000fc40008000000 */
[----:B------:R-:W-:Y:S01]  /*24d0*/  UMOV UR8, UR4 ;  /* 0x0000000400087c82 */ /* 0x000fe20008000000 */
[----:B------:R-:W-:Y:S01]  /*24e0*/  UIADD3 UR20, UR4, 0x406, URZ ;  /* 0x0000040604147890 */ /* 0x000fe2000fffe03f */
[----:B------:R-:W-:Y:S01]  /*24f0*/  HGMMA.64x96x16.F32.BF16 R24, gdesc[UR8], R24, gsb0 ;  /* 0x01600000081879f0 */ /* 0x000fe20008001818 */
[----:B---34-:R-:W-:Y:S01]  /*2500*/  IMAD.U32 R4, RZ, RZ, UR8 ;  /* 0x00000008ff047e24 */ /* 0x018fe2000f8e00ff */
[----:B------:R-:W-:Y:S02]  /*2510*/  UIADD3 UR8, UR4, 0x2, URZ ;  /* 0x0000000204087890 */ /* 0x000fe4000fffe03f */
[----:B------:R-:W-:Y:S02]  /*2520*/  UIADD3 UR9, UR5, 0x2, URZ ;  /* 0x0000000205097890 */ /* 0x000fe4000fffe03f */
[----:B------:R-:W-:Y:S01]  /*2530*/  UIADD3 UR10, UR5, 0x300, URZ ;  /* 0x00000300050a7890 */ /* 0x000fe2000fffe03f */
[----:B------:R-:W-:Y:S02]  /*2540*/  UMOV UR11, 0x40000040 ;  /* 0x40000040000b7882 */ /* 0x000fe40000000000 */
[----:B------:R-:W-:Y:S01]  /*2550*/  UMOV UR12, UR8 ;  /* 0x00000008000c7c82 */ /* 0x000fe20008000000 */
[----:B------:R-:W-:Y:S01]  /*2560*/  UIADD3 UR8, UR4, 0x4, URZ ;  /* 0x0000000404087890 */ /* 0x000fe2000fffe03f */
[----:B------:R-:W-:Y:S01]  /*2570*/  IMAD.U32 R6, RZ, RZ, UR12 ;  /* 0x0000000cff067e24 */ /* 0x000fe2000f8e00ff */
[----:B------:R-:W-:Y:S01]  /*2580*/  UMOV UR14, UR9 ;  /* 0x00000009000e7c82 */ /* 0x000fe20008000000 */
[----:B------:R-:W-:-:S02]  /*2590*/  UIADD3 UR9, UR5, 0x4, URZ ;  /* 0x0000000405097890 */ /* 0x000fc4000fffe03f */
[----:B------:R-:W-:Y:S02]  /*25a0*/  UIADD3 UR22, UR5, 0x306, URZ ;  /* 0x0000030605167890 */ /* 0x000fe4000fffe03f */
[----:B------:R-:W-:Y:S02]  /*25b0*/  UIADD3 UR24, UR4, 0x800, URZ ;  /* 0x0000080004187890 */ /* 0x000fe4000fffe03f */
[----:B------:R-:W-:Y:S01]  /*25c0*/  UIADD3 UR26, UR5, 0x600, URZ ;  /* 0x00000600051a7890 */ /* 0x000fe2000fffe03f */
        /* <DEDUP_REMOVED lines=25> */
[----:B------:R-:W-:Y:S01]  /*2760*/  UMOV UR57, 0x40000040 ;  /* 0x4000004000397882 */ /* 0x000fe20000000000 */
[----:B------:R-:W-:Y:S01]  /*2770*/  UMOV UR59, 0x40000040 ;  /* 0x40000040003b7882 */ /* 0x000fe20000000000 */
[----:B------:R-:W-:Y:S01]  /*2780*/  ULOP3.LUT UR6, UR6, 0x3000000, URZ, 0xfc, !UPT ;  /* 0x0300000006067892 */ /* 0x000fe2000f8efc3f */
[----:B------:R-:W-:Y:S01]  /*2790*/  IMAD.U32 R13, RZ, RZ, UR57 ;  /* 0x00000039ff0d7e24 */ /* 0x000fe2000f8e00ff */
        /* <DEDUP_REMOVED lines=20> */
[----:B------:R-:W-:Y:S01]  /*28e0*/  UMOV UR9, 0x40000040 ;  /* 0x4000004000097882 */ /* 0x000fe20000000000 */
[----:B------:R-:W-:Y:S01]  /*28f0*/  IMAD.U32 R11, RZ, RZ, UR13 ;  /* 0x0000000dff0b7e24 */ /* 0x000fe2000f8e00ff */
[----:B------:R-:W-:Y:S02]  /*2900*/  WARPGROUP.DEPBAR.LE gsb0, 0x0 ;  /* 0x00008000000079c5 */ /* 0x000fe40000010000 */
[----:B------:R-:W-:-:S06]  /*2910*/  WARPGROUP.ARRIVE ;  /* 0x00000000000079c5 */ /* 0x000fcc0000000000 */
[----:B------:R-:W-:Y:S01]  /*2920*/  HGMMA.64x96x16.F32.BF16 R24, gdesc[UR12], R24, gsb0 ;  /* 0x016000000c1879f0 */ /* 0x000fe20008001818 */
[----:B------:R-:W-:Y:S02]  /*2930*/  UIADD3 UR12, UR4, 0x402, URZ ;  /* 0x00000402040c7890 */ /* 0x000fe4000fffe03f */
[----:B------:R-:W-:Y:S01]  /*2940*/  UIADD3 UR14, UR5, 0x302, URZ ;  /* 0x00000302050e7890 */ /* 0x000fe2000fffe03f */
[----:B------:R-:W-:Y:S01]  /*2950*/  UMOV UR13, 0x40000040 ;  /* 0x40000040000d7882 */ /* 0x000fe20000000000 */
[----:B------:R-:W-:Y:S01]  /*2960*/  UMOV UR15, 0x40000040 ;  /* 0x40000040000f7882 */ /* 0x000fe20000000000 */
[----:B------:R-:W-:Y:S02]  /*2970*/  UIADD3 UR4, UR4, 0xc06, URZ ;  /* 0x00000c0604047890 */ /* 0x000fe4000fffe03f */
[----:B------:R-:W-:-:S05]  /*2980*/  UIADD3 UR5, UR5, 0x906, URZ ;  /* 0x0000090605057890 */ /* 0x000fca000fffe03f */
[----:B------:R-:W-:Y:S01]  /*2990*/  UMOV UR56, UR4 ;  /* 0x0000000400387c82 */ /* 0x000fe20008000000 */
[----:B------:R-:W-:Y:S01]  /*29a0*/  ULDC UR4, c[0x0][0xa80] ;  /* 0x0002a00000047ab9 */ /* 0x000fe20000000800 */
[----:B------:R-:W-:Y:S01]  /*29b0*/  UMOV UR58, UR5 ;  /* 0x00000005003a7c82 */ /* 0x000fe20008000000 */
[----:B------:R-:W-:Y:S01]  /*29c0*/  IMAD.U32 R12, RZ, RZ, UR56 ;  /* 0x00000038ff0c7e24 */ /* 0x000fe2000f8e00ff */
[----:B------:R-:W-:Y:S02]  /*29d0*/  WARPGROUP.DEPBAR.LE gsb0, 0x0 ;  /* 0x00008000000079c5 */ /* 0x000fe40000010000 */
[----:B------:R-:W-:-:S06]  /*29e0*/  WARPGROUP.ARRIVE ;  /* 0x00000000000079c5 */ /* 0x000fcc0000000000 */
[----:B------:R-:W-:Y:S01]  /*29f0*/  HGMMA.64x96x16.F32.BF16 R24, gdesc[UR8], R24, gsb0 ;  /* 0x01600000081879f0 */ /* 0x000fe20008001818 */
[----:B------:R-:W-:Y:S02]  /*2a00*/  UMOV UR11, 0x40000040 ;  /* 0x40000040000b7882 */ /* 0x000fe40000000000 */
[----:B------:R-:W-:Y:S02]  /*2a10*/  WARPGROUP.DEPBAR.LE gsb0, 0x0 ;  /* 0x00008000000079c5 */ /* 0x000fe40000010000 */
[----:B------:R-:W-:-:S06]  /*2a20*/  WARPGROUP.ARRIVE ;  /* 0x00000000000079c5 */ /* 0x000fcc0000000000 */
[----:B------:R-:W-:Y:S01]  /*2a30*/  HGMMA.64x96x16.F32.BF16 R24, gdesc[UR12], R24, gsb0 ;  /* 0x016000000c1879f0 */ /* 0x000fe20008001818 */
[----:B------:R-:W-:Y:S02]  /*2a40*/  UMOV UR15, 0x40000040 ;  /* 0x40000040000f7882 */ /* 0x000fe40000000000 */
        /* <DEDUP_REMOVED lines=48> */
[C---:B------:R-:W-:Y:S02]  /*2d50*/  ISETP.GT.AND P6, PT, R152.reuse, 0x20, PT ;  /* 0x000000209800780c */ /* 0x040fe40003fc4270 */
        /* <DEDUP_REMOVED lines=27> */
[----:B------:R-:W-:-:S02]  /*2f10*/  FSEL R161, R47, -INF , P3 ;  /* 0xff8000002fa17808 */ /* 0x000fc40001800000 */
[----:B------:R-:W-:Y:S02]  /*2f20*/  ISETP.GT.AND P1, PT, R152, 0x39, PT ;  /* 0x000000399800780c */ /* 0x000fe40003f24270 */
[----:B------:R-:W-:Y:S02]  /*2f30*/  FSEL R47, R52, -INF , P6 ;  /* 0xff800000342f7808 */ /* 0x000fe40003000000 */
[----:B------:R-:W-:Y:S02]  /*2f40*/  FMNMX.FTZ R0, R49, R0, !PT ;  /* 0x0000000031007209 */ /* 0x000fe40007810000 */
[----:B------:R-:W-:Y:S02]  /*2f50*/  FSEL R159, R46, -INF , P2 ;  /* 0xff8000002e9f7808 */ /* 0x000fe40001000000 */
[----:B------:R-:W-:Y:S02]  /*2f60*/  ISETP.GT.AND P2, PT, R152, 0x40, PT ;  /* 0x000000409800780c */ /* 0x000fe40003f44270 */
[----:B------:R-:W-:-:S02]  /*2f70*/  FSEL R53, R53, -INF , P1 ;  /* 0xff80000035357808 */ /* 0x000fc40000800000 */
[----:B------:R-:W-:Y:S02]  /*2f80*/  FMNMX.FTZ R0, R47, R0, !PT ;  /* 0x000000002f007209 */ /* 0x000fe40007810000 */
[----:B------:R-:W-:Y:S02]  /*2f90*/  FSEL R183, R56, -INF , P2 ;  /* 0xff80000038b77808 */ /* 0x000fe40001000000 */
[----:B------:R-:W-:Y:S02]  /*2fa0*/  FMNMX.FTZ R0, R53, R0, !PT ;  /* 0x0000000035007209 */ /* 0x000fe40007810000 */
[----:B------:R-:W-:Y:S02]  /*2fb0*/  ISETP.GT.AND P3, PT, R152, 0x41, PT ;  /* 0x000000419800780c */ /* 0x000fe40003f64270 */
[----:B------:R-:W-:Y:S02]  /*2fc0*/  FMNMX.FTZ R20, R183, R0, !PT ;  /* 0x00000000b7147209 */ /* 0x000fe40007810000 */
[----:B------:R-:W-:-:S02]  /*2fd0*/  FMNMX.FTZ R0, R25, R27, !PT ;  /* 0x0000001b19007209 */ /* 0x000fc40007810000 */
[----:B------:R-:W-:Y:S02]  /*2fe0*/  FSEL R162, R50, -INF , P4 ;  /* 0xff80000032a27808 */ /* 0x000fe40002000000 */
[----:B------:R-:W-:Y:S02]  /*2ff0*/  FMNMX.FTZ R0, R29, R0, !PT ;  /* 0x000000001d007209 */ /* 0x000fe40007810000 */
[----:B------:R-:W-:Y:S02]  /*3000*/  ISETP.GT.AND P4, PT, R152, 0x48, PT ;  /* 0x000000489800780c */ /* 0x000fe40003f84270 */
[----:B------:R-:W-:Y:S02]  /*3010*/  FSEL R57, R57, -INF , P3 ;  /* 0xff80000039397808 */ /* 0x000fe40001800000 */
[----:B------:R-:W-:Y:S02]  /*3020*/  FMNMX.FTZ R0, R31, R0, !PT ;  /* 0x000000001f007209 */ /* 0x000fe40007810000 */
[----:B------:R-:W-:-:S02]  /*3030*/  FSEL R163, R51, -INF , P5 ;  /* 0xff80000033a37808 */ /* 0x000fc40002800000 */
[----:B------:R-:W-:Y:S02]  /*3040*/  ISETP.GT.AND P5, PT, R152, 0x49, PT ;  /* 0x000000499800780c */ /* 0x000fe40003fa4270 */
[----:B------:R-:W-:Y:S02]  /*3050*/  FSEL R51, R60, -INF , P4 ;  /* 0xff8000003c337808 */ /* 0x000fe40002000000 */
[----:B------:R-:W-:Y:S02]  /*3060*/  FMNMX.FTZ R20, R57, R20, !PT ;  /* 0x0000001439147209 */ /* 0x000fe40007810000 */
[----:B------:R-:W-:Y:S02]  /*3070*/  FMNMX.FTZ R0, R79, R0, !PT ;  /* 0x000000004f007209 */ /* 0x000fe40007810000 */
[----:B------:R-:W-:Y:S02]  /*3080*/  FSEL R164, R54, -INF , P6 ;  /* 0xff80000036a47808 */ /* 0x000fe40003000000 */
[----:B------:R-:W-:-:S02]  /*3090*/  ISETP.GT.AND P6, PT, R152, 0x50, PT ;  /* 0x000000509800780c */ /* 0x000fc40003fc4270 */
[----:B------:R-:W-:Y:S02]  /*30a0*/  FSEL R61, R61, -INF , P5 ;  /* 0xff8000003d3d7808 */ /* 0x000fe40002800000 */
[----:B------:R-:W-:Y:S02]  /*30b0*/  FMNMX.FTZ R20, R51, R20, !PT ;  /* 0x0000001433147209 */ /* 0x000fe40007810000 */
[----:B------:R-:W-:Y:S02]  /*30c0*/  FMNMX.FTZ R0, R83, R0, !PT ;  /* 0x0000000053007209 */ /* 0x000fe40007810000 */
[----:B------:R-:W-:Y:S02]  /*30d0*/  FSEL R167, R55, -INF , P1 ;  /* 0xff80000037a77808 */ /* 0x000fe40000800000 */
[----:B------:R-:W-:Y:S02]  /*30e0*/  ISETP.GT.AND P1, PT, R152, 0x51, PT ;  /* 0x000000519800780c */ /* 0x000fe40003f24270 */
[----:B------:R-:W-:-:S02]  /*30f0*/  FSEL R171, R64, -INF , P6 ;  /* 0xff80000040ab7808 */ /* 0x000fc40003000000 */
[----:B------:R-:W-:Y:S02]  /*3100*/  FMNMX.FTZ R20, R61, R20, !PT ;  /* 0x000000143d147209 */ /* 0x000fe40007810000 */
[----:B------:R-:W-:Y:S02]  /*3110*/  FMNMX.FTZ R0, R35, R0, !PT ;  /* 0x0000000023007209 */ /* 0x000fe40007810000 */
[----:B------:R-:W-:Y:S02]  /*3120*/  FSEL R166, R58, -INF , P2 ;  /* 0xff8000003aa67808 */ /* 0x000fe40001000000 */
[----:B------:R-:W-:Y:S02]  /*3130*/  ISETP.GT.AND P2, PT, R152, 0x58, PT ;  /* 0x000000589800780c */ /* 0x000fe40003f44270 */
[----:B------:R-:W-:Y:S02]  /*3140*/  FSEL R65, R65, -INF , P1 ;  /* 0xff80000041417808 */ /* 0x000fe40000800000 */
[----:B------:R-:W-:-:S02]  /*3150*/  FMNMX.FTZ R20, R171, R20, !PT ;  /* 0x00000014ab147209 */ /* 0x000fc40007810000 */
[----:B------:R-:W-:Y:S02]  /*3160*/  FMNMX.FTZ R0, R39, R0, !PT ;  /* 0x0000000027007209 */ /* 0x000fe40007810000 */
[----:B------:R-:W-:Y:S02]  /*3170*/  FSEL R168, R59, -INF , P3 ;  /* 0xff8000003ba87808 */ /* 0x000fe40001800000 */
[----:B------:R-:W-:Y:S02]  /*3180*/  ISETP.GT.AND P3, PT, R152, 0x59, PT ;  /* 0x000000599800780c */ /* 0x000fe40003f64270 */
[----:B------:R-:W-:Y:S02]  /*3190*/  FSEL R173, R68, -INF , P2 ;  /* 0xff80000044ad7808 */ /* 0x000fe40001000000 */
[----:B------:R-:W-:Y:S02]  /*31a0*/  FMNMX.FTZ R20, R65, R20, !PT ;  /* 0x0000001441147209 */ /* 0x000fe40007810000 */
[----:B------:R-:W-:-:S02]  /*31b0*/  FMNMX.FTZ R0, R33, R0, !PT ;  /* 0x0000000021007209 */ /* 0x000fc40007810000 */
[----:B------:R-:W-:Y:S02]  /*31c0*/  FSEL R69, R69, -INF , P3 ;  /* 0xff80000045457808 */ /* 0x000fe40001800000 */
[----:B------:R-:W-:Y:S02]  /*31d0*/  FMNMX.FTZ R20, R173, R20, !PT ;  /* 0x00000014ad147209 */ /* 0x000fe40007810000 */
[----:B------:R-:W-:Y:S02]  /*31e0*/  FMNMX.FTZ R0, R43, R0, !PT ;  /* 0x000000002b007209 */ /* 0x000fe40007810000 */
[----:B------:R-:W-:Y:S02]  /*31f0*/  FMNMX.FTZ R20, R69, R20, !PT ;  /* 0x0000001445147209 */ /* 0x000fe40007810000 */
[----:B------:R-:W-:Y:S02]  /*3200*/  FMNMX.FTZ R0, R159, R0, !PT ;  /* 0x000000009f007209 */ /* 0x000fe40007810000 */
[----:B------:R-:W-:Y:S01]  /*3210*/  FSEL R169, R62, -INF , P4 ;  /* 0xff8000003ea97808 */ /* 0x000fe20002000000 */
[----:B------:R-:W1:Y:S01]  /*3220*/  SHFL.BFLY PT, R59, R20, 0x2, 0x1f ;  /* 0x0c401f00143b7f89 */ /* 0x000e6200000e0000 */
[----:B------:R-:W-:-:S02]  /*3230*/  FMNMX.FTZ R55, R161, R0, !PT ;  /* 0x00000000a1377209 */ /* 0x000fc40007810000 */
[----:B------:R-:W-:Y:S02]  /*3240*/  FSEL R170, R63, -INF , P5 ;  /* 0xff8000003faa7808 */ /* 0x000fe40002800000 */
[----:B------:R-:W-:Y:S02]  /*3250*/  FMNMX.FTZ R0, R162, R55, !PT ;  /* 0x00000037a2007209 */ /* 0x000fe40007810000 */
[----:B------:R-:W-:Y:S02]  /*3260*/  FSEL R175, R66, -INF , P6 ;  /* 0xff80000042af7808 */ /* 0x000fe40003000000 */
[----:B------:R-:W-:Y:S02]  /*3270*/  FMNMX.FTZ R55, R163, R0, !PT ;  /* 0x00000000a3377209 */ /* 0x000fe40007810000 */
[----:B------:R-:W-:Y:S02]  /*3280*/  FSEL R176, R67, -INF , P1 ;  /* 0xff80000043b07808 */ /* 0x000fe40000800000 */
[----:B------:R-:W-:-:S02]  /*3290*/  FMNMX.FTZ R0, R164, R55, !PT ;  /* 0x00000037a4007209 */ /* 0x000fc40007810000 */
[----:B------:R-:W-:Y:S02]  /*32a0*/  FSEL R177, R70, -INF , P2 ;  /* 0xff80000046b17808 */ /* 0x000fe40001000000 */
[----:B------:R-:W-:Y:S02]  /*32b0*/  FMNMX.FTZ R55, R167, R0, !PT ;  /* 0x00000000a7377209 */ /* 0x000fe40007810000 */
[----:B------:R-:W-:Y:S02]  /*32c0*/  FSEL R182, R71, -INF , P3 ;  /* 0xff80000047b67808 */ /* 0x000fe40001800000 */
[----:B------:R-:W-:Y:S02]  /*32d0*/  FMNMX.FTZ R55, R166, R55, !PT ;  /* 0x00000037a6377209 */ /* 0x000fe40007810000 */
[----:B-1----:R-:W-:Y:S02]  /*32e0*/  FMNMX.FTZ R59, R20, R59, !PT ;  /* 0x0000003b143b7209 */ /* 0x002fe40007810000 */
[----:B------:R-:W-:-:S03]  /*32f0*/  FMNMX.FTZ R0, R168, R55, !PT ;  /* 0x00000037a8007209 */ /* 0x000fc60007810000 */
[----:B------:R-:W1:Y:S01]  /*3300*/  SHFL.BFLY PT, R26, R59, 0x1, 0x1f ;  /* 0x0c201f003b1a7f89 */ /* 0x000e6200000e0000 */
[----:B------:R-:W-:-:S04]  /*3310*/  FMNMX.FTZ R55, R169, R0, !PT ;  /* 0x00000000a9377209 */ /* 0x000fc80007810000 */
[----:B------:R-:W-:-:S04]  /*3320*/  FMNMX.FTZ R0, R170, R55, !PT ;  /* 0x00000037aa007209 */ /* 0x000fc80007810000 */
[----:B------:R-:W-:-:S04]  /*3330*/  FMNMX.FTZ R55, R175, R0, !PT ;  /* 0x00000000af377209 */ /* 0x000fc80007810000 */
[----:B------:R-:W-:-:S04]  /*3340*/  FMNMX.FTZ R0, R176, R55, !PT ;  /* 0x00000037b0007209 */ /* 0x000fc80007810000 */
[----:B------:R-:W-:Y:S01]  /*3350*/  FMNMX.FTZ R55, R177, R0, !PT ;  /* 0x00000000b1377209 */ /* 0x000fe20007810000 */
[----:B------:R-:W-:Y:S01]  /*3360*/  IMAD.U32 R0, RZ, RZ, UR4 ;  /* 0x00000004ff007e24 */ /* 0x000fe2000f8e00ff */
[----:B------:R-:W-:Y:S02]  /*3370*/  UIMAD UR4, UR36, 0xc00, UR6 ;  /* 0x00000c00240478a4 */ /* 0x000fe4000f8e0206 */
[----:B------:R-:W-:Y:S02]  /*3380*/  FMNMX.FTZ R55, R182, R55, !PT ;  /* 0x00000037b6377209 */ /* 0x000fe40007810000 */
[----:B------:R-:W-:Y:S01]  /*3390*/  UIADD3 UR10, UR4, 0x80, URZ ;  /* 0x00000080040a7890 */ /* 0x000fe2000fffe03f */
[----:B-1----:R-:W-:Y:S02]  /*33a0*/  FMNMX.FTZ R20, R59, R26, !PT ;  /* 0x0000001a3b147209 */ /* 0x002fe40007810000 */
[----:B------:R-:W1:Y:S01]  /*33b0*/  SHFL.BFLY PT, R26, R55, 0x2, 0x1f ;  /* 0x0c401f00371a7f89 */ /* 0x000e6200000e0000 */
[----:B------:R-:W-:Y:S01]  /*33c0*/  UMOV UR14, UR4 ;  /* 0x00000004000e7c82 */ /* 0x000fe20008000000 */
[C---:B------:R-:W-:Y:S01]  /*33d0*/  FSETP.NEU.FTZ.AND P1, PT, R20.reuse, -INF , PT ;  /* 0xff8000001400780b */ /* 0x040fe20003f3d000 */
[----:B------:R-:W-:-:S05]  /*33e0*/  FMUL.FTZ R28, R20, R0 ;  /* 0x00000000141c7220 */ /* 0x000fca0000410000 */
[----:B------:R-:W-:-:S05]  /*33f0*/  FSEL R28, R28, RZ, P1 ;  /* 0x000000ff1c1c7208 */ /* 0x000fca0000800000 */
[-CC-:B------:R-:W-:Y:S01]  /*3400*/  FFMA.FTZ R73, R73, R0.reuse, -R28.reuse ;  /* 0x0000000049497223 */ /* 0x180fe2000001081c */
        /* <DEDUP_REMOVED lines=9> */
[--C-:B------:R-:W-:Y:S01]  /*34a0*/  FFMA.FTZ R41, R41, R0, -R28.reuse ;  /* 0x0000000029297223 */ /* 0x100fe2000001081c */
[----:B-1----:R-:W-:Y:S01]  /*34b0*/  FMNMX.FTZ R26, R55, R26, !PT ;  /* 0x0000001a371a7209 */ /* 0x002fe20007810000 */
[-CC-:B------:R-:W-:Y:S01]  /*34c0*/  FFMA.FTZ R91, R91, R0.reuse, -R28.reuse ;  /* 0x000000005b5b7223 */ /* 0x180fe2000001081c */
[----:B------:R-:W1:Y:S01]  /*34d0*/  MUFU.EX2 R73, R73 ;  /* 0x0000004900497308 */ /* 0x000e620000000800 */
[-CC-:B------:R-:W-:Y:S01]  /*34e0*/  FFMA.FTZ R45, R45, R0.reuse, -R28.reuse ;  /* 0x000000002d2d7223 */ /* 0x180fe2000001081c */
[-CC-:B------:R-:W-:Y:S01]  /*34f0*/  FFMA.FTZ R188, R93, R0.reuse, -R28.reuse ;  /* 0x000000005dbc7223 */ /* 0x180fe2000001081c */
[----:B------:R-:W3:Y:S01]  /*3500*/  SHFL.BFLY PT, R165, R26, 0x1, 0x1f ;  /* 0x0c201f001aa57f89 */ /* 0x000ee200000e0000 */
[-CC-:B------:R-:W-:Y:S01]  /*3510*/  FFMA.FTZ R187, R49, R0.reuse, -R28.reuse ;  /* 0x0000000031bb7223 */ /* 0x180fe2000001081c */
[-CC-:B------:R-:W-:Y:S01]  /*3520*/  FFMA.FTZ R184, R47, R0.reuse, -R28.reuse ;  /* 0x000000002fb87223 */ /* 0x180fe2000001081c */
[-CC-:B------:R-:W-:Y:S01]  /*3530*/  FFMA.FTZ R186, R53, R0.reuse, -R28.reuse ;  /* 0x0000000035ba7223 */ /* 0x180fe2000001081c */
[-CC-:B------:R-:W-:Y:S01]  /*3540*/  FFMA.FTZ R183, R183, R0.reuse, -R28.reuse ;  /* 0x00000000b7b77223 */ /* 0x180fe2000001081c */
[----:B------:R-:W4:Y:S01]  /*3550*/  MUFU.EX2 R75, R75 ;  /* 0x0000004b004b7308 */ /* 0x000f220000000800 */
[-CC-:B------:R-:W-:Y:S01]  /*3560*/  FFMA.FTZ R179, R57, R0.reuse, -R28.reuse ;  /* 0x0000000039b37223 */ /* 0x180fe2000001081c */
[-CC-:B------:R-:W-:Y:S01]  /*3570*/  FFMA.FTZ R180, R51, R0.reuse, -R28.reuse ;  /* 0x0000000033b47223 */ /* 0x180fe2000001081c */
[-CC-:B------:R-:W-:Y:S01]  /*3580*/  FFMA.FTZ R181, R61, R0.reuse, -R28.reuse ;  /* 0x000000003db57223 */ /* 0x180fe2000001081c */
[-CC-:B------:R-:W-:Y:S01]  /*3590*/  FFMA.FTZ R171, R171, R0.reuse, -R28.reuse ;  /* 0x00000000abab7223 */ /* 0x180fe2000001081c */
[-CC-:B------:R-:W-:Y:S01]  /*35a0*/  FFMA.FTZ R172, R65, R0.reuse, -R28.reuse ;  /* 0x0000000041ac7223 */ /* 0x180fe2000001081c */
[-CC-:B------:R-:W-:Y:S01]  /*35b0*/  FFMA.FTZ R173, R173, R0.reuse, -R28.reuse ;  /* 0x00000000adad7223 */ /* 0x180fe2000001081c */
[----:B------:R-:W-:Y:S01]  /*35c0*/  FFMA.FTZ R174, R69, R0, -R28 ;  /* 0x0000000045ae7223 */ /* 0x000fe2000001081c */
[----:B------:R-:W5:Y:S01]  /*35d0*/  MUFU.EX2 R202, R77 ;  /* 0x0000004d00ca7308 */ /* 0x000f620000000800 */
[----:B-1----:R-:W-:Y:S01]  /*35e0*/  FADD.FTZ R32, R73, R200 ;  /* 0x000000c849207221 */ /* 0x002fe20000010000 */
[----:B------:R-:W-:-:S06]  /*35f0*/  F2FP.BF16.F32.PACK_AB R200, R200, R73 ;  /* 0x00000049c8c8723e */ /* 0x000fcc00000010ff */
[----:B------:R-:W1:Y:S01]  /*3600*/  MUFU.EX2 R81, R81 ;  /* 0x0000005100517308 */ /* 0x000e620000000800 */
[----:B---3--:R-:W-:-:S04]  /*3610*/  FMNMX.FTZ R165, R26, R165, !PT ;  /* 0x000000a51aa57209 */ /* 0x008fc80007810000 */
[C---:B------:R-:W-:Y:S01]  /*3620*/  FSETP.NEU.FTZ.AND P1, PT, R165.reuse, -INF , PT ;  /* 0xff800000a500780b */ /* 0x040fe20003f3d000 */
[-C--:B------:R-:W-:Y:S02]  /*3630*/  FMUL.FTZ R178, R165, R0.reuse ;  /* 0x00000000a5b27220 */ /* 0x080fe40000410000 */
[----:B------:R-:W-:Y:S03]  /*3640*/  MUFU.EX2 R152, R85 ;  /* 0x0000005500987308 */ /* 0x000fe60000000800 */
[----:B------:R-:W-:Y:S02]  /*3650*/  FSEL R178, R178, RZ, P1 ;  /* 0x000000ffb2b27208 */ /* 0x000fe40000800000 */
[----:B0-----:R-:W-:Y:S02]  /*3660*/  LOP3.LUT P1, RZ, R74, 0x7f, RZ, 0xc0, !PT ;  /* 0x0000007f4aff7812 */ /* 0x001fe4000782c0ff */
[----:B------:R-:W-:Y:S01]  /*3670*/  SHF.R.U32.HI R74, RZ, 0x7, R74 ;  /* 0x00000007ff4a7819 */ /* 0x000fe2000001164a */
[-CC-:B------:R-:W-:Y:S01]  /*3680*/  FFMA.FTZ R25, R25, R0.reuse, -R178.reuse ;  /* 0x0000000019197223 */ /* 0x180fe200000108b2 */
[-CC-:B------:R-:W-:Y:S01]  /*3690*/  FFMA.FTZ R27, R27, R0.reuse, -R178.reuse ;  /* 0x000000001b1b7223 */ /* 0x180fe200000108b2 */
[-CC-:B------:R-:W-:Y:S01]  /*36a0*/  FFMA.FTZ R29, R29, R0.reuse, -R178.reuse ;  /* 0x000000001d1d7223 */ /* 0x180fe200000108b2 */
[-CC-:B------:R-:W-:Y:S01]  /*36b0*/  FFMA.FTZ R31, R31, R0.reuse, -R178.reuse ;  /* 0x000000001f1f7223 */ /* 0x180fe200000108b2 */
[-CC-:B------:R-:W-:Y:S01]  /*36c0*/  FFMA.FTZ R79, R79, R0.reuse, -R178.reuse ;  /* 0x000000004f4f7223 */ /* 0x180fe200000108b2 */
[----:B------:R4:W-:Y:S01]  /*36d0*/  MUFU.EX2 R26, R27 ;  /* 0x0000001b001a7308 */ /* 0x0009e20000000800 */
[----:B------:R-:W-:Y:S01]  /*36e0*/  IADD3 R218, -R74, 0xb, RZ ;  /* 0x0000000b4ada7810 */ /* 0x000fe20007ffe1ff */
[-CC-:B------:R-:W-:Y:S01]  /*36f0*/  FFMA.FTZ R83, R83, R0.reuse, -R178.reuse ;  /* 0x0000000053537223 */ /* 0x180fe200000108b2 */
[-CC-:B------:R-:W-:Y:S01]  /*3700*/  FFMA.FTZ R35, R35, R0.reuse, -R178.reuse ;  /* 0x0000000023237223 */ /* 0x180fe200000108b2 */
[----:B------:R-:W-:Y:S01]  /*3710*/  FFMA.FTZ R39, R39, R0, -R178 ;  /* 0x0000000027277223 */ /* 0x000fe200000108b2 */
[----:B------:R-:W-:-:S02]  /*3720*/  @!P1 VIADD R24, R21, 0x32440 ;  /* 0x0003244015189836 */ /* 0x000fc40000000000 */
[-CC-:B------:R-:W-:Y:S01]  /*3730*/  FFMA.FTZ R33, R33, R0.reuse, -R178.reuse ;  /* 0x0000000021217223 */ /* 0x180fe200000108b2 */
[-C--:B------:R-:W-:Y:S01]  /*3740*/  FFMA.FTZ R43, R43, R0.reuse, -R178 ;  /* 0x000000002b2b7223 */ /* 0x080fe200000108b2 */
[----:B------:R-:W0:Y:S01]  /*3750*/  MUFU.EX2 R25, R25 ;  /* 0x0000001900197308 */ /* 0x000e220000000800 */
[----:B----4-:R-:W-:Y:S01]  /*3760*/  FADD.FTZ R27, R75, R32 ;  /* 0x000000204b1b7221 */ /* 0x010fe20000010000 */
[----:B------:R-:W-:Y:S01]  /*3770*/  @!P1 PRMT R24, RZ, 0x654, R24 ;  /* 0x00000654ff189816 */ /* 0x000fe20000000018 */
[----:B------:R3:W-:Y:S06]  /*3780*/  BAR.ARV R218, 0x100 ;  /* 0x000400da0000751d */ /* 0x0007ec0000002000 */
[----:B------:R-:W4:Y:S01]  /*3790*/  MUFU.EX2 R29, R29 ;  /* 0x0000001d001d7308 */ /* 0x000f220000000800 */
[C---:B-----5:R-:W-:Y:S01]  /*37a0*/  FADD.FTZ R32, R202.reuse, R27 ;  /* 0x0000001bca207221 */ /* 0x060fe20000010000 */
[----:B------:R5:W-:Y:S01]  /*37b0*/  @!P1 SYNCS.ARRIVE.TRANS64.RED.A1T0 RZ, [R24+URZ], RZ ;  /* 0x000000ff18ff99a7 */ /* 0x000be2000810043f */
[----:B------:R-:W-:Y:S01]  /*37c0*/  F2FP.BF16.F32.PACK_AB R202, R202, R75 ;  /* 0x0000004bcaca723e */ /* 0x000fe200000010ff */
[-C--:B------:R-:W-:Y:S01]  /*37d0*/  FFMA.FTZ R159, R159, R0.reuse, -R178 ;  /* 0x000000009f9f7223 */ /* 0x080fe200000108b2 */
[----:B-1----:R-:W-:Y:S01]  /*37e0*/  FADD.FTZ R27, R81, R32 ;  /* 0x00000020511b7221 */ /* 0x002fe20000010000 */
[-CC-:B------:R-:W-:Y:S01]  /*37f0*/  FFMA.FTZ R175, R175, R0.reuse, -R178.reuse ;  /* 0x00000000afaf7223 */ /* 0x180fe200000108b2 */
[-C--:B------:R-:W-:Y:S01]  /*3800*/  FFMA.FTZ R176, R176, R0.reuse, -R178 ;  /* 0x00000000b0b07223 */ /* 0x080fe200000108b2 */
[----:B------:R-:W1:Y:S01]  /*3810*/  MUFU.EX2 R87, R87 ;  /* 0x0000005700577308 */ /* 0x000e620000000800 */
[----:B0-----:R-:W-:Y:S01]  /*3820*/  FADD.FTZ R34, R25, R26 ;  /* 0x0000001a19227221 */ /* 0x001fe20000010000 */
[----:B------:R-:W-:Y:S01]  /*3830*/  FADD.FTZ R36, R152, R27 ;  /* 0x0000001b98247221 */ /* 0x000fe20000010000 */
[----:B------:R-:W-:Y:S01]  /*3840*/  F2FP.BF16.F32.PACK_AB R201, R26, R25 ;  /* 0x000000191ac9723e */ /* 0x000fe200000010ff */
[----:B------:R-:W-:Y:S01]  /*3850*/  FFMA.FTZ R177, R177, R0, -R178 ;  /* 0x00000000b1b17223 */ /* 0x000fe200000108b2 */
[----:B------:R-:W-:Y:S01]  /*3860*/  F2FP.BF16.F32.PACK_AB R152, R152, R81 ;  /* 0x000000519898723e */ /* 0x000fe200000010ff */
[----:B------:R-:W-:-:S02]  /*3870*/  @!P1 VIADD R21, R21, 0x32460 ;  /* 0x0003246015159836 */ /* 0x000fc40000000000 */
[----:B------:R1:W0:Y:S01]  /*3880*/  MUFU.EX2 R30, R31 ;  /* 0x0000001f001e7308 */ /* 0x0002220000000800 */
[----:B----4-:R-:W-:Y:S02]  /*3890*/  FADD.FTZ R27, R29, R34 ;  /* 0x000000221d1b7221 */ /* 0x010fe40000010000 */
[----:B------:R-:W-:-:S05]  /*38a0*/  @!P1 PRMT R21, RZ, 0x654, R21 ;  /* 0x00000654ff159816 */ /* 0x000fca0000000015 */
[----:B------:R-:W4:Y:S01]  /*38b0*/  MUFU.EX2 R154, R37 ;  /* 0x00000025009a7308 */ /* 0x000f220000000800 */
[----:B-1----:R-:W-:-:S07]  /*38c0*/  FADD.FTZ R31, R87, R36 ;  /* 0x00000024571f7221 */ /* 0x002fce0000010000 */
[----:B------:R-:W1:Y:S01]  /*38d0*/  MUFU.EX2 R79, R79 ;  /* 0x0000004f004f7308 */ /* 0x000e620000000800 */
[C---:B0-----:R-:W-:Y:S01]  /*38e0*/  FADD.FTZ R28, R30.reuse, R27 ;  /* 0x0000001b1e1c7221 */ /* 0x041fe20000010000 */
[----:B------:R-:W-:-:S06]  /*38f0*/  F2FP.BF16.F32.PACK_AB R203, R30, R29 ;  /* 0x0000001d1ecb723e */ /* 0x000fcc00000010ff */
[----:B------:R-:W0:Y:S01]  /*3900*/  MUFU.EX2 R89, R89 ;  /* 0x0000005900597308 */ /* 0x000e220000000800 */
[C---:B----4-:R-:W-:Y:S01]  /*3910*/  FADD.FTZ R34, R154.reuse, R31 ;  /* 0x0000001f9a227221 */ /* 0x050fe20000010000 */
[----:B------:R-:W-:-:S06]  /*3920*/  F2FP.BF16.F32.PACK_AB R154, R154, R87 ;  /* 0x000000579a9a723e */ /* 0x000fcc00000010ff */
[----:B-----5:R-:W4:Y:S01]  /*3930*/  MUFU.EX2 R24, R83 ;  /* 0x0000005300187308 */ /* 0x020f220000000800 */
[----:B-1----:R-:W-:-:S07]  /*3940*/  FADD.FTZ R27, R79, R28 ;  /* 0x0000001c4f1b7221 */ /* 0x002fce0000010000 */
[----:B------:R-:W1:Y:S01]  /*3950*/  MUFU.EX2 R35, R35 ;  /* 0x0000002300237308 */ /* 0x000e620000000800 */
[----:B0-----:R-:W-:-:S07]  /*3960*/  FADD.FTZ R31, R89, R34 ;  /* 0x00000022591f7221 */ /* 0x001fce0000010000 */
[----:B------:R-:W0:Y:S01]  /*3970*/  MUFU.EX2 R156, R41 ;  /* 0x00000029009c7308 */ /* 0x000e220000000800 */
[C---:B----4-:R-:W-:Y:S01]  /*3980*/  FADD.FTZ R34, R24.reuse, R27 ;  /* 0x0000001b18227221 */ /* 0x050fe20000010000 */
[----:B------:R-:W-:-:S06]  /*3990*/  F2FP.BF16.F32.PACK_AB R153, R24, R79 ;  /* 0x0000004f1899723e */ /* 0x000fcc00000010ff */
        /* <DEDUP_REMOVED lines=8> */
[----:B------:R-:W4:Y:S01]  /*3a20*/  MUFU.EX2 R158, R45 ;  /* 0x0000002d009e7308 */ /* 0x000f220000000800 */
[----:B-1----:R-:W-:-:S07]  /*3a30*/  FADD.FTZ R185, R91, R36 ;  /* 0x000000245bb97221 */ /* 0x002fce0000010000 */
[----:B------:R-:W1:Y:S01]  /*3a40*/  MUFU.EX2 R28, R43 ;  /* 0x0000002b001c7308 */ /* 0x000e620000000800 */
[----:B0-----:R-:W-:-:S07]  /*3a50*/  FADD.FTZ R189, R33, R34 ;  /* 0x0000002221bd7221 */ /* 0x001fce0000010000 */
[----:B------:R-:W0:Y:S01]  /*3a60*/  MUFU.EX2 R159, R159 ;  /* 0x0000009f009f7308 */ /* 0x000e220000000800 */
[C---:B----4-:R-:W-:Y:S01]  /*3a70*/  FADD.FTZ R185, R158.reuse, R185 ;  /* 0x000000b99eb97221 */ /* 0x050fe20000010000 */
[----:B------:R-:W-:-:S06]  /*3a80*/  F2FP.BF16.F32.PACK_AB R158, R158, R91 ;  /* 0x0000005b9e9e723e */ /* 0x000fcc00000010ff */
[----:B------:R-:W-:Y:S01]  /*3a90*/  MUFU.EX2 R188, R188 ;  /* 0x000000bc00bc7308 */ /* 0x000fe20000000800 */
[C---:B-1----:R-:W-:Y:S01]  /*3aa0*/  FADD.FTZ R189, R28.reuse, R189 ;  /* 0x000000bd1cbd7221 */ /* 0x042fe20000010000 */
[----:B------:R-:W-:-:S06]  /*3ab0*/  F2FP.BF16.F32.PACK_AB R157, R28, R33 ;  /* 0x000000211c9d723e */ /* 0x000fcc00000010ff */
[----:B------:R-:W-:Y:S01]  /*3ac0*/  MUFU.EX2 R187, R187 ;  /* 0x000000bb00bb7308 */ /* 0x000fe20000000800 */
[----:B0-----:R-:W-:-:S07]  /*3ad0*/  FADD.FTZ R189, R159, R189 ;  /* 0x000000bd9fbd7221 */ /* 0x001fce0000010000 */
[----:B------:R-:W-:Y:S08]  /*3ae0*/  MUFU.EX2 R184, R184 ;  /* 0x000000b800b87308 */ /* 0x000ff00000000800 */
[----:B------:R-:W0:Y:S08]  /*3af0*/  MUFU.EX2 R186, R186 ;  /* 0x000000ba00ba7308 */ /* 0x000e300000000800 */
[----:B------:R-:W-:Y:S08]  /*3b00*/  MUFU.EX2 R179, R179 ;  /* 0x000000b300b37308 */ /* 0x000ff00000000800 */
[----:B------:R-:W-:Y:S08]  /*3b10*/  MUFU.EX2 R180, R180 ;  /* 0x000000b400b47308 */ /* 0x000ff00000000800 */
[----:B------:R-:W-:Y:S08]  /*3b20*/  MUFU.EX2 R181, R181 ;  /* 0x000000b500b57308 */ /* 0x000ff00000000800 */
[----:B------:R-:W-:Y:S08]  /*3b30*/  MUFU.EX2 R172, R172 ;  /* 0x000000ac00ac7308 */ /* 0x000ff00000000800 */
[----:B------:R-:W-:Y:S08]  /*3b40*/  MUFU.EX2 R173, R173 ;  /* 0x000000ad00ad7308 */ /* 0x000ff00000000800 */
[----:B------:R-:W-:Y:S08]  /*3b50*/  MUFU.EX2 R174, R174 ;  /* 0x000000ae00ae7308 */ /* 0x000ff00000000800 */
[----:B------:R-:W-:Y:S08]  /*3b60*/  MUFU.EX2 R176, R176 ;  /* 0x000000b000b07308 */ /* 0x000ff00000000800 */
[----:B------:R-:W-:Y:S01]  /*3b70*/  MUFU.EX2 R177, R177 ;  /* 0x000000b100b17308 */ /* 0x000fe20000000800 */
[----:B------:R2:W-:Y:S06]  /*3b80*/  BAR.SYNC.DEFER_BLOCKING R72, 0x100 ;  /* 0x000400480000751d */ /* 0x0005ec0000010000 */
[----:B--2---:R-:W-:-:S06]  /*3b90*/  WARPGROUP.ARRIVE ;  /* 0x00000000000079c5 */ /* 0x004fcc0000000000 */
[----:B------:R-:W-:Y:S03]  /*3ba0*/  HGMMA.64x256x16.F32.BF16 R24, R200, gdesc[UR12].tnspB, RZ, !UPT, gsb0 ;  /* 0x43e0000cc8187df0 */ /* 0x000fe6000c0018ff */
[----:B------:R-:W-:Y:S02]  /*3bb0*/  WARPGROUP.DEPBAR.LE gsb0, 0x0 ;  /* 0x00008000000079c5 */ /* 0x000fe40000010000 */
[----:B------:R-:W-:-:S15]  /*3bc0*/  WARPGROUP.ARRIVE ;  /* 0x00000000000079c5 */ /* 0x000fde0000000000 */
[----:B------:R-:W-:-:S08]  /*3bd0*/  NOP ;  /* 0x0000000000007918 */ /* 0x000fd00000000000 */
[----:B------:R-:W-:Y:S01]  /*3be0*/  HGMMA.64x256x16.F32.BF16 R24, R152, gdesc[UR8].tnspB, R24, gsb0 ;  /* 0x43e0000898187df0 */ /* 0x000fe20008001818 */
[----:B------:R-:W-:Y:S01]  /*3bf0*/  UIADD3 UR10, UR4, 0x100, URZ ;  /* 0x00000100040a7890 */ /* 0x000fe2000fffe03f */
[----:B------:R-:W-:Y:S01]  /*3c00*/  UMOV UR11, 0x40000040 ;  /* 0x40000040000b7882 */ /* 0x000fe20000000000 */
[----:B------:R-:W-:Y:S02]  /*3c10*/  WARPGROUP.DEPBAR.LE gsb0, 0x0 ;  /* 0x00008000000079c5 */ /* 0x000fe40000010000 */
[-CC-:B------:R-:W-:Y:S01]  /*3c20*/  FFMA.FTZ R152, R161, R0.reuse, -R178.reuse ;  /* 0x00000000a1987223 */ /* 0x180fe200000108b2 */
[--C-:B------:R-:W-:Y:S01]  /*3c30*/  FFMA.FTZ R153, R162, R0, -R178.reuse ;  /* 0x00000000a2997223 */ /* 0x100fe200000108b2 */
[----:B0-----:R-:W-:Y:S01]  /*3c40*/  F2FP.BF16.F32.PACK_AB R154, R186, R184 ;  /* 0x000000b8ba9a723e */ /* 0x001fe200000010ff */
[-CC-:B------:R-:W-:Y:S01]  /*3c50*/  FFMA.FTZ R161, R168, R0.reuse, -R178.reuse ;  /* 0x00000000a8a17223 */ /* 0x180fe200000108b2 */
[----:B------:R-:W-:Y:S02]  /*3c60*/  FFMA.FTZ R162, R169, R0, -R178 ;  /* 0x00000000a9a27223 */ /* 0x000fe400000108b2 */
[----:B------:R-:W0:Y:S08]  /*3c70*/  MUFU.EX2 R152, R152 ;  /* 0x0000009800987308 */ /* 0x000e300000000800 */
[----:B------:R-:W1:Y:S08]  /*3c80*/  MUFU.EX2 R153, R153 ;  /* 0x0000009900997308 */ /* 0x000e700000000800 */
[----:B------:R-:W-:Y:S01]  /*3c90*/  MUFU.EX2 R161, R161 ;  /* 0x000000a100a17308 */ /* 0x000fe20000000800 */
[C---:B0-----:R-:W-:Y:S01]  /*3ca0*/  F2FP.BF16.F32.PACK_AB R159, R152.reuse, R159 ;  /* 0x0000009f989f723e */ /* 0x041fe200000010ff */
[----:B------:R-:W-:Y:S01]  /*3cb0*/  FADD.FTZ R189, R152, R189 ;  /* 0x000000bd98bd7221 */ /* 0x000fe20000010000 */
[----:B------:R-:W-:-:S02]  /*3cc0*/  F2FP.BF16.F32.PACK_AB R152, R187, R188 ;  /* 0x000000bcbb98723e */ /* 0x000fc400000010ff */
[----:B------:R-:W-:-:S03]  /*3cd0*/  WARPGROUP.ARRIVE ;  /* 0x00000000000079c5 */ /* 0x000fc60000000000 */
[----:B------:R-:W-:Y:S01]  /*3ce0*/  MUFU.EX2 R162, R162 ;  /* 0x000000a200a27308 */ /* 0x000fe20000000800 */
[----:B-1----:R-:W-:Y:S02]  /*3cf0*/  FADD.FTZ R189, R153, R189 ;  /* 0x000000bd99bd7221 */ /* 0x002fe40000010000 */
[----:B------:R-:W-:Y:S01]  /*3d00*/  HGMMA.64x256x16.F32.BF16 R24, R156, gdesc[UR8].tnspB, R24, gsb0 ;  /* 0x43e000089c187df0 */ /* 0x000fe20008001818 */
[----:B------:R-:W-:Y:S01]  /*3d10*/  UIADD3 UR10, UR4, 0x180, URZ ;  /* 0x00000180040a7890 */ /* 0x000fe2000fffe03f */
[----:B------:R-:W-:Y:S01]  /*3d20*/  UMOV UR11, 0x40000040 ;  /* 0x40000040000b7882 */ /* 0x000fe20000000000 */
[----:B------:R-:W-:Y:S02]  /*3d30*/  WARPGROUP.DEPBAR.LE gsb0, 0x0 ;  /* 0x00008000000079c5 */ /* 0x000fe40000010000 */
[-CC-:B------:R-:W-:Y:S01]  /*3d40*/  FFMA.FTZ R156, R163, R0.reuse, -R178.reuse ;  /* 0x00000000a39c7223 */ /* 0x180fe200000108b2 */
[-CC-:B------:R-:W-:Y:S01]  /*3d50*/  FFMA.FTZ R157, R164, R0.reuse, -R178.reuse ;  /* 0x00000000a49d7223 */ /* 0x180fe200000108b2 */
[----:B------:R-:W-:Y:S01]  /*3d60*/  FFMA.FTZ R158, R167, R0, -R178 ;  /* 0x00000000a79e7223 */ /* 0x000fe200000108b2 */
[----:B------:R-:W-:-:S03]  /*3d70*/  FADD.FTZ R159, R188, R185 ;  /* 0x000000b9bc9f7221 */ /* 0x000fc60000010000 */
[----:B------:R-:W0:Y:S01]  /*3d80*/  MUFU.EX2 R156, R156 ;  /* 0x0000009c009c7308 */ /* 0x000e220000000800 */
[----:B------:R-:W-:-:S04]  /*3d90*/  FADD.FTZ R159, R187, R159 ;  /* 0x0000009fbb9f7221 */ /* 0x000fc80000010000 */
[----:B------:R-:W-:-:S03]  /*3da0*/  FADD.FTZ R159, R184, R159 ;  /* 0x0000009fb89f7221 */ /* 0x000fc60000010000 */
[----:B------:R-:W1:Y:S01]  /*3db0*/  MUFU.EX2 R157, R157 ;  /* 0x0000009d009d7308 */ /* 0x000e620000000800 */
[----:B------:R-:W-:-:S07]  /*3dc0*/  FADD.FTZ R159, R186, R159 ;  /* 0x0000009fba9f7221 */ /* 0x000fce0000010000 */
[----:B------:R-:W2:Y:S01]  /*3dd0*/  MUFU.EX2 R158, R158 ;  /* 0x0000009e009e7308 */ /* 0x000ea20000000800 */
[C---:B0-----:R-:W-:Y:S01]  /*3de0*/  F2FP.BF16.F32.PACK_AB R153, R156.reuse, R153 ;  /* 0x000000999c99723e */ /* 0x041fe200000010ff */
[----:B------:R-:W-:Y:S01]  /*3df0*/  FADD.FTZ R189, R156, R189 ;  /* 0x000000bd9cbd7221 */ /* 0x000fe20000010000 */
[----:B------:R-:W-:-:S06]  /*3e00*/  FFMA.FTZ R156, R170, R0, -R178 ;  /* 0x00000000aa9c7223 */ /* 0x000fcc00000108b2 */
[----:B------:R-:W0:Y:S01]  /*3e10*/  MUFU.EX2 R156, R156 ;  /* 0x0000009c009c7308 */ /* 0x000e220000000800 */
[----:B-1----:R-:W-:Y:S01]  /*3e20*/  FADD.FTZ R189, R157, R189 ;  /* 0x000000bd9dbd7221 */ /* 0x002fe20000010000 */
[----:B--2---:R-:W-:-:S03]  /*3e30*/  F2FP.BF16.F32.PACK_AB R155, R158, R157 ;  /* 0x0000009d9e9b723e */ /* 0x004fc600000010ff */
[----:B------:R-:W-:Y:S01]  /*3e40*/  FADD.FTZ R157, R158, R189 ;  /* 0x000000bd9e9d7221 */ /* 0x000fe20000010000 */
[----:B------:R-:W-:-:S06]  /*3e50*/  WARPGROUP.ARRIVE ;  /* 0x00000000000079c5 */ /* 0x000fcc0000000000 */
[----:B------:R-:W-:Y:S01]  /*3e60*/  HGMMA.64x256x16.F32.BF16 R24, R152, gdesc[UR8].tnspB, R24, gsb0 ;  /* 0x43e0000898187df0 */ /* 0x000fe20008001818 */
[----:B------:R-:W-:Y:S01]  /*3e70*/  UIADD3 UR10, UR4, 0x200, URZ ;  /* 0x00000200040a7890 */ /* 0x000fe2000fffe03f */
[----:B------:R-:W-:Y:S01]  /*3e80*/  UMOV UR11, 0x40000040 ;  /* 0x40000040000b7882 */ /* 0x000fe20000000000 */
[----:B------:R-:W-:Y:S01]  /*3e90*/  UIADD3 UR4, UR4, 0x280, URZ ;  /* 0x0000028004047890 */ /* 0x000fe2000fffe03f */
[----:B------:R-:W-:Y:S02]  /*3ea0*/  WARPGROUP.DEPBAR.LE gsb0, 0x0 ;  /* 0x00008000000079c5 */ /* 0x000fe40000010000 */
[--C-:B------:R-:W-:Y:S01]  /*3eb0*/  FFMA.FTZ R153, R166, R0, -R178.reuse ;  /* 0x00000000a6997223 */ /* 0x100fe200000108b2 */
[----:B------:R-:W1:Y:S01]  /*3ec0*/  MUFU.EX2 R152, R183 ;  /* 0x000000b700987308 */ /* 0x000e620000000800 */
[----:B------:R-:W-:Y:S01]  /*3ed0*/  F2FP.BF16.F32.PACK_AB R154, R181, R180 ;  /* 0x000000b4b59a723e */ /* 0x000fe200000010ff */
[----:B------:R-:W-:Y:S01]  /*3ee0*/  FFMA.FTZ R178, R182, R0, -R178 ;  /* 0x00000000b6b27223 */ /* 0x000fe200000108b2 */
[----:B0-----:R-:W-:-:S05]  /*3ef0*/  F2FP.BF16.F32.PACK_AB R155, R156, R162 ;  /* 0x000000a29c9b723e */ /* 0x001fca00000010ff */
[----:B------:R-:W0:Y:S08]  /*3f00*/  MUFU.EX2 R153, R153 ;  /* 0x0000009900997308 */ /* 0x000e300000000800 */
[----:B------:R-:W2:Y:S01]  /*3f10*/  MUFU.EX2 R178, R178 ;  /* 0x000000b200b27308 */ /* 0x000ea20000000800 */
[----:B-1----:R-:W-:Y:S01]  /*3f20*/  FADD.FTZ R159, R152, R159 ;  /* 0x0000009f989f7221 */ /* 0x002fe20000010000 */
[----:B------:R-:W-:-:S03]  /*3f30*/  F2FP.BF16.F32.PACK_AB R152, R179, R152 ;  /* 0x00000098b398723e */ /* 0x000fc600000010ff */
[----:B------:R-:W-:Y:S01]  /*3f40*/  FADD.FTZ R159, R179, R159 ;  /* 0x0000009fb39f7221 */ /* 0x000fe20000010000 */
[----:B0-----:R-:W-:Y:S01]  /*3f50*/  FADD.FTZ R157, R153, R157 ;  /* 0x0000009d999d7221 */ /* 0x001fe20000010000 */
[C---:B------:R-:W-:Y:S02]  /*3f60*/  F2FP.BF16.F32.PACK_AB R153, R161.reuse, R153 ;  /* 0x00000099a199723e */ /* 0x040fe400000010ff */
[----:B------:R-:W-:Y:S01]  /*3f70*/  FADD.FTZ R180, R180, R159 ;  /* 0x0000009fb4b47221 */ /* 0x000fe20000010000 */
[----:B------:R-:W-:Y:S01]  /*3f80*/  FADD.FTZ R157, R161, R157 ;  /* 0x0000009da19d7221 */ /* 0x000fe20000010000 */
[----:B------:R-:W-:Y:S02]  /*3f90*/  WARPGROUP.ARRIVE ;  /* 0x00000000000079c5 */ /* 0x000fe40000000000 */
[----:B------:R-:W-:Y:S01]  /*3fa0*/  FADD.FTZ R181, R181, R180 ;  /* 0x000000b4b5b57221 */ /* 0x000fe20000010000 */
[----:B------:R-:W-:-:S03]  /*3fb0*/  FADD.FTZ R157, R162, R157 ;  /* 0x0000009da29d7221 */ /* 0x000fc60000010000 */
[----:B------:R-:W-:Y:S01]  /*3fc0*/  HGMMA.64x256x16.F32.BF16 R24, R152, gdesc[UR8].tnspB, R24, gsb0 ;  /* 0x43e0000898187df0 */ /* 0x000fe20008001818 */
[----:B------:R-:W-:Y:S01]  /*3fd0*/  FADD.FTZ R156, R156, R157 ;  /* 0x0000009d9c9c7221 */ /* 0x000fe20000010000 */
[----:B------:R-:W-:Y:S01]  /*3fe0*/  UMOV UR10, UR4 ;  /* 0x00000004000a7c82 */ /* 0x000fe20008000000 */
[----:B------:R-:W-:Y:S01]  /*3ff0*/  UMOV UR11, 0x40000040 ;  /* 0x40000040000b7882 */ /* 0x000fe20000000000 */
[----:B------:R-:W-:Y:S02]  /*4000*/  WARPGROUP.DEPBAR.LE gsb0, 0x0 ;  /* 0x00008000000079c5 */ /* 0x000fe40000010000 */
[----:B------:R-:W0:Y:S01]  /*4010*/  MUFU.EX2 R152, R171 ;  /* 0x000000ab00987308 */ /* 0x000e220000000800 */
[----:B------:R-:W-:Y:S02]  /*4020*/  F2FP.BF16.F32.PACK_AB R154, R174, R173 ;  /* 0x000000adae9a723e */ /* 0x000fe400000010ff */
[----:B--2---:R-:W-:-:S05]  /*4030*/  F2FP.BF16.F32.PACK_AB R155, R178, R177 ;  /* 0x000000b1b29b723e */ /* 0x004fca00000010ff */
[----:B------:R-:W1:Y:S01]  /*4040*/  MUFU.EX2 R153, R175 ;  /* 0x000000af00997308 */ /* 0x000e620000000800 */
[----:B0-----:R-:W-:Y:S01]  /*4050*/  FADD.FTZ R157, R152, R181 ;  /* 0x000000b5989d7221 */ /* 0x001fe20000010000 */
[----:B------:R-:W-:-:S03]  /*4060*/  F2FP.BF16.F32.PACK_AB R152, R172, R152 ;  /* 0x00000098ac98723e */ /* 0x000fc600000010ff */
[----:B------:R-:W-:Y:S01]  /*4070*/  FADD.FTZ R172, R172, R157 ;  /* 0x0000009dacac7221 */ /* 0x000fe20000010000 */
[----:B-1----:R-:W-:Y:S01]  /*4080*/  FADD.FTZ R159, R153, R156 ;  /* 0x0000009c999f7221 */ /* 0x002fe20000010000 */
[C---:B------:R-:W-:Y:S02]  /*4090*/  F2FP.BF16.F32.PACK_AB R153, R176.reuse, R153 ;  /* 0x00000099b099723e */ /* 0x040fe400000010ff */
[----:B------:R-:W-:Y:S01]  /*40a0*/  FADD.FTZ R173, R173, R172 ;  /* 0x000000acadad7221 */ /* 0x000fe20000010000 */
[----:B------:R-:W-:Y:S01]  /*40b0*/  FADD.FTZ R176, R176, R159 ;  /* 0x0000009fb0b07221 */ /* 0x000fe20000010000 */
[----:B------:R-:W-:Y:S02]  /*40c0*/  WARPGROUP.ARRIVE ;  /* 0x00000000000079c5 */ /* 0x000fe40000000000 */
[----:B------:R-:W-:Y:S01]  /*40d0*/  FADD.FTZ R200, R174, R173 ;  /* 0x000000adaec87221 */ /* 0x000fe20000010000 */
[----:B------:R-:W-:-:S03]  /*40e0*/  FADD.FTZ R177, R177, R176 ;  /* 0x000000b0b1b17221 */ /* 0x000fc60000010000 */
[----:B------:R-:W-:Y:S01]  /*40f0*/  HGMMA.64x256x16.F32.BF16 R24, R152, gdesc[UR8].tnspB, R24, gsb0 ;  /* 0x43e0000898187df0 */ /* 0x000fe20008001818 */
[----:B------:R-:W-:Y:S02]  /*4100*/  FADD.FTZ R217, R178, R177 ;  /* 0x000000b1b2d97221 */ /* 0x000fe40000010000 */
[----:B------:R-:W-:Y:S02]  /*4110*/  WARPGROUP.DEPBAR.LE gsb0, 0x0 ;  /* 0x00008000000079c5 */ /* 0x000fe40000010000 */
[----:B------:R0:W-:Y:S02]  /*4120*/  @!P1 SYNCS.ARRIVE.TRANS64.RED.A1T0 RZ, [R21+URZ], RZ ;  /* 0x000000ff15ff99a7 */ /* 0x0001e4000810043f */
[----:B0-----:R-:W-:-:S05]  /*4130*/  VIADD R21, R160, 0xfffffffe ;  /* 0xfffffffea0157836 */ /* 0x001fca0000000000 */
[----:B------:R-:W-:-:S13]  /*4140*/  ISETP.GE.AND P2, PT, R21, R22, PT ;  /* 0x000000161500720c */ /* 0x000fda0003f46270 */
[----:B---3--:R-:W-:Y:S05]  /*4150*/  @!P2 BRA `(.L_x_1073) ;  /* 0x0000002000c0a947 */ /* 0x008fea0003800000 */
[----:B------:R-:W-:Y:S02]  /*4160*/  IMAD.MOV.U32 R201, RZ, RZ, R165 ;  /* 0x000000ffffc97224 */ /* 0x000fe400078e00a5 */
[----:B------:R-:W-:-:S07]  /*4170*/  IMAD.MOV.U32 R202, RZ, RZ, R20 ;  /* 0x000000ffffca7224 */ /* 0x000fce00078e0014 */
.L_x_1082:
[----:B------:R-:W-:Y:S01]  /*4180*/  UIADD3 UR36, UR36, 0x1, URZ ;  /* 0x0000000124247890 */ /* 0x000fe2000fffe03f */
[C---:B------:R-:W-:Y:S01]  /*4190*/  ISETP.GT.AND P2, PT, R21.reuse, R22, PT ;  /* 0x000000161500720c */ /* 0x040fe20003f44270 */
[----:B------:R-:W-:Y:S02]  /*41a0*/  VIADD R21, R21, 0xffffffff ;  /* 0xffffffff15157836 */ /* 0x000fe40000000000 */
[----:B------:R-:W-:-:S04]  /*41b0*/  UISETP.NE.AND UP0, UPT, UR36, 0x2, UPT ;  /* 0x000000022400788c */ /* 0x000fc8000bf05270 */
[----:B------:R-:W-:Y:S02]  /*41c0*/  USEL UR4, URZ, 0x1, UP0 ;  /* 0x000000013f047887 */ /* 0x000fe40008000000 */
[----:B------:R-:W-:Y:S02]  /*41d0*/  USEL UR36, UR36, URZ, UP0 ;  /* 0x0000003f24247287 */ /* 0x000fe40008000000 */
[----:B------:R-:W-:Y:S01]  /*41e0*/  ULOP3.LUT UR37, UR37, UR4, URZ, 0x3c, !UPT ;  /* 0x0000000425257292 */ /* 0x000fe2000f8e3c3f */
[----:B0-----:R-:W-:Y:S11]  /*41f0*/  @!P0 BRA `(.L_x_1074) ;  /* 0x0000000000048947 */ /* 0x001ff60003800000 */
[----:B------:R-:W-:Y:S01]  /*4200*/  BPT.TRAP 0x1 ;  /* 0x000000040000795c */ /* 0x000fe20000300000 */
.L_x_1074:
        /* <DEDUP_REMOVED lines=9> */
.L_x_1075:
[----:B-1----:R-:W-:Y:S05]  /*42a0*/  @P3 BRA `(.L_x_1076) ;  /* 0x0000000000083947 */ /* 0x002fea0003800000 */
[----:B------:R-:W1:Y:S02]  /*42b0*/  SYNCS.PHASECHK.TRANS64.TRYWAIT P3, [UR4+0x32430], R0 ;  /* 0x03243000ff0075a7 */ /* 0x000e640008060144 */
[----:B-1----:R-:W-:Y:S05]  /*42c0*/  @!P3 BRA `(.L_x_1077) ;  /* 0x000000e40078b947 */ /* 0x002fea0003800000 */
.L_x_1076:
[----:B------:R-:W-:Y:S01]  /*42d0*/  R2UR UR56, R18 ;  /* 0x00000000123872ca */ /* 0x000fe200000e0000 */
[----:B------:R-:W-:Y:S01]  /*42e0*/  UIMAD UR5, UR36, 0x300, UR60 ;  /* 0x00000300240578a4 */ /* 0x000fe2000f8e023c */
[----:B------:R-:W-:Y:S01]  /*42f0*/  R2UR UR57, R19 ;  /* 0x00000000133972ca */ /* 0x000fe200000e0000 */
[----:B-1----:R-:W-:Y:S01]  /*4300*/  WARPGROUP.ARRIVE ;  /* 0x00000000000079c5 */ /* 0x002fe20000000000 */
[----:B------:R-:W-:-:S04]  /*4310*/  UMOV UR59, 0x40000040 ;  /* 0x40000040003b7882 */ /* 0x000fc80000000000 */
[----:B------:R-:W-:-:S07]  /*4320*/  UMOV UR58, UR5 ;  /* 0x00000005003a7c82 */ /* 0x000fce0008000000 */
[----:B------:R-:W-:Y:S01]  /*4330*/  HGMMA.64x96x16.F32.BF16 R152, gdesc[UR56], RZ, !UPT, gsb0 ;  /* 0x01600000389879f0 */ /* 0x000fe2000c0018ff */
[----:B------:R-:W-:Y:S01]  /*4340*/  R2UR UR56, R16 ;  /* 0x00000000103872ca */ /* 0x000fe200000e0000 */
[----:B------:R-:W-:Y:S01]  /*4350*/  UIADD3 UR58, UR5, 0x2, URZ ;  /* 0x00000002053a7890 */ /* 0x000fe2000fffe03f */
[----:B------:R-:W-:Y:S01]  /*4360*/  R2UR UR57, R17 ;  /* 0x00000000113972ca */ /* 0x000fe200000e0000 */
[----:B------:R-:W-:Y:S01]  /*4370*/  UMOV UR59, 0x40000040 ;  /* 0x40000040003b7882 */ /* 0x000fe20000000000 */
[----:B------:R-:W-:Y:S02]  /*4380*/  WARPGROUP.DEPBAR.LE gsb0, 0x0 ;  /* 0x00008000000079c5 */ /* 0x000fe40000010000 */
[----:B------:R-:W-:-:S09]  /*4390*/  WARPGROUP.ARRIVE ;  /* 0x00000000000079c5 */ /* 0x000fd20000000000 */
[----:B------:R-:W-:Y:S01]  /*43a0*/  HGMMA.64x96x16.F32.BF16 R152, gdesc[UR56], R152, gsb0 ;  /* 0x01600000389879f0 */ /* 0x000fe20008001898 */
        /* <DEDUP_REMOVED lines=13> */
[----:B------:R-:W-:Y:S03]  /*4480*/  HGMMA.64x96x16.F32.BF16 R152, gdesc[UR56], R152, gsb0 ;  /* 0x01600000389879f0 */ /* 0x000fe60008001898 */
[----:B------:R-:W-:Y:S02]  /*4490*/  WARPGROUP.DEPBAR.LE gsb0, 0x0 ;  /* 0x00008000000079c5 */ /* 0x000fe40000010000 */
[----:B------:R-:W-:Y:S05]  /*44a0*/  @!P0 BRA `(.L_x_1078) ;  /* 0x0000000000048947 */ /* 0x000fea0003800000 */
[----:B------:R-:W-:Y:S01]  /*44b0*/  BPT.TRAP 0x1 ;  /* 0x000000040000795c */ /* 0x000fe20000300000 */
.L_x_1078:
[----:B------:R1:W2:Y:S01]  /*44c0*/  SYNCS.PHASECHK.TRANS64.TRYWAIT P3, [UR4+0x32450], R0 ;  /* 0x03245000ff0075a7 */ /* 0x0002a20008060144 */
[----:B------:R-:W-:Y:S05]  /*44d0*/  @!P0 BRA `(.L_x_1079) ;  /* 0x0000000000048947 */ /* 0x000fea0003800000 */
[----:B------:R-:W-:Y:S01]  /*44e0*/  BPT.TRAP 0x1 ;  /* 0x000000040000795c */ /* 0x000fe20000300000 */
.L_x_1079:
[----:B--2---:R-:W-:Y:S05]  /*44f0*/  @P3 BRA `(.L_x_1080) ;  /* 0x0000000000083947 */ /* 0x004fea0003800000 */
[----:B------:R-:W2:Y:S02]  /*4500*/  SYNCS.PHASECHK.TRANS64.TRYWAIT P3, [UR4+0x32450], R0 ;  /* 0x03245000ff0075a7 */ /* 0x000ea40008060144 */
[----:B--2---:R-:W-:Y:S05]  /*4510*/  @!P3 BRA `(.L_x_1081) ;  /* 0x000000e000fcb947 */ /* 0x004fea0003800000 */
.L_x_1080:
[----:B------:R-:W-:Y:S01]  /*4520*/  R2UR UR56, R4 ;  /* 0x00000000043872ca */ /* 0x000fe200000e0000 */
[----:B------:R-:W-:Y:S01]  /*4530*/  UIMAD UR5, UR36, 0xc00, UR7 ;  /* 0x00000c00240578a4 */ /* 0x000fe2000f8e0207 */
[----:B------:R-:W-:Y:S01]  /*4540*/  R2UR UR57, R5 ;  /* 0x00000000053972ca */ /* 0x000fe200000e0000 */
[----:B------:R-:W-:Y:S01]  /*4550*/  WARPGROUP.ARRIVE ;  /* 0x00000000000079c5 */ /* 0x000fe20000000000 */
[----:B------:R-:W-:Y:S01]  /*4560*/  UMOV UR59, 0x40000040 ;  /* 0x40000040003b7882 */ /* 0x000fe20000000000 */
[----:B------:R-:W-:Y:S01]  /*4570*/  UIADD3 UR10, UR5, 0x300, URZ ;  /* 0x00000300050a7890 */ /* 0x000fe2000fffe03f */
[----:B------:R-:W-:Y:S01]  /*4580*/  IMAD.U32 R220, RZ, RZ, UR4 ;  /* 0x00000004ffdc7e24 */ /* 0x000fe2000f8e00ff */
[----:B------:R-:W-:Y:S01]  /*4590*/  UMOV UR11, 0x40000040 ;  /* 0x40000040000b7882 */ /* 0x000fe20000000000 */
[----:B------:R-:W-:Y:S01]  /*45a0*/  UMOV UR58, UR5 ;  /* 0x00000005003a7c82 */ /* 0x000fe20008000000 */
[----:B------:R-:W-:Y:S01]  /*45b0*/  UIADD3 UR14, UR5, 0x302, URZ ;  /* 0x00000302050e7890 */ /* 0x000fe2000fffe03f */
[----:B------:R-:W-:Y:S01]  /*45c0*/  UMOV UR15, 0x40000040 ;  /* 0x40000040000f7882 */ /* 0x000fe20000000000 */
[----:B------:R-:W-:Y:S01]  /*45d0*/  UIADD3 UR18, UR5, 0x304, URZ ;  /* 0x0000030405127890 */ /* 0x000fe2000fffe03f */
[----:B------:R-:W-:-:S03]  /*45e0*/  UMOV UR19, 0x40000040 ;  /* 0x4000004000137882 */ /* 0x000fc60000000000 */
[----:B------:R-:W-:Y:S01]  /*45f0*/  HGMMA.64x96x16.F32.BF16 R152, gdesc[UR56], R152, gsb0 ;  /* 0x01600000389879f0 */ /* 0x000fe20008001898 */
[----:B------:R-:W-:Y:S01]  /*4600*/  R2UR UR56, R6 ;  /* 0x00000000063872ca */ /* 0x000fe200000e0000 */
[----:B------:R-:W-:Y:S01]  /*4610*/  UIADD3 UR58, UR5, 0x2, URZ ;  /* 0x00000002053a7890 */ /* 0x000fe2000fffe03f */
[----:B------:R-:W-:Y:S01]  /*4620*/  R2UR UR57, R7 ;  /* 0x00000000073972ca */ /* 0x000fe200000e0000 */
        /* <DEDUP_REMOVED lines=17> */
[----:B------:R-:W-:Y:S01]  /*4740*/  UIMAD UR4, UR36, 0xc00, UR6 ;  /* 0x00000c00240478a4 */ /* 0x000fe2000f8e0206 */
[----:B------:R-:W-:-:S02]  /*4750*/  WARPGROUP.DEPBAR.LE gsb0, 0x0 ;  /* 0x00008000000079c5 */ /* 0x000fc40000010000 */
[----:B------:R-:W-:-:S06]  /*4760*/  WARPGROUP.ARRIVE ;  /* 0x00000000000079c5 */ /* 0x000fcc0000000000 */
        /* <DEDUP_REMOVED lines=58> */
[----:B012---:R-:W-:-:S04]  /*4b10*/  FMNMX.FTZ R0, R152, R202, !PT ;  /* 0x000000ca98007209 */ /* 0x007fc80007810000 */
        /* <DEDUP_REMOVED lines=23> */
[----:B------:R-:W0:Y:S02]  /*4c90*/  SHFL.BFLY PT, R20, R0, 0x2, 0x1f ;  /* 0x0c401f0000147f89 */ /* 0x000e2400000e0000 */
[----:B0-----:R-:W-:-:S05]  /*4ca0*/  FMNMX.FTZ R20, R0, R20, !PT ;  /* 0x0000001400147209 */ /* 0x001fca0007810000 */
[----:B------:R-:W0:Y:S02]  /*4cb0*/  SHFL.BFLY PT, R0, R20, 0x1, 0x1f ;  /* 0x0c201f0014007f89 */ /* 0x000e2400000e0000 */
[----:B0-----:R-:W-:Y:S02]  /*4cc0*/  FMNMX.FTZ R20, R20, R0, !PT ;  /* 0x0000000014147209 */ /* 0x001fe40007810000 */
[----:B------:R-:W0:Y:S03]  /*4cd0*/  LDC R0, c[0x0][0xa80] ;  /* 0x0002a000ff007b82 */ /* 0x000e260000000800 */
[C---:B------:R-:W-:Y:S01]  /*4ce0*/  FADD.FTZ R218, -R20.reuse, R202 ;  /* 0x000000ca14da7221 */ /* 0x040fe20000010100 */
[----:B0-----:R-:W-:-:S03]  /*4cf0*/  FMUL.FTZ R203, R20, R0 ;  /* 0x0000000014cb7220 */ /* 0x001fc60000410000 */
[-C--:B------:R-:W-:Y:S01]  /*4d00*/  FMUL.FTZ R218, R218, R0.reuse ;  /* 0x00000000dada7220 */ /* 0x080fe20000410000 */
[-CC-:B------:R-:W-:Y:S01]  /*4d10*/  FFMA.FTZ R152, R152, R0.reuse, -R203.reuse ;  /* 0x0000000098987223 */ /* 0x180fe200000108cb */
[-CC-:B------:R-:W-:Y:S01]  /*4d20*/  FFMA.FTZ R153, R153, R0.reuse, -R203.reuse ;  /* 0x0000000099997223 */ /* 0x180fe200000108cb */
[----:B------:R-:W-:-:S03]  /*4d30*/  FFMA.FTZ R202, R157, R0, -R203 ;  /* 0x000000009dca7223 */ /* 0x000fc600000108cb */
        /* <DEDUP_REMOVED lines=8> */
[----:B------:R-:W0:Y:S01]  /*4dc0*/  MUFU.EX2 R152, R152 ;  /* 0x0000009800987308 */ /* 0x000e220000000800 */
[-CC-:B------:R-:W-:Y:S01]  /*4dd0*/  FFMA.FTZ R172, R172, R0.reuse, -R203.reuse ;  /* 0x00000000acac7223 */ /* 0x180fe200000108cb */
[-CC-:B------:R-:W-:Y:S01]  /*4de0*/  FFMA.FTZ R173, R173, R0.reuse, -R203.reuse ;  /* 0x00000000adad7223 */ /* 0x180fe200000108cb */
[-CC-:B------:R-:W-:Y:S01]  /*4df0*/  FFMA.FTZ R176, R176, R0.reuse, -R203.reuse ;  /* 0x00000000b0b07223 */ /* 0x180fe200000108cb */
[-CC-:B------:R-:W-:Y:S01]  /*4e00*/  FFMA.FTZ R177, R177, R0.reuse, -R203.reuse ;  /* 0x00000000b1b17223 */ /* 0x180fe200000108cb */
[-CC-:B------:R-:W-:Y:S01]  /*4e10*/  FFMA.FTZ R180, R180, R0.reuse, -R203.reuse ;  /* 0x00000000b4b47223 */ /* 0x180fe200000108cb */
[-CC-:B------:R-:W-:Y:S01]  /*4e20*/  FFMA.FTZ R181, R181, R0.reuse, -R203.reuse ;  /* 0x00000000b5b57223 */ /* 0x180fe200000108cb */
[-CC-:B------:R-:W-:Y:S01]  /*4e30*/  FFMA.FTZ R184, R184, R0.reuse, -R203.reuse ;  /* 0x00000000b8b87223 */ /* 0x180fe200000108cb */
[----:B------:R-:W1:Y:S01]  /*4e40*/  MUFU.EX2 R153, R153 ;  /* 0x0000009900997308 */ /* 0x000e620000000800 */
[-CC-:B------:R-:W-:Y:S01]  /*4e50*/  FFMA.FTZ R185, R185, R0.reuse, -R203.reuse ;  /* 0x00000000b9b97223 */ /* 0x180fe200000108cb */
[-CC-:B------:R-:W-:Y:S01]  /*4e60*/  FFMA.FTZ R188, R188, R0.reuse, -R203.reuse ;  /* 0x00000000bcbc7223 */ /* 0x180fe200000108cb */
[-CC-:B------:R-:W-:Y:S01]  /*4e70*/  FFMA.FTZ R189, R189, R0.reuse, -R203.reuse ;  /* 0x00000000bdbd7223 */ /* 0x180fe200000108cb */
[-CC-:B------:R-:W-:Y:S01]  /*4e80*/  FFMA.FTZ R192, R192, R0.reuse, -R203.reuse ;  /* 0x00000000c0c07223 */ /* 0x180fe200000108cb */
[-CC-:B------:R-:W-:Y:S01]  /*4e90*/  FFMA.FTZ R193, R193, R0.reuse, -R203.reuse ;  /* 0x00000000c1c17223 */ /* 0x180fe200000108cb */
[-CC-:B------:R-:W-:Y:S01]  /*4ea0*/  FFMA.FTZ R196, R196, R0.reuse, -R203.reuse ;  /* 0x00000000c4c47223 */ /* 0x180fe200000108cb */
[----:B------:R-:W-:Y:S01]  /*4eb0*/  FFMA.FTZ R197, R197, R0, -R203 ;  /* 0x00000000c5c57223 */ /* 0x000fe200000108cb */
[----:B------:R-:W2:Y:S01]  /*4ec0*/  MUFU.EX2 R156, R156 ;  /* 0x0000009c009c7308 */ /* 0x000ea20000000800 */
[----:B0-----:R-:W-:Y:S01]  /*4ed0*/  FFMA.FTZ R165, R218, R200, R152 ;  /* 0x000000c8daa57223 */ /* 0x001fe20000010098 */
[----:B------:R-:W0:Y:S01]  /*4ee0*/  S2R R203, SR_TID.X ;  /* 0x0000000000cb7919 */ /* 0x000e220000002100 */
[-C--:B------:R-:W-:Y:S01]  /*4ef0*/  FMUL.FTZ R24, R24, R218.reuse ;  /* 0x000000da18187220 */ /* 0x080fe20000410000 */
[-C--:B------:R-:W-:Y:S01]  /*4f00*/  FMUL.FTZ R25, R25, R218.reuse ;  /* 0x000000da19197220 */ /* 0x080fe20000410000 */
[-C--:B------:R-:W-:Y:S01]  /*4f10*/  FMUL.FTZ R28, R28, R218.reuse ;  /* 0x000000da1c1c7220 */ /* 0x080fe20000410000 */
[-C--:B------:R-:W-:Y:S01]  /*4f20*/  FMUL.FTZ R29, R29, R218.reuse ;  /* 0x000000da1d1d7220 */ /* 0x080fe20000410000 */
[----:B------:R-:W-:Y:S01]  /*4f30*/  FMUL.FTZ R32, R32, R218 ;  /* 0x000000da20207220 */ /* 0x000fe20000410000 */
[----:B------:R-:W3:Y:S01]  /*4f40*/  MUFU.EX2 R202, R202 ;  /* 0x000000ca00ca7308 */ /* 0x000ee20000000800 */
[C---:B-1----:R-:W-:Y:S01]  /*4f50*/  FADD.FTZ R165, R153.reuse, R165 ;  /* 0x000000a599a57221 */ /* 0x042fe20000010000 */
[----:B------:R-:W-:Y:S01]  /*4f60*/  F2FP.BF16.F32.PACK_AB R200, R153, R152 ;  /* 0x0000009899c8723e */ /* 0x000fe200000010ff */
[-C--:B------:R-:W-:Y:S01]  /*4f70*/  FMUL.FTZ R33, R33, R218.reuse ;  /* 0x000000da21217220 */ /* 0x080fe20000410000 */
[----:B------:R-:W-:Y:S01]  /*4f80*/  FMNMX.FTZ R153, R154, R201, !PT ;  /* 0x000000c99a997209 */ /* 0x000fe20007810000 */
[-C--:B------:R-:W-:Y:S01]  /*4f90*/  FMUL.FTZ R36, R36, R218.reuse ;  /* 0x000000da24247220 */ /* 0x080fe20000410000 */
[-C--:B------:R-:W-:Y:S01]  /*4fa0*/  FMUL.FTZ R37, R37, R218.reuse ;  /* 0x000000da25257220 */ /* 0x080fe20000410000 */
[-C--:B------:R-:W-:Y:S01]  /*4fb0*/  FMUL.FTZ R40, R40, R218.reuse ;  /* 0x000000da28287220 */ /* 0x080fe20000410000 */
[----:B------:R-:W-:Y:S01]  /*4fc0*/  FMNMX.FTZ R153, R155, R153, !PT ;  /* 0x000000999b997209 */ /* 0x000fe20007810000 */
[----:B--2---:R-:W-:Y:S01]  /*4fd0*/  FADD.FTZ R152, R156, R165 ;  /* 0x000000a59c987221 */ /* 0x004fe20000010000 */
[-C--:B------:R-:W-:Y:S01]  /*4fe0*/  FMUL.FTZ R41, R41, R218.reuse ;  /* 0x000000da29297220 */ /* 0x080fe20000410000 */
[-C--:B------:R-:W-:Y:S01]  /*4ff0*/  FMUL.FTZ R44, R44, R218.reuse ;  /* 0x000000da2c2c7220 */ /* 0x080fe20000410000 */
[----:B------:R-:W-:Y:S01]  /*5000*/  FMNMX.FTZ R153, R158, R153, !PT ;  /* 0x000000999e997209 */ /* 0x000fe20007810000 */
[-C--:B------:R-:W-:Y:S01]  /*5010*/  FMUL.FTZ R45, R45, R218.reuse ;  /* 0x000000da2d2d7220 */ /* 0x080fe20000410000 */
[-C--:B------:R-:W-:Y:S01]  /*5020*/  FMUL.FTZ R48, R48, R218.reuse ;  /* 0x000000da30307220 */ /* 0x080fe20000410000 */
[----:B------:R-:W-:Y:S01]  /*5030*/  FMUL.FTZ R49, R49, R218 ;  /* 0x000000da31317220 */ /* 0x000fe20000410000 */
[----:B------:R-:W-:Y:S01]  /*5040*/  FMNMX.FTZ R153, R159, R153, !PT ;  /* 0x000000999f997209 */ /* 0x000fe20007810000 */
[C---:B---3--:R-:W-:Y:S01]  /*5050*/  FADD.FTZ R152, R202.reuse, R152 ;  /* 0x00000098ca987221 */ /* 0x048fe20000010000 */
[----:B------:R-:W-:Y:S01]  /*5060*/  F2FP.BF16.F32.PACK_AB R202, R202, R156 ;  /* 0x0000009ccaca723e */ /* 0x000fe200000010ff */
[-C--:B------:R-:W-:Y:S01]  /*5070*/  FMUL.FTZ R52, R52, R218.reuse ;  /* 0x000000da34347220 */ /* 0x080fe20000410000 */
[----:B------:R-:W-:Y:S01]  /*5080*/  FMNMX.FTZ R153, R162, R153, !PT ;  /* 0x00000099a2997209 */ /* 0x000fe20007810000 */
[-C--:B------:R-:W-:Y:S01]  /*5090*/  FMUL.FTZ R53, R53, R218.reuse ;  /* 0x000000da35357220 */ /* 0x080fe20000410000 */
[-C--:B------:R-:W-:Y:S01]  /*50a0*/  FMUL.FTZ R56, R56, R218.reuse ;  /* 0x000000da38387220 */ /* 0x080fe20000410000 */
[-C--:B------:R-:W-:Y:S01]  /*50b0*/  FMUL.FTZ R57, R57, R218.reuse ;  /* 0x000000da39397220 */ /* 0x080fe20000410000 */
[----:B------:R-:W-:Y:S01]  /*50c0*/  FMNMX.FTZ R153, R163, R153, !PT ;  /* 0x00000099a3997209 */ /* 0x000fe20007810000 */
[-C--:B------:R-:W-:Y:S01]  /*50d0*/  FMUL.FTZ R60, R60, R218.reuse ;  /* 0x000000da3c3c7220 */ /* 0x080fe20000410000 */
[----:B0-----:R-:W-:Y:S01]  /*50e0*/  SHF.R.U32.HI R203, RZ, 0x7, R203 ;  /* 0x00000007ffcb7819 */ /* 0x001fe200000116cb */
        /* <DEDUP_REMOVED lines=59> */
[----:B------:R-:W-:Y:S01]  /*54a0*/  FMUL.FTZ R149, R149, R218 ;  /* 0x000000da95957220 */ /* 0x000fe20000410000 */
[----:B------:R-:W-:Y:S01]  /*54b0*/  IADD3 R218, -R203, 0xb, RZ ;  /* 0x0000000bcbda7810 */ /* 0x000fe20007ffe1ff */
[----:B------:R-:W-:Y:S01]  /*54c0*/  MUFU.EX2 R164, R164 ;  /* 0x000000a400a47308 */ /* 0x000fe20000000800 */
[----:B------:R-:W-:-:S04]  /*54d0*/  FMNMX.FTZ R153, R195, R153, !PT ;  /* 0x00000099c3997209 */ /* 0x000fc80007810000 */
[----:B------:R-:W-:-:S03]  /*54e0*/  FMNMX.FTZ R153, R198, R153, !PT ;  /* 0x00000099c6997209 */ /* 0x000fc60007810000 */
[----:B------:R-:W-:Y:S01]  /*54f0*/  MUFU.EX2 R157, R157 ;  /* 0x0000009d009d7308 */ /* 0x000fe20000000800 */
[----:B------:R-:W-:-:S05]  /*5500*/  FMNMX.FTZ R153, R199, R153, !PT ;  /* 0x00000099c7997209 */ /* 0x000fca0007810000 */
[----:B------:R-:W0:Y:S02]  /*5510*/  SHFL.BFLY PT, R156, R153, 0x2, 0x1f ;  /* 0x0c401f00999c7f89 */ /* 0x000e2400000e0000 */
[----:B------:R-:W-:Y:S08]  /*5520*/  MUFU.EX2 R168, R168 ;  /* 0x000000a800a87308 */ /* 0x000ff00000000800 */
[----:B------:R-:W-:Y:S08]  /*5530*/  MUFU.EX2 R172, R172 ;  /* 0x000000ac00ac7308 */ /* 0x000ff00000000800 */
[----:B------:R-:W-:Y:S01]  /*5540*/  MUFU.EX2 R173, R173 ;  /* 0x000000ad00ad7308 */ /* 0x000fe20000000800 */
[----:B0-----:R-:W-:-:S07]  /*5550*/  FMNMX.FTZ R156, R153, R156, !PT ;  /* 0x0000009c999c7209 */ /* 0x001fce0007810000 */
[----:B------:R-:W-:Y:S01]  /*5560*/  MUFU.EX2 R176, R176 ;  /* 0x000000b000b07308 */ /* 0x000fe20000000800 */
[----:B------:R-:W0:Y:S07]  /*5570*/  SHFL.BFLY PT, R165, R156, 0x1, 0x1f ;  /* 0x0c201f009ca57f89 */ /* 0x000e2e00000e0000 */
[----:B------:R-:W-:Y:S08]  /*5580*/  MUFU.EX2 R177, R177 ;  /* 0x000000b100b17308 */ /* 0x000ff00000000800 */
[----:B------:R-:W-:Y:S08]  /*5590*/  MUFU.EX2 R180, R180 ;  /* 0x000000b400b47308 */ /* 0x000ff00000000800 */
[----:B------:R-:W-:Y:S01]  /*55a0*/  MUFU.EX2 R181, R181 ;  /* 0x000000b500b57308 */ /* 0x000fe20000000800 */
[----:B0-----:R-:W-:Y:S01]  /*55b0*/  FMNMX.FTZ R165, R156, R165, !PT ;  /* 0x000000a59ca57209 */ /* 0x001fe20007810000 */
[----:B------:R-:W-:-:S02]  /*55c0*/  @!P1 VIADD R156, R220, 0x32440 ;  /* 0x00032440dc9c9836 */ /* 0x000fc40000000000 */
[----:B------:R-:W-:Y:S02]  /*55d0*/  @!P1 VIADD R220, R220, 0x32460 ;  /* 0x00032460dcdc9836 */ /* 0x000fe40000000000 */
[CC--:B------:R-:W-:Y:S01]  /*55e0*/  FMUL.FTZ R229, R165.reuse, R0.reuse ;  /* 0x00000000a5e57220 */ /* 0x0c0fe20000410000 */
[----:B------:R-:W-:Y:S01]  /*55f0*/  @!P1 PRMT R156, RZ, 0x654, R156 ;  /* 0x00000654ff9c9816 */ /* 0x000fe2000000009c */
[----:B------:R-:W-:Y:S01]  /*5600*/  FADD.FTZ R153, -R165, R201 ;  /* 0x000000c9a5997221 */ /* 0x000fe20000010100 */
[----:B------:R0:W-:Y:S06]  /*5610*/  BAR.ARV R218, 0x100 ;  /* 0x000400da0000751d */ /* 0x0001ec0000002000 */
[-CC-:B------:R-:W-:Y:S01]  /*5620*/  FFMA.FTZ R155, R155, R0.reuse, -R229.reuse ;  /* 0x000000009b9b7223 */ /* 0x180fe200000108e5 */
[----:B------:R1:W-:Y:S01]  /*5630*/  @!P1 SYNCS.ARRIVE.TRANS64.RED.A1T0 RZ, [R156+URZ], RZ ;  /* 0x000000ff9cff99a7 */ /* 0x0003e2000810043f */
        /* <DEDUP_REMOVED lines=8> */
[----:B------:R-:W-:Y:S01]  /*56c0*/  FFMA.FTZ R199, R199, R0, -R229 ;  /* 0x00000000c7c77223 */ /* 0x000fe200000108e5 */
[----:B------:R-:W-:-:S03]  /*56d0*/  @!P1 PRMT R220, RZ, 0x654, R220 ;  /* 0x00000654ffdc9816 */ /* 0x000fc600000000dc */
[----:B-1----:R1:W-:Y:S08]  /*56e0*/  MUFU.EX2 R156, R155 ;  /* 0x0000009b009c7308 */ /* 0x0023f00000000800 */
[----:B------:R-:W2:Y:S01]  /*56f0*/  MUFU.EX2 R153, R153 ;  /* 0x0000009900997308 */ /* 0x000ea20000000800 */
[----:B-1----:R-:W-:-:S05]  /*5700*/  VIADD R155, R203, 0x8 ;  /* 0x00000008cb9b7836 */ /* 0x002fca0000000000 */
[----:B------:R1:W-:Y:S06]  /*5710*/  BAR.SYNC.DEFER_BLOCKING R155, 0x100 ;  /* 0x0004009b0000751d */ /* 0x0003ec0000010000 */
[----:B------:R-:W3:Y:S01]  /*5720*/  MUFU.EX2 R154, R154 ;  /* 0x0000009a009a7308 */ /* 0x000ee20000000800 */
[-C--:B--2---:R-:W-:Y:S01]  /*5730*/  FMUL.FTZ R26, R26, R153.reuse ;  /* 0x000000991a1a7220 */ /* 0x084fe20000410000 */
[-C--:B------:R-:W-:Y:S01]  /*5740*/  FMUL.FTZ R27, R27, R153.reuse ;  /* 0x000000991b1b7220 */ /* 0x080fe20000410000 */
[----:B------:R-:W-:-:S05]  /*5750*/  FMUL.FTZ R30, R30, R153 ;  /* 0x000000991e1e7220 */ /* 0x000fca0000410000 */
        /* <DEDUP_REMOVED lines=63> */
[----:B---3--:R-:W-:Y:S01]  /*5b50*/  F2FP.BF16.F32.PACK_AB R201, R156, R154 ;  /* 0x0000009a9cc9723e */ /* 0x008fe200000010ff */
[----:B-1----:R1:W3:Y:S01]  /*5b60*/  MUFU.EX2 R155, R160 ;  /* 0x000000a0009b7308 */ /* 0x0022e20000000800 */
[----:B--2---:R-:W-:Y:S01]  /*5b70*/  F2FP.BF16.F32.PACK_AB R203, R159, R158 ;  /* 0x0000009e9fcb723e */ /* 0x004fe200000010ff */
[----:B------:R-:W-:Y:S01]  /*5b80*/  FFMA.FTZ R217, R153, R217, R154 ;  /* 0x000000d999d97223 */ /* 0x000fe2000001009a */
[----:B------:R-:W-:-:S02]  /*5b90*/  F2FP.BF16.F32.PACK_AB R154, R157, R164 ;  /* 0x000000a49d9a723e */ /* 0x000fc400000010ff */
[----:B------:R-:W-:Y:S01]  /*5ba0*/  WARPGROUP.ARRIVE ;  /* 0x00000000000079c5 */ /* 0x000fe20000000000 */
[----:B------:R-:W-:Y:S02]  /*5bb0*/  FADD.FTZ R217, R156, R217 ;  /* 0x000000d99cd97221 */ /* 0x000fe40000010000 */
[----:B------:R-:W-:Y:S01]  /*5bc0*/  MUFU.EX2 R185, R185 ;  /* 0x000000b900b97308 */ /* 0x000fe20000000800 */
[----:B-1----:R-:W-:Y:S01]  /*5bd0*/  FFMA.FTZ R160, R163, R0, -R229 ;  /* 0x00000000a3a07223 */ /* 0x002fe200000108e5 */
[----:B------:R-:W-:Y:S01]  /*5be0*/  FADD.FTZ R217, R158, R217 ;  /* 0x000000d99ed97221 */ /* 0x000fe20000010000 */
[----:B------:R-:W-:Y:S01]  /*5bf0*/  HGMMA.64x256x16.F32.BF16 R24, R200, gdesc[UR8].tnspB, R24, gsb0 ;  /* 0x43e00008c8187df0 */ /* 0x000fe20008001818 */
[----:B------:R-:W-:Y:S01]  /*5c00*/  UIADD3 UR10, UR4, 0x80, URZ ;  /* 0x00000080040a7890 */ /* 0x000fe2000fffe03f */
[----:B------:R-:W-:Y:S01]  /*5c10*/  F2FP.BF16.F32.PACK_AB R158, R173, R172 ;  /* 0x000000acad9e723e */ /* 0x000fe200000010ff */
[----:B------:R-:W-:Y:S01]  /*5c20*/  UMOV UR11, 0x40000040 ;  /* 0x40000040000b7882 */ /* 0x000fe20000000000 */
[----:B------:R-:W-:Y:S01]  /*5c30*/  FADD.FTZ R217, R159, R217 ;  /* 0x000000d99fd97221 */ /* 0x000fe20000010000 */
[----:B------:R-:W-:Y:S01]  /*5c40*/  MUFU.EX2 R160, R160 ;  /* 0x000000a000a07308 */ /* 0x000fe20000000800 */
[----:B---3--:R-:W-:-:S07]  /*5c50*/  FADD.FTZ R152, R155, R152 ;  /* 0x000000989b987221 */ /* 0x008fce0000010000 */
[----:B------:R-:W-:Y:S08]  /*5c60*/  MUFU.EX2 R188, R188 ;  /* 0x000000bc00bc7308 */ /* 0x000ff00000000800 */
        /* <DEDUP_REMOVED lines=9> */
[----:B------:R-:W-:-:S07]  /*5d00*/  WARPGROUP.DEPBAR.LE gsb0, 0x0 ;  /* 0x00008000000079c5 */ /* 0x000fce0000010000 */
[----:B------:R1:W2:Y:S01]  /*5d10*/  MUFU.EX2 R201, R161 ;  /* 0x000000a100c97308 */ /* 0x0002a20000000800 */
[-CC-:B------:R-:W-:Y:S01]  /*5d20*/  FFMA.FTZ R200, R162, R0.reuse, -R229.reuse ;  /* 0x00000000a2c87223 */ /* 0x180fe200000108e5 */
[-CC-:B------:R-:W-:Y:S01]  /*5d30*/  FFMA.FTZ R162, R167, R0.reuse, -R229.reuse ;  /* 0x00000000a7a27223 */ /* 0x180fe200000108e5 */
[-CC-:B------:R-:W-:Y:S01]  /*5d40*/  FFMA.FTZ R167, R170, R0.reuse, -R229.reuse ;  /* 0x00000000aaa77223 */ /* 0x180fe200000108e5 */
[----:B------:R-:W-:Y:S01]  /*5d50*/  FFMA.FTZ R170, R175, R0, -R229 ;  /* 0x00000000afaa7223 */ /* 0x000fe200000108e5 */
[----:B------:R-:W-:-:S03]  /*5d60*/  IMAD.MOV.U32 R202, RZ, RZ, R20 ;  /* 0x000000ffffca7224 */ /* 0x000fc600078e0014 */
[----:B------:R-:W3:Y:S01]  /*5d70*/  MUFU.EX2 R200, R200 ;  /* 0x000000c800c87308 */ /* 0x000ee20000000800 */
[-CC-:B-1----:R-:W-:Y:S01]  /*5d80*/  FFMA.FTZ R161, R166, R0.reuse, -R229.reuse ;  /* 0x00000000a6a17223 */ /* 0x182fe200000108e5 */
[----:B------:R-:W-:-:S06]  /*5d90*/  FFMA.FTZ R166, R174, R0, -R229 ;  /* 0x00000000aea67223 */ /* 0x000fcc00000108e5 */
[----:B------:R-:W1:Y:S01]  /*5da0*/  MUFU.EX2 R161, R161 ;  /* 0x000000a100a17308 */ /* 0x000e620000000800 */
[C---:B--2---:R-:W-:Y:S01]  /*5db0*/  FADD.FTZ R163, R201.reuse, R152 ;  /* 0x00000098c9a37221 */ /* 0x044fe20000010000 */
[----:B------:R-:W-:Y:S01]  /*5dc0*/  F2FP.BF16.F32.PACK_AB R152, R201, R155 ;  /* 0x0000009bc998723e */ /* 0x000fe200000010ff */
[----:B------:R-:W-:-:S05]  /*5dd0*/  IMAD.MOV.U32 R201, RZ, RZ, R165 ;  /* 0x000000ffffc97224 */ /* 0x000fca00078e00a5 */
[----:B------:R-:W2:Y:S01]  /*5de0*/  MUFU.EX2 R162, R162 ;  /* 0x000000a200a27308 */ /* 0x000ea20000000800 */
[----:B---3--:R-:W-:Y:S01]  /*5df0*/  F2FP.BF16.F32.PACK_AB R153, R160, R200 ;  /* 0x000000c8a099723e */ /* 0x008fe200000010ff */
[----:B------:R-:W-:-:S04]  /*5e00*/  FADD.FTZ R200, R200, R217 ;  /* 0x000000d9c8c87221 */ /* 0x000fc80000010000 */
[----:B------:R-:W-:Y:S01]  /*5e10*/  FADD.FTZ R200, R160, R200 ;  /* 0x000000c8a0c87221 */ /* 0x000fe20000010000 */
[----:B------:R-:W-:Y:S01]  /*5e20*/  FFMA.FTZ R160, R186, R0, -R229 ;  /* 0x00000000baa07223 */ /* 0x000fe200000108e5 */
[----:B------:R-:W3:Y:S02]  /*5e30*/  MUFU.EX2 R167, R167 ;  /* 0x000000a700a77308 */ /* 0x000ee40000000800 */
[----:B-1----:R-:W-:-:S06]  /*5e40*/  FADD.FTZ R200, R161, R200 ;  /* 0x000000c8a1c87221 */ /* 0x002fcc0000010000 */
[----:B------:R-:W-:Y:S01]  /*5e50*/  MUFU.EX2 R166, R166 ;  /* 0x000000a600a67308 */ /* 0x000fe20000000800 */
[C---:B--2---:R-:W-:Y:S01]  /*5e60*/  F2FP.BF16.F32.PACK_AB R155, R162.reuse, R161 ;  /* 0x000000a1a29b723e */ /* 0x044fe200000010ff */
[----:B------:R-:W-:Y:S01]  /*5e70*/  FFMA.FTZ R161, R187, R0, -R229 ;  /* 0x00000000bba17223 */ /* 0x000fe200000108e5 */
[----:B------:R-:W-:Y:S02]  /*5e80*/  FADD.FTZ R162, R162, R200 ;  /* 0x000000c8a2a27221 */ /* 0x000fe40000010000 */
[----:B------:R-:W-:-:S03]  /*5e90*/  WARPGROUP.ARRIVE ;  /* 0x00000000000079c5 */ /* 0x000fc60000000000 */
[----:B------:R-:W1:Y:S01]  /*5ea0*/  MUFU.EX2 R170, R170 ;  /* 0x000000aa00aa7308 */ /* 0x000e620000000800 */
[----:B---3--:R-:W-:Y:S02]  /*5eb0*/  FADD.FTZ R162, R167, R162 ;  /* 0x000000a2a7a27221 */ /* 0x008fe40000010000 */
[----:B------:R-:W-:Y:S01]  /*5ec0*/  HGMMA.64x256x16.F32.BF16 R24, R152, gdesc[UR8].tnspB, R24, gsb0 ;  /* 0x43e0000898187df0 */ /* 0x000fe20008001818 */
[----:B------:R-:W-:Y:S01]  /*5ed0*/  UIADD3 UR10, UR4, 0x100, URZ ;  /* 0x00000100040a7890 */ /* 0x000fe2000fffe03f */
[----:B------:R-:W-:-:S03]  /*5ee0*/  UMOV UR11, 0x40000040 ;  /* 0x40000040000b7882 */ /* 0x000fc60000000000 */
[----:B------:R-:W-:Y:S08]  /*5ef0*/  MUFU.EX2 R160, R160 ;  /* 0x000000a000a07308 */ /* 0x000ff00000000800 */
[----:B------:R-:W-:Y:S01]  /*5f00*/  MUFU.EX2 R161, R161 ;  /* 0x000000a100a17308 */ /* 0x000fe20000000800 */
[----:B-1----:R-:W-:Y:S01]  /*5f10*/  F2FP.BF16.F32.PACK_AB R159, R170, R166 ;  /* 0x000000a6aa9f723e */ /* 0x002fe200000010ff */
[----:B------:R-:W-:-:S06]  /*5f20*/  WARPGROUP.DEPBAR.LE gsb0, 0x0 ;  /* 0x00008000000079c5 */ /* 0x000fcc0000010000 */
[----:B------:R1:W2:Y:S01]  /*5f30*/  MUFU.EX2 R152, R169 ;  /* 0x000000a900987308 */ /* 0x0002a20000000800 */
[----:B------:R-:W-:Y:S01]  /*5f40*/  FADD.FTZ R153, R164, R163 ;  /* 0x000000a3a4997221 */ /* 0x000fe20000010000 */
[----:B------:R-:W-:Y:S01]  /*5f50*/  F2FP.BF16.F32.PACK_AB R154, R181, R180 ;  /* 0x000000b4b59a723e */ /* 0x000fe200000010ff */
[-CC-:B------:R-:W-:Y:S01]  /*5f60*/  FFMA.FTZ R163, R190, R0.reuse, -R229.reuse ;  /* 0x00000000bea37223 */ /* 0x180fe200000108e5 */
[-C--:B------:R-:W-:Y:S01]  /*5f70*/  FFMA.FTZ R164, R191, R0.reuse, -R229 ;  /* 0x00000000bfa47223 */ /* 0x080fe200000108e5 */
[----:B------:R-:W-:Y:S01]  /*5f80*/  FADD.FTZ R153, R157, R153 ;  /* 0x000000999d997221 */ /* 0x000fe20000010000 */
[----:B-1----:R-:W-:-:S03]  /*5f90*/  FFMA.FTZ R169, R171, R0, -R229 ;  /* 0x00000000aba97223 */ /* 0x002fc600000108e5 */
[----:B------:R-:W-:Y:S01]  /*5fa0*/  FADD.FTZ R153, R168, R153 ;  /* 0x00000099a8997221 */ /* 0x000fe20000010000 */
[----:B------:R-:W-:Y:S01]  /*5fb0*/  MUFU.EX2 R163, R163 ;  /* 0x000000a300a37308 */ /* 0x000fe20000000800 */
[C---:B--2---:R-:W-:Y:S02]  /*5fc0*/  F2FP.BF16.F32.PACK_AB R156, R152.reuse, R168 ;  /* 0x000000a8989c723e */ /* 0x044fe400000010ff */
[----:B------:R-:W-:-:S05]  /*5fd0*/  FADD.FTZ R153, R152, R153 ;  /* 0x0000009998997221 */ /* 0x000fca0000010000 */
[----:B------:R-:W1:Y:S01]  /*5fe0*/  MUFU.EX2 R169, R169 ;  /* 0x000000a900a97308 */ /* 0x000e620000000800 */
[----:B------:R-:W-:Y:S01]  /*5ff0*/  F2FP.BF16.F32.PACK_AB R152, R177, R176 ;  /* 0x000000b0b198723e */ /* 0x000fe200000010ff */
[----:B------:R-:W-:-:S04]  /*6000*/  FADD.FTZ R172, R172, R153 ;  /* 0x00000099acac7221 */ /* 0x000fc80000010000 */
[----:B------:R-:W-:Y:S02]  /*6010*/  FADD.FTZ R172, R173, R172 ;  /* 0x000000acadac7221 */ /* 0x000fe40000010000 */
[----:B------:R-:W-:Y:S02]  /*6020*/  MUFU.EX2 R164, R164 ;  /* 0x000000a400a47308 */ /* 0x000fe40000000800 */
[----:B------:R-:W-:-:S04]  /*6030*/  FADD.FTZ R172, R176, R172 ;  /* 0x000000acb0ac7221 */ /* 0x000fc80000010000 */
[----:B------:R-:W-:Y:S01]  /*6040*/  FADD.FTZ R172, R177, R172 ;  /* 0x000000acb1ac7221 */ /* 0x000fe20000010000 */
[C---:B-1----:R-:W-:Y:S01]  /*6050*/  F2FP.BF16.F32.PACK_AB R157, R169.reuse, R167 ;  /* 0x000000a7a99d723e */ /* 0x042fe200000010ff */
[----:B------:R-:W-:Y:S02]  /*6060*/  FADD.FTZ R162, R169, R162 ;  /* 0x000000a2a9a27221 */ /* 0x000fe40000010000 */
[----:B------:R-:W-:Y:S01]  /*6070*/  FADD.FTZ R172, R180, R172 ;  /* 0x000000acb4ac7221 */ /* 0x000fe20000010000 */
[----:B------:R-:W-:Y:S01]  /*6080*/  WARPGROUP.ARRIVE ;  /* 0x00000000000079c5 */ /* 0x000fe20000000000 */
[----:B------:R-:W-:Y:S02]  /*6090*/  FADD.FTZ R162, R166, R162 ;  /* 0x000000a2a6a27221 */ /* 0x000fe40000010000 */
[----:B------:R-:W-:Y:S02]  /*60a0*/  FADD.FTZ R172, R181, R172 ;  /* 0x000000acb5ac7221 */ /* 0x000fe40000010000 */
[----:B------:R-:W-:Y:S01]  /*60b0*/  FADD.FTZ R162, R170, R162 ;  /* 0x000000a2aaa27221 */ /* 0x000fe20000010000 */
[----:B------:R-:W-:Y:S01]  /*60c0*/  HGMMA.64x256x16.F32.BF16 R24, R156, gdesc[UR8].tnspB, R24, gsb0 ;  /* 0x43e000089c187df0 */ /* 0x000fe20008001818 */
[----:B------:R-:W-:Y:S01]  /*60d0*/  UIADD3 UR10, UR4, 0x180, URZ ;  /* 0x00000180040a7890 */ /* 0x000fe2000fffe03f */
[----:B------:R-:W-:Y:S01]  /*60e0*/  FADD.FTZ R172, R184, R172 ;  /* 0x000000acb8ac7221 */ /* 0x000fe20000010000 */
[----:B------:R-:W-:-:S03]  /*60f0*/  UMOV UR11, 0x40000040 ;  /* 0x40000040000b7882 */ /* 0x000fc60000000000 */
[----:B------:R-:W-:-:S04]  /*6100*/  FADD.FTZ R172, R185, R172 ;  /* 0x000000acb9ac7221 */ /* 0x000fc80000010000 */
[----:B------:R-:W-:Y:S01]  /*6110*/  FADD.FTZ R172, R188, R172 ;  /* 0x000000acbcac7221 */ /* 0x000fe20000010000 */
[----:B------:R-:W-:Y:S02]  /*6120*/  WARPGROUP.DEPBAR.LE gsb0, 0x0 ;  /* 0x00008000000079c5 */ /* 0x000fe40000010000 */
[-CC-:B------:R-:W-:Y:S01]  /*6130*/  FFMA.FTZ R158, R178, R0.reuse, -R229.reuse ;  /* 0x00000000b29e7223 */ /* 0x180fe200000108e5 */
[-CC-:B------:R-:W-:Y:S01]  /*6140*/  FFMA.FTZ R156, R179, R0.reuse, -R229.reuse ;  /* 0x00000000b39c7223 */ /* 0x180fe200000108e5 */
[-CC-:B------:R-:W-:Y:S01]  /*6150*/  FFMA.FTZ R157, R182, R0.reuse, -R229.reuse ;  /* 0x00000000b69d7223 */ /* 0x180fe200000108e5 */
[----:B------:R-:W-:-:S03]  /*6160*/  FFMA.FTZ R159, R183, R0, -R229 ;  /* 0x00000000b79f7223 */ /* 0x000fc600000108e5 */
[----:B------:R-:W-:Y:S08]  /*6170*/  MUFU.EX2 R158, R158 ;  /* 0x0000009e009e7308 */ /* 0x000ff00000000800 */
[----:B------:R-:W1:Y:S08]  /*6180*/  MUFU.EX2 R156, R156 ;  /* 0x0000009c009c7308 */ /* 0x000e700000000800 */
[----:B------:R-:W2:Y:S08]  /*6190*/  MUFU.EX2 R157, R157 ;  /* 0x0000009d009d7308 */ /* 0x000eb00000000800 */
[----:B------:R-:W3:Y:S01]  /*61a0*/  MUFU.EX2 R159, R159 ;  /* 0x0000009f009f7308 */ /* 0x000ee20000000800 */
[----:B-1----:R-:W-:Y:S01]  /*61b0*/  F2FP.BF16.F32.PACK_AB R153, R156, R158 ;  /* 0x0000009e9c99723e */ /* 0x002fe200000010ff */
[----:B------:R-:W-:-:S04]  /*61c0*/  FADD.FTZ R158, R158, R162 ;  /* 0x000000a29e9e7221 */ /* 0x000fc80000010000 */
[----:B------:R-:W-:-:S04]  /*61d0*/  FADD.FTZ R158, R156, R158 ;  /* 0x0000009e9c9e7221 */ /* 0x000fc80000010000 */
[----:B--2---:R-:W-:Y:S01]  /*61e0*/  FADD.FTZ R158, R157, R158 ;  /* 0x0000009e9d9e7221 */ /* 0x004fe20000010000 */
[----:B---3--:R-:W-:-:S03]  /*61f0*/  F2FP.BF16.F32.PACK_AB R155, R159, R157 ;  /* 0x0000009d9f9b723e */ /* 0x008fc600000010ff */
[----:B------:R-:W-:Y:S01]  /*6200*/  FADD.FTZ R158, R159, R158 ;  /* 0x0000009e9f9e7221 */ /* 0x000fe20000010000 */
[----:B------:R-:W-:-:S03]  /*6210*/  WARPGROUP.ARRIVE ;  /* 0x00000000000079c5 */ /* 0x000fc60000000000 */
[----:B------:R-:W-:-:S04]  /*6220*/  FADD.FTZ R158, R160, R158 ;  /* 0x0000009ea09e7221 */ /* 0x000fc80000010000 */
[----:B------:R-:W-:Y:S01]  /*6230*/  FADD.FTZ R158, R161, R158 ;  /* 0x0000009ea19e7221 */ /* 0x000fe20000010000 */
[----:B------:R-:W-:Y:S01]  /*6240*/  HGMMA.64x256x16.F32.BF16 R24, R152, gdesc[UR8].tnspB, R24, gsb0 ;  /* 0x43e0000898187df0 */ /* 0x000fe20008001818 */
[----:B------:R-:W-:Y:S01]  /*6250*/  UIADD3 UR10, UR4, 0x200, URZ ;  /* 0x00000200040a7890 */ /* 0x000fe2000fffe03f */
[----:B------:R-:W-:Y:S01]  /*6260*/  UMOV UR11, 0x40000040 ;  /* 0x40000040000b7882 */ /* 0x000fe20000000000 */
[----:B------:R-:W-:Y:S01]  /*6270*/  UIADD3 UR4, UR4, 0x280, URZ ;  /* 0x0000028004047890 */ /* 0x000fe2000fffe03f */
[----:B------:R-:W-:Y:S02]  /*6280*/  WARPGROUP.DEPBAR.LE gsb0, 0x0 ;  /* 0x00008000000079c5 */ /* 0x000fe40000010000 */
[----:B------:R-:W-:Y:S02]  /*6290*/  F2FP.BF16.F32.PACK_AB R152, R185, R184 ;  /* 0x000000b8b998723e */ /* 0x000fe400000010ff */
[----:B------:R-:W-:Y:S02]  /*62a0*/  F2FP.BF16.F32.PACK_AB R153, R161, R160 ;  /* 0x000000a0a199723e */ /* 0x000fe400000010ff */
[C---:B------:R-:W-:Y:S01]  /*62b0*/  F2FP.BF16.F32.PACK_AB R154, R189.reuse, R188 ;  /* 0x000000bcbd9a723e */ /* 0x040fe200000010ff */
[----:B------:R-:W-:Y:S01]  /*62c0*/  FADD.FTZ R189, R189, R172 ;  /* 0x000000acbdbd7221 */ /* 0x000fe20000010000 */
[----:B------:R-:W-:Y:S01]  /*62d0*/  F2FP.BF16.F32.PACK_AB R155, R164, R163 ;  /* 0x000000a3a49b723e */ /* 0x000fe200000010ff */
[----:B------:R-:W-:-:S03]  /*62e0*/  FADD.FTZ R163, R163, R158 ;  /* 0x0000009ea3a37221 */ /* 0x000fc60000010000 */
[----:B------:R-:W-:Y:S01]  /*62f0*/  WARPGROUP.ARRIVE ;  /* 0x00000000000079c5 */ /* 0x000fe20000000000 */
[----:B------:R-:W-:-:S11]  /*6300*/  FADD.FTZ R163, R164, R163 ;  /* 0x000000a3a4a37221 */ /* 0x000fd60000010000 */
[----:B------:R-:W-:Y:S01]  /*6310*/  HGMMA.64x256x16.F32.BF16 R24, R152, gdesc[UR8].tnspB, R24, gsb0 ;  /* 0x43e0000898187df0 */ /* 0x000fe20008001818 */
[----:B------:R-:W-:Y:S01]  /*6320*/  UMOV UR10, UR4 ;  /* 0x00000004000a7c82 */ /* 0x000fe20008000000 */
        /* <DEDUP_REMOVED lines=19> */
.L_x_1073:
[----:B------:R-:W2:Y:S01]  /*6460*/  LDL.LU R152, [R1+0x14] ;  /* 0x0000140001987983 */ /* 0x000ea20000300800 */
[----:B------:R-:W-:Y:S01]  /*6470*/  UIADD3 UR36, UR36, 0x1, URZ ;  /* 0x0000000124247890 */ /* 0x000fe2000fffe03f */
[----:B------:R1:W-:Y:S06]  /*6480*/  BAR.ARV R218, 0x100 ;  /* 0x000400da0000751d */ /* 0x0003ec0000002000 */
[----:B------:R-:W-:Y:S02]  /*6490*/  UISETP.NE.AND UP0, UPT, UR36, 0x2, UPT ;  /* 0x000000022400788c */ /* 0x000fe4000bf05270 */
[----:B------:R-:W-:Y:S06]  /*64a0*/  BAR.ARV 0x8, 0x180 ;  /* 0x0206000000007b1d */ /* 0x000fec0000002000 */
[----:B------:R-:W-:Y:S01]  /*64b0*/  USEL UR4, URZ, 0x1, UP0 ;  /* 0x000000013f047887 */ /* 0x000fe20008000000 */
[----:B------:R-:W-:Y:S01]  /*64c0*/  PLOP3.LUT P0, PT, PT, PT, PT, 0x8, 0x0 ;  /* 0x000000000000781c */ /* 0x000fe20003f0e170 */
[----:B------:R-:W3:Y:S01]  /*64d0*/  SHFL.BFLY PT, R3, R200, 0x2, 0x1f ;  /* 0x0c401f00c8037f89 */ /* 0x000ee200000e0000 */
[----:B------:R-:W-:-:S02]  /*64e0*/  USEL UR36, UR36, URZ, UP0 ;  /* 0x0000003f24247287 */ /* 0x000fc40008000000 */
[----:B------:R-:W-:Y:S01]  /*64f0*/  ULOP3.LUT UR37, UR37, UR4, URZ, 0x3c, !UPT ;  /* 0x0000000425257292 */ /* 0x000fe2000f8e3c3f */
[----:B------:R-:W4:Y:S01]  /*6500*/  SHFL.BFLY PT, R2, R217, 0x2, 0x1f ;  /* 0x0c401f00d9027f89 */ /* 0x000f2200000e0000 */
[----:B---3--:R-:W-:Y:S01]  /*6510*/  FADD.FTZ R4, R3, R200 ;  /* 0x000000c803047221 */ /* 0x008fe20000010000 */
[----:B----4-:R-:W-:-:S04]  /*6520*/  FADD.FTZ R6, R2, R217 ;  /* 0x000000d902067221 */ /* 0x010fc80000010000 */
[----:B------:R-:W3:Y:S04]  /*6530*/  SHFL.BFLY PT, R3, R4, 0x1, 0x1f ;  /* 0x0c201f0004037f89 */ /* 0x000ee800000e0000 */
[----:B------:R-:W4:Y:S01]  /*6540*/  SHFL.BFLY PT, R5, R6, 0x1, 0x1f ;  /* 0x0c201f0006057f89 */ /* 0x000f2200000e0000 */
[----:B---3--:R-:W-:Y:S01]  /*6550*/  FADD.FTZ R7, R4, R3 ;  /* 0x0000000304077221 */ /* 0x008fe20000010000 */
[----:B------:R-:W-:Y:S01]  /*6560*/  CS2R R2, SRZ ;  /* 0x0000000000027805 */ /* 0x000fe2000001ff00 */
[----:B------:R-:W-:Y:S02]  /*6570*/  IMAD.MOV.U32 R4, RZ, RZ, -0x800000 ;  /* 0xff800000ff047424 */ /* 0x000fe400078e00ff */
[----:B----4-:R-:W-:Y:S01]  /*6580*/  FADD.FTZ R8, R6, R5 ;  /* 0x0000000506087221 */ /* 0x010fe20000010000 */
[----:B------:R-:W-:-:S04]  /*6590*/  FSETP.NE.FTZ.AND P1, PT, R7, RZ, PT ;  /* 0x000000ff0700720b */ /* 0x000fc80003f35000 */
[----:B------:R-:W-:-:S09]  /*65a0*/  FSETP.NE.FTZ.AND P2, PT, R8, RZ, PT ;  /* 0x000000ff0800720b */ /* 0x000fd20003f55000 */
[----:B------:R-:W3:Y:S08]  /*65b0*/  @P1 MUFU.LG2 R5, R7 ;  /* 0x0000000700051308 */ /* 0x000ef00000000c00 */
[----:B------:R-:W4:Y:S08]  /*65c0*/  @P2 MUFU.LG2 R6, R8 ;  /* 0x0000000800062308 */ /* 0x000f300000000c00 */
[----:B------:R5:W0:Y:S01]  /*65d0*/  @P1 MUFU.RCP R3, R7 ;  /* 0x0000000700031308 */ /* 0x000a220000001000 */
[----:B---3--:R-:W-:-:S07]  /*65e0*/  @P1 FMUL.FTZ R5, R5, 0.69314718246459960938 ;  /* 0x3f31721805051820 */ /* 0x008fce0000410000 */
[----:B------:R-:W3:Y:S01]  /*65f0*/  @P2 MUFU.RCP R2, R8 ;  /* 0x0000000800022308 */ /* 0x000ee20000001000 */
[C---:B-----5:R-:W-:Y:S01]  /*6600*/  @P1 FMUL.FTZ R7, R0.reuse, 0.69314718246459960938 ;  /* 0x3f31721800071820 */ /* 0x060fe20000410000 */
[----:B------:R-:W-:Y:S01]  /*6610*/  @P2 FMUL.FTZ R0, R0, 0.69314718246459960938 ;  /* 0x3f31721800002820 */ /* 0x000fe20000410000 */
[----:B----4-:R-:W-:-:S04]  /*6620*/  @P2 FMUL.FTZ R6, R6, 0.69314718246459960938 ;  /* 0x3f31721806062820 */ /* 0x010fc80000410000 */
[----:B------:R-:W-:Y:S01]  /*6630*/  @P2 FFMA.FTZ R4, R0, R165, R6 ;  /* 0x000000a500042223 */ /* 0x000fe20000010006 */
[-C--:B0-----:R-:W-:Y:S01]  /*6640*/  FMUL.FTZ R24, R24, R3.reuse ;  /* 0x0000000318187220 */ /* 0x081fe20000410000 */
        /* <DEDUP_REMOVED lines=129> */
[----:B--2---:R-:W-:-:S05]  /*6e60*/  VIADD R152, R152, 0x1 ;  /* 0x0000000198987836 */ /* 0x004fca0000000000 */
[----:B------:R1:W-:Y:S02]  /*6e70*/  STL [R1+0x14], R152 ;  /* 0x0000149801007387 */ /* 0x0003e40000100800 */
.L_x_1061:
[----:B------:R-:W2:Y:S01]  /*6e80*/  S2R R5, SR_CgaCtaId ;  /* 0x0000000000057919 */ /* 0x000ea20000008800 */
[----:B------:R-:W-:Y:S01]  /*6e90*/  MOV R0, 0x400 ;  /* 0x0000040000007802 */ /* 0x000fe20000000f00 */
[----:B------:R-:W-:Y:S01]  /*6ea0*/  BSSY B0, `(.L_x_1083) ;  /* 0x0000466000007945 */ /* 0x000fe20003800000 */
[----:B------:R-:W-:Y:S02]  /*6eb0*/  BAR.SYNC.DEFER_BLOCKING 0x5, 0x180 ;  /* 0x0146000000007b1d */ /* 0x000fe40000010000 */
[----:B--2---:R-:W-:-:S05]  /*6ec0*/  LEA R0, R5, R0, 0x18 ;  /* 0x0000000005007211 */ /* 0x004fca00078ec0ff */
[----:B------:R2:W3:Y:S01]  /*6ed0*/  LDS.128 R8, [R0+0x324d0] ;  /* 0x0324d00000087984 */ /* 0x0004e20000000c00 */
[----:B------:R-:W-:Y:S06]  /*6ee0*/  BAR.ARV 0x4, 0x180 ;  /* 0x0106000000007b1d */ /* 0x000fec0000002000 */
[----:B------:R-:W-:Y:S05]  /*6ef0*/  @P0 BRA `(.L_x_1084) ;  /* 0x0000003400e40947 */ /* 0x000fea0003800000 */
[----:B------:R-:W4:Y:S01]  /*6f00*/  LDL R2, [R1+0x80] ;  /* 0x0000800001027983 */ /* 0x000f220000100800 */
[----:B------:R-:W0:Y:S01]  /*6f10*/  S2R R5, SR_SWINHI ;  /* 0x0000000000057919 */ /* 0x000e220000002f00 */
[----:B------:R-:W-:Y:S01]  /*6f20*/  F2FP.BF16.F32.PACK_AB R14, R29, R28 ;  /* 0x0000001c1d0e723e */ /* 0x000fe200000010ff */
[----:B------:R-:W-:Y:S01]  /*6f30*/  ULDC.64 UR4, c[0x0][0xd08] ;  /* 0x0003420000047ab9 */ /* 0x000fe20000000a00 */
[----:B------:R-:W2:Y:S01]  /*6f40*/  LDL.LU R164, [R1+0x10] ;  /* 0x0000100001a47983 */ /* 0x000ea20000300800 */
[----:B------:R-:W-:Y:S02]  /*6f50*/  F2FP.BF16.F32.PACK_AB R15, R31, R30 ;  /* 0x0000001e1f0f723e */ /* 0x000fe400000010ff */
[----:B------:R-:W-:Y:S01]  /*6f60*/  F2FP.BF16.F32.PACK_AB R18, R37, R36 ;  /* 0x000000242512723e */ /* 0x000fe200000010ff */
[----:B------:R-:W2:Y:S01]  /*6f70*/  LDL R163, [R1+0x7c] ;  /* 0x00007c0001a37983 */ /* 0x000ea20000100800 */
[----:B------:R-:W-:Y:S02]  /*6f80*/  F2FP.BF16.F32.PACK_AB R19, R39, R38 ;  /* 0x000000262713723e */ /* 0x000fe400000010ff */
[----:B------:R-:W-:Y:S01]  /*6f90*/  F2FP.BF16.F32.PACK_AB R154, R69, R68 ;  /* 0x00000044459a723e */ /* 0x000fe200000010ff */
[----:B------:R-:W2:Y:S01]  /*6fa0*/  LDL R162, [R1+0xc] ;  /* 0x00000c0001a27983 */ /* 0x000ea20000100800 */
[----:B------:R-:W-:-:S02]  /*6fb0*/  MOV R158, R0 ;  /* 0x00000000009e7202 */ /* 0x000fc40000000f00 */
[----:B0-----:R-:W-:Y:S01]  /*6fc0*/  MOV R159, R5 ;  /* 0x00000005009f7202 */ /* 0x001fe20000000f00 */
[----:B------:R-:W-:Y:S02]  /*6fd0*/  BAR.SYNC.DEFER_BLOCKING 0x1, 0x100 ;  /* 0x0044000000007b1d */ /* 0x000fe40000010000 */
[----:B----4-:R-:W-:-:S03]  /*6fe0*/  IMAD.WIDE R6, R2, 0x2, R158 ;  /* 0x0000000202067825 */ /* 0x010fc600078e029e */
[C---:B------:R-:W-:Y:S02]  /*6ff0*/  IADD3 R17, P0, R6.reuse, 0x20, RZ ;  /* 0x0000002006117810 */ /* 0x040fe40007f1e0ff */
[----:B------:R-:W-:Y:S02]  /*7000*/  IADD3 R153, P1, R6, 0x40, RZ ;  /* 0x0000004006997810 */ /* 0x000fe40007f3e0ff */
[----:B------:R-:W-:Y:S02]  /*7010*/  LOP3.LUT R16, R17, 0x380, RZ, 0xc0, !PT ;  /* 0x0000038011107812 */ /* 0x000fe400078ec0ff */
[----:B-1----:R-:W-:Y:S02]  /*7020*/  LOP3.LUT R152, R153, 0x380, RZ, 0xc0, !PT ;  /* 0x0000038099987812 */ /* 0x002fe400078ec0ff */
[----:B------:R-:W-:Y:S02]  /*7030*/  SHF.R.U64 R16, R16, 0x3, RZ ;  /* 0x0000000310107819 */ /* 0x000fe400000012ff */
[----:B------:R-:W-:-:S02]  /*7040*/  SHF.R.U64 R152, R152, 0x3, RZ ;  /* 0x0000000398987819 */ /* 0x000fc400000012ff */
[----:B------:R-:W-:Y:S02]  /*7050*/  LOP3.LUT R13, R6, 0x380, RZ, 0xc0, !PT ;  /* 0x00000380060d7812 */ /* 0x000fe400078ec0ff */
[----:B------:R-:W-:Y:S01]  /*7060*/  LOP3.LUT R16, R16, R17, RZ, 0x3c, !PT ;  /* 0x0000001110107212 */ /* 0x000fe200078e3cff */
[--C-:B------:R-:W-:Y:S01]  /*7070*/  IMAD.X R17, RZ, RZ, R7.reuse, P0 ;  /* 0x000000ffff117224 */ /* 0x100fe200000e0607 */
[----:B------:R-:W-:Y:S01]  /*7080*/  LOP3.LUT R152, R152, R153, RZ, 0x3c, !PT ;  /* 0x0000009998987212 */ /* 0x000fe200078e3cff */
[----:B------:R-:W-:Y:S01]  /*7090*/  IMAD.X R153, RZ, RZ, R7, P1 ;  /* 0x000000ffff997224 */ /* 0x000fe200008e0607 */
[----:B------:R-:W-:Y:S02]  /*70a0*/  SHF.R.U64 R13, R13, 0x3, RZ ;  /* 0x000000030d0d7819 */ /* 0x000fe400000012ff */
[C---:B------:R-:W-:Y:S02]  /*70b0*/  IADD3 R21, P0, R6.reuse, 0x60, RZ ;  /* 0x0000006006157810 */ /* 0x040fe40007f1e0ff */
[----:B------:R-:W-:-:S02]  /*70c0*/  IADD3 R155, P1, R6, 0x4000, RZ ;  /* 0x00004000069b7810 */ /* 0x000fc40007f3e0ff */
[----:B------:R-:W-:Y:S01]  /*70d0*/  LOP3.LUT R12, R13, R6, RZ, 0x3c, !PT ;  /* 0x000000060d0c7212 */ /* 0x000fe200078e3cff */
[----:B------:R-:W-:Y:S01]  /*70e0*/  IMAD.MOV.U32 R13, RZ, RZ, R7 ;  /* 0x000000ffff0d7224 */ /* 0x000fe200078e0007 */
[----:B------:R-:W-:Y:S02]  /*70f0*/  LOP3.LUT R20, R21, 0x380, RZ, 0xc0, !PT ;  /* 0x0000038015147812 */ /* 0x000fe400078ec0ff */
[----:B---3--:R-:W-:Y:S02]  /*7100*/  MOV R8, R152 ;  /* 0x0000009800087202 */ /* 0x008fe40000000f00 */
[----:B------:R-:W-:Y:S02]  /*7110*/  LOP3.LUT R152, R155, 0x380, RZ, 0xc0, !PT ;  /* 0x000003809b987812 */ /* 0x000fe400078ec0ff */
[----:B------:R-:W-:Y:S02]  /*7120*/  SHF.R.U64 R20, R20, 0x3, RZ ;  /* 0x0000000314147819 */ /* 0x000fe400000012ff */
[----:B------:R-:W-:-:S02]  /*7130*/  MOV R5, R12 ;  /* 0x0000000c00057202 */ /* 0x000fc40000000f00 */
[----:B------:R-:W-:Y:S02]  /*7140*/  SHF.R.U64 R152, R152, 0x3, RZ ;  /* 0x0000000398987819 */ /* 0x000fe400000012ff */
[----:B------:R-:W-:Y:S02]  /*7150*/  F2FP.BF16.F32.PACK_AB R12, R25, R24 ;  /* 0x00000018190c723e */ /* 0x000fe400000010ff */
[----:B------:R-:W-:Y:S02]  /*7160*/  F2FP.BF16.F32.PACK_AB R13, R27, R26 ;  /* 0x0000001a1b0d723e */ /* 0x000fe400000010ff */
[----:B------:R-:W-:Y:S02]  /*7170*/  MOV R2, R16 ;  /* 0x0000001000027202 */ /* 0x000fe40000000f00 */
[----:B------:R-:W-:Y:S01]  /*7180*/  LOP3.LUT R20, R20, R21, RZ, 0x3c, !PT ;  /* 0x0000001514147212 */ /* 0x000fe200078e3cff */
[----:B------:R-:W-:Y:S01]  /*7190*/  IMAD.X R21, RZ, RZ, R7, P0 ;  /* 0x000000ffff157224 */ /* 0x000fe200000e0607 */
[----:B------:R-:W-:-:S02]  /*71a0*/  F2FP.BF16.F32.PACK_AB R16, R33, R32 ;  /* 0x000000202110723e */ /* 0x000fc400000010ff */
[----:B------:R-:W-:Y:S02]  /*71b0*/  F2FP.BF16.F32.PACK_AB R17, R35, R34 ;  /* 0x000000222311723e */ /* 0x000fe400000010ff */
[----:B------:R-:W-:Y:S01]  /*71c0*/  LOP3.LUT R152, R152, R155, RZ, 0x3c, !PT ;  /* 0x0000009b98987212 */ /* 0x000fe200078e3cff */
[----:B------:R0:W-:Y:S01]  /*71d0*/  STSM.16.M88.4 [R5], R12 ;  /* 0x0000000c05007844 */ /* 0x0001e20000000200 */
[C---:B------:R-:W-:Y:S01]  /*71e0*/  IADD3 R155, P0, R6.reuse, 0x4020, RZ ;  /* 0x00004020069b7810 */ /* 0x040fe20007f1e0ff */
[----:B------:R-:W-:Y:S02]  /*71f0*/  IMAD.X R153, RZ, RZ, R7, P1 ;  /* 0x000000ffff997224 */ /* 0x000fe400008e0607 */
[----:B------:R1:W-:Y:S01]  /*7200*/  STSM.16.M88.4 [R2], R16 ;  /* 0x0000001002007844 */ /* 0x0003e20000000200 */
[----:B------:R-:W-:Y:S02]  /*7210*/  IADD3 R157, P1, R6, 0x8060, RZ ;  /* 0x00008060069d7810 */ /* 0x000fe40007f3e0ff */
[----:B0-----:R-:W-:-:S02]  /*7220*/  F2FP.BF16.F32.PACK_AB R12, R41, R40 ;  /* 0x00000028290c723e */ /* 0x001fc400000010ff */
[----:B------:R-:W-:Y:S02]  /*7230*/  F2FP.BF16.F32.PACK_AB R13, R43, R42 ;  /* 0x0000002a2b0d723e */ /* 0x000fe400000010ff */
[----:B------:R-:W-:Y:S02]  /*7240*/  F2FP.BF16.F32.PACK_AB R14, R45, R44 ;  /* 0x0000002c2d0e723e */ /* 0x000fe400000010ff */
[----:B------:R-:W-:Y:S02]  /*7250*/  F2FP.BF16.F32.PACK_AB R15, R47, R46 ;  /* 0x0000002e2f0f723e */ /* 0x000fe400000010ff */
[----:B------:R-:W-:Y:S02]  /*7260*/  MOV R5, R20 ;  /* 0x0000001400057202 */ /* 0x000fe40000000f00 */
[----:B------:R-:W-:Y:S02]  /*7270*/  LOP3.LUT R20, R155, 0x380, RZ, 0xc0, !PT ;  /* 0x000003809b147812 */ /* 0x000fe400078ec0ff */
[----:B-1----:R-:W-:-:S02]  /*7280*/  F2FP.BF16.F32.PACK_AB R16, R49, R48 ;  /* 0x000000303110723e */ /* 0x002fc400000010ff */
[----:B------:R-:W-:Y:S02]  /*7290*/  F2FP.BF16.F32.PACK_AB R17, R51, R50 ;  /* 0x000000323311723e */ /* 0x000fe400000010ff */
[----:B------:R-:W-:Y:S02]  /*72a0*/  F2FP.BF16.F32.PACK_AB R18, R53, R52 ;  /* 0x000000343512723e */ /* 0x000fe400000010ff */
[----:B------:R-:W-:Y:S01]  /*72b0*/  F2FP.BF16.F32.PACK_AB R19, R55, R54 ;  /* 0x000000363713723e */ /* 0x000fe200000010ff */
[----:B------:R0:W-:Y:S01]  /*72c0*/  STSM.16.M88.4 [R8], R12 ;  /* 0x0000000c08007844 */ /* 0x0001e20000000200 */
[----:B------:R-:W-:Y:S02]  /*72d0*/  SHF.R.U64 R20, R20, 0x3, RZ ;  /* 0x0000000314147819 */ /* 0x000fe400000012ff */
[----:B------:R-:W-:Y:S01]  /*72e0*/  MOV R2, R152 ;  /* 0x0000009800027202 */ /* 0x000fe20000000f00 */
[----:B------:R1:W-:Y:S01]  /*72f0*/  STSM.16.M88.4 [R5], R16 ;  /* 0x0000001005007844 */ /* 0x0003e20000000200 */
[----:B------:R-:W-:Y:S01]  /*7300*/  IMAD.X R21, RZ, RZ, R7, P0 ;  /* 0x000000ffff157224 */ /* 0x000fe200000e0607 */
[----:B------:R-:W-:-:S02]  /*7310*/  LOP3.LUT R20, R20, R155, RZ, 0x3c, !PT ;  /* 0x0000009b14147212 */ /* 0x000fc400078e3cff */
[----:B------:R-:W-:Y:S02]  /*7320*/  F2FP.BF16.F32.PACK_AB R152, R65, R64 ;  /* 0x000000404198723e */ /* 0x000fe400000010ff */
[----:B0-----:R-:W-:Y:S02]  /*7330*/  F2FP.BF16.F32.PACK_AB R12, R57, R56 ;  /* 0x00000038390c723e */ /* 0x001fe400000010ff */
[----:B------:R-:W-:Y:S02]  /*7340*/  F2FP.BF16.F32.PACK_AB R13, R59, R58 ;  /* 0x0000003a3b0d723e */ /* 0x000fe400000010ff */
[----:B------:R-:W-:Y:S02]  /*7350*/  F2FP.BF16.F32.PACK_AB R14, R61, R60 ;  /* 0x0000003c3d0e723e */ /* 0x000fe400000010ff */
[----:B------:R-:W-:Y:S02]  /*7360*/  F2FP.BF16.F32.PACK_AB R15, R63, R62 ;  /* 0x0000003e3f0f723e */ /* 0x000fe400000010ff */
[----:B-1----:R-:W-:-:S02]  /*7370*/  IADD3 R5, P5, R6, 0x4040, RZ ;  /* 0x0000404006057810 */ /* 0x002fc40007fbe0ff */
[----:B------:R-:W-:Y:S01]  /*7380*/  IADD3 R17, P4, R6, 0x4060, RZ ;  /* 0x0000406006117810 */ /* 0x000fe20007f9e0ff */
[----:B------:R0:W-:Y:S01]  /*7390*/  STSM.16.M88.4 [R2], R12 ;  /* 0x0000000c02007844 */ /* 0x0001e20000000200 */
[----:B------:R-:W-:Y:S02]  /*73a0*/  MOV R21, R20 ;  /* 0x0000001400157202 */ /* 0x000fe40000000f00 */
[----:B------:R-:W-:Y:S02]  /*73b0*/  F2FP.BF16.F32.PACK_AB R153, R67, R66 ;  /* 0x000000424399723e */ /* 0x000fe400000010ff */
[----:B------:R-:W-:Y:S02]  /*73c0*/  LOP3.LUT R156, R157, 0x380, RZ, 0xc0, !PT ;  /* 0x000003809d9c7812 */ /* 0x000fe400078ec0ff */
[----:B------:R-:W-:Y:S02]  /*73d0*/  F2FP.BF16.F32.PACK_AB R155, R71, R70 ;  /* 0x00000046479b723e */ /* 0x000fe400000010ff */
[----:B------:R-:W-:-:S02]  /*73e0*/  LOP3.LUT R16, R17, 0x380, RZ, 0xc0, !PT ;  /* 0x0000038011107812 */ /* 0x000fc400078ec0ff */
[C---:B------:R-:W-:Y:S02]  /*73f0*/  IADD3 R161, P0, R6.reuse, 0xc040, RZ ;  /* 0x0000c04006a17810 */ /* 0x040fe40007f1e0ff */
[----:B0-----:R-:W-:Y:S02]  /*7400*/  LOP3.LUT R12, R5, 0x380, RZ, 0xc0, !PT ;  /* 0x00000380050c7812 */ /* 0x001fe400078ec0ff */
[----:B------:R-:W-:Y:S02]  /*7410*/  IADD3 R15, P2, R6, 0x8000, RZ ;  /* 0x00008000060f7810 */ /* 0x000fe40007f5e0ff */
[----:B------:R-:W-:Y:S02]  /*7420*/  SHF.R.U64 R12, R12, 0x3, RZ ;  /* 0x000000030c0c7819 */ /* 0x000fe400000012ff */
[----:B------:R-:W-:Y:S01]  /*7430*/  LOP3.LUT R2, R15, 0x380, RZ, 0xc0, !PT ;  /* 0x000003800f027812 */ /* 0x000fe200078ec0ff */
[----:B------:R0:W-:Y:S01]  /*7440*/  STSM.16.M88.4 [R21], R152 ;  /* 0x0000009815007844 */ /* 0x0001e20000000200 */
[----:B------:R-:W-:Y:S01]  /*7450*/  SHF.R.U64 R156, R156, 0x3, RZ ;  /* 0x000000039c9c7819 */ /* 0x000fe200000012ff */
[----:B------:R-:W-:Y:S01]  /*7460*/  IMAD.X R13, RZ, RZ, R7, P5 ;  /* 0x000000ffff0d7224 */ /* 0x000fe200028e0607 */
[----:B------:R-:W-:-:S02]  /*7470*/  SHF.R.U64 R16, R16, 0x3, RZ ;  /* 0x0000000310107819 */ /* 0x000fc400000012ff */
[----:B------:R-:W-:Y:S02]  /*7480*/  LOP3.LUT R12, R12, R5, RZ, 0x3c, !PT ;  /* 0x000000050c0c7212 */ /* 0x000fe400078e3cff */
[----:B------:R-:W-:Y:S02]  /*7490*/  LOP3.LUT R20, R161, 0x380, RZ, 0xc0, !PT ;  /* 0x00000380a1147812 */ /* 0x000fe400078ec0ff */
[----:B------:R-:W-:Y:S02]  /*74a0*/  LOP3.LUT R156, R156, R157, RZ, 0x3c, !PT ;  /* 0x0000009d9c9c7212 */ /* 0x000fe400078e3cff */
[----:B------:R-:W-:Y:S01]  /*74b0*/  LOP3.LUT R16, R16, R17, RZ, 0x3c, !PT ;  /* 0x0000001110107212 */ /* 0x000fe200078e3cff */
[--C-:B------:R-:W-:Y:S01]  /*74c0*/  IMAD.X R17, RZ, RZ, R7.reuse, P4 ;  /* 0x000000ffff117224 */ /* 0x100fe200020e0607 */
[----:B0-----:R-:W-:Y:S01]  /*74d0*/  SHF.R.U64 R152, R2, 0x3, RZ ;  /* 0x0000000302987819 */ /* 0x001fe200000012ff */
[----:B------:R-:W-:Y:S01]  /*74e0*/  IMAD.X R153, RZ, RZ, R7, P2 ;  /* 0x000000ffff997224 */ /* 0x000fe200010e0607 */
[----:B------:R-:W-:-:S02]  /*74f0*/  IADD3 R157, P2, R6, 0x8040, RZ ;  /* 0x00008040069d7810 */ /* 0x000fc40007f5e0ff */
[----:B------:R-:W-:Y:S02]  /*7500*/  LOP3.LUT R152, R152, R15, RZ, 0x3c, !PT ;  /* 0x0000000f98987212 */ /* 0x000fe400078e3cff */
[----:B------:R-:W-:Y:S02]  /*7510*/  MOV R8, R12 ;  /* 0x0000000c00087202 */ /* 0x000fe40000000f00 */
[----:B------:R-:W-:Y:S02]  /*7520*/  SHF.R.U64 R20, R20, 0x3, RZ ;  /* 0x0000000314147819 */ /* 0x000fe400000012ff */
[----:B------:R-:W-:Y:S02]  /*7530*/  F2FP.BF16.F32.PACK_AB R12, R73, R72 ;  /* 0x00000048490c723e */ /* 0x000fe400000010ff */
[----:B------:R-:W-:Y:S02]  /*7540*/  F2FP.BF16.F32.PACK_AB R13, R75, R74 ;  /* 0x0000004a4b0d723e */ /* 0x000fe400000010ff */
[----:B------:R-:W-:-:S02]  /*7550*/  F2FP.BF16.F32.PACK_AB R14, R77, R76 ;  /* 0x0000004c4d0e723e */ /* 0x000fc400000010ff */
[----:B------:R-:W-:Y:S02]  /*7560*/  F2FP.BF16.F32.PACK_AB R15, R79, R78 ;  /* 0x0000004e4f0f723e */ /* 0x000fe400000010ff */
[----:B------:R-:W-:Y:S02]  /*7570*/  LOP3.LUT R21, R157, 0x380, RZ, 0xc0, !PT ;  /* 0x000003809d157812 */ /* 0x000fe400078ec0ff */
[----:B------:R-:W-:Y:S01]  /*7580*/  MOV R5, R16 ;  /* 0x0000001000057202 */ /* 0x000fe20000000f00 */
[----:B------:R0:W-:Y:S01]  /*7590*/  STSM.16.M88.4 [R8], R12 ;  /* 0x0000000c08007844 */ /* 0x0001e20000000200 */
[----:B------:R-:W-:Y:S02]  /*75a0*/  LOP3.LUT R20, R20, R161, RZ, 0x3c, !PT ;  /* 0x000000a114147212 */ /* 0x000fe400078e3cff */
[----:B------:R-:W-:Y:S02]  /*75b0*/  F2FP.BF16.F32.PACK_AB R16, R81, R80 ;  /* 0x000000505110723e */ /* 0x000fe400000010ff */
[----:B------:R-:W-:-:S02]  /*75c0*/  F2FP.BF16.F32.PACK_AB R17, R83, R82 ;  /* 0x000000525311723e */ /* 0x000fc400000010ff */
[----:B------:R-:W-:Y:S02]  /*75d0*/  F2FP.BF16.F32.PACK_AB R18, R85, R84 ;  /* 0x000000545512723e */ /* 0x000fe400000010ff */
[----:B------:R-:W-:Y:S02]  /*75e0*/  F2FP.BF16.F32.PACK_AB R19, R87, R86 ;  /* 0x000000565713723e */ /* 0x000fe400000010ff */
[----:B------:R-:W-:Y:S02]  /*75f0*/  IADD3 R161, P3, R6, 0x8020, RZ ;  /* 0x0000802006a17810 */ /* 0x000fe40007f7e0ff */
[----:B------:R-:W-:Y:S02]  /*7600*/  MOV R2, R152 ;  /* 0x0000009800027202 */ /* 0x000fe40000000f00 */
[----:B------:R-:W-:Y:S02]  /*7610*/  F2FP.BF16.F32.PACK_AB R152, R89, R88 ;  /* 0x000000585998723e */ /* 0x000fe400000010ff */
[----:B------:R-:W-:-:S02]  /*7620*/  F2FP.BF16.F32.PACK_AB R153, R91, R90 ;  /* 0x0000005a5b99723e */ /* 0x000fc400000010ff */
[----:B0-----:R-:W-:Y:S02]  /*7630*/  SHF.R.U64 R8, R21, 0x3, RZ ;  /* 0x0000000315087819 */ /* 0x001fe400000012ff */
[----:B------:R-:W-:Y:S02]  /*7640*/  F2FP.BF16.F32.PACK_AB R154, R93, R92 ;  /* 0x0000005c5d9a723e */ /* 0x000fe400000010ff */
[----:B------:R-:W-:Y:S01]  /*7650*/  F2FP.BF16.F32.PACK_AB R155, R95, R94 ;  /* 0x0000005e5f9b723e */ /* 0x000fe200000010ff */
[----:B------:R0:W-:Y:S01]  /*7660*/  STSM.16.M88.4 [R5], R16 ;  /* 0x0000001005007844 */ /* 0x0001e20000000200 */
[----:B------:R-:W-:-:S03]  /*7670*/  LOP3.LUT R160, R161, 0x380, RZ, 0xc0, !PT ;  /* 0x00000380a1a07812 */ /* 0x000fc600078ec0ff */
[----:B------:R1:W-:Y:S01]  /*7680*/  STSM.16.M88.4 [R2], R152 ;  /* 0x0000009802007844 */ /* 0x0003e20000000200 */
[----:B------:R-:W-:-:S04]  /*7690*/  SHF.R.U64 R160, R160, 0x3, RZ ;  /* 0x00000003a0a07819 */ /* 0x000fc800000012ff */
[----:B------:R-:W-:Y:S02]  /*76a0*/  LOP3.LUT R160, R160, R161, RZ, 0x3c, !PT ;  /* 0x000000a1a0a07212 */ /* 0x000fe400078e3cff */
[----:B0-----:R-:W-:Y:S01]  /*76b0*/  LOP3.LUT R16, R8, R157, RZ, 0x3c, !PT ;  /* 0x0000009d08107212 */ /* 0x001fe200078e3cff */
[--C-:B------:R-:W-:Y:S02]  /*76c0*/  IMAD.X R157, RZ, RZ, R7.reuse, P1 ;  /* 0x000000ffff9d7224 */ /* 0x100fe400008e0607 */
[--C-:B------:R-:W-:Y:S01]  /*76d0*/  IMAD.X R17, RZ, RZ, R7.reuse, P2 ;  /* 0x000000ffff117224 */ /* 0x100fe200010e0607 */
[C---:B-1----:R-:W-:Y:S02]  /*76e0*/  IADD3 R155, P1, R6.reuse, 0xc020, RZ ;  /* 0x0000c020069b7810 */ /* 0x042fe40007f3e0ff */
[----:B------:R-:W-:Y:S02]  /*76f0*/  IADD3 R21, P2, R6, 0xc000, RZ ;  /* 0x0000c00006157810 */ /* 0x000fe40007f5e0ff */
[----:B------:R-:W-:Y:S01]  /*7700*/  LOP3.LUT R154, R155, 0x380, RZ, 0xc0, !PT ;  /* 0x000003809b9a7812 */ /* 0x000fe200078ec0ff */
[----:B------:R-:W-:Y:S01]  /*7710*/  IMAD.X R161, RZ, RZ, R7, P3 ;  /* 0x000000ffffa17224 */ /* 0x000fe200018e0607 */
[----:B------:R-:W-:-:S02]  /*7720*/  LOP3.LUT R8, R21, 0x380, RZ, 0xc0, !PT ;  /* 0x0000038015087812 */ /* 0x000fc400078ec0ff */
[----:B------:R-:W-:Y:S02]  /*7730*/  SHF.R.U64 R154, R154, 0x3, RZ ;  /* 0x000000039a9a7819 */ /* 0x000fe400000012ff */
[----:B------:R-:W-:Y:S02]  /*7740*/  SHF.R.U64 R152, R8, 0x3, RZ ;  /* 0x0000000308987819 */ /* 0x000fe400000012ff */
[----:B------:R-:W-:Y:S02]  /*7750*/  MOV R160, R160 ;  /* 0x000000a000a07202 */ /* 0x000fe40000000f00 */
[----:B------:R-:W-:Y:S02]  /*7760*/  F2FP.BF16.F32.PACK_AB R12, R97, R96 ;  /* 0x00000060610c723e */ /* 0x000fe400000010ff */
[----:B------:R-:W-:Y:S02]  /*7770*/  F2FP.BF16.F32.PACK_AB R13, R99, R98 ;  /* 0x00000062630d723e */ /* 0x000fe400000010ff */
[----:B------:R-:W-:-:S02]  /*7780*/  F2FP.BF16.F32.PACK_AB R14, R101, R100 ;  /* 0x00000064650e723e */ /* 0x000fc400000010ff */
[----:B------:R-:W-:Y:S02]  /*7790*/  F2FP.BF16.F32.PACK_AB R15, R103, R102 ;  /* 0x00000066670f723e */ /* 0x000fe400000010ff */
[----:B------:R-:W-:Y:S01]  /*77a0*/  MOV R5, R16 ;  /* 0x0000001000057202 */ /* 0x000fe20000000f00 */
[----:B------:R-:W-:Y:S01]  /*77b0*/  IMAD.X R153, RZ, RZ, R7, P2 ;  /* 0x000000ffff997224 */ /* 0x000fe200010e0607 */
[----:B------:R-:W-:Y:S02]  /*77c0*/  F2FP.BF16.F32.PACK_AB R16, R105, R104 ;  /* 0x000000686910723e */ /* 0x000fe400000010ff */
[----:B------:R-:W-:Y:S02]  /*77d0*/  F2FP.BF16.F32.PACK_AB R17, R107, R106 ;  /* 0x0000006a6b11723e */ /* 0x000fe400000010ff */
[----:B------:R-:W-:Y:S02]  /*77e0*/  F2FP.BF16.F32.PACK_AB R18, R109, R108 ;  /* 0x0000006c6d12723e */ /* 0x000fe400000010ff */
[----:B------:R-:W-:-:S02]  /*77f0*/  F2FP.BF16.F32.PACK_AB R19, R111, R110 ;  /* 0x0000006e6f13723e */ /* 0x000fc400000010ff */
[----:B------:R-:W-:Y:S01]  /*7800*/  LOP3.LUT R154, R154, R155, RZ, 0x3c, !PT ;  /* 0x0000009b9a9a7212 */ /* 0x000fe200078e3cff */
[--C-:B------:R-:W-:Y:S01]  /*7810*/  IMAD.X R155, RZ, RZ, R7.reuse, P1 ;  /* 0x000000ffff9b7224 */ /* 0x100fe200008e0607 */
[----:B------:R-:W-:Y:S02]  /*7820*/  LOP3.LUT R152, R152, R21, RZ, 0x3c, !PT ;  /* 0x0000001598987212 */ /* 0x000fe400078e3cff */
[----:B------:R-:W-:Y:S01]  /*7830*/  IADD3 R6, P1, R6, 0xc060, RZ ;  /* 0x0000c06006067810 */ /* 0x000fe20007f3e0ff */
[----:B------:R0:W-:Y:S01]  /*7840*/  STSM.16.M88.4 [R160], R12 ;  /* 0x0000000ca0007844 */ /* 0x0001e20000000200 */
[----:B------:R-:W-:Y:S02]  /*7850*/  MOV R156, R156 ;  /* 0x0000009c009c7202 */ /* 0x000fe40000000f00 */
[----:B------:R-:W-:Y:S01]  /*7860*/  MOV R2, R152 ;  /* 0x0000009800027202 */ /* 0x000fe20000000f00 */
[----:B------:R1:W-:Y:S01]  /*7870*/  STSM.16.M88.4 [R5], R16 ;  /* 0x0000001005007844 */ /* 0x0003e20000000200 */
[----:B------:R-:W3:Y:S01]  /*7880*/  LDC.64 R152, c[0x0][0xd00] ;  /* 0x00034000ff987b82 */ /* 0x000ee20000000a00 */
[----:B------:R-:W-:Y:S01]  /*7890*/  MOV R154, R154 ;  /* 0x0000009a009a7202 */ /* 0x000fe20000000f00 */
[----:B------:R-:W-:-:S02]  /*78a0*/  IMAD.X R21, RZ, RZ, R7, P0 ;  /* 0x000000ffff157224 */ /* 0x000fc400000e0607 */
[----:B------:R-:W-:Y:S01]  /*78b0*/  IMAD.X R7, RZ, RZ, R7, P1 ;  /* 0x000000ffff077224 */ /* 0x000fe200008e0607 */
[----:B0-----:R-:W-:Y:S02]  /*78c0*/  F2FP.BF16.F32.PACK_AB R12, R113, R112 ;  /* 0x00000070710c723e */ /* 0x001fe400000010ff */
[----:B------:R-:W-:Y:S02]  /*78d0*/  F2FP.BF16.F32.PACK_AB R13, R115, R114 ;  /* 0x00000072730d723e */ /* 0x000fe400000010ff */
[----:B------:R-:W-:Y:S02]  /*78e0*/  F2FP.BF16.F32.PACK_AB R14, R117, R116 ;  /* 0x00000074750e723e */ /* 0x000fe400000010ff */
[----:B------:R-:W-:Y:S02]  /*78f0*/  F2FP.BF16.F32.PACK_AB R15, R119, R118 ;  /* 0x00000076770f723e */ /* 0x000fe400000010ff */
[----:B-1----:R-:W-:Y:S02]  /*7900*/  LOP3.LUT R5, R6, 0x380, RZ, 0xc0, !PT ;  /* 0x0000038006057812 */ /* 0x002fe400078ec0ff */
[----:B------:R-:W-:Y:S01]  /*7910*/  F2FP.BF16.F32.PACK_AB R16, R121, R120 ;  /* 0x000000787910723e */ /* 0x000fe200000010ff */
[----:B------:R0:W-:Y:S01]  /*7920*/  STSM.16.M88.4 [R156], R12 ;  /* 0x0000000c9c007844 */ /* 0x0001e20000000200 */
[----:B------:R-:W-:-:S02]  /*7930*/  SHF.R.U64 R5, R5, 0x3, RZ ;  /* 0x0000000305057819 */ /* 0x000fc400000012ff */
[----:B------:R-:W-:Y:S02]  /*7940*/  F2FP.BF16.F32.PACK_AB R17, R123, R122 ;  /* 0x0000007a7b11723e */ /* 0x000fe400000010ff */
[----:B------:R-:W-:Y:S02]  /*7950*/  F2FP.BF16.F32.PACK_AB R18, R125, R124 ;  /* 0x0000007c7d12723e */ /* 0x000fe400000010ff */
[----:B------:R-:W-:Y:S02]  /*7960*/  F2FP.BF16.F32.PACK_AB R19, R127, R126 ;  /* 0x0000007e7f13723e */ /* 0x000fe400000010ff */
[----:B------:R-:W-:Y:S02]  /*7970*/  LOP3.LUT R6, R5, R6, RZ, 0x3c, !PT ;  /* 0x0000000605067212 */ /* 0x000fe400078e3cff */
[----:B------:R-:W-:Y:S01]  /*7980*/  MOV R20, R20 ;  /* 0x0000001400147202 */ /* 0x000fe20000000f00 */
[----:B------:R1:W-:Y:S01]  /*7990*/  STSM.16.M88.4 [R2], R16 ;  /* 0x0000001002007844 */ /* 0x0003e20000000200 */
[----:B0-----:R-:W-:Y:S01]  /*79a0*/  F2FP.BF16.F32.PACK_AB R12, R129, R128 ;  /* 0x00000080810c723e */ /* 0x001fe200000010ff */
[----:B------:R-:W0:Y:S01]  /*79b0*/  LDC R21, c[0x0][0xce8] ;  /* 0x00033a00ff157b82 */ /* 0x000e220000000800 */
[----:B------:R-:W-:-:S02]  /*79c0*/  F2FP.BF16.F32.PACK_AB R13, R131, R130 ;  /* 0x00000082830d723e */ /* 0x000fc400000010ff */
[----:B------:R-:W-:Y:S02]  /*79d0*/  F2FP.BF16.F32.PACK_AB R14, R133, R132 ;  /* 0x00000084850e723e */ /* 0x000fe400000010ff */
[----:B------:R-:W-:Y:S02]  /*79e0*/  F2FP.BF16.F32.PACK_AB R15, R135, R134 ;  /* 0x00000086870f723e */ /* 0x000fe400000010ff */
[----:B------:R-:W-:-:S03]  /*79f0*/  MOV R8, R6 ;  /* 0x0000000600087202 */ /* 0x000fc60000000f00 */
[----:B------:R4:W-:Y:S01]  /*7a00*/  STSM.16.M88.4 [R154], R12 ;  /* 0x0000000c9a007844 */ /* 0x0009e20000000200 */
[----:B-1----:R-:W-:Y:S02]  /*7a10*/  F2FP.BF16.F32.PACK_AB R16, R137, R136 ;  /* 0x000000888910723e */ /* 0x002fe400000010ff */
[----:B------:R-:W-:Y:S02]  /*7a20*/  F2FP.BF16.F32.PACK_AB R17, R139, R138 ;  /* 0x0000008a8b11723e */ /* 0x000fe400000010ff */
[----:B------:R-:W-:Y:S02]  /*7a30*/  F2FP.BF16.F32.PACK_AB R18, R141, R140 ;  /* 0x0000008c8d12723e */ /* 0x000fe400000010ff */
[----:B------:R-:W-:-:S05]  /*7a40*/  F2FP.BF16.F32.PACK_AB R19, R143, R142 ;  /* 0x0000008e8f13723e */ /* 0x000fca00000010ff */
[----:B------:R1:W-:Y:S01]  /*7a50*/  STSM.16.M88.4 [R20], R16 ;  /* 0x0000001014007844 */ /* 0x0003e20000000200 */
[----:B----4-:R-:W-:Y:S02]  /*7a60*/  F2FP.BF16.F32.PACK_AB R12, R145, R144 ;  /* 0x00000090910c723e */ /* 0x010fe400000010ff */
[----:B------:R-:W-:Y:S02]  /*7a70*/  F2FP.BF16.F32.PACK_AB R13, R147, R146 ;  /* 0x00000092930d723e */ /* 0x000fe400000010ff */
[----:B------:R-:W-:Y:S02]  /*7a80*/  F2FP.BF16.F32.PACK_AB R14, R149, R148 ;  /* 0x00000094950e723e */ /* 0x000fe400000010ff */
[----:B------:R-:W-:-:S05]  /*7a90*/  F2FP.BF16.F32.PACK_AB R15, R151, R150 ;  /* 0x00000096970f723e */ /* 0x000fca00000010ff */
[----:B------:R4:W-:Y:S01]  /*7aa0*/  STSM.16.M88.4 [R8], R12 ;  /* 0x0000000c08007844 */ /* 0x0009e20000000200 */
[----:B------:R-:W-:Y:S01]  /*7ab0*/  BAR.SYNC.DEFER_BLOCKING 0x1, 0x100 ;  /* 0x0044000000007b1d */ /* 0x000fe20000010000 */
[----:B---3--:R-:W-:Y:S01]  /*7ac0*/  ISETP.NE.U32.AND P0, PT, R152, RZ, PT ;  /* 0x000000ff9800720c */ /* 0x008fe20003f05070 */
[----:B------:R-:W-:-:S03]  /*7ad0*/  IMAD.SHL.U32 R7, R204, 0x4, RZ ;  /* 0x00000004cc077824 */ /* 0x000fc600078e00ff */
[----:B------:R-:W-:Y:S02]  /*7ae0*/  ISETP.NE.AND.EX P0, PT, R153, RZ, PT, P0 ;  /* 0x000000ff9900720c */ /* 0x000fe40003f05300 */
[----:B--2---:R-:W-:Y:S02]  /*7af0*/  SHF.L.U64.HI R22, R204, 0x2, R164 ;  /* 0x00000002cc167819 */ /* 0x004fe400000102a4 */
[----:B-1----:R-:W-:Y:S01]  /*7b00*/  IADD3 R16, P1, R7, R152, RZ ;  /* 0x0000009807107210 */ /* 0x002fe20007f3e0ff */
[----:B------:R-:W-:Y:S01]  /*7b10*/  IMAD.MOV.U32 R2, RZ, RZ, RZ ;  /* 0x000000ffff027224 */ /* 0x000fe200078e00ff */
[----:B----4-:R-:W1:Y:S03]  /*7b20*/  LDC R8, c[0x0][0xbd4] ;  /* 0x0002f500ff087b82 */ /* 0x010e660000000800 */
[----:B------:R-:W-:-:S05]  /*7b30*/  IMAD.X R17, R22, 0x1, R153, P1 ;  /* 0x0000000116117824 */ /* 0x000fca00008e0699 */
[----:B------:R-:W2:Y:S01]  /*7b40*/  @P0 LDG.E R2, desc[UR38][R16.64] ;  /* 0x0000002610020981 */ /* 0x000ea2000c1e1900 */
[----:B------:R-:W-:-:S04]  /*7b50*/  ISETP.NE.U32.AND P1, PT, RZ, UR4, PT ;  /* 0x00000004ff007c0c */ /* 0x000fc8000bf25070 */
[----:B------:R-:W-:-:S13]  /*7b60*/  ISETP.NE.AND.EX P1, PT, RZ, UR5, PT, P1 ;  /* 0x00000005ff007c0c */ /* 0x000fda000bf25310 */
[----:B------:R-:W-:-:S04]  /*7b70*/  @P1 IADD3 R6, P2, R7, UR4, RZ ;  /* 0x0000000407061c10 */ /* 0x000fc8000ff5e0ff */
[----:B------:R-:W-:Y:S02]  /*7b80*/  @P1 IADD3.X R7, R22, UR5, RZ, P2, !PT ;  /* 0x0000000516071c10 */ /* 0x000fe400097fe4ff */
[----:B------:R-:W-:-:S04]  /*7b90*/  ISETP.NE.AND P2, PT, R207, RZ, PT ;  /* 0x000000ffcf00720c */ /* 0x000fc80003f45270 */
[----:B-1----:R-:W-:Y:S01]  /*7ba0*/  SEL R8, R207, R8, P2 ;  /* 0x00000008cf087207 */ /* 0x002fe20001000000 */
[----:B------:R-:W-:-:S03]  /*7bb0*/  ULDC UR4, c[0x0][0xb88] ;  /* 0x0002e20000047ab9 */ /* 0x000fc60000000800 */
[----:B------:R-:W-:Y:S01]  /*7bc0*/  ISETP.GT.AND P3, PT, R8, 0x1, PT ;  /* 0x000000010800780c */ /* 0x000fe20003f64270 */
[----:B------:R-:W-:Y:S02]  /*7bd0*/  IMAD.MOV.U32 R8, RZ, RZ, 0xab8 ;  /* 0x00000ab8ff087424 */ /* 0x000fe400078e00ff */
[----:B------:R-:W-:-:S03]  /*7be0*/  IMAD.U32 R5, RZ, RZ, UR4 ;  /* 0x00000004ff057e24 */ /* 0x000fc6000f8e00ff */
[----:B------:R-:W-:-:S03]  /*7bf0*/  SEL R8, R8, 0xa78, P3 ;  /* 0x00000a7808087807 */ /* 0x000fc60001800000 */
[----:B------:R1:W5:Y:S01]  /*7c00*/  @P1 LDG.E R5, desc[UR38][R6.64] ;  /* 0x0000002606051981 */ /* 0x000362000c1e1900 */
[----:B------:R-:W3:Y:S08]  /*7c10*/  LDC.64 R12, c[0x0][R8+0x218] ;  /* 0x00008600080c7b82 */ /* 0x000ef00000000a00 */
[----:B-1----:R-:W1:Y:S01]  /*7c20*/  LDC.64 R6, c[0x0][R8+0x220] ;  /* 0x0000880008067b82 */ /* 0x002e620000000a00 */
[----:B------:R-:W-:-:S02]  /*7c30*/  ISETP.NE.U32.AND P2, PT, R152, RZ, PT ;  /* 0x000000ff9800720c */ /* 0x000fc40003f45070 */
[----:B0-----:R-:W-:Y:S02]  /*7c40*/  ISETP.NE.AND P4, PT, R21, 0x1, PT ;  /* 0x000000011500780c */ /* 0x001fe40003f85270 */
[----:B------:R-:W-:-:S04]  /*7c50*/  ISETP.NE.AND.EX P2, PT, R153, RZ, PT, P2 ;  /* 0x000000ff9900720c */ /* 0x000fc80003f45320 */
[----:B------:R-:W-:Y:S02]  /*7c60*/  SEL R204, R204, RZ, !P2 ;  /* 0x000000ffcccc7207 */ /* 0x000fe40005000000 */
[----:B------:R-:W-:Y:S01]  /*7c70*/  SEL R15, R164, RZ, !P2 ;  /* 0x000000ffa40f7207 */ /* 0x000fe20005000000 */
[----:B---3--:R-:W-:-:S04]  /*7c80*/  IMAD R13, R13, R206, RZ ;  /* 0x000000ce0d0d7224 */ /* 0x008fc800078e02ff */
[----:B------:R-:W0:Y:S01]  /*7c90*/  @P4 LDC R153, c[0x0][0xcec] ;  /* 0x00033b00ff994b82 */ /* 0x000e220000000800 */
[----:B-1----:R-:W-:-:S07]  /*7ca0*/  IMAD R7, R7, R204, RZ ;  /* 0x000000cc07077224 */ /* 0x002fce00078e02ff */
[----:B------:R-:W1:Y:S01]  /*7cb0*/  @P4 LDC R155, c[0x0][0xcf0] ;  /* 0x00033c00ff9b4b82 */ /* 0x000e620000000800 */
[C---:B------:R-:W-:Y:S02]  /*7cc0*/  IMAD R19, R6.reuse, R15, R7 ;  /* 0x0000000f06137224 */ /* 0x040fe400078e0207 */
[----:B------:R-:W-:-:S04]  /*7cd0*/  IMAD.WIDE.U32 R14, R6, R204, RZ ;  /* 0x000000cc060e7225 */ /* 0x000fc800078e00ff */
[----:B------:R-:W-:-:S04]  /*7ce0*/  IMAD.WIDE.U32 R6, R12, R206, RZ ;  /* 0x000000ce0c067225 */ /* 0x000fc800078e00ff */
[----:B------:R-:W-:Y:S02]  /*7cf0*/  IMAD.IADD R157, R7, 0x1, R13 ;  /* 0x00000001079d7824 */ /* 0x000fe400078e020d */
[----:B------:R-:W3:Y:S01]  /*7d00*/  LDC.64 R12, c[0x0][0xca8] ;  /* 0x00032a00ff0c7b82 */ /* 0x000ee20000000a00 */
[----:B------:R-:W-:-:S07]  /*7d10*/  IMAD.IADD R152, R15, 0x1, R19 ;  /* 0x000000010f987824 */ /* 0x000fce00078e0213 */
[----:B------:R-:W4:Y:S01]  /*7d20*/  LDC.64 R18, c[0x0][R8+0x228] ;  /* 0x00008a0008127b82 */ /* 0x000f220000000a00 */
[----:B------:R-:W-:Y:S01]  /*7d30*/  IMAD R20, R208, 0x80, R163 ;  /* 0x00000080d0147824 */ /* 0x000fe200078e02a3 */
[----:B------:R-:W-:-:S06]  /*7d40*/  SEL R7, R162, RZ, P3 ;  /* 0x000000ffa2077207 */ /* 0x000fcc0001800000 */
[----:B---3--:R-:W3:Y:S08]  /*7d50*/  @!P3 LDC R12, c[0x0][0xc50] ;  /* 0x00031400ff0cbb82 */ /* 0x008ef00000000800 */
[----:B------:R-:W3:Y:S01]  /*7d60*/  @!P3 LDC R13, c[0x0][0xc54] ;  /* 0x00031500ff0dbb82 */ /* 0x000ee20000000800 */
[----:B--2---:R-:W-:-:S07]  /*7d70*/  IADD3 R22, P2, P5, R14, R6, R2 ;  /* 0x000000060e167210 */ /* 0x004fce0007d5e002 */
[----:B------:R-:W2:Y:S01]  /*7d80*/  LDC.64 R14, c[0x0][R8+0x210] ;  /* 0x00008400080e7b82 */ /* 0x000ea20000000a00 */
[----:B0-----:R-:W-:-:S04]  /*7d90*/  @P4 IMAD.HI.U32 R6, R20, R153, RZ ;  /* 0x0000009914064227 */ /* 0x001fc800078e00ff */
[----:B------:R-:W-:Y:S01]  /*7da0*/  IMAD.MOV.U32 R153, RZ, RZ, R20 ;  /* 0x000000ffff997224 */ /* 0x000fe200078e0014 */
[----:B-1----:R-:W-:Y:S01]  /*7db0*/  @P4 SHF.R.U32.HI R153, RZ, R155, R6 ;  /* 0x0000009bff994219 */ /* 0x002fe20000011606 */
[-C--:B----4-:R-:W-:Y:S01]  /*7dc0*/  IMAD R155, R19, R7.reuse, RZ ;  /* 0x00000007139b7224 */ /* 0x090fe200078e02ff */
[----:B------:R-:W-:Y:S01]  /*7dd0*/  SHF.R.S32.HI R6, RZ, 0x1f, R2 ;  /* 0x0000001fff067819 */ /* 0x000fe20000011402 */
[----:B------:R-:W-:-:S04]  /*7de0*/  IMAD.WIDE.U32 R18, R18, R7, RZ ;  /* 0x0000000712127225 */ /* 0x000fc800078e00ff */
[----:B------:R-:W-:Y:S01]  /*7df0*/  IMAD.MOV R7, RZ, RZ, -R153 ;  /* 0x000000ffff077224 */ /* 0x000fe200078e0a99 */
[----:B------:R-:W-:Y:S01]  /*7e00*/  IADD3.X R152, R152, R157, R6, P2, P5 ;  /* 0x0000009d98987210 */ /* 0x000fe200017ea406 */
[----:B------:R-:W-:Y:S01]  /*7e10*/  IMAD.IADD R155, R19, 0x1, R155 ;  /* 0x00000001139b7824 */ /* 0x000fe200078e029b */
[----:B------:R-:W-:Y:S01]  /*7e20*/  IADD3 R18, P2, P5, R153, R22, R18 ;  /* 0x0000001699127210 */ /* 0x000fe20007d5e012 */
[----:B------:R-:W-:Y:S01]  /*7e30*/  IMAD R7, R21, R7, R20 ;  /* 0x0000000715077224 */ /* 0x000fe200078e0214 */
[----:B------:R-:W-:-:S04]  /*7e40*/  SHF.R.S32.HI R19, RZ, 0x1f, R153 ;  /* 0x0000001fff137819 */ /* 0x000fc80000011499 */
[----:B------:R-:W-:Y:S02]  /*7e50*/  IADD3.X R19, R19, R152, R155, P2, P5 ;  /* 0x0000009813137210 */ /* 0x000fe400017ea49b */
[----:B------:R-:W-:Y:S01]  /*7e60*/  SHF.R.S32.HI R153, RZ, 0x1f, R7 ;  /* 0x0000001fff997819 */ /* 0x000fe20000011407 */
[-C--:B--2---:R-:W-:Y:S02]  /*7e70*/  IMAD R8, R15, R7.reuse, RZ ;  /* 0x000000070f087224 */ /* 0x084fe400078e02ff */
[----:B------:R-:W-:-:S04]  /*7e80*/  IMAD.WIDE.U32 R18, R14, R7, R18 ;  /* 0x000000070e127225 */ /* 0x000fc800078e0012 */
[----:B------:R-:W-:-:S04]  /*7e90*/  IMAD R153, R14, R153, R8 ;  /* 0x000000990e997224 */ /* 0x000fc800078e0208 */
[----:B------:R-:W-:Y:S01]  /*7ea0*/  IMAD.IADD R7, R19, 0x1, R153 ;  /* 0x0000000113077824 */ /* 0x000fe200078e0299 */
[----:B---3--:R-:W-:-:S04]  /*7eb0*/  LEA R19, P2, R18, R12, 0x2 ;  /* 0x0000000c12137211 */ /* 0x008fc800078410ff */
[----:B------:R-:W-:Y:S01]  /*7ec0*/  LEA.HI.X R7, R18, R13, R7, 0x2, P2 ;  /* 0x0000000d12077211 */ /* 0x000fe200010f1407 */
[----:B------:R-:W-:Y:S08]  /*7ed0*/  @P1 BRA `(.L_x_1085) ;  /* 0x0000000000101947 */ /* 0x000ff00003800000 */
[----:B------:R-:W-:Y:S05]  /*7ee0*/  @!P0 BRA `(.L_x_1085) ;  /* 0x00000000000c8947 */ /* 0x000fea0003800000 */
[----:B------:R-:W2:Y:S04]  /*7ef0*/  LDG.E R8, desc[UR38][R16.64] ;  /* 0x0000002610087981 */ /* 0x000ea8000c1e1900 */
[----:B-----5:R-:W2:Y:S02]  /*7f00*/  LDG.E R5, desc[UR38][R16.64+0x4] ;  /* 0x0000042610057981 */ /* 0x020ea4000c1e1900 */
[----:B--2---:R-:W-:-:S07]  /*7f10*/  IMAD.IADD R5, R5, 0x1, -R8 ;  /* 0x0000000105057824 */ /* 0x004fce00078e0a08 */
.L_x_1085:
[----:B------:R-:W2:Y:S01]  /*7f20*/  LDL R16, [R1+0x78] ;  /* 0x0000780001107983 */ /* 0x000ea20000100800 */
[----:B------:R-:W0:Y:S03]  /*7f30*/  S2R R8, SR_TID.X ;  /* 0x0000000000087919 */ /* 0x000e260000002100 */
[----:B------:R-:W-:Y:S04]  /*7f40*/  SHFL.IDX PT, R12, R19, RZ, 0x1c1f ;  /* 0x001c1fff130c7589 */ /* 0x000fe800000e0000 */
[----:B------:R-:W1:Y:S04]  /*7f50*/  SHFL.IDX PT, R13, R7, RZ, 0x1c1f ;  /* 0x001c1fff070d7589 */ /* 0x000e6800000e0000 */
[----:B------:R-:W-:Y:S01]  /*7f60*/  SHFL.IDX PT, R14, R19, 0x1, 0x1c1f ;  /* 0x003c1f00130e7f89 */ /* 0x000fe200000e0000 */
[----:B0-----:R-:W-:-:S05]  /*7f70*/  VIADD R17, R8, 0xffffff80 ;  /* 0xffffff8008117836 */ /* 0x001fca0000000000 */
[----:B------:R-:W-:-:S04]  /*7f80*/  SHF.R.S32.HI R8, RZ, 0x1f, R17 ;  /* 0x0000001fff087819 */ /* 0x000fc80000011411 */
[----:B------:R-:W-:-:S04]  /*7f90*/  LEA.HI R8, R8, R17, RZ, 0x7 ;  /* 0x0000001108087211 */ /* 0x000fc800078f38ff */
[----:B------:R-:W-:Y:S01]  /*7fa0*/  LOP3.LUT R8, R8, 0xffffff80, RZ, 0xc0, !PT ;  /* 0xffffff8008087812 */ /* 0x000fe200078ec0ff */
[----:B------:R-:W0:Y:S04]  /*7fb0*/  SHFL.IDX PT, R15, R7, 0x1, 0x1c1f ;  /* 0x003c1f00070f7f89 */ /* 0x000e2800000e0000 */
[----:B------:R-:W-:Y:S02]  /*7fc0*/  IMAD.IADD R8, R17, 0x1, -R8 ;  /* 0x0000000111087824 */ /* 0x000fe400078e0a08 */
[----:B-----5:R-:W-:-:S03]  /*7fd0*/  IMAD R5, R5, R21, RZ ;  /* 0x0000001505057224 */ /* 0x020fc600078e02ff */
[----:B------:R-:W-:Y:S01]  /*7fe0*/  LOP3.LUT P0, RZ, R8, 0x3, RZ, 0xc0, !PT ;  /* 0x0000000308ff7812 */ /* 0x000fe2000780c0ff */
[----:B--2---:R-:W-:-:S04]  /*7ff0*/  IMAD R16, R208, 0x80, R16 ;  /* 0x00000080d0107824 */ /* 0x004fc800078e0210 */
[C---:B------:R-:W-:Y:S01]  /*8000*/  VIADD R8, R16.reuse, 0x8 ;  /* 0x0000000810087836 */ /* 0x040fe20000000000 */
[----:B------:R-:W-:-:S04]  /*8010*/  ISETP.GE.OR P1, PT, R16, R5, P0 ;  /* 0x000000051000720c */ /* 0x000fc80000726670 */
[----:B------:R-:W-:-:S09]  /*8020*/  ISETP.GE.OR P0, PT, R8, R5, P0 ;  /* 0x000000050800720c */ /* 0x000fd20000706670 */
[----:B-1----:R1:W-:Y:S04]  /*8030*/  @!P1 ST.E desc[UR38][R12.64], R3 ;  /* 0x000000030c009985 */ /* 0x0023e8000c101926 */
[----:B0-----:R1:W-:Y:S01]  /*8040*/  @!P0 ST.E desc[UR38][R14.64], R4 ;  /* 0x000000040e008985 */ /* 0x0013e2000c101926 */
[----:B------:R-:W-:Y:S05]  /*8050*/  @P3 BRA `(.L_x_1086) ;  /* 0x0000000c00f83947 */ /* 0x000fea0003800000 */
[----:B------:R-:W0:Y:S01]  /*8060*/  S2R R17, SR_TID.X ;  /* 0x0000000000117919 */ /* 0x000e220000002100 */
[----:B------:R-:W2:Y:S01]  /*8070*/  @P4 LDC R85, c[0x0][0xcec] ;  /* 0x00033b00ff554b82 */ /* 0x000ea20000000800 */
[----:B------:R-:W-:-:S07]  /*8080*/  ULDC.64 UR4, c[0x0][0xba0] ;  /* 0x0002e80000047ab9 */ /* 0x000fce0000000a00 */
[----:B------:R-:W3:Y:S01]  /*8090*/  @P4 LDC R87, c[0x0][0xcf0] ;  /* 0x00033c00ff574b82 */ /* 0x000ee20000000800 */
[----:B0-----:R-:W-:-:S05]  /*80a0*/  VIADD R17, R17, 0xffffff80 ;  /* 0xffffff8011117836 */ /* 0x001fca0000000000 */
[----:B-1----:R-:W-:-:S04]  /*80b0*/  SHF.R.S32.HI R3, RZ, 0x1f, R17 ;  /* 0x0000001fff037819 */ /* 0x002fc80000011411 */
[----:B------:R-:W-:-:S04]  /*80c0*/  LEA.HI R3, R3, R17, RZ, 0x3 ;  /* 0x0000001103037211 */ /* 0x000fc800078f18ff */
[----:B------:R-:W-:-:S05]  /*80d0*/  LOP3.LUT R4, R3, 0xfffffff8, RZ, 0xc0, !PT ;  /* 0xfffffff803047812 */ /* 0x000fca00078ec0ff */
[----:B------:R-:W-:Y:S01]  /*80e0*/  IMAD.IADD R83, R17, 0x1, -R4 ;  /* 0x0000000111537824 */ /* 0x000fe200078e0a04 */
[----:B------:R-:W-:-:S03]  /*80f0*/  SHF.R.S32.HI R4, RZ, 0x3, R3 ;  /* 0x00000003ff047819 */ /* 0x000fc60000011403 */
[----:B------:R-:W-:-:S04]  /*8100*/  IMAD.SHL.U32 R3, R83, 0x8, RZ ;  /* 0x0000000853037824 */ /* 0x000fc800078e00ff */
[----:B------:R-:W-:-:S04]  /*8110*/  IMAD R7, R4, 0x40, R3 ;  /* 0x0000004004077824 */ /* 0x000fc800078e0203 */
[----:B------:R-:W-:-:S03]  /*8120*/  IMAD.WIDE R158, R7, 0x2, R158 ;  /* 0x00000002079e7825 */ /* 0x000fc600078e029e */
[C---:B------:R-:W-:Y:S02]  /*8130*/  IADD3 R29, P1, R158.reuse, 0x3000, RZ ;  /* 0x000030009e1d7810 */ /* 0x040fe40007f3e0ff */
[C---:B------:R-:W-:Y:S02]  /*8140*/  IADD3 R17, P3, R158.reuse, 0x1000, RZ ;  /* 0x000010009e117810 */ /* 0x040fe40007f7e0ff */
[----:B------:R-:W-:Y:S02]  /*8150*/  LOP3.LUT R28, R29, 0x380, RZ, 0xc0, !PT ;  /* 0x000003801d1c7812 */ /* 0x000fe400078ec0ff */
[----:B------:R-:W-:Y:S02]  /*8160*/  IADD3 R25, P2, R158, 0x2000, RZ ;  /* 0x000020009e197810 */ /* 0x000fe40007f5e0ff */
[----:B------:R-:W-:Y:S02]  /*8170*/  SHF.R.U64 R28, R28, 0x3, RZ ;  /* 0x000000031c1c7819 */ /* 0x000fe400000012ff */
[----:B------:R-:W-:-:S02]  /*8180*/  LOP3.LUT R16, R17, 0x380, RZ, 0xc0, !PT ;  /* 0x0000038011107812 */ /* 0x000fc400078ec0ff */
[----:B------:R-:W-:Y:S01]  /*8190*/  LOP3.LUT R28, R28, R29, RZ, 0x3c, !PT ;  /* 0x0000001d1c1c7212 */ /* 0x000fe200078e3cff */
[----:B------:R-:W-:Y:S01]  /*81a0*/  IMAD.X R29, RZ, RZ, R159, P1 ;  /* 0x000000ffff1d7224 */ /* 0x000fe200008e069f */
[----:B------:R-:W-:Y:S02]  /*81b0*/  IADD3 R53, P1, R158, 0x9000, RZ ;  /* 0x000090009e357810 */ /* 0x000fe40007f3e0ff */
[----:B------:R-:W-:Y:S02]  /*81c0*/  LOP3.LUT R24, R25, 0x380, RZ, 0xc0, !PT ;  /* 0x0000038019187812 */ /* 0x000fe400078ec0ff */
[----:B------:R-:W-:Y:S01]  /*81d0*/  LOP3.LUT R52, R53, 0x380, RZ, 0xc0, !PT ;  /* 0x0000038035347812 */ /* 0x000fe200078ec0ff */
[----:B------:R-:W5:Y:S01]  /*81e0*/  LD.E.128 R28, desc[UR38][R28.64] ;  /* 0x000000261c1c7980 */ /* 0x000f62000c101d00 */
[----:B------:R-:W-:Y:S02]  /*81f0*/  SHF.R.U64 R16, R16, 0x3, RZ ;  /* 0x0000000310107819 */ /* 0x000fe400000012ff */
[----:B------:R-:W-:-:S02]  /*8200*/  SHF.R.U64 R52, R52, 0x3, RZ ;  /* 0x0000000334347819 */ /* 0x000fc400000012ff */
[----:B------:R-:W-:Y:S02]  /*8210*/  SHF.R.U64 R24, R24, 0x3, RZ ;  /* 0x0000000318187819 */ /* 0x000fe400000012ff */
[----:B------:R-:W-:Y:S01]  /*8220*/  LOP3.LUT R52, R52, R53, RZ, 0x3c, !PT ;  /* 0x0000003534347212 */ /* 0x000fe200078e3cff */
[--C-:B------:R-:W-:Y:S01]  /*8230*/  IMAD.X R53, RZ, RZ, R159.reuse, P1 ;  /* 0x000000ffff357224 */ /* 0x100fe200008e069f */
[----:B------:R-:W-:Y:S02]  /*8240*/  IADD3 R8, P1, R158, 0xf000, RZ ;  /* 0x0000f0009e087810 */ /* 0x000fe40007f3e0ff */
[----:B------:R-:W-:Y:S01]  /*8250*/  LOP3.LUT R16, R16, R17, RZ, 0x3c, !PT ;  /* 0x0000001110107212 */ /* 0x000fe200078e3cff */
[--C-:B------:R-:W-:Y:S01]  /*8260*/  IMAD.X R17, RZ, RZ, R159.reuse, P3 ;  /* 0x000000ffff117224 */ /* 0x100fe200018e069f */
[----:B------:R-:W-:Y:S01]  /*8270*/  LOP3.LUT R7, R8, 0x380, RZ, 0xc0, !PT ;  /* 0x0000038008077812 */ /* 0x000fe200078ec0ff */
[--C-:B------:R-:W-:Y:S01]  /*8280*/  IMAD.X R77, RZ, RZ, R159.reuse, P1 ;  /* 0x000000ffff4d7224 */ /* 0x100fe200008e069f */
[----:B------:R-:W-:Y:S01]  /*8290*/  LOP3.LUT R24, R24, R25, RZ, 0x3c, !PT ;  /* 0x0000001918187212 */ /* 0x000fe200078e3cff */
[----:B------:R-:W-:Y:S01]  /*82a0*/  IMAD.X R25, RZ, RZ, R159, P2 ;  /* 0x000000ffff197224 */ /* 0x000fe200010e069f */
[----:B------:R-:W-:Y:S01]  /*82b0*/  SHF.R.U64 R7, R7, 0x3, RZ ;  /* 0x0000000307077819 */ /* 0x000fe200000012ff */
[----:B------:R-:W5:Y:S01]  /*82c0*/  LD.E.128 R16, desc[UR38][R16.64] ;  /* 0x0000002610107980 */ /* 0x000f62000c101d00 */
[----:B------:R-:W-:-:S02]  /*82d0*/  IADD3 R33, P0, R158, 0x4000, RZ ;  /* 0x000040009e217810 */ /* 0x000fc40007f1e0ff */
[----:B------:R-:W-:Y:S01]  /*82e0*/  LOP3.LUT R76, R7, R8, RZ, 0x3c, !PT ;  /* 0x00000008074c7212 */ /* 0x000fe200078e3cff */
[----:B------:R-:W-:Y:S01]  /*82f0*/  IMAD R7, R6, UR4, RZ ;  /* 0x0000000406077c24 */ /* 0x000fe2000f8e02ff */
[C---:B------:R-:W-:Y:S01]  /*8300*/  IADD3 R37, P6, R158.reuse, 0x5000, RZ ;  /* 0x000050009e257810 */ /* 0x040fe20007fde0ff */
[----:B------:R-:W5:Y:S01]  /*8310*/  LD.E.128 R24, desc[UR38][R24.64] ;  /* 0x0000002618187980 */ /* 0x000f62000c101d00 */
[----:B------:R-:W-:Y:S01]  /*8320*/  IADD3 R41, P5, R158, 0x6000, RZ ;  /* 0x000060009e297810 */ /* 0x000fe20007fbe0ff */
[----:B------:R-:W-:Y:S01]  /*8330*/  IMAD R81, R2, UR5, R7 ;  /* 0x0000000502517c24 */ /* 0x000fe2000f8e0207 */
[----:B------:R-:W-:Y:S01]  /*8340*/  IADD3 R45, P3, R158, 0x7000, RZ ;  /* 0x000070009e2d7810 */ /* 0x000fe20007f7e0ff */
[----:B------:R-:W-:Y:S01]  /*8350*/  IMAD.WIDE.U32 R6, R2, UR4, RZ ;  /* 0x0000000402067c25 */ /* 0x000fe2000f8e00ff */
[----:B------:R-:W-:Y:S01]  /*8360*/  IADD3 R49, P2, R158, 0x8000, RZ ;  /* 0x000080009e317810 */ /* 0x000fe20007f5e0ff */
[----:B------:R-:W-:Y:S01]  /*8370*/  ULDC.64 UR4, c[0x0][0xbe8] ;  /* 0x0002fa0000047ab9 */ /* 0x000fe20000000a00 */
[----:B------:R-:W-:Y:S01]  /*8380*/  LOP3.LUT R32, R33, 0x380, RZ, 0xc0, !PT ;  /* 0x0000038021207812 */ /* 0x000fe200078ec0ff */
[----:B------:R-:W-:Y:S01]  /*8390*/  IMAD.IADD R7, R7, 0x1, R81 ;  /* 0x0000000107077824 */ /* 0x000fe200078e0251 */
[----:B------:R-:W-:Y:S01]  /*83a0*/  LOP3.LUT R36, R37, 0x380, RZ, 0xc0, !PT ;  /* 0x0000038025247812 */ /* 0x000fe200078ec0ff */
[----:B------:R-:W-:Y:S01]  /*83b0*/  IMAD R81, R83, 0x20, R4 ;  /* 0x0000002053517824 */ /* 0x000fe200078e0204 */
[----:B------:R-:W-:Y:S01]  /*83c0*/  LOP3.LUT R40, R41, 0x380, RZ, 0xc0, !PT ;  /* 0x0000038029287812 */ /* 0x000fe200078ec0ff */
[----:B------:R-:W5:Y:S01]  /*83d0*/  LD.E.128 R52, desc[UR38][R52.64] ;  /* 0x0000002634347980 */ /* 0x000f62000c101d00 */
[----:B------:R-:W-:Y:S01]  /*83e0*/  LOP3.LUT R44, R45, 0x380, RZ, 0xc0, !PT ;  /* 0x000003802d2c7812 */ /* 0x000fe200078ec0ff */
[----:B------:R-:W-:Y:S01]  /*83f0*/  IMAD R20, R208, 0x80, R81 ;  /* 0x00000080d0147824 */ /* 0x000fe200078e0251 */
[----:B------:R-:W-:Y:S01]  /*8400*/  LOP3.LUT R48, R49, 0x380, RZ, 0xc0, !PT ;  /* 0x0000038031307812 */ /* 0x000fe200078ec0ff */
[----:B------:R-:W-:Y:S01]  /*8410*/  IMAD.WIDE.U32 R6, R206, UR4, R6 ;  /* 0x00000004ce067c25 */ /* 0x000fe2000f8e0006 */
[----:B------:R-:W-:Y:S01]  /*8420*/  SHF.R.U64 R32, R32, 0x3, RZ ;  /* 0x0000000320207819 */ /* 0x000fe200000012ff */
[----:B------:R-:W5:Y:S01]  /*8430*/  LD.E.128 R76, desc[UR38][R76.64] ;  /* 0x000000264c4c7980 */ /* 0x000f62000c101d00 */
[----:B------:R-:W-:Y:S01]  /*8440*/  SHF.R.U64 R36, R36, 0x3, RZ ;  /* 0x0000000324247819 */ /* 0x000fe200000012ff */
[----:B--2---:R-:W-:Y:S01]  /*8450*/  @P4 IMAD.HI.U32 R2, R20, R85, RZ ;  /* 0x0000005514024227 */ /* 0x004fe200078e00ff */
[----:B------:R-:W-:-:S02]  /*8460*/  SHF.R.U64 R40, R40, 0x3, RZ ;  /* 0x0000000328287819 */ /* 0x000fc400000012ff */
[----:B------:R-:W-:Y:S02]  /*8470*/  SHF.R.U64 R44, R44, 0x3, RZ ;  /* 0x000000032c2c7819 */ /* 0x000fe400000012ff */
[----:B------:R-:W-:Y:S02]  /*8480*/  SHF.R.U64 R48, R48, 0x3, RZ ;  /* 0x0000000330307819 */ /* 0x000fe400000012ff */
[----:B------:R-:W-:Y:S01]  /*8490*/  SHF.R.S32.HI R83, RZ, 0x1f, R204 ;  /* 0x0000001fff537819 */ /* 0x000fe200000114cc */
        /* <DEDUP_REMOVED lines=12> */
[----:B------:R-:W-:Y:S01]  /*8560*/  IMAD.MOV.U32 R81, RZ, RZ, R20 ;  /* 0x000000ffff517224 */ /* 0x000fe200078e0014 */
[C---:B------:R-:W-:Y:S01]  /*8570*/  IADD3 R61, P6, R158.reuse, 0xb000, RZ ;  /* 0x0000b0009e3d7810 */ /* 0x040fe20007fde0ff */
[----:B------:R-:W-:Y:S01]  /*8580*/  ULDC.64 UR4, c[0x0][0xbf0] ;  /* 0x0002fc0000047ab9 */ /* 0x000fe20000000a00 */
[C---:B------:R-:W-:Y:S01]  /*8590*/  IADD3 R65, P5, R158.reuse, 0xc000, RZ ;  /* 0x0000c0009e417810 */ /* 0x040fe20007fbe0ff */
[----:B------:R-:W5:Y:S01]  /*85a0*/  LD.E.128 R32, desc[UR38][R32.64] ;  /* 0x0000002620207980 */ /* 0x000f62000c101d00 */
[----:B------:R-:W-:-:S02]  /*85b0*/  IADD3 R69, P3, R158, 0xd000, RZ ;  /* 0x0000d0009e457810 */ /* 0x000fc40007f7e0ff */
[----:B------:R-:W-:Y:S01]  /*85c0*/  IADD3 R73, P2, R158, 0xe000, RZ ;  /* 0x0000e0009e497810 */ /* 0x000fe20007f5e0ff */
[----:B------:R-:W5:Y:S01]  /*85d0*/  LD.E.128 R36, desc[UR38][R36.64] ;  /* 0x0000002624247980 */ /* 0x000f62000c101d00 */
[----:B---3--:R-:W-:Y:S01]  /*85e0*/  @P4 SHF.R.U32.HI R81, RZ, R87, R2 ;  /* 0x00000057ff514219 */ /* 0x008fe20000011602 */
[----:B------:R-:W-:Y:S01]  /*85f0*/  IMAD R83, R83, UR4, RZ ;  /* 0x0000000453537c24 */ /* 0x000fe2000f8e02ff */
[----:B------:R-:W-:Y:S01]  /*8600*/  LOP3.LUT R56, R57, 0x380, RZ, 0xc0, !PT ;  /* 0x0000038039387812 */ /* 0x000fe200078ec0ff */
[----:B------:R-:W5:Y:S01]  /*8610*/  LD.E.128 R40, desc[UR38][R40.64] ;  /* 0x0000002628287980 */ /* 0x000f62000c101d00 */
[----:B------:R-:W-:Y:S01]  /*8620*/  LOP3.LUT R60, R61, 0x380, RZ, 0xc0, !PT ;  /* 0x000003803d3c7812 */ /* 0x000fe200078ec0ff */
[----:B------:R-:W-:Y:S01]  /*8630*/  IMAD.MOV R8, RZ, RZ, -R81 ;  /* 0x000000ffff087224 */ /* 0x000fe200078e0a51 */
[----:B------:R-:W-:Y:S01]  /*8640*/  LOP3.LUT R64, R65, 0x380, RZ, 0xc0, !PT ;  /* 0x0000038041407812 */ /* 0x000fe200078ec0ff */
[----:B------:R-:W5:Y:S01]  /*8650*/  LD.E.128 R44, desc[UR38][R44.64] ;  /* 0x000000262c2c7980 */ /* 0x000f62000c101d00 */
[----:B------:R-:W-:-:S02]  /*8660*/  LOP3.LUT R68, R69, 0x380, RZ, 0xc0, !PT ;  /* 0x0000038045447812 */ /* 0x000fc400078ec0ff */
[----:B------:R-:W-:Y:S01]  /*8670*/  LOP3.LUT R72, R73, 0x380, RZ, 0xc0, !PT ;  /* 0x0000038049487812 */ /* 0x000fe200078ec0ff */
[----:B------:R-:W5:Y:S01]  /*8680*/  LD.E.128 R48, desc[UR38][R48.64] ;  /* 0x0000002630307980 */ /* 0x000f62000c101d00 */
[----:B------:R-:W-:Y:S01]  /*8690*/  SHF.R.S32.HI R2, RZ, 0x1f, R81 ;  /* 0x0000001fff027819 */ /* 0x000fe20000011451 */
[----:B------:R-:W-:Y:S01]  /*86a0*/  IMAD R83, R204, UR5, R83 ;  /* 0x00000005cc537c24 */ /* 0x000fe2000f8e0253 */
[----:B------:R-:W-:Y:S01]  /*86b0*/  LOP3.LUT R13, R158, 0x380, RZ, 0xc0, !PT ;  /* 0x000003809e0d7812 */ /* 0x000fe200078ec0ff */
[----:B------:R-:W-:Y:S01]  /*86c0*/  IMAD.WIDE.U32 R6, R204, UR4, R6 ;  /* 0x00000004cc067c25 */ /* 0x000fe2000f8e0006 */
[----:B------:R-:W-:Y:S01]  /*86d0*/  ULDC.64 UR4, c[0x0][0xbe0] ;  /* 0x0002f80000047ab9 */ /* 0x000fe20000000a00 */
[----:B------:R-:W-:Y:S02]  /*86e0*/  SHF.R.U64 R56, R56, 0x3, RZ ;  /* 0x0000000338387819 */ /* 0x000fe400000012ff */
[----:B------:R-:W-:Y:S01]  /*86f0*/  SHF.R.U64 R60, R60, 0x3, RZ ;  /* 0x000000033c3c7819 */ /* 0x000fe200000012ff */
[----:B------:R-:W-:Y:S01]  /*8700*/  IMAD R2, R2, UR4, RZ ;  /* 0x0000000402027c24 */ /* 0x000fe2000f8e02ff */
[----:B------:R-:W-:Y:S01]  /*8710*/  SHF.R.U64 R64, R64, 0x3, RZ ;  /* 0x0000000340407819 */ /* 0x000fe200000012ff */
[----:B------:R-:W-:Y:S01]  /*8720*/  IMAD R21, R21, R8, R20 ;  /* 0x0000000815157224 */ /* 0x000fe200078e0214 */
[----:B------:R-:W-:-:S02]  /*8730*/  SHF.R.U64 R68, R68, 0x3, RZ ;  /* 0x0000000344447819 */ /* 0x000fc400000012ff */
[----:B------:R-:W-:Y:S01]  /*8740*/  SHF.R.U64 R72, R72, 0x3, RZ ;  /* 0x0000000348487819 */ /* 0x000fe200000012ff */
[----:B------:R-:W-:Y:S01]  /*8750*/  IMAD.IADD R7, R7, 0x1, R83 ;  /* 0x0000000107077824 */ /* 0x000fe200078e0253 */
[----:B------:R-:W-:Y:S01]  /*8760*/  SHF.R.U64 R13, R13, 0x3, RZ ;  /* 0x000000030d0d7819 */ /* 0x000fe200000012ff */
        /* <DEDUP_REMOVED lines=11> */
[----:B------:R-:W-:Y:S01]  /*8820*/  LOP3.LUT R158, R13, R158, RZ, 0x3c, !PT ;  /* 0x0000009e0d9e7212 */ /* 0x000fe200078e3cff */
[----:B------:R-:W-:Y:S01]  /*8830*/  IMAD.WIDE.U32 R6, R81, UR4, R6 ;  /* 0x0000000451067c25 */ /* 0x000fe2000f8e0006 */
[----:B------:R-:W-:Y:S01]  /*8840*/  SHF.R.S32.HI R2, RZ, 0x1f, R21 ;  /* 0x0000001fff027819 */ /* 0x000fe20000011415 */
[----:B------:R-:W-:Y:S01]  /*8850*/  ULDC.64 UR4, c[0x0][0xbd8] ;  /* 0x0002f60000047ab9 */ /* 0x000fe20000000a00 */
[----:B------:R-:W5:Y:S01]  /*8860*/  LD.E.128 R56, desc[UR38][R56.64] ;  /* 0x0000002638387980 */ /* 0x000f62000c101d00 */
[----:B------:R-:W-:-:S02]  /*8870*/  IMAD.IADD R7, R7, 0x1, R83 ;  /* 0x0000000107077824 */ /* 0x000fc400078e0253 */
[----:B------:R-:W-:Y:S01]  /*8880*/  IMAD R2, R2, UR4, RZ ;  /* 0x0000000402027c24 */ /* 0x000fe2000f8e02ff */
[----:B------:R0:W5:Y:S01]  /*8890*/  LD.E.128 R12, desc[UR38][R158.64] ;  /* 0x000000269e0c7980 */ /* 0x000162000c101d00 */
[----:B------:R-:W-:-:S03]  /*88a0*/  IMAD R22, R208, 0x80, R4 ;  /* 0x00000080d0167824 */ /* 0x000fc600078e0204 */
[----:B------:R-:W5:Y:S04]  /*88b0*/  LD.E.128 R60, desc[UR38][R60.64] ;  /* 0x000000263c3c7980 */ /* 0x000f68000c101d00 */
[----:B------:R-:W5:Y:S04]  /*88c0*/  LD.E.128 R64, desc[UR38][R64.64] ;  /* 0x0000002640407980 */ /* 0x000f68000c101d00 */
[----:B------:R-:W5:Y:S04]  /*88d0*/  LD.E.128 R68, desc[UR38][R68.64] ;  /* 0x0000002644447980 */ /* 0x000f68000c101d00 */
[----:B------:R-:W5:Y:S01]  /*88e0*/  LD.E.128 R72, desc[UR38][R72.64] ;  /* 0x0000002648487980 */ /* 0x000f62000c101d00 */
[C---:B------:R-:W-:Y:S01]  /*88f0*/  IMAD R81, R21.reuse, UR5, R2 ;  /* 0x0000000515517c24 */ /* 0x040fe2000f8e0202 */
[----:B------:R-:W-:Y:S01]  /*8900*/  @!PT LDS RZ, [RZ] ;  /* 0x00000000fffff984 */ /* 0x000fe20000000800 */
[----:B------:R-:W-:Y:S01]  /*8910*/  @!PT LDS RZ, [RZ] ;  /* 0x00000000fffff984 */ /* 0x000fe20000000800 */
[----:B------:R-:W-:Y:S01]  /*8920*/  @!PT LDS RZ, [RZ] ;  /* 0x00000000fffff984 */ /* 0x000fe20000000800 */
[----:B------:R-:W-:Y:S01]  /*8930*/  @!PT LDS RZ, [RZ] ;  /* 0x00000000fffff984 */ /* 0x000fe20000000800 */
[----:B------:R1:W-:Y:S06]  /*8940*/  MEMBAR.ALL.CTA ;  /* 0x0000000000007992 */ /* 0x0003ec0000008000 */
[----:B-1----:R-:W1:Y:S01]  /*8950*/  FENCE.VIEW.ASYNC.S ;  /* 0x00000000000073c6 */ /* 0x002e620000000000 */
[----:B------:R-:W-:Y:S01]  /*8960*/  IMAD.WIDE.U32 R6, R21, UR4, R6 ;  /* 0x0000000415067c25 */ /* 0x000fe2000f8e0006 */
[----:B------:R-:W-:-:S03]  /*8970*/  ULDC.64 UR4, c[0x0][0xb80] ;  /* 0x0002e00000047ab9 */ /* 0x000fc60000000a00 */
[----:B------:R-:W-:Y:S01]  /*8980*/  VIADD R2, R22, 0x20 ;  /* 0x0000002016027836 */ /* 0x000fe20000000000 */
[----:B------:R-:W-:Y:S01]  /*8990*/  LEA R8, P2, R6, UR4, 0x1 ;  /* 0x0000000406087c11 */ /* 0x000fe2000f8408ff */
[----:B------:R-:W-:-:S03]  /*89a0*/  IMAD.IADD R7, R7, 0x1, R81 ;  /* 0x0000000107077824 */ /* 0x000fc600078e0251 */
[-C--:B------:R-:W-:Y:S02]  /*89b0*/  ISETP.GE.AND P1, PT, R2, R5.reuse, PT ;  /* 0x000000050200720c */ /* 0x080fe40003f26270 */
[----:B------:R-:W-:Y:S01]  /*89c0*/  LEA.HI.X R2, R6, UR5, R7, 0x1, P2 ;  /* 0x0000000506027c11 */ /* 0x000fe200090f0c07 */
[----:B------:R-:W-:Y:S01]  /*89d0*/  VIADD R0, R0, 0x32420 ;  /* 0x0003242000007836 */ /* 0x000fe20000000000 */
[----:B------:R-:W-:-:S04]  /*89e0*/  ISETP.GE.AND P2, PT, R22, R5, PT ;  /* 0x000000051600720c */ /* 0x000fc80003f46270 */
[----:B------:R-:W-:Y:S01]  /*89f0*/  PRMT R0, RZ, 0x654, R0 ;  /* 0x00000654ff007816 */ /* 0x000fe20000000000 */
[----:B------:R-:W-:Y:S02]  /*8a00*/  VIADD R4, R22, 0x40 ;  /* 0x0000004016047836 */ /* 0x000fe40000000000 */
[C---:B------:R-:W-:Y:S02]  /*8a10*/  VIADD R85, R3.reuse, 0x40 ;  /* 0x0000004003557836 */ /* 0x040fe40000000000 */
[C---:B------:R-:W-:Y:S01]  /*8a20*/  VIADD R87, R3.reuse, 0x80 ;  /* 0x0000008003577836 */ /* 0x040fe20000000000 */
[----:B-1----:R1:W-:Y:S01]  /*8a30*/  SYNCS.ARRIVE.TRANS64.RED.A1T0 RZ, [R0+URZ], RZ ;  /* 0x000000ff00ff79a7 */ /* 0x0023e2000810043f */
[----:B------:R-:W-:Y:S01]  /*8a40*/  VIADD R89, R3, 0xc0 ;  /* 0x000000c003597836 */ /* 0x000fe20000000000 */
[----:B------:R0:W2:Y:S01]  /*8a50*/  SHFL.IDX PT, R82, R8, RZ, 0x181f ;  /* 0x00181fff08527589 */ /* 0x0000a200000e0000 */
[----:B------:R-:W-:Y:S01]  /*8a60*/  BSSY B1, `(.L_x_1087) ;  /* 0x0000019000017945 */ /* 0x000fe20003800000 */
[----:B------:R-:W-:-:S02]  /*8a70*/  ISETP.GE.AND P0, PT, R4, R5, PT ;  /* 0x000000050400720c */ /* 0x000fc40003f06270 */
[----:B-1----:R0:W1:Y:S01]  /*8a80*/  SHFL.IDX PT, R0, R2, RZ, 0x181f ;  /* 0x00181fff02007589 */ /* 0x00206200000e0000 */
[----:B------:R-:W-:Y:S02]  /*8a90*/  SHF.R.S32.HI R84, RZ, 0x1f, R3 ;  /* 0x0000001fff547819 */ /* 0x000fe40000011403 */
        /* <DEDUP_REMOVED lines=9> */
[----:B--2---:R-:W-:-:S04]  /*8b30*/  @!P5 LEA R6, P6, R3, R82, 0x1 ;  /* 0x000000520306d211 */ /* 0x004fc800078c08ff */
[----:B-1----:R-:W-:Y:S02]  /*8b40*/  @!P5 LEA.HI.X R7, R3, R0, R84, 0x1, P6 ;  /* 0x000000000307d211 */ /* 0x002fe400030f0c54 */
        /* <DEDUP_REMOVED lines=10> */
.L_x_1088:
[----:B------:R-:W-:Y:S05]  /*8bf0*/  BSYNC B1 ;  /* 0x0000000000017941 */ /* 0x000fea0003800000 */
.L_x_1087:
[----:B-1----:R1:W3:Y:S01]  /*8c00*/  SHFL.IDX PT, R0, R2, 0x1, 0x181f ;  /* 0x00381f0002007f89 */ /* 0x0022e200000e0000 */
[----:B------:R-:W-:Y:S03]  /*8c10*/  BSSY B1, `(.L_x_1089) ;  /* 0x0000014000017945 */ /* 0x000fe60003800000 */
[----:B0-----:R1:W0:Y:S01]  /*8c20*/  SHFL.IDX PT, R20, R8, 0x1, 0x181f ;  /* 0x00381f0008147f89 */ /* 0x00122200000e0000 */
[----:B------:R-:W-:Y:S05]  /*8c30*/  @P1 BRA `(.L_x_1090) ;  /* 0x0000000000441947 */ /* 0x000fea0003800000 */
[----:B------:R-:W-:Y:S02]  /*8c40*/  ULDC UR4, c[0x0][0xbc8] ;  /* 0x0002f20000047ab9 */ /* 0x000fe40000000800 */
[----:B------:R-:W-:Y:S02]  /*8c50*/  ISETP.GE.AND P4, PT, R3, UR4, PT ;  /* 0x0000000403007c0c */ /* 0x000fe4000bf86270 */
[----:B------:R-:W-:Y:S02]  /*8c60*/  ISETP.GE.AND P3, PT, R85, UR4, PT ;  /* 0x0000000455007c0c */ /* 0x000fe4000bf66270 */
[----:B------:R-:W-:Y:S02]  /*8c70*/  ISETP.GE.AND P2, PT, R87, UR4, PT ;  /* 0x0000000457007c0c */ /* 0x000fe4000bf46270 */
[----:B------:R-:W-:-:S07]  /*8c80*/  ISETP.GE.AND P1, PT, R89, UR4, PT ;  /* 0x0000000459007c0c */ /* 0x000fce000bf26270 */
[-C--:B0-----:R-:W-:Y:S02]  /*8c90*/  @!P4 LEA R6, P6, R3, R20.reuse, 0x1 ;  /* 0x000000140306c211 */ /* 0x081fe400078c08ff */
[----:B-----5:R-:W-:Y:S02]  /*8ca0*/  @!P3 LEA R12, P5, R85, R20, 0x1 ;  /* 0x00000014550cb211 */ /* 0x020fe400078a08ff */
        /* <DEDUP_REMOVED lines=10> */
.L_x_1090:
[----:B------:R-:W-:Y:S05]  /*8d50*/  BSYNC B1 ;  /* 0x0000000000017941 */ /* 0x000fea0003800000 */
.L_x_1089:
[----:B---3--:R3:W0:Y:S01]  /*8d60*/  SHFL.IDX PT, R0, R2, 0x2, 0x181f ;  /* 0x00581f0002007f89 */ /* 0x00862200000e0000 */
[----:B------:R-:W-:Y:S03]  /*8d70*/  BSSY B1, `(.L_x_1091) ;  /* 0x0000014000017945 */ /* 0x000fe60003800000 */
[----:B----45:R3:W4:Y:S01]  /*8d80*/  SHFL.IDX PT, R16, R8, 0x2, 0x181f ;  /* 0x00581f0008107f89 */ /* 0x03072200000e0000 */
        /* <DEDUP_REMOVED lines=18> */
.L_x_1092:
[----:B------:R-:W-:Y:S05]  /*8eb0*/  BSYNC B1 ;  /* 0x0000000000017941 */ /* 0x000fea0003800000 */
.L_x_1091:
[----:B0-----:R-:W-:Y:S01]  /*8ec0*/  VIADD R0, R22, 0x60 ;  /* 0x0000006016007836 */ /* 0x001fe20000000000 */
[----:B------:R0:W0:Y:S04]  /*8ed0*/  SHFL.IDX PT, R12, R2, 0x3, 0x181f ;  /* 0x00781f00020c7f89 */ /* 0x00002800000e0000 */
[----:B------:R-:W-:Y:S01]  /*8ee0*/  ISETP.GE.AND P0, PT, R0, R5, PT ;  /* 0x000000050000720c */ /* 0x000fe20003f06270 */
[----:B-1-3--:R-:W1:-:S12]  /*8ef0*/  SHFL.IDX PT, R8, R8, 0x3, 0x181f ;  /* 0x00781f0008087f89 */ /* 0x00ae5800000e0000 */
[----:B------:R-:W-:Y:S05]  /*8f00*/  @P0 BRA `(.L_x_1093) ;  /* 0x00000024007c0947 */ /* 0x000fea0003800000 */
[----:B------:R-:W-:Y:S02]  /*8f10*/  ULDC UR4, c[0x0][0xbc8] ;  /* 0x0002f20000047ab9 */ /* 0x000fe40000000800 */
[----:B------:R-:W-:Y:S02]  /*8f20*/  ISETP.GE.AND P3, PT, R3, UR4, PT ;  /* 0x0000000403007c0c */ /* 0x000fe4000bf66270 */
[----:B------:R-:W-:Y:S02]  /*8f30*/  ISETP.GE.AND P4, PT, R85, UR4, PT ;  /* 0x0000000455007c0c */ /* 0x000fe4000bf86270 */
[----:B------:R-:W-:-:S09]  /*8f40*/  ISETP.GE.AND P5, PT, R87, UR4, PT ;  /* 0x0000000457007c0c */ /* 0x000fd2000bfa6270 */
[-C--:B01----:R-:W-:Y:S02]  /*8f50*/  @!P3 LEA R2, P0, R3, R8.reuse, 0x1 ;  /* 0x000000080302b211 */ /* 0x083fe400078008ff */
[-C--:B------:R-:W-:Y:S02]  /*8f60*/  @!P4 LEA R4, P1, R85, R8.reuse, 0x1 ;  /* 0x000000085504c211 */ /* 0x080fe400078208ff */
        /* <DEDUP_REMOVED lines=13> */
.L_x_1086:
[----:B------:R-:W-:Y:S01]  /*9040*/  ULDC.64 UR4, c[0x0][0xc08] ;  /* 0x0003020000047ab9 */ /* 0x000fe20000000a00 */
[----:B-1----:R-:W0:Y:S01]  /*9050*/  @P4 LDC R15, c[0x0][0xcec] ;  /* 0x00033b00ff0f4b82 */ /* 0x002e220000000800 */
[----:B------:R-:W-:Y:S01]  /*9060*/  IMAD R3, R6, UR4, RZ ;  /* 0x0000000406037c24 */ /* 0x000fe2000f8e02ff */
[----:B------:R-:W-:Y:S01]  /*9070*/  ULDC.64 UR6, c[0x0][0xc30] ;  /* 0x00030c0000067ab9 */ /* 0x000fe20000000a00 */
[----:B------:R-:W-:Y:S01]  /*9080*/  IMAD.WIDE.U32 R6, R2, UR4, RZ ;  /* 0x0000000402067c25 */ /* 0x000fe2000f8e00ff */
[----:B------:R-:W-:Y:S01]  /*9090*/  ISETP.GE.AND P0, PT, R16, R5, PT ;  /* 0x000000051000720c */ /* 0x000fe20003f06270 */
[----:B------:R-:W-:Y:S01]  /*90a0*/  BSSY B1, `(.L_x_1094) ;  /* 0x00000d1000017945 */ /* 0x000fe20003800000 */
[----:B------:R-:W-:Y:S01]  /*90b0*/  SHF.R.S32.HI R22, RZ, 0x1f, R210 ;  /* 0x0000001fff167819 */ /* 0x000fe200000114d2 */
[----:B------:R-:W-:Y:S01]  /*90c0*/  IMAD R3, R2, UR5, R3 ;  /* 0x0000000502037c24 */ /* 0x000fe2000f8e0203 */
[----:B------:R-:W-:Y:S01]  /*90d0*/  ULDC.64 UR4, c[0x0][0xc38] ;  /* 0x00030e0000047ab9 */ /* 0x000fe20000000a00 */
[----:B------:R-:W1:Y:S01]  /*90e0*/  @P4 LDC R2, c[0x0][0xcf0] ;  /* 0x00033c00ff024b82 */ /* 0x000e620000000800 */
[----:B------:R-:W-:Y:S01]  /*90f0*/  VIADD R176, R205, 0x18 ;  /* 0x00000018cdb07836 */ /* 0x000fe20000000000 */
[----:B------:R-:W-:Y:S01]  /*9100*/  SHF.R.S32.HI R152, RZ, 0x1f, R211 ;  /* 0x0000001fff987819 */ /* 0x000fe200000114d3 */
[----:B------:R-:W-:Y:S01]  /*9110*/  IMAD.IADD R7, R7, 0x1, R3 ;  /* 0x0000000107077824 */ /* 0x000fe200078e0203 */
[----:B------:R-:W-:Y:S01]  /*9120*/  SHF.R.S32.HI R3, RZ, 0x1f, R204 ;  /* 0x0000001fff037819 */ /* 0x000fe200000114cc */
[----:B------:R-:W-:Y:S01]  /*9130*/  VIADD R178, R205, 0x10 ;  /* 0x00000010cdb27836 */ /* 0x000fe20000000000 */
[----:B------:R-:W-:Y:S01]  /*9140*/  SHF.R.S32.HI R153, RZ, 0x1f, R212 ;  /* 0x0000001fff997819 */ /* 0x000fe200000114d4 */
[----:B------:R-:W-:Y:S01]  /*9150*/  IMAD.WIDE.U32 R6, R206, UR4, R6 ;  /* 0x00000004ce067c25 */ /* 0x000fe2000f8e0006 */
[----:B------:R-:W-:-:S02]  /*9160*/  SHF.R.S32.HI R154, RZ, 0x1f, R213 ;  /* 0x0000001fff9a7819 */ /* 0x000fc400000114d5 */
[----:B------:R-:W-:Y:S01]  /*9170*/  SHF.R.S32.HI R155, RZ, 0x1f, R214 ;  /* 0x0000001fff9b7819 */ /* 0x000fe200000114d6 */
[----:B------:R-:W-:Y:S01]  /*9180*/  IMAD R7, R206, UR5, R7 ;  /* 0x00000005ce077c24 */ /* 0x000fe2000f8e0207 */
[----:B------:R-:W-:Y:S01]  /*9190*/  ULDC.64 UR4, c[0x0][0xc40] ;  /* 0x0003100000047ab9 */ /* 0x000fe20000000a00 */
[----:B------:R-:W-:Y:S01]  /*91a0*/  VIADD R180, R205, 0x8 ;  /* 0x00000008cdb47836 */ /* 0x000fe20000000000 */
[----:B------:R-:W-:Y:S01]  /*91b0*/  SHF.R.S32.HI R156, RZ, 0x1f, R215 ;  /* 0x0000001fff9c7819 */ /* 0x000fe200000114d7 */
[----:B------:R-:W-:Y:S01]  /*91c0*/  IMAD R3, R3, UR4, RZ ;  /* 0x0000000403037c24 */ /* 0x000fe2000f8e02ff */
[----:B------:R-:W-:Y:S01]  /*91d0*/  SHF.R.S32.HI R157, RZ, 0x1f, R216 ;  /* 0x0000001fff9d7819 */ /* 0x000fe200000114d8 */
[----:B0-----:R-:W-:Y:S01]  /*91e0*/  @P4 IMAD.HI.U32 R15, R20, R15, RZ ;  /* 0x0000000f140f4227 */ /* 0x001fe200078e00ff */
[----:B------:R-:W-:Y:S02]  /*91f0*/  SHF.R.S32.HI R158, RZ, 0x1f, R219 ;  /* 0x0000001fff9e7819 */ /* 0x000fe400000114db */
[----:B------:R-:W-:Y:S01]  /*9200*/  SHF.R.S32.HI R159, RZ, 0x1f, R221 ;  /* 0x0000001fff9f7819 */ /* 0x000fe200000114dd */
[C---:B------:R-:W-:Y:S01]  /*9210*/  IMAD R13, R204.reuse, UR5, R3 ;  /* 0x00000005cc0d7c24 */ /* 0x040fe2000f8e0203 */
[----:B------:R-:W-:Y:S01]  /*9220*/  SHF.R.S32.HI R160, RZ, 0x1f, R222 ;  /* 0x0000001fffa07819 */ /* 0x000fe200000114de */
[----:B------:R-:W-:Y:S01]  /*9230*/  IMAD.WIDE.U32 R6, R204, UR4, R6 ;  /* 0x00000004cc067c25 */ /* 0x000fe2000f8e0006 */
[----:B------:R-:W-:Y:S01]  /*9240*/  ULDC.64 UR4, c[0x0][0xc48] ;  /* 0x0003120000047ab9 */ /* 0x000fe20000000a00 */
[----:B------:R-:W-:-:S02]  /*9250*/  SHF.R.S32.HI R161, RZ, 0x1f, R223 ;  /* 0x0000001fffa17819 */ /* 0x000fc400000114df */
[----:B------:R-:W-:Y:S01]  /*9260*/  IMAD.MOV.U32 R3, RZ, RZ, R20 ;  /* 0x000000ffff037224 */ /* 0x000fe200078e0014 */
[----:B-1----:R-:W-:Y:S01]  /*9270*/  @P4 SHF.R.U32.HI R3, RZ, R2, R15 ;  /* 0x00000002ff034219 */ /* 0x002fe2000001160f */
[----:B------:R-:W-:Y:S01]  /*9280*/  IMAD.IADD R7, R7, 0x1, R13 ;  /* 0x0000000107077824 */ /* 0x000fe200078e020d */
[----:B------:R-:W-:Y:S01]  /*9290*/  SHF.R.S32.HI R163, RZ, 0x1f, R225 ;  /* 0x0000001fffa37819 */ /* 0x000fe200000114e1 */
[----:B------:R-:W-:Y:S01]  /*92a0*/  VIADD R175, R205, 0x18 ;  /* 0x00000018cdaf7836 */ /* 0x000fe20000000000 */
[--C-:B------:R-:W-:Y:S01]  /*92b0*/  SHF.R.S32.HI R2, RZ, 0x1f, R3.reuse ;  /* 0x0000001fff027819 */ /* 0x100fe20000011403 */
[----:B------:R-:W-:Y:S01]  /*92c0*/  IMAD.MOV R4, RZ, RZ, -R3 ;  /* 0x000000ffff047224 */ /* 0x000fe200078e0a03 */
[----:B------:R-:W-:Y:S01]  /*92d0*/  SHF.R.S32.HI R164, RZ, 0x1f, R226 ;  /* 0x0000001fffa47819 */ /* 0x000fe200000114e2 */
[----:B------:R-:W-:Y:S01]  /*92e0*/  IMAD.WIDE.U32 R6, R162, UR4, R6 ;  /* 0x00000004a2067c25 */ /* 0x000fe2000f8e0006 */
[----:B------:R-:W-:Y:S02]  /*92f0*/  SHF.R.S32.HI R165, RZ, 0x1f, R227 ;  /* 0x0000001fffa57819 */ /* 0x000fe400000114e3 */
[----:B------:R-:W-:Y:S01]  /*9300*/  SHF.R.S32.HI R166, RZ, 0x1f, R228 ;  /* 0x0000001fffa67819 */ /* 0x000fe200000114e4 */
[----:B------:R-:W-:Y:S01]  /*9310*/  IMAD R21, R21, R4, R20 ;  /* 0x0000000415157224 */ /* 0x000fe200078e0214 */
[----:B------:R-:W-:Y:S01]  /*9320*/  SHF.R.S32.HI R167, RZ, 0x1f, R230 ;  /* 0x0000001fffa77819 */ /* 0x000fe200000114e6 */
[----:B------:R-:W-:Y:S01]  /*9330*/  IMAD R2, R2, UR6, RZ ;  /* 0x0000000602027c24 */ /* 0x000fe2000f8e02ff */
[----:B------:R-:W-:Y:S01]  /*9340*/  SHF.R.S32.HI R168, RZ, 0x1f, R231 ;  /* 0x0000001fffa87819 */ /* 0x000fe200000114e7 */
[----:B------:R-:W-:Y:S01]  /*9350*/  IMAD R7, R162, UR5, R7 ;  /* 0x00000005a2077c24 */ /* 0x000fe2000f8e0207 */
[----:B------:R-:W-:Y:S01]  /*9360*/  ULDC.64 UR4, c[0x0][0xc28] ;  /* 0x00030a0000047ab9 */ /* 0x000fe20000000a00 */
[C---:B------:R-:W-:Y:S01]  /*9370*/  IMAD R13, R3.reuse, UR7, R2 ;  /* 0x00000007030d7c24 */ /* 0x040fe2000f8e0202 */
[----:B------:R-:W-:Y:S01]  /*9380*/  SHF.R.S32.HI R2, RZ, 0x1f, R21 ;  /* 0x0000001fff027819 */ /* 0x000fe20000011415 */
[----:B------:R-:W-:Y:S01]  /*9390*/  IMAD.WIDE.U32 R6, R3, UR6, R6 ;  /* 0x0000000603067c25 */ /* 0x000fe2000f8e0006 */
[----:B------:R-:W-:-:S02]  /*93a0*/  SHF.R.S32.HI R162, RZ, 0x1f, R224 ;  /* 0x0000001fffa27819 */ /* 0x000fc400000114e0 */
[----:B------:R-:W-:Y:S01]  /*93b0*/  SHF.R.S32.HI R169, RZ, 0x1f, R232 ;  /* 0x0000001fffa97819 */ /* 0x000fe200000114e8 */
[----:B------:R-:W-:Y:S01]  /*93c0*/  IMAD R2, R2, UR4, RZ ;  /* 0x0000000402027c24 */ /* 0x000fe2000f8e02ff */
[----:B------:R-:W-:Y:S01]  /*93d0*/  SHF.R.S32.HI R170, RZ, 0x1f, R233 ;  /* 0x0000001fffaa7819 */ /* 0x000fe200000114e9 */
[----:B------:R-:W-:Y:S01]  /*93e0*/  IMAD.IADD R7, R7, 0x1, R13 ;  /* 0x0000000107077824 */ /* 0x000fe200078e020d */
[----:B------:R-:W-:Y:S01]  /*93f0*/  SHF.R.S32.HI R171, RZ, 0x1f, R234 ;  /* 0x0000001fffab7819 */ /* 0x000fe200000114ea */
[C---:B------:R-:W-:Y:S01]  /*9400*/  IMAD R3, R21.reuse, UR5, R2 ;  /* 0x0000000515037c24 */ /* 0x040fe2000f8e0202 */
[----:B------:R-:W-:Y:S01]  /*9410*/  SHF.R.S32.HI R172, RZ, 0x1f, R235 ;  /* 0x0000001fffac7819 */ /* 0x000fe200000114eb */
[----:B------:R-:W-:Y:S01]  /*9420*/  IMAD.WIDE.U32 R6, R21, UR4, R6 ;  /* 0x0000000415067c25 */ /* 0x000fe2000f8e0006 */
[----:B------:R-:W-:Y:S01]  /*9430*/  ULDC.64 UR4, c[0x0][0xc00] ;  /* 0x0003000000047ab9 */ /* 0x000fe20000000a00 */
[----:B------:R-:W-:Y:S02]  /*9440*/  SHF.R.S32.HI R173, RZ, 0x1f, R236 ;  /* 0x0000001fffad7819 */ /* 0x000fe400000114ec */
[----:B------:R-:W-:Y:S01]  /*9450*/  VIADD R2, R0, 0x32420 ;  /* 0x0003242000027836 */ /* 0x000fe20000000000 */
[C---:B------:R-:W-:Y:S01]  /*9460*/  LEA R0, P1, R6.reuse, UR4, 0x2 ;  /* 0x0000000406007c11 */ /* 0x040fe2000f8210ff */
[----:B------:R-:W-:Y:S01]  /*9470*/  IMAD.IADD R3, R7, 0x1, R3 ;  /* 0x0000000107037824 */ /* 0x000fe200078e0203 */
[----:B------:R-:W-:Y:S01]  /*9480*/  SHF.R.S32.HI R174, RZ, 0x1f, R237 ;  /* 0x0000001fffae7819 */ /* 0x000fe200000114ed */
[C---:B------:R-:W-:Y:S01]  /*9490*/  VIADD R177, R205.reuse, 0x10 ;  /* 0x00000010cdb17836 */ /* 0x040fe20000000000 */
[----:B------:R-:W-:Y:S01]  /*94a0*/  PRMT R2, RZ, 0x654, R2 ;  /* 0x00000654ff027816 */ /* 0x000fe20000000002 */
[----:B------:R-:W-:Y:S01]  /*94b0*/  VIADD R179, R205, 0x8 ;  /* 0x00000008cdb37836 */ /* 0x000fe20000000000 */
[----:B------:R-:W-:-:S02]  /*94c0*/  LEA.HI.X R4, R6, UR5, R3, 0x2, P1 ;  /* 0x0000000506047c11 */ /* 0x000fc400088f1403 */
[----:B------:R0:W-:Y:S01]  /*94d0*/  SYNCS.ARRIVE.TRANS64.RED.A1T0 RZ, [R2+URZ], RZ ;  /* 0x000000ff02ff79a7 */ /* 0x0001e2000810043f */
[----:B------:R-:W-:Y:S02]  /*94e0*/  SHF.R.S32.HI R176, RZ, 0x1f, R176 ;  /* 0x0000001fffb07819 */ /* 0x000fe400000114b0 */
[----:B------:R1:W2:Y:S01]  /*94f0*/  SHFL.IDX PT, R3, R4, RZ, 0x1c1f ;  /* 0x001c1fff04037589 */ /* 0x0002a200000e0000 */
[----:B------:R-:W-:Y:S02]  /*9500*/  SHF.R.S32.HI R178, RZ, 0x1f, R178 ;  /* 0x0000001fffb27819 */ /* 0x000fe400000114b2 */
[----:B------:R-:W-:Y:S01]  /*9510*/  SHF.R.S32.HI R180, RZ, 0x1f, R180 ;  /* 0x0000001fffb47819 */ /* 0x000fe200000114b4 */
[----:B0-----:R1:W0:Y:S01]  /*9520*/  SHFL.IDX PT, R2, R0, RZ, 0x1c1f ;  /* 0x001c1fff00027589 */ /* 0x00122200000e0000 */
[----:B------:R-:W-:Y:S05]  /*9530*/  @P0 BRA `(.L_x_1095) ;  /* 0x00000008001c0947 */ /* 0x000fea0003800000 */
[----:B------:R-:W-:Y:S02]  /*9540*/  ULDC UR4, c[0x0][0xbc8] ;  /* 0x0002f20000047ab9 */ /* 0x000fe40000000800 */
[----:B------:R-:W-:Y:S02]  /*9550*/  ISETP.GE.AND P4, PT, R179, UR4, PT ;  /* 0x00000004b3007c0c */ /* 0x000fe4000bf86270 */
[----:B------:R-:W-:Y:S02]  /*9560*/  ISETP.GE.AND P3, PT, R177, UR4, PT ;  /* 0x00000004b1007c0c */ /* 0x000fe4000bf66270 */
[----:B------:R-:W-:Y:S02]  /*9570*/  ISETP.GE.AND P5, PT, R205, UR4, PT ;  /* 0x00000004cd007c0c */ /* 0x000fe4000bfa6270 */
[----:B------:R-:W-:Y:S02]  /*9580*/  ISETP.GE.AND P1, PT, R237, UR4, PT ;  /* 0x00000004ed007c0c */ /* 0x000fe4000bf26270 */
[----:B------:R-:W-:-:S05]  /*9590*/  ISETP.GE.AND P0, PT, R175, UR4, PT ;  /* 0x00000004af007c0c */ /* 0x000fca000bf06270 */
[-C--:B0-----:R-:W-:Y:S02]  /*95a0*/  @!P4 LEA R6, P2, R179, R2.reuse, 0x2 ;  /* 0x00000002b306c211 */ /* 0x081fe400078410ff */
        /* <DEDUP_REMOVED lines=10> */
[-C--:B0-----:R-:W-:Y:S02]  /*9650*/  @!P0 LEA R6, P6, R175, R2.reuse, 0x2 ;  /* 0x00000002af068211 */ /* 0x081fe400078c10ff */
[-C--:B--2---:R-:W-:Y:S01]  /*9660*/  @!P1 LEA R12, P5, R237, R2.reuse, 0x2 ;  /* 0x00000002ed0c9211 */ /* 0x084fe200078a10ff */
[----:B------:R-:W-:Y:S01]  /*9670*/  VIADD R33, R205, 0xe8 ;  /* 0x000000e8cd217836 */ /* 0x000fe20000000000 */
        /* <DEDUP_REMOVED lines=10> */
[CC--:B0-----:R-:W-:Y:S02]  /*9720*/  @!P3 LEA R6, P6, R235.reuse, R2.reuse, 0x2 ;  /* 0x00000002eb06b211 */ /* 0x0c1fe400078c10ff */
        /* <DEDUP_REMOVED lines=10> */
[CC--:B0-----:R-:W-:Y:S02]  /*97d0*/  @!P0 LEA R6, P4, R232.reuse, R2.reuse, 0x2 ;  /* 0x00000002e8068211 */ /* 0x0c1fe400078810ff */
[----:B--2---:R-:W-:Y:S02]  /*97e0*/  @!P1 LEA R12, P5, R231, R2, 0x2 ;  /* 0x00000002e70c9211 */ /* 0x004fe400078a10ff */
[-C--:B------:R-:W-:Y:S02]  /*97f0*/  @!P0 LEA.HI.X R7, R232, R3.reuse, R169, 0x2, P4 ;  /* 0x00000003e8078211 */ /* 0x080fe400020f14a9 */
[----:B------:R-:W-:Y:S02]  /*9800*/  ISETP.GE.AND P4, PT, R227, UR4, PT ;  /* 0x00000004e3007c0c */ /* 0x000fe4000bf86270 */
[----:B------:R-:W-:Y:S01]  /*9810*/  @!P1 LEA.HI.X R13, R231, R3, R168, 0x2, P5 ;  /* 0x00000003e70d9211 */ /* 0x000fe200028f14a8 */
[----:B------:R0:W-:Y:S01]  /*9820*/  @!P0 ST.E.64 desc[UR38][R6.64], R60 ;  /* 0x0000003c06008985 */ /* 0x0001e2000c101b26 */
[----:B------:R-:W-:-:S02]  /*9830*/  ISETP.GE.AND P5, PT, R226, UR4, PT ;  /* 0x00000004e2007c0c */ /* 0x000fc4000bfa6270 */
[----:B---3--:R-:W-:Y:S01]  /*9840*/  @!P2 LEA R14, P6, R230, R2, 0x2 ;  /* 0x00000002e60ea211 */ /* 0x008fe200078c10ff */
[----:B------:R2:W-:Y:S01]  /*9850*/  @!P1 ST.E.64 desc[UR38][R12.64], R64 ;  /* 0x000000400c009985 */ /* 0x0005e2000c101b26 */
[----:B------:R-:W-:Y:S02]  /*9860*/  ISETP.GE.AND P1, PT, R224, UR4, PT ;  /* 0x00000004e0007c0c */ /* 0x000fe4000bf26270 */
[----:B------:R-:W-:Y:S02]  /*9870*/  @!P2 LEA.HI.X R15, R230, R3, R167, 0x2, P6 ;  /* 0x00000003e60fa211 */ /* 0x000fe400030f14a7 */
[----:B------:R-:W-:-:S03]  /*9880*/  ISETP.GE.AND P0, PT, R225, UR4, PT ;  /* 0x00000004e1007c0c */ /* 0x000fc6000bf06270 */
[----:B------:R3:W-:Y:S01]  /*9890*/  @!P2 ST.E.64 desc[UR38][R14.64], R68 ;  /* 0x000000440e00a985 */ /* 0x0007e2000c101b26 */
[CC--:B0-----:R-:W-:Y:S02]  /*98a0*/  @!P3 LEA R6, P6, R228.reuse, R2.reuse, 0x2 ;  /* 0x00000002e406b211 */ /* 0x0c1fe400078c10ff */
[CC--:B--2---:R-:W-:Y:S02]  /*98b0*/  @!P4 LEA R12, P2, R227.reuse, R2.reuse, 0x2 ;  /* 0x00000002e30cc211 */ /* 0x0c4fe400078410ff */
[-C--:B------:R-:W-:Y:S02]  /*98c0*/  @!P3 LEA.HI.X R7, R228, R3.reuse, R166, 0x2, P6 ;  /* 0x00000003e407b211 */ /* 0x080fe400030f14a6 */
[----:B------:R-:W-:Y:S02]  /*98d0*/  @!P4 LEA.HI.X R13, R227, R3, R165, 0x2, P2 ;  /* 0x00000003e30dc211 */ /* 0x000fe400010f14a5 */
[----:B------:R-:W-:Y:S01]  /*98e0*/  ISETP.GE.AND P2, PT, R223, UR4, PT ;  /* 0x00000004df007c0c */ /* 0x000fe2000bf46270 */
[----:B------:R0:W-:Y:S01]  /*98f0*/  @!P3 ST.E.64 desc[UR38][R6.64], R72 ;  /* 0x000000480600b985 */ /* 0x0001e2000c101b26 */
[----:B---3--:R-:W-:-:S03]  /*9900*/  @!P5 LEA R14, P6, R226, R2, 0x2 ;  /* 0x00000002e20ed211 */ /* 0x008fc600078c10ff */
[----:B------:R2:W-:Y:S01]  /*9910*/  @!P4 ST.E.64 desc[UR38][R12.64], R76 ;  /* 0x0000004c0c00c985 */ /* 0x0005e2000c101b26 */
[----:B------:R-:W-:Y:S02]  /*9920*/  @!P5 LEA.HI.X R15, R226, R3, R164, 0x2, P6 ;  /* 0x00000003e20fd211 */ /* 0x000fe400030f14a4 */
[----:B------:R-:W-:-:S03]  /*9930*/  ISETP.GE.AND P4, PT, R221, UR4, PT ;  /* 0x00000004dd007c0c */ /* 0x000fc6000bf86270 */
[----:B------:R3:W-:Y:S01]  /*9940*/  @!P5 ST.E.64 desc[UR38][R14.64], R80 ;  /* 0x000000500e00d985 */ /* 0x0007e2000c101b26 */
[----:B------:R-:W-:Y:S02]  /*9950*/  ISETP.GE.AND P5, PT, R222, UR4, PT ;  /* 0x00000004de007c0c */ /* 0x000fe4000bfa6270 */
        /* <DEDUP_REMOVED lines=8> */
[----:B------:R-:W-:-:S05]  /*99e0*/  @!P2 LEA.HI.X R15, R223, R3, R161, 0x2, P6 ;  /* 0x00000003df0fa211 */ /* 0x000fca00030f14a1 */
[----:B------:R3:W-:Y:S01]  /*99f0*/  @!P2 ST.E.64 desc[UR38][R14.64], R92 ;  /* 0x0000005c0e00a985 */ /* 0x0007e2000c101b26 */
[----:B------:R-:W-:Y:S02]  /*9a00*/  ISETP.GE.AND P2, PT, R216, UR4, PT ;  /* 0x00000004d8007c0c */ /* 0x000fe4000bf46270 */
[CC--:B0-----:R-:W-:Y:S02]  /*9a10*/  @!P5 LEA R6, P1, R222.reuse, R2.reuse, 0x2 ;  /* 0x00000002de06d211 */ /* 0x0c1fe400078210ff */
[-C--:B--2---:R-:W-:Y:S02]  /*9a20*/  @!P4 LEA R12, P0, R221, R2.reuse, 0x2 ;  /* 0x00000002dd0cc211 */ /* 0x084fe400078010ff */
[-C--:B------:R-:W-:Y:S02]  /*9a30*/  @!P5 LEA.HI.X R7, R222, R3.reuse, R160, 0x2, P1 ;  /* 0x00000003de07d211 */ /* 0x080fe400008f14a0 */
[----:B------:R-:W-:Y:S02]  /*9a40*/  ISETP.GE.AND P1, PT, R215, UR4, PT ;  /* 0x00000004d7007c0c */ /* 0x000fe4000bf26270 */
[----:B---3--:R-:W-:Y:S01]  /*9a50*/  @!P3 LEA R14, P6, R219, R2, 0x2 ;  /* 0x00000002db0eb211 */ /* 0x008fe200078c10ff */
[----:B------:R-:W-:Y:S01]  /*9a60*/  @!P5 ST.E.64 desc[UR38][R6.64], R96 ;  /* 0x000000600600d985 */ /* 0x000fe2000c101b26 */
[----:B------:R-:W-:-:S02]  /*9a70*/  @!P4 LEA.HI.X R13, R221, R3, R159, 0x2, P0 ;  /* 0x00000003dd0dc211 */ /* 0x000fc400000f149f */
[----:B------:R-:W-:Y:S02]  /*9a80*/  @!P3 LEA.HI.X R15, R219, R3, R158, 0x2, P6 ;  /* 0x00000003db0fb211 */ /* 0x000fe400030f149e */
[----:B------:R-:W-:Y:S01]  /*9a90*/  ISETP.GE.AND P0, PT, R214, UR4, PT ;  /* 0x00000004d6007c0c */ /* 0x000fe2000bf06270 */
[----:B------:R-:W-:Y:S01]  /*9aa0*/  @!P4 ST.E.64 desc[UR38][R12.64], R100 ;  /* 0x000000640c00c985 */ /* 0x000fe2000c101b26 */
[-C--:B------:R-:W-:Y:S02]  /*9ab0*/  @!P2 LEA R18, P6, R216, R2.reuse, 0x2 ;  /* 0x00000002d812a211 */ /* 0x080fe400078c10ff */
[----:B------:R-:W-:Y:S01]  /*9ac0*/  ISETP.GE.AND P4, PT, R212, UR4, PT ;  /* 0x00000004d4007c0c */ /* 0x000fe2000bf86270 */
[----:B------:R-:W-:Y:S01]  /*9ad0*/  @!P3 ST.E.64 desc[UR38][R14.64], R104 ;  /* 0x000000680e00b985 */ /* 0x000fe2000c101b26 */
[----:B------:R-:W-:Y:S02]  /*9ae0*/  ISETP.GE.AND P3, PT, R213, UR4, PT ;  /* 0x00000004d5007c0c */ /* 0x000fe4000bf66270 */
[----:B------:R-:W-:-:S02]  /*9af0*/  @!P1 LEA R20, P5, R215, R2, 0x2 ;  /* 0x00000002d7149211 */ /* 0x000fc400078a10ff */
[-C--:B------:R-:W-:Y:S02]  /*9b00*/  @!P2 LEA.HI.X R19, R216, R3.reuse, R157, 0x2, P6 ;  /* 0x00000003d813a211 */ /* 0x080fe400030f149d */
[-C--:B------:R-:W-:Y:S02]  /*9b10*/  @!P1 LEA.HI.X R21, R215, R3.reuse, R156, 0x2, P5 ;  /* 0x00000003d7159211 */ /* 0x080fe400028f149c */
[CC--:B------:R-:W-:Y:S01]  /*9b20*/  @!P0 LEA R16, P6, R214.reuse, R2.reuse, 0x2 ;  /* 0x00000002d6108211 */ /* 0x0c0fe200078c10ff */
[----:B------:R0:W-:Y:S01]  /*9b30*/  @!P2 ST.E.64 desc[UR38][R18.64], R108 ;  /* 0x0000006c1200a985 */ /* 0x0001e2000c101b26 */
[----:B------:R-:W-:Y:S02]  /*9b40*/  ISETP.GE.AND P2, PT, R211, UR4, PT ;  /* 0x00000004d3007c0c */ /* 0x000fe4000bf46270 */
[----:B------:R-:W-:Y:S01]  /*9b50*/  @!P0 LEA.HI.X R17, R214, R3, R155, 0x2, P6 ;  /* 0x00000003d6118211 */ /* 0x000fe200030f149b */
[----:B------:R2:W-:Y:S01]  /*9b60*/  @!P1 ST.E.64 desc[UR38][R20.64], R112 ;  /* 0x0000007014009985 */ /* 0x0005e2000c101b26 */
[----:B------:R-:W-:-:S02]  /*9b70*/  @!P3 LEA R24, P1, R213, R2, 0x2 ;  /* 0x00000002d518b211 */ /* 0x000fc400078210ff */
[-C--:B------:R-:W-:Y:S01]  /*9b80*/  @!P4 LEA R28, P5, R212, R2.reuse, 0x2 ;  /* 0x00000002d41cc211 */ /* 0x080fe200078a10ff */
[----:B------:R3:W-:Y:S01]  /*9b90*/  @!P0 ST.E.64 desc[UR38][R16.64], R116 ;  /* 0x0000007410008985 */ /* 0x0007e2000c101b26 */
[-C--:B------:R-:W-:Y:S02]  /*9ba0*/  @!P3 LEA.HI.X R25, R213, R3.reuse, R154, 0x2, P1 ;  /* 0x00000003d519b211 */ /* 0x080fe400008f149a */
[----:B------:R-:W-:Y:S02]  /*9bb0*/  ISETP.GE.AND P1, PT, R210, UR4, PT ;  /* 0x00000004d2007c0c */ /* 0x000fe4000bf26270 */
[----:B------:R-:W-:Y:S01]  /*9bc0*/  @!P4 LEA.HI.X R29, R212, R3, R153, 0x2, P5 ;  /* 0x00000003d41dc211 */ /* 0x000fe200028f1499 */
[----:B------:R4:W-:Y:S01]  /*9bd0*/  @!P3 ST.E.64 desc[UR38][R24.64], R120 ;  /* 0x000000781800b985 */ /* 0x0009e2000c101b26 */
[----:B------:R-:W-:Y:S01]  /*9be0*/  ISETP.GE.AND P0, PT, R209, UR4, PT ;  /* 0x00000004d1007c0c */ /* 0x000fe2000bf06270 */
[----:B0-----:R-:W-:Y:S01]  /*9bf0*/  VIADD R19, R205, 0xf0 ;  /* 0x000000f0cd137836 */ /* 0x001fe20000000000 */
[----:B------:R-:W-:Y:S01]  /*9c00*/  @!P2 LEA R6, P5, R211, R2, 0x2 ;  /* 0x00000002d306a211 */ /* 0x000fe200078a10ff */
[----:B------:R4:W-:Y:S01]  /*9c10*/  @!P4 ST.E.64 desc[UR38][R28.64], R124 ;  /* 0x0000007c1c00c985 */ /* 0x0009e2000c101b26 */
[----:B------:R-:W-:Y:S01]  /*9c20*/  ISETP.GE.AND P4, PT, R33, UR4, PT ;  /* 0x0000000421007c0c */ /* 0x000fe2000bf86270 */
[----:B--2---:R-:W-:Y:S01]  /*9c30*/  VIADD R21, R205, 0xf8 ;  /* 0x000000f8cd157836 */ /* 0x004fe20000000000 */
[----:B------:R-:W-:-:S02]  /*9c40*/  ISETP.GE.AND P3, PT, R19, UR4, PT ;  /* 0x0000000413007c0c */ /* 0x000fc4000bf66270 */
[-C--:B------:R-:W-:Y:S02]  /*9c50*/  @!P2 LEA.HI.X R7, R211, R3.reuse, R152, 0x2, P5 ;  /* 0x00000003d307a211 */ /* 0x080fe400028f1498 */
[CC--:B------:R-:W-:Y:S02]  /*9c60*/  @!P1 LEA R12, P6, R210.reuse, R2.reuse, 0x2 ;  /* 0x00000002d20c9211 */ /* 0x0c0fe400078c10ff */
[----:B------:R-:W-:Y:S01]  /*9c70*/  SHF.R.S32.HI R15, RZ, 0x1f, R209 ;  /* 0x0000001fff0f7819 */ /* 0x000fe200000114d1 */
[----:B------:R4:W-:Y:S01]  /*9c80*/  @!P2 ST.E.64 desc[UR38][R6.64], R128 ;  /* 0x000000800600a985 */ /* 0x0009e2000c101b26 */
[----:B------:R-:W-:Y:S02]  /*9c90*/  @!P0 LEA R14, P5, R209, R2, 0x2 ;  /* 0x00000002d10e8211 */ /* 0x000fe400078a10ff */
[----:B------:R-:W-:Y:S02]  /*9ca0*/  @!P1 LEA.HI.X R13, R210, R3, R22, 0x2, P6 ;  /* 0x00000003d20d9211 */ /* 0x000fe400030f1416 */
[----:B------:R-:W-:-:S02]  /*9cb0*/  ISETP.GE.AND P6, PT, R21, UR4, PT ;  /* 0x0000000415007c0c */ /* 0x000fc4000bfc6270 */
[-C--:B------:R-:W-:Y:S01]  /*9cc0*/  @!P0 LEA.HI.X R15, R209, R3.reuse, R15, 0x2, P5 ;  /* 0x00000003d10f8211 */ /* 0x080fe200028f140f */
[----:B------:R4:W-:Y:S01]  /*9cd0*/  @!P1 ST.E.64 desc[UR38][R12.64], R132 ;  /* 0x000000840c009985 */ /* 0x0009e2000c101b26 */
[----:B---3--:R-:W-:Y:S02]  /*9ce0*/  SHF.R.S32.HI R17, RZ, 0x1f, R33 ;  /* 0x0000001fff117819 */ /* 0x008fe40000011421 */
[CC--:B------:R-:W-:Y:S01]  /*9cf0*/  @!P4 LEA R16, P5, R33.reuse, R2.reuse, 0x2 ;  /* 0x000000022110c211 */ /* 0x0c0fe200078a10ff */
[----:B------:R4:W-:Y:S01]  /*9d00*/  @!P0 ST.E.64 desc[UR38][R14.64], R136 ;  /* 0x000000880e008985 */ /* 0x0009e2000c101b26 */
[----:B------:R-:W-:Y:S02]  /*9d10*/  SHF.R.S32.HI R20, RZ, 0x1f, R19 ;  /* 0x0000001fff147819 */ /* 0x000fe40000011413 */
[----:B------:R-:W-:Y:S02]  /*9d20*/  @!P4 LEA.HI.X R17, R33, R3, R17, 0x2, P5 ;  /* 0x000000032111c211 */ /* 0x000fe400028f1411 */
[----:B------:R-:W-:-:S03]  /*9d30*/  @!P3 LEA R18, P5, R19, R2, 0x2 ;  /* 0x000000021312b211 */ /* 0x000fc600078a10ff */
[----:B------:R4:W-:Y:S01]  /*9d40*/  @!P4 ST.E.64 desc[UR38][R16.64], R140 ;  /* 0x0000008c1000c985 */ /* 0x0009e2000c101b26 */
[-C--:B------:R-:W-:Y:S02]  /*9d50*/  @!P3 LEA.HI.X R19, R19, R3.reuse, R20, 0x2, P5 ;  /* 0x000000031313b211 */ /* 0x080fe400028f1414 */
[----:B------:R-:W-:Y:S02]  /*9d60*/  SHF.R.S32.HI R20, RZ, 0x1f, R21 ;  /* 0x0000001fff147819 */ /* 0x000fe40000011415 */
[C---:B------:R-:W-:Y:S01]  /*9d70*/  @!P6 LEA R2, P5, R21.reuse, R2, 0x2 ;  /* 0x000000021502e211 */ /* 0x040fe200078a10ff */
[----:B------:R4:W-:Y:S03]  /*9d80*/  @!P3 ST.E.64 desc[UR38][R18.64], R144 ;  /* 0x000000901200b985 */ /* 0x0009e6000c101b26 */
[----:B------:R-:W-:-:S05]  /*9d90*/  @!P6 LEA.HI.X R3, R21, R3, R20, 0x2, P5 ;  /* 0x000000031503e211 */ /* 0x000fca00028f1414 */
[----:B------:R4:W-:Y:S04]  /*9da0*/  @!P6 ST.E.64 desc[UR38][R2.64], R148 ;  /* 0x000000940200e985 */ /* 0x0009e8000c101b26 */
.L_x_1095:
[----:B------:R-:W-:Y:S05]  /*9db0*/  BSYNC B1 ;  /* 0x0000000000017941 */ /* 0x000fea0003800000 */
.L_x_1094:
[----:B------:R-:W-:Y:S01]  /*9dc0*/  ISETP.GE.AND P0, PT, R8, R5, PT ;  /* 0x000000050800720c */ /* 0x000fe20003f06270 */
[----:B--2-4-:R2:W3:Y:S04]  /*9dd0*/  SHFL.IDX PT, R3, R4, 0x1, 0x1c1f ;  /* 0x003c1f0004037f89 */ /* 0x0144e800000e0000 */
[----:B0-----:R2:W0:Y:S08]  /*9de0*/  SHFL.IDX PT, R2, R0, 0x1, 0x1c1f ;  /* 0x003c1f0000027f89 */ /* 0x00143000000e0000 */
[----:B--2---:R-:W-:Y:S05]  /*9df0*/  @P0 BRA `(.L_x_1093) ;  /* 0x0000001400c00947 */ /* 0x004fea0003800000 */
[----:B------:R-:W-:Y:S01]  /*9e00*/  ULDC UR4, c[0x0][0xbc8] ;  /* 0x0002f20000047ab9 */ /* 0x000fe20000000800 */
[----:B------:R-:W-:Y:S01]  /*9e10*/  VIADD R21, R205, 0xe8 ;  /* 0x000000e8cd157836 */ /* 0x000fe20000000000 */
[----:B------:R-:W-:Y:S01]  /*9e20*/  ISETP.GE.AND P5, PT, R179, UR4, PT ;  /* 0x00000004b3007c0c */ /* 0x000fe2000bfa6270 */
[C---:B------:R-:W-:Y:S01]  /*9e30*/  VIADD R25, R205.reuse, 0xf0 ;  /* 0x000000f0cd197836 */ /* 0x040fe20000000000 */
[----:B------:R-:W-:Y:S02]  /*9e40*/  ISETP.GE.AND P4, PT, R205, UR4, PT ;  /* 0x00000004cd007c0c */ /* 0x000fe4000bf86270 */
[----:B------:R-:W-:Y:S02]  /*9e50*/  ISETP.GE.AND P2, PT, R177, UR4, PT ;  /* 0x00000004b1007c0c */ /* 0x000fe4000bf46270 */
[----:B------:R-:W-:Y:S02]  /*9e60*/  ISETP.GE.AND P1, PT, R175, UR4, PT ;  /* 0x00000004af007c0c */ /* 0x000fe4000bf26270 */
[----:B------:R-:W-:-:S02]  /*9e70*/  ISETP.GE.AND P0, PT, R237, UR4, PT ;  /* 0x00000004ed007c0c */ /* 0x000fc4000bf06270 */
[----:B-1----:R-:W-:-:S03]  /*9e80*/  SHF.R.S32.HI R0, RZ, 0x1f, R21 ;  /* 0x0000001fff007819 */ /* 0x002fc60000011415 */
[-C--:B0-----:R-:W-:Y:S02]  /*9e90*/  @!P5 LEA R6, P3, R179, R2.reuse, 0x2 ;  /* 0x00000002b306d211 */ /* 0x081fe400078610ff */
        /* <DEDUP_REMOVED lines=10> */
[-C--:B------:R-:W-:Y:S02]  /*9f40*/  @!P0 LEA R16, P6, R237, R2.reuse, 0x2 ;  /* 0x00000002ed108211 */ /* 0x080fe400078c10ff */
        /* <DEDUP_REMOVED lines=25> */
[-C--:B0-----:R-:W-:Y:S01]  /*a0e0*/  @!P2 LEA R16, P6, R231, R2.reuse, 0x2 ;  /* 0x00000002e710a211 */ /* 0x081fe200078c10ff */
        /* <DEDUP_REMOVED lines=34> */
[----:B0-----:R-:W-:Y:S02]  /*a310*/  @!P3 LEA R18, P6, R221, R2, 0x2 ;  /* 0x00000002dd12b211 */ /* 0x001fe400078c10ff */
[----:B------:R-:W-:Y:S01]  /*a320*/  ISETP.GE.AND P1, PT, R215, UR4, PT ;  /* 0x00000004d7007c0c */ /* 0x000fe2000bf26270 */
[----:B------:R0:W-:Y:S01]  /*a330*/  @!P4 ST.E.64 desc[UR38][R6.64], R98 ;  /* 0x000000620600c985 */ /* 0x0001e2000c101b26 */
[----:B------:R-:W-:-:S02]  /*a340*/  @!P3 LEA.HI.X R19, R221, R3, R159, 0x2, P6 ;  /* 0x00000003dd13b211 */ /* 0x000fc400030f149f */
[----:B------:R-:W-:Y:S02]  /*a350*/  ISETP.GE.AND P4, PT, R214, UR4, PT ;  /* 0x00000004d6007c0c */ /* 0x000fe4000bf86270 */
[-C--:B-1----:R-:W-:Y:S01]  /*a360*/  @!P0 LEA R12, P6, R219, R2.reuse, 0x2 ;  /* 0x00000002db0c8211 */ /* 0x082fe200078c10ff */
[----:B------:R1:W-:Y:S01]  /*a370*/  @!P3 ST.E.64 desc[UR38][R18.64], R102 ;  /* 0x000000661200b985 */ /* 0x0003e2000c101b26 */
[C---:B----4-:R-:W-:Y:S02]  /*a380*/  @!P2 LEA R14, P3, R216.reuse, R2, 0x2 ;  /* 0x00000002d80ea211 */ /* 0x050fe400078610ff */
[----:B------:R-:W-:Y:S02]  /*a390*/  ISETP.GE.AND P5, PT, R213, UR4, PT ;  /* 0x00000004d5007c0c */ /* 0x000fe4000bfa6270 */
[-C--:B------:R-:W-:Y:S02]  /*a3a0*/  @!P0 LEA.HI.X R13, R219, R3.reuse, R158, 0x2, P6 ;  /* 0x00000003db0d8211 */ /* 0x080fe400030f149e */
[----:B------:R-:W-:-:S02]  /*a3b0*/  @!P2 LEA.HI.X R15, R216, R3, R157, 0x2, P3 ;  /* 0x00000003d80fa211 */ /* 0x000fc400018f149d */
[----:B------:R-:W-:Y:S01]  /*a3c0*/  ISETP.GE.AND P3, PT, R212, UR4, PT ;  /* 0x00000004d4007c0c */ /* 0x000fe2000bf66270 */
[----:B------:R4:W-:Y:S01]  /*a3d0*/  @!P0 ST.E.64 desc[UR38][R12.64], R106 ;  /* 0x0000006a0c008985 */ /* 0x0009e2000c101b26 */
[CC--:B--2---:R-:W-:Y:S02]  /*a3e0*/  @!P1 LEA R16, P6, R215.reuse, R2.reuse, 0x2 ;  /* 0x00000002d7109211 */ /* 0x0c4fe400078c10ff */
[CC--:B---3--:R-:W-:Y:S01]  /*a3f0*/  @!P4 LEA R4, P0, R214.reuse, R2.reuse, 0x2 ;  /* 0x00000002d604c211 */ /* 0x0c8fe200078010ff */
[----:B------:R-:W-:Y:S01]  /*a400*/  @!P2 ST.E.64 desc[UR38][R14.64], R110 ;  /* 0x0000006e0e00a985 */ /* 0x000fe2000c101b26 */
[-C--:B------:R-:W-:Y:S02]  /*a410*/  @!P1 LEA.HI.X R17, R215, R3.reuse, R156, 0x2, P6 ;  /* 0x00000003d7119211 */ /* 0x080fe400030f149c */
[----:B------:R-:W-:Y:S02]  /*a420*/  @!P4 LEA.HI.X R5, R214, R3, R155, 0x2, P0 ;  /* 0x00000003d605c211 */ /* 0x000fe400000f149b */
[----:B------:R-:W-:Y:S01]  /*a430*/  ISETP.GE.AND P0, PT, R211, UR4, PT ;  /* 0x00000004d3007c0c */ /* 0x000fe2000bf06270 */
[----:B------:R-:W-:Y:S01]  /*a440*/  @!P1 ST.E.64 desc[UR38][R16.64], R114 ;  /* 0x0000007210009985 */ /* 0x000fe2000c101b26 */
[----:B0-----:R-:W-:-:S02]  /*a450*/  @!P5 LEA R6, P6, R213, R2, 0x2 ;  /* 0x00000002d506d211 */ /* 0x001fc400078c10ff */
[----:B-1----:R-:W-:Y:S01]  /*a460*/  @!P3 LEA R18, P2, R212, R2, 0x2 ;  /* 0x00000002d412b211 */ /* 0x002fe200078410ff */
[----:B------:R0:W-:Y:S01]  /*a470*/  @!P4 ST.E.64 desc[UR38][R4.64], R118 ;  /* 0x000000760400c985 */ /* 0x0001e2000c101b26 */
[-C--:B------:R-:W-:Y:S02]  /*a480*/  @!P5 LEA.HI.X R7, R213, R3.reuse, R154, 0x2, P6 ;  /* 0x00000003d507d211 */ /* 0x080fe400030f149a */
[----:B------:R-:W-:Y:S02]  /*a490*/  ISETP.GE.AND P4, PT, R210, UR4, PT ;  /* 0x00000004d2007c0c */ /* 0x000fe4000bf86270 */
[----:B------:R-:W-:Y:S01]  /*a4a0*/  ISETP.GE.AND P1, PT, R21, UR4, PT ;  /* 0x0000000415007c0c */ /* 0x000fe2000bf26270 */
[----:B------:R-:W-:Y:S01]  /*a4b0*/  @!P5 ST.E.64 desc[UR38][R6.64], R122 ;  /* 0x0000007a0600d985 */ /* 0x000fe2000c101b26 */
[----:B------:R-:W-:Y:S02]  /*a4c0*/  @!P3 LEA.HI.X R19, R212, R3, R153, 0x2, P2 ;  /* 0x00000003d413b211 */ /* 0x000fe400010f1499 */
[----:B------:R-:W-:-:S02]  /*a4d0*/  ISETP.GE.AND P2, PT, R25, UR4, PT ;  /* 0x0000000419007c0c */ /* 0x000fc4000bf46270 */
[----:B------:R-:W-:Y:S01]  /*a4e0*/  ISETP.GE.AND P5, PT, R209, UR4, PT ;  /* 0x00000004d1007c0c */ /* 0x000fe2000bfa6270 */
[----:B------:R1:W-:Y:S01]  /*a4f0*/  @!P3 ST.E.64 desc[UR38][R18.64], R126 ;  /* 0x0000007e1200b985 */ /* 0x0003e2000c101b26 */
[----:B----4-:R-:W-:-:S04]  /*a500*/  @!P0 LEA R12, P6, R211, R2, 0x2 ;  /* 0x00000002d30c8211 */ /* 0x010fc800078c10ff */
[-C--:B------:R-:W-:Y:S02]  /*a510*/  @!P0 LEA.HI.X R13, R211, R3.reuse, R152, 0x2, P6 ;  /* 0x00000003d30d8211 */ /* 0x080fe400030f1498 */
[CC--:B0-----:R-:W-:Y:S02]  /*a520*/  @!P4 LEA R4, P6, R210.reuse, R2.reuse, 0x2 ;  /* 0x00000002d204c211 */ /* 0x0c1fe400078c10ff */
[CC--:B------:R-:W-:Y:S01]  /*a530*/  @!P1 LEA R14, P3, R21.reuse, R2.reuse, 0x2 ;  /* 0x00000002150e9211 */ /* 0x0c0fe200078610ff */
[----:B------:R2:W-:Y:S01]  /*a540*/  @!P0 ST.E.64 desc[UR38][R12.64], R130 ;  /* 0x000000820c008985 */ /* 0x0005e2000c101b26 */
[-C--:B------:R-:W-:Y:S02]  /*a550*/  @!P4 LEA.HI.X R5, R210, R3.reuse, R22, 0x2, P6 ;  /* 0x00000003d205c211 */ /* 0x080fe400030f1416 */
[----:B------:R-:W-:Y:S01]  /*a560*/  @!P1 LEA.HI.X R15, R21, R3, R0, 0x2, P3 ;  /* 0x00000003150f9211 */ /* 0x000fe200018f1400 */
[----:B-1----:R-:W-:Y:S01]  /*a570*/  VIADD R19, R205, 0xf8 ;  /* 0x000000f8cd137836 */ /* 0x002fe20000000000 */
[----:B------:R-:W-:Y:S01]  /*a580*/  SHF.R.S32.HI R7, RZ, 0x1f, R25 ;  /* 0x0000001fff077819 */ /* 0x000fe20000011419 */
[----:B------:R2:W-:Y:S01]  /*a590*/  @!P4 ST.E.64 desc[UR38][R4.64], R134 ;  /* 0x000000860400c985 */ /* 0x0005e2000c101b26 */
[----:B------:R-:W-:-:S02]  /*a5a0*/  @!P2 LEA R16, P6, R25, R2, 0x2 ;  /* 0x000000021910a211 */ /* 0x000fc400078c10ff */
[----:B------:R-:W-:Y:S02]  /*a5b0*/  SHF.R.S32.HI R0, RZ, 0x1f, R209 ;  /* 0x0000001fff007819 */ /* 0x000fe400000114d1 */
[----:B------:R-:W-:Y:S02]  /*a5c0*/  @!P5 LEA R6, P3, R209, R2, 0x2 ;  /* 0x00000002d106d211 */ /* 0x000fe400078610ff */
[-C--:B------:R-:W-:Y:S02]  /*a5d0*/  @!P2 LEA.HI.X R17, R25, R3.reuse, R7, 0x2, P6 ;  /* 0x000000031911a211 */ /* 0x080fe400030f1407 */
[----:B------:R-:W-:Y:S02]  /*a5e0*/  @!P5 LEA.HI.X R7, R209, R3, R0, 0x2, P3 ;  /* 0x00000003d107d211 */ /* 0x000fe400018f1400 */
[----:B------:R-:W-:-:S03]  /*a5f0*/  ISETP.GE.AND P0, PT, R19, UR4, PT ;  /* 0x0000000413007c0c */ /* 0x000fc6000bf06270 */
[----:B------:R2:W-:Y:S04]  /*a600*/  @!P5 ST.E.64 desc[UR38][R6.64], R138 ;  /* 0x0000008a0600d985 */ /* 0x0005e8000c101b26 */
[----:B------:R2:W-:Y:S04]  /*a610*/  @!P1 ST.E.64 desc[UR38][R14.64], R142 ;  /* 0x0000008e0e009985 */ /* 0x0005e8000c101b26 */
[----:B------:R2:W-:Y:S02]  /*a620*/  @!P2 ST.E.64 desc[UR38][R16.64], R146 ;  /* 0x000000921000a985 */ /* 0x0005e4000c101b26 */
[----:B------:R-:W-:Y:S05]  /*a630*/  @P0 BRA `(.L_x_1093) ;  /* 0x0000000c00b00947 */ /* 0x000fea0003800000 */
[----:B------:R-:W-:Y:S02]  /*a640*/  LEA R2, P0, R19, R2, 0x2 ;  /* 0x0000000213027211 */ /* 0x000fe400078010ff */
[----:B------:R-:W-:-:S04]  /*a650*/  SHF.R.S32.HI R0, RZ, 0x1f, R19 ;  /* 0x0000001fff007819 */ /* 0x000fc80000011413 */
[----:B------:R-:W-:-:S05]  /*a660*/  LEA.HI.X R3, R19, R3, R0, 0x2, P0 ;  /* 0x0000000313037211 */ /* 0x000fca00000f1400 */
[----:B------:R4:W-:Y:S01]  /*a670*/  ST.E.64 desc[UR38][R2.64], R150 ;  /* 0x0000009602007985 */ /* 0x0009e2000c101b26 */
[----:B------:R-:W-:Y:S05]  /*a680*/  BRA `(.L_x_1093) ;  /* 0x0000000c009c7947 */ /* 0x000fea0003800000 */
.L_x_1084:
[----:B------:R-:W4:Y:S01]  /*a690*/  LDC.64 R4, c[0x0][0xd00] ;  /* 0x00034000ff047b82 */ /* 0x000f220000000a00 */
[----:B------:R-:W-:Y:S01]  /*a6a0*/  ULDC.64 UR4, c[0x0][0xd08] ;  /* 0x0003420000047ab9 */ /* 0x000fe20000000a00 */
[----:B------:R-:W-:Y:S01]  /*a6b0*/  IMAD.MOV.U32 R17, RZ, RZ, RZ ;  /* 0x000000ffff117224 */ /* 0x000fe200078e00ff */
[----:B------:R-:W-:-:S04]  /*a6c0*/  ISETP.NE.U32.AND P0, PT, RZ, UR4, PT ;  /* 0x00000004ff007c0c */ /* 0x000fc8000bf05070 */
[----:B------:R-:W-:Y:S01]  /*a6d0*/  ISETP.NE.AND.EX P1, PT, RZ, UR5, PT, P0 ;  /* 0x00000005ff007c0c */ /* 0x000fe2000bf25300 */
[----:B------:R-:W0:Y:S01]  /*a6e0*/  LDC.64 R2, c[0x0][0xd00] ;  /* 0x00034000ff027b82 */ /* 0x000e220000000a00 */
[----:B----4-:R-:W-:-:S04]  /*a6f0*/  ISETP.NE.U32.AND P0, PT, R4, RZ, PT ;  /* 0x000000ff0400720c */ /* 0x010fc80003f05070 */
[----:B------:R-:W-:-:S07]  /*a700*/  ISETP.NE.AND.EX P0, PT, R5, RZ, PT, P0 ;  /* 0x000000ff0500720c */ /* 0x000fce0003f05300 */
[----:B------:R-:W4:Y:S01]  /*a710*/  @P1 LDC.64 R4, c[0x0][0xd08] ;  /* 0x00034200ff041b82 */ /* 0x000f220000000a00 */
[----:B------:R-:W-:Y:S01]  /*a720*/  ULDC UR4, c[0x0][0xb88] ;  /* 0x0002e20000047ab9 */ /* 0x000fe20000000800 */
[----:B0-----:R-:W-:-:S04]  /*a730*/  IMAD.WIDE R6, R204, 0x4, R2 ;  /* 0x00000004cc067825 */ /* 0x001fc800078e0202 */
[----:B--2---:R-:W-:Y:S01]  /*a740*/  IMAD.U32 R0, RZ, RZ, UR4 ;  /* 0x00000004ff007e24 */ /* 0x004fe2000f8e00ff */
[----:B------:R0:W5:Y:S01]  /*a750*/  @P0 LDG.E R17, desc[UR38][R6.64] ;  /* 0x0000002606110981 */ /* 0x000162000c1e1900 */
[----:B---3--:R-:W2:Y:S01]  /*a760*/  S2R R8, SR_TID.X ;  /* 0x0000000000087919 */ /* 0x008ea20000002100 */
[----:B----4-:R-:W-:-:S05]  /*a770*/  @P1 IMAD.WIDE R2, R204, 0x4, R4 ;  /* 0x00000004cc021825 */ /* 0x010fca00078e0204 */
[----:B------:R0:W5:Y:S01]  /*a780*/  @P1 LDG.E R0, desc[UR38][R2.64] ;  /* 0x0000002602001981 */ /* 0x000162000c1e1900 */
[----:B------:R-:W-:-:S13]  /*a790*/  ISETP.NE.AND P2, PT, R207, RZ, PT ;  /* 0x000000ffcf00720c */ /* 0x000fda0003f45270 */
[----:B------:R-:W3:Y:S01]  /*a7a0*/  @!P2 LDC R207, c[0x0][0xbd4] ;  /* 0x0002f500ffcfab82 */ /* 0x000ee20000000800 */
[----:B--2---:R-:W-:-:S05]  /*a7b0*/  VIADD R24, R8, 0xffffff80 ;  /* 0xffffff8008187836 */ /* 0x004fca0000000000 */
[----:B------:R-:W-:Y:S02]  /*a7c0*/  ISETP.GT.AND P3, PT, R24, 0x7f, PT ;  /* 0x0000007f1800780c */ /* 0x000fe40003f64270 */
[----:B---3--:R-:W-:Y:S01]  /*a7d0*/  ISETP.GT.AND P2, PT, R207, 0x1, PT ;  /* 0x00000001cf00780c */ /* 0x008fe20003f44270 */
[----:B0-----:R-:W-:-:S12]  /*a7e0*/  @P1 BRA `(.L_x_1096) ;  /* 0x0000000000101947 */ /* 0x001fd80003800000 */
[----:B------:R-:W-:Y:S05]  /*a7f0*/  @!P0 BRA `(.L_x_1096) ;  /* 0x00000000000c8947 */ /* 0x000fea0003800000 */
[----:B------:R-:W2:Y:S04]  /*a800*/  LDG.E R3, desc[UR38][R6.64] ;  /* 0x0000002606037981 */ /* 0x000ea8000c1e1900 */
[----:B-----5:R-:W2:Y:S02]  /*a810*/  LDG.E R0, desc[UR38][R6.64+0x4] ;  /* 0x0000042606007981 */ /* 0x020ea4000c1e1900 */
[----:B--2---:R-:W-:-:S07]  /*a820*/  IMAD.IADD R0, R0, 0x1, -R3 ;  /* 0x0000000100007824 */ /* 0x004fce00078e0a03 */
.L_x_1096:
[----:B------:R-:W2:Y:S01]  /*a830*/  LDL.LU R2, [R1+0x10] ;  /* 0x0000100001027983 */ /* 0x000ea20000300800 */
[----:B------:R-:W-:Y:S01]  /*a840*/  BSSY B1, `(.L_x_1097) ;  /* 0x0000037000017945 */ /* 0x000fe20003800000 */
[----:B------:R-:W-:Y:S02]  /*a850*/  SEL R27, R204, RZ, !P0 ;  /* 0x000000ffcc1b7207 */ /* 0x000fe40004000000 */
[----:B-----5:R-:W-:Y:S02]  /*a860*/  SHF.R.S32.HI R18, RZ, 0x1f, R17 ;  /* 0x0000001fff127819 */ /* 0x020fe40000011411 */
[----:B--2---:R-:W-:Y:S01]  /*a870*/  SEL R20, R2, RZ, !P0 ;  /* 0x000000ff02147207 */ /* 0x004fe20004000000 */
[----:B------:R-:W-:Y:S06]  /*a880*/  @P3 BRA `(.L_x_1098) ;  /* 0x0000000000c83947 */ /* 0x000fec0003800000 */
[----:B------:R-:W0:Y:S01]  /*a890*/  LDC R31, c[0x0][0xce8] ;  /* 0x00033a00ff1f7b82 */ /* 0x000e220000000800 */
[----:B------:R-:W-:-:S04]  /*a8a0*/  IMAD R2, R208, 0x80, R8 ;  /* 0x00000080d0027824 */ /* 0x000fc800078e0208 */
[----:B------:R-:W-:Y:S02]  /*a8b0*/  VIADD R22, R2, 0xffffff80 ;  /* 0xffffff8002167836 */ /* 0x000fe40000000000 */
[----:B0-----:R-:W-:-:S05]  /*a8c0*/  IMAD R3, R0, R31, RZ ;  /* 0x0000001f00037224 */ /* 0x001fca00078e02ff */
[----:B------:R-:W-:-:S13]  /*a8d0*/  ISETP.GE.AND P0, PT, R22, R3, PT ;  /* 0x000000031600720c */ /* 0x000fda0003f06270 */
[----:B------:R-:W-:Y:S05]  /*a8e0*/  @P0 BRA `(.L_x_1098) ;  /* 0x0000000000b00947 */ /* 0x000fea0003800000 */
[----:B------:R-:W2:Y:S01]  /*a8f0*/  LDL.LU R26, [R1+0xc] ;  /* 0x00000c00011a7983 */ /* 0x000ea20000300800 */
[----:B------:R-:W-:Y:S01]  /*a900*/  ISETP.NE.AND P1, PT, R31, 0x1, PT ;  /* 0x000000011f00780c */ /* 0x000fe20003f25270 */
[----:B------:R-:W-:Y:S01]  /*a910*/  IMAD.MOV.U32 R16, RZ, RZ, 0xab8 ;  /* 0x00000ab8ff107424 */ /* 0x000fe200078e00ff */
[----:B------:R-:W-:Y:S01]  /*a920*/  ISETP.GT.AND P0, PT, R207, 0x1, PT ;  /* 0x00000001cf00780c */ /* 0x000fe20003f04270 */
[----:B------:R-:W0:Y:S01]  /*a930*/  LDC.64 R28, c[0x0][0xca8] ;  /* 0x00032a00ff1c7b82 */ /* 0x000e220000000a00 */
[----:B------:R-:W-:Y:S02]  /*a940*/  IMAD.MOV.U32 R19, RZ, RZ, R22 ;  /* 0x000000ffff137224 */ /* 0x000fe400078e0016 */
[----:B------:R-:W-:-:S05]  /*a950*/  SEL R16, R16, 0xa78, P0 ;  /* 0x00000a7810107807 */ /* 0x000fca0000000000 */
[----:B------:R-:W3:Y:S08]  /*a960*/  LDC.64 R4, c[0x0][R16+0x220] ;  /* 0x0000880010047b82 */ /* 0x000ef00000000a00 */
[----:B------:R-:W4:Y:S08]  /*a970*/  @P1 LDC R15, c[0x0][0xcec] ;  /* 0x00033b00ff0f1b82 */ /* 0x000f300000000800 */
[----:B------:R-:W5:Y:S08]  /*a980*/  LDC.64 R2, c[0x0][R16+0x218] ;  /* 0x0000860010027b82 */ /* 0x000f700000000a00 */
[----:B------:R-:W1:Y:S01]  /*a990*/  @P1 LDC R25, c[0x0][0xcf0] ;  /* 0x00033c00ff191b82 */ /* 0x000e620000000800 */
[----:B---3--:R-:W-:-:S07]  /*a9a0*/  IMAD R5, R5, R27, RZ ;  /* 0x0000001b05057224 */ /* 0x008fce00078e02ff */
[----:B------:R-:W3:Y:S01]  /*a9b0*/  LDC.64 R6, c[0x0][R16+0x228] ;  /* 0x00008a0010067b82 */ /* 0x000ee20000000a00 */
[----:B----4-:R-:W-:-:S04]  /*a9c0*/  @P1 IMAD.HI.U32 R8, R22, R15, RZ ;  /* 0x0000000f16081227 */ /* 0x010fc800078e00ff */
[----:B------:R-:W-:-:S03]  /*a9d0*/  IMAD.WIDE.U32 R14, R4, R27, RZ ;  /* 0x0000001b040e7225 */ /* 0x000fc600078e00ff */
[----:B------:R-:W4:Y:S01]  /*a9e0*/  LDC.64 R12, c[0x0][R16+0x210] ;  /* 0x00008400100c7b82 */ /* 0x000f220000000a00 */
[-C--:B-----5:R-:W-:Y:S02]  /*a9f0*/  IMAD R21, R3, R206.reuse, RZ ;  /* 0x000000ce03157224 */ /* 0x0a0fe400078e02ff */
[----:B------:R-:W-:-:S04]  /*aa00*/  IMAD.WIDE.U32 R2, R2, R206, RZ ;  /* 0x000000ce02027225 */ /* 0x000fc800078e00ff */
[----:B------:R-:W-:Y:S01]  /*aa10*/  IMAD.IADD R21, R3, 0x1, R21 ;  /* 0x0000000103157824 */ /* 0x000fe200078e0215 */
[----:B-1----:R-:W-:Y:S01]  /*aa20*/  @P1 SHF.R.U32.HI R19, RZ, R25, R8 ;  /* 0x00000019ff131219 */ /* 0x002fe20000011608 */
[----:B------:R-:W-:Y:S01]  /*aa30*/  IMAD R25, R4, R20, R5 ;  /* 0x0000001404197224 */ /* 0x000fe200078e0205 */
[----:B0-----:R-:W0:Y:S01]  /*aa40*/  @!P0 LDC R28, c[0x0][0xc50] ;  /* 0x00031400ff1c8b82 */ /* 0x001e220000000800 */
[----:B------:R-:W-:Y:S02]  /*aa50*/  IADD3 R4, P1, P3, R14, R2, R17 ;  /* 0x000000020e047210 */ /* 0x000fe40007b3e011 */
[----:B------:R-:W-:Y:S02]  /*aa60*/  IMAD.IADD R25, R15, 0x1, R25 ;  /* 0x000000010f197824 */ /* 0x000fe400078e0219 */
[----:B------:R-:W-:-:S03]  /*aa70*/  IMAD.MOV R8, RZ, RZ, -R19 ;  /* 0x000000ffff087224 */ /* 0x000fc600078e0a13 */
[----:B------:R-:W1:Y:S01]  /*aa80*/  @!P0 LDC R29, c[0x0][0xc54] ;  /* 0x00031500ff1d8b82 */ /* 0x000e620000000800 */
[----:B--2---:R-:W-:-:S05]  /*aa90*/  SEL R5, R26, RZ, P0 ;  /* 0x000000ff1a057207 */ /* 0x004fca0000000000 */
[----:B---3--:R-:W-:Y:S01]  /*aaa0*/  IMAD.WIDE.U32 R2, R6, R5, RZ ;  /* 0x0000000506027225 */ /* 0x008fe200078e00ff */
[----:B------:R-:W-:-:S03]  /*aab0*/  IADD3.X R6, R25, R21, R18, P1, P3 ;  /* 0x0000001519067210 */ /* 0x000fc60000fe6412 */
[----:B------:R-:W-:Y:S01]  /*aac0*/  IMAD R7, R7, R5, RZ ;  /* 0x0000000507077224 */ /* 0x000fe200078e02ff */
[----:B------:R-:W-:Y:S01]  /*aad0*/  IADD3 R2, P0, P1, R19, R4, R2 ;  /* 0x0000000413027210 */ /* 0x000fe2000791e002 */
[----:B------:R-:W-:Y:S01]  /*aae0*/  IMAD R5, R31, R8, R22 ;  /* 0x000000081f057224 */ /* 0x000fe200078e0216 */
[----:B------:R-:W-:Y:S01]  /*aaf0*/  SHF.R.S32.HI R19, RZ, 0x1f, R19 ;  /* 0x0000001fff137819 */ /* 0x000fe20000011413 */
[----:B------:R-:W-:Y:S02]  /*ab00*/  IMAD.IADD R7, R3, 0x1, R7 ;  /* 0x0000000103077824 */ /* 0x000fe400078e0207 */
[----:B----4-:R-:W-:-:S03]  /*ab10*/  IMAD R4, R13, R5, RZ ;  /* 0x000000050d047224 */ /* 0x010fc600078e02ff */
[----:B------:R-:W-:Y:S02]  /*ab20*/  IADD3.X R3, R19, R6, R7, P0, P1 ;  /* 0x0000000613037210 */ /* 0x000fe400007e2407 */
[----:B------:R-:W-:Y:S01]  /*ab30*/  SHF.R.S32.HI R7, RZ, 0x1f, R5 ;  /* 0x0000001fff077819 */ /* 0x000fe20000011405 */
[----:B------:R-:W-:-:S04]  /*ab40*/  IMAD.WIDE.U32 R2, R12, R5, R2 ;  /* 0x000000050c027225 */ /* 0x000fc800078e0002 */
[----:B------:R-:W-:Y:S01]  /*ab50*/  IMAD R7, R12, R7, R4 ;  /* 0x000000070c077224 */ /* 0x000fe200078e0204 */
[----:B0-----:R-:W-:-:S03]  /*ab60*/  LEA R4, P0, R2, R28, 0x2 ;  /* 0x0000001c02047211 */ /* 0x001fc600078010ff */
[----:B------:R-:W-:-:S05]  /*ab70*/  IMAD.IADD R3, R3, 0x1, R7 ;  /* 0x0000000103037824 */ /* 0x000fca00078e0207 */
[----:B-1----:R-:W-:Y:S01]  /*ab80*/  LEA.HI.X R5, R2, R29, R3, 0x2, P0 ;  /* 0x0000001d02057211 */ /* 0x002fe200000f1403 */
[----:B------:R-:W-:-:S05]  /*ab90*/  IMAD.MOV.U32 R3, RZ, RZ, -0x800000 ;  /* 0xff800000ff037424 */ /* 0x000fca00078e00ff */
[----:B------:R0:W-:Y:S02]  /*aba0*/  STG.E desc[UR38][R4.64], R3 ;  /* 0x0000000304007986 */ /* 0x0001e4000c101926 */
.L_x_1098:
[----:B------:R-:W-:Y:S05]  /*abb0*/  BSYNC B1 ;  /* 0x0000000000017941 */ /* 0x000fea0003800000 */
.L_x_1097:
[----:B------:R-:W-:Y:S05]  /*abc0*/  @P2 BRA `(.L_x_1093) ;  /* 0x00000008004c2947 */ /* 0x000fea0003800000 */
[----:B------:R-:W2:Y:S01]  /*abd0*/  LDC R15, c[0x0][0xce8] ;  /* 0x00033a00ff0f7b82 */ /* 0x000ea20000000800 */
[----:B0-----:R-:W-:Y:S01]  /*abe0*/  SHF.R.S32.HI R3, RZ, 0x1f, R24 ;  /* 0x0000001fff037819 */ /* 0x001fe20000011418 */
[----:B------:R-:W-:Y:S01]  /*abf0*/  ULDC.64 UR4, c[0x0][0xba0] ;  /* 0x0002e80000047ab9 */ /* 0x000fe20000000a00 */
[----:B------:R-:W-:Y:S01]  /*ac00*/  BSSY B1, `(.L_x_1099) ;  /* 0x000004d000017945 */ /* 0x000fe20003800000 */
[----:B------:R-:W-:Y:S01]  /*ac10*/  IMAD R2, R18, UR4, RZ ;  /* 0x0000000412027c24 */ /* 0x000fe2000f8e02ff */
[----:B------:R-:W-:-:S03]  /*ac20*/  LEA.HI R6, R3, R24, RZ, 0x3 ;  /* 0x0000001803067211 */ /* 0x000fc600078f18ff */
[C---:B------:R-:W-:Y:S01]  /*ac30*/  IMAD R5, R17.reuse, UR5, R2 ;  /* 0x0000000511057c24 */ /* 0x040fe2000f8e0202 */
[----:B------:R-:W-:Y:S01]  /*ac40*/  LOP3.LUT R8, R6, 0xfffffff8, RZ, 0xc0, !PT ;  /* 0xfffffff806087812 */ /* 0x000fe200078ec0ff */
[----:B------:R-:W-:Y:S01]  /*ac50*/  IMAD.WIDE.U32 R2, R17, UR4, RZ ;  /* 0x0000000411027c25 */ /* 0x000fe2000f8e00ff */
[----:B------:R-:W-:Y:S01]  /*ac60*/  SHF.R.S32.HI R17, RZ, 0x3, R6 ;  /* 0x00000003ff117819 */ /* 0x000fe20000011406 */
[----:B------:R-:W-:Y:S02]  /*ac70*/  ULDC.64 UR4, c[0x0][0xbe8] ;  /* 0x0002fa0000047ab9 */ /* 0x000fe40000000a00 */
[----:B------:R-:W-:Y:S02]  /*ac80*/  IMAD.IADD R8, R24, 0x1, -R8 ;  /* 0x0000000118087824 */ /* 0x000fe400078e0a08 */
[----:B------:R-:W-:Y:S02]  /*ac90*/  IMAD.IADD R3, R3, 0x1, R5 ;  /* 0x0000000103037824 */ /* 0x000fe400078e0205 */
[----:B------:R-:W-:-:S02]  /*aca0*/  IMAD R5, R8, 0x20, R17 ;  /* 0x0000002008057824 */ /* 0x000fc400078e0211 */
[----:B------:R-:W-:Y:S01]  /*acb0*/  IMAD.WIDE.U32 R2, R206, UR4, R2 ;  /* 0x00000004ce027c25 */ /* 0x000fe2000f8e0002 */
[----:B--2---:R-:W-:-:S03]  /*acc0*/  ISETP.NE.AND P0, PT, R15, 0x1, PT ;  /* 0x000000010f00780c */ /* 0x004fc60003f05270 */
[----:B------:R-:W-:Y:S02]  /*acd0*/  IMAD R13, R208, 0x80, R5 ;  /* 0x00000080d00d7824 */ /* 0x000fe400078e0205 */
[----:B------:R-:W-:Y:S01]  /*ace0*/  IMAD R3, R206, UR5, R3 ;  /* 0x00000005ce037c24 */ /* 0x000fe2000f8e0203 */
[----:B------:R-:W-:Y:S01]  /*acf0*/  ULDC.64 UR4, c[0x0][0xbf0] ;  /* 0x0002fc0000047ab9 */ /* 0x000fe20000000a00 */
[----:B------:R-:W-:Y:S02]  /*ad00*/  IMAD.MOV.U32 R5, RZ, RZ, R13 ;  /* 0x000000ffff057224 */ /* 0x000fe400078e000d */
[----:B------:R-:W-:Y:S02]  /*ad10*/  IMAD R6, R20, UR4, RZ ;  /* 0x0000000414067c24 */ /* 0x000fe4000f8e02ff */
[----:B------:R-:W-:Y:S02]  /*ad20*/  IMAD.WIDE.U32 R2, R27, UR4, R2 ;  /* 0x000000041b027c25 */ /* 0x000fe4000f8e0002 */
[----:B------:R-:W0:Y:S08]  /*ad30*/  @P0 LDC R4, c[0x0][0xcec] ;  /* 0x00033b00ff040b82 */ /* 0x000e300000000800 */
[----:B------:R-:W2:Y:S01]  /*ad40*/  @P0 LDC R7, c[0x0][0xcf0] ;  /* 0x00033c00ff070b82 */ /* 0x000ea20000000800 */
[----:B0-----:R-:W-:-:S05]  /*ad50*/  @P0 IMAD.HI.U32 R4, R13, R4, RZ ;  /* 0x000000040d040227 */ /* 0x001fca00078e00ff */
[----:B--2---:R-:W-:Y:S01]  /*ad60*/  @P0 SHF.R.U32.HI R5, RZ, R7, R4 ;  /* 0x00000007ff050219 */ /* 0x004fe20000011604 */
[----:B------:R-:W-:Y:S01]  /*ad70*/  IMAD R7, R27, UR5, R6 ;  /* 0x000000051b077c24 */ /* 0x000fe2000f8e0206 */
[----:B------:R-:W-:Y:S02]  /*ad80*/  ULDC.64 UR4, c[0x0][0xbe0] ;  /* 0x0002f80000047ab9 */ /* 0x000fe40000000a00 */
[--C-:B------:R-:W-:Y:S01]  /*ad90*/  SHF.R.S32.HI R4, RZ, 0x1f, R5.reuse ;  /* 0x0000001fff047819 */ /* 0x100fe20000011405 */
[----:B------:R-:W-:Y:S02]  /*ada0*/  IMAD.MOV R6, RZ, RZ, -R5 ;  /* 0x000000ffff067224 */ /* 0x000fe400078e0a05 */
[----:B------:R-:W-:Y:S02]  /*adb0*/  IMAD.IADD R3, R3, 0x1, R7 ;  /* 0x0000000103037824 */ /* 0x000fe400078e0207 */
[----:B------:R-:W-:Y:S02]  /*adc0*/  IMAD R7, R15, R6, R13 ;  /* 0x000000060f077224 */ /* 0x000fe400078e020d */
[----:B------:R-:W-:-:S02]  /*add0*/  IMAD R4, R4, UR4, RZ ;  /* 0x0000000404047c24 */ /* 0x000fc4000f8e02ff */
[----:B------:R-:W-:-:S04]  /*ade0*/  IMAD.WIDE.U32 R2, R5, UR4, R2 ;  /* 0x0000000405027c25 */ /* 0x000fc8000f8e0002 */
[----:B------:R-:W-:Y:S01]  /*adf0*/  IMAD R13, R5, UR5, R4 ;  /* 0x00000005050d7c24 */ /* 0x000fe2000f8e0204 */
[----:B------:R-:W-:Y:S01]  /*ae00*/  SHF.R.S32.HI R4, RZ, 0x1f, R7 ;  /* 0x0000001fff047819 */ /* 0x000fe20000011407 */
[----:B------:R-:W-:Y:S01]  /*ae10*/  ULDC.64 UR4, c[0x0][0xbd8] ;  /* 0x0002f60000047ab9 */ /* 0x000fe20000000a00 */
[----:B------:R-:W-:Y:S02]  /*ae20*/  IMAD R6, R208, 0x80, R17 ;  /* 0x00000080d0067824 */ /* 0x000fe400078e0211 */
[----:B------:R-:W-:Y:S02]  /*ae30*/  IMAD.IADD R3, R3, 0x1, R13 ;  /* 0x0000000103037824 */ /* 0x000fe400078e020d */
[----:B------:R-:W-:Y:S02]  /*ae40*/  IMAD R4, R4, UR4, RZ ;  /* 0x0000000404047c24 */ /* 0x000fe4000f8e02ff */
[----:B------:R-:W-:-:S04]  /*ae50*/  IMAD.WIDE.U32 R2, R7, UR4, R2 ;  /* 0x0000000407027c25 */ /* 0x000fc8000f8e0002 */
[----:B------:R-:W-:Y:S01]  /*ae60*/  IMAD R5, R7, UR5, R4 ;  /* 0x0000000507057c24 */ /* 0x000fe2000f8e0204 */
[----:B------:R-:W-:Y:S01]  /*ae70*/  ULDC.64 UR4, c[0x0][0xb80] ;  /* 0x0002e00000047ab9 */ /* 0x000fe20000000a00 */
[----:B------:R-:W-:Y:S02]  /*ae80*/  IMAD R15, R0, R15, RZ ;  /* 0x0000000f000f7224 */ /* 0x000fe400078e02ff */
[----:B------:R-:W-:Y:S02]  /*ae90*/  VIADD R4, R6, 0x40 ;  /* 0x0000004006047836 */ /* 0x000fe40000000000 */
[----:B------:R-:W-:Y:S01]  /*aea0*/  IMAD.IADD R3, R3, 0x1, R5 ;  /* 0x0000000103037824 */ /* 0x000fe200078e0205 */
[----:B------:R-:W-:Y:S01]  /*aeb0*/  LEA R5, P2, R2, UR4, 0x1 ;  /* 0x0000000402057c11 */ /* 0x000fe2000f8408ff */
        /* <DEDUP_REMOVED lines=8> */
[----:B------:R0:W2:Y:S01]  /*af40*/  SHFL.IDX PT, R2, R5, RZ, 0x181f ;  /* 0x00181fff05027589 */ /* 0x0000a200000e0000 */
[----:B------:R-:W-:Y:S01]  /*af50*/  VIADD R19, R7, 0x40 ;  /* 0x0000004007137836 */ /* 0x000fe20000000000 */
[----:B------:R-:W-:Y:S02]  /*af60*/  SHF.R.S32.HI R12, RZ, 0x1f, R7 ;  /* 0x0000001fff0c7819 */ /* 0x000fe40000011407 */
[----:B------:R0:W3:Y:S01]  /*af70*/  SHFL.IDX PT, R0, R4, RZ, 0x181f ;  /* 0x00181fff04007589 */ /* 0x0000e200000e0000 */
        /* <DEDUP_REMOVED lines=9> */
[----:B--2---:R-:W-:-:S04]  /*b010*/  @!P5 LEA R20, P6, R7, R2, 0x1 ;  /* 0x000000020714d211 */ /* 0x004fc800078c08ff */
[----:B---3--:R-:W-:Y:S02]  /*b020*/  @!P5 LEA.HI.X R21, R7, R0, R12, 0x1, P6 ;  /* 0x000000000715d211 */ /* 0x008fe400030f0c0c */
        /* <DEDUP_REMOVED lines=10> */
.L_x_1100:
[----:B------:R-:W-:Y:S05]  /*b0d0*/  BSYNC B1 ;  /* 0x0000000000017941 */ /* 0x000fea0003800000 */
.L_x_1099:
[----:B---3--:R3:W0:Y:S01]  /*b0e0*/  SHFL.IDX PT, R0, R4, 0x1, 0x181f ;  /* 0x00381f0004007f89 */ /* 0x00862200000e0000 */
[----:B------:R-:W-:Y:S03]  /*b0f0*/  BSSY B1, `(.L_x_1101) ;  /* 0x0000014000017945 */ /* 0x000fe60003800000 */
[----:B--2-4-:R3:W2:Y:S01]  /*b100*/  SHFL.IDX PT, R2, R5, 0x1, 0x181f ;  /* 0x00381f0005027f89 */ /* 0x0146a200000e0000 */
[----:B------:R-:W-:Y:S05]  /*b110*/  @P1 BRA `(.L_x_1102) ;  /* 0x0000000000441947 */ /* 0x000fea0003800000 */
[----:B------:R-:W-:Y:S02]  /*b120*/  ULDC UR4, c[0x0][0xbc8] ;  /* 0x0002f20000047ab9 */ /* 0x000fe40000000800 */
[----:B------:R-:W-:Y:S02]  /*b130*/  ISETP.GE.AND P4, PT, R7, UR4, PT ;  /* 0x0000000407007c0c */ /* 0x000fe4000bf86270 */
[----:B------:R-:W-:Y:S02]  /*b140*/  ISETP.GE.AND P3, PT, R19, UR4, PT ;  /* 0x0000000413007c0c */ /* 0x000fe4000bf66270 */
[----:B------:R-:W-:Y:S02]  /*b150*/  ISETP.GE.AND P2, PT, R17, UR4, PT ;  /* 0x0000000411007c0c */ /* 0x000fe4000bf46270 */
[----:B------:R-:W-:-:S07]  /*b160*/  ISETP.GE.AND P1, PT, R13, UR4, PT ;  /* 0x000000040d007c0c */ /* 0x000fce000bf26270 */
[-C--:B--2---:R-:W-:Y:S02]  /*b170*/  @!P4 LEA R20, P6, R7, R2.reuse, 0x1 ;  /* 0x000000020714c211 */ /* 0x084fe400078c08ff */
[----:B------:R-:W-:Y:S02]  /*b180*/  @!P3 LEA R24, P5, R19, R2, 0x1 ;  /* 0x000000021318b211 */ /* 0x000fe400078a08ff */
[----:B0-----:R-:W-:Y:S02]  /*b190*/  @!P4 LEA.HI.X R21, R7, R0, R12, 0x1, P6 ;  /* 0x000000000715c211 */ /* 0x001fe400030f0c0c */
        /* <DEDUP_REMOVED lines=9> */
.L_x_1102:
[----:B------:R-:W-:Y:S05]  /*b230*/  BSYNC B1 ;  /* 0x0000000000017941 */ /* 0x000fea0003800000 */
.L_x_1101:
[----:B0-----:R0:W0:Y:S01]  /*b240*/  SHFL.IDX PT, R0, R4, 0x2, 0x181f ;  /* 0x00581f0004007f89 */ /* 0x00102200000e0000 */
[----:B------:R-:W-:Y:S03]  /*b250*/  BSSY B1, `(.L_x_1103) ;  /* 0x0000014000017945 */ /* 0x000fe60003800000 */
[----:B--2-4-:R2:W4:Y:S01]  /*b260*/  SHFL.IDX PT, R2, R5, 0x2, 0x181f ;  /* 0x00581f0005027f89 */ /* 0x01452200000e0000 */
        /* <DEDUP_REMOVED lines=18> */
.L_x_1104:
[----:B------:R-:W-:Y:S05]  /*b390*/  BSYNC B1 ;  /* 0x0000000000017941 */ /* 0x000fea0003800000 */
.L_x_1103:
[----:B0-----:R-:W-:Y:S01]  /*b3a0*/  VIADD R0, R6, 0x60 ;  /* 0x0000006006007836 */ /* 0x001fe20000000000 */
[----:B---3--:R-:W0:Y:S04]  /*b3b0*/  SHFL.IDX PT, R4, R4, 0x3, 0x181f ;  /* 0x00781f0004047f89 */ /* 0x008e2800000e0000 */
[----:B------:R-:W-:Y:S01]  /*b3c0*/  ISETP.GE.AND P0, PT, R0, R15, PT ;  /* 0x0000000f0000720c */ /* 0x000fe20003f06270 */
[----:B----4-:R3:W4:-:S12]  /*b3d0*/  SHFL.IDX PT, R2, R5, 0x3, 0x181f ;  /* 0x00781f0005027f89 */ /* 0x01071800000e0000 */
[----:B---3--:R-:W-:Y:S05]  /*b3e0*/  @P0 BRA `(.L_x_1093) ;  /* 0x0000000000440947 */ /* 0x008fea0003800000 */
[----:B------:R-:W-:Y:S02]  /*b3f0*/  ULDC UR4, c[0x0][0xbc8] ;  /* 0x0002f20000047ab9 */ /* 0x000fe40000000800 */
[----:B------:R-:W-:Y:S02]  /*b400*/  ISETP.GE.AND P3, PT, R7, UR4, PT ;  /* 0x0000000407007c0c */ /* 0x000fe4000bf66270 */
[----:B------:R-:W-:Y:S02]  /*b410*/  ISETP.GE.AND P2, PT, R19, UR4, PT ;  /* 0x0000000413007c0c */ /* 0x000fe4000bf46270 */
[----:B------:R-:W-:Y:S02]  /*b420*/  ISETP.GE.AND P1, PT, R17, UR4, PT ;  /* 0x0000000411007c0c */ /* 0x000fe4000bf26270 */
[----:B------:R-:W-:-:S07]  /*b430*/  ISETP.GE.AND P0, PT, R13, UR4, PT ;  /* 0x000000040d007c0c */ /* 0x000fce000bf06270 */
[----:B----4-:R-:W-:-:S04]  /*b440*/  @!P3 LEA R6, P4, R7, R2, 0x1 ;  /* 0x000000020706b211 */ /* 0x010fc800078808ff */
[----:B0-----:R-:W-:Y:S02]  /*b450*/  @!P3 LEA.HI.X R7, R7, R4, R12, 0x1, P4 ;  /* 0x000000040707b211 */ /* 0x001fe400020f0c0c */
        /* <DEDUP_REMOVED lines=10> */
.L_x_1093:
[----:B------:R-:W-:Y:S05]  /*b500*/  BSYNC B0 ;  /* 0x0000000000007941 */ /* 0x000fea0003800000 */
.L_x_1083:
[----:B------:R-:W-:Y:S02]  /*b510*/  ULDC UR4, c[0x0][0xd3c] ;  /* 0x00034f0000047ab9 */ /* 0x000fe40000000800 */
[----:B------:R-:W-:-:S13]  /*b520*/  ISETP.GE.AND P0, PT, R11, UR4, PT ;  /* 0x000000040b007c0c */ /* 0x000fda000bf06270 */
[----:B------:R-:W-:Y:S05]  /*b530*/  @!P0 BRA `(.L_x_1105) ;  /* 0xffffff5c000c8947 */ /* 0x000fea000383ffff */
[----:B------:R-:W-:Y:S05]  /*b540*/  EXIT ;  /* 0x000000000000794d */ /* 0x000fea0003800000 */
.L_x_1057:
[----:B------:R-:W-:-:S08]  /*b550*/  NOP ;  /* 0x0000000000007918 */ /* 0x000fd00000000000 */
[----:B--2---:R-:W0:-:S00]  /*b560*/  USETMAXREG.DEALLOC.CTAPOOL 0x18 ;  /* 0x00000018000079c8 */ /* 0x004e0000080e0500 */
        /* <DEDUP_REMOVED lines=18> */
.L_x_1106:
[----:B------:R-:W1:Y:S01]  /*b690*/  S2R R0, SR_TID.X ;  /* 0x0000000000007919 */ /* 0x000e620000002100 */
[----:B------:R-:W-:Y:S01]  /*b6a0*/  ULDC UR4, c[0x0][0xd3c] ;  /* 0x00034f0000047ab9 */ /* 0x000fe20000000800 */
[----:B------:R-:W-:Y:S01]  /*b6b0*/  IMAD.MOV.U32 R9, RZ, RZ, RZ ;  /* 0x000000ffff097224 */ /* 0x000fe200078e00ff */
[----:B------:R-:W2:Y:S01]  /*b6c0*/  S2UR UR6, SR_CTAID.X ;  /* 0x00000000000679c3 */ /* 0x000ea20000002500 */
[----:B------:R-:W-:Y:S01]  /*b6d0*/  ULDC UR5, c[0x0][0xd38] ;  /* 0x00034e0000057ab9 */ /* 0x000fe20000000800 */
[----:B-1----:R-:W-:-:S04]  /*b6e0*/  LOP3.LUT R0, R0, 0x1f, RZ, 0xc0, !PT ;  /* 0x0000001f00007812 */ /* 0x002fc800078ec0ff */
[----:B------:R-:W-:-:S04]  /*b6f0*/  ISETP.NE.AND P0, PT, R0, 0x1f, PT ;  /* 0x0000001f0000780c */ /* 0x000fc80003f05270 */
[----:B------:R-:W-:-:S13]  /*b700*/  ISETP.GE.OR P1, PT, R0, UR4, !P0 ;  /* 0x0000000400007c0c */ /* 0x000fda000c726670 */
[----:B0-----:R-:W0:Y:S08]  /*b710*/  @!P1 LDC.64 R2, c[0x0][0xd80] ;  /* 0x00036000ff029b82 */ /* 0x001e300000000a00 */
[----:B------:R-:W1:Y:S01]  /*b720*/  @!P1 LDC.64 R4, c[0x0][0xd78] ;  /* 0x00035e00ff049b82 */ /* 0x000e620000000a00 */
[----:B0-----:R-:W-:-:S05]  /*b730*/  @!P1 IMAD.WIDE.U32 R2, R0, 0x4, R2 ;  /* 0x0000000400029825 */ /* 0x001fca00078e0002 */
[----:B------:R1:W3:Y:S02]  /*b740*/  @!P1 LDG.E R6, desc[UR38][R2.64] ;  /* 0x0000002602069981 */ /* 0x0002e4000c1e1900 */
[----:B-1----:R-:W-:-:S05]  /*b750*/  @!P1 IMAD.WIDE.U32 R2, R0, 0x4, R4 ;  /* 0x0000000400029825 */ /* 0x002fca00078e0004 */
        /* <DEDUP_REMOVED lines=26> */
[----:B--2---:R-:W-:-:S13]  /*b900*/  ISETP.GT.AND P6, PT, R7, UR6, PT ;  /* 0x0000000607007c0c */ /* 0x004fda000bfc4270 */
[----:B------:R-:W-:Y:S05]  /*b910*/  @P6 BRA `(.L_x_1108) ;  /* 0x0000000000a46947 */ /* 0x000fea0003800000 */
[----:B------:R-:W-:Y:S01]  /*b920*/  IMAD.MOV.U32 R7, RZ, RZ, R4 ;  /* 0x000000ffff077224 */ /* 0x000fe200078e0004 */
[----:B------:R-:W-:Y:S01]  /*b930*/  UMOV UR4, URZ ;  /* 0x0000003f00047c82 */ /* 0x000fe20008000000 */
[----:B------:R-:W-:-:S05]  /*b940*/  ULDC UR5, c[0x0][0xd38] ;  /* 0x00034e0000057ab9 */ /* 0x000fca0000000800 */
.L_x_1110:
        /* <DEDUP_REMOVED lines=12> */
[----:B0-----:R-:W-:-:S05]  /*ba10*/  @!P6 IMAD.WIDE R2, R9, 0x4, R2 ;  /* 0x000000040902e825 */ /* 0x001fca00078e0202 */
[----:B------:R1:W2:Y:S02]  /*ba20*/  @!P6 LDG.E R6, desc[UR38][R2.64] ;  /* 0x000000260206e981 */ /* 0x0002a4000c1e1900 */
[----:B-1----:R-:W-:-:S04]  /*ba30*/  @!P6 IMAD.WIDE R2, R9, 0x4, R4 ;  /* 0x000000040902e825 */ /* 0x002fc800078e0204 */
[----:B------:R-:W-:-:S06]  /*ba40*/  IMAD.MOV.U32 R9, RZ, RZ, RZ ;  /* 0x000000ffff097224 */ /* 0x000fcc00078e00ff */
        /* <DEDUP_REMOVED lines=22> */
.L_x_1108:
        /* <DEDUP_REMOVED lines=20> */
.L_x_1111:
[----:B-1----:R-:W-:Y:S01]  /*bcf0*/  IMAD R11, R12, UR5, R11 ;  /* 0x000000050c0b7c24 */ /* 0x002fe2000f8e020b */
[----:B------:R-:W1:Y:S01]  /*bd00*/  MUFU.RCP R10, R10 ;  /* 0x0000000a000a7308 */ /* 0x000e620000001000 */
[----:B0-----:R-:W-:Y:S02]  /*bd10*/  IMAD R9, R15, R4, RZ ;  /* 0x000000040f097224 */ /* 0x001fe400078e02ff */
[----:B------:R-:W-:Y:S01]  /*bd20*/  IMAD.MOV.U32 R2, RZ, RZ, RZ ;  /* 0x000000ffff027224 */ /* 0x000fe200078e00ff */
[----:B------:R0:W-:Y:S03]  /*bd30*/  STL [R1], R11 ;  /* 0x0000000b01007387 */ /* 0x0001e60000100800 */
[----:B------:R-:W-:Y:S01]  /*bd40*/  IMAD.HI.U32 R2, R3, R9, R2 ;  /* 0x0000000903027227 */ /* 0x000fe200078e0002 */
[----:B------:R-:W-:Y:S02]  /*bd50*/  IADD3 R9, -R11, UR6, RZ ;  /* 0x000000060b097c10 */ /* 0x000fe4000fffe1ff */
[----:B------:R-:W-:-:S02]  /*bd60*/  IABS R3, R6 ;  /* 0x0000000600037213 */ /* 0x000fc40000000000 */
[----:B------:R-:W-:-:S03]  /*bd70*/  IABS R13, R9 ;  /* 0x00000009000d7213 */ /* 0x000fc60000000000 */
[----:B------:R-:W-:Y:S02]  /*bd80*/  IMAD.MOV R12, RZ, RZ, -R3 ;  /* 0x000000ffff0c7224 */ /* 0x000fe400078e0a03 */
[----:B0-----:R-:W-:-:S04]  /*bd90*/  IMAD.HI.U32 R11, R2, R13, RZ ;  /* 0x0000000d020b7227 */ /* 0x001fc800078e00ff */
[----:B-1----:R-:W-:Y:S02]  /*bda0*/  VIADD R3, R10, 0xffffffe ;  /* 0x0ffffffe0a037836 */ /* 0x002fe40000000000 */
[----:B------:R-:W-:-:S04]  /*bdb0*/  IMAD R13, R11, R12, R13 ;  /* 0x0000000c0b0d7224 */ /* 0x000fc800078e020d */
[----:B------:R-:W0:Y:S01]  /*bdc0*/  F2I.FTZ.U32.TRUNC.NTZ R3, R3 ;  /* 0x0000000300037305 */ /* 0x000e22000021f000 */
[----:B------:R-:W-:-:S13]  /*bdd0*/  ISETP.GT.U32.AND P1, PT, R4, R13, PT ;  /* 0x0000000d0400720c */ /* 0x000fda0003f24070 */
[----:B------:R-:W-:Y:S02]  /*bde0*/  @!P1 IMAD.IADD R13, R13, 0x1, -R4 ;  /* 0x000000010d0d9824 */ /* 0x000fe400078e0a04 */
[----:B0-----:R-:W-:Y:S02]  /*bdf0*/  IMAD.MOV R2, RZ, RZ, -R3 ;  /* 0x000000ffff027224 */ /* 0x001fe400078e0a03 */
[----:B------:R-:W-:Y:S01]  /*be00*/  @!P1 VIADD R11, R11, 0x1 ;  /* 0x000000010b0b9836 */ /* 0x000fe20000000000 */
[----:B------:R-:W-:Y:S01]  /*be10*/  ISETP.GE.U32.AND P0, PT, R13, R4, PT ;  /* 0x000000040d00720c */ /* 0x000fe20003f06070 */
[----:B------:R-:W-:Y:S01]  /*be20*/  IMAD R13, R2, R7, RZ ;  /* 0x00000007020d7224 */ /* 0x000fe200078e02ff */
[----:B------:R-:W-:Y:S01]  /*be30*/  ISETP.NE.AND P1, PT, R6, RZ, PT ;  /* 0x000000ff0600720c */ /* 0x000fe20003f25270 */
[----:B------:R-:W-:-:S04]  /*be40*/  IMAD.MOV.U32 R2, RZ, RZ, RZ ;  /* 0x000000ffff027224 */ /* 0x000fc800078e00ff */
[----:B------:R-:W-:Y:S01]  /*be50*/  IMAD.HI.U32 R4, R3, R13, R2 ;  /* 0x0000000d03047227 */ /* 0x000fe200078e0002 */
[----:B------:R-:W-:-:S04]  /*be60*/  LOP3.LUT R2, R9, R6, RZ, 0x3c, !PT ;  /* 0x0000000609027212 */ /* 0x000fc800078e3cff */
[----:B------:R-:W-:Y:S01]  /*be70*/  ISETP.GE.AND P2, PT, R2, RZ, PT ;  /* 0x000000ff0200720c */ /* 0x000fe20003f46270 */
[----:B------:R-:W-:Y:S01]  /*be80*/  @P0 VIADD R11, R11, 0x1 ;  /* 0x000000010b0b0836 */ /* 0x000fe20000000000 */
[----:B------:R-:W-:-:S05]  /*be90*/  IABS R2, R8 ;  /* 0x0000000800027213 */ /* 0x000fca0000000000 */
[----:B------:R-:W-:-:S06]  /*bea0*/  IMAD.MOV R2, RZ, RZ, -R2 ;  /* 0x000000ffff027224 */ /* 0x000fcc00078e0a02 */
[----:B------:R-:W-:Y:S01]  /*beb0*/  @!P2 IMAD.MOV R11, RZ, RZ, -R11 ;  /* 0x000000ffff0ba224 */ /* 0x000fe200078e0a0b */
[----:B------:R-:W-:-:S04]  /*bec0*/  @!P1 LOP3.LUT R11, RZ, R6, RZ, 0x33, !PT ;  /* 0x00000006ff0b9212 */ /* 0x000fc800078e33ff */
[-C--:B------:R-:W-:Y:S01]  /*bed0*/  IABS R3, R11.reuse ;  /* 0x0000000b00037213 */ /* 0x080fe20000000000 */
[----:B------:R-:W-:-:S04]  /*bee0*/  IMAD R6, R6, R11, RZ ;  /* 0x0000000b06067224 */ /* 0x000fc800078e02ff */
[----:B------:R-:W-:-:S04]  /*bef0*/  IMAD.HI.U32 R4, R4, R3, RZ ;  /* 0x0000000304047227 */ /* 0x000fc800078e00ff */
[----:B------:R-:W-:Y:S02]  /*bf00*/  IMAD R2, R4, R2, R3 ;  /* 0x0000000204027224 */ /* 0x000fe400078e0203 */
[----:B------:R-:W-:-:S03]  /*bf10*/  IMAD.IADD R6, R9, 0x1, -R6 ;  /* 0x0000000109067824 */ /* 0x000fc600078e0a06 */
[----:B------:R-:W-:Y:S02]  /*bf20*/  ISETP.GT.U32.AND P1, PT, R7, R2, PT ;  /* 0x000000020700720c */ /* 0x000fe40003f24070 */
[----:B------:R1:W-:Y:S11]  /*bf30*/  STL [R1+0x4], R6 ;  /* 0x0000040601007387 */ /* 0x0003f60000100800 */
[----:B------:R-:W-:-:S02]  /*bf40*/  @!P1 IMAD.IADD R2, R2, 0x1, -R7 ;  /* 0x0000000102029824 */ /* 0x000fc400078e0a07 */
        /* <DEDUP_REMOVED lines=11> */
[----:B------:R-:W-:Y:S02]  /*c000*/  VIADD R2, R5, UR4 ;  /* 0x0000000405027c36 */ /* 0x000fe40008000000 */
[----:B------:R-:W-:-:S03]  /*c010*/  IMAD R3, R11, 0x10000, R4 ;  /* 0x000100000b037824 */ /* 0x000fc600078e0204 */
[----:B------:R1:W-:Y:S04]  /*c020*/  STL [R1+0xc], R2 ;  /* 0x00000c0201007387 */ /* 0x0003e80000100800 */
[----:B------:R1:W-:Y:S01]  /*c030*/  STL [R1+0x8], R3 ;  /* 0x0000080301007387 */ /* 0x0003e20000100800 */
[----:B------:R-:W-:Y:S05]  /*c040*/  BRA `(.L_x_1112) ;  /* 0x0000000000107947 */ /* 0x000fea0003800000 */
.L_x_1109:
[----:B------:R-:W-:Y:S01]  /*c050*/  IMAD.U32 R2, RZ, RZ, UR6 ;  /* 0x00000006ff027e24 */ /* 0x000fe2000f8e00ff */
[----:B------:R0:W-:Y:S04]  /*c060*/  STL [R1+0x4], RZ ;  /* 0x000004ff01007387 */ /* 0x0001e80000100800 */
[----:B------:R0:W-:Y:S04]  /*c070*/  STL [R1+0x8], RZ ;  /* 0x000008ff01007387 */ /* 0x0001e80000100800 */
[----:B------:R0:W-:Y:S02]  /*c080*/  STL [R1], R2 ;  /* 0x0000000201007387 */ /* 0x0001e40000100800 */
.L_x_1112:
[----:B------:R-:W2:Y:S04]  /*c090*/  LDL R4, [R1] ;  /* 0x0000000001047983 */ /* 0x000ea80000100800 */
[----:B------:R-:W2:Y:S04]  /*c0a0*/  LDL R5, [R1+0x4] ;  /* 0x0000040001057983 */ /* 0x000ea80000100800 */
[----:B-1----:R-:W2:Y:S04]  /*c0b0*/  LDL R6, [R1+0x8] ;  /* 0x0000080001067983 */ /* 0x002ea80000100800 */
[----:B------:R-:W2:Y:S01]  /*c0c0*/  LDL R7, [R1+0xc] ;  /* 0x00000c0001077983 */ /* 0x000ea20000100800 */
[----:B------:R-:W-:-:S13]  /*c0d0*/  ISETP.NE.AND P0, PT, R0, RZ, PT ;  /* 0x000000ff0000720c */ /* 0x000fda0003f05270 */
[----:B------:R-:W1:Y:S01]  /*c0e0*/  @!P0 S2R R3, SR_CgaCtaId ;  /* 0x0000000000038919 */ /* 0x000e620000008800 */
[----:B------:R-:W-:-:S04]  /*c0f0*/  @!P0 MOV R0, 0x400 ;  /* 0x0000040000008802 */ /* 0x000fc80000000f00 */
[----:B-1----:R-:W-:-:S05]  /*c100*/  @!P0 LEA R0, R3, R0, 0x18 ;  /* 0x0000000003008211 */ /* 0x002fca00078ec0ff */
[----:B--2---:R1:W-:Y:S01]  /*c110*/  @!P0 STS.128 [R0+0x324d0], R4 ;  /* 0x0324d00400008388 */ /* 0x0043e20000000c00 */
[----:B------:R-:W-:Y:S06]  /*c120*/  BAR.ARV 0x5, 0x180 ;  /* 0x0146000000007b1d */ /* 0x000fec0000002000 */
.L_x_1107:
        /* <DEDUP_REMOVED lines=8> */
[----:B--2---:R-:W2:Y:S01]  /*c1b0*/  S2R R5, SR_TID.X ;  /* 0x0000000000057919 */ /* 0x004ea20000002100 */
[----:B------:R-:W3:Y:S01]  /*c1c0*/  S2UR UR5, SR_CgaCtaId ;  /* 0x00000000000579c3 */ /* 0x000ee20000008800 */
[----:B------:R-:W-:Y:S01]  /*c1d0*/  UMOV UR4, 0x400 ;  /* 0x0000040000047882 */ /* 0x000fe20000000000 */
[----:B------:R-:W-:Y:S01]  /*c1e0*/  BSSY B8, `(.L_x_1113) ;  /* 0x000061d000087945 */ /* 0x000fe20003800000 */
[----:B------:R-:W-:Y:S01]  /*c1f0*/  IMAD.MOV.U32 R19, RZ, RZ, RZ ;  /* 0x000000ffff137224 */ /* 0x000fe200078e00ff */
[----:B------:R-:W-:Y:S01]  /*c200*/  ULDC UR40, c[0x0][0xc] ;  /* 0x0000030000287ab9 */ /* 0x000fe20000000800 */
[----:B------:R-:W-:Y:S01]  /*c210*/  ULDC.64 UR36, c[0x0][0x198] ;  /* 0x0000660000247ab9 */ /* 0x000fe20000000a00 */
[----:B---3--:R-:W-:-:S06]  /*c220*/  ULEA UR4, UR5, UR4, 0x18 ;  /* 0x0000000405047291 */ /* 0x008fcc000f8ec03f */
[----:B------:R-:W-:Y:S01]  /*c230*/  IMAD.U32 R18, RZ, RZ, UR4 ;  /* 0x00000004ff127e24 */ /* 0x000fe2000f8e00ff */
[C---:B--2---:R-:W-:Y:S01]  /*c240*/  LOP3.LUT R4, R5.reuse, 0x7f, RZ, 0xc0, !PT ;  /* 0x0000007f05047812 */ /* 0x044fe200078ec0ff */
[----:B-1----:R-:W-:-:S05]  /*c250*/  IMAD.SHL.U32 R0, R5, 0x8, RZ ;  /* 0x0000000805007824 */ /* 0x002fca00078e00ff */
[C---:B0-----:R-:W-:Y:S02]  /*c260*/  LOP3.LUT R2, R0.reuse, 0x1f8, RZ, 0xc0, !PT ;  /* 0x000001f800027812 */ /* 0x041fe400078ec0ff */
[----:B------:R-:W-:Y:S02]  /*c270*/  LOP3.LUT R0, R0, 0x38, RZ, 0xc0, !PT ;  /* 0x0000003800007812 */ /* 0x000fe400078ec0ff */
[----:B------:R-:W-:Y:S01]  /*c280*/  LOP3.LUT R3, R2, 0x38, R5, 0x78, !PT ;  /* 0x0000003802037812 */ /* 0x000fe200078e7805 */
[----:B------:R-:W-:Y:S01]  /*c290*/  IMAD.SHL.U32 R2, R4, 0x8, RZ ;  /* 0x0000000804027824 */ /* 0x000fe200078e00ff */
[----:B------:R-:W-:-:S04]  /*c2a0*/  SHF.R.U32.HI R4, RZ, 0x3, R4 ;  /* 0x00000003ff047819 */ /* 0x000fc80000011604 */
[----:B------:R-:W-:Y:S01]  /*c2b0*/  LOP3.LUT R3, R3, 0x200, R2, 0xf8, !PT ;  /* 0x0000020003037812 */ /* 0x000fe200078ef802 */
[----:B------:R-:W-:-:S04]  /*c2c0*/  IMAD.SHL.U32 R2, R5, 0x10, RZ ;  /* 0x0000001005027824 */ /* 0x000fc800078e00ff */
[----:B------:R-:W-:Y:S01]  /*c2d0*/  IMAD R3, R3, 0x2, R18 ;  /* 0x0000000203037824 */ /* 0x000fe200078e0212 */
[----:B------:R-:W-:Y:S01]  /*c2e0*/  LOP3.LUT R4, R4, 0x70, R2, 0xf8, !PT ;  /* 0x0000007004047812 */ /* 0x000fe200078ef802 */
[----:B------:R-:W-:-:S03]  /*c2f0*/  IMAD.MOV.U32 R2, RZ, RZ, 0x1 ;  /* 0x00000001ff027424 */ /* 0x000fc600078e00ff */
[----:B------:R0:W-:Y:S04]  /*c300*/  STL [R1+0x10], R3 ;  /* 0x0000100301007387 */ /* 0x0001e80000100800 */
[----:B------:R-:W-:Y:S04]  /*c310*/  STL [R1+0x70], RZ ;  /* 0x000070ff01007387 */ /* 0x000fe80000100800 */
[----:B------:R1:W-:Y:S01]  /*c320*/  STL [R1+0x18], R2 ;  /* 0x0000180201007387 */ /* 0x0003e20000100800 */
[C---:B0-----:R-:W-:Y:S02]  /*c330*/  LOP3.LUT R3, R0.reuse, 0x40, RZ, 0xfc, !PT ;  /* 0x0000004000037812 */ /* 0x041fe400078efcff */
[----:B-1----:R-:W-:-:S02]  /*c340*/  LOP3.LUT R2, R0, 0x80, RZ, 0xfc, !PT ;  /* 0x0000008000027812 */ /* 0x002fc400078efcff */
[----:B------:R-:W-:-:S07]  /*c350*/  LOP3.LUT R0, R0, 0xc0, RZ, 0xfc, !PT ;  /* 0x000000c000007812 */ /* 0x000fce00078efcff */
.L_x_1221:
[----:B--2---:R-:W2:Y:S01]  /*c360*/  LDL R0, [R1+0xc] ;  /* 0x00000c0001007983 */ /* 0x004ea20000100800 */
[----:B-1----:R-:W2:Y:S01]  /*c370*/  LDC.64 R2, c[0x0][0xd88] ;  /* 0x00036200ff027b82 */ /* 0x002ea20000000a00 */
[----:B------:R-:W-:Y:S05]  /*c380*/  YIELD ;  /* 0x0000000000007946 */ /* 0x000fea0003800000 */
[----:B------:R-:W-:Y:S01]  /*c390*/  ULDC.64 UR4, c[0x0][0xb20] ;  /* 0x0002c80000047ab9 */ /* 0x000fe20000000a00 */
[----:B---3--:R-:W-:Y:S01]  /*c3a0*/  IMAD.MOV.U32 R6, RZ, RZ, RZ ;  /* 0x000000ffff067224 */ /* 0x008fe200078e00ff */
[----:B------:R-:W-:Y:S01]  /*c3b0*/  ISETP.NE.U32.AND P0, PT, RZ, UR4, PT ;  /* 0x00000004ff007c0c */ /* 0x000fe2000bf05070 */
[----:B------:R-:W-:Y:S01]  /*c3c0*/  ULDC.64 UR6, c[0x0][0xb10] ;  /* 0x0002c40000067ab9 */ /* 0x000fe20000000a00 */
[----:B------:R-:W-:Y:S01]  /*c3d0*/  ULDC.64 UR8, c[0x0][0xb00] ;  /* 0x0002c00000087ab9 */ /* 0x000fe20000000a00 */
[----:B--2---:R-:W-:-:S05]  /*c3e0*/  IMAD.WIDE R2, R0, 0x4, R2 ;  /* 0x0000000400027825 */ /* 0x004fca00078e0202 */
[----:B------:R-:W2:Y:S01]  /*c3f0*/  LDG.E R10, desc[UR38][R2.64] ;  /* 0x00000026020a7981 */ /* 0x000ea2000c1e1900 */
        /* <DEDUP_REMOVED lines=8> */
[----:B0-----:R-:W-:Y:S01]  /*c480*/  SHF.L.U64.HI R9, R10, 0x2, R4 ;  /* 0x000000020a097819 */ /* 0x001fe20000010204 */
        /* <DEDUP_REMOVED lines=37> */
.L_x_1114:
        /* <DEDUP_REMOVED lines=18> */
.L_x_1115:
[----:B------:R-:W-:Y:S05]  /*c800*/  @!P0 BRA `(.L_x_1116) ;  /* 0x00000000000c8947 */ /* 0x000fea0003800000 */
[----:B------:R-:W2:Y:S04]  /*c810*/  LDG.E R6, desc[UR38][R4.64] ;  /* 0x0000002604067981 */ /* 0x000ea8000c1e1900 */
[----:B------:R-:W2:Y:S02]  /*c820*/  LDG.E R4, desc[UR38][R4.64+0x4] ;  /* 0x0000042604047981 */ /* 0x000ea4000c1e1900 */
[----:B--2---:R-:W-:-:S07]  /*c830*/  IMAD.IADD R6, R4, 0x1, -R6 ;  /* 0x0000000104067824 */ /* 0x004fce00078e0a06 */
.L_x_1116:
        /* <DEDUP_REMOVED lines=16> */
[----:B------:R-:W3:Y:S02]  /*c940*/  @!P0 LDC R0, c[0x0][0xae8] ;  /* 0x0002ba00ff008b82 */ /* 0x000ee40000000800 */
[----:B---3--:R-:W-:-:S04]  /*c950*/  IABS R4, R0 ;  /* 0x0000000000047213 */ /* 0x008fc80000000000 */
[----:B------:R-:W1:Y:S08]  /*c960*/  I2F.RP R2, R4 ;  /* 0x0000000400027306 */ /* 0x000e700000209400 */
[----:B-1----:R-:W1:Y:S02]  /*c970*/  MUFU.RCP R2, R2 ;  /* 0x0000000200027308 */ /* 0x002e640000001000 */
[----:B-1----:R-:W-:-:S06]  /*c980*/  VIADD R2, R2, 0xffffffe ;  /* 0x0ffffffe02027836 */ /* 0x002fcc0000000000 */
[----:B------:R-:W1:Y:S02]  /*c990*/  F2I.FTZ.U32.TRUNC.NTZ R3, R2 ;  /* 0x0000000200037305 */ /* 0x000e64000021f000 */
[----:B-1----:R-:W-:-:S04]  /*c9a0*/  IMAD.MOV R2, RZ, RZ, -R3 ;  /* 0x000000ffff027224 */ /* 0x002fc800078e0a03 */
[----:B------:R-:W-:Y:S02]  /*c9b0*/  IMAD R5, R2, R4, RZ ;  /* 0x0000000402057224 */ /* 0x000fe400078e02ff */
[----:B------:R-:W-:-:S04]  /*c9c0*/  IMAD.MOV.U32 R2, RZ, RZ, RZ ;  /* 0x000000ffff027224 */ /* 0x000fc800078e00ff */
[----:B--2---:R-:W-:Y:S01]  /*c9d0*/  IMAD.HI.U32 R7, R3, R5, R2 ;  /* 0x0000000503077227 */ /* 0x004fe200078e0002 */
        /* <DEDUP_REMOVED lines=19> */
.L_x_1118:
[----:B------:R-:W-:Y:S05]  /*cb10*/  BSYNC B0 ;  /* 0x0000000000007941 */ /* 0x000fea0003800000 */
.L_x_1117:
[----:B------:R-:W-:Y:S01]  /*cb20*/  IMAD.MOV.U32 R0, RZ, RZ, R10 ;  /* 0x000000ffff007224 */ /* 0x000fe200078e000a */
[----:B------:R-:W-:Y:S03]  /*cb30*/  BSSY B7, `(.L_x_1119) ;  /* 0x00004ad000077945 */ /* 0x000fe60003800000 */
[----:B------:R-:W-:-:S05]  /*cb40*/  IMAD R2, R9, R0, RZ ;  /* 0x0000000009027224 */ /* 0x000fca00078e02ff */
[----:B------:R-:W-:Y:S01]  /*cb50*/  VIADDMNMX R0, R2, R0, R8, PT ;  /* 0x0000000002007246 */ /* 0x000fe20003800108 */
[----:B------:R4:W-:Y:S03]  /*cb60*/  STL [R1+0x24], R2 ;  /* 0x0000240201007387 */ /* 0x0009e60000100800 */
[----:B------:R-:W-:Y:S01]  /*cb70*/  ISETP.GT.AND P0, PT, R0, R2, PT ;  /* 0x000000020000720c */ /* 0x000fe20003f04270 */
[----:B------:R4:W-:-:S12]  /*cb80*/  STL [R1+0x3c], R0 ;  /* 0x00003c0001007387 */ /* 0x0009d80000100800 */
[----:B----4-:R-:W-:Y:S05]  /*cb90*/  @P0 BRA `(.L_x_1120) ;  /* 0x0000000000480947 */ /* 0x010fea0003800000 */
[----:B------:R-:W4:Y:S02]  /*cba0*/  S2R R0, SR_TID.X ;  /* 0x0000000000007919 */ /* 0x000f240000002100 */
[----:B----4-:R-:W-:-:S04]  /*cbb0*/  LOP3.LUT R0, R0, 0x7f, RZ, 0xc0, !PT ;  /* 0x0000007f00007812 */ /* 0x010fc800078ec0ff */
[----:B------:R-:W-:-:S13]  /*cbc0*/  ISETP.NE.AND P0, PT, R0, RZ, PT ;  /* 0x000000ff0000720c */ /* 0x000fda0003f05270 */
[----:B------:R-:W-:Y:S05]  /*cbd0*/  @P0 BRA `(.L_x_1121) ;  /* 0x0000004800880947 */ /* 0x000fea0003800000 */
[----:B------:R-:W4:Y:S01]  /*cbe0*/  S2R R3, SR_LANEID ;  /* 0x0000000000037919 */ /* 0x000f220000000000 */
[----:B------:R-:W-:Y:S02]  /*cbf0*/  VOTEU.ANY UR4, UPT, PT ;  /* 0x0000000000047886 */ /* 0x000fe400038e0100 */
[----:B------:R-:W4:Y:S08]  /*cc00*/  FLO.U32 R0, UR4 ;  /* 0x0000000400007d00 */ /* 0x000f3000080e0000 */
[----:B------:R-:W5:Y:S01]  /*cc10*/  POPC R5, UR4 ;  /* 0x0000000400057d09 */ /* 0x000f620008000000 */
[----:B----4-:R-:W-:-:S02]  /*cc20*/  ISETP.EQ.U32.AND P0, PT, R0, R3, PT ;  /* 0x000000030000720c */ /* 0x010fc40003f02070 */
[----:B------:R-:W5:Y:S11]  /*cc30*/  LDC.64 R2, c[0x0][0xd60] ;  /* 0x00035800ff027b82 */ /* 0x000f760000000a00 */
[----:B-----5:R-:W4:Y:S01]  /*cc40*/  @P0 ATOMG.E.ADD.STRONG.GPU PT, R3, desc[UR38][R2.64], R5 ;  /* 0x00000005020309a8 */ /* 0x020f2200081ee1e6 */
[----:B---3--:R-:W3:Y:S02]  /*cc50*/  S2R R4, SR_LTMASK ;  /* 0x0000000000047919 */ /* 0x008ee40000003900 */
[----:B---3--:R-:W-:-:S04]  /*cc60*/  LOP3.LUT R4, R4, UR4, RZ, 0xc0, !PT ;  /* 0x0000000404047c12 */ /* 0x008fc8000f8ec0ff */
[----:B--2---:R-:W2:Y:S01]  /*cc70*/  POPC R7, R4 ;  /* 0x0000000400077309 */ /* 0x004ea20000000000 */
[----:B----4-:R-:W2:Y:S02]  /*cc80*/  SHFL.IDX PT, R0, R3, R0, 0x1f ;  /* 0x00001f0003007589 */ /* 0x010ea400000e0000 */
[----:B--2---:R-:W-:-:S05]  /*cc90*/  IADD3 R0, R0, UR40, R7 ;  /* 0x0000002800007c10 */ /* 0x004fca000fffe007 */
[----:B------:R4:W-:Y:S01]  /*cca0*/  STL [R1], R0 ;  /* 0x0000000001007387 */ /* 0x0009e20000100800 */
[----:B------:R-:W-:Y:S05]  /*ccb0*/  BRA `(.L_x_1121) ;  /* 0x0000004800507947 */ /* 0x000fea0003800000 */
.L_x_1120:
        /* <DEDUP_REMOVED lines=8> */
[----:B---3--:R-:W-:Y:S02]  /*cd40*/  IMAD.U32 R4, RZ, RZ, UR6 ;  /* 0x00000006ff047e24 */ /* 0x008fe4000f8e00ff */
[----:B------:R-:W3:Y:S01]  /*cd50*/  LDC.64 R2, c[0x4][R2] ;  /* 0x0100000002027b82 */ /* 0x000ee20000000a00 */
[----:B------:R-:W-:Y:S02]  /*cd60*/  IMAD.U32 R5, RZ, RZ, UR7 ;  /* 0x00000007ff057e24 */ /* 0x000fe4000f8e00ff */
[----:B------:R-:W-:Y:S02]  /*cd70*/  IMAD.U32 R6, RZ, RZ, UR8 ;  /* 0x00000008ff067e24 */ /* 0x000fe4000f8e00ff */
[----:B--2---:R-:W-:-:S02]  /*cd80*/  IMAD.U32 R7, RZ, RZ, UR9 ;  /* 0x00000009ff077e24 */ /* 0x004fc4000f8e00ff */
[----:B-1----:R-:W-:Y:S02]  /*cd90*/  IMAD.U32 R10, RZ, RZ, UR4 ;  /* 0x00000004ff0a7e24 */ /* 0x002fe4000f8e00ff */
[----:B0-----:R-:W-:Y:S02]  /*cda0*/  IMAD.U32 R11, RZ, RZ, UR5 ;  /* 0x00000005ff0b7e24 */ /* 0x001fe4000f8e00ff */
[----:B------:R-:W-:Y:S02]  /*cdb0*/  IMAD.MOV.U32 R8, RZ, RZ, 0x70 ;  /* 0x00000070ff087424 */ /* 0x000fe400078e00ff */
[----:B------:R-:W-:Y:S02]  /*cdc0*/  IMAD.MOV.U32 R12, RZ, RZ, 0x1 ;  /* 0x00000001ff0c7424 */ /* 0x000fe400078e00ff */
[----:B------:R-:W-:-:S07]  /*cdd0*/  IMAD.MOV.U32 R13, RZ, RZ, RZ ;  /* 0x000000ffff0d7224 */ /* 0x000fce00078e00ff */
[----:B------:R-:W-:-:S07]  /*cde0*/  LEPC R20, `(.L_x_1123) ;  /* 0x000000001014794e */ /* 0x000fce0000000000 */
[----:B---3--:R-:W-:Y:S05]  /*cdf0*/  CALL.ABS.NOINC R2 ;  /* 0x0000000002007343 */ /* 0x008fea0003c00000 */
.L_x_1123:
[----:B------:R-:W-:Y:S05]  /*ce00*/  BSYNC B6 ;  /* 0x0000000000067941 */ /* 0x000fea0003800000 */
.L_x_1122:
        /* <DEDUP_REMOVED lines=9> */
[----:B---3--:R-:W-:Y:S02]  /*cea0*/  IMAD.U32 R4, RZ, RZ, UR6 ;  /* 0x00000006ff047e24 */ /* 0x008fe4000f8e00ff */
        /* <DEDUP_REMOVED lines=9> */
[----:B----4-:R-:W-:Y:S05]  /*cf40*/  CALL.ABS.NOINC R2 ;  /* 0x0000000002007343 */ /* 0x010fea0003c00000 */
.L_x_1126:
        /* <DEDUP_REMOVED lines=16> */
.L_x_1125:
[----:B------:R-:W-:Y:S05]  /*d050*/  BSYNC B6 ;  /* 0x0000000000067941 */ /* 0x000fea0003800000 */
.L_x_1124:
[----:B---3--:R-:W3:Y:S01]  /*d060*/  LDL.LU R4, [R1+0x1c] ;  /* 0x00001c0001047983 */ /* 0x008ee20000300800 */
[----:B------:R-:W-:-:S03]  /*d070*/  ULDC.64 UR4, c[0x0][0xaf0] ;  /* 0x0002bc0000047ab9 */ /* 0x000fc60000000a00 */
[----:B--2---:R-:W2:Y:S01]  /*d080*/  LDL R7, [R1+0x8] ;  /* 0x0000080001077983 */ /* 0x004ea20000100800 */
[----:B------:R-:W-:-:S03]  /*d090*/  ISETP.NE.U32.AND P0, PT, RZ, UR4, PT ;  /* 0x00000004ff007c0c */ /* 0x000fc6000bf05070 */
[----:B------:R-:W4:Y:S01]  /*d0a0*/  LDL R0, [R1+0x3c] ;  /* 0x00003c0001007983 */ /* 0x000f220000100800 */
[----:B------:R-:W-:-:S13]  /*d0b0*/  ISETP.NE.AND.EX P0, PT, RZ, UR5, PT, P0 ;  /* 0x00000005ff007c0c */ /* 0x000fda000bf05300 */
[----:B------:R-:W-:-:S04]  /*d0c0*/  @P0 IADD3 R2, P1, R16, UR4, RZ ;  /* 0x0000000410020c10 */ /* 0x000fc8000ff3e0ff */
[----:B---3--:R-:W-:Y:S01]  /*d0d0*/  @P0 IADD3.X R3, R4, UR5, RZ, P1, !PT ;  /* 0x0000000504030c10 */ /* 0x008fe20008ffe4ff */
[----:B------:R-:W-:-:S04]  /*d0e0*/  ULDC.64 UR4, c[0x0][0xb00] ;  /* 0x0002c00000047ab9 */ /* 0x000fc80000000a00 */
[----:B--2---:R2:W3:Y:S02]  /*d0f0*/  @P0 LDG.E R7, desc[UR38][R2.64] ;  /* 0x0000002602070981 */ /* 0x0044e4000c1e1900 */
        /* <DEDUP_REMOVED lines=14> */
.L_x_1238:
[----:B--2---:R-:W2:Y:S01]  /*d1e0*/  LDL.LU R4, [R1+0x14] ;  /* 0x0000140001047983 */ /* 0x004ea20000300800 */
[----:B------:R-:W-:Y:S02]  /*d1f0*/  PLOP3.LUT P1, PT, PT, PT, PT, 0x8, 0x0 ;  /* 0x000000000000781c */ /* 0x000fe40003f2e170 */
[----:B---3--:R-:W-:Y:S01]  /*d200*/  ISETP.NE.AND P0, PT, R14, RZ, PT ;  /* 0x000000ff0e00720c */ /* 0x008fe20003f05270 */
        /* <DEDUP_REMOVED lines=8> */
.L_x_1241:
[----:B------:R-:W-:Y:S05]  /*d290*/  @!P6 BRA `(.L_x_1128) ;  /* 0x0000000000fce947 */ /* 0x000fea0003800000 */
[----:B------:R-:W-:-:S04]  /*d2a0*/  ISETP.NE.U32.AND P0, PT, R2, RZ, PT ;  /* 0x000000ff0200720c */ /* 0x000fc80003f05070 */
[----:B------:R-:W-:-:S13]  /*d2b0*/  ISETP.NE.AND.EX P0, PT, R3, RZ, PT, P0 ;  /* 0x000000ff0300720c */ /* 0x000fda0003f05300 */
[----:B------:R-:W-:Y:S05]  /*d2c0*/  @!P0 BRA `(.L_x_1130) ;  /* 0x0000000000508947 */ /* 0x000fea0003800000 */
[----:B------:R-:W2:Y:S01]  /*d2d0*/  LDC R6, c[0x0][0x43c] ;  /* 0x00010f00ff067b82 */ /* 0x000ea20000000800 */
[----:B------:R-:W-:Y:S01]  /*d2e0*/  IMAD.MOV.U32 R9, RZ, RZ, R0 ;  /* 0x000000ffff097224 */ /* 0x000fe200078e0000 */
[----:B------:R-:W-:-:S03]  /*d2f0*/  ULDC.64 UR4, c[0x0][0x428] ;  /* 0x00010a0000047ab9 */ /* 0x000fc60000000a00 */
[----:B---3--:R-:W-:Y:S01]  /*d300*/  IMAD.MOV.U32 R0, RZ, RZ, R9 ;  /* 0x000000ffff007224 */ /* 0x008fe200078e0009 */
        /* <DEDUP_REMOVED lines=16> */
.L_x_1130:
[----:B--2---:R-:W2:Y:S01]  /*d410*/  LDL R2, [R1+0x18] ;  /* 0x0000180001027983 */ /* 0x004ea20000100800 */
[----:B---3--:R-:W-:Y:S01]  /*d420*/  IMAD R0, R19, 0x8, R18 ;  /* 0x0000000813007824 */ /* 0x008fe200078e0212 */
[----:B--2---:R-:W-:-:S04]  /*d430*/  SHF.L.U32 R2, R2, 0x1f, RZ ;  /* 0x0000001f02027819 */ /* 0x004fc800000006ff */
[----:B------:R-:W2:Y:S02]  /*d440*/  SYNCS.PHASECHK.TRANS64.TRYWAIT P0, [R0+URZ+0x32440], R2 ;  /* 0x03244002000075a7 */ /* 0x000ea4000800017f */
[----:B--2---:R-:W-:Y:S05]  /*d450*/  @!P0 BRA `(.L_x_1131) ;  /* 0x0000005400988947 */ /* 0x004fea0003800000 */
.L_x_1242:
        /* <DEDUP_REMOVED lines=11> */
.L_x_1132:
[----:B------:R-:W3:Y:S04]  /*d510*/  LDL R4, [R1+0x30] ;  /* 0x0000300001047983 */ /* 0x000ee80000100800 */
[----:B------:R-:W4:Y:S04]  /*d520*/  LDL R3, [R1+0x20] ;  /* 0x0000200001037983 */ /* 0x000f280000100800 */
[----:B--2---:R-:W2:Y:S01]  /*d530*/  LDL.LU R2, [R1+0x14] ;  /* 0x0000140001027983 */ /* 0x004ea20000300800 */
        /* <DEDUP_REMOVED lines=12> */
[----:B---3--:R-:W-:Y:S02]  /*d600*/  R2UR UR11, R4 ;  /* 0x00000000040b72ca */ /* 0x008fe400000e0000 */
[----:B----4-:R-:W-:Y:S02]  /*d610*/  R2UR UR4, R3 ;  /* 0x00000000030472ca */ /* 0x010fe400000e0000 */
[----:B--2---:R-:W-:-:S04]  /*d620*/  LOP3.LUT R2, R2, 0xfffffffe, RZ, 0xc0, !PT ;  /* 0xfffffffe02027812 */ /* 0x004fc800078ec0ff */
[----:B------:R-:W-:-:S07]  /*d630*/  @P0 LOP3.LUT R2, R2, 0x1, RZ, 0xfc, !PT ;  /* 0x0000000102020812 */ /* 0x000fce00078efcff */
[----:B------:R-:W-:Y:S01]  /*d640*/  UIMAD UR11, UR11, 0x60, UR4 ;  /* 0x000000600b0b78a4 */ /* 0x000fe2000f8e0204 */
[----:B------:R2:W-:Y:S02]  /*d650*/  STL [R1+0x14], R2 ;  /* 0x0000140201007387 */ /* 0x0005e40000100800 */
[----:B------:R-:W-:-:S06]  /*d660*/  UMOV UR4, 0x0 ;  /* 0x0000000000047882 */ /* 0x000fcc0000000000 */
[----:B------:R2:W-:Y:S01]  /*d670*/  UTMALDG.4D [UR8], [UR6], desc[UR4] ;  /* 0x00000408060075b4 */ /* 0x0005e20008019000 */
[----:B------:R-:W-:Y:S02]  /*d680*/  NOP ;  /* 0x0000000000007918 */ /* 0x000fe40000000000 */
.L_x_1128:
[----:B---3--:R-:W3:Y:S04]  /*d690*/  LDL.LU R4, [R1+0x28] ;  /* 0x0000280001047983 */ /* 0x008ee80000300800 */
[----:B------:R-:W4:Y:S04]  /*d6a0*/  LDL.LU R3, [R1+0x44] ;  /* 0x0000440001037983 */ /* 0x000f280000300800 */
[----:B--2---:R-:W2:Y:S01]  /*d6b0*/  LDL R2, [R1+0x2c] ;  /* 0x00002c0001027983 */ /* 0x004ea20000100800 */
[----:B------:R-:W-:Y:S05]  /*d6c0*/  WARPSYNC.ALL ;  /* 0x0000000000007948 */ /* 0x000fea0003800000 */
[----:B------:R-:W-:Y:S01]  /*d6d0*/  ULDC.64 UR4, c[0x0][0xaf8] ;  /* 0x0002be0000047ab9 */ /* 0x000fe20000000a00 */
[----:B------:R-:W-:Y:S01]  /*d6e0*/  VIADD R0, R18, 0x18400 ;  /* 0x0001840012007836 */ /* 0x000fe20000000000 */
[----:B------:R-:W-:Y:S01]  /*d6f0*/  BAR.SYNC.DEFER_BLOCKING 0x8, 0x180 ;  /* 0x0206000000007b1d */ /* 0x000fe20000010000 */
[----:B------:R-:W-:-:S03]  /*d700*/  ISETP.NE.U32.AND P0, PT, RZ, UR4, PT ;  /* 0x00000004ff007c0c */ /* 0x000fc6000bf05070 */
[----:B------:R-:W-:Y:S02]  /*d710*/  LOP3.LUT P1, RZ, R0, 0x3ff, RZ, 0xc0, !PT ;  /* 0x000003ff00ff7812 */ /* 0x000fe4000782c0ff */
[----:B------:R-:W-:Y:S01]  /*d720*/  ISETP.NE.AND.EX P0, PT, RZ, UR5, PT, P0 ;  /* 0x00000005ff007c0c */ /* 0x000fe2000bf05300 */
[----:B------:R-:W-:Y:S03]  /*d730*/  BSSY B6, `(.L_x_1133) ;  /* 0x0000018000067945 */ /* 0x000fe60003800000 */
[----:B---3--:R-:W-:Y:S02]  /*d740*/  SEL R4, R4, RZ, !P0 ;  /* 0x000000ff04047207 */ /* 0x008fe40004000000 */
[----:B----4-:R-:W-:-:S03]  /*d750*/  SEL R3, R3, RZ, !P0 ;  /* 0x000000ff03037207 */ /* 0x010fc60004000000 */
[----:B------:R3:W-:Y:S01]  /*d760*/  STL [R1+0x34], R4 ;  /* 0x0000340401007387 */ /* 0x0007e20000100800 */
[----:B--2---:R-:W-:-:S05]  /*d770*/  SHF.R.S32.HI R0, RZ, 0x1f, R2 ;  /* 0x0000001fff007819 */ /* 0x004fca0000011402 */
[----:B------:R3:W-:Y:S04]  /*d780*/  STL [R1+0x48], R0 ;  /* 0x0000480001007387 */ /* 0x0007e80000100800 */
[----:B------:R3:W-:Y:S01]  /*d790*/  STL [R1+0x58], R3 ;  /* 0x0000580301007387 */ /* 0x0007e20000100800 */
[----:B------:R-:W-:Y:S05]  /*d7a0*/  @!P1 BRA `(.L_x_1134) ;  /* 0x0000000000409947 */ /* 0x000fea0003800000 */
[----:B------:R-:W-:Y:S01]  /*d7b0*/  MOV R2, 0x0 ;  /* 0x0000000000027802 */ /* 0x000fe20000000f00 */
[----:B------:R-:W-:Y:S01]  /*d7c0*/  ULDC.64 UR6, c[0x4][0x98] ;  /* 0x0100260000067ab9 */ /* 0x000fe20000000a00 */
[----:B------:R-:W-:Y:S01]  /*d7d0*/  ULDC.64 UR8, c[0x4][0xa0] ;  /* 0x0100280000087ab9 */ /* 0x000fe20000000a00 */
[----:B------:R-:W-:Y:S01]  /*d7e0*/  ULDC.64 UR4, c[0x4][0x20] ;  /* 0x0100080000047ab9 */ /* 0x000fe20000000a00 */
[----:B---3--:R-:W-:Y:S02]  /*d7f0*/  IMAD.U32 R4, RZ, RZ, UR6 ;  /* 0x00000006ff047e24 */ /* 0x008fe4000f8e00ff */
        /* <DEDUP_REMOVED lines=11> */
.L_x_1134:
[----:B------:R-:W-:Y:S05]  /*d8b0*/  BSYNC B6 ;  /* 0x0000000000067941 */ /* 0x000fea0003800000 */
.L_x_1133:
[----:B------:R-:W2:Y:S01]  /*d8c0*/  LDL.LU R5, [R1+0x4] ;  /* 0x0000040001057983 */ /* 0x000ea20000300800 */
[----:B------:R-:W4:Y:S01]  /*d8d0*/  LDC R8, c[0x0][0x448] ;  /* 0x00011200ff087b82 */ /* 0x000f220000000800 */
[----:B------:R-:W-:Y:S01]  /*d8e0*/  ULDC.64 UR4, c[0x0][0x298] ;  /* 0x0000a60000047ab9 */ /* 0x000fe20000000a00 */
[----:B------:R-:W-:Y:S01]  /*d8f0*/  ULDC.64 UR6, c[0x0][0x280] ;  /* 0x0000a00000067ab9 */ /* 0x000fe20000000a00 */
[----:B---3--:R-:W3:Y:S04]  /*d900*/  LDL R4, [R1+0x48] ;  /* 0x0000480001047983 */ /* 0x008ee80000100800 */
[----:B-1----:R-:W3:Y:S04]  /*d910*/  LDL R10, [R1+0x2c] ;  /* 0x00002c00010a7983 */ /* 0x002ee80000100800 */
[----:B------:R-:W3:Y:S01]  /*d920*/  LDL R9, [R1+0x58] ;  /* 0x0000580001097983 */ /* 0x000ee20000100800 */
[----:B------:R-:W1:Y:S01]  /*d930*/  S2R R2, SR_TID.X ;  /* 0x0000000000027919 */ /* 0x000e620000002100 */
[----:B------:R-:W0:Y:S02]  /*d940*/  S2R R0, SR_TID.X ;  /* 0x0000000000007919 */ /* 0x000e240000002100 */
[----:B------:R-:W3:Y:S01]  /*d950*/  LDL R7, [R1+0x34] ;  /* 0x0000340001077983 */ /* 0x000ee20000100800 */
[----:B----4-:R-:W-:-:S13]  /*d960*/  ISETP.NE.AND P0, PT, R8, 0x1, PT ;  /* 0x000000010800780c */ /* 0x010fda0003f05270 */
[----:B------:R-:W4:Y:S01]  /*d970*/  @P0 LDC R3, c[0x0][0x450] ;  /* 0x00011400ff030b82 */ /* 0x000f220000000800 */
[----:B-1----:R-:W-:-:S04]  /*d980*/  LOP3.LUT R2, R2, 0x7f, RZ, 0xc0, !PT ;  /* 0x0000007f02027812 */ /* 0x002fc800078ec0ff */
[----:B------:R-:W-:Y:S01]  /*d990*/  SHF.R.U32.HI R2, RZ, 0x3, R2 ;  /* 0x00000003ff027819 */ /* 0x000fe20000011602 */
[----:B0-----:R-:W-:-:S05]  /*d9a0*/  IMAD.SHL.U32 R0, R0, 0x10, RZ ;  /* 0x0000001000007824 */ /* 0x001fca00078e00ff */
[----:B------:R-:W-:Y:S02]  /*d9b0*/  LOP3.LUT R0, R2, 0x70, R0, 0xf8, !PT ;  /* 0x0000007002007812 */ /* 0x000fe400078ef800 */
[----:B------:R-:W0:Y:S01]  /*d9c0*/  @P0 LDC R2, c[0x0][0x44c] ;  /* 0x00011300ff020b82 */ /* 0x000e220000000800 */
[----:B--2---:R-:W-:-:S05]  /*d9d0*/  IMAD.SHL.U32 R6, R5, 0x80, RZ ;  /* 0x0000008005067824 */ /* 0x004fca00078e00ff */
[----:B------:R-:W-:-:S05]  /*d9e0*/  LOP3.LUT R5, R0, R6, RZ, 0xfc, !PT ;  /* 0x0000000600057212 */ /* 0x000fca00078efcff */
[----:B0-----:R-:W-:-:S04]  /*d9f0*/  @P0 IMAD.HI.U32 R2, R5, R2, RZ ;  /* 0x0000000205020227 */ /* 0x001fc800078e00ff */
[----:B------:R-:W-:Y:S01]  /*da00*/  IMAD.MOV.U32 R0, RZ, RZ, R5 ;  /* 0x000000ffff007224 */ /* 0x000fe200078e0005 */
[----:B----4-:R-:W-:Y:S01]  /*da10*/  @P0 SHF.R.U32.HI R0, RZ, R3, R2 ;  /* 0x00000003ff000219 */ /* 0x010fe20000011602 */
[----:B---3--:R-:W-:-:S04]  /*da20*/  IMAD R2, R4, UR4, RZ ;  /* 0x0000000404027c24 */ /* 0x008fc8000f8e02ff */
[C---:B------:R-:W-:Y:S02]  /*da30*/  IMAD R4, R10.reuse, UR5, R2 ;  /* 0x000000050a047c24 */ /* 0x040fe4000f8e0202 */
[----:B------:R-:W-:Y:S01]  /*da40*/  IMAD.WIDE.U32 R2, R10, UR4, RZ ;  /* 0x000000040a027c25 */ /* 0x000fe2000f8e00ff */
[----:B------:R-:W-:-:S03]  /*da50*/  ULDC.64 UR4, c[0x0][0x2d8] ;  /* 0x0000b60000047ab9 */ /* 0x000fc60000000a00 */
[----:B------:R-:W-:Y:S02]  /*da60*/  IMAD.IADD R3, R3, 0x1, R4 ;  /* 0x0000000103037824 */ /* 0x000fe400078e0204 */
[C---:B------:R-:W-:Y:S01]  /*da70*/  IMAD.WIDE.U32 R2, R17.reuse, UR4, R2 ;  /* 0x0000000411027c25 */ /* 0x040fe2000f8e0002 */
[----:B------:R0:W-:Y:S03]  /*da80*/  STL [R1+0x28], R5 ;  /* 0x0000280501007387 */ /* 0x0001e60000100800 */
[----:B------:R-:W-:Y:S01]  /*da90*/  IMAD R3, R17, UR5, R3 ;  /* 0x0000000511037c24 */ /* 0x000fe2000f8e0203 */
[----:B------:R-:W-:Y:S02]  /*daa0*/  ULDC.64 UR4, c[0x0][0x2e0] ;  /* 0x0000b80000047ab9 */ /* 0x000fe40000000a00 */
[----:B------:R-:W-:Y:S02]  /*dab0*/  IMAD R4, R9, UR4, RZ ;  /* 0x0000000409047c24 */ /* 0x000fe4000f8e02ff */
[----:B------:R1:W5:Y:S01]  /*dac0*/  LDL R9, [R1+0x10] ;  /* 0x0000100001097983 */ /* 0x0003620000100800 */
[C---:B------:R-:W-:Y:S01]  /*dad0*/  IMAD.WIDE.U32 R2, R7.reuse, UR4, R2 ;  /* 0x0000000407027c25 */ /* 0x040fe2000f8e0002 */
[----:B------:R-:W2:Y:S03]  /*dae0*/  S2R R10, SR_TID.X ;  /* 0x00000000000a7919 */ /* 0x000ea60000002100 */
[----:B------:R-:W-:Y:S01]  /*daf0*/  IMAD R4, R7, UR5, R4 ;  /* 0x0000000507047c24 */ /* 0x000fe2000f8e0204 */
[----:B------:R-:W-:-:S03]  /*db00*/  ULDC.64 UR4, c[0x0][0x2d0] ;  /* 0x0000b40000047ab9 */ /* 0x000fc60000000a00 */
[----:B------:R-:W-:Y:S01]  /*db10*/  IMAD.IADD R3, R3, 0x1, R4 ;  /* 0x0000000103037824 */ /* 0x000fe200078e0204 */
[----:B------:R-:W-:-:S05]  /*db20*/  SHF.R.S32.HI R4, RZ, 0x1f, R0 ;  /* 0x0000001fff047819 */ /* 0x000fca0000011400 */
[----:B------:R-:W-:Y:S02]  /*db30*/  IMAD R4, R4, UR4, RZ ;  /* 0x0000000404047c24 */ /* 0x000fe4000f8e02ff */
[----:B------:R-:W-:-:S04]  /*db40*/  IMAD.WIDE.U32 R2, R0, UR4, R2 ;  /* 0x0000000400027c25 */ /* 0x000fc8000f8e0002 */
[----:B------:R-:W-:Y:S01]  /*db50*/  IMAD R4, R0, UR5, R4 ;  /* 0x0000000500047c24 */ /* 0x000fe2000f8e0204 */
[----:B------:R-:W-:Y:S01]  /*db60*/  ULDC.64 UR4, c[0x0][0x2c8] ;  /* 0x0000b20000047ab9 */ /* 0x000fe20000000a00 */
[----:B------:R-:W-:-:S04]  /*db70*/  IMAD.MOV R0, RZ, RZ, -R0 ;  /* 0x000000ffff007224 */ /* 0x000fc800078e0a00 */
[----:B------:R-:W-:-:S05]  /*db80*/  IMAD R0, R8, R0, R5 ;  /* 0x0000000008007224 */ /* 0x000fca00078e0205 */
[----:B------:R-:W-:Y:S01]  /*db90*/  SHF.R.S32.HI R7, RZ, 0x1f, R0 ;  /* 0x0000001fff077819 */ /* 0x000fe20000011400 */
[----:B------:R-:W-:Y:S02]  /*dba0*/  IMAD.IADD R3, R3, 0x1, R4 ;  /* 0x0000000103037824 */ /* 0x000fe400078e0204 */
[----:B--2---:R-:W-:Y:S02]  /*dbb0*/  IMAD.SHL.U32 R10, R10, 0x8, RZ ;  /* 0x000000080a0a7824 */ /* 0x004fe400078e00ff */
[----:B------:R-:W-:Y:S02]  /*dbc0*/  IMAD R7, R7, UR4, RZ ;  /* 0x0000000407077c24 */ /* 0x000fe4000f8e02ff */
[----:B0-----:R-:W-:Y:S01]  /*dbd0*/  IMAD.WIDE.U32 R4, R0, UR4, R2 ;  /* 0x0000000400047c25 */ /* 0x001fe2000f8e0002 */
[----:B------:R-:W-:Y:S01]  /*dbe0*/  LOP3.LUT R10, R10, 0x38, RZ, 0xc0, !PT ;  /* 0x000000380a0a7812 */ /* 0x000fe200078ec0ff */
[----:B------:R-:W-:Y:S02]  /*dbf0*/  ULDC UR4, c[0x0][0x2b8] ;  /* 0x0000ae0000047ab9 */ /* 0x000fe40000000800 */
[----:B------:R-:W-:Y:S01]  /*dc00*/  IMAD R0, R0, UR5, R7 ;  /* 0x0000000500007c24 */ /* 0x000fe2000f8e0207 */
[----:B------:R-:W-:-:S03]  /*dc10*/  LEA R3, P1, R4, UR6, 0x1 ;  /* 0x0000000604037c11 */ /* 0x000fc6000f8208ff */
[----:B------:R-:W-:Y:S01]  /*dc20*/  IMAD.IADD R0, R5, 0x1, R0 ;  /* 0x0000000105007824 */ /* 0x000fe200078e0200 */
[----:B------:R-:W-:Y:S01]  /*dc30*/  ISETP.GE.AND P0, PT, R10, UR4, PT ;  /* 0x000000040a007c0c */ /* 0x000fe2000bf06270 */
[----:B------:R-:W-:-:S03]  /*dc40*/  UMOV UR4, 0xffffffff ;  /* 0xffffffff00047882 */ /* 0x000fc60000000000 */
[----:B------:R-:W-:Y:S01]  /*dc50*/  LEA.HI.X R0, R4, UR7, R0, 0x1, P1 ;  /* 0x0000000704007c11 */ /* 0x000fe200088f0c00 */
[----:B-1----:R-:W-:Y:S08]  /*dc60*/  BRA.DIV UR4, `(.L_x_1135) ;  /* 0x0000004e04a87947 */ /* 0x002ff0000b800000 */
[----:B------:R-:W0:Y:S02]  /*dc70*/  S2R R4, SR_TID.X ;  /* 0x0000000000047919 */ /* 0x000e240000002100 */
[----:B0-----:R-:W-:Y:S02]  /*dc80*/  LOP3.LUT R5, R4, 0x7f, RZ, 0xc0, !PT ;  /* 0x0000007f04057812 */ /* 0x001fe400078ec0ff */
[----:B------:R-:W2:Y:S02]  /*dc90*/  LDL R4, [R1+0x38] ;  /* 0x0000380001047983 */ /* 0x000ea40000100800 */
[----:B------:R-:W-:Y:S02]  /*dca0*/  SHF.R.U32.HI R7, RZ, 0x3, R5 ;  /* 0x00000003ff077819 */ /* 0x000fe40000011605 */
[----:B------:R-:W0:Y:S03]  /*dcb0*/  SHFL.IDX PT, R5, R3, RZ, 0x181f ;  /* 0x00181fff03057589 */ /* 0x000e2600000e0000 */
[----:B------:R-:W-:-:S02]  /*dcc0*/  IMAD.IADD R11, R7, 0x1, R6 ;  /* 0x00000001070b7824 */ /* 0x000fc400078e0206 */
[----:B------:R-:W-:Y:S04]  /*dcd0*/  SHFL.IDX PT, R6, R3, 0x1, 0x181f ;  /* 0x00381f0003067f89 */ /* 0x000fe800000e0000 */
[----:B------:R-:W-:Y:S04]  /*dce0*/  SHFL.IDX PT, R7, R0, 0x1, 0x181f ;  /* 0x00381f0000077f89 */ /* 0x000fe800000e0000 */
[----:B------:R-:W-:Y:S01]  /*dcf0*/  STL [R1+0x4], R11 ;  /* 0x0000040b01007387 */ /* 0x000fe20000100800 */
[----:B--2---:R-:W-:-:S03]  /*dd00*/  IMAD R2, R4, R8, RZ ;  /* 0x0000000804027224 */ /* 0x004fc600078e02ff */
[----:B------:R-:W1:Y:S01]  /*dd10*/  SHFL.IDX PT, R4, R0, RZ, 0x181f ;  /* 0x00181fff00047589 */ /* 0x000e6200000e0000 */
[C---:B------:R-:W-:Y:S01]  /*dd20*/  VIADD R8, R11.reuse, 0x10 ;  /* 0x000000100b087836 */ /* 0x040fe20000000000 */
[----:B------:R-:W-:-:S04]  /*dd30*/  ISETP.GE.AND P1, PT, R11, R2, PT ;  /* 0x000000020b00720c */ /* 0x000fc80003f26270 */
[----:B------:R-:W-:Y:S01]  /*dd40*/  ISETP.GE.AND P2, PT, R8, R2, PT ;  /* 0x000000020800720c */ /* 0x000fe20003f46270 */
[----:B------:R2:W-:Y:S08]  /*dd50*/  STL [R1+0x44], R8 ;  /* 0x0000440801007387 */ /* 0x0005f00000100800 */
[----:B0-----:R-:W-:Y:S01]  /*dd60*/  @!P1 LEA R5, P3, R10, R5, 0x1 ;  /* 0x000000050a059211 */ /* 0x001fe200078608ff */
[----:B--2---:R-:W-:-:S05]  /*dd70*/  VIADD R8, R11, 0x20 ;  /* 0x000000200b087836 */ /* 0x004fca0000000000 */
[----:B------:R-:W-:Y:S01]  /*dd80*/  STL [R1+0x50], R8 ;  /* 0x0000500801007387 */ /* 0x000fe20000100800 */
[----:B-1----:R-:W-:-:S05]  /*dd90*/  @!P1 IMAD.X R4, RZ, RZ, R4, P3 ;  /* 0x000000ffff049224 */ /* 0x002fca00018e0604 */
[----:B------:R-:W-:-:S04]  /*dda0*/  @!P1 LOP3.LUT R5, R5, R4, RZ, 0x3c, !PT ;  /* 0x0000000405059212 */ /* 0x000fc800078e3cff */
[----:B------:R-:W-:-:S04]  /*ddb0*/  @!P1 LOP3.LUT R4, R5, R4, RZ, 0x3c, !PT ;  /* 0x0000000405049212 */ /* 0x000fc800078e3cff */
[----:B------:R-:W-:-:S05]  /*ddc0*/  @!P1 LOP3.LUT R5, R5, R4, RZ, 0x3c, !PT ;  /* 0x0000000405059212 */ /* 0x000fca00078e3cff */
[----:B-----5:R0:W-:Y:S02]  /*ddd0*/  @!P1 LDGSTS.E.BYPASS.LTC128B.128 [R9+0x18400], desc[UR38][R4.64], !P0 ;  /* 0x1840000004099fae */ /* 0x0201e4000c101d66 */
[----:B0-----:R-:W-:Y:S02]  /*dde0*/  @!P2 LEA R5, P1, R10, R6, 0x1 ;  /* 0x000000060a05a211 */ /* 0x001fe400078208ff */
[----:B------:R-:W-:Y:S03]  /*ddf0*/  SHFL.IDX PT, R6, R0, 0x2, 0x181f ;  /* 0x00581f0000067f89 */ /* 0x000fe600000e0000 */
[----:B------:R-:W-:Y:S01]  /*de00*/  @!P2 IMAD.X R4, RZ, RZ, R7, P1 ;  /* 0x000000ffff04a224 */ /* 0x000fe200008e0607 */
[----:B------:R-:W-:Y:S01]  /*de10*/  ISETP.GE.AND P1, PT, R8, R2, PT ;  /* 0x000000020800720c */ /* 0x000fe20003f26270 */
[----:B------:R-:W-:-:S03]  /*de20*/  VIADD R7, R11, 0x30 ;  /* 0x000000300b077836 */ /* 0x000fc60000000000 */
[-C--:B------:R-:W-:Y:S02]  /*de30*/  @!P2 LOP3.LUT R5, R5, R4.reuse, RZ, 0x3c, !PT ;  /* 0x000000040505a212 */ /* 0x080fe400078e3cff */
[----:B------:R-:W-:Y:S02]  /*de40*/  STL [R1+0x54], R7 ;  /* 0x0000540701007387 */ /* 0x000fe40000100800 */
[----:B------:R-:W-:-:S04]  /*de50*/  @!P2 LOP3.LUT R4, R5, R4, RZ, 0x3c, !PT ;  /* 0x000000040504a212 */ /* 0x000fc800078e3cff */
[----:B------:R-:W-:-:S05]  /*de60*/  @!P2 LOP3.LUT R5, R5, R4, RZ, 0x3c, !PT ;  /* 0x000000040505a212 */ /* 0x000fca00078e3cff */
[----:B------:R0:W-:Y:S04]  /*de70*/  @!P2 LDGSTS.E.BYPASS.LTC128B.128 [R9+0x18c00], desc[UR38][R4.64], !P0 ;  /* 0x18c000000409afae */ /* 0x0001e8000c101d66 */
[----:B0-----:R-:W0:Y:S02]  /*de80*/  SHFL.IDX PT, R4, R3, 0x2, 0x181f ;  /* 0x00581f0003047f89 */ /* 0x001e2400000e0000 */
[----:B0-----:R-:W-:-:S05]  /*de90*/  @!P1 LEA R5, P2, R10, R4, 0x1 ;  /* 0x000000040a059211 */ /* 0x001fca00078408ff */
[----:B------:R-:W-:Y:S02]  /*dea0*/  @!P1 IMAD.X R4, RZ, RZ, R6, P2 ;  /* 0x000000ffff049224 */ /* 0x000fe400010e0606 */
[----:B------:R-:W-:Y:S03]  /*deb0*/  SHFL.IDX PT, R6, R0, 0x3, 0x181f ;  /* 0x00781f0000067f89 */ /* 0x000fe600000e0000 */
[----:B------:R-:W-:-:S04]  /*dec0*/  @!P1 LOP3.LUT R5, R5, R4, RZ, 0x3c, !PT ;  /* 0x0000000405059212 */ /* 0x000fc800078e3cff */
[----:B------:R-:W-:-:S04]  /*ded0*/  @!P1 LOP3.LUT R4, R5, R4, RZ, 0x3c, !PT ;  /* 0x0000000405049212 */ /* 0x000fc800078e3cff */
[----:B------:R-:W-:-:S05]  /*dee0*/  @!P1 LOP3.LUT R5, R5, R4, RZ, 0x3c, !PT ;  /* 0x0000000405059212 */ /* 0x000fca00078e3cff */
[----:B------:R0:W-:Y:S01]  /*def0*/  @!P1 LDGSTS.E.BYPASS.LTC128B.128 [R9+0x19400], desc[UR38][R4.64], !P0 ;  /* 0x1940000004099fae */ /* 0x0001e2000c101d66 */
[----:B------:R-:W-:Y:S01]  /*df00*/  ISETP.GE.AND P1, PT, R7, R2, PT ;  /* 0x000000020700720c */ /* 0x000fe20003f26270 */
[----:B------:R-:W-:-:S05]  /*df10*/  VIADD R7, R11, 0x40 ;  /* 0x000000400b077836 */ /* 0x000fca0000000000 */
[----:B------:R-:W-:Y:S04]  /*df20*/  STL [R1+0x60], R7 ;  /* 0x0000600701007387 */ /* 0x000fe80000100800 */
[----:B0-----:R-:W0:Y:S03]  /*df30*/  SHFL.IDX PT, R4, R3, 0x3, 0x181f ;  /* 0x00781f0003047f89 */ /* 0x001e2600000e0000 */
        /* <DEDUP_REMOVED lines=25> */
[-C--:B------:R-:W-:Y:S01]  /*e0d0*/  @!P1 LOP3.LUT R5, R5, R4.reuse, RZ, 0x3c, !PT ;  /* 0x0000000405059212 */ /* 0x080fe200078e3cff */
[----:B------:R-:W-:Y:S03]  /*e0e0*/  SHFL.IDX PT, R0, R0, 0x7, 0x181f ;  /* 0x00f81f0000007f89 */ /* 0x000fe600000e0000 */
[----:B------:R-:W-:-:S04]  /*e0f0*/  @!P1 LOP3.LUT R4, R5, R4, RZ, 0x3c, !PT ;  /* 0x0000000405049212 */ /* 0x000fc800078e3cff */
[----:B------:R-:W-:-:S05]  /*e100*/  @!P1 LOP3.LUT R5, R5, R4, RZ, 0x3c, !PT ;  /* 0x0000000405059212 */ /* 0x000fca00078e3cff */
[----:B------:R0:W-:Y:S01]  /*e110*/  @!P1 LDGSTS.E.BYPASS.LTC128B.128 [R9+0x1ac00], desc[UR38][R4.64], !P0 ;  /* 0x1ac0000004099fae */ /* 0x0001e2000c101d66 */
[----:B------:R-:W-:-:S03]  /*e120*/  ISETP.GE.AND P1, PT, R7, R2, PT ;  /* 0x000000020700720c */ /* 0x000fc60003f26270 */
[----:B0-----:R-:W0:Y:S04]  /*e130*/  SHFL.IDX PT, R4, R3, 0x6, 0x181f ;  /* 0x00d81f0003047f89 */ /* 0x001e2800000e0000 */
[----:B------:R-:W1:Y:S06]  /*e140*/  SHFL.IDX PT, R3, R3, 0x7, 0x181f ;  /* 0x00f81f0003037f89 */ /* 0x000e6c00000e0000 */
[----:B0-----:R-:W-:-:S05]  /*e150*/  @!P1 LEA R5, P2, R10, R4, 0x1 ;  /* 0x000000040a059211 */ /* 0x001fca00078408ff */
[----:B------:R-:W-:-:S05]  /*e160*/  @!P1 IMAD.X R4, RZ, RZ, R6, P2 ;  /* 0x000000ffff049224 */ /* 0x000fca00010e0606 */
[----:B------:R-:W-:-:S04]  /*e170*/  @!P1 LOP3.LUT R5, R5, R4, RZ, 0x3c, !PT ;  /* 0x0000000405059212 */ /* 0x000fc800078e3cff */
[----:B------:R-:W-:-:S04]  /*e180*/  @!P1 LOP3.LUT R4, R5, R4, RZ, 0x3c, !PT ;  /* 0x0000000405049212 */ /* 0x000fc800078e3cff */
[----:B------:R-:W-:-:S05]  /*e190*/  @!P1 LOP3.LUT R5, R5, R4, RZ, 0x3c, !PT ;  /* 0x0000000405059212 */ /* 0x000fca00078e3cff */
[----:B-1----:R0:W-:Y:S02]  /*e1a0*/  @!P1 LDGSTS.E.BYPASS.LTC128B.128 [R9+0x1b400], desc[UR38][R4.64], !P0 ;  /* 0x1b40000004099fae */ /* 0x0021e4000c101d66 */
.L_x_1259:
[----:B01----:R-:W2:Y:S02]  /*e1b0*/  LDL R4, [R1+0x4] ;  /* 0x0000040001047983 */ /* 0x003ea40000100800 */
[----:B--2---:R-:W-:-:S05]  /*e1c0*/  VIADD R4, R4, 0x70 ;  /* 0x0000007004047836 */ /* 0x004fca0000000000 */
[----:B------:R-:W-:Y:S01]  /*e1d0*/  ISETP.GE.AND P1, PT, R4, R2, PT ;  /* 0x000000020400720c */ /* 0x000fe20003f26270 */
[----:B------:R0:W-:-:S12]  /*e1e0*/  STL [R1+0x6c], R4 ;  /* 0x00006c0401007387 */ /* 0x0001d80000100800 */
[----:B------:R-:W-:-:S05]  /*e1f0*/  @!P1 LEA R2, P2, R10, R3, 0x1 ;  /* 0x000000030a029211 */ /* 0x000fca00078408ff */
[----:B------:R-:W-:-:S05]  /*e200*/  @!P1 IMAD.X R3, RZ, RZ, R0, P2 ;  /* 0x000000ffff039224 */ /* 0x000fca00010e0600 */
[----:B------:R-:W-:Y:S01]  /*e210*/  @!PT LDS RZ, [RZ] ;  /* 0x00000000fffff984 */ /* 0x000fe20000000800 */
[----:B------:R-:W-:Y:S01]  /*e220*/  @!PT LDS RZ, [RZ] ;  /* 0x00000000fffff984 */ /* 0x000fe20000000800 */
[----:B------:R-:W-:Y:S01]  /*e230*/  @!PT LDS RZ, [RZ] ;  /* 0x00000000fffff984 */ /* 0x000fe20000000800 */
[----:B------:R0:W-:Y:S01]  /*e240*/  @!P1 LDGSTS.E.BYPASS.LTC128B.128 [R9+0x1bc00], desc[UR38][R2.64], !P0 ;  /* 0x1bc0000002099fae */ /* 0x0001e2000c101d66 */
[----:B------:R-:W-:Y:S01]  /*e250*/  PLOP3.LUT P0, PT, PT, PT, PT, 0x80, 0x0 ;  /* 0x000000000000781c */ /* 0x000fe20003f0f070 */
[----:B------:R-:W-:-:S12]  /*e260*/  NOP ;  /* 0x0000000000007918 */ /* 0x000fd80000000000 */
.L_x_1136:
[----:B------:R-:W-:Y:S02]  /*e270*/  PLOP3.LUT P1, PT, P1, P0, PT, 0xa2, 0x0 ;  /* 0x000000000000781c */ /* 0x000fe40000f21472 */
[----:B------:R-:W-:-:S08]  /*e280*/  @P0 R2UR P1, UR4, R18 ;  /* 0x00000000120402ca */ /* 0x000fd00000020000 */
[----:B------:R-:W-:-:S05]  /*e290*/  @P0 PLOP3.LUT P0, PT, P1, PT, PT, 0x80, 0x0 ;  /* 0x000000000000081c */ /* 0x000fca0000f0f070 */
[----:B------:R-:W-:Y:S01]  /*e2a0*/  @!P1 SYNCS.ARRIVE.TRANS64.RED.A0T1 RZ, [UR4+0x32400], RZ ;  /* 0x032400ffffff99a7 */ /* 0x000fe20008200404 */
[----:B------:R-:W-:Y:S07]  /*e2b0*/  @!P1 ARRIVES.LDGSTSBAR.64.TRANSCNT [UR4+0x32400] ;  /* 0x03240000ff0099b0 */ /* 0x000fee0008000a84 */
[----:B------:R-:W-:Y:S05]  /*e2c0*/  @P0 BRA.U.ANY `(.L_x_1136) ;  /* 0xfffffffd00e80947 */ /* 0x000fea000393ffff */
[----:B------:R-:W-:Y:S01]  /*e2d0*/  NOP ;  /* 0x0000000000007918 */ /* 0x000fe20000000000 */
[----:B------:R-:W2:Y:S01]  /*e2e0*/  LDL.LU R0, [R1+0x48] ;  /* 0x0000480001007983 */ /* 0x000ea20000300800 */
[----:B------:R-:W-:Y:S01]  /*e2f0*/  ULDC.64 UR4, c[0x0][0x398] ;  /* 0x0000e60000047ab9 */ /* 0x000fe20000000a00 */
[----:B------:R1:W-:Y:S02]  /*e300*/  SYNCS.ARRIVE.TRANS64.A1T0 RZ, [R18+URZ+0x32400], RZ ;  /* 0x032400ff12ff79a7 */ /* 0x0003e4000810003f */
[----:B0-----:R-:W3:Y:S01]  /*e310*/  LDL.LU R3, [R1+0x2c] ;  /* 0x00002c0001037983 */ /* 0x001ee20000300800 */
[----:B------:R-:W-:Y:S01]  /*e320*/  VIADD R2, R18, 0x22400 ;  /* 0x0002240012027836 */ /* 0x000fe20000000000 */
[----:B------:R-:W-:Y:S04]  /*e330*/  BSSY B6, `(.L_x_1137) ;  /* 0x0000019000067945 */ /* 0x000fe80003800000 */
[----:B------:R-:W-:Y:S01]  /*e340*/  LOP3.LUT P0, RZ, R2, 0x3ff, RZ, 0xc0, !PT ;  /* 0x000003ff02ff7812 */ /* 0x000fe2000780c0ff */
[----:B--2---:R-:W-:-:S04]  /*e350*/  IMAD R0, R0, UR4, RZ ;  /* 0x0000000400007c24 */ /* 0x004fc8000f8e02ff */
[C---:B---3--:R-:W-:Y:S02]  /*e360*/  IMAD R0, R3.reuse, UR5, R0 ;  /* 0x0000000503007c24 */ /* 0x048fe4000f8e0200 */
[----:B------:R-:W-:-:S04]  /*e370*/  IMAD.WIDE.U32 R2, R3, UR4, RZ ;  /* 0x0000000403027c25 */ /* 0x000fc8000f8e00ff */
[----:B------:R-:W-:Y:S01]  /*e380*/  IMAD.IADD R0, R3, 0x1, R0 ;  /* 0x0000000103007824 */ /* 0x000fe200078e0200 */
[----:B------:R1:W-:Y:S04]  /*e390*/  STL.64 [R1+0x48], R2 ;  /* 0x0000480201007387 */ /* 0x0003e80000100a00 */
[----:B------:R1:W-:Y:S01]  /*e3a0*/  STL [R1+0x2c], R0 ;  /* 0x00002c0001007387 */ /* 0x0003e20000100800 */
[----:B------:R-:W-:Y:S05]  /*e3b0*/  @!P0 BRA `(.L_x_1138) ;  /* 0x0000000000408947 */ /* 0x000fea0003800000 */
[----:B-1----:R-:W-:Y:S01]  /*e3c0*/  MOV R2, 0x0 ;  /* 0x0000000000027802 */ /* 0x002fe20000000f00 */
        /* <DEDUP_REMOVED lines=15> */
.L_x_1138:
[----:B------:R-:W-:Y:S05]  /*e4c0*/  BSYNC B6 ;  /* 0x0000000000067941 */ /* 0x000fea0003800000 */
.L_x_1137:
[----:B------:R-:W2:Y:S01]  /*e4d0*/  LDL.LU R5, [R1+0x2c] ;  /* 0x00002c0001057983 */ /* 0x000ea20000300800 */
[----:B------:R-:W0:Y:S01]  /*e4e0*/  LDC R7, c[0x0][0x448] ;  /* 0x00011200ff077b82 */ /* 0x000e220000000800 */
[----:B------:R-:W-:Y:S01]  /*e4f0*/  ULDC.64 UR4, c[0x0][0x3d8] ;  /* 0x0000f60000047ab9 */ /* 0x000fe20000000a00 */
[----:B------:R-:W-:Y:S01]  /*e500*/  ULDC.64 UR6, c[0x0][0x390] ;  /* 0x0000e40000067ab9 */ /* 0x000fe20000000a00 */
[----:B-1----:R-:W2:Y:S04]  /*e510*/  LDL.LU.64 R2, [R1+0x48] ;  /* 0x0000480001027983 */ /* 0x002ea80000300a00 */
[----:B------:R-:W3:Y:S04]  /*e520*/  LDL.LU R0, [R1+0x58] ;  /* 0x0000580001007983 */ /* 0x000ee80000300800 */
[----:B------:R-:W4:Y:S04]  /*e530*/  LDL.LU R4, [R1+0x34] ;  /* 0x0000340001047983 */ /* 0x000f280000300800 */
[----:B------:R-:W5:Y:S01]  /*e540*/  LDL.LU R6, [R1+0x28] ;  /* 0x0000280001067983 */ /* 0x000f620000300800 */
[----:B------:R-:W1:Y:S01]  /*e550*/  S2R R9, SR_TID.X ;  /* 0x0000000000097919 */ /* 0x000e620000002100 */
[----:B0-----:R-:W-:Y:S01]  /*e560*/  ISETP.NE.AND P0, PT, R7, 0x1, PT ;  /* 0x000000010700780c */ /* 0x001fe20003f05270 */
[----:B-1----:R-:W-:-:S02]  /*e570*/  IMAD.SHL.U32 R8, R9, 0x8, RZ ;  /* 0x0000000809087824 */ /* 0x002fc400078e00ff */
[----:B------:R-:W-:-:S03]  /*e580*/  IMAD.SHL.U32 R9, R9, 0x8, RZ ;  /* 0x0000000809097824 */ /* 0x000fc600078e00ff */
[----:B------:R-:W-:Y:S02]  /*e590*/  LOP3.LUT R8, R8, 0x38, RZ, 0xc0, !PT ;  /* 0x0000003808087812 */ /* 0x000fe400078ec0ff */
[----:B------:R-:W-:-:S04]  /*e5a0*/  LOP3.LUT R9, R9, 0x38, RZ, 0xc0, !PT ;  /* 0x0000003809097812 */ /* 0x000fc800078ec0ff */
[C---:B------:R-:W-:Y:S02]  /*e5b0*/  LOP3.LUT R11, R9.reuse, 0x40, RZ, 0xfc, !PT ;  /* 0x00000040090b7812 */ /* 0x040fe400078efcff */
[C---:B------:R-:W-:Y:S02]  /*e5c0*/  LOP3.LUT R10, R9.reuse, 0x80, RZ, 0xfc, !PT ;  /* 0x00000080090a7812 */ /* 0x040fe400078efcff */
[----:B------:R-:W-:Y:S01]  /*e5d0*/  LOP3.LUT R9, R9, 0xc0, RZ, 0xfc, !PT ;  /* 0x000000c009097812 */ /* 0x000fe200078efcff */
[----:B--2---:R-:W-:Y:S02]  /*e5e0*/  IMAD.MOV.U32 R3, RZ, RZ, R5 ;  /* 0x000000ffff037224 */ /* 0x004fe400078e0005 */
[----:B------:R-:W0:Y:S01]  /*e5f0*/  @P0 LDC R5, c[0x0][0x450] ;  /* 0x00011400ff050b82 */ /* 0x000e220000000800 */
[----:B------:R-:W-:-:S04]  /*e600*/  IMAD.WIDE.U32 R2, R17, UR4, R2 ;  /* 0x0000000411027c25 */ /* 0x000fc8000f8e0002 */
[----:B------:R-:W-:Y:S01]  /*e610*/  IMAD R3, R17, UR5, R3 ;  /* 0x0000000511037c24 */ /* 0x000fe2000f8e0203 */
[----:B------:R-:W-:Y:S02]  /*e620*/  ULDC.64 UR4, c[0x0][0x3e0] ;  /* 0x0000f80000047ab9 */ /* 0x000fe40000000a00 */
[----:B---3--:R-:W-:Y:S02]  /*e630*/  IMAD R0, R0, UR4, RZ ;  /* 0x0000000400007c24 */ /* 0x008fe4000f8e02ff */
[----:B----4-:R-:W-:-:S04]  /*e640*/  IMAD.WIDE.U32 R2, R4, UR4, R2 ;  /* 0x0000000404027c25 */ /* 0x010fc8000f8e0002 */
[----:B------:R-:W-:Y:S01]  /*e650*/  IMAD R0, R4, UR5, R0 ;  /* 0x0000000504007c24 */ /* 0x000fe2000f8e0200 */
[----:B------:R-:W-:Y:S01]  /*e660*/  ULDC.64 UR4, c[0x0][0x3d0] ;  /* 0x0000f40000047ab9 */ /* 0x000fe20000000a00 */
[----:B-----5:R-:W-:Y:S02]  /*e670*/  IMAD.MOV.U32 R4, RZ, RZ, R6 ;  /* 0x000000ffff047224 */ /* 0x020fe400078e0006 */
[----:B------:R-:W-:Y:S02]  /*e680*/  IMAD.IADD R3, R3, 0x1, R0 ;  /* 0x0000000103037824 */ /* 0x000fe400078e0200 */
[----:B------:R-:W1:Y:S02]  /*e690*/  @P0 LDC R0, c[0x0][0x44c] ;  /* 0x00011300ff000b82 */ /* 0x000e640000000800 */
[----:B-1----:R-:W-:-:S05]  /*e6a0*/  @P0 IMAD.HI.U32 R0, R6, R0, RZ ;  /* 0x0000000006000227 */ /* 0x002fca00078e00ff */
[----:B0-----:R-:W-:-:S04]  /*e6b0*/  @P0 SHF.R.U32.HI R4, RZ, R5, R0 ;  /* 0x00000005ff040219 */ /* 0x001fc80000011600 */
[--C-:B------:R-:W-:Y:S01]  /*e6c0*/  SHF.R.S32.HI R5, RZ, 0x1f, R4.reuse ;  /* 0x0000001fff057819 */ /* 0x100fe20000011404 */
[----:B------:R-:W-:Y:S02]  /*e6d0*/  IMAD.MOV R0, RZ, RZ, -R4 ;  /* 0x000000ffff007224 */ /* 0x000fe400078e0a04 */
[----:B------:R-:W-:-:S04]  /*e6e0*/  IMAD.WIDE.U32 R2, R4, UR4, R2 ;  /* 0x0000000404027c25 */ /* 0x000fc8000f8e0002 */
[----:B------:R-:W-:Y:S02]  /*e6f0*/  IMAD R5, R5, UR4, RZ ;  /* 0x0000000405057c24 */ /* 0x000fe4000f8e02ff */
[----:B------:R-:W-:Y:S02]  /*e700*/  IMAD R0, R7, R0, R6 ;  /* 0x0000000007007224 */ /* 0x000fe400078e0206 */
[----:B------:R-:W-:Y:S01]  /*e710*/  IMAD R4, R4, UR5, R5 ;  /* 0x0000000504047c24 */ /* 0x000fe2000f8e0205 */
[----:B------:R-:W-:-:S03]  /*e720*/  ULDC.64 UR4, c[0x0][0x3c8] ;  /* 0x0000f20000047ab9 */ /* 0x000fc60000000a00 */
[----:B------:R-:W-:Y:S01]  /*e730*/  IMAD.IADD R3, R3, 0x1, R4 ;  /* 0x0000000103037824 */ /* 0x000fe200078e0204 */
[----:B------:R-:W-:-:S05]  /*e740*/  SHF.R.S32.HI R4, RZ, 0x1f, R0 ;  /* 0x0000001fff047819 */ /* 0x000fca0000011400 */
[----:B------:R-:W-:Y:S02]  /*e750*/  IMAD R6, R4, UR4, RZ ;  /* 0x0000000404067c24 */ /* 0x000fe4000f8e02ff */
[----:B------:R-:W-:Y:S01]  /*e760*/  IMAD.WIDE.U32 R4, R0, UR4, R2 ;  /* 0x0000000400047c25 */ /* 0x000fe2000f8e0002 */
[----:B------:R-:W-:Y:S02]  /*e770*/  ULDC UR4, c[0x0][0x3b8] ;  /* 0x0000ee0000047ab9 */ /* 0x000fe40000000800 */
[----:B------:R-:W-:Y:S01]  /*e780*/  ISETP.GE.AND P3, PT, R8, UR4, PT ;  /* 0x0000000408007c0c */ /* 0x000fe2000bf66270 */
[----:B------:R-:W-:Y:S01]  /*e790*/  IMAD R0, R0, UR5, R6 ;  /* 0x0000000500007c24 */ /* 0x000fe2000f8e0206 */
[----:B------:R-:W-:Y:S02]  /*e7a0*/  LEA R2, P4, R4, UR6, 0x1 ;  /* 0x0000000604027c11 */ /* 0x000fe4000f8808ff */
[----:B------:R-:W-:Y:S01]  /*e7b0*/  ISETP.GE.AND P2, PT, R11, UR4, PT ;  /* 0x000000040b007c0c */ /* 0x000fe2000bf46270 */
[----:B------:R-:W-:Y:S01]  /*e7c0*/  IMAD.IADD R0, R5, 0x1, R0 ;  /* 0x0000000105007824 */ /* 0x000fe200078e0200 */
[----:B------:R-:W-:-:S02]  /*e7d0*/  ISETP.GE.AND P1, PT, R10, UR4, PT ;  /* 0x000000040a007c0c */ /* 0x000fc4000bf26270 */
[----:B------:R-:W-:Y:S01]  /*e7e0*/  ISETP.GE.AND P0, PT, R9, UR4, PT ;  /* 0x0000000409007c0c */ /* 0x000fe2000bf06270 */
[----:B------:R-:W-:Y:S01]  /*e7f0*/  UMOV UR4, 0xffffffff ;  /* 0xffffffff00047882 */ /* 0x000fe20000000000 */
[----:B------:R-:W-:Y:S02]  /*e800*/  LEA.HI.X R0, R4, UR7, R0, 0x1, P4 ;  /* 0x0000000704007c11 */ /* 0x000fe4000a0f0c00 */
[----:B------:R-:W-:Y:S09]  /*e810*/  BRA.DIV UR4, `(.L_x_1139) ;  /* 0x0000004e048c7947 */ /* 0x000ff2000b800000 */
[----:B------:R-:W2:Y:S04]  /*e820*/  LDL.LU R10, [R1+0x38] ;  /* 0x00003800010a7983 */ /* 0x000ea80000300800 */
[----:B------:R-:W3:Y:S04]  /*e830*/  LDL.LU R5, [R1+0x4] ;  /* 0x0000040001057983 */ /* 0x000ee80000300800 */
[----:B------:R-:W4:Y:S04]  /*e840*/  LDL.LU R4, [R1+0x44] ;  /* 0x0000440001047983 */ /* 0x000f280000300800 */
[----:B------:R-:W5:Y:S04]  /*e850*/  LDL.LU R11, [R1+0x50] ;  /* 0x00005000010b7983 */ /* 0x000f680000300800 */
[----:B------:R-:W5:Y:S04]  /*e860*/  LDL R9, [R1+0x10] ;  /* 0x0000100001097983 */ /* 0x000f680000100800 */
[----:B------:R-:W-:Y:S01]  /*e870*/  SHFL.IDX PT, R6, R0, 0x1, 0x181f ;  /* 0x00381f0000067f89 */ /* 0x000fe200000e0000 */
[----:B--2---:R-:W-:-:S03]  /*e880*/  IMAD R3, R10, R7, RZ ;  /* 0x000000070a037224 */ /* 0x004fc600078e02ff */
[----:B------:R-:W2:Y:S02]  /*e890*/  LDL.LU R10, [R1+0x54] ;  /* 0x00005400010a7983 */ /* 0x000ea40000300800 */
[-C--:B---3--:R-:W-:Y:S02]  /*e8a0*/  ISETP.GE.AND P5, PT, R5, R3.reuse, PT ;  /* 0x000000030500720c */ /* 0x088fe40003fa6270 */
[----:B------:R-:W3:Y:S01]  /*e8b0*/  LDL.LU R12, [R1+0x60] ;  /* 0x00006000010c7983 */ /* 0x000ee20000300800 */
[----:B----4-:R-:W-:-:S03]  /*e8c0*/  ISETP.GE.AND P4, PT, R4, R3, PT ;  /* 0x000000030400720c */ /* 0x010fc60003f86270 */
[----:B------:R-:W0:Y:S04]  /*e8d0*/  SHFL.IDX PT, R5, R2, RZ, 0x181f ;  /* 0x00181fff02057589 */ /* 0x000e2800000e0000 */
[----:B------:R-:W1:Y:S03]  /*e8e0*/  SHFL.IDX PT, R4, R0, RZ, 0x181f ;  /* 0x00181fff00047589 */ /* 0x000e6600000e0000 */
[----:B0-----:R-:W-:-:S05]  /*e8f0*/  @!P5 LEA R5, P6, R8, R5, 0x1 ;  /* 0x000000050805d211 */ /* 0x001fca00078c08ff */
[----:B-1----:R-:W-:-:S05]  /*e900*/  @!P5 IMAD.X R4, RZ, RZ, R4, P6 ;  /* 0x000000ffff04d224 */ /* 0x002fca00030e0604 */
[----:B------:R-:W-:-:S04]  /*e910*/  @!P5 LOP3.LUT R5, R5, R4, RZ, 0x3c, !PT ;  /* 0x000000040505d212 */ /* 0x000fc800078e3cff */
[----:B------:R-:W-:-:S04]  /*e920*/  @!P5 LOP3.LUT R4, R5, R4, RZ, 0x3c, !PT ;  /* 0x000000040504d212 */ /* 0x000fc800078e3cff */
[----:B------:R-:W-:-:S05]  /*e930*/  @!P5 LOP3.LUT R5, R5, R4, RZ, 0x3c, !PT ;  /* 0x000000040505d212 */ /* 0x000fca00078e3cff */
[----:B-----5:R-:W-:Y:S04]  /*e940*/  @!P5 LDGSTS.E.BYPASS.LTC128B.128 [R9+0x22400], desc[UR38][R4.64], !P3 ;  /* 0x224000000409dfae */ /* 0x020fe8000d901d66 */
[----:B------:R-:W-:Y:S04]  /*e950*/  @!P5 LDGSTS.E.BYPASS.LTC128B.128 [R9+0x26400], desc[UR38][R4.64+0x80], !P2 ;  /* 0x264000800409dfae */ /* 0x000fe8000d101d66 */
[----:B------:R-:W-:Y:S04]  /*e960*/  @!P5 LDGSTS.E.BYPASS.LTC128B.128 [R9+0x2a400], desc[UR38][R4.64+0x100], !P1 ;  /* 0x2a4001000409dfae */ /* 0x000fe8000c901d66 */
[----:B------:R0:W-:Y:S04]  /*e970*/  @!P5 LDGSTS.E.BYPASS.LTC128B.128 [R9+0x2e400], desc[UR38][R4.64+0x180], !P0 ;  /* 0x2e4001800409dfae */ /* 0x0001e8000c101d66 */
[----:B0-----:R-:W0:Y:S02]  /*e980*/  SHFL.IDX PT, R4, R2, 0x1, 0x181f ;  /* 0x00381f0002047f89 */ /* 0x001e2400000e0000 */
[----:B0-----:R-:W-:-:S05]  /*e990*/  @!P4 LEA R4, P6, R8, R4, 0x1 ;  /* 0x000000040804c211 */ /* 0x001fca00078c08ff */
[----:B------:R-:W-:-:S05]  /*e9a0*/  @!P4 IMAD.X R5, RZ, RZ, R6, P6 ;  /* 0x000000ffff05c224 */ /* 0x000fca00030e0606 */
[----:B------:R-:W-:Y:S04]  /*e9b0*/  @!P4 LDGSTS.E.BYPASS.LTC128B.128 [R9+0x22c00], desc[UR38][R4.64], !P3 ;  /* 0x22c000000409cfae */ /* 0x000fe8000d901d66 */
[----:B------:R-:W-:Y:S04]  /*e9c0*/  @!P4 LDGSTS.E.BYPASS.LTC128B.128 [R9+0x26c00], desc[UR38][R4.64+0x80], !P2 ;  /* 0x26c000800409cfae */ /* 0x000fe8000d101d66 */
[----:B------:R-:W-:Y:S04]  /*e9d0*/  @!P4 LDGSTS.E.BYPASS.LTC128B.128 [R9+0x2ac00], desc[UR38][R4.64+0x100], !P1 ;  /* 0x2ac001000409cfae */ /* 0x000fe8000c901d66 */
[----:B------:R0:W-:Y:S01]  /*e9e0*/  @!P4 LDGSTS.E.BYPASS.LTC128B.128 [R9+0x2ec00], desc[UR38][R4.64+0x180], !P0 ;  /* 0x2ec001800409cfae */ /* 0x0001e2000c101d66 */
[----:B------:R-:W-:-:S03]  /*e9f0*/  ISETP.GE.AND P4, PT, R11, R3, PT ;  /* 0x000000030b00720c */ /* 0x000fc60003f86270 */
[----:B------:R-:W4:Y:S04]  /*ea00*/  LDL.LU R11, [R1+0x64] ;  /* 0x00006400010b7983 */ /* 0x000f280000300800 */
[----:B0-----:R-:W0:Y:S04]  /*ea10*/  SHFL.IDX PT, R4, R2, 0x2, 0x181f ;  /* 0x00581f0002047f89 */ /* 0x001e2800000e0000 */
[----:B------:R-:W1:Y:S02]  /*ea20*/  SHFL.IDX PT, R6, R0, 0x2, 0x181f ;  /* 0x00581f0000067f89 */ /* 0x000e6400000e0000 */
[----:B0-----:R-:W-:-:S05]  /*ea30*/  @!P4 LEA R4, P6, R8, R4, 0x1 ;  /* 0x000000040804c211 */ /* 0x001fca00078c08ff */
[----:B-1----:R-:W-:-:S05]  /*ea40*/  @!P4 IMAD.X R5, RZ, RZ, R6, P6 ;  /* 0x000000ffff05c224 */ /* 0x002fca00030e0606 */
[----:B------:R-:W-:Y:S04]  /*ea50*/  @!P4 LDGSTS.E.BYPASS.LTC128B.128 [R9+0x23400], desc[UR38][R4.64], !P3 ;  /* 0x234000000409cfae */ /* 0x000fe8000d901d66 */
[----:B------:R-:W-:Y:S04]  /*ea60*/  @!P4 LDGSTS.E.BYPASS.LTC128B.128 [R9+0x27400], desc[UR38][R4.64+0x80], !P2 ;  /* 0x274000800409cfae */ /* 0x000fe8000d101d66 */
[----:B------:R-:W-:Y:S04]  /*ea70*/  @!P4 LDGSTS.E.BYPASS.LTC128B.128 [R9+0x2b400], desc[UR38][R4.64+0x100], !P1 ;  /* 0x2b4001000409cfae */ /* 0x000fe8000c901d66 */
[----:B------:R0:W-:Y:S01]  /*ea80*/  @!P4 LDGSTS.E.BYPASS.LTC128B.128 [R9+0x2f400], desc[UR38][R4.64+0x180], !P0 ;  /* 0x2f4001800409cfae */ /* 0x0001e2000c101d66 */
[----:B--2---:R-:W-:-:S03]  /*ea90*/  ISETP.GE.AND P4, PT, R10, R3, PT ;  /* 0x000000030a00720c */ /* 0x004fc60003f86270 */
[----:B------:R-:W2:Y:S04]  /*eaa0*/  LDL.LU R10, [R1+0x68] ;  /* 0x00006800010a7983 */ /* 0x000ea80000300800 */
[----:B0-----:R-:W0:Y:S04]  /*eab0*/  SHFL.IDX PT, R4, R2, 0x3, 0x181f ;  /* 0x00781f0002047f89 */ /* 0x001e2800000e0000 */
[----:B------:R-:W1:Y:S02]  /*eac0*/  SHFL.IDX PT, R6, R0, 0x3, 0x181f ;  /* 0x00781f0000067f89 */ /* 0x000e6400000e0000 */
[----:B0-----:R-:W-:-:S05]  /*ead0*/  @!P4 LEA R4, P6, R8, R4, 0x1 ;  /* 0x000000040804c211 */ /* 0x001fca00078c08ff */
[----:B-1----:R-:W-:-:S05]  /*eae0*/  @!P4 IMAD.X R5, RZ, RZ, R6, P6 ;  /* 0x000000ffff05c224 */ /* 0x002fca00030e0606 */
[----:B------:R-:W-:Y:S04]  /*eaf0*/  @!P4 LDGSTS.E.BYPASS.LTC128B.128 [R9+0x23c00], desc[UR38][R4.64], !P3 ;  /* 0x23c000000409cfae */ /* 0x000fe8000d901d66 */
[----:B------:R-:W-:Y:S04]  /*eb00*/  @!P4 LDGSTS.E.BYPASS.LTC128B.128 [R9+0x27c00], desc[UR38][R4.64+0x80], !P2 ;  /* 0x27c000800409cfae */ /* 0x000fe8000d101d66 */
[----:B------:R-:W-:Y:S04]  /*eb10*/  @!P4 LDGSTS.E.BYPASS.LTC128B.128 [R9+0x2bc00], desc[UR38][R4.64+0x100], !P1 ;  /* 0x2bc001000409cfae */ /* 0x000fe8000c901d66 */
[----:B------:R0:W-:Y:S04]  /*eb20*/  @!P4 LDGSTS.E.BYPASS.LTC128B.128 [R9+0x2fc00], desc[UR38][R4.64+0x180], !P0 ;  /* 0x2fc001800409cfae */ /* 0x0001e8000c101d66 */
[----:B------:R-:W-:Y:S04]  /*eb30*/  SHFL.IDX PT, R6, R0, 0x4, 0x181f ;  /* 0x00981f0000067f89 */ /* 0x000fe800000e0000 */
[----:B0-----:R-:W0:Y:S01]  /*eb40*/  SHFL.IDX PT, R4, R2, 0x4, 0x181f ;  /* 0x00981f0002047f89 */ /* 0x001e2200000e0000 */
[----:B---3--:R-:W-:-:S13]  /*eb50*/  ISETP.GE.AND P4, PT, R12, R3, PT ;  /* 0x000000030c00720c */ /* 0x008fda0003f86270 */
[----:B0-----:R-:W-:-:S05]  /*eb60*/  @!P4 LEA R4, P6, R8, R4, 0x1 ;  /* 0x000000040804c211 */ /* 0x001fca00078c08ff */
[----:B------:R-:W-:-:S05]  /*eb70*/  @!P4 IMAD.X R5, RZ, RZ, R6, P6 ;  /* 0x000000ffff05c224 */ /* 0x000fca00030e0606 */
[----:B------:R-:W-:Y:S04]  /*eb80*/  @!P4 LDGSTS.E.BYPASS.LTC128B.128 [R9+0x24400], desc[UR38][R4.64], !P3 ;  /* 0x244000000409cfae */ /* 0x000fe8000d901d66 */
[----:B------:R-:W-:Y:S04]  /*eb90*/  @!P4 LDGSTS.E.BYPASS.LTC128B.128 [R9+0x28400], desc[UR38][R4.64+0x80], !P2 ;  /* 0x284000800409cfae */ /* 0x000fe8000d101d66 */
[----:B------:R-:W-:Y:S04]  /*eba0*/  @!P4 LDGSTS.E.BYPASS.LTC128B.128 [R9+0x2c400], desc[UR38][R4.64+0x100], !P1 ;  /* 0x2c4001000409cfae */ /* 0x000fe8000c901d66 */
[----:B------:R0:W-:Y:S04]  /*ebb0*/  @!P4 LDGSTS.E.BYPASS.LTC128B.128 [R9+0x30400], desc[UR38][R4.64+0x180], !P0 ;  /* 0x304001800409cfae */ /* 0x0001e8000c101d66 */
[----:B------:R-:W-:Y:S04]  /*ebc0*/  SHFL.IDX PT, R6, R0, 0x5, 0x181f ;  /* 0x00b81f0000067f89 */ /* 0x000fe800000e0000 */
[----:B0-----:R-:W0:Y:S01]  /*ebd0*/  SHFL.IDX PT, R4, R2, 0x5, 0x181f ;  /* 0x00b81f0002047f89 */ /* 0x001e2200000e0000 */
[----:B----4-:R-:W-:-:S13]  /*ebe0*/  ISETP.GE.AND P4, PT, R11, R3, PT ;  /* 0x000000030b00720c */ /* 0x010fda0003f86270 */
[----:B0-----:R-:W-:-:S05]  /*ebf0*/  @!P4 LEA R4, P5, R8, R4, 0x1 ;  /* 0x000000040804c211 */ /* 0x001fca00078a08ff */
[----:B------:R-:W-:-:S05]  /*ec00*/  @!P4 IMAD.X R5, RZ, RZ, R6, P5 ;  /* 0x000000ffff05c224 */ /* 0x000fca00028e0606 */
[----:B------:R-:W-:Y:S04]  /*ec10*/  @!P4 LDGSTS.E.BYPASS.LTC128B.128 [R9+0x24c00], desc[UR38][R4.64], !P3 ;  /* 0x24c000000409cfae */ /* 0x000fe8000d901d66 */
[----:B------:R-:W-:Y:S04]  /*ec20*/  @!P4 LDGSTS.E.BYPASS.LTC128B.128 [R9+0x28c00], desc[UR38][R4.64+0x80], !P2 ;  /* 0x28c000800409cfae */ /* 0x000fe8000d101d66 */
[----:B------:R-:W-:Y:S04]  /*ec30*/  @!P4 LDGSTS.E.BYPASS.LTC128B.128 [R9+0x2cc00], desc[UR38][R4.64+0x100], !P1 ;  /* 0x2cc001000409cfae */ /* 0x000fe8000c901d66 */
[----:B------:R0:W-:Y:S04]  /*ec40*/  @!P4 LDGSTS.E.BYPASS.LTC128B.128 [R9+0x30c00], desc[UR38][R4.64+0x180], !P0 ;  /* 0x30c001800409cfae */ /* 0x0001e8000c101d66 */
[----:B------:R-:W-:Y:S04]  /*ec50*/  SHFL.IDX PT, R6, R0, 0x6, 0x181f ;  /* 0x00d81f0000067f89 */ /* 0x000fe800000e0000 */
[----:B0-----:R-:W0:Y:S04]  /*ec60*/  SHFL.IDX PT, R4, R2, 0x6, 0x181f ;  /* 0x00d81f0002047f89 */ /* 0x001e2800000e0000 */
[----:B------:R-:W1:Y:S01]  /*ec70*/  SHFL.IDX PT, R2, R2, 0x7, 0x181f ;  /* 0x00f81f0002027f89 */ /* 0x000e6200000e0000 */
[----:B--2---:R-:W-:-:S13]  /*ec80*/  ISETP.GE.AND P4, PT, R10, R3, PT ;  /* 0x000000030a00720c */ /* 0x004fda0003f86270 */
[----:B0-----:R-:W-:-:S05]  /*ec90*/  @!P4 LEA R4, P5, R8, R4, 0x1 ;  /* 0x000000040804c211 */ /* 0x001fca00078a08ff */
[----:B------:R-:W-:Y:S02]  /*eca0*/  @!P4 IMAD.X R5, RZ, RZ, R6, P5 ;  /* 0x000000ffff05c224 */ /* 0x000fe400028e0606 */
[----:B------:R0:W2:Y:S04]  /*ecb0*/  SHFL.IDX PT, R6, R0, 0x7, 0x181f ;  /* 0x00f81f0000067f89 */ /* 0x0000a800000e0000 */
[----:B------:R0:W-:Y:S04]  /*ecc0*/  @!P4 LDGSTS.E.BYPASS.LTC128B.128 [R9+0x25400], desc[UR38][R4.64], !P3 ;  /* 0x254000000409cfae */ /* 0x0001e8000d901d66 */
[----:B------:R0:W-:Y:S04]  /*ecd0*/  @!P4 LDGSTS.E.BYPASS.LTC128B.128 [R9+0x29400], desc[UR38][R4.64+0x80], !P2 ;  /* 0x294000800409cfae */ /* 0x0001e8000d101d66 */
[----:B------:R0:W-:Y:S04]  /*ece0*/  @!P4 LDGSTS.E.BYPASS.LTC128B.128 [R9+0x2d400], desc[UR38][R4.64+0x100], !P1 ;  /* 0x2d4001000409cfae */ /* 0x0001e8000c901d66 */
[----:B-1----:R0:W-:Y:S02]  /*ecf0*/  @!P4 LDGSTS.E.BYPASS.LTC128B.128 [R9+0x31400], desc[UR38][R4.64+0x180], !P0 ;  /* 0x314001800409cfae */ /* 0x0021e4000c101d66 */
.L_x_1277:
[----:B0-----:R-:W3:Y:S01]  /*ed00*/  LDL.LU R0, [R1+0x6c] ;  /* 0x00006c0001007983 */ /* 0x001ee20000300800 */
[----:B------:R-:W-:Y:S01]  /*ed10*/  BSSY B0, `(.L_x_1140) ;  /* 0x000000d000007945 */ /* 0x000fe20003800000 */
[----:B---3--:R-:W-:-:S13]  /*ed20*/  ISETP.GE.AND P4, PT, R0, R3, PT ;  /* 0x000000030000720c */ /* 0x008fda0003f86270 */
[----:B------:R-:W-:Y:S05]  /*ed30*/  @P4 BRA `(.L_x_1141) ;  /* 0x0000000000284947 */ /* 0x000fea0003800000 */
[----:B------:R-:W3:Y:S01]  /*ed40*/  LDL R0, [R1+0x10] ;  /* 0x0000100001007983 */ /* 0x000ee20000100800 */
[----:B------:R-:W-:-:S05]  /*ed50*/  LEA R2, P4, R8, R2, 0x1 ;  /* 0x0000000208027211 */ /* 0x000fca00078808ff */
[----:B--2---:R-:W-:-:S05]  /*ed60*/  IMAD.X R3, RZ, RZ, R6, P4 ;  /* 0x000000ffff037224 */ /* 0x004fca00020e0606 */
[----:B------:R-:W-:Y:S01]  /*ed70*/  @!PT LDS RZ, [RZ] ;  /* 0x00000000fffff984 */ /* 0x000fe20000000800 */
[----:B------:R-:W-:Y:S01]  /*ed80*/  @!PT LDS RZ, [RZ] ;  /* 0x00000000fffff984 */ /* 0x000fe20000000800 */
[----:B------:R-:W-:Y:S01]  /*ed90*/  @!PT LDS RZ, [RZ] ;  /* 0x00000000fffff984 */ /* 0x000fe20000000800 */
[----:B---3--:R0:W-:Y:S04]  /*eda0*/  LDGSTS.E.BYPASS.LTC128B.128 [R0+0x25c00], desc[UR38][R2.64], !P3 ;  /* 0x25c0000002007fae */ /* 0x0081e8000d901d66 */
[----:B------:R0:W-:Y:S04]  /*edb0*/  LDGSTS.E.BYPASS.LTC128B.128 [R0+0x29c00], desc[UR38][R2.64+0x80], !P2 ;  /* 0x29c0008002007fae */ /* 0x0001e8000d101d66 */
[----:B------:R0:W-:Y:S04]  /*edc0*/  LDGSTS.E.BYPASS.LTC128B.128 [R0+0x2dc00], desc[UR38][R2.64+0x100], !P1 ;  /* 0x2dc0010002007fae */ /* 0x0001e8000c901d66 */
[----:B------:R0:W-:Y:S02]  /*edd0*/  LDGSTS.E.BYPASS.LTC128B.128 [R0+0x31c00], desc[UR38][R2.64+0x180], !P0 ;  /* 0x31c0018002007fae */ /* 0x0001e4000c101d66 */
.L_x_1141:
[----:B------:R-:W-:Y:S05]  /*ede0*/  BSYNC B0 ;  /* 0x0000000000007941 */ /* 0x000fea0003800000 */
.L_x_1140:
[----:B------:R-:W-:Y:S01]  /*edf0*/  NOP ;  /* 0x0000000000007918 */ /* 0x000fe20000000000 */
[----:B------:R-:W-:-:S13]  /*ee00*/  PLOP3.LUT P0, PT, PT, PT, PT, 0x80, 0x0 ;  /* 0x000000000000781c */ /* 0x000fda0003f0f070 */
.L_x_1142:
[----:B------:R-:W-:Y:S02]  /*ee10*/  PLOP3.LUT P1, PT, P1, P0, PT, 0xa2, 0x0 ;  /* 0x000000000000781c */ /* 0x000fe40000f21472 */
[----:B------:R-:W-:-:S08]  /*ee20*/  @P0 R2UR P1, UR4, R18 ;  /* 0x00000000120402ca */ /* 0x000fd00000020000 */
[----:B------:R-:W-:-:S05]  /*ee30*/  @P0 PLOP3.LUT P0, PT, P1, PT, PT, 0x80, 0x0 ;  /* 0x000000000000081c */ /* 0x000fca0000f0f070 */
[----:B------:R-:W-:Y:S01]  /*ee40*/  @!P1 SYNCS.ARRIVE.TRANS64.RED.A0T1 RZ, [UR4+0x32410], RZ ;  /* 0x032410ffffff99a7 */ /* 0x000fe20008200404 */
[----:B------:R-:W-:Y:S07]  /*ee50*/  @!P1 ARRIVES.LDGSTSBAR.64.TRANSCNT [UR4+0x32410] ;  /* 0x03241000ff0099b0 */ /* 0x000fee0008000a84 */
[----:B------:R-:W-:Y:S05]  /*ee60*/  @P0 BRA.U.ANY `(.L_x_1142) ;  /* 0xfffffffd00e80947 */ /* 0x000fea000393ffff */
[----:B0-----:R-:W3:Y:S02]  /*ee70*/  LDL.LU R2, [R1+0x70] ;  /* 0x0000700001027983 */ /* 0x001ee40000300800 */
[----:B---3--:R-:W-:-:S05]  /*ee80*/  VIADD R2, R2, 0x1 ;  /* 0x0000000102027836 */ /* 0x008fca0000000000 */
        /* <DEDUP_REMOVED lines=10> */
.L_x_1278:
[----:B------:R-:W-:Y:S05]  /*ef30*/  BSYNC B0 ;  /* 0x0000000000007941 */ /* 0x000fea0003800000 */
.L_x_1143:
[----:B------:R-:W3:Y:S01]  /*ef40*/  LDL R2, [R1+0x14] ;  /* 0x0000140001027983 */ /* 0x000ee20000100800 */
[----:B------:R-:W-:Y:S01]  /*ef50*/  BSSY B0, `(.L_x_1145) ;  /* 0x000005a000007945 */ /* 0x000fe20003800000 */
[----:B---3--:R-:W-:-:S13]  /*ef60*/  LOP3.LUT P0, RZ, R2, 0x1, RZ, 0xc0, !PT ;  /* 0x0000000102ff7812 */ /* 0x008fda000780c0ff */
[----:B------:R-:W-:Y:S05]  /*ef70*/  @!P0 BRA `(.L_x_1146) ;  /* 0x00000004005c8947 */ /* 0x000fea0003800000 */
[----:B------:R-:W0:Y:S01]  /*ef80*/  LDL R4, [R1+0x18] ;  /* 0x0000180001047983 */ /* 0x000e220000100800 */
[----:B------:R-:W1:Y:S02]  /*ef90*/  S2R R2, SR_TID.X ;  /* 0x0000000000027919 */ /* 0x000e640000002100 */
[----:B-1----:R-:W-:Y:S01]  /*efa0*/  LOP3.LUT R3, R2, 0x7f, RZ, 0xc0, !PT ;  /* 0x0000007f02037812 */ /* 0x002fe200078ec0ff */
[----:B------:R-:W-:Y:S01]  /*efb0*/  IMAD R2, R19, 0x8, R18 ;  /* 0x0000000813027824 */ /* 0x000fe200078e0212 */
[----:B------:R-:W-:Y:S02]  /*efc0*/  BSSY B1, `(.L_x_1147) ;  /* 0x0000005000017945 */ /* 0x000fe40003800000 */
[----:B------:R-:W-:Y:S02]  /*efd0*/  ISETP.NE.AND P1, PT, R3, RZ, PT ;  /* 0x000000ff0300720c */ /* 0x000fe40003f25270 */
[----:B0-----:R-:W-:-:S04]  /*efe0*/  SHF.L.U32 R0, R4, 0x1f, RZ ;  /* 0x0000001f04007819 */ /* 0x001fc800000006ff */
[----:B------:R-:W0:Y:S02]  /*eff0*/  SYNCS.PHASECHK.TRANS64.TRYWAIT P0, [R2+URZ+0x32460], R0 ;  /* 0x03246000020075a7 */ /* 0x000e24000800017f */
[----:B0-----:R-:W-:Y:S05]  /*f000*/  @!P0 BRA `(.L_x_1148) ;  /* 0x0000005400048947 */ /* 0x001fea0003800000 */
.L_x_1279:
[----:B------:R-:W-:Y:S05]  /*f010*/  BSYNC B1 ;  /* 0x0000000000017941 */ /* 0x000fea0003800000 */
.L_x_1147:
[----:B------:R-:W-:Y:S04]  /*f020*/  BSSY B1, `(.L_x_1149) ;  /* 0x0000009000017945 */ /* 0x000fe80003800000 */
[----:B------:R-:W-:Y:S05]  /*f030*/  @P1 BRA `(.L_x_1150) ;  /* 0x00000000001c1947 */ /* 0x000fea0003800000 */
[----:B------:R-:W1:Y:S01]  /*f040*/  S2R R3, SR_TID.X ;  /* 0x0000000000037919 */ /* 0x000e620000002100 */
[----:B0-----:R-:W-:-:S04]  /*f050*/  IMAD.MOV.U32 R0, RZ, RZ, 0xc000 ;  /* 0x0000c000ff007424 */ /* 0x001fc800078e00ff */
[----:B------:R3:W-:Y:S01]  /*f060*/  SYNCS.ARRIVE.TRANS64 RZ, [R2+URZ+0x32450], R0 ;  /* 0x0324500002ff79a7 */ /* 0x0007e2000800003f */
[----:B-1----:R-:W-:-:S04]  /*f070*/  LOP3.LUT R3, R3, 0x1f, RZ, 0xc0, !PT ;  /* 0x0000001f03037812 */ /* 0x002fc800078ec0ff */
[----:B------:R-:W-:-:S13]  /*f080*/  ISETP.NE.AND P0, PT, R3, RZ, PT ;  /* 0x000000ff0300720c */ /* 0x000fda0003f05270 */
[----:B---3--:R-:W-:Y:S05]  /*f090*/  @!P0 BRA `(.L_x_1150) ;  /* 0x0000000000048947 */ /* 0x008fea0003800000 */
[----:B------:R-:W-:Y:S01]  /*f0a0*/  BPT.TRAP 0x1 ;  /* 0x000000040000795c */ /* 0x000fe20000300000 */
.L_x_1150:
[----:B------:R-:W-:Y:S05]  /*f0b0*/  BSYNC B1 ;  /* 0x0000000000017941 */ /* 0x000fea0003800000 */
.L_x_1149:
[----:B------:R-:W3:Y:S04]  /*f0c0*/  LDL R4, [R1+0x20] ;  /* 0x0000200001047983 */ /* 0x000ee80000100800 */
[----:B------:R-:W3:Y:S01]  /*f0d0*/  LDL.LU R3, [R1+0x30] ;  /* 0x0000300001037983 */ /* 0x000ee20000300800 */
        /* <DEDUP_REMOVED lines=8> */
[----:B---3--:R-:W-:-:S02]  /*f160*/  IMAD R3, R3, 0x60, R4 ;  /* 0x0000006003037824 */ /* 0x008fc400078e0204 */
[----:B------:R-:W-:-:S07]  /*f170*/  VIADD R4, R0, 0x400 ;  /* 0x0000040000047836 */ /* 0x000fce0000000000 */
.L_x_1151:
        /* <DEDUP_REMOVED lines=15> */
.L_x_1152:
        /* <DEDUP_REMOVED lines=15> */
.L_x_1153:
        /* <DEDUP_REMOVED lines=15> */
.L_x_1154:
        /* <DEDUP_REMOVED lines=10> */
.L_x_1146:
[----:B------:R-:W-:Y:S05]  /*f4f0*/  BSYNC B0 ;  /* 0x0000000000007941 */ /* 0x000fea0003800000 */
.L_x_1145:
[----:B------:R-:W0:Y:S04]  /*f500*/  LDL R4, [R1+0x3c] ;  /* 0x00003c0001047983 */ /* 0x000e280000100800 */
[----:B------:R-:W3:Y:S01]  /*f510*/  LDL R5, [R1+0x24] ;  /* 0x0000240001057983 */ /* 0x000ee20000100800 */
[----:B------:R-:W-:Y:S01]  /*f520*/  BSSY B0, `(.L_x_1155) ;  /* 0x00001f3000007945 */ /* 0x000fe20003800000 */
[----:B0-----:R-:W-:-:S05]  /*f530*/  VIADD R0, R4, 0xfffffffe ;  /* 0xfffffffe04007836 */ /* 0x001fca0000000000 */
[----:B---3--:R-:W-:-:S13]  /*f540*/  ISETP.GE.AND P0, PT, R0, R5, PT ;  /* 0x000000050000720c */ /* 0x008fda0003f06270 */
[----:B------:R-:W-:Y:S05]  /*f550*/  @!P0 BRA `(.L_x_1156) ;  /* 0x0000001c00bc8947 */ /* 0x000fea0003800000 */
[----:B------:R-:W3:Y:S04]  /*f560*/  LDL.LU R7, [R1+0x74] ;  /* 0x0000740001077983 */ /* 0x000ee80000300800 */
[----:B--2---:R-:W2:Y:S04]  /*f570*/  LDL.LU R6, [R1+0x40] ;  /* 0x0000400001067983 */ /* 0x004ea80000300800 */
[----:B------:R-:W4:Y:S01]  /*f580*/  LDL.LU R4, [R1+0x5c] ;  /* 0x00005c0001047983 */ /* 0x000f220000300800 */
[----:B------:R-:W-:Y:S01]  /*f590*/  LOP3.LUT R8, RZ, R5, RZ, 0x33, !PT ;  /* 0x00000005ff087212 */ /* 0x000fe200078e33ff */
[----:B------:R-:W-:Y:S01]  /*f5a0*/  BSSY B2, `(.L_x_1157) ;  /* 0x00000a8000027945 */ /* 0x000fe20003800000 */
[----:B---3--:R-:W-:-:S04]  /*f5b0*/  VIADD R2, R7, 0x1 ;  /* 0x0000000107027836 */ /* 0x008fc80000000000 */
[----:B--2---:R-:W-:-:S05]  /*f5c0*/  IMAD R2, R2, R6, RZ ;  /* 0x0000000602027224 */ /* 0x004fca00078e02ff */
        /* <DEDUP_REMOVED lines=41> */
.L_x_1161:
[----:B------:R-:W2:Y:S01]  /*f860*/  S2R R2, SR_TID.X ;  /* 0x0000000000027919 */ /* 0x000ea20000002100 */
[----:B-1----:R-:W-:Y:S01]  /*f870*/  SHF.L.U32 R6, R9, 0x1f, RZ ;  /* 0x0000001f09067819 */ /* 0x002fe200000006ff */
[----:B------:R-:W-:Y:S01]  /*f880*/  BSSY B3, `(.L_x_1162) ;  /* 0x0000006000037945 */ /* 0x000fe20003800000 */
[----:B--2---:R-:W-:Y:S01]  /*f890*/  LOP3.LUT R3, R2, 0x7f, RZ, 0xc0, !PT ;  /* 0x0000007f02037812 */ /* 0x004fe200078ec0ff */
[----:B------:R-:W-:-:S03]  /*f8a0*/  IMAD R2, R19, 0x8, R18 ;  /* 0x0000000813027824 */ /* 0x000fc600078e0212 */
[----:B------:R-:W-:Y:S01]  /*f8b0*/  ISETP.NE.AND P1, PT, R3, RZ, PT ;  /* 0x000000ff0300720c */ /* 0x000fe20003f25270 */
[----:B------:R-:W1:Y:S02]  /*f8c0*/  SYNCS.PHASECHK.TRANS64.TRYWAIT P0, [R2+URZ+0x32440], R6 ;  /* 0x03244006020075a7 */ /* 0x000e64000800017f */
[----:B-1----:R-:W-:Y:S10]  /*f8d0*/  @!P0 BRA `(.L_x_1163) ;  /* 0x0000004800e48947 */ /* 0x002ff40003800000 */
.L_x_1280:
[----:B------:R-:W-:Y:S05]  /*f8e0*/  BSYNC B3 ;  /* 0x0000000000037941 */ /* 0x000fea0003800000 */
.L_x_1162:
[----:B------:R-:W-:Y:S04]  /*f8f0*/  BSSY B3, `(.L_x_1164) ;  /* 0x0000009000037945 */ /* 0x000fe80003800000 */
[----:B------:R-:W-:Y:S05]  /*f900*/  @P1 BRA `(.L_x_1165) ;  /* 0x00000000001c1947 */ /* 0x000fea0003800000 */
[----:B------:R-:W2:Y:S02]  /*f910*/  S2R R3, SR_TID.X ;  /* 0x0000000000037919 */ /* 0x000ea40000002100 */
[----:B--2---:R-:W-:Y:S01]  /*f920*/  LOP3.LUT R5, R3, 0x1f, RZ, 0xc0, !PT ;  /* 0x0000001f03057812 */ /* 0x004fe200078ec0ff */
[----:B------:R-:W-:-:S03]  /*f930*/  IMAD.MOV.U32 R3, RZ, RZ, 0x3000 ;  /* 0x00003000ff037424 */ /* 0x000fc600078e00ff */
[----:B------:R-:W-:Y:S01]  /*f940*/  ISETP.NE.AND P0, PT, R5, RZ, PT ;  /* 0x000000ff0500720c */ /* 0x000fe20003f05270 */
[----:B------:R2:W-:-:S12]  /*f950*/  SYNCS.ARRIVE.TRANS64 RZ, [R2+URZ+0x32430], R3 ;  /* 0x0324300302ff79a7 */ /* 0x0005d8000800003f */
[----:B--2---:R-:W-:Y:S05]  /*f960*/  @!P0 BRA `(.L_x_1165) ;  /* 0x0000000000048947 */ /* 0x004fea0003800000 */
[----:B------:R-:W-:Y:S01]  /*f970*/  BPT.TRAP 0x1 ;  /* 0x000000040000795c */ /* 0x000fe20000300000 */
.L_x_1165:
[----:B------:R-:W-:Y:S05]  /*f980*/  BSYNC B3 ;  /* 0x0000000000037941 */ /* 0x000fea0003800000 */
.L_x_1164:
        /* <DEDUP_REMOVED lines=12> */
.L_x_1166:
        /* <DEDUP_REMOVED lines=13> */
.L_x_1281:
[----:B------:R-:W-:Y:S05]  /*fb20*/  BSYNC B3 ;  /* 0x0000000000037941 */ /* 0x000fea0003800000 */
.L_x_1167:
[----:B------:R-:W-:Y:S01]  /*fb30*/  BSSY B3, `(.L_x_1169) ;  /* 0x000000b000037945 */ /* 0x000fe20003800000 */
[----:B01----:R-:W-:Y:S02]  /*fb40*/  IMAD.MOV.U32 R6, RZ, RZ, 0x0 ;  /* 0x00000000ff067424 */ /* 0x003fe400078e00ff */
[----:B------:R-:W-:Y:S01]  /*fb50*/  IMAD.MOV.U32 R7, RZ, RZ, 0x14f00000 ;  /* 0x14f00000ff077424 */ /* 0x000fe200078e00ff */
[----:B------:R-:W-:Y:S06]  /*fb60*/  @P1 BRA `(.L_x_1170) ;  /* 0x00000000001c1947 */ /* 0x000fec0003800000 */
[----:B------:R-:W0:Y:S02]  /*fb70*/  S2R R3, SR_TID.X ;  /* 0x0000000000037919 */ /* 0x000e240000002100 */
[----:B0-----:R-:W-:Y:S01]  /*fb80*/  LOP3.LUT R5, R3, 0x1f, RZ, 0xc0, !PT ;  /* 0x0000001f03057812 */ /* 0x001fe200078ec0ff */
[----:B------:R-:W-:-:S03]  /*fb90*/  IMAD.MOV.U32 R3, RZ, RZ, 0xc000 ;  /* 0x0000c000ff037424 */ /* 0x000fc600078e00ff */
[----:B------:R-:W-:Y:S01]  /*fba0*/  ISETP.NE.AND P0, PT, R5, RZ, PT ;  /* 0x000000ff0500720c */ /* 0x000fe20003f05270 */
[----:B------:R0:W-:-:S12]  /*fbb0*/  SYNCS.ARRIVE.TRANS64 RZ, [R2+URZ+0x32450], R3 ;  /* 0x0324500302ff79a7 */ /* 0x0001d8000800003f */
[----:B0-----:R-:W-:Y:S05]  /*fbc0*/  @!P0 BRA `(.L_x_1170) ;  /* 0x0000000000048947 */ /* 0x001fea0003800000 */
[----:B------:R-:W-:Y:S01]  /*fbd0*/  BPT.TRAP 0x1 ;  /* 0x000000040000795c */ /* 0x000fe20000300000 */
.L_x_1170:
[----:B------:R-:W-:Y:S05]  /*fbe0*/  BSYNC B3 ;  /* 0x0000000000037941 */ /* 0x000fea0003800000 */
.L_x_1169:
        /* <DEDUP_REMOVED lines=9> */
.L_x_1171:
        /* <DEDUP_REMOVED lines=15> */
.L_x_1172:
        /* <DEDUP_REMOVED lines=15> */
.L_x_1173:
        /* <DEDUP_REMOVED lines=15> */
.L_x_1174:
        /* <DEDUP_REMOVED lines=10> */
.L_x_1160:
[----:B------:R-:W-:Y:S05]  /*fff0*/  BSYNC B1 ;  /* 0x0000000000017941 */ /* 0x000fea0003800000 */
.L_x_1159:
[----:B------:R-:W2:Y:S02]  /*10000*/  LDL.LU R5, [R1+0x3c] ;  /* 0x00003c0001057983 */ /* 0x000ea40000300800 */
[----:B--2---:R-:W-:-:S07]  /*10010*/  VIADD R0, R5, 0xfffffffd ;  /* 0xfffffffd05007836 */ /* 0x004fce0000000000 */
.L_x_1158:
[----:B------:R-:W-:Y:S05]  /*10020*/  BSYNC B2 ;  /* 0x0000000000027941 */ /* 0x000fea0003800000 */
.L_x_1157:
[----:B------:R-:W-:Y:S01]  /*10030*/  VIADD R8, R8, 0xfffffffe ;  /* 0xfffffffe08087836 */ /* 0x000fe20000000000 */
[----:B------:R-:W-:-:S04]  /*10040*/  LOP3.LUT R4, RZ, R4, RZ, 0x33, !PT ;  /* 0x00000004ff047212 */ /* 0x000fc800078e33ff */
[----:B------:R-:W-:-:S13]  /*10050*/  ISETP.NE.AND P0, PT, R8, R4, PT ;  /* 0x000000040800720c */ /* 0x000fda0003f05270 */
[----:B------:R-:W-:Y:S05]  /*10060*/  @!P0 BRA `(.L_x_1156) ;  /* 0x0000001000f88947 */ /* 0x000fea0003800000 */
.L_x_1207:
        /* <DEDUP_REMOVED lines=35> */
.L_x_1177:
[----:B------:R-:W1:Y:S01]  /*102a0*/  S2R R2, SR_TID.X ;  /* 0x0000000000027919 */ /* 0x000e620000002100 */
[----:B------:R-:W-:Y:S01]  /*102b0*/  SHF.L.U32 R3, R6, 0x1f, RZ ;  /* 0x0000001f06037819 */ /* 0x000fe200000006ff */
[----:B------:R-:W-:Y:S01]  /*102c0*/  BSSY B2, `(.L_x_1178) ;  /* 0x0000006000027945 */ /* 0x000fe20003800000 */
[----:B-1----:R-:W-:Y:S01]  /*102d0*/  LOP3.LUT R4, R2, 0x7f, RZ, 0xc0, !PT ;  /* 0x0000007f02047812 */ /* 0x002fe200078ec0ff */
[----:B------:R-:W-:-:S03]  /*102e0*/  IMAD R2, R7, 0x8, R18 ;  /* 0x0000000807027824 */ /* 0x000fc600078e0212 */
[----:B------:R-:W-:Y:S01]  /*102f0*/  ISETP.NE.AND P1, PT, R4, RZ, PT ;  /* 0x000000ff0400720c */ /* 0x000fe20003f25270 */
[----:B------:R-:W1:Y:S02]  /*10300*/  SYNCS.PHASECHK.TRANS64.TRYWAIT P0, [R2+URZ+0x32440], R3 ;  /* 0x03244003020075a7 */ /* 0x000e64000800017f */
[----:B-1----:R-:W-:Y:S10]  /*10310*/  @!P0 BRA `(.L_x_1179) ;  /* 0x00000040007c8947 */ /* 0x002ff40003800000 */
.L_x_1282:
[----:B------:R-:W-:Y:S05]  /*10320*/  BSYNC B2 ;  /* 0x0000000000027941 */ /* 0x000fea0003800000 */
.L_x_1178:
        /* <DEDUP_REMOVED lines=9> */
.L_x_1181:
[----:B------:R-:W-:Y:S05]  /*103c0*/  BSYNC B2 ;  /* 0x0000000000027941 */ /* 0x000fea0003800000 */
.L_x_1180:
        /* <DEDUP_REMOVED lines=12> */
.L_x_1182:
        /* <DEDUP_REMOVED lines=13> */
.L_x_1283:
[----:B------:R-:W-:Y:S05]  /*10560*/  BSYNC B2 ;  /* 0x0000000000027941 */ /* 0x000fea0003800000 */
.L_x_1183:
        /* <DEDUP_REMOVED lines=11> */
.L_x_1186:
[----:B------:R-:W-:Y:S05]  /*10620*/  BSYNC B2 ;  /* 0x0000000000027941 */ /* 0x000fea0003800000 */
.L_x_1185:
        /* <DEDUP_REMOVED lines=9> */
.L_x_1187:
        /* <DEDUP_REMOVED lines=15> */
.L_x_1188:
        /* <DEDUP_REMOVED lines=15> */
.L_x_1189:
        /* <DEDUP_REMOVED lines=15> */
.L_x_1190:
        /* <DEDUP_REMOVED lines=10> */
.L_x_1176:
[----:B------:R-:W-:Y:S05]  /*10a30*/  BSYNC B1 ;  /* 0x0000000000017941 */ /* 0x000fea0003800000 */
.L_x_1175:
        /* <DEDUP_REMOVED lines=16> */
[----:B------:R-:W2:Y:S01]  /*10b40*/  LDL R10, [R1+0x1c] ;  /* 0x00001c00010a7983 */ /* 0x000ea20000100800 */
[----:B------:R-:W1:Y:S01]  /*10b50*/  LDC R5, c[0x0][0x43c] ;  /* 0x00010f00ff057b82 */ /* 0x000e620000000800 */
[----:B------:R-:W-:Y:S02]  /*10b60*/  ULDC.64 UR6, c[0x0][0x428] ;  /* 0x00010a0000067ab9 */ /* 0x000fe40000000a00 */
[----:B0-----:R-:W3:Y:S01]  /*10b70*/  LDL R9, [R1+0x8] ;  /* 0x0000080001097983 */ /* 0x001ee20000100800 */
[----:B-1----:R-:W-:-:S13]  /*10b80*/  ISETP.NE.AND P0, PT, R5, 0x1, PT ;  /* 0x000000010500780c */ /* 0x002fda0003f05270 */
[----:B------:R-:W0:Y:S02]  /*10b90*/  @P0 LDC.64 R2, c[0x0][0x440] ;  /* 0x00011000ff020b82 */ /* 0x000e240000000a00 */
[----:B0-----:R-:W-:-:S04]  /*10ba0*/  @P0 IMAD.HI.U32 R4, R6, R2, RZ ;  /* 0x0000000206040227 */ /* 0x001fc800078e00ff */
[----:B------:R-:W-:Y:S01]  /*10bb0*/  IMAD.MOV.U32 R2, RZ, RZ, R6 ;  /* 0x000000ffff027224 */ /* 0x000fe200078e0006 */
[----:B------:R-:W-:-:S04]  /*10bc0*/  @P0 SHF.R.U32.HI R2, RZ, R3, R4 ;  /* 0x00000003ff020219 */ /* 0x000fc80000011604 */
[--C-:B------:R-:W-:Y:S01]  /*10bd0*/  SHF.R.S32.HI R3, RZ, 0x1f, R2.reuse ;  /* 0x0000001fff037819 */ /* 0x100fe20000011402 */
[----:B------:R-:W-:-:S04]  /*10be0*/  IMAD.MOV R7, RZ, RZ, -R2 ;  /* 0x000000ffff077224 */ /* 0x000fc800078e0a02 */
[----:B------:R-:W-:Y:S02]  /*10bf0*/  IMAD R7, R5, R7, R6 ;  /* 0x0000000705077224 */ /* 0x000fe400078e0206 */
[----:B--2---:R-:W-:-:S04]  /*10c00*/  IMAD R4, R10, UR6, RZ ;  /* 0x000000060a047c24 */ /* 0x004fc8000f8e02ff */
[C---:B---3--:R-:W-:Y:S02]  /*10c10*/  IMAD R4, R9.reuse, UR7, R4 ;  /* 0x0000000709047c24 */ /* 0x048fe4000f8e0204 */
[----:B------:R-:W-:-:S04]  /*10c20*/  IMAD.WIDE.U32 R2, R9, UR6, R2 ;  /* 0x0000000609027c25 */ /* 0x000fc8000f8e0002 */
[----:B------:R-:W-:Y:S01]  /*10c30*/  IMAD.IADD R3, R4, 0x1, R3 ;  /* 0x0000000104037824 */ /* 0x000fe200078e0203 */
[----:B------:R-:W-:-:S04]  /*10c40*/  LEA R4, P0, R2, UR4, 0x2 ;  /* 0x0000000402047c11 */ /* 0x000fc8000f8010ff */
[----:B------:R-:W-:-:S05]  /*10c50*/  LEA.HI.X R5, R2, UR5, R3, 0x2, P0 ;  /* 0x0000000502057c11 */ /* 0x000fca00080f1403 */
[----:B------:R1:W5:Y:S04]  /*10c60*/  LDG.E R16, desc[UR38][R4.64] ;  /* 0x0000002604107981 */ /* 0x000368000c1e1900 */
.L_x_1193:
[----:B------:R-:W1:Y:S01]  /*10c70*/  S2R R2, SR_TID.X ;  /* 0x0000000000027919 */ /* 0x000e620000002100 */
[----:B------:R-:W-:Y:S01]  /*10c80*/  IMAD R3, R19, 0x8, R18 ;  /* 0x0000000813037824 */ /* 0x000fe200078e0212 */
[----:B------:R-:W-:Y:S01]  /*10c90*/  BSSY B2, `(.L_x_1194) ;  /* 0x0000006000027945 */ /* 0x000fe20003800000 */
[----:B-1----:R-:W-:Y:S02]  /*10ca0*/  LOP3.LUT R4, R2, 0x7f, RZ, 0xc0, !PT ;  /* 0x0000007f02047812 */ /* 0x002fe400078ec0ff */
[----:B------:R-:W-:Y:S02]  /*10cb0*/  SHF.L.U32 R2, R8, 0x1f, RZ ;  /* 0x0000001f08027819 */ /* 0x000fe400000006ff */
[----:B------:R-:W-:Y:S02]  /*10cc0*/  ISETP.NE.AND P1, PT, R4, RZ, PT ;  /* 0x000000ff0400720c */ /* 0x000fe40003f25270 */
[----:B------:R-:W1:Y:S02]  /*10cd0*/  SYNCS.PHASECHK.TRANS64.TRYWAIT P0, [R3+URZ+0x32440], R2 ;  /* 0x03244002030075a7 */ /* 0x000e64000800017f */
[----:B-1----:R-:W-:Y:S09]  /*10ce0*/  @!P0 BRA `(.L_x_1195) ;  /* 0x0000003800308947 */ /* 0x002ff20003800000 */
.L_x_1284:
[----:B------:R-:W-:Y:S05]  /*10cf0*/  BSYNC B2 ;  /* 0x0000000000027941 */ /* 0x000fea0003800000 */
.L_x_1194:
        /* <DEDUP_REMOVED lines=9> */
.L_x_1197:
[----:B------:R-:W-:Y:S05]  /*10d90*/  BSYNC B2 ;  /* 0x0000000000027941 */ /* 0x000fea0003800000 */
.L_x_1196:
        /* <DEDUP_REMOVED lines=12> */
.L_x_1198:
        /* <DEDUP_REMOVED lines=13> */
.L_x_1285:
[----:B------:R-:W-:Y:S05]  /*10f30*/  BSYNC B2 ;  /* 0x0000000000027941 */ /* 0x000fea0003800000 */
.L_x_1199:
        /* <DEDUP_REMOVED lines=11> */
.L_x_1202:
[----:B------:R-:W-:Y:S05]  /*10ff0*/  BSYNC B2 ;  /* 0x0000000000027941 */ /* 0x000fea0003800000 */
.L_x_1201:
        /* <DEDUP_REMOVED lines=9> */
.L_x_1203:
        /* <DEDUP_REMOVED lines=15> */
.L_x_1204:
        /* <DEDUP_REMOVED lines=15> */
.L_x_1205:
        /* <DEDUP_REMOVED lines=15> */
.L_x_1206:
        /* <DEDUP_REMOVED lines=10> */
.L_x_1192:
[----:B------:R-:W-:Y:S05]  /*11400*/  BSYNC B1 ;  /* 0x0000000000017941 */ /* 0x000fea0003800000 */
.L_x_1191:
[----:B------:R-:W2:Y:S01]  /*11410*/  LDL R5, [R1+0x24] ;  /* 0x0000240001057983 */ /* 0x000ea20000100800 */
[----:B------:R-:W-:Y:S01]  /*11420*/  VIADD R0, R0, 0xfffffffe ;  /* 0xfffffffe00007836 */ /* 0x000fe20000000000 */
[----:B--2---:R-:W-:-:S13]  /*11430*/  ISETP.GT.AND P0, PT, R6, R5, PT ;  /* 0x000000050600720c */ /* 0x004fda0003f04270 */
[----:B------:R-:W-:Y:S05]  /*11440*/  @P0 BRA `(.L_x_1207) ;  /* 0xffffffec00080947 */ /* 0x000fea000383ffff */
.L_x_1156:
[----:B------:R-:W-:Y:S05]  /*11450*/  BSYNC B0 ;  /* 0x0000000000007941 */ /* 0x000fea0003800000 */
.L_x_1155:
[----:B------:R-:W1:Y:S02]  /*11460*/  S2R R2, SR_TID.X ;  /* 0x0000000000027919 */ /* 0x000e640000002100 */
[----:B-1----:R-:W-:Y:S02]  /*11470*/  LOP3.LUT R3, R2, 0x7f, RZ, 0xc0, !PT ;  /* 0x0000007f02037812 */ /* 0x002fe400078ec0ff */
[----:B------:R-:W3:Y:S01]  /*11480*/  LDL.LU R2, [R1+0x18] ;  /* 0x0000180001027983 */ /* 0x000ee20000300800 */
[----:B------:R-:W-:Y:S01]  /*11490*/  VIADD R19, R19, 0x1 ;  /* 0x0000000113137836 */ /* 0x000fe20000000000 */
[----:B------:R-:W-:Y:S01]  /*114a0*/  ISETP.NE.AND P1, PT, R3, RZ, PT ;  /* 0x000000ff0300720c */ /* 0x000fe20003f25270 */
[----:B------:R-:W-:Y:S03]  /*114b0*/  BSSY B0, `(.L_x_1208) ;  /* 0x0000013000007945 */ /* 0x000fe60003800000 */
[----:B------:R-:W-:-:S04]  /*114c0*/  ISETP.NE.AND P0, PT, R19, 0x2, PT ;  /* 0x000000021300780c */ /* 0x000fc80003f05270 */
[----:B------:R-:W-:-:S04]  /*114d0*/  SEL R0, RZ, 0x1, P0 ;  /* 0x00000001ff007807 */ /* 0x000fc80000000000 */
[----:B---3--:R-:W-:-:S05]  /*114e0*/  LOP3.LUT R2, R2, R0, RZ, 0x3c, !PT ;  /* 0x0000000002027212 */ /* 0x008fca00078e3cff */
[----:B------:R1:W-:Y:S01]  /*114f0*/  STL [R1+0x18], R2 ;  /* 0x0000180201007387 */ /* 0x0003e20000100800 */
[----:B------:R-:W-:Y:S05]  /*11500*/  @P1 BRA `(.L_x_1209) ;  /* 0x0000000000341947 */ /* 0x000fea0003800000 */
[----:B------:R-:W3:Y:S01]  /*11510*/  S2R R3, SR_LANEID ;  /* 0x0000000000037919 */ /* 0x000ee20000000000 */
[----:B------:R-:W-:Y:S02]  /*11520*/  VOTEU.ANY UR4, UPT, PT ;  /* 0x0000000000047886 */ /* 0x000fe400038e0100 */
[----:B------:R-:W3:Y:S08]  /*11530*/  FLO.U32 R0, UR4 ;  /* 0x0000000400007d00 */ /* 0x000ef000080e0000 */
[----:B------:R-:W4:Y:S01]  /*11540*/  POPC R5, UR4 ;  /* 0x0000000400057d09 */ /* 0x000f220008000000 */
[----:B---3--:R-:W-:-:S02]  /*11550*/  ISETP.EQ.U32.AND P1, PT, R0, R3, PT ;  /* 0x000000030000720c */ /* 0x008fc40003f22070 */
[----:B-1----:R-:W4:Y:S11]  /*11560*/  LDC.64 R2, c[0x0][0xd60] ;  /* 0x00035800ff027b82 */ /* 0x002f360000000a00 */
[----:B----4-:R-:W3:Y:S01]  /*11570*/  @P1 ATOMG.E.ADD.STRONG.GPU PT, R3, desc[UR38][R2.64], R5 ;  /* 0x00000005020319a8 */ /* 0x010ee200081ee1e6 */
[----:B------:R-:W1:Y:S02]  /*11580*/  S2R R4, SR_LTMASK ;  /* 0x0000000000047919 */ /* 0x000e640000003900 */
[----:B-1----:R-:W-:-:S04]  /*11590*/  LOP3.LUT R4, R4, UR4, RZ, 0xc0, !PT ;  /* 0x0000000404047c12 */ /* 0x002fc8000f8ec0ff */
[----:B------:R-:W1:Y:S01]  /*115a0*/  POPC R7, R4 ;  /* 0x0000000400077309 */ /* 0x000e620000000000 */
[----:B---3--:R-:W1:Y:S02]  /*115b0*/  SHFL.IDX PT, R0, R3, R0, 0x1f ;  /* 0x00001f0003007589 */ /* 0x008e6400000e0000 */
[----:B-1----:R-:W-:-:S05]  /*115c0*/  IADD3 R0, R0, UR40, R7 ;  /* 0x0000002800007c10 */ /* 0x002fca000fffe007 */
[----:B------:R3:W-:Y:S02]  /*115d0*/  STL [R1], R0 ;  /* 0x0000000001007387 */ /* 0x0007e40000100800 */
.L_x_1209:
[----:B------:R-:W-:Y:S05]  /*115e0*/  BSYNC B0 ;  /* 0x0000000000007941 */ /* 0x000fea0003800000 */
.L_x_1208:
[----:B------:R-:W-:-:S07]  /*115f0*/  SEL R19, R19, RZ, P0 ;  /* 0x000000ff13137207 */ /* 0x000fce0000000000 */
.L_x_1121:
[----:B------:R-:W-:Y:S05]  /*11600*/  BSYNC B7 ;  /* 0x0000000000077941 */ /* 0x000fea0003800000 */
.L_x_1119:
[----:B---34-:R-:W3:Y:S02]  /*11610*/  LDL R0, [R1+0x14] ;  /* 0x0000140001007983 */ /* 0x018ee40000100800 */
[----:B---3--:R-:W-:-:S13]  /*11620*/  LOP3.LUT P0, RZ, R0, 0x40, RZ, 0xc0, !PT ;  /* 0x0000004000ff7812 */ /* 0x008fda000780c0ff */
        /* <DEDUP_REMOVED lines=12> */
.L_x_1210:
[----:B------:R-:W3:Y:S01]  /*116f0*/  S2R R0, SR_TID.X ;  /* 0x0000000000007919 */ /* 0x000ee20000002100 */
[----:B------:R-:W-:Y:S01]  /*11700*/  UMOV UR4, 0xffffffff ;  /* 0xffffffff00047882 */ /* 0x000fe20000000000 */
[----:B---3--:R-:W-:-:S04]  /*11710*/  LOP3.LUT R16, R0, 0x1f, RZ, 0xc0, !PT ;  /* 0x0000001f00107812 */ /* 0x008fc800078ec0ff */
[----:B------:R-:W-:Y:S01]  /*11720*/  ISETP.NE.AND P0, PT, R16, 0x1f, PT ;  /* 0x0000001f1000780c */ /* 0x000fe20003f05270 */
[----:B------:R-:W-:-:S12]  /*11730*/  BRA.DIV UR4, `(.L_x_1212) ;  /* 0x0000002e04c47947 */ /* 0x000fd8000b800000 */
[----:B------:R-:W1:Y:S01]  /*11740*/  LDL.LU R3, [R1] ;  /* 0x0000000001037983 */ /* 0x000e620000300800 */
[----:B------:R-:W-:-:S03]  /*11750*/  ULDC UR4, c[0x0][0xd3c] ;  /* 0x00034f0000047ab9 */ /* 0x000fc60000000800 */
[----:B------:R-:W3:Y:S01]  /*11760*/  LDL R4, [R1+0xc] ;  /* 0x00000c0001047983 */ /* 0x000ee20000100800 */
[----:B-1----:R-:W-:Y:S02]  /*11770*/  IMAD.MOV.U32 R10, RZ, RZ, R3 ;  /* 0x000000ffff0a7224 */ /* 0x002fe400078e0003 */
[----:B---3--:R-:W-:-:S05]  /*11780*/  IMAD.IADD R0, R4, 0x1, R16 ;  /* 0x0000000104007824 */ /* 0x008fca00078e0210 */
[----:B------:R-:W-:-:S13]  /*11790*/  ISETP.GE.OR P1, PT, R0, UR4, !P0 ;  /* 0x0000000400007c0c */ /* 0x000fda000c726670 */
[----:B------:R-:W1:Y:S08]  /*117a0*/  @!P1 LDC.64 R2, c[0x0][0xd80] ;  /* 0x00036000ff029b82 */ /* 0x000e700000000a00 */
[----:B------:R-:W3:Y:S01]  /*117b0*/  @!P1 LDC.64 R4, c[0x0][0xd78] ;  /* 0x00035e00ff049b82 */ /* 0x000ee20000000a00 */
[----:B-1----:R-:W-:-:S05]  /*117c0*/  @!P1 IMAD.WIDE R2, R0, 0x4, R2 ;  /* 0x0000000400029825 */ /* 0x002fca00078e0202 */
[----:B--2---:R3:W2:Y:S02]  /*117d0*/  @!P1 LDG.E R6, desc[UR38][R2.64] ;  /* 0x0000002602069981 */ /* 0x0046a4000c1e1900 */
[----:B---3--:R-:W-:-:S06]  /*117e0*/  @!P1 IMAD.WIDE R2, R0, 0x4, R4 ;  /* 0x0000000400029825 */ /* 0x008fcc00078e0204 */
[----:B------:R-:W3:Y:S01]  /*117f0*/  @!P1 LDG.E R2, desc[UR38][R2.64] ;  /* 0x0000002602029981 */ /* 0x000ee2000c1e1900 */
[----:B------:R-:W-:Y:S01]  /*11800*/  IMAD.MOV.U32 R5, RZ, RZ, RZ ;  /* 0x000000ffff057224 */ /* 0x000fe200078e00ff */
[C---:B------:R-:W-:Y:S01]  /*11810*/  ISETP.GE.U32.AND P2, PT, R16.reuse, 0x2, PT ;  /* 0x000000021000780c */ /* 0x040fe20003f46070 */
[----:B------:R-:W-:Y:S01]  /*11820*/  IMAD.MOV.U32 R8, RZ, RZ, RZ ;  /* 0x000000ffff087224 */ /* 0x000fe200078e00ff */
[C---:B------:R-:W-:Y:S01]  /*11830*/  ISETP.GE.U32.AND P3, PT, R16.reuse, 0x4, PT ;  /* 0x000000041000780c */ /* 0x040fe20003f66070 */
[----:B------:R-:W-:Y:S01]  /*11840*/  SHFL.IDX PT, R0, R10, RZ, 0x1f ;  /* 0x00001fff0a007589 */ /* 0x000fe200000e0000 */
[C---:B------:R-:W-:Y:S02]  /*11850*/  ISETP.GE.U32.AND P4, PT, R16.reuse, 0x8, PT ;  /* 0x000000081000780c */ /* 0x040fe40003f86070 */
[----:B------:R-:W-:Y:S01]  /*11860*/  ISETP.GE.U32.AND P5, PT, R16, 0x10, PT ;  /* 0x000000101000780c */ /* 0x000fe20003fa6070 */
[----:B------:R-:W-:Y:S01]  /*11870*/  SHFL.IDX PT, R7, R10, 0x1, 0x1f ;  /* 0x00201f000a077f89 */ /* 0x000fe200000e0000 */
[----:B--2---:R-:W-:-:S02]  /*11880*/  @!P1 IMAD.MOV.U32 R5, RZ, RZ, R6 ;  /* 0x000000ffff059224 */ /* 0x004fc400078e0006 */
[----:B------:R-:W-:Y:S02]  /*11890*/  IMAD.MOV.U32 R6, RZ, RZ, RZ ;  /* 0x000000ffff067224 */ /* 0x000fe400078e00ff */
[----:B---3--:R-:W-:Y:S01]  /*118a0*/  @!P1 IMAD.MOV.U32 R6, RZ, RZ, R2 ;  /* 0x000000ffff069224 */ /* 0x008fe200078e0002 */
[----:B------:R-:W-:-:S03]  /*118b0*/  ISETP.NE.AND P1, PT, R16, RZ, PT ;  /* 0x000000ff1000720c */ /* 0x000fc60003f25270 */
[----:B------:R-:W-:-:S05]  /*118c0*/  IMAD R2, R6, R5, RZ ;  /* 0x0000000506027224 */ /* 0x000fca00078e02ff */
        /* <DEDUP_REMOVED lines=16> */
.L_x_1295:
[----:B------:R-:W-:Y:S02]  /*119d0*/  ULDC UR4, c[0x0][0xd38] ;  /* 0x00034e0000047ab9 */ /* 0x000fe40000000800 */
[----:B------:R-:W-:-:S04]  /*119e0*/  IMAD.U32 R3, RZ, RZ, UR4 ;  /* 0x00000004ff037e24 */ /* 0x000fc8000f8e00ff */
[----:B-1----:R-:W-:-:S04]  /*119f0*/  IMAD R9, R9, R3, RZ ;  /* 0x0000000309097224 */ /* 0x002fc800078e02ff */
[----:B------:R-:W-:-:S05]  /*11a00*/  IMAD.IADD R4, R7, 0x1, R9 ;  /* 0x0000000107047824 */ /* 0x000fca00078e0209 */
[----:B------:R-:W-:-:S13]  /*11a10*/  ISETP.GT.AND P6, PT, R4, R0, PT ;  /* 0x000000000400720c */ /* 0x000fda0003fc4270 */
[----:B------:R-:W-:Y:S05]  /*11a20*/  @P6 BRA `(.L_x_1213) ;  /* 0x0000000000ac6947 */ /* 0x000fea0003800000 */
.L_x_1216:
[----:B------:R-:W2:Y:S01]  /*11a30*/  LDL.LU R3, [R1+0xc] ;  /* 0x00000c0001037983 */ /* 0x000ea20000300800 */
[----:B0-----:R-:W0:Y:S01]  /*11a40*/  LDC R2, c[0x0][0xd3c] ;  /* 0x00034f00ff027b82 */ /* 0x001e220000000800 */
        /* <DEDUP_REMOVED lines=35> */
.L_x_1303:
[----:B------:R-:W-:Y:S02]  /*11c80*/  ULDC UR4, c[0x0][0xd38] ;  /* 0x00034e0000047ab9 */ /* 0x000fe40000000800 */
[----:B------:R-:W-:-:S04]  /*11c90*/  IMAD.U32 R3, RZ, RZ, UR4 ;  /* 0x00000004ff037e24 */ /* 0x000fc8000f8e00ff */
[----:B-1----:R-:W-:-:S04]  /*11ca0*/  IMAD R9, R9, R3, RZ ;  /* 0x0000000309097224 */ /* 0x002fc800078e02ff */
[----:B------:R-:W-:-:S05]  /*11cb0*/  IMAD.IADD R4, R9, 0x1, R4 ;  /* 0x0000000109047824 */ /* 0x000fca00078e0204 */
[----:B------:R-:W-:-:S13]  /*11cc0*/  ISETP.GT.AND P6, PT, R4, R0, PT ;  /* 0x000000000400720c */ /* 0x000fda0003fc4270 */
[----:B------:R-:W-:Y:S05]  /*11cd0*/  @!P6 BRA `(.L_x_1216) ;  /* 0xfffffffc0054e947 */ /* 0x000fea000383ffff */
.L_x_1213:
        /* <DEDUP_REMOVED lines=9> */
.L_x_1308:
[----:B------:R-:W-:-:S13]  /*11d70*/  ISETP.NE.AND P0, PT, R7, RZ, PT ;  /* 0x000000ff0700720c */ /* 0x000fda0003f05270 */
[----:B------:R-:W-:Y:S05]  /*11d80*/  @!P0 BRA `(.L_x_1218) ;  /* 0x0000000000148947 */ /* 0x000fea0003800000 */
[----:B------:R-:W-:Y:S01]  /*11d90*/  UMOV UR4, 0xffffffff ;  /* 0xffffffff00047882 */ /* 0x000fe20000000000 */
[----:B------:R-:W-:Y:S02]  /*11da0*/  VIADD R12, R4, 0xffffffff ;  /* 0xffffffff040c7836 */ /* 0x000fe40000000000 */
[----:B------:R-:W-:Y:S05]  /*11db0*/  BRA.DIV UR4, `(.L_x_1219) ;  /* 0x0000003204b87947 */ /* 0x000fea000b800000 */
[----:B0-----:R0:W4:Y:S02]  /*11dc0*/  SHFL.IDX PT, R2, R2, R12, 0x1f ;  /* 0x00001f0c02027589 */ /* 0x00112400000e0000 */
.L_x_1311:
[----:B----4-:R-:W-:-:S07]  /*11dd0*/  IMAD.MOV.U32 R8, RZ, RZ, R2 ;  /* 0x000000ffff087224 */ /* 0x010fce00078e0002 */
.L_x_1218:
[----:B------:R-:W4:Y:S01]  /*11de0*/  LDL.LU R10, [R1+0xc] ;  /* 0x00000c00010a7983 */ /* 0x000f220000300800 */
[----:B--2---:R-:W-:Y:S01]  /*11df0*/  IABS R7, R5 ;  /* 0x0000000500077213 */ /* 0x004fe20000000000 */
[----:B------:R-:W-:-:S03]  /*11e00*/  IMAD R9, R8, R3, R9 ;  /* 0x0000000308097224 */ /* 0x000fc600078e0209 */
[----:B0-----:R-:W0:Y:S01]  /*11e10*/  I2F.RP R2, R7 ;  /* 0x0000000700027306 */ /* 0x001e220000209400 */
        /* <DEDUP_REMOVED lines=59> */
.L_x_1214:
        /* <DEDUP_REMOVED lines=10> */
.L_x_1220:
[----:B-1----:R-:W2:Y:S04]  /*12270*/  LDL R2, [R1+0xc] ;  /* 0x00000c0001027983 */ /* 0x002ea80000100800 */
[----:B------:R-:W3:Y:S04]  /*12280*/  LDL R3, [R1+0x8] ;  /* 0x0000080001037983 */ /* 0x000ee80000100800 */
[----:B0-----:R-:W4:Y:S04]  /*12290*/  LDL R4, [R1] ;  /* 0x0000000001047983 */ /* 0x001f280000100800 */
[----:B------:R-:W4:Y:S01]  /*122a0*/  LDL R5, [R1+0x4] ;  /* 0x0000040001057983 */ /* 0x000f220000100800 */
[----:B------:R-:W0:Y:S01]  /*122b0*/  S2R R0, SR_TID.X ;  /* 0x0000000000007919 */ /* 0x000e220000002100 */
[----:B------:R-:W-:Y:S05]  /*122c0*/  WARPSYNC.ALL ;  /* 0x0000000000007948 */ /* 0x000fea0003800000 */
[----:B0-----:R-:W-:Y:S01]  /*122d0*/  LOP3.LUT R0, R0, 0x1f, RZ, 0xc0, !PT ;  /* 0x0000001f00007812 */ /* 0x001fe200078ec0ff */
[----:B------:R-:W-:Y:S03]  /*122e0*/  BAR.SYNC.DEFER_BLOCKING 0x4, 0x180 ;  /* 0x0106000000007b1d */ /* 0x000fe60000010000 */
[----:B------:R-:W-:-:S13]  /*122f0*/  ISETP.NE.AND P0, PT, R0, RZ, PT ;  /* 0x000000ff0000720c */ /* 0x000fda0003f05270 */
[----:B------:R-:W0:Y:S01]  /*12300*/  @!P0 S2R R0, SR_CgaCtaId ;  /* 0x0000000000008919 */ /* 0x000e220000008800 */
[----:B--2---:R-:W-:Y:S01]  /*12310*/  IMAD.MOV.U32 R7, RZ, RZ, R2 ;  /* 0x000000ffff077224 */ /* 0x004fe200078e0002 */
[----:B------:R-:W-:Y:S01]  /*12320*/  @!P0 MOV R2, 0x400 ;  /* 0x0000040000028802 */ /* 0x000fe20000000f00 */
[----:B---3--:R-:W-:-:S03]  /*12330*/  IMAD.MOV.U32 R6, RZ, RZ, R3 ;  /* 0x000000ffff067224 */ /* 0x008fc600078e0003 */
[----:B0-----:R-:W-:-:S05]  /*12340*/  @!P0 LEA R18, R0, R2, 0x18 ;  /* 0x0000000200128211 */ /* 0x001fca00078ec0ff */
[----:B----4-:R3:W-:Y:S01]  /*12350*/  @!P0 STS.128 [R18+0x324d0], R4 ;  /* 0x0324d00412008388 */ /* 0x0107e20000000c00 */
[----:B------:R-:W-:Y:S06]  /*12360*/  BAR.ARV 0x5, 0x180 ;  /* 0x0146000000007b1d */ /* 0x000fec0000002000 */
.L_x_1211:
[----:B------:R-:W4:Y:S01]  /*12370*/  LDL R0, [R1+0xc] ;  /* 0x00000c0001007983 */ /* 0x000f220000100800 */
[----:B------:R-:W-:Y:S02]  /*12380*/  ULDC UR4, c[0x0][0xd3c] ;  /* 0x00034f0000047ab9 */ /* 0x000fe40000000800 */
[----:B----4-:R-:W-:-:S13]  /*12390*/  ISETP.GE.AND P0, PT, R0, UR4, PT ;  /* 0x0000000400007c0c */ /* 0x010fda000bf06270 */
[----:B------:R-:W-:Y:S05]  /*123a0*/  @!P0 BRA `(.L_x_1221) ;  /* 0xffffff9c00ec8947 */ /* 0x000fea000383ffff */
[----:B------:R-:W-:Y:S05]  /*123b0*/  BSYNC B8 ;  /* 0x0000000000087941 */ /* 0x000fea0003800000 */
.L_x_1113:
        /* <DEDUP_REMOVED lines=12> */
.L_x_1312:
[----:B------:R-:W-:Y:S05]  /*12480*/  BSYNC B0 ;  /* 0x0000000000007941 */ /* 0x000fea0003800000 */
.L_x_1222:
[----:B------:R-:W-:-:S03]  /*12490*/  UMOV UR4, 0xffffffff ;  /* 0xffffffff00047882 */ /* 0x000fc60000000000 */
[----:B------:R-:W-:Y:S05]  /*124a0*/  BRA.DIV UR4, `(.L_x_1224) ;  /* 0x0000002e04387947 */ /* 0x000fea000b800000 */
[----:B------:R-:W1:Y:S02]  /*124b0*/  S2R R2, SR_TID.X ;  /* 0x0000000000027919 */ /* 0x000e640000002100 */
[----:B-1----:R-:W-:-:S04]  /*124c0*/  SHF.R.U32.HI R2, RZ, 0x5, R2 ;  /* 0x00000005ff027819 */ /* 0x002fc80000011602 */
[----:B------:R-:W-:-:S05]  /*124d0*/  LOP3.LUT R2, R2, 0x3, RZ, 0xc0, !PT ;  /* 0x0000000302027812 */ /* 0x000fca00078ec0ff */
[----:B------:R1:W2:Y:S02]  /*124e0*/  SHFL.IDX PT, R14, R2, RZ, 0x1f ;  /* 0x00001fff020e7589 */ /* 0x0002a400000e0000 */
.L_x_1315:
[----:B--2---:R-:W-:Y:S01]  /*124f0*/  ISETP.NE.AND P0, PT, R14, RZ, PT ;  /* 0x000000ff0e00720c */ /* 0x004fe20003f05270 */
[----:B------:R-:W-:-:S12]  /*12500*/  BSSY B0, `(.L_x_1225) ;  /* 0x0000025000007945 */ /* 0x000fd80003800000 */
[----:B------:R-:W-:Y:S05]  /*12510*/  @P0 BRA `(.L_x_1226) ;  /* 0x00000000008c0947 */ /* 0x000fea0003800000 */
[----:B------:R-:W-:-:S03]  /*12520*/  UMOV UR4, 0xffffffff ;  /* 0xffffffff00047882 */ /* 0x000fc60000000000 */
[----:B------:R-:W-:Y:S05]  /*12530*/  BRA.DIV UR4, `(.L_x_1227) ;  /* 0x0000002e04487947 */ /* 0x000fea000b800000 */
[----:B------:R-:W-:-:S13]  /*12540*/  ELECT P6, URZ, PT ;  /* 0x00000000003f782f */ /* 0x000fda00038c0000 */
.L_x_1318:
[----:B------:R-:W-:Y:S05]  /*12550*/  @!P6 BRA `(.L_x_1226) ;  /* 0x00000000007ce947 */ /* 0x000fea0003800000 */
[----:B-1----:R-:W2:Y:S02]  /*12560*/  LDL.LU R2, [R1+0x84] ;  /* 0x0000840001027983 */ /* 0x002ea40000300800 */
[----:B--2---:R-:W-:-:S04]  /*12570*/  LOP3.LUT R2, R2, 0x2, RZ, 0xfc, !PT ;  /* 0x0000000202027812 */ /* 0x004fc800078efcff */
[----:B------:R-:W-:-:S13]  /*12580*/  ISETP.NE.AND P2, PT, R2, 0x3, PT ;  /* 0x000000030200780c */ /* 0x000fda0003f45270 */
[----:B------:R-:W-:Y:S05]  /*12590*/  @!P2 BRA `(.L_x_1228) ;  /* 0x000000000004a947 */ /* 0x000fea0003800000 */
[----:B------:R-:W-:Y:S01]  /*125a0*/  BPT.TRAP 0x1 ;  /* 0x000000040000795c */ /* 0x000fe20000300000 */
.L_x_1228:
        /* <DEDUP_REMOVED lines=13> */
.L_x_1319:
[----:B------:R-:W1:Y:S02]  /*12680*/  SYNCS.PHASECHK.TRANS64.TRYWAIT P0, [R7+URZ], R2 ;  /* 0x00000002070075a7 */ /* 0x000e64000800017f */
[----:B-1----:R-:W-:Y:S05]  /*12690*/  @!P0 BRA `(.L_x_1230) ;  /* 0x0000002c00248947 */ /* 0x002fea0003800000 */
.L_x_1320:
[----:B------:R-:W-:Y:S05]  /*126a0*/  @!P2 BRA `(.L_x_1231) ;  /* 0x000000000004a947 */ /* 0x000fea0003800000 */
[----:B------:R-:W-:Y:S01]  /*126b0*/  BPT.TRAP 0x1 ;  /* 0x000000040000795c */ /* 0x000fe20000300000 */
.L_x_1231:
[----:B------:R-:W-:-:S04]  /*126c0*/  VIADD R0, R0, 0x32460 ;  /* 0x0003246000007836 */ /* 0x000fc80000000000 */
[----:B------:R-:W-:-:S04]  /*126d0*/  IMAD R4, R19, 0x8, R0 ;  /* 0x0000000813047824 */ /* 0x000fc800078e0200 */
[----:B------:R-:W2:Y:S02]  /*126e0*/  SYNCS.PHASECHK.TRANS64.TRYWAIT P0, [R4+URZ], R5 ;  /* 0x00000005040075a7 */ /* 0x000ea4000800017f */
[----:B--2---:R-:W-:Y:S05]  /*126f0*/  @!P0 BRA `(.L_x_1232) ;  /* 0x0000002c00208947 */ /* 0x004fea0003800000 */
.L_x_1321:
[----:B------:R-:W-:-:S07]  /*12700*/  IMAD R3, R3, 0x8, R0 ;  /* 0x0000000803037824 */ /* 0x000fce00078e0200 */
.L_x_1233:
[----:B---3--:R3:W4:Y:S02]  /*12710*/  SYNCS.PHASECHK.TRANS64.TRYWAIT P0, [R3+URZ], R2 ;  /* 0x00000002030075a7 */ /* 0x008724000800017f */
[----:B----4-:R-:W-:Y:S05]  /*12720*/  @!P0 NANOSLEEP.SYNCS 0x989680 ;  /* 0x009896800000895d */ /* 0x010fea0003900000 */
[----:B------:R-:W4:Y:S02]  /*12730*/  @!P0 SYNCS.PHASECHK.TRANS64 P0, [R3+URZ], R2 ;  /* 0x00000002030085a7 */ /* 0x000f24000800007f */
[----:B----4-:R-:W-:Y:S05]  /*12740*/  @!P0 BRA `(.L_x_1233) ;  /* 0xfffffffc00f08947 */ /* 0x010fea000383ffff */
.L_x_1226:
[----:B------:R-:W-:Y:S05]  /*12750*/  BSYNC B0 ;  /* 0x0000000000007941 */ /* 0x000fea0003800000 */
.L_x_1225:
[----:B------:R-:W-:Y:S05]  /*12760*/  EXIT ;  /* 0x000000000000794d */ /* 0x000fea0003800000 */
.L_x_1063:
[----:B-1----:R1:W2:Y:S02]  /*12770*/  SYNCS.PHASECHK.TRANS64.TRYWAIT P0, [R5+URZ+0x32400], R0 ;  /* 0x03240000050075a7 */ /* 0x0022a4000800017f */
[----:B--2---:R-:W-:Y:S05]  /*12780*/  @!P0 NANOSLEEP.SYNCS 0x989680 ;  /* 0x009896800000895d */ /* 0x004fea0003900000 */
[----:B------:R-:W2:Y:S02]  /*12790*/  @!P0 SYNCS.PHASECHK.TRANS64 P0, [R5+URZ+0x32400], R0 ;  /* 0x03240000050085a7 */ /* 0x000ea4000800007f */
[----:B--2---:R-:W-:Y:S05]  /*127a0*/  @!P0 BRA `(.L_x_1063) ;  /* 0xfffffffc00f08947 */ /* 0x004fea000383ffff */
[----:B------:R-:W-:Y:S05]  /*127b0*/  BRA `(.L_x_1234) ;  /* 0xfffffef400907947 */ /* 0x000fea000383ffff */
.L_x_1067:
[----:B----4-:R4:W0:Y:S02]  /*127c0*/  SYNCS.PHASECHK.TRANS64.TRYWAIT P1, [R21+URZ+0x32430], R4 ;  /* 0x03243004150075a7 */ /* 0x010824000802017f */
[----:B0-----:R-:W-:Y:S05]  /*127d0*/  @!P1 NANOSLEEP.SYNCS 0x989680 ;  /* 0x009896800000995d */ /* 0x001fea0003900000 */
[----:B------:R-:W0:Y:S02]  /*127e0*/  @!P1 SYNCS.PHASECHK.TRANS64 P1, [R21+URZ+0x32430], R4 ;  /* 0x03243004150095a7 */ /* 0x000e24000802007f */
[----:B0-----:R-:W-:Y:S05]  /*127f0*/  @!P1 BRA `(.L_x_1067) ;  /* 0xfffffffc00f09947 */ /* 0x001fea000383ffff */
[----:B------:R-:W-:Y:S05]  /*12800*/  BRA `(.L_x_1066) ;  /* 0xfffffef400b87947 */ /* 0x000fea000383ffff */
.L_x_1068:
[----:B------:R0:W0:Y:S02]  /*12810*/  SYNCS.PHASECHK.TRANS64.TRYWAIT P1, [R5+URZ+0x32410], R0 ;  /* 0x03241000050075a7 */ /* 0x000024000802017f */
[----:B0-----:R-:W-:Y:S05]  /*12820*/  @!P1 NANOSLEEP.SYNCS 0x989680 ;  /* 0x009896800000995d */ /* 0x001fea0003900000 */
[----:B------:R-:W0:Y:S02]  /*12830*/  @!P1 SYNCS.PHASECHK.TRANS64 P1, [R5+URZ+0x32410], R0 ;  /* 0x03241000050095a7 */ /* 0x000e24000802007f */
[----:B0-----:R-:W-:Y:S05]  /*12840*/  @!P1 BRA `(.L_x_1068) ;  /* 0xfffffffc00f09947 */ /* 0x001fea000383ffff */
[----:B------:R-:W-:Y:S05]  /*12850*/  BRA `(.L_x_1235) ;  /* 0xfffffef800707947 */ /* 0x000fea000383ffff */
.L_x_1072:
[----:B------:R0:W0:Y:S02]  /*12860*/  SYNCS.PHASECHK.TRANS64.TRYWAIT P1, [R21+URZ+0x32450], R4 ;  /* 0x03245004150075a7 */ /* 0x000024000802017f */
[----:B0-----:R-:W-:Y:S05]  /*12870*/  @!P1 NANOSLEEP.SYNCS 0x989680 ;  /* 0x009896800000995d */ /* 0x001fea0003900000 */
[----:B------:R-:W0:Y:S02]  /*12880*/  @!P1 SYNCS.PHASECHK.TRANS64 P1, [R21+URZ+0x32450], R4 ;  /* 0x03245004150095a7 */ /* 0x000e24000802007f */
[----:B0-----:R-:W-:Y:S05]  /*12890*/  @!P1 BRA `(.L_x_1072) ;  /* 0xfffffffc00f09947 */ /* 0x001fea000383ffff */
[----:B------:R-:W-:Y:S05]  /*128a0*/  BRA `(.L_x_1071) ;  /* 0xfffffef8007c7947 */ /* 0x000fea000383ffff */
.L_x_1077:
[----:B-1----:R-:W-:-:S04]  /*128b0*/  IMAD.U32 R153, RZ, RZ, UR4 ;  /* 0x00000004ff997e24 */ /* 0x002fc8000f8e00ff */
[----:B------:R1:W2:Y:S03]  /*128c0*/  SYNCS.PHASECHK.TRANS64.TRYWAIT P3, [R153+URZ+0x32430], R0 ;  /* 0x03243000990075a7 */ /* 0x0002a6000806017f */
[----:B--2---:R-:W-:Y:S05]  /*128d0*/  @!P3 NANOSLEEP.SYNCS 0x989680 ;  /* 0x009896800000b95d */ /* 0x004fea0003900000 */
[----:B------:R-:W2:Y:S02]  /*128e0*/  @!P3 SYNCS.PHASECHK.TRANS64 P3, [R153+URZ+0x32430], R0 ;  /* 0x032430009900b5a7 */ /* 0x000ea4000806007f */
[----:B--2---:R-:W-:Y:S05]  /*128f0*/  @!P3 BRA `(.L_x_1077) ;  /* 0xfffffffc00ecb947 */ /* 0x004fea000383ffff */
[----:B------:R-:W-:Y:S05]  /*12900*/  BRA `(.L_x_1076) ;  /* 0xffffff1800707947 */ /* 0x000fea000383ffff */
.L_x_1081:
[----:B--2---:R-:W-:-:S04]  /*12910*/  IMAD.U32 R20, RZ, RZ, UR4 ;  /* 0x00000004ff147e24 */ /* 0x004fc8000f8e00ff */
[----:B------:R2:W3:Y:S03]  /*12920*/  SYNCS.PHASECHK.TRANS64.TRYWAIT P3, [R20+URZ+0x32450], R0 ;  /* 0x03245000140075a7 */ /* 0x0004e6000806017f */
[----:B---3--:R-:W-:Y:S05]  /*12930*/  @!P3 NANOSLEEP.SYNCS 0x989680 ;  /* 0x009896800000b95d */ /* 0x008fea0003900000 */
[----:B------:R-:W3:Y:S02]  /*12940*/  @!P3 SYNCS.PHASECHK.TRANS64 P3, [R20+URZ+0x32450], R0 ;  /* 0x032450001400b5a7 */ /* 0x000ee4000806007f */
[----:B---3--:R-:W-:Y:S05]  /*12950*/  @!P3 BRA `(.L_x_1081) ;  /* 0xfffffffc00ecb947 */ /* 0x008fea000383ffff */
[----:B------:R-:W-:Y:S05]  /*12960*/  BRA `(.L_x_1080) ;  /* 0xffffff1800ec7947 */ /* 0x000fea000383ffff */
.L_x_1127:
        /* <DEDUP_REMOVED lines=11> */
.L_x_1237:
[----:B------:R-:W-:Y:S05]  /*12a20*/  BSYNC B0 ;  /* 0x0000000000007941 */ /* 0x000fea0003800000 */
.L_x_1236:
[----:B------:R-:W-:Y:S05]  /*12a30*/  BRA `(.L_x_1238) ;  /* 0xffffffa400e87947 */ /* 0x000fea000383ffff */
.L_x_1129:
[----:B------:R-:W-:Y:S01]  /*12a40*/  BSSY B0, `(.L_x_1239) ;  /* 0x0000006000007945 */ /* 0x000fe20003800000 */
[----:B------:R-:W-:-:S07]  /*12a50*/  IMAD.MOV.U32 R15, RZ, RZ, -0x1 ;  /* 0xffffffffff0f7424 */ /* 0x000fce00078e00ff */
[----:B01-3--:R-:W-:Y:S05]  /*12a60*/  WARPSYNC.COLLECTIVE R15, `(.L_x_1240) ;  /* 0x000000000f0c7348 */ /* 0x00bfea0003c00000 */
[----:B------:R-:W-:Y:S02]  /*12a70*/  ELECT P6, UR62, PT ;  /* 0x00000000003e782f */ /* 0x000fe400038c0000 */
[----:B------:R-:W-:Y:S01]  /*12a80*/  MOV R14, UR62 ;  /* 0x0000003e000e7c02 */ /* 0x000fe20008000f00 */
[----:B01-3--:R-:W-:Y:S10]  /*12a90*/  ENDCOLLECTIVE ;  /* 0x000000000000791b */ /* 0x00bff40003800000 */
.L_x_1240:
[----:B------:R-:W-:Y:S05]  /*12aa0*/  BSYNC B0 ;  /* 0x0000000000007941 */ /* 0x000fea0003800000 */
.L_x_1239:
[----:B------:R-:W-:Y:S05]  /*12ab0*/  BRA `(.L_x_1241) ;  /* 0xffffffa400f47947 */ /* 0x000fea000383ffff */
.L_x_1131:
[----:B--2---:R2:W3:Y:S02]  /*12ac0*/  SYNCS.PHASECHK.TRANS64.TRYWAIT P0, [R0+URZ+0x32440], R2 ;  /* 0x03244002000075a7 */ /* 0x0044e4000800017f */
[----:B---3--:R-:W-:Y:S05]  /*12ad0*/  @!P0 NANOSLEEP.SYNCS 0x989680 ;  /* 0x009896800000895d */ /* 0x008fea0003900000 */
[----:B------:R-:W3:Y:S02]  /*12ae0*/  @!P0 SYNCS.PHASECHK.TRANS64 P0, [R0+URZ+0x32440], R2 ;  /* 0x03244002000085a7 */ /* 0x000ee4000800007f */
[----:B---3--:R-:W-:Y:S05]  /*12af0*/  @!P0 BRA `(.L_x_1131) ;  /* 0xfffffffc00f08947 */ /* 0x008fea000383ffff */
[----:B------:R-:W-:Y:S05]  /*12b00*/  BRA `(.L_x_1242) ;  /* 0xffffffa800547947 */ /* 0x000fea000383ffff */
.L_x_1135:
[----:B------:R0:W5:Y:S01]  /*12b10*/  LDL R2, [R1+0x38] ;  /* 0x0000380001027983 */ /* 0x0001620000100800 */
[----:B------:R-:W-:Y:S02]  /*12b20*/  IMAD.MOV.U32 R13, RZ, RZ, R0 ;  /* 0x000000ffff0d7224 */ /* 0x000fe400078e0000 */
[----:B------:R-:W-:Y:S01]  /*12b30*/  IMAD.MOV.U32 R12, RZ, RZ, RZ ;  /* 0x000000ffff0c7224 */ /* 0x000fe200078e00ff */
[----:B------:R-:W1:Y:S01]  /*12b40*/  S2R R7, SR_TID.X ;  /* 0x0000000000077919 */ /* 0x000e620000002100 */
[----:B------:R-:W-:Y:S02]  /*12b50*/  IMAD.MOV.U32 R11, RZ, RZ, 0x181f ;  /* 0x0000181fff0b7424 */ /* 0x000fe400078e00ff */
[----:B------:R-:W-:-:S07]  /*12b60*/  IMAD.MOV.U32 R15, RZ, RZ, -0x1 ;  /* 0xffffffffff0f7424 */ /* 0x000fce00078e00ff */
[----:B01---5:R-:W-:Y:S05]  /*12b70*/  WARPSYNC.COLLECTIVE R15, `(.L_x_1243) ;  /* 0x000000000f087348 */ /* 0x023fea0003c00000 */
[----:B------:R2:W3:Y:S02]  /*12b80*/  SHFL.IDX P6, R14, R13, R12, R11 ;  /* 0x0000000c0d0e7389 */ /* 0x0004e400000c000b */
[----:B0123-5:R-:W-:Y:S01]  /*12b90*/  ENDCOLLECTIVE ;  /* 0x000000000000791b */ /* 0x02ffe20003800000 */
.L_x_1243:
[----:B------:R-:W-:Y:S02]  /*12ba0*/  IMAD.MOV.U32 R13, RZ, RZ, R3 ;  /* 0x000000ffff0d7224 */ /* 0x000fe400078e0003 */
[----:B------:R-:W-:Y:S01]  /*12bb0*/  IMAD.MOV.U32 R4, RZ, RZ, R14 ;  /* 0x000000ffff047224 */ /* 0x000fe200078e000e */
[----:B------:R-:W-:-:S07]  /*12bc0*/  LOP3.LUT R7, R7, 0x7f, RZ, 0xc0, !PT ;  /* 0x0000007f07077812 */ /* 0x000fce00078ec0ff */
[----:B------:R-:W-:Y:S05]  /*12bd0*/  WARPSYNC.COLLECTIVE R15, `(.L_x_1244) ;  /* 0x000000000f087348 */ /* 0x000fea0003c00000 */
[----:B------:R0:W1:Y:S02]  /*12be0*/  SHFL.IDX P6, R14, R13, R12, R11 ;  /* 0x0000000c0d0e7389 */ /* 0x00006400000c000b */
[----:B01----:R-:W-:Y:S01]  /*12bf0*/  ENDCOLLECTIVE ;  /* 0x000000000000791b */ /* 0x003fe20003800000 */
.L_x_1244:
[----:B------:R-:W-:Y:S01]  /*12c00*/  SHF.R.U32.HI R7, RZ, 0x3, R7 ;  /* 0x00000003ff077819 */ /* 0x000fe20000011607 */
[----:B------:R-:W-:Y:S02]  /*12c10*/  IMAD.MOV.U32 R13, RZ, RZ, R0 ;  /* 0x000000ffff0d7224 */ /* 0x000fe400078e0000 */
[----:B------:R-:W-:Y:S02]  /*12c20*/  IMAD.MOV.U32 R12, RZ, RZ, 0x1 ;  /* 0x00000001ff0c7424 */ /* 0x000fe400078e00ff */
[----:B------:R-:W-:-:S07]  /*12c30*/  IMAD.MOV.U32 R5, RZ, RZ, R14 ;  /* 0x000000ffff057224 */ /* 0x000fce00078e000e */
[----:B------:R-:W-:Y:S05]  /*12c40*/  WARPSYNC.COLLECTIVE R15, `(.L_x_1245) ;  /* 0x000000000f087348 */ /* 0x000fea0003c00000 */
[----:B------:R0:W1:Y:S02]  /*12c50*/  SHFL.IDX P6, R14, R13, R12, R11 ;  /* 0x0000000c0d0e7389 */ /* 0x00006400000c000b */
[----:B01----:R-:W-:Y:S01]  /*12c60*/  ENDCOLLECTIVE ;  /* 0x000000000000791b */ /* 0x003fe20003800000 */
.L_x_1245:
[----:B------:R-:W-:Y:S02]  /*12c70*/  IMAD.MOV.U32 R13, RZ, RZ, R3 ;  /* 0x000000ffff0d7224 */ /* 0x000fe400078e0003 */
[----:B------:R-:W-:Y:S02]  /*12c80*/  IMAD R2, R2, R8, RZ ;  /* 0x0000000802027224 */ /* 0x000fe400078e02ff */
[----:B------:R-:W-:Y:S02]  /*12c90*/  IMAD.IADD R8, R7, 0x1, R6 ;  /* 0x0000000107087824 */ /* 0x000fe400078e0206 */
[----:B------:R-:W-:-:S07]  /*12ca0*/  IMAD.MOV.U32 R7, RZ, RZ, R14 ;  /* 0x000000ffff077224 */ /* 0x000fce00078e000e */
[----:B------:R-:W-:Y:S05]  /*12cb0*/  WARPSYNC.COLLECTIVE R15, `(.L_x_1246) ;  /* 0x000000000f087348 */ /* 0x000fea0003c00000 */
[----:B------:R0:W1:Y:S02]  /*12cc0*/  SHFL.IDX P6, R14, R13, R12, R11 ;  /* 0x0000000c0d0e7389 */ /* 0x00006400000c000b */
[----:B01----:R-:W-:Y:S01]  /*12cd0*/  ENDCOLLECTIVE ;  /* 0x000000000000791b */ /* 0x003fe20003800000 */
.L_x_1246:
[----:B------:R-:W-:Y:S01]  /*12ce0*/  ISETP.GE.AND P1, PT, R8, R2, PT ;  /* 0x000000020800720c */ /* 0x000fe20003f26270 */
[----:B------:R0:W-:-:S12]  /*12cf0*/  STL [R1+0x4], R8 ;  /* 0x0000040801007387 */ /* 0x0001d80000100800 */
[----:B------:R-:W-:Y:S01]  /*12d00*/  @!P1 LEA R5, P3, R10, R5, 0x1 ;  /* 0x000000050a059211 */ /* 0x000fe200078608ff */
[----:B------:R-:W-:Y:S02]  /*12d10*/  IMAD.MOV.U32 R13, RZ, RZ, R0 ;  /* 0x000000ffff0d7224 */ /* 0x000fe400078e0000 */
[----:B------:R-:W-:Y:S02]  /*12d20*/  IMAD.MOV.U32 R12, RZ, RZ, 0x2 ;  /* 0x00000002ff0c7424 */ /* 0x000fe400078e00ff */
[----:B------:R-:W-:-:S05]  /*12d30*/  @!P1 IMAD.X R4, RZ, RZ, R4, P3 ;  /* 0x000000ffff049224 */ /* 0x000fca00018e0604 */
[----:B------:R-:W-:Y:S01]  /*12d40*/  @!P1 LOP3.LUT R5, R5, R4, RZ, 0x3c, !PT ;  /* 0x0000000405059212 */ /* 0x000fe200078e3cff */
[----:B0-----:R-:W-:-:S07]  /*12d50*/  IMAD.MOV.U32 R6, RZ, RZ, R14 ;  /* 0x000000ffff067224 */ /* 0x001fce00078e000e */
[----:B------:R-:W-:Y:S05]  /*12d60*/  WARPSYNC.COLLECTIVE R15, `(.L_x_1247) ;  /* 0x000000000f087348 */ /* 0x000fea0003c00000 */
[----:B------:R0:W1:Y:S02]  /*12d70*/  SHFL.IDX P6, R14, R13, R12, R11 ;  /* 0x0000000c0d0e7389 */ /* 0x00006400000c000b */
[----:B01----:R-:W-:Y:S01]  /*12d80*/  ENDCOLLECTIVE ;  /* 0x000000000000791b */ /* 0x003fe20003800000 */
.L_x_1247:
[----:B------:R-:W-:-:S04]  /*12d90*/  @!P1 LOP3.LUT R4, R5, R4, RZ, 0x3c, !PT ;  /* 0x0000000405049212 */ /* 0x000fc800078e3cff */
[----:B------:R-:W-:-:S05]  /*12da0*/  @!P1 LOP3.LUT R5, R5, R4, RZ, 0x3c, !PT ;  /* 0x0000000405059212 */ /* 0x000fca00078e3cff */
[----:B------:R-:W-:Y:S01]  /*12db0*/  @!PT LDS RZ, [RZ] ;  /* 0x00000000fffff984 */ /* 0x000fe20000000800 */
[----:B------:R-:W-:Y:S01]  /*12dc0*/  @!PT LDS RZ, [RZ] ;  /* 0x00000000fffff984 */ /* 0x000fe20000000800 */
[----:B------:R-:W-:Y:S01]  /*12dd0*/  @!PT LDS RZ, [RZ] ;  /* 0x00000000fffff984 */ /* 0x000fe20000000800 */
[----:B------:R0:W-:Y:S01]  /*12de0*/  @!P1 LDGSTS.E.BYPASS.LTC128B.128 [R9+0x18400], desc[UR38][R4.64], !P0 ;  /* 0x1840000004099fae */ /* 0x0001e2000c101d66 */
[----:B------:R-:W-:Y:S02]  /*12df0*/  IMAD.MOV.U32 R13, RZ, RZ, R3 ;  /* 0x000000ffff0d7224 */ /* 0x000fe400078e0003 */
[----:B0-----:R-:W-:-:S05]  /*12e00*/  VIADD R5, R8, 0x10 ;  /* 0x0000001008057836 */ /* 0x001fca0000000000 */
[----:B------:R-:W-:Y:S01]  /*12e10*/  ISETP.GE.AND P2, PT, R5, R2, PT ;  /* 0x000000020500720c */ /* 0x000fe20003f46270 */
[----:B------:R0:W-:-:S12]  /*12e20*/  STL [R1+0x44], R5 ;  /* 0x0000440501007387 */ /* 0x0001d80000100800 */
[----:B0-----:R-:W-:Y:S01]  /*12e30*/  @!P2 LEA R5, P1, R10, R6, 0x1 ;  /* 0x000000060a05a211 */ /* 0x001fe200078208ff */
[----:B------:R-:W-:-:S12]  /*12e40*/  IMAD.MOV.U32 R6, RZ, RZ, R14 ;  /* 0x000000ffff067224 */ /* 0x000fd800078e000e */
[----:B------:R-:W-:Y:S05]  /*12e50*/  WARPSYNC.COLLECTIVE R15, `(.L_x_1248) ;  /* 0x000000000f087348 */ /* 0x000fea0003c00000 */
[----:B------:R0:W1:Y:S02]  /*12e60*/  SHFL.IDX P6, R14, R13, R12, R11 ;  /* 0x0000000c0d0e7389 */ /* 0x00006400000c000b */
[----:B01----:R-:W-:Y:S01]  /*12e70*/  ENDCOLLECTIVE ;  /* 0x000000000000791b */ /* 0x003fe20003800000 */
.L_x_1248:
[----:B------:R-:W-:Y:S02]  /*12e80*/  @!P2 IMAD.X R4, RZ, RZ, R7, P1 ;  /* 0x000000ffff04a224 */ /* 0x000fe400008e0607 */
[----:B------:R-:W-:-:S03]  /*12e90*/  VIADD R7, R8, 0x20 ;  /* 0x0000002008077836 */ /* 0x000fc60000000000 */
[----:B------:R-:W-:Y:S02]  /*12ea0*/  @!P2 LOP3.LUT R5, R5, R4, RZ, 0x3c, !PT ;  /* 0x000000040505a212 */ /* 0x000fe400078e3cff */
[----:B------:R-:W-:Y:S01]  /*12eb0*/  ISETP.GE.AND P1, PT, R7, R2, PT ;  /* 0x000000020700720c */ /* 0x000fe20003f26270 */
[----:B------:R0:W-:Y:S01]  /*12ec0*/  STL [R1+0x50], R7 ;  /* 0x0000500701007387 */ /* 0x0001e20000100800 */
[----:B------:R-:W-:Y:S01]  /*12ed0*/  @!P2 LOP3.LUT R4, R5, R4, RZ, 0x3c, !PT ;  /* 0x000000040504a212 */ /* 0x000fe200078e3cff */
[----:B------:R-:W-:-:S03]  /*12ee0*/  IMAD.MOV.U32 R13, RZ, RZ, R0 ;  /* 0x000000ffff0d7224 */ /* 0x000fc600078e0000 */
[----:B------:R-:W-:Y:S01]  /*12ef0*/  @!P2 LOP3.LUT R5, R5, R4, RZ, 0x3c, !PT ;  /* 0x000000040505a212 */ /* 0x000fe200078e3cff */
[----:B------:R-:W-:-:S04]  /*12f00*/  IMAD.MOV.U32 R12, RZ, RZ, 0x3 ;  /* 0x00000003ff0c7424 */ /* 0x000fc800078e00ff */
[----:B------:R-:W-:Y:S01]  /*12f10*/  @!PT LDS RZ, [RZ] ;  /* 0x00000000fffff984 */ /* 0x000fe20000000800 */
[----:B------:R-:W-:Y:S01]  /*12f20*/  @!PT LDS RZ, [RZ] ;  /* 0x00000000fffff984 */ /* 0x000fe20000000800 */
[----:B------:R-:W-:Y:S01]  /*12f30*/  @!PT LDS RZ, [RZ] ;  /* 0x00000000fffff984 */ /* 0x000fe20000000800 */
[----:B------:R1:W-:Y:S01]  /*12f40*/  @!P2 LDGSTS.E.BYPASS.LTC128B.128 [R9+0x18c00], desc[UR38][R4.64], !P0 ;  /* 0x18c000000409afae */ /* 0x0003e2000c101d66 */
[----:B0-----:R-:W-:-:S05]  /*12f50*/  VIADD R7, R8, 0x30 ;  /* 0x0000003008077836 */ /* 0x001fca0000000000 */
[----:B------:R0:W-:Y:S01]  /*12f60*/  STL [R1+0x54], R7 ;  /* 0x0000540701007387 */ /* 0x0001e20000100800 */
[----:B-1----:R-:W-:-:S07]  /*12f70*/  IMAD.MOV.U32 R4, RZ, RZ, R14 ;  /* 0x000000ffff047224 */ /* 0x002fce00078e000e */
[----:B0-----:R-:W-:Y:S05]  /*12f80*/  WARPSYNC.COLLECTIVE R15, `(.L_x_1249) ;  /* 0x000000000f087348 */ /* 0x001fea0003c00000 */
[----:B------:R1:W2:Y:S02]  /*12f90*/  SHFL.IDX P6, R14, R13, R12, R11 ;  /* 0x0000000c0d0e7389 */ /* 0x0002a400000c000b */
[----:B012---:R-:W-:Y:S01]  /*12fa0*/  ENDCOLLECTIVE ;  /* 0x000000000000791b */ /* 0x007fe20003800000 */
.L_x_1249:
[----:B------:R-:W-:-:S05]  /*12fb0*/  @!P1 LEA R5, P2, R10, R4, 0x1 ;  /* 0x000000040a059211 */ /* 0x000fca00078408ff */
[----:B------:R-:W-:-:S05]  /*12fc0*/  @!P1 IMAD.X R4, RZ, RZ, R6, P2 ;  /* 0x000000ffff049224 */ /* 0x000fca00010e0606 */
[----:B------:R-:W-:Y:S01]  /*12fd0*/  @!P1 LOP3.LUT R5, R5, R4, RZ, 0x3c, !PT ;  /* 0x0000000405059212 */ /* 0x000fe200078e3cff */
[----:B------:R-:W-:-:S03]  /*12fe0*/  IMAD.MOV.U32 R13, RZ, RZ, R3 ;  /* 0x000000ffff0d7224 */ /* 0x000fc600078e0003 */
[----:B------:R-:W-:-:S04]  /*12ff0*/  @!P1 LOP3.LUT R4, R5, R4, RZ, 0x3c, !PT ;  /* 0x0000000405049212 */ /* 0x000fc800078e3cff */
[----:B------:R-:W-:Y:S01]  /*13000*/  @!P1 LOP3.LUT R5, R5, R4, RZ, 0x3c, !PT ;  /* 0x0000000405059212 */ /* 0x000fe200078e3cff */
[----:B------:R-:W-:-:S07]  /*13010*/  IMAD.MOV.U32 R6, RZ, RZ, R14 ;  /* 0x000000ffff067224 */ /* 0x000fce00078e000e */
[----:B------:R-:W-:Y:S05]  /*13020*/  WARPSYNC.COLLECTIVE R15, `(.L_x_1250) ;  /* 0x000000000f087348 */ /* 0x000fea0003c00000 */
[----:B------:R0:W1:Y:S02]  /*13030*/  SHFL.IDX P6, R14, R13, R12, R11 ;  /* 0x0000000c0d0e7389 */ /* 0x00006400000c000b */
[----:B01----:R-:W-:Y:S01]  /*13040*/  ENDCOLLECTIVE ;  /* 0x000000000000791b */ /* 0x003fe20003800000 */
.L_x_1250:
[----:B------:R-:W-:Y:S01]  /*13050*/  @!PT LDS RZ, [RZ] ;  /* 0x00000000fffff984 */ /* 0x000fe20000000800 */
[----:B------:R-:W-:Y:S01]  /*13060*/  @!PT LDS RZ, [RZ] ;  /* 0x00000000fffff984 */ /* 0x000fe20000000800 */
[----:B------:R-:W-:Y:S01]  /*13070*/  @!PT LDS RZ, [RZ] ;  /* 0x00000000fffff984 */ /* 0x000fe20000000800 */
[----:B------:R0:W-:Y:S01]  /*13080*/  @!P1 LDGSTS.E.BYPASS.LTC128B.128 [R9+0x19400], desc[UR38][R4.64], !P0 ;  /* 0x1940000004099fae */ /* 0x0001e2000c101d66 */
[----:B------:R-:W-:Y:S01]  /*13090*/  ISETP.GE.AND P1, PT, R7, R2, PT ;  /* 0x000000020700720c */ /* 0x000fe20003f26270 */
[----:B------:R-:W-:-:S05]  /*130a0*/  VIADD R7, R8, 0x40 ;  /* 0x0000004008077836 */ /* 0x000fca0000000000 */
[----:B------:R1:W-:Y:S01]  /*130b0*/  STL [R1+0x60], R7 ;  /* 0x0000600701007387 */ /* 0x0003e20000100800 */
[----:B------:R-:W-:Y:S02]  /*130c0*/  IMAD.MOV.U32 R13, RZ, RZ, R0 ;  /* 0x000000ffff0d7224 */ /* 0x000fe400078e0000 */
[----:B------:R-:W-:Y:S02]  /*130d0*/  IMAD.MOV.U32 R12, RZ, RZ, 0x4 ;  /* 0x00000004ff0c7424 */ /* 0x000fe400078e00ff */
[----:B0-----:R-:W-:-:S07]  /*130e0*/  IMAD.MOV.U32 R4, RZ, RZ, R14 ;  /* 0x000000ffff047224 */ /* 0x001fce00078e000e */
[----:B-1----:R-:W-:Y:S05]  /*130f0*/  WARPSYNC.COLLECTIVE R15, `(.L_x_1251) ;  /* 0x000000000f087348 */ /* 0x002fea0003c00000 */
[----:B------:R0:W2:Y:S02]  /*13100*/  SHFL.IDX P6, R14, R13, R12, R11 ;  /* 0x0000000c0d0e7389 */ /* 0x0000a400000c000b */
[----:B012---:R-:W-:Y:S01]  /*13110*/  ENDCOLLECTIVE ;  /* 0x000000000000791b */ /* 0x007fe20003800000 */
.L_x_1251:
        /* <DEDUP_REMOVED lines=10> */
.L_x_1252:
        /* <DEDUP_REMOVED lines=13> */
.L_x_1253:
        /* <DEDUP_REMOVED lines=10> */
.L_x_1254:
        /* <DEDUP_REMOVED lines=13> */
.L_x_1255:
        /* <DEDUP_REMOVED lines=10> */
.L_x_1256:
[----:B------:R-:W-:Y:S01]  /*134a0*/  @!PT LDS RZ, [RZ] ;  /* 0x00000000fffff984 */ /* 0x000fe20000000800 */
[----:B------:R-:W-:Y:S01]  /*134b0*/  @!PT LDS RZ, [RZ] ;  /* 0x00000000fffff984 */ /* 0x000fe20000000800 */
[----:B------:R-:W-:Y:S01]  /*134c0*/  @!PT LDS RZ, [RZ] ;  /* 0x00000000fffff984 */ /* 0x000fe20000000800 */
[----:B------:R0:W-:Y:S01]  /*134d0*/  @!P1 LDGSTS.E.BYPASS.LTC128B.128 [R9+0x1ac00], desc[UR38][R4.64], !P0 ;  /* 0x1ac0000004099fae */ /* 0x0001e2000c101d66 */
[----:B------:R-:W-:Y:S01]  /*134e0*/  ISETP.GE.AND P1, PT, R7, R2, PT ;  /* 0x000000020700720c */ /* 0x000fe20003f26270 */
[----:B------:R-:W-:Y:S02]  /*134f0*/  IMAD.MOV.U32 R13, RZ, RZ, R0 ;  /* 0x000000ffff0d7224 */ /* 0x000fe400078e0000 */
[----:B------:R-:W-:Y:S02]  /*13500*/  IMAD.MOV.U32 R12, RZ, RZ, 0x7 ;  /* 0x00000007ff0c7424 */ /* 0x000fe400078e00ff */
[----:B0-----:R-:W-:-:S08]  /*13510*/  IMAD.MOV.U32 R4, RZ, RZ, R14 ;  /* 0x000000ffff047224 */ /* 0x001fd000078e000e */
[----:B------:R-:W-:Y:S05]  /*13520*/  WARPSYNC.COLLECTIVE R15, `(.L_x_1257) ;  /* 0x000000000f087348 */ /* 0x000fea0003c00000 */
[----:B------:R0:W1:Y:S02]  /*13530*/  SHFL.IDX P6, R14, R13, R12, R11 ;  /* 0x0000000c0d0e7389 */ /* 0x00006400000c000b */
[----:B01----:R-:W-:Y:S01]  /*13540*/  ENDCOLLECTIVE ;  /* 0x000000000000791b */ /* 0x003fe20003800000 */
.L_x_1257:
        /* <DEDUP_REMOVED lines=10> */
.L_x_1258:
[----:B------:R-:W-:Y:S01]  /*135f0*/  @!PT LDS RZ, [RZ] ;  /* 0x00000000fffff984 */ /* 0x000fe20000000800 */
[----:B------:R-:W-:Y:S01]  /*13600*/  @!PT LDS RZ, [RZ] ;  /* 0x00000000fffff984 */ /* 0x000fe20000000800 */
[----:B------:R-:W-:Y:S01]  /*13610*/  @!PT LDS RZ, [RZ] ;  /* 0x00000000fffff984 */ /* 0x000fe20000000800 */
[----:B------:R1:W-:Y:S01]  /*13620*/  @!P1 LDGSTS.E.BYPASS.LTC128B.128 [R9+0x1b400], desc[UR38][R4.64], !P0 ;  /* 0x1b40000004099fae */ /* 0x0003e2000c101d66 */
[----:B------:R-:W-:Y:S01]  /*13630*/  IMAD.MOV.U32 R3, RZ, RZ, R14 ;  /* 0x000000ffff037224 */ /* 0x000fe200078e000e */
[----:B------:R-:W-:Y:S06]  /*13640*/  BRA `(.L_x_1259) ;  /* 0xffffffa800d87947 */ /* 0x000fec000383ffff */
.L_x_1139:
[----:B------:R-:W2:Y:S04]  /*13650*/  LDL.LU R3, [R1+0x38] ;  /* 0x0000380001037983 */ /* 0x000ea80000300800 */
[----:B------:R-:W3:Y:S04]  /*13660*/  LDL.LU R15, [R1+0x4] ;  /* 0x00000400010f7983 */ /* 0x000ee80000300800 */
[----:B------:R-:W4:Y:S04]  /*13670*/  LDL.LU R14, [R1+0x44] ;  /* 0x00004400010e7983 */ /* 0x000f280000300800 */
[----:B------:R-:W5:Y:S04]  /*13680*/  LDL.LU R13, [R1+0x50] ;  /* 0x00005000010d7983 */ /* 0x000f680000300800 */
[----:B------:R-:W5:Y:S04]  /*13690*/  LDL.LU R12, [R1+0x54] ;  /* 0x00005400010c7983 */ /* 0x000f680000300800 */
[----:B------:R-:W5:Y:S04]  /*136a0*/  LDL.LU R11, [R1+0x60] ;  /* 0x00006000010b7983 */ /* 0x000f680000300800 */
[----:B------:R-:W5:Y:S04]  /*136b0*/  LDL.LU R10, [R1+0x64] ;  /* 0x00006400010a7983 */ /* 0x000f680000300800 */
[----:B------:R-:W5:Y:S04]  /*136c0*/  LDL.LU R6, [R1+0x68] ;  /* 0x0000680001067983 */ /* 0x000f680000300800 */
[----:B------:R-:W5:Y:S01]  /*136d0*/  LDL.LU R9, [R1+0x14] ;  /* 0x0000140001097983 */ /* 0x000f620000300800 */
[----:B------:R-:W-:Y:S01]  /*136e0*/  BSSY B0, `(.L_x_1260) ;  /* 0x000001b000007945 */ /* 0x000fe20003800000 */
[----:B--2---:R-:W-:-:S05]  /*136f0*/  IMAD R3, R3, R7, RZ ;  /* 0x0000000703037224 */ /* 0x004fca00078e02ff */
[-C--:B---3--:R-:W-:Y:S01]  /*13700*/  ISETP.GE.AND P4, PT, R15, R3.reuse, PT ;  /* 0x000000030f00720c */ /* 0x088fe20003f86270 */
[----:B------:R-:W-:Y:S01]  /*13710*/  IMAD.MOV.U32 R15, RZ, RZ, -0x1 ;  /* 0xffffffffff0f7424 */ /* 0x000fe200078e00ff */
[-C--:B----4-:R-:W-:Y:S02]  /*13720*/  ISETP.GE.AND P5, PT, R14, R3.reuse, PT ;  /* 0x000000030e00720c */ /* 0x090fe40003fa6270 */
[----:B-----5:R-:W-:Y:S01]  /*13730*/  ISETP.GE.AND P6, PT, R13, R3, PT ;  /* 0x000000030d00720c */ /* 0x020fe20003fc6270 */
[----:B------:R-:W-:Y:S01]  /*13740*/  IMAD.MOV.U32 R13, RZ, RZ, R0 ;  /* 0x000000ffff0d7224 */ /* 0x000fe200078e0000 */
[----:B------:R-:W-:-:S07]  /*13750*/  LOP3.LUT R9, R9, 0xffffffef, RZ, 0xc0, !PT ;  /* 0xffffffef09097812 */ /* 0x000fce00078ec0ff */
[----:B------:R-:W-:Y:S02]  /*13760*/  @P4 LOP3.LUT R9, R9, 0x10, RZ, 0xfc, !PT ;  /* 0x0000001009094812 */ /* 0x000fe400078efcff */
[----:B------:R-:W-:Y:S01]  /*13770*/  ISETP.GE.AND P4, PT, R12, R3, PT ;  /* 0x000000030c00720c */ /* 0x000fe20003f86270 */
[----:B------:R-:W-:Y:S01]  /*13780*/  IMAD.MOV.U32 R12, RZ, RZ, RZ ;  /* 0x000000ffff0c7224 */ /* 0x000fe200078e00ff */
[----:B------:R-:W-:-:S04]  /*13790*/  LOP3.LUT R9, R9, 0xfffffff7, RZ, 0xc0, !PT ;  /* 0xfffffff709097812 */ /* 0x000fc800078ec0ff */
[----:B------:R-:W-:Y:S02]  /*137a0*/  @P5 LOP3.LUT R9, R9, 0x8, RZ, 0xfc, !PT ;  /* 0x0000000809095812 */ /* 0x000fe400078efcff */
[----:B------:R-:W-:Y:S01]  /*137b0*/  ISETP.GE.AND P5, PT, R11, R3, PT ;  /* 0x000000030b00720c */ /* 0x000fe20003fa6270 */
[----:B------:R-:W-:Y:S01]  /*137c0*/  IMAD.MOV.U32 R11, RZ, RZ, 0x181f ;  /* 0x0000181fff0b7424 */ /* 0x000fe200078e00ff */
[----:B------:R-:W-:-:S04]  /*137d0*/  LOP3.LUT R9, R9, 0xfffffffb, RZ, 0xc0, !PT ;  /* 0xfffffffb09097812 */ /* 0x000fc800078ec0ff */
[----:B------:R-:W-:Y:S02]  /*137e0*/  @P6 LOP3.LUT R9, R9, 0x4, RZ, 0xfc, !PT ;  /* 0x0000000409096812 */ /* 0x000fe400078efcff */
[----:B------:R-:W-:Y:S02]  /*137f0*/  ISETP.GE.AND P6, PT, R10, R3, PT ;  /* 0x000000030a00720c */ /* 0x000fe40003fc6270 */
[----:B------:R-:W-:-:S04]  /*13800*/  LOP3.LUT R9, R9, 0xfffffffd, RZ, 0xc0, !PT ;  /* 0xfffffffd09097812 */ /* 0x000fc800078ec0ff */
[----:B------:R-:W-:Y:S02]  /*13810*/  @P4 LOP3.LUT R9, R9, 0x2, RZ, 0xfc, !PT ;  /* 0x0000000209094812 */ /* 0x000fe400078efcff */
[----:B------:R-:W-:Y:S02]  /*13820*/  ISETP.GE.AND P4, PT, R6, R3, PT ;  /* 0x000000030600720c */ /* 0x000fe40003f86270 */
[----:B------:R-:W-:-:S04]  /*13830*/  LOP3.LUT R9, R9, 0xffffffdf, RZ, 0xc0, !PT ;  /* 0xffffffdf09097812 */ /* 0x000fc800078ec0ff */
[----:B------:R-:W-:-:S05]  /*13840*/  @P6 LOP3.LUT R9, R9, 0x20, RZ, 0xfc, !PT ;  /* 0x0000002009096812 */ /* 0x000fca00078efcff */
[----:B------:R0:W-:Y:S02]  /*13850*/  STL [R1+0x14], R9 ;  /* 0x0000140901007387 */ /* 0x0001e40000100800 */
[----:B0-----:R-:W-:Y:S05]  /*13860*/  WARPSYNC.COLLECTIVE R15, `(.L_x_1261) ;  /* 0x000000000f087348 */ /* 0x001fea0003c00000 */
[----:B------:R1:W2:Y:S02]  /*13870*/  SHFL.IDX P6, R14, R13, R12, R11 ;  /* 0x0000000c0d0e7389 */ /* 0x0002a400000c000b */
[----:B012---:R-:W-:Y:S01]  /*13880*/  ENDCOLLECTIVE ;  /* 0x000000000000791b */ /* 0x007fe20003800000 */
.L_x_1261:
[----:B------:R-:W-:Y:S05]  /*13890*/  BSYNC B0 ;  /* 0x0000000000007941 */ /* 0x000fea0003800000 */
.L_x_1260:
[----:B------:R0:W5:Y:S04]  /*138a0*/  LDL.LU R9, [R1+0x14] ;  /* 0x0000140001097983 */ /* 0x0001680000300800 */
[----:B------:R0:W5:Y:S01]  /*138b0*/  LDL R7, [R1+0x10] ;  /* 0x0000100001077983 */ /* 0x0001620000100800 */
[----:B------:R-:W-:Y:S02]  /*138c0*/  IMAD.MOV.U32 R13, RZ, RZ, R2 ;  /* 0x000000ffff0d7224 */ /* 0x000fe400078e0002 */
[----:B------:R-:W-:Y:S02]  /*138d0*/  IMAD.MOV.U32 R12, RZ, RZ, RZ ;  /* 0x000000ffff0c7224 */ /* 0x000fe400078e00ff */
[----:B------:R-:W-:Y:S02]  /*138e0*/  IMAD.MOV.U32 R11, RZ, RZ, 0x181f ;  /* 0x0000181fff0b7424 */ /* 0x000fe400078e00ff */
[----:B------:R-:W-:-:S02]  /*138f0*/  IMAD.MOV.U32 R15, RZ, RZ, -0x1 ;  /* 0xffffffffff0f7424 */ /* 0x000fc400078e00ff */
[----:B0-----:R-:W-:-:S07]  /*13900*/  IMAD.MOV.U32 R4, RZ, RZ, R14 ;  /* 0x000000ffff047224 */ /* 0x001fce00078e000e */
[----:B-----5:R-:W-:Y:S05]  /*13910*/  WARPSYNC.COLLECTIVE R15, `(.L_x_1262) ;  /* 0x000000000f087348 */ /* 0x020fea0003c00000 */
[----:B------:R0:W1:Y:S02]  /*13920*/  SHFL.IDX P6, R14, R13, R12, R11 ;  /* 0x0000000c0d0e7389 */ /* 0x00006400000c000b */
[----:B01---5:R-:W-:Y:S01]  /*13930*/  ENDCOLLECTIVE ;  /* 0x000000000000791b */ /* 0x023fe20003800000 */
.L_x_1262:
[----:B------:R-:W-:Y:S02]  /*13940*/  IMAD.MOV.U32 R13, RZ, RZ, R0 ;  /* 0x000000ffff0d7224 */ /* 0x000fe400078e0000 */
[----:B------:R-:W-:Y:S02]  /*13950*/  IMAD.MOV.U32 R12, RZ, RZ, 0x1 ;  /* 0x00000001ff0c7424 */ /* 0x000fe400078e00ff */
[----:B------:R-:W-:Y:S01]  /*13960*/  IMAD.MOV.U32 R5, RZ, RZ, R14 ;  /* 0x000000ffff057224 */ /* 0x000fe200078e000e */
[----:B------:R-:W-:-:S04]  /*13970*/  LOP3.LUT R9, R9, 0xfffffeff, RZ, 0xc0, !PT ;  /* 0xfffffeff09097812 */ /* 0x000fc800078ec0ff */
[----:B------:R-:W-:-:S04]  /*13980*/  @P5 LOP3.LUT R9, R9, 0x100, RZ, 0xfc, !PT ;  /* 0x0000010009095812 */ /* 0x000fc800078efcff */
[C---:B------:R-:W-:Y:S02]  /*13990*/  LOP3.LUT P5, RZ, R9.reuse, 0x10, RZ, 0xc0, !PT ;  /* 0x0000001009ff7812 */ /* 0x040fe400078ac0ff */
[----:B------:R-:W-:-:S04]  /*139a0*/  LOP3.LUT R9, R9, 0xffffff7f, RZ, 0xc0, !PT ;  /* 0xffffff7f09097812 */ /* 0x000fc800078ec0ff */
[----:B------:R-:W-:-:S04]  /*139b0*/  @P4 LOP3.LUT R9, R9, 0x80, RZ, 0xfc, !PT ;  /* 0x0000008009094812 */ /* 0x000fc800078efcff */
[----:B------:R-:W-:Y:S01]  /*139c0*/  LOP3.LUT P4, RZ, R9, 0x8, RZ, 0xc0, !PT ;  /* 0x0000000809ff7812 */ /* 0x000fe2000788c0ff */
[----:B------:R0:W-:Y:S02]  /*139d0*/  STL [R1+0x14], R9 ;  /* 0x0000140901007387 */ /* 0x0001e40000100800 */
[----:B------:R-:W-:-:S05]  /*139e0*/  @!P5 LEA R5, P6, R8, R5, 0x1 ;  /* 0x000000050805d211 */ /* 0x000fca00078c08ff */
[----:B------:R-:W-:-:S05]  /*139f0*/  @!P5 IMAD.X R4, RZ, RZ, R4, P6 ;  /* 0x000000ffff04d224 */ /* 0x000fca00030e0604 */
[----:B0-----:R-:W-:-:S07]  /*13a00*/  @!P5 LOP3.LUT R5, R5, R4, RZ, 0x3c, !PT ;  /* 0x000000040505d212 */ /* 0x001fce00078e3cff */
[----:B------:R-:W-:Y:S05]  /*13a10*/  WARPSYNC.COLLECTIVE R15, `(.L_x_1263) ;  /* 0x000000000f087348 */ /* 0x000fea0003c00000 */
[----:B------:R0:W1:Y:S02]  /*13a20*/  SHFL.IDX P6, R14, R13, R12, R11 ;  /* 0x0000000c0d0e7389 */ /* 0x00006400000c000b */
[----:B01----:R-:W-:Y:S01]  /*13a30*/  ENDCOLLECTIVE ;  /* 0x000000000000791b */ /* 0x003fe20003800000 */
.L_x_1263:
[----:B------:R-:W-:-:S04]  /*13a40*/  @!P5 LOP3.LUT R4, R5, R4, RZ, 0x3c, !PT ;  /* 0x000000040504d212 */ /* 0x000fc800078e3cff */
[----:B------:R-:W-:-:S05]  /*13a50*/  @!P5 LOP3.LUT R5, R5, R4, RZ, 0x3c, !PT ;  /* 0x000000040505d212 */ /* 0x000fca00078e3cff */
[----:B------:R-:W-:Y:S01]  /*13a60*/  @!PT LDS RZ, [RZ] ;  /* 0x00000000fffff984 */ /* 0x000fe20000000800 */
[----:B------:R-:W-:Y:S01]  /*13a70*/  @!PT LDS RZ, [RZ] ;  /* 0x00000000fffff984 */ /* 0x000fe20000000800 */
[----:B------:R-:W-:Y:S01]  /*13a80*/  @!PT LDS RZ, [RZ] ;  /* 0x00000000fffff984 */ /* 0x000fe20000000800 */
[----:B------:R0:W-:Y:S01]  /*13a90*/  @!P5 LDGSTS.E.BYPASS.LTC128B.128 [R7+0x22400], desc[UR38][R4.64], !P3 ;  /* 0x224000000407dfae */ /* 0x0001e2000d901d66 */
[----:B------:R-:W-:-:S03]  /*13aa0*/  IMAD.MOV.U32 R13, RZ, RZ, R2 ;  /* 0x000000ffff0d7224 */ /* 0x000fc600078e0002 */
[----:B------:R0:W-:Y:S04]  /*13ab0*/  @!P5 LDGSTS.E.BYPASS.LTC128B.128 [R7+0x26400], desc[UR38][R4.64+0x80], !P2 ;  /* 0x264000800407dfae */ /* 0x0001e8000d101d66 */
[----:B------:R0:W-:Y:S04]  /*13ac0*/  @!P5 LDGSTS.E.BYPASS.LTC128B.128 [R7+0x2a400], desc[UR38][R4.64+0x100], !P1 ;  /* 0x2a4001000407dfae */ /* 0x0001e8000c901d66 */
[----:B------:R0:W-:Y:S01]  /*13ad0*/  @!P5 LDGSTS.E.BYPASS.LTC128B.128 [R7+0x2e400], desc[UR38][R4.64+0x180], !P0 ;  /* 0x2e4001800407dfae */ /* 0x0001e2000c101d66 */
[----:B------:R-:W-:Y:S01]  /*13ae0*/  IMAD.MOV.U32 R6, RZ, RZ, R14 ;  /* 0x000000ffff067224 */ /* 0x000fe200078e000e */
[----:B------:R-:W-:-:S13]  /*13af0*/  LOP3.LUT P5, RZ, R9, 0x4, RZ, 0xc0, !PT ;  /* 0x0000000409ff7812 */ /* 0x000fda00078ac0ff */
[----:B0-----:R-:W-:Y:S05]  /*13b00*/  WARPSYNC.COLLECTIVE R15, `(.L_x_1264) ;  /* 0x000000000f087348 */ /* 0x001fea0003c00000 */
[----:B------:R1:W2:Y:S02]  /*13b10*/  SHFL.IDX P6, R14, R13, R12, R11 ;  /* 0x0000000c0d0e7389 */ /* 0x0002a400000c000b */
[----:B012---:R-:W-:Y:S01]  /*13b20*/  ENDCOLLECTIVE ;  /* 0x000000000000791b */ /* 0x007fe20003800000 */
.L_x_1264:
        /* <DEDUP_REMOVED lines=8> */
[----:B------:R0:W-:Y:S03]  /*13bb0*/  @!P4 LDGSTS.E.BYPASS.LTC128B.128 [R7+0x22c00], desc[UR38][R4.64], !P3 ;  /* 0x22c000000407cfae */ /* 0x0001e6000d901d66 */
[----:B0-----:R-:W-:Y:S05]  /*13bc0*/  WARPSYNC.COLLECTIVE R15, `(.L_x_1265) ;  /* 0x000000000f087348 */ /* 0x001fea0003c00000 */
[----:B------:R1:W2:Y:S02]  /*13bd0*/  SHFL.IDX P6, R14, R13, R12, R11 ;  /* 0x0000000c0d0e7389 */ /* 0x0002a400000c000b */
[----:B012---:R-:W-:Y:S01]  /*13be0*/  ENDCOLLECTIVE ;  /* 0x000000000000791b */ /* 0x007fe20003800000 */
.L_x_1265:
[----:B------:R-:W-:Y:S01]  /*13bf0*/  @!PT LDS RZ, [RZ] ;  /* 0x00000000fffff984 */ /* 0x000fe20000000800 */
[----:B------:R-:W-:Y:S01]  /*13c00*/  @!PT LDS RZ, [RZ] ;  /* 0x00000000fffff984 */ /* 0x000fe20000000800 */
[----:B------:R-:W-:Y:S01]  /*13c10*/  @!PT LDS RZ, [RZ] ;  /* 0x00000000fffff984 */ /* 0x000fe20000000800 */
[----:B------:R0:W-:Y:S04]  /*13c20*/  @!P4 LDGSTS.E.BYPASS.LTC128B.128 [R7+0x26c00], desc[UR38][R4.64+0x80], !P2 ;  /* 0x26c000800407cfae */ /* 0x0001e8000d101d66 */
[----:B------:R0:W-:Y:S04]  /*13c30*/  @!P4 LDGSTS.E.BYPASS.LTC128B.128 [R7+0x2ac00], desc[UR38][R4.64+0x100], !P1 ;  /* 0x2ac001000407cfae */ /* 0x0001e8000c901d66 */
[----:B------:R0:W-:Y:S01]  /*13c40*/  @!P4 LDGSTS.E.BYPASS.LTC128B.128 [R7+0x2ec00], desc[UR38][R4.64+0x180], !P0 ;  /* 0x2ec001800407cfae */ /* 0x0001e2000c101d66 */
[----:B------:R-:W-:Y:S01]  /*13c50*/  LOP3.LUT P4, RZ, R9, 0x2, RZ, 0xc0, !PT ;  /* 0x0000000209ff7812 */ /* 0x000fe2000788c0ff */
[----:B------:R-:W-:-:S02]  /*13c60*/  IMAD.MOV.U32 R13, RZ, RZ, R2 ;  /* 0x000000ffff0d7224 */ /* 0x000fc400078e0002 */
[----:B------:R-:W-:-:S10]  /*13c70*/  IMAD.MOV.U32 R6, RZ, RZ, R14 ;  /* 0x000000ffff067224 */ /* 0x000fd400078e000e */
[----:B0-----:R-:W-:Y:S05]  /*13c80*/  WARPSYNC.COLLECTIVE R15, `(.L_x_1266) ;  /* 0x000000000f087348 */ /* 0x001fea0003c00000 */
[----:B------:R1:W2:Y:S02]  /*13c90*/  SHFL.IDX P6, R14, R13, R12, R11 ;  /* 0x0000000c0d0e7389 */ /* 0x0002a400000c000b */
[----:B012---:R-:W-:Y:S01]  /*13ca0*/  ENDCOLLECTIVE ;  /* 0x000000000000791b */ /* 0x007fe20003800000 */
.L_x_1266:
        /* <DEDUP_REMOVED lines=12> */
.L_x_1267:
        /* <DEDUP_REMOVED lines=12> */
.L_x_1268:
        /* <DEDUP_REMOVED lines=12> */
.L_x_1269:
        /* <DEDUP_REMOVED lines=12> */
.L_x_1270:
        /* <DEDUP_REMOVED lines=12> */
.L_x_1271:
[----:B------:R-:W-:Y:S01]  /*14070*/  @!PT LDS RZ, [RZ] ;  /* 0x00000000fffff984 */ /* 0x000fe20000000800 */
[----:B------:R-:W-:Y:S01]  /*14080*/  @!PT LDS RZ, [RZ] ;  /* 0x00000000fffff984 */ /* 0x000fe20000000800 */
[----:B------:R-:W-:Y:S01]  /*14090*/  @!PT LDS RZ, [RZ] ;  /* 0x00000000fffff984 */ /* 0x000fe20000000800 */
[----:B------:R0:W-:Y:S04]  /*140a0*/  @!P5 LDGSTS.E.BYPASS.LTC128B.128 [R7+0x28400], desc[UR38][R4.64+0x80], !P2 ;  /* 0x284000800407dfae */ /* 0x0001e8000d101d66 */
[----:B------:R0:W-:Y:S04]  /*140b0*/  @!P5 LDGSTS.E.BYPASS.LTC128B.128 [R7+0x2c400], desc[UR38][R4.64+0x100], !P1 ;  /* 0x2c4001000407dfae */ /* 0x0001e8000c901d66 */
[----:B------:R0:W-:Y:S01]  /*140c0*/  @!P5 LDGSTS.E.BYPASS.LTC128B.128 [R7+0x30400], desc[UR38][R4.64+0x180], !P0 ;  /* 0x304001800407dfae */ /* 0x0001e2000c101d66 */
[----:B------:R-:W-:Y:S02]  /*140d0*/  IMAD.MOV.U32 R13, RZ, RZ, R2 ;  /* 0x000000ffff0d7224 */ /* 0x000fe400078e0002 */
[----:B------:R-:W-:-:S07]  /*140e0*/  IMAD.MOV.U32 R6, RZ, RZ, R14 ;  /* 0x000000ffff067224 */ /* 0x000fce00078e000e */
[----:B0-----:R-:W-:Y:S05]  /*140f0*/  WARPSYNC.COLLECTIVE R15, `(.L_x_1272) ;  /* 0x000000000f087348 */ /* 0x001fea0003c00000 */
[----:B------:R1:W2:Y:S02]  /*14100*/  SHFL.IDX P6, R14, R13, R12, R11 ;  /* 0x0000000c0d0e7389 */ /* 0x0002a400000c000b */
[----:B012---:R-:W-:Y:S01]  /*14110*/  ENDCOLLECTIVE ;  /* 0x000000000000791b */ /* 0x007fe20003800000 */
.L_x_1272:
[----:B------:R-:W-:Y:S02]  /*14120*/  IMAD.MOV.U32 R13, RZ, RZ, R0 ;  /* 0x000000ffff0d7224 */ /* 0x000fe400078e0000 */
[----:B------:R-:W-:Y:S01]  /*14130*/  IMAD.MOV.U32 R12, RZ, RZ, 0x6 ;  /* 0x00000006ff0c7424 */ /* 0x000fe200078e00ff */
[----:B------:R-:W-:Y:S01]  /*14140*/  LOP3.LUT P6, RZ, R9, 0x20, RZ, 0xc0, !PT ;  /* 0x0000002009ff7812 */ /* 0x000fe200078cc0ff */
[----:B------:R-:W-:-:S12]  /*14150*/  IMAD.MOV.U32 R4, RZ, RZ, R14 ;  /* 0x000000ffff047224 */ /* 0x000fd800078e000e */
        /* <DEDUP_REMOVED lines=12> */
.L_x_1273:
[----:B------:R-:W-:Y:S02]  /*14220*/  IMAD.MOV.U32 R13, RZ, RZ, R2 ;  /* 0x000000ffff0d7224 */ /* 0x000fe400078e0002 */
[----:B------:R-:W-:-:S07]  /*14230*/  IMAD.MOV.U32 R6, RZ, RZ, R14 ;  /* 0x000000ffff067224 */ /* 0x000fce00078e000e */
[----:B------:R-:W-:Y:S05]  /*14240*/  WARPSYNC.COLLECTIVE R15, `(.L_x_1274) ;  /* 0x000000000f087348 */ /* 0x000fea0003c00000 */
[----:B------:R0:W1:Y:S02]  /*14250*/  SHFL.IDX P6, R14, R13, R12, R11 ;  /* 0x0000000c0d0e7389 */ /* 0x00006400000c000b */
[----:B01----:R-:W-:Y:S01]  /*14260*/  ENDCOLLECTIVE ;  /* 0x000000000000791b */ /* 0x003fe20003800000 */
.L_x_1274:
[----:B------:R-:W-:Y:S02]  /*14270*/  IMAD.MOV.U32 R13, RZ, RZ, R0 ;  /* 0x000000ffff0d7224 */ /* 0x000fe400078e0000 */
[----:B------:R-:W-:Y:S02]  /*14280*/  IMAD.MOV.U32 R12, RZ, RZ, 0x7 ;  /* 0x00000007ff0c7424 */ /* 0x000fe400078e00ff */
[----:B------:R-:W-:-:S07]  /*14290*/  IMAD.MOV.U32 R4, RZ, RZ, R14 ;  /* 0x000000ffff047224 */ /* 0x000fce00078e000e */
[----:B------:R-:W-:Y:S05]  /*142a0*/  WARPSYNC.COLLECTIVE R15, `(.L_x_1275) ;  /* 0x000000000f087348 */ /* 0x000fea0003c00000 */
[----:B------:R0:W1:Y:S02]  /*142b0*/  SHFL.IDX P6, R14, R13, R12, R11 ;  /* 0x0000000c0d0e7389 */ /* 0x00006400000c000b */
[----:B01----:R-:W-:Y:S01]  /*142c0*/  ENDCOLLECTIVE ;  /* 0x000000000000791b */ /* 0x003fe20003800000 */
.L_x_1275:
[----:B------:R-:W-:-:S05]  /*142d0*/  @!P4 LEA R4, P5, R8, R4, 0x1 ;  /* 0x000000040804c211 */ /* 0x000fca00078a08ff */
[----:B------:R-:W-:-:S05]  /*142e0*/  @!P4 IMAD.X R5, RZ, RZ, R6, P5 ;  /* 0x000000ffff05c224 */ /* 0x000fca00028e0606 */
[----:B------:R-:W-:Y:S01]  /*142f0*/  @!PT LDS RZ, [RZ] ;  /* 0x00000000fffff984 */ /* 0x000fe20000000800 */
[----:B------:R-:W-:Y:S01]  /*14300*/  @!PT LDS RZ, [RZ] ;  /* 0x00000000fffff984 */ /* 0x000fe20000000800 */
[----:B------:R-:W-:Y:S01]  /*14310*/  @!PT LDS RZ, [RZ] ;  /* 0x00000000fffff984 */ /* 0x000fe20000000800 */
[----:B------:R0:W-:Y:S01]  /*14320*/  @!P4 LDGSTS.E.BYPASS.LTC128B.128 [R7+0x25400], desc[UR38][R4.64], !P3 ;  /* 0x254000000407cfae */ /* 0x0001e2000d901d66 */
[----:B------:R-:W-:-:S03]  /*14330*/  IMAD.MOV.U32 R13, RZ, RZ, R2 ;  /* 0x000000ffff0d7224 */ /* 0x000fc600078e0002 */
[----:B------:R0:W-:Y:S04]  /*14340*/  @!P4 LDGSTS.E.BYPASS.LTC128B.128 [R7+0x29400], desc[UR38][R4.64+0x80], !P2 ;  /* 0x294000800407cfae */ /* 0x0001e8000d101d66 */
[----:B------:R0:W-:Y:S01]  /*14350*/  @!P4 LDGSTS.E.BYPASS.LTC128B.128 [R7+0x2d400], desc[UR38][R4.64+0x100], !P1 ;  /* 0x2d4001000407cfae */ /* 0x0001e2000c901d66 */
[----:B------:R-:W-:-:S03]  /*14360*/  IMAD.MOV.U32 R6, RZ, RZ, R14 ;  /* 0x000000ffff067224 */ /* 0x000fc600078e000e */
[----:B------:R0:W-:Y:S04]  /*14370*/  @!P4 LDGSTS.E.BYPASS.LTC128B.128 [R7+0x31400], desc[UR38][R4.64+0x180], !P0 ;  /* 0x314001800407cfae */ /* 0x0001e8000c101d66 */
[----:B0-----:R-:W-:Y:S05]  /*14380*/  WARPSYNC.COLLECTIVE R15, `(.L_x_1276) ;  /* 0x000000000f087348 */ /* 0x001fea0003c00000 */
[----:B------:R1:W2:Y:S02]  /*14390*/  SHFL.IDX P6, R14, R13, R12, R11 ;  /* 0x0000000c0d0e7389 */ /* 0x0002a400000c000b */
[----:B012---:R-:W-:Y:S01]  /*143a0*/  ENDCOLLECTIVE ;  /* 0x000000000000791b */ /* 0x007fe20003800000 */
.L_x_1276:
[----:B------:R-:W-:Y:S01]  /*143b0*/  IMAD.MOV.U32 R2, RZ, RZ, R14 ;  /* 0x000000ffff027224 */ /* 0x000fe200078e000e */
[----:B------:R-:W-:Y:S06]  /*143c0*/  BRA `(.L_x_1277) ;  /* 0xffffffa8004c7947 */ /* 0x000fec000383ffff */
.L_x_1144:
[----:B0-----:R0:W1:Y:S02]  /*143d0*/  SYNCS.PHASECHK.TRANS64.TRYWAIT P0, [R18+URZ+0x32420], R0 ;  /* 0x03242000120075a7 */ /* 0x001064000800017f */
[----:B-1----:R-:W-:Y:S05]  /*143e0*/  @!P0 NANOSLEEP.SYNCS 0x989680 ;  /* 0x009896800000895d */ /* 0x002fea0003900000 */
[----:B------:R-:W1:Y:S02]  /*143f0*/  @!P0 SYNCS.PHASECHK.TRANS64 P0, [R18+URZ+0x32420], R0 ;  /* 0x03242000120085a7 */ /* 0x000e64000800007f */
[----:B-1----:R-:W-:Y:S05]  /*14400*/  @!P0 BRA `(.L_x_1144) ;  /* 0xfffffffc00f08947 */ /* 0x002fea000383ffff */
[----:B------:R-:W-:Y:S05]  /*14410*/  BRA `(.L_x_1278) ;  /* 0xffffffa800c47947 */ /* 0x000fea000383ffff */
.L_x_1148:
[----:B0-----:R0:W1:Y:S02]  /*14420*/  SYNCS.PHASECHK.TRANS64.TRYWAIT P0, [R2+URZ+0x32460], R0 ;  /* 0x03246000020075a7 */ /* 0x001064000800017f */
[----:B-1----:R-:W-:Y:S05]  /*14430*/  @!P0 NANOSLEEP.SYNCS 0x989680 ;  /* 0x009896800000895d */ /* 0x002fea0003900000 */
[----:B------:R-:W1:Y:S02]  /*14440*/  @!P0 SYNCS.PHASECHK.TRANS64 P0, [R2+URZ+0x32460], R0 ;  /* 0x03246000020085a7 */ /* 0x000e64000800007f */
[----:B-1----:R-:W-:Y:S05]  /*14450*/  @!P0 BRA `(.L_x_1148) ;  /* 0xfffffffc00f08947 */ /* 0x002fea000383ffff */
[----:B------:R-:W-:Y:S05]  /*14460*/  BRA `(.L_x_1279) ;  /* 0xffffffa800e87947 */ /* 0x000fea000383ffff */
.L_x_1163:
[----:B-1----:R1:W2:Y:S02]  /*14470*/  SYNCS.PHASECHK.TRANS64.TRYWAIT P0, [R2+URZ+0x32440], R6 ;  /* 0x03244006020075a7 */ /* 0x0022a4000800017f */
[----:B--2---:R-:W-:Y:S05]  /*14480*/  @!P0 NANOSLEEP.SYNCS 0x989680 ;  /* 0x009896800000895d */ /* 0x004fea0003900000 */
[----:B------:R-:W2:Y:S02]  /*14490*/  @!P0 SYNCS.PHASECHK.TRANS64 P0, [R2+URZ+0x32440], R6 ;  /* 0x03244006020085a7 */ /* 0x000ea4000800007f */
[----:B--2---:R-:W-:Y:S05]  /*144a0*/  @!P0 BRA `(.L_x_1163) ;  /* 0xfffffffc00f08947 */ /* 0x004fea000383ffff */
[----:B------:R-:W-:Y:S05]  /*144b0*/  BRA `(.L_x_1280) ;  /* 0xffffffb400087947 */ /* 0x000fea000383ffff */
.L_x_1168:
[----:B0-----:R0:W2:Y:S02]  /*144c0*/  SYNCS.PHASECHK.TRANS64.TRYWAIT P0, [R2+URZ+0x32460], R6 ;  /* 0x03246006020075a7 */ /* 0x0010a4000800017f */
[----:B--2---:R-:W-:Y:S05]  /*144d0*/  @!P0 NANOSLEEP.SYNCS 0x989680 ;  /* 0x009896800000895d */ /* 0x004fea0003900000 */
[----:B------:R-:W2:Y:S02]  /*144e0*/  @!P0 SYNCS.PHASECHK.TRANS64 P0, [R2+URZ+0x32460], R6 ;  /* 0x03246006020085a7 */ /* 0x000ea4000800007f */
[----:B--2---:R-:W-:Y:S05]  /*144f0*/  @!P0 BRA `(.L_x_1168) ;  /* 0xfffffffc00f08947 */ /* 0x004fea000383ffff */
[----:B------:R-:W-:Y:S05]  /*14500*/  BRA `(.L_x_1281) ;  /* 0xffffffb400847947 */ /* 0x000fea000383ffff */
.L_x_1179:
[----:B-1----:R1:W2:Y:S02]  /*14510*/  SYNCS.PHASECHK.TRANS64.TRYWAIT P0, [R2+URZ+0x32440], R3 ;  /* 0x03244003020075a7 */ /* 0x0022a4000800017f */
[----:B--2---:R-:W-:Y:S05]  /*14520*/  @!P0 NANOSLEEP.SYNCS 0x989680 ;  /* 0x009896800000895d */ /* 0x004fea0003900000 */
[----:B------:R-:W2:Y:S02]  /*14530*/  @!P0 SYNCS.PHASECHK.TRANS64 P0, [R2+URZ+0x32440], R3 ;  /* 0x03244003020085a7 */ /* 0x000ea4000800007f */
[----:B--2---:R-:W-:Y:S05]  /*14540*/  @!P0 BRA `(.L_x_1179) ;  /* 0xfffffffc00f08947 */ /* 0x004fea000383ffff */
[----:B------:R-:W-:Y:S05]  /*14550*/  BRA `(.L_x_1282) ;  /* 0xffffffbc00707947 */ /* 0x000fea000383ffff */
.L_x_1184:
[----:B--2---:R2:W3:Y:S02]  /*14560*/  SYNCS.PHASECHK.TRANS64.TRYWAIT P0, [R2+URZ+0x32460], R3 ;  /* 0x03246003020075a7 */ /* 0x0044e4000800017f */
[----:B---3--:R-:W-:Y:S05]  /*14570*/  @!P0 NANOSLEEP.SYNCS 0x989680 ;  /* 0x009896800000895d */ /* 0x008fea0003900000 */
[----:B------:R-:W3:Y:S02]  /*14580*/  @!P0 SYNCS.PHASECHK.TRANS64 P0, [R2+URZ+0x32460], R3 ;  /* 0x03246003020085a7 */ /* 0x000ee4000800007f */
[----:B---3--:R-:W-:Y:S05]  /*14590*/  @!P0 BRA `(.L_x_1184) ;  /* 0xfffffffc00f08947 */ /* 0x008fea000383ffff */
[----:B------:R-:W-:Y:S05]  /*145a0*/  BRA `(.L_x_1283) ;  /* 0xffffffbc00ec7947 */ /* 0x000fea000383ffff */
.L_x_1195:
[----:B-1----:R1:W2:Y:S02]  /*145b0*/  SYNCS.PHASECHK.TRANS64.TRYWAIT P0, [R3+URZ+0x32440], R2 ;  /* 0x03244002030075a7 */ /* 0x0022a4000800017f */
[----:B--2---:R-:W-:Y:S05]  /*145c0*/  @!P0 NANOSLEEP.SYNCS 0x989680 ;  /* 0x009896800000895d */ /* 0x004fea0003900000 */
[----:B------:R-:W2:Y:S02]  /*145d0*/  @!P0 SYNCS.PHASECHK.TRANS64 P0, [R3+URZ+0x32440], R2 ;  /* 0x03244002030085a7 */ /* 0x000ea4000800007f */
[----:B--2---:R-:W-:Y:S05]  /*145e0*/  @!P0 BRA `(.L_x_1195) ;  /* 0xfffffffc00f08947 */ /* 0x004fea000383ffff */
[----:B------:R-:W-:Y:S05]  /*145f0*/  BRA `(.L_x_1284) ;  /* 0xffffffc400bc7947 */ /* 0x000fea000383ffff */
.L_x_1200:
[----:B--2---:R2:W3:Y:S02]  /*14600*/  SYNCS.PHASECHK.TRANS64.TRYWAIT P0, [R3+URZ+0x32460], R2 ;  /* 0x03246002030075a7 */ /* 0x0044e4000800017f */
[----:B---3--:R-:W-:Y:S05]  /*14610*/  @!P0 NANOSLEEP.SYNCS 0x989680 ;  /* 0x009896800000895d */ /* 0x008fea0003900000 */
[----:B------:R-:W3:Y:S02]  /*14620*/  @!P0 SYNCS.PHASECHK.TRANS64 P0, [R3+URZ+0x32460], R2 ;  /* 0x03246002030085a7 */ /* 0x000ee4000800007f */
[----:B---3--:R-:W-:Y:S05]  /*14630*/  @!P0 BRA `(.L_x_1200) ;  /* 0xfffffffc00f08947 */ /* 0x008fea000383ffff */
[----:B------:R-:W-:Y:S05]  /*14640*/  BRA `(.L_x_1285) ;  /* 0xffffffc800387947 */ /* 0x000fea000383ffff */
.L_x_1212:
        /* <DEDUP_REMOVED lines=9> */
.L_x_1287:
[----:B------:R-:W-:Y:S05]  /*146e0*/  BSYNC B0 ;  /* 0x0000000000007941 */ /* 0x000fea0003800000 */
.L_x_1286:
        /* <DEDUP_REMOVED lines=9> */
.L_x_1288:
        /* <DEDUP_REMOVED lines=26> */
.L_x_1289:
        /* <DEDUP_REMOVED lines=8> */
.L_x_1290:
        /* <DEDUP_REMOVED lines=8> */
.L_x_1291:
        /* <DEDUP_REMOVED lines=8> */
.L_x_1292:
        /* <DEDUP_REMOVED lines=8> */
.L_x_1293:
        /* <DEDUP_REMOVED lines=9> */
.L_x_1294:
[----:B------:R-:W-:Y:S01]  /*14bb0*/  IMAD.MOV.U32 R9, RZ, RZ, R14 ;  /* 0x000000ffff097224 */ /* 0x000fe200078e000e */
[----:B------:R-:W-:Y:S06]  /*14bc0*/  BRA `(.L_x_1295) ;  /* 0xffffffcc00807947 */ /* 0x000fec000383ffff */
.L_x_1215:
        /* <DEDUP_REMOVED lines=8> */
.L_x_1297:
[----:B------:R-:W-:Y:S05]  /*14c50*/  BSYNC B0 ;  /* 0x0000000000007941 */ /* 0x000fea0003800000 */
.L_x_1296:
        /* <DEDUP_REMOVED lines=10> */
.L_x_1298:
        /* <DEDUP_REMOVED lines=8> */
.L_x_1299:
        /* <DEDUP_REMOVED lines=8> */
.L_x_1300:
        /* <DEDUP_REMOVED lines=8> */
.L_x_1301:
        /* <DEDUP_REMOVED lines=9> */
.L_x_1302:
[----:B------:R-:W-:Y:S01]  /*14f10*/  IMAD.MOV.U32 R9, RZ, RZ, R14 ;  /* 0x000000ffff097224 */ /* 0x000fe200078e000e */
[----:B------:R-:W-:Y:S06]  /*14f20*/  BRA `(.L_x_1303) ;  /* 0xffffffcc00547947 */ /* 0x000fec000383ffff */
.L_x_1217:
[----:B------:R-:W-:Y:S01]  /*14f30*/  BSSY B0, `(.L_x_1304) ;  /* 0x0000006000007945 */ /* 0x000fe20003800000 */
[----:B------:R-:W-:Y:S01]  /*14f40*/  PLOP3.LUT P6, PT, P6, PT, PT, 0x8, 0x0 ;  /* 0x000000000000781c */ /* 0x000fe200037ce170 */
[----:B------:R-:W-:-:S12]  /*14f50*/  IMAD.MOV.U32 R15, RZ, RZ, -0x1 ;  /* 0xffffffffff0f7424 */ /* 0x000fd800078e00ff */
[----:B0-----:R-:W-:Y:S05]  /*14f60*/  WARPSYNC.COLLECTIVE R15, `(.L_x_1305) ;  /* 0x000000000f087348 */ /* 0x001fea0003c00000 */
[----:B------:R-:W-:Y:S01]  /*14f70*/  VOTE.ANY R14, PT, P6 ;  /* 0x00000000000e7806 */ /* 0x000fe200030e0100 */
[----:B0-----:R-:W-:Y:S06]  /*14f80*/  ENDCOLLECTIVE ;  /* 0x000000000000791b */ /* 0x001fec0003800000 */
.L_x_1305:
[----:B------:R-:W-:Y:S05]  /*14f90*/  BSYNC B0 ;  /* 0x0000000000007941 */ /* 0x000fea0003800000 */
.L_x_1304:
        /* <DEDUP_REMOVED lines=9> */
.L_x_1306:
[----:B------:R-:W-:Y:S02]  /*15030*/  IMAD.MOV.U32 R13, RZ, RZ, R6 ;  /* 0x000000ffff0d7224 */ /* 0x000fe400078e0006 */
[----:B------:R-:W-:-:S07]  /*15040*/  IMAD.MOV.U32 R5, RZ, RZ, R14 ;  /* 0x000000ffff057224 */ /* 0x000fce00078e000e */
[----:B------:R-:W-:Y:S05]  /*15050*/  WARPSYNC.COLLECTIVE R15, `(.L_x_1307) ;  /* 0x000000000f087348 */ /* 0x000fea0003c00000 */
[----:B------:R0:W1:Y:S02]  /*15060*/  SHFL.IDX P6, R14, R13, R12, R11 ;  /* 0x0000000c0d0e7389 */ /* 0x00006400000c000b */
[----:B01----:R-:W-:Y:S01]  /*15070*/  ENDCOLLECTIVE ;  /* 0x000000000000791b */ /* 0x003fe20003800000 */
.L_x_1307:
[----:B------:R-:W-:Y:S01]  /*15080*/  IMAD.MOV.U32 R6, RZ, RZ, R14 ;  /* 0x000000ffff067224 */ /* 0x000fe200078e000e */
[----:B------:R-:W-:Y:S06]  /*15090*/  BRA `(.L_x_1308) ;  /* 0xffffffcc00347947 */ /* 0x000fec000383ffff */
.L_x_1219:
[----:B------:R-:W-:Y:S01]  /*150a0*/  BSSY B0, `(.L_x_1309) ;  /* 0x0000007000007945 */ /* 0x000fe20003800000 */
[----:B------:R-:W-:Y:S02]  /*150b0*/  IMAD.MOV.U32 R13, RZ, RZ, R2 ;  /* 0x000000ffff0d7224 */ /* 0x000fe400078e0002 */
[----:B------:R-:W-:Y:S02]  /*150c0*/  IMAD.MOV.U32 R11, RZ, RZ, 0x1f ;  /* 0x0000001fff0b7424 */ /* 0x000fe400078e00ff */
[----:B------:R-:W-:-:S07]  /*150d0*/  IMAD.MOV.U32 R15, RZ, RZ, -0x1 ;  /* 0xffffffffff0f7424 */ /* 0x000fce00078e00ff */
[----:B0123--:R-:W-:Y:S05]  /*150e0*/  WARPSYNC.COLLECTIVE R15, `(.L_x_1310) ;  /* 0x000000000f087348 */ /* 0x00ffea0003c00000 */
[----:B------:R4:W0:Y:S02]  /*150f0*/  SHFL.IDX P6, R14, R13, R12, R11 ;  /* 0x0000000c0d0e7389 */ /* 0x00082400000c000b */
[----:B01234-:R-:W-:Y:S01]  /*15100*/  ENDCOLLECTIVE ;  /* 0x000000000000791b */ /* 0x01ffe20003800000 */
.L_x_1310:
[----:B------:R-:W-:Y:S05]  /*15110*/  BSYNC B0 ;  /* 0x0000000000007941 */ /* 0x000fea0003800000 */
.L_x_1309:
[----:B------:R-:W-:Y:S01]  /*15120*/  IMAD.MOV.U32 R2, RZ, RZ, R14 ;  /* 0x000000ffff027224 */ /* 0x000fe200078e000e */
[----:B------:R-:W-:Y:S06]  /*15130*/  BRA `(.L_x_1311) ;  /* 0xffffffcc00247947 */ /* 0x000fec000383ffff */
.L_x_1223:
[----:B0-----:R0:W1:Y:S02]  /*15140*/  SYNCS.PHASECHK.TRANS64.TRYWAIT P0, [R0+URZ+0x32420], R3 ;  /* 0x03242003000075a7 */ /* 0x001064000800017f */
[----:B-1----:R-:W-:Y:S05]  /*15150*/  @!P0 NANOSLEEP.SYNCS 0x989680 ;  /* 0x009896800000895d */ /* 0x002fea0003900000 */
[----:B------:R-:W1:Y:S02]  /*15160*/  @!P0 SYNCS.PHASECHK.TRANS64 P0, [R0+URZ+0x32420], R3 ;  /* 0x03242003000085a7 */ /* 0x000e64000800007f */
[----:B-1----:R-:W-:Y:S05]  /*15170*/  @!P0 BRA `(.L_x_1223) ;  /* 0xfffffffc00f08947 */ /* 0x002fea000383ffff */
[----:B------:R-:W-:Y:S05]  /*15180*/  BRA `(.L_x_1312) ;  /* 0xffffffd000bc7947 */ /* 0x000fea000383ffff */
.L_x_1224:
        /* <DEDUP_REMOVED lines=11> */
.L_x_1314:
[----:B------:R-:W-:Y:S05]  /*15240*/  BSYNC B0 ;  /* 0x0000000000007941 */ /* 0x000fea0003800000 */
.L_x_1313:
[----:B------:R-:W-:Y:S05]  /*15250*/  BRA `(.L_x_1315) ;  /* 0xffffffd000a47947 */ /* 0x000fea000383ffff */
.L_x_1227:
[----:B------:R-:W-:Y:S01]  /*15260*/  BSSY B1, `(.L_x_1316) ;  /* 0x0000006000017945 */ /* 0x000fe20003800000 */
[----:B------:R-:W-:-:S07]  /*15270*/  IMAD.MOV.U32 R15, RZ, RZ, -0x1 ;  /* 0xffffffffff0f7424 */ /* 0x000fce00078e00ff */
[----:B01----:R-:W-:Y:S05]  /*15280*/  WARPSYNC.COLLECTIVE R15, `(.L_x_1317) ;  /* 0x000000000f0c7348 */ /* 0x003fea0003c00000 */
[----:B------:R-:W-:Y:S02]  /*15290*/  ELECT P6, UR62, PT ;  /* 0x00000000003e782f */ /* 0x000fe400038c0000 */
[----:B------:R-:W-:Y:S01]  /*152a0*/  MOV R14, UR62 ;  /* 0x0000003e000e7c02 */ /* 0x000fe20008000f00 */
[----:B01----:R-:W-:Y:S10]  /*152b0*/  ENDCOLLECTIVE ;  /* 0x000000000000791b */ /* 0x003ff40003800000 */
.L_x_1317:
[----:B------:R-:W-:Y:S05]  /*152c0*/  BSYNC B1 ;  /* 0x0000000000017941 */ /* 0x000fea0003800000 */
.L_x_1316:
[----:B------:R-:W-:Y:S05]  /*152d0*/  BRA `(.L_x_1318) ;  /* 0xffffffd0009c7947 */ /* 0x000fea000383ffff */
.L_x_1229:
[----:B0-----:R0:W1:Y:S02]  /*152e0*/  SYNCS.PHASECHK.TRANS64.TRYWAIT P0, [R6+URZ], R5 ;  /* 0x00000005060075a7 */ /* 0x001064000800017f */
[----:B-1----:R-:W-:Y:S05]  /*152f0*/  @!P0 NANOSLEEP.SYNCS 0x989680 ;  /* 0x009896800000895d */ /* 0x002fea0003900000 */
[----:B------:R-:W1:Y:S02]  /*15300*/  @!P0 SYNCS.PHASECHK.TRANS64 P0, [R6+URZ], R5 ;  /* 0x00000005060085a7 */ /* 0x000e64000800007f */
[----:B-1----:R-:W-:Y:S05]  /*15310*/  @!P0 BRA `(.L_x_1229) ;  /* 0xfffffffc00f08947 */ /* 0x002fea000383ffff */
[----:B------:R-:W-:Y:S05]  /*15320*/  BRA `(.L_x_1319) ;  /* 0xffffffd000d47947 */ /* 0x000fea000383ffff */
.L_x_1230:
[----:B-1----:R1:W2:Y:S02]  /*15330*/  SYNCS.PHASECHK.TRANS64.TRYWAIT P0, [R7+URZ], R2 ;  /* 0x00000002070075a7 */ /* 0x0022a4000800017f */
[----:B--2---:R-:W-:Y:S05]  /*15340*/  @!P0 NANOSLEEP.SYNCS 0x989680 ;  /* 0x009896800000895d */ /* 0x004fea0003900000 */
[----:B------:R-:W2:Y:S02]  /*15350*/  @!P0 SYNCS.PHASECHK.TRANS64 P0, [R7+URZ], R2 ;  /* 0x00000002070085a7 */ /* 0x000ea4000800007f */
[----:B--2---:R-:W-:Y:S05]  /*15360*/  @!P0 BRA `(.L_x_1230) ;  /* 0xfffffffc00f08947 */ /* 0x004fea000383ffff */
[----:B------:R-:W-:Y:S05]  /*15370*/  BRA `(.L_x_1320) ;  /* 0xffffffd000c87947 */ /* 0x000fea000383ffff */
.L_x_1232:
[----:B--2---:R2:W3:Y:S02]  /*15380*/  SYNCS.PHASECHK.TRANS64.TRYWAIT P0, [R4+URZ], R5 ;  /* 0x00000005040075a7 */ /* 0x0044e4000800017f */
[----:B---3--:R-:W-:Y:S05]  /*15390*/  @!P0 NANOSLEEP.SYNCS 0x989680 ;  /* 0x009896800000895d */ /* 0x008fea0003900000 */
[----:B------:R-:W3:Y:S02]  /*153a0*/  @!P0 SYNCS.PHASECHK.TRANS64 P0, [R4+URZ], R5 ;  /* 0x00000005040085a7 */ /* 0x000ee4000800007f */
[----:B---3--:R-:W-:Y:S05]  /*153b0*/  @!P0 BRA `(.L_x_1232) ;  /* 0xfffffffc00f08947 */ /* 0x008fea000383ffff */
[----:B------:R-:W-:Y:S05]  /*153c0*/  BRA `(.L_x_1321) ;  /* 0xffffffd000cc7947 */ /* 0x000fea000383ffff */
.L_x_1322:
        /* <DEDUP_REMOVED lines=11> */
.L_x_6132:


//--------------------- .text._ZN7cutlass13device_kernelIN5flash11enable_sm90INS1_16FlashAttnFwdSm90INS1_25CollectiveMainloopFwdSm90ILi2EN4cute5tupleIJNS5_1CILi1EEES8_S8_EEENS6_IJNS7_ILi128EEENS7_ILi96EEENS7_ILi64EEEEEELi256ENS_10bfloat16_tEfNS_4arch4Sm90ELb0ELb0ELb0ELb1ELb0ELb1ELb1ELb1ELb0ELb1ELb1ELb0EEENS1_21CollectiveEpilogueFwdINS6_IJSA_NS7_ILi256EEESB_EEES9_SE_SG_Li256ELb1ELb1ELb1ELb0EEENS1_36VarlenDynamicPersistentTileSchedulerILi128ELi96ELi256ELi128ELb1ELb1ELb1ELb0ELb1ELb1EEEEEEEEEvNT_6ParamsE --------------------------
	.section	.text._ZN7cutlass13device_kernelIN5flash11enable_sm90INS1_16FlashAttnFwdSm90INS1_25CollectiveMainloopFwdSm90ILi2EN4cute5tupleIJNS5_1CILi1EEES8_S8_EEENS6_IJNS7_ILi128EEENS7_ILi96EEENS7_ILi64EEEEEELi256ENS_10bfloat16_tEfNS_4arch4Sm90ELb0ELb0ELb0ELb1ELb0ELb1ELb1ELb1ELb0ELb1ELb1ELb0EEENS1_21CollectiveEpilogueFwdINS6_IJSA_NS7_ILi256EEESB_EEES9_SE_SG_Li256ELb1ELb1ELb1ELb0EEENS1_36VarlenDynamicPersistentTileSchedulerILi128ELi96ELi256ELi128ELb1ELb1ELb1ELb0ELb1ELb1EEEEEEEEEvNT_6ParamsE,"ax",@progbits
	.align	128
.text._ZN7cutlass13device_kernelIN5flash11enable_sm90INS1_16FlashAttnFwdSm90INS1_25CollectiveMainloopFwdSm90ILi2EN4cute5tupleIJNS5_1CILi1EEES8_S8_EEENS6_IJNS7_ILi128EEENS7_ILi96EEENS7_ILi64EEEEEELi256ENS_10bfloat16_tEfNS_4arch4Sm90ELb0ELb0ELb0ELb1ELb0ELb1ELb1ELb1ELb0ELb1ELb1ELb0EEENS1_21CollectiveEpilogueFwdINS6_IJSA_NS7_ILi256EEESB_EEES9_SE_SG_Li256ELb1ELb1ELb1ELb0EEENS1_36VarlenDynamicPersistentTileSchedulerILi128ELi96ELi256ELi128ELb1ELb1ELb1ELb0ELb1ELb1EEEEEEEEEvNT_6ParamsE:
        .type           _ZN7cutlass13device_kernelIN5flash11enable_sm90INS1_16FlashAttnFwdSm90INS1_25CollectiveMainloopFwdSm90ILi2EN4cute5tupleIJNS5_1CILi1EEES8_S8_EEENS6_IJNS7_ILi128EEENS7_ILi96EEENS7_ILi64EEEEEELi256ENS_10bfloat16_tEfNS_4arch4Sm90ELb0ELb0ELb0ELb1ELb0ELb1ELb1ELb1ELb0ELb1ELb1ELb0EEENS1_21CollectiveEpilogueFwdINS6_IJSA_NS7_ILi256EEESB_EEES9_SE_SG_Li256ELb1ELb1ELb1ELb0EEENS1_36VarlenDynamicPersistentTileSchedulerILi128ELi96ELi256ELi128ELb1ELb1ELb1ELb0ELb1ELb1EEEEEEEEEvNT_6ParamsE,@function
        .size           _ZN7cutlass13device_kernelIN5flash11enable_sm90INS1_16FlashAttnFwdSm90INS1_25CollectiveMainloopFwdSm90ILi2EN4cute5tupleIJNS5_1CILi1EEES8_S8_EEENS6_IJNS7_ILi128EEENS7_ILi96EEENS7_ILi64EEEEEELi256ENS_10bfloat16_tEfNS_4arch4Sm90ELb0ELb0ELb0ELb1ELb0ELb1ELb1ELb1ELb0ELb1ELb1ELb0EEENS1_21CollectiveEpilogueFwdINS6_IJSA_NS7_ILi256EEESB_EEES9_SE_SG_Li256ELb1ELb1ELb1ELb0EEENS1_36VarlenDynamicPersistentTileSchedulerILi128ELi96ELi256ELi128ELb1ELb1ELb1ELb0ELb1ELb1EEEEEEEEEvNT_6ParamsE,(.L_x_6133 - _ZN7cutlass13device_kernelIN5flash11enable_sm90INS1_16FlashAttnFwdSm90INS1_25CollectiveMainloopFwdSm90ILi2EN4cute5tupleIJNS5_1CILi1EEES8_S8_EEENS6_IJNS7_ILi128EEENS7_ILi96EEENS7_ILi64EEEEEELi256ENS_10bfloat16_tEfNS_4arch4Sm90ELb0ELb0ELb0ELb1ELb0ELb1ELb1ELb1ELb0ELb1ELb1ELb0EEENS1_21CollectiveEpilogueFwdINS6_IJSA_NS7_ILi256EEESB_EEES9_SE_SG_Li256ELb1ELb1ELb1ELb0EEENS1_36VarlenDynamicPersistentTileSchedulerILi128ELi96ELi256ELi128ELb1ELb1ELb1ELb0ELb1ELb1EEEEEEEEEvNT_6ParamsE)
        .other          _ZN7cutlass13device_kernelIN5flash11enable_sm90INS1_16FlashAttnFwdSm90INS1_25CollectiveMainloopFwdSm90ILi2EN4cute5tupleIJNS5_1CILi1EEES8_S8_EEENS6_IJNS7_ILi128EEENS7_ILi96EEENS7_ILi64EEEEEELi256ENS_10bfloat16_tEfNS_4arch4Sm90ELb0ELb0ELb0ELb1ELb0ELb1ELb1ELb1ELb0ELb1ELb1ELb0EEENS1_21CollectiveEpilogueFwdINS6_IJSA_NS7_ILi256EEESB_EEES9_SE_SG_Li256ELb1ELb1ELb1ELb0EEENS1_36VarlenDynamicPersistentTileSchedulerILi128ELi96ELi256ELi128ELb1ELb1ELb1ELb0ELb1ELb1EEEEEEEEEvNT_6ParamsE,@"STO_CUDA_ENTRY STV_DEFAULT"
_ZN7cutlass13device_kernelIN5flash11enable_sm90INS1_16FlashAttnFwdSm90INS1_25CollectiveMainloopFwdSm90ILi2EN4cute5tupleIJNS5_1CILi1EEES8_S8_EEENS6_IJNS7_ILi128EEENS7_ILi96EEENS7_ILi64EEEEEELi256ENS_10bfloat16_tEfNS_4arch4Sm90ELb0ELb0ELb0ELb1ELb0ELb1ELb1ELb1ELb0ELb1ELb1ELb0EEENS1_21CollectiveEpilogueFwdINS6_IJSA_NS7_ILi256EEESB_EEES9_SE_SG_Li256ELb1ELb1ELb1ELb0EEENS1_36VarlenDynamicPersistentTileSchedulerILi128ELi96ELi256ELi128ELb1ELb1ELb1ELb0ELb1ELb1EEEEEEEEEvNT_6ParamsE:
        /* <DEDUP_REMOVED lines=24> */
.L_x_1324:
[----:B------:R-:W-:Y:S05]  /*0180*/  BSYNC B0 ;  /* 0x0000000000007941 */ /* 0x000fea0003800000 */
.L_x_1323:
        /* <DEDUP_REMOVED lines=43> */
.L_x_1325:
        /* <DEDUP_REMOVED lines=22> */
.L_x_1326:
        /* <DEDUP_REMOVED lines=18> */
.L_x_1327:
        /* <DEDUP_REMOVED lines=22> */
.L_x_1328:
        /* <DEDUP_REMOVED lines=22> */
.L_x_1329:
[----:B0-----:R-:W-:Y:S01]  /*0980*/  UMOV UR4, 0x1 ;  /* 0x0000000100047882 */ /* 0x001fe20000000000 */
[----:B------:R-:W-:Y:S01]  /*0990*/  PLOP3.LUT P0, PT, PT, PT, UP0, 0x80, 0x0 ;  /* 0x000000000000781c */ /* 0x000fe20003f0f008 */
[----:B------:R-:W-:Y:S01]  /*09a0*/  USEL UR4, UR4, 0x2, !UP0 ;  /* 0x0000000204047887 */ /* 0x000fe2000c000000 */
[----:B------:R-:W-:Y:S01]  /*09b0*/  NOP ;  /* 0x0000000000007918 */ /* 0x000fe20000000000 */
[----:B------:R-:W-:Y:S01]  /*09c0*/  ULDC.64 UR60, c[0x0][0x208] ;  /* 0x00008200003c7ab9 */ /* 0x000fe20000000a00 */
[----:B------:R-:W-:Y:S03]  /*09d0*/  BSSY B9, `(.L_x_1330) ;  /* 0x0001b93000097945 */ /* 0x000fe60003800000 */
[----:B------:R-:W-:-:S05]  /*09e0*/  IMAD.U32 R2, RZ, RZ, UR4 ;  /* 0x00000004ff027e24 */ /* 0x000fca000f8e00ff */
[----:B------:R0:W-:Y:S01]  /*09f0*/  STL [R1+0xa0], R2 ;  /* 0x0000a00201007387 */ /* 0x0001e20000100800 */
[----:B-123--:R-:W-:Y:S06]  /*0a00*/  BAR.SYNC.DEFER_BLOCKING 0x0 ;  /* 0x0000000000007b1d */ /* 0x00efec0000010000 */
[----:B------:R-:W-:Y:S05]  /*0a10*/  @!P0 BRA `(.L_x_1331) ;  /* 0x0000012c009c8947 */ /* 0x000fea0003800000 */
.L_x_1332:
[----:B------:R-:W-:-:S08]  /*0a20*/  NOP ;  /* 0x0000000000007918 */ /* 0x000fd00000000000 */
[----:B------:R-:W1:Y:S02]  /*0a30*/  USETMAXREG.TRY_ALLOC.CTAPOOL UP0, 0xf0 ;  /* 0x000000f0000079c8 */ /* 0x000e640008000600 */
[----:B-1----:R-:W-:-:S13]  /*0a40*/  PLOP3.LUT P0, PT, PT, PT, UP0, 0x80, 0x0 ;  /* 0x000000000000781c */ /* 0x002fda0003f0f008 */
[----:B------:R-:W-:Y:S05]  /*0a50*/  @!P0 BRA `(.L_x_1332) ;  /* 0xfffffffc00f08947 */ /* 0x000fea000383ffff */
[----:B------:R-:W-:Y:S01]  /*0a60*/  SHF.R.U32.HI R0, RZ, 0x7, R6 ;  /* 0x00000007ff007819 */ /* 0x000fe20000011606 */
[----:B------:R-:W1:Y:S08]  /*0a70*/  S2UR UR5, SR_CgaCtaId ;  /* 0x00000000000579c3 */ /* 0x000e700000008800 */
[----:B------:R-:W-:Y:S06]  /*0a80*/  BAR.ARV 0x8, 0x180 ;  /* 0x0206000000007b1d */ /* 0x000fec0000002000 */
[----:B------:R-:W-:Y:S01]  /*0a90*/  ISETP.NE.AND P0, PT, R0, 0x1, PT ;  /* 0x000000010000780c */ /* 0x000fe20003f05270 */
[----:B------:R-:W-:-:S12]  /*0aa0*/  UMOV UR4, 0x400 ;  /* 0x0000040000047882 */ /* 0x000fd80000000000 */
[----:B------:R-:W-:Y:S06]  /*0ab0*/  @!P0 BAR.ARV 0x9, 0x100 ;  /* 0x0244000000008b1d */ /* 0x000fec0000002000 */
[----:B-1----:R-:W-:Y:S02]  /*0ac0*/  ULEA UR4, UR5, UR4, 0x18 ;  /* 0x0000000405047291 */ /* 0x002fe4000f8ec03f */
[----:B------:R-:W-:Y:S04]  /*0ad0*/  BAR.SYNC.DEFER_BLOCKING 0x5, 0x180 ;  /* 0x0146000000007b1d */ /* 0x000fe80000010000 */
[----:B------:R-:W-:-:S02]  /*0ae0*/  IMAD.U32 R18, RZ, RZ, UR4 ;  /* 0x00000004ff127e24 */ /* 0x000fc4000f8e00ff */
[----:B------:R-:W-:-:S03]  /*0af0*/  ULDC UR4, c[0x0][0xd3c] ;  /* 0x00034f0000047ab9 */ /* 0x000fc60000000800 */
[----:B------:R-:W1:Y:S01]  /*0b00*/  LDS.128 R40, [R18+0x324d0] ;  /* 0x0324d00012287984 */ /* 0x000e620000000c00 */
[----:B------:R-:W-:Y:S06]  /*0b10*/  BAR.ARV 0x4, 0x180 ;  /* 0x0106000000007b1d */ /* 0x000fec0000002000 */
[----:B-1----:R-:W-:-:S13]  /*0b20*/  ISETP.GE.AND P0, PT, R43, UR4, PT ;  /* 0x000000042b007c0c */ /* 0x002fda000bf06270 */
[----:B------:R-:W-:Y:S05]  /*0b30*/  @P0 BRA `(.L_x_1333) ;  /* 0x000001b400f00947 */ /* 0x000fea0003800000 */
[----:B------:R-:W2:Y:S01]  /*0b40*/  LDL R0, [R1+0xa0] ;  /* 0x0000a00001007983 */ /* 0x000ea20000100800 */
[----:B------:R-:W-:Y:S01]  /*0b50*/  VIADD R6, R6, 0xffffff80 ;  /* 0xffffff8006067836 */ /* 0x000fe20000000000 */
[----:B------:R-:W-:Y:S01]  /*0b60*/  CS2R R200, SRZ ;  /* 0x0000000000c87805 */ /* 0x000fe2000001ff00 */
[----:B------:R-:W-:Y:S02]  /*0b70*/  IMAD.MOV.U32 R208, RZ, RZ, RZ ;  /* 0x000000ffffd07224 */ /* 0x000fe400078e00ff */
[----:B------:R-:W-:Y:S01]  /*0b80*/  IMAD.MOV.U32 R228, RZ, RZ, RZ ;  /* 0x000000ffffe47224 */ /* 0x000fe200078e00ff */
[----:B------:R-:W-:-:S04]  /*0b90*/  SHF.R.S32.HI R3, RZ, 0x1f, R6 ;  /* 0x0000001fff037819 */ /* 0x000fc80000011406 */
[CC--:B0-----:R-:W-:Y:S02]  /*0ba0*/  LEA.HI R2, R3.reuse, R6.reuse, RZ, 0x4 ;  /* 0x0000000603027211 */ /* 0x0c1fe400078f20ff */
[CC--:B------:R-:W-:Y:S02]  /*0bb0*/  LEA.HI R218, R3.reuse, R6.reuse, RZ, 0x5 ;  /* 0x0000000603da7211 */ /* 0x0c0fe400078f28ff */
[----:B------:R-:W-:Y:S02]  /*0bc0*/  SHF.R.S32.HI R7, RZ, 0x4, R2 ;  /* 0x00000004ff077819 */ /* 0x000fe40000011402 */
[----:B------:R-:W-:Y:S02]  /*0bd0*/  LEA.HI R19, R3, R6, RZ, 0x2 ;  /* 0x0000000603137211 */ /* 0x000fe400078f10ff */
[----:B------:R-:W-:Y:S02]  /*0be0*/  LEA.HI R4, R2, R7, RZ, 0x1 ;  /* 0x0000000702047211 */ /* 0x000fe400078f08ff */
[----:B------:R-:W-:-:S02]  /*0bf0*/  SHF.R.S32.HI R218, RZ, 0x5, R218 ;  /* 0x00000005ffda7819 */ /* 0x000fc400000114da */
[----:B------:R-:W-:-:S05]  /*0c00*/  LOP3.LUT R4, R4, 0x1ffffffe, RZ, 0xc0, !PT ;  /* 0x1ffffffe04047812 */ /* 0x000fca00078ec0ff */
[----:B------:R-:W-:Y:S01]  /*0c10*/  IMAD.IADD R4, R7, 0x1, -R4 ;  /* 0x0000000107047824 */ /* 0x000fe200078e0a04 */
[----:B--2---:R-:W-:Y:S02]  /*0c20*/  R2UR UR4, R0 ;  /* 0x00000000000472ca */ /* 0x004fe400000e0000 */
[CC--:B------:R-:W-:Y:S02]  /*0c30*/  LEA.HI R0, R3.reuse, R6.reuse, RZ, 0x7 ;  /* 0x0000000603007211 */ /* 0x0c0fe400078f38ff */
[----:B------:R-:W-:Y:S02]  /*0c40*/  LEA.HI R3, R3, R6, RZ, 0x3 ;  /* 0x0000000603037211 */ /* 0x000fe400078f18ff */
[----:B------:R-:W-:Y:S02]  /*0c50*/  LOP3.LUT R5, R0, 0xffffff80, RZ, 0xc0, !PT ;  /* 0xffffff8000057812 */ /* 0x000fe400078ec0ff */
[----:B------:R-:W-:Y:S02]  /*0c60*/  LOP3.LUT R7, R3, 0xfffffff8, RZ, 0xc0, !PT ;  /* 0xfffffff803077812 */ /* 0x000fe400078ec0ff */
[----:B------:R-:W-:Y:S01]  /*0c70*/  LOP3.LUT R3, R19, 0xfffffffc, RZ, 0xc0, !PT ;  /* 0xfffffffc13037812 */ /* 0x000fe200078ec0ff */
[C---:B------:R-:W-:Y:S01]  /*0c80*/  IMAD.IADD R13, R6.reuse, 0x1, -R5 ;  /* 0x00000001060d7824 */ /* 0x040fe200078e0a05 */
[----:B------:R-:W-:Y:S01]  /*0c90*/  SHF.R.S32.HI R5, RZ, 0x7, R0 ;  /* 0x00000007ff057819 */ /* 0x000fe20000011400 */
[----:B------:R-:W-:Y:S01]  /*0ca0*/  ULOP3.LUT UR4, UR4, 0x1, URZ, 0xfc, !UPT ;  /* 0x0000000104047892 */ /* 0x000fe2000f8efc3f */
[----:B------:R-:W-:Y:S01]  /*0cb0*/  SHF.R.S32.HI R19, RZ, 0x2, R19 ;  /* 0x00000002ff137819 */ /* 0x000fe20000011413 */
[----:B------:R-:W-:Y:S01]  /*0cc0*/  IMAD.IADD R3, R6, 0x1, -R3 ;  /* 0x0000000106037824 */ /* 0x000fe200078e0a03 */
[----:B------:R-:W-:Y:S01]  /*0cd0*/  SHF.R.S32.HI R8, RZ, 0x1f, R13 ;  /* 0x0000001fff087819 */ /* 0x000fe2000001140d */
[----:B------:R-:W-:Y:S01]  /*0ce0*/  STL [R1+0x8c], R13 ;  /* 0x00008c0d01007387 */ /* 0x000fe20000100800 */
[----:B------:R-:W-:Y:S01]  /*0cf0*/  LEA.HI R0, R0, R5, RZ, 0x1 ;  /* 0x0000000500007211 */ /* 0x000fe200078f08ff */
[----:B------:R-:W-:Y:S01]  /*0d00*/  VIADD R227, R19, 0x40 ;  /* 0x0000004013e37836 */ /* 0x000fe20000000000 */
[-C--:B------:R-:W-:Y:S01]  /*0d10*/  LEA.HI R9, R8, R13.reuse, RZ, 0x2 ;  /* 0x0000000d08097211 */ /* 0x080fe200078f10ff */
[----:B------:R-:W-:Y:S01]  /*0d20*/  IMAD.IADD R7, R6, 0x1, -R7 ;  /* 0x0000000106077824 */ /* 0x000fe200078e0a07 */
[----:B------:R-:W-:Y:S01]  /*0d30*/  LOP3.LUT R0, R0, 0x3fffffe, RZ, 0xc0, !PT ;  /* 0x03fffffe00007812 */ /* 0x000fe200078ec0ff */
[----:B------:R-:W-:Y:S01]  /*0d40*/  IMAD.SHL.U32 R215, R227, 0x40, RZ ;  /* 0x00000040e3d77824 */ /* 0x000fe200078e00ff */
[--C-:B------:R-:W-:Y:S01]  /*0d50*/  SHF.R.S32.HI R10, RZ, 0x2, R9.reuse ;  /* 0x00000002ff0a7819 */ /* 0x100fe20000011409 */
[----:B------:R-:W-:Y:S01]  /*0d60*/  IMAD.SHL.U32 R203, R7, 0x8, RZ ;  /* 0x0000000807cb7824 */ /* 0x000fe200078e00ff */
[----:B------:R-:W-:Y:S01]  /*0d70*/  SHF.R.S32.HI R11, RZ, 0x1f, R9 ;  /* 0x0000001fff0b7819 */ /* 0x000fe20000011409 */
[----:B------:R-:W-:Y:S01]  /*0d80*/  IMAD.IADD R0, R5, 0x1, -R0 ;  /* 0x0000000105007824 */ /* 0x000fe200078e0a00 */
[----:B------:R-:W-:Y:S01]  /*0d90*/  LEA.HI R8, R8, R13, RZ, 0x5 ;  /* 0x0000000d08087211 */ /* 0x000fe200078f28ff */
[----:B------:R-:W-:Y:S01]  /*0da0*/  IMAD.SHL.U32 R16, R3, 0x8, RZ ;  /* 0x0000000803107824 */ /* 0x000fe200078e00ff */
[----:B------:R-:W-:Y:S01]  /*0db0*/  LEA.HI R11, R11, R10, RZ, 0x3 ;  /* 0x0000000a0b0b7211 */ /* 0x000fe200078f18ff */
[----:B------:R-:W-:Y:S01]  /*0dc0*/  IMAD.SHL.U32 R22, R3, 0x4, RZ ;  /* 0x0000000403167824 */ /* 0x000fe200078e00ff */
[----:B------:R-:W-:Y:S01]  /*0dd0*/  LOP3.LUT R5, R2, 0x3fffff0, RZ, 0xc0, !PT ;  /* 0x03fffff002057812 */ /* 0x000fe200078ec0ff */
[----:B------:R-:W-:Y:S01]  /*0de0*/  VIADD R221, R203, 0x40 ;  /* 0x00000040cbdd7836 */ /* 0x000fe20000000000 */
[----:B------:R-:W-:Y:S01]  /*0df0*/  LOP3.LUT R11, R11, 0xfffffff8, RZ, 0xc0, !PT ;  /* 0xfffffff80b0b7812 */ /* 0x000fe200078ec0ff */
[----:B------:R-:W-:Y:S01]  /*0e00*/  VIADD R220, R203, 0x80 ;  /* 0x00000080cbdc7836 */ /* 0x000fe20000000000 */
[----:B------:R-:W-:Y:S01]  /*0e10*/  SHF.R.S32.HI R8, RZ, 0x5, R8 ;  /* 0x00000005ff087819 */ /* 0x000fe20000011408 */
[----:B------:R-:W-:Y:S01]  /*0e20*/  IMAD.IADD R5, R6, 0x1, -R5 ;  /* 0x0000000106057824 */ /* 0x000fe200078e0a05 */
[----:B------:R-:W-:Y:S01]  /*0e30*/  LOP3.LUT R215, R215, 0x1c0, RZ, 0xc0, !PT ;  /* 0x000001c0d7d77812 */ /* 0x000fe200078ec0ff */
[----:B------:R-:W-:Y:S01]  /*0e40*/  IMAD.IADD R11, R10, 0x1, -R11 ;  /* 0x000000010a0b7824 */ /* 0x000fe200078e0a0b */
[----:B------:R-:W-:Y:S01]  /*0e50*/  LOP3.LUT R9, R9, 0x7ffffffc, RZ, 0xc0, !PT ;  /* 0x7ffffffc09097812 */ /* 0x000fe200078ec0ff */
[----:B------:R-:W-:Y:S01]  /*0e60*/  IMAD R5, R218, 0x10, R5 ;  /* 0x00000010da057824 */ /* 0x000fe200078e0205 */
[----:B------:R-:W-:Y:S01]  /*0e70*/  LOP3.LUT R6, R215, 0x38, R16, 0xf8, !PT ;  /* 0x00000038d7067812 */ /* 0x000fe200078ef810 */
[----:B------:R-:W-:Y:S01]  /*0e80*/  IMAD R11, R8, 0x10, R11 ;  /* 0x00000010080b7824 */ /* 0x000fe200078e020b */
[----:B------:R-:W-:Y:S01]  /*0e90*/  SHF.R.S32.HI R231, RZ, 0x1f, R19 ;  /* 0x0000001fffe77819 */ /* 0x000fe20000011413 */
[----:B------:R-:W-:Y:S01]  /*0ea0*/  IMAD R5, R5, 0x8, R4 ;  /* 0x0000000805057824 */ /* 0x000fe200078e0204 */
[----:B------:R-:W-:Y:S01]  /*0eb0*/  SHF.R.S32.HI R4, RZ, 0x1f, R227 ;  /* 0x0000001fff047819 */ /* 0x000fe200000114e3 */
[----:B------:R-:W-:-:S02]  /*0ec0*/  IMAD R12, R0, 0x40, R11 ;  /* 0x00000040000c7824 */ /* 0x000fc400078e020b */
[----:B------:R-:W-:Y:S01]  /*0ed0*/  IMAD.U32 R0, RZ, RZ, UR4 ;  /* 0x00000004ff007e24 */ /* 0x000fe2000f8e00ff */
[----:B------:R-:W-:Y:S01]  /*0ee0*/  LEA.HI R4, R4, R227, RZ, 0x3 ;  /* 0x000000e304047211 */ /* 0x000fe200078f18ff */
[----:B------:R-:W-:Y:S01]  /*0ef0*/  IMAD.IADD R9, R13, 0x1, -R9 ;  /* 0x000000010d097824 */ /* 0x000fe200078e0a09 */
[----:B------:R-:W-:Y:S01]  /*0f00*/  STL [R1+0x94], R12 ;  /* 0x0000940c01007387 */ /* 0x000fe20000100800 */
[----:B------:R-:W-:Y:S02]  /*0f10*/  IMAD.MOV.U32 R2, RZ, RZ, RZ ;  /* 0x000000ffff027224 */ /* 0x000fe400078e00ff */
[----:B------:R-:W-:Y:S01]  /*0f20*/  IMAD.SHL.U32 R4, R4, 0x40, RZ ;  /* 0x0000004004047824 */ /* 0x000fe200078e00ff */
[----:B------:R0:W-:Y:S01]  /*0f30*/  STL [R1+0x5c], R0 ;  /* 0x00005c0001007387 */ /* 0x0001e20000100800 */
[----:B------:R-:W-:Y:S02]  /*0f40*/  IMAD.SHL.U32 R232, R9, 0x2, RZ ;  /* 0x0000000209e87824 */ /* 0x000fe400078e00ff */
[----:B------:R-:W-:Y:S01]  /*0f50*/  VIADD R202, R22, 0x10 ;  /* 0x0000001016ca7836 */ /* 0x000fe20000000000 */
[----:B------:R-:W-:Y:S01]  /*0f60*/  LOP3.LUT R219, R4, 0xfffffe00, RZ, 0xc0, !PT ;  /* 0xfffffe0004db7812 */ /* 0x000fe200078ec0ff */
[----:B------:R-:W-:Y:S01]  /*0f70*/  VIADD R36, R232, 0x8 ;  /* 0x00000008e8247836 */ /* 0x000fe20000000000 */
[----:B------:R-:W-:Y:S01]  /*0f80*/  SHF.R.S32.HI R4, RZ, 0x1f, R221 ;  /* 0x0000001fff047819 */ /* 0x000fe200000114dd */
[----:B------:R-:W-:-:S02]  /*0f90*/  IMAD.SHL.U32 R4, R5, 0x8, RZ ;  /* 0x0000000805047824 */ /* 0x000fc400078e00ff */
[C---:B------:R-:W-:Y:S01]  /*0fa0*/  VIADD R33, R232.reuse, 0x20 ;  /* 0x00000020e8217836 */ /* 0x040fe20000000000 */
[C---:B0-----:R-:W-:Y:S01]  /*0fb0*/  LEA.HI R0, R3.reuse, R3, RZ, 0x1 ;  /* 0x0000000303007211 */ /* 0x041fe200078f08ff */
[C---:B------:R-:W-:Y:S01]  /*0fc0*/  VIADD R30, R232.reuse, 0x38 ;  /* 0x00000038e81e7836 */ /* 0x040fe20000000000 */
[----:B------:R0:W-:Y:S01]  /*0fd0*/  STL [R1+0x9c], R4 ;  /* 0x00009c0401007387 */ /* 0x0001e20000100800 */
[----:B------:R-:W-:Y:S01]  /*0fe0*/  VIADD R27, R232, 0x50 ;  /* 0x00000050e81b7836 */ /* 0x000fe20000000000 */
[----:B------:R-:W-:Y:S01]  /*0ff0*/  LOP3.LUT R0, R0, 0x1ffffffe, RZ, 0xc0, !PT ;  /* 0x1ffffffe00007812 */ /* 0x000fe200078ec0ff */
[C---:B------:R-:W-:Y:S02]  /*1000*/  VIADD R24, R232.reuse, 0x68 ;  /* 0x00000068e8187836 */ /* 0x040fe40000000000 */
[C---:B------:R-:W-:Y:S02]  /*1010*/  VIADD R15, R232.reuse, 0x80 ;  /* 0x00000080e80f7836 */ /* 0x040fe40000000000 */
[----:B------:R-:W-:Y:S01]  /*1020*/  IMAD.IADD R0, R3, 0x1, -R0 ;  /* 0x0000000103007824 */ /* 0x000fe200078e0a00 */
[----:B------:R-:W-:Y:S01]  /*1030*/  SHF.R.S32.HI R3, RZ, 0x1f, R203 ;  /* 0x0000001fff037819 */ /* 0x000fe200000114cb */
[----:B------:R-:W-:Y:S01]  /*1040*/  VIADD R11, R232, 0x98 ;  /* 0x00000098e80b7836 */ /* 0x000fe20000000000 */
[----:B------:R-:W-:Y:S01]  /*1050*/  SHF.R.U32.HI R3, RZ, 0x3, R215 ;  /* 0x00000003ff037819 */ /* 0x000fe200000116d7 */
[----:B------:R-:W-:-:S02]  /*1060*/  IMAD R0, R0, 0x8, R12 ;  /* 0x0000000800007824 */ /* 0x000fc400078e020c */
[C---:B------:R-:W-:Y:S01]  /*1070*/  VIADD R8, R232.reuse, 0xb0 ;  /* 0x000000b0e8087836 */ /* 0x040fe20000000000 */
[----:B------:R-:W-:Y:S01]  /*1080*/  LOP3.LUT R3, R219, R6, R3, 0xf6, !PT ;  /* 0x00000006db037212 */ /* 0x000fe200078ef603 */
[C---:B------:R-:W-:Y:S01]  /*1090*/  VIADD R5, R232.reuse, 0xc8 ;  /* 0x000000c8e8057836 */ /* 0x040fe20000000000 */
[----:B------:R-:W-:Y:S01]  /*10a0*/  SHF.R.S32.HI R6, RZ, 0x1f, R220 ;  /* 0x0000001fff067819 */ /* 0x000fe200000114dc */
[C---:B0-----:R-:W-:Y:S02]  /*10b0*/  VIADD R4, R232.reuse, 0xd0 ;  /* 0x000000d0e8047836 */ /* 0x041fe40000000000 */
[----:B------:R-:W-:Y:S02]  /*10c0*/  IMAD R3, R3, 0x2, R18 ;  /* 0x0000000203037824 */ /* 0x000fe400078e0212 */
[C---:B------:R-:W-:Y:S02]  /*10d0*/  VIADD R237, R232.reuse, 0xd8 ;  /* 0x000000d8e8ed7836 */ /* 0x040fe40000000000 */
[C---:B------:R-:W-:Y:S01]  /*10e0*/  VIADD R236, R232.reuse, 0xe0 ;  /* 0x000000e0e8ec7836 */ /* 0x040fe20000000000 */
[----:B------:R0:W-:Y:S01]  /*10f0*/  STL [R1+0x90], R3 ;  /* 0x0000900301007387 */ /* 0x0001e20000100800 */
[----:B------:R-:W-:-:S02]  /*1100*/  VIADD R35, R232, 0x10 ;  /* 0x00000010e8237836 */ /* 0x000fc40000000000 */
[C---:B------:R-:W-:Y:S01]  /*1110*/  VIADD R34, R232.reuse, 0x18 ;  /* 0x00000018e8227836 */ /* 0x040fe20000000000 */
[----:B------:R1:W-:Y:S01]  /*1120*/  STL [R1+0x98], R0 ;  /* 0x0000980001007387 */ /* 0x0003e20000100800 */
[C---:B------:R-:W-:Y:S01]  /*1130*/  VIADD R32, R232.reuse, 0x28 ;  /* 0x00000028e8207836 */ /* 0x040fe20000000000 */
[----:B------:R-:W-:Y:S01]  /*1140*/  SHF.R.S32.HI R35, RZ, 0x1f, R35 ;  /* 0x0000001fff237819 */ /* 0x000fe20000011423 */
[C---:B------:R-:W-:Y:S01]  /*1150*/  VIADD R31, R232.reuse, 0x30 ;  /* 0x00000030e81f7836 */ /* 0x040fe20000000000 */
[----:B------:R-:W-:Y:S01]  /*1160*/  SHF.R.S32.HI R34, RZ, 0x1f, R34 ;  /* 0x0000001fff227819 */ /* 0x000fe20000011422 */
[C---:B------:R-:W-:Y:S01]  /*1170*/  VIADD R29, R232.reuse, 0x40 ;  /* 0x00000040e81d7836 */ /* 0x040fe20000000000 */
[----:B0-----:R-:W-:Y:S01]  /*1180*/  SHF.R.S32.HI R3, RZ, 0x1f, R36 ;  /* 0x0000001fff037819 */ /* 0x001fe20000011424 */
        /* <DEDUP_REMOVED lines=32> */
[----:B------:R-:W-:Y:S02]  /*1390*/  SHF.R.S32.HI R20, RZ, 0x1f, R20 ;  /* 0x0000001fff147819 */ /* 0x000fe40000011414 */
        /* <DEDUP_REMOVED lines=8> */
[----:B-1----:R-:W-:-:S07]  /*1420*/  SHF.R.S32.HI R3, RZ, 0x1f, R233 ;  /* 0x0000001fff037819 */ /* 0x002fce00000114e9 */
.L_x_1481:
        /* <DEDUP_REMOVED lines=19> */
[----:B------:R-:W-:Y:S02]  /*1560*/  ISETP.NE.U32.AND P2, PT, RZ, UR4, PT ;  /* 0x00000004ff007c0c */ /* 0x000fe4000bf45070 */
[----:B------:R-:W-:Y:S01]  /*1570*/  IADD3 R4, P3, R225, UR8, RZ ;  /* 0x00000008e1047c10 */ /* 0x000fe2000ff7e0ff */
[----:B------:R0:W5:Y:S01]  /*1580*/  @P1 LDG.E R10, desc[UR60][R6.64] ;  /* 0x0000003c060a1981 */ /* 0x000162000c1e1900 */
[----:B------:R-:W-:-:S02]  /*1590*/  ISETP.NE.AND.EX P2, PT, RZ, UR5, PT, P2 ;  /* 0x00000005ff007c0c */ /* 0x000fc4000bf45320 */
[----:B------:R-:W-:-:S05]  /*15a0*/  IADD3.X R5, R226, UR9, RZ, P3, !PT ;  /* 0x00000009e2057c10 */ /* 0x000fca0009ffe4ff */
[----:B------:R0:W5:Y:S06]  /*15b0*/  @P0 LDG.E R68, desc[UR60][R4.64] ;  /* 0x0000003c04440981 */ /* 0x00016c000c1e1900 */
[----:B------:R-:W-:Y:S01]  /*15c0*/  @P2 IADD3 R8, P1, R225, UR4, RZ ;  /* 0x00000004e1082c10 */ /* 0x000fe2000ff3e0ff */
[----:B------:R-:W-:Y:S02]  /*15d0*/  ULDC UR4, c[0x0][0x288] ;  /* 0x0000a20000047ab9 */ /* 0x000fe40000000800 */
[----:B------:R-:W-:Y:S01]  /*15e0*/  IMAD.U32 R154, RZ, RZ, UR4 ;  /* 0x00000004ff9a7e24 */ /* 0x000fe2000f8e00ff */
[----:B------:R-:W-:Y:S01]  /*15f0*/  @P2 IADD3.X R9, R226, UR5, RZ, P1, !PT ;  /* 0x00000005e2092c10 */ /* 0x000fe20008ffe4ff */
[----:B------:R-:W-:-:S04]  /*1600*/  ULDC.64 UR4, c[0x0][0x418] ;  /* 0x0001060000047ab9 */ /* 0x000fc80000000a00 */
        /* <DEDUP_REMOVED lines=20> */
.L_x_1334:
        /* <DEDUP_REMOVED lines=14> */
.L_x_1335:
[----:B------:R-:W-:Y:S05]  /*1830*/  @!P0 BRA `(.L_x_1336) ;  /* 0x00000000000c8947 */ /* 0x000fea0003800000 */
[----:B------:R-:W2:Y:S04]  /*1840*/  LDG.E R0, desc[UR60][R4.64] ;  /* 0x0000003c04007981 */ /* 0x000ea8000c1e1900 */
[----:B------:R-:W2:Y:S02]  /*1850*/  LDG.E R31, desc[UR60][R4.64+0x4] ;  /* 0x0000043c041f7981 */ /* 0x000ea4000c1e1900 */
[----:B--2---:R-:W-:-:S07]  /*1860*/  IMAD.IADD R31, R31, 0x1, -R0 ;  /* 0x000000011f1f7824 */ /* 0x004fce00078e0a00 */
.L_x_1336:
        /* <DEDUP_REMOVED lines=57> */
.L_x_1338:
[----:B------:R-:W-:Y:S05]  /*1c00*/  BSYNC B0 ;  /* 0x0000000000007941 */ /* 0x000fea0003800000 */
.L_x_1337:
        /* <DEDUP_REMOVED lines=37> */
.L_x_1341:
[----:B------:R-:W-:Y:S05]  /*1e60*/  BSYNC B6 ;  /* 0x0000000000067941 */ /* 0x000fea0003800000 */
.L_x_1340:
        /* <DEDUP_REMOVED lines=20> */
.L_x_1343:
[----:B------:R-:W-:Y:S05]  /*1fb0*/  BSYNC B6 ;  /* 0x0000000000067941 */ /* 0x000fea0003800000 */
.L_x_1342:
[----:B------:R-:W-:Y:S01]  /*1fc0*/  ULDC.64 UR4, c[0x0][0xaf0] ;  /* 0x0002bc0000047ab9 */ /* 0x000fe20000000a00 */
[----:B------:R-:W-:Y:S01]  /*1fd0*/  IMAD.MOV.U32 R0, RZ, RZ, R224 ;  /* 0x000000ffff007224 */ /* 0x000fe200078e00e0 */
[----:B------:R-:W-:Y:S01]  /*1fe0*/  ISETP.NE.U32.AND P0, PT, RZ, UR4, PT ;  /* 0x00000004ff007c0c */ /* 0x000fe2000bf05070 */
[----:B------:R-:W0:Y:S01]  /*1ff0*/  S2R R46, SR_TID.X ;  /* 0x00000000002e7919 */ /* 0x000e220000002100 */
[----:B------:R-:W1:Y:S02]  /*2000*/  LDC.64 R20, c[0x0][0x300] ;  /* 0x0000c000ff147b82 */ /* 0x000e640000000a00 */
[----:B------:R-:W-:Y:S01]  /*2010*/  ISETP.NE.AND.EX P0, PT, RZ, UR5, PT, P0 ;  /* 0x00000005ff007c0c */ /* 0x000fe2000bf05300 */
[----:B------:R-:W2:Y:S01]  /*2020*/  S2R R6, SR_TID.X ;  /* 0x0000000000067919 */ /* 0x000ea20000002100 */
[----:B------:R-:W-:Y:S01]  /*2030*/  IMAD.IADD R68, R68, 0x1, R31 ;  /* 0x0000000144447824 */ /* 0x000fe200078e021f */
[----:B------:R-:W-:Y:S01]  /*2040*/  SHF.R.S32.HI R17, RZ, 0x1f, R16 ;  /* 0x0000001fff117819 */ /* 0x000fe20000011410 */
[----:B------:R-:W-:-:S02]  /*2050*/  VIADD R74, R16, 0x20 ;  /* 0x00000020104a7836 */ /* 0x000fc40000000000 */
[----:B------:R-:W3:Y:S07]  /*2060*/  LDC R75, c[0x0][0x3f4] ;  /* 0x0000fd00ff4b7b82 */ /* 0x000eee0000000800 */
[----:B------:R-:W-:Y:S01]  /*2070*/  @P0 IADD3 R4, P1, R225, UR4, RZ ;  /* 0x00000004e1040c10 */ /* 0x000fe2000ff3e0ff */
[----:B------:R-:W-:Y:S01]  /*2080*/  VIADD R70, R16, 0x40 ;  /* 0x0000004010467836 */ /* 0x000fe20000000000 */
[----:B------:R-:W4:Y:S02]  /*2090*/  LDC.64 R34, c[0x0][0x3f8] ;  /* 0x0000fe00ff227b82 */ /* 0x000f240000000a00 */
[----:B------:R-:W-:Y:S01]  /*20a0*/  @P0 IADD3.X R5, R226, UR5, RZ, P1, !PT ;  /* 0x00000005e2050c10 */ /* 0x000fe20008ffe4ff */
[----:B------:R-:W-:-:S04]  /*20b0*/  ULDC.64 UR4, c[0x0][0xb00] ;  /* 0x0002c00000047ab9 */ /* 0x000fc80000000a00 */
[----:B------:R2:W3:Y:S01]  /*20c0*/  @P0 LDG.E R0, desc[UR60][R4.64] ;  /* 0x0000003c04000981 */ /* 0x0004e2000c1e1900 */
[----:B------:R-:W-:Y:S01]  /*20d0*/  SHF.R.S32.HI R36, RZ, 0x1f, R68 ;  /* 0x0000001fff247819 */ /* 0x000fe20000011444 */
[C---:B------:R-:W-:Y:S01]  /*20e0*/  VIADD R11, R16.reuse, 0x60 ;  /* 0x00000060100b7836 */ /* 0x040fe20000000000 */
[----:B------:R-:W-:Y:S01]  /*20f0*/  ISETP.NE.U32.AND P0, PT, RZ, UR4, PT ;  /* 0x00000004ff007c0c */ /* 0x000fe2000bf05070 */
[----:B------:R-:W4:Y:S01]  /*2100*/  LDC.64 R66, c[0x0][0x408] ;  /* 0x00010200ff427b82 */ /* 0x000f220000000a00 */
[----:B------:R-:W-:Y:S01]  /*2110*/  VIADD R10, R16, 0x80 ;  /* 0x00000080100a7836 */ /* 0x000fe20000000000 */
[----:B------:R-:W-:Y:S01]  /*2120*/  SHF.R.S32.HI R23, RZ, 0x1f, R22 ;  /* 0x0000001fff177819 */ /* 0x000fe20000011416 */
[-C--:B-1----:R-:W-:Y:S01]  /*2130*/  IMAD R3, R36, R20.reuse, RZ ;  /* 0x0000001424037224 */ /* 0x082fe200078e02ff */
[----:B0-----:R-:W-:Y:S01]  /*2140*/  SHF.R.U32.HI R46, RZ, 0x7, R46 ;  /* 0x00000007ff2e7819 */ /* 0x001fe2000001162e */
[----:B------:R-:W-:Y:S01]  /*2150*/  VIADD R9, R16, 0xa0 ;  /* 0x000000a010097836 */ /* 0x000fe20000000000 */
[----:B------:R-:W-:Y:S01]  /*2160*/  ISETP.NE.AND.EX P0, PT, RZ, UR5, PT, P0 ;  /* 0x00000005ff007c0c */ /* 0x000fe2000bf05300 */
[----:B--2---:R-:W-:Y:S01]  /*2170*/  IMAD.WIDE.U32 R4, R68, R20, RZ ;  /* 0x0000001444047225 */ /* 0x004fe200078e00ff */
[----:B------:R-:W-:Y:S01]  /*2180*/  ULDC.64 UR4, c[0x0][0x308] ;  /* 0x0000c20000047ab9 */ /* 0x000fe20000000a00 */
[----:B------:R-:W-:-:S02]  /*2190*/  ISETP.NE.AND P6, PT, R46, 0x1, PT ;  /* 0x000000012e00780c */ /* 0x000fc40003fc5270 */
[----:B------:R-:W-:Y:S01]  /*21a0*/  IMAD R3, R68, R21, R3 ;  /* 0x0000001544037224 */ /* 0x000fe200078e0203 */
[----:B-----5:R-:W-:Y:S01]  /*21b0*/  SHF.R.S32.HI R37, RZ, 0x1f, R40 ;  /* 0x0000001fff257819 */ /* 0x020fe20000011428 */
[----:B------:R-:W-:Y:S01]  /*21c0*/  VIADD R6, R6, 0xffffff80 ;  /* 0xffffff8006067836 */ /* 0x000fe20000000000 */
[----:B------:R-:W-:Y:S01]  /*21d0*/  SHF.L.U64.HI R8, R20, 0x6, R21 ;  /* 0x0000000614087819 */ /* 0x000fe20000010215 */
[----:B------:R-:W-:Y:S02]  /*21e0*/  IMAD.IADD R5, R5, 0x1, R3 ;  /* 0x0000000105057824 */ /* 0x000fe400078e0203 */
[----:B------:R-:W-:Y:S01]  /*21f0*/  IMAD R39, R21, 0x60, RZ ;  /* 0x0000006015277824 */ /* 0x000fe200078e02ff */
[----:B------:R-:W-:Y:S01]  /*2200*/  SHF.R.S32.HI R7, RZ, 0x1f, R6 ;  /* 0x0000001fff077819 */ /* 0x000fe20000011406 */
[----:B------:R-:W-:-:S04]  /*2210*/  IMAD.WIDE.U32 R4, R222, UR4, R4 ;  /* 0x00000004de047c25 */ /* 0x000fc8000f8e0004 */
[----:B------:R-:W-:Y:S01]  /*2220*/  IMAD R5, R222, UR5, R5 ;  /* 0x00000005de057c24 */ /* 0x000fe2000f8e0205 */
[----:B------:R-:W-:Y:S01]  /*2230*/  ULDC.64 UR4, c[0x0][0x310] ;  /* 0x0000c40000047ab9 */ /* 0x000fe20000000a00 */
[----:B----4-:R-:W-:-:S04]  /*2240*/  IMAD.WIDE.U32 R42, R19, R66, R22 ;  /* 0x00000042132a7225 */ /* 0x010fc800078e0016 */
[----:B------:R-:W-:-:S04]  /*2250*/  IMAD.WIDE.U32 R64, R19, R66, R16 ;  /* 0x0000004213407225 */ /* 0x000fc800078e0010 */
[----:B------:R-:W-:-:S04]  /*2260*/  IMAD.WIDE.U32 R30, R19, R34, R22 ;  /* 0x00000022131e7225 */ /* 0x000fc800078e0016 */
[----:B------:R-:W-:-:S04]  /*2270*/  IMAD.WIDE.U32 R32, R19, R34, R16 ;  /* 0x0000002213207225 */ /* 0x000fc800078e0010 */
[----:B------:R-:W-:Y:S02]  /*2280*/  IMAD.MOV.U32 R89, RZ, RZ, 0x20 ;  /* 0x00000020ff597424 */ /* 0x000fe400078e00ff */
[----:B------:R-:W-:Y:S01]  /*2290*/  VIADD R98, R46, 0x8 ;  /* 0x000000082e627836 */ /* 0x000fe20000000000 */
[----:B------:R-:W-:Y:S01]  /*22a0*/  SHF.R.U32.HI R46, RZ, 0x3, R215 ;  /* 0x00000003ff2e7819 */ /* 0x000fe200000116d7 */
[----:B------:R-:W-:Y:S02]  /*22b0*/  IMAD R77, R35, 0x60, RZ ;  /* 0x00000060234d7824 */ /* 0x000fe400078e02ff */
[----:B------:R-:W-:Y:S01]  /*22c0*/  IMAD R47, R67, 0x60, RZ ;  /* 0x00000060432f7824 */ /* 0x000fe200078e02ff */
[----:B---3--:R-:W-:Y:S02]  /*22d0*/  SHF.R.S32.HI R3, RZ, 0x1f, R0 ;  /* 0x0000001fff037819 */ /* 0x008fe40000011400 */
[----:B------:R-:W-:Y:S02]  /*22e0*/  SEL R14, R0, RZ, !P0 ;  /* 0x000000ff000e7207 */ /* 0x000fe40004000000 */
[----:B------:R-:W-:-:S02]  /*22f0*/  SEL R93, R3, RZ, !P0 ;  /* 0x000000ff035d7207 */ /* 0x000fc40004000000 */
[----:B------:R-:W-:Y:S01]  /*2300*/  LEA.HI R0, R7, R6, RZ, 0x2 ;  /* 0x0000000607007211 */ /* 0x000fe200078f10ff */
[----:B------:R-:W-:-:S03]  /*2310*/  IMAD.WIDE.U32 R12, R14, UR4, R4 ;  /* 0x000000040e0c7c25 */ /* 0x000fc6000f8e0004 */
[----:B------:R-:W-:Y:S01]  /*2320*/  SHF.R.S32.HI R44, RZ, 0x1f, R0 ;  /* 0x0000001fff2c7819 */ /* 0x000fe20000011400 */
[----:B------:R-:W-:Y:S01]  /*2330*/  IMAD R3, R93, UR4, RZ ;  /* 0x000000045d037c24 */ /* 0x000fe2000f8e02ff */
[----:B------:R-:W-:Y:S01]  /*2340*/  SHF.R.S32.HI R0, RZ, 0x1f, R227 ;  /* 0x0000001fff007819 */ /* 0x000fe200000114e3 */
[----:B------:R-:W-:Y:S01]  /*2350*/  IMAD.WIDE.U32 R4, R19, R20, R16 ;  /* 0x0000001413047225 */ /* 0x000fe200078e0010 */
[----:B------:R-:W-:-:S03]  /*2360*/  LEA.HI R44, R44, R19, RZ, 0x3 ;  /* 0x000000132c2c7211 */ /* 0x000fc600078f18ff */
[----:B------:R-:W-:Y:S01]  /*2370*/  IMAD R3, R14, UR5, R3 ;  /* 0x000000050e037c24 */ /* 0x000fe2000f8e0203 */
[----:B------:R-:W-:Y:S05]  /*2380*/  @!P6 WARPSYNC.ALL ;  /* 0x000000000000e948 */ /* 0x000fea0003800000 */
[----:B------:R-:W-:Y:S01]  /*2390*/  ULDC UR4, c[0x0][0x320] ;  /* 0x0000c80000047ab9 */ /* 0x000fe20000000800 */
[----:B------:R-:W-:Y:S01]  /*23a0*/  IMAD R6, R231, R20, RZ ;  /* 0x00000014e7067224 */ /* 0x000fe200078e02ff */
[----:B------:R-:W-:Y:S01]  /*23b0*/  ISETP.GE.AND P1, PT, R74, UR4, PT ;  /* 0x000000044a007c0c */ /* 0x000fe2000bf26270 */
[----:B------:R-:W-:Y:S01]  /*23c0*/  IMAD.IADD R72, R13, 0x1, R3 ;  /* 0x000000010d487824 */ /* 0x000fe200078e0203 */
[----:B------:R-:W-:Y:S01]  /*23d0*/  @!P6 BAR.SYNC.DEFER_BLOCKING 0x9, 0x100 ;  /* 0x024400000000eb1d */ /* 0x000fe20000010000 */
[----:B------:R-:W-:Y:S01]  /*23e0*/  IADD3 R73, P2, R12, R4, RZ ;  /* 0x000000040c497210 */ /* 0x000fe20007f5e0ff */
[----:B------:R-:W-:Y:S01]  /*23f0*/  IMAD R71, R19, R21, R6 ;  /* 0x0000001513477224 */ /* 0x000fe200078e0206 */
[----:B------:R-:W-:Y:S01]  /*2400*/  SEL R4, RZ, 0xffffffff, P1 ;  /* 0xffffffffff047807 */ /* 0x000fe20000800000 */
[C---:B------:R-:W-:Y:S01]  /*2410*/  VIADD R7, R16.reuse, 0xc0 ;  /* 0x000000c010077836 */ /* 0x040fe20000000000 */
[C---:B------:R-:W-:Y:S01]  /*2420*/  ISETP.GE.AND P0, PT, R16.reuse, UR4, PT ;  /* 0x0000000410007c0c */ /* 0x040fe2000bf06270 */
[----:B------:R-:W-:Y:S01]  /*2430*/  VIADD R6, R16, 0xe0 ;  /* 0x000000e010067836 */ /* 0x000fe20000000000 */
[----:B------:R-:W-:Y:S01]  /*2440*/  IADD3.X R71, R72, R5, R71, P2, !PT ;  /* 0x0000000548477210 */ /* 0x000fe200017fe447 */
[----:B------:R-:W-:Y:S01]  /*2450*/  IMAD.SHL.U32 R4, R4, 0x2, RZ ;  /* 0x0000000204047824 */ /* 0x000fe200078e00ff */
[----:B------:R-:W-:Y:S01]  /*2460*/  SEL R3, RZ, 0x1, P0 ;  /* 0x00000001ff037807 */ /* 0x000fe20000000000 */
[----:B------:R-:W-:Y:S01]  /*2470*/  ULDC.64 UR6, c[0x0][0x330] ;  /* 0x0000cc0000067ab9 */ /* 0x000fe20000000a00 */
[----:B------:R-:W-:-:S02]  /*2480*/  ISETP.GE.AND P1, PT, R70, UR4, PT ;  /* 0x0000000446007c0c */ /* 0x000fc4000bf26270 */
[----:B------:R-:W-:Y:S02]  /*2490*/  ISETP.GE.AND P2, PT, R11, UR4, PT ;  /* 0x000000040b007c0c */ /* 0x000fe4000bf46270 */
[----:B------:R-:W-:Y:S02]  /*24a0*/  ISETP.GE.AND P0, PT, R7, UR4, PT ;  /* 0x0000000407007c0c */ /* 0x000fe4000bf06270 */
[----:B------:R-:W-:Y:S02]  /*24b0*/  ISETP.GE.AND P3, PT, R6, UR4, PT ;  /* 0x0000000406007c0c */ /* 0x000fe4000bf66270 */
[----:B------:R-:W-:Y:S01]  /*24c0*/  LOP3.LUT R3, R4, 0x2, R3, 0xe2, !PT ;  /* 0x0000000204037812 */ /* 0x000fe200078ee203 */
[C---:B------:R-:W-:Y:S01]  /*24d0*/  IMAD.WIDE.U32 R4, R222.reuse, UR6, R16 ;  /* 0x00000006de047c25 */ /* 0x040fe2000f8e0010 */
[----:B------:R-:W-:Y:S02]  /*24e0*/  SEL R6, RZ, 0x4, P1 ;  /* 0x00000004ff067807 */ /* 0x000fe40000800000 */
[----:B------:R-:W-:Y:S01]  /*24f0*/  SEL R7, RZ, 0x8, P2 ;  /* 0x00000008ff077807 */ /* 0x000fe20001000000 */
[----:B------:R-:W-:Y:S01]  /*2500*/  IMAD R5, R222, UR7, R5 ;  /* 0x00000007de057c24 */ /* 0x000fe2000f8e0205 */
[----:B------:R-:W-:-:S02]  /*2510*/  ISETP.GE.AND P1, PT, R10, UR4, PT ;  /* 0x000000040a007c0c */ /* 0x000fc4000bf26270 */
[----:B------:R-:W-:Y:S01]  /*2520*/  ISETP.GE.AND P2, PT, R9, UR4, PT ;  /* 0x0000000409007c0c */ /* 0x000fe2000bf46270 */
[----:B------:R-:W-:Y:S01]  /*2530*/  ULDC.64 UR4, c[0x0][0x338] ;  /* 0x0000ce0000047ab9 */ /* 0x000fe20000000a00 */
[----:B------:R-:W-:Y:S01]  /*2540*/  LOP3.LUT R3, R7, R3, R6, 0xfe, !PT ;  /* 0x0000000307037212 */ /* 0x000fe200078efe06 */
[----:B------:R-:W-:Y:S01]  /*2550*/  IMAD R93, R93, UR4, RZ ;  /* 0x000000045d5d7c24 */ /* 0x000fe2000f8e02ff */
[----:B------:R-:W-:Y:S02]  /*2560*/  SEL R6, RZ, 0x10, P1 ;  /* 0x00000010ff067807 */ /* 0x000fe40000800000 */
[----:B------:R-:W-:Y:S01]  /*2570*/  SEL R7, RZ, 0x20, P2 ;  /* 0x00000020ff077807 */ /* 0x000fe20001000000 */
[C---:B------:R-:W-:Y:S01]  /*2580*/  IMAD R93, R14.reuse, UR5, R93 ;  /* 0x000000050e5d7c24 */ /* 0x040fe2000f8e025d */
[----:B------:R-:W-:Y:S01]  /*2590*/  SEL R95, RZ, 0x40, P0 ;  /* 0x00000040ff5f7807 */ /* 0x000fe20000000000 */
[----:B------:R-:W-:Y:S01]  /*25a0*/  IMAD.WIDE.U32 R14, R14, UR4, R4 ;  /* 0x000000040e0e7c25 */ /* 0x000fe2000f8e0004 */
[----:B------:R-:W-:Y:S01]  /*25b0*/  ISETP.GE.AND P0, PT, R16, R75, PT ;  /* 0x0000004b1000720c */ /* 0x000fe20003f06270 */
[----:B------:R-:W-:Y:S01]  /*25c0*/  ULDC UR4, c[0x0][0x2f4] ;  /* 0x0000bd0000047ab9 */ /* 0x000fe20000000800 */
[----:B------:R-:W-:Y:S01]  /*25d0*/  LOP3.LUT R6, R7, R3, R6, 0xfe, !PT ;  /* 0x0000000307067212 */ /* 0x000fe200078efe06 */
[----:B------:R-:W-:Y:S01]  /*25e0*/  IMAD R4, R231, R34, RZ ;  /* 0x00000022e7047224 */ /* 0x000fe200078e02ff */
[C---:B------:R-:W-:Y:S01]  /*25f0*/  SEL R3, R75.reuse, RZ, P0 ;  /* 0x000000ff4b037207 */ /* 0x040fe20000000000 */
[----:B------:R-:W-:Y:S01]  /*2600*/  IMAD.SHL.U32 R75, R75, 0x2, RZ ;  /* 0x000000024b4b7824 */ /* 0x000fe200078e00ff */
[----:B------:R-:W-:Y:S01]  /*2610*/  LOP3.LUT R44, R44, 0xfffffff8, RZ, 0xc0, !PT ;  /* 0xfffffff82c2c7812 */ /* 0x000fe200078ec0ff */
[C---:B------:R-:W-:Y:S01]  /*2620*/  IMAD R5, R19.reuse, R35, R4 ;  /* 0x0000002313057224 */ /* 0x040fe200078e0204 */
[----:B------:R-:W-:Y:S01]  /*2630*/  LOP3.LUT R95, R6, R95, RZ, 0xfc, !PT ;  /* 0x0000005f065f7212 */ /* 0x000fe200078efcff */
[----:B------:R-:W-:Y:S01]  /*2640*/  IMAD.IADD R3, R16, 0x1, R3 ;  /* 0x0000000110037824 */ /* 0x000fe200078e0203 */
[----:B------:R-:W-:Y:S01]  /*2650*/  IADD3 R68, P1, R19, R68, RZ ;  /* 0x0000004413447210 */ /* 0x000fe20007f3e0ff */
[----:B------:R-:W-:Y:S01]  /*2660*/  IMAD R6, R231, R66, RZ ;  /* 0x00000042e7067224 */ /* 0x000fe200078e02ff */
[----:B------:R-:W-:Y:S01]  /*2670*/  SEL R94, RZ, 0xffffff80, P3 ;  /* 0xffffff80ff5e7807 */ /* 0x000fe20001800000 */
[C---:B------:R-:W-:Y:S01]  /*2680*/  IMAD.IADD R44, R19.reuse, 0x1, -R44 ;  /* 0x00000001132c7824 */ /* 0x040fe200078e0a2c */
[----:B------:R-:W-:Y:S01]  /*2690*/  SHF.R.S32.HI R4, RZ, 0x1f, R3 ;  /* 0x0000001fff047819 */ /* 0x000fe20000011403 */
[----:B------:R-:W-:Y:S01]  /*26a0*/  IMAD R7, R19, R67, R6 ;  /* 0x0000004313077224 */ /* 0x000fe200078e0206 */
[----:B------:R-:W-:Y:S01]  /*26b0*/  SHF.L.U64.HI R6, R34, 0x6, R35 ;  /* 0x0000000622067819 */ /* 0x000fe20000010223 */
[----:B------:R-:W-:Y:S01]  /*26c0*/  IMAD.SHL.U32 R83, R44, 0x40, RZ ;  /* 0x000000402c537824 */ /* 0x000fe200078e00ff */
[----:B------:R-:W-:Y:S01]  /*26d0*/  LEA.HI R38, R4, R3, RZ, 0x3 ;  /* 0x0000000304267211 */ /* 0x000fe200078f18ff */
[----:B------:R-:W-:Y:S01]  /*26e0*/  IMAD.IADD R43, R43, 0x1, R7 ;  /* 0x000000012b2b7824 */ /* 0x000fe200078e0207 */
[----:B------:R-:W-:Y:S01]  /*26f0*/  SHF.L.U64.HI R4, R66, 0x6, R67 ;  /* 0x0000000642047819 */ /* 0x000fe20000010243 */
[----:B------:R-:W-:Y:S01]  /*2700*/  IMAD.IADD R65, R7, 0x1, R65 ;  /* 0x0000000107417824 */ /* 0x000fe200078e0241 */
[----:B------:R-:W-:Y:S01]  /*2710*/  LOP3.LUT R83, R83, 0x1c0, RZ, 0xc0, !PT ;  /* 0x000001c053537812 */ /* 0x000fe200078ec0ff */
[----:B------:R-:W-:Y:S01]  /*2720*/  IMAD R3, R37, R34, RZ ;  /* 0x0000002225037224 */ /* 0x000fe200078e02ff */
[----:B------:R-:W-:Y:S01]  /*2730*/  LOP3.LUT R85, R38, 0xfffffff8, RZ, 0xc0, !PT ;  /* 0xfffffff826557812 */ /* 0x000fe200078ec0ff */
[C---:B------:R-:W-:Y:S01]  /*2740*/  IMAD.SHL.U32 R7, R20.reuse, 0x40, RZ ;  /* 0x0000004014077824 */ /* 0x040fe200078e00ff */
[----:B------:R-:W-:Y:S01]  /*2750*/  SHF.R.U32.HI R86, RZ, 0x3, R83 ;  /* 0x00000003ff567819 */ /* 0x000fe20000011653 */
[----:B------:R-:W-:Y:S01]  /*2760*/  IMAD.WIDE.U32 R20, R20, 0x60, RZ ;  /* 0x0000006014147825 */ /* 0x000fe200078e00ff */
[----:B------:R-:W-:-:S02]  /*2770*/  LOP3.LUT R94, R95, 0x80, R94, 0xc8, !PT ;  /* 0x000000805f5e7812 */ /* 0x000fc400078ec85e */
[----:B------:R-:W-:Y:S01]  /*2780*/  SHF.R.S32.HI R84, RZ, 0x3, R38 ;  /* 0x00000003ff547819 */ /* 0x000fe20000011426 */
[-C--:B------:R-:W-:Y:S01]  /*2790*/  IMAD R37, R37, R66.reuse, RZ ;  /* 0x0000004225257224 */ /* 0x080fe200078e02ff */
[----:B------:R-:W-:Y:S01]  /*27a0*/  SHF.R.S32.HI R87, RZ, 0x1f, R85 ;  /* 0x0000001fff577819 */ /* 0x000fe20000011455 */
[-C--:B------:R-:W-:Y:S01]  /*27b0*/  IMAD.WIDE.U32 R42, R40, R66.reuse, R42 ;  /* 0x00000042282a7225 */ /* 0x080fe200078e002a */
[----:B------:R-:W-:Y:S02]  /*27c0*/  ISETP.GE.AND P2, PT, R74, UR4, PT ;  /* 0x000000044a007c0c */ /* 0x000fe4000bf46270 */
[----:B------:R-:W-:Y:S01]  /*27d0*/  LOP3.LUT R95, R95, 0x40, RZ, 0xc0, !PT ;  /* 0x000000405f5f7812 */ /* 0x000fe200078ec0ff */
[C---:B------:R-:W-:Y:S02]  /*27e0*/  IMAD R37, R40.reuse, R67, R37 ;  /* 0x0000004328257224 */ /* 0x040fe400078e0225 */
[----:B------:R-:W-:-:S04]  /*27f0*/  IMAD.WIDE.U32 R64, R40, R66, R64 ;  /* 0x0000004228407225 */ /* 0x000fc800078e0040 */
[----:B------:R-:W-:Y:S01]  /*2800*/  IMAD.IADD R76, R21, 0x1, R39 ;  /* 0x00000001154c7824 */ /* 0x000fe200078e0227 */
[----:B------:R-:W-:Y:S01]  /*2810*/  LOP3.LUT R39, R83, 0x18, R16, 0xf8, !PT ;  /* 0x0000001853277812 */ /* 0x000fe200078ef810 */
[----:B------:R-:W-:Y:S01]  /*2820*/  IMAD.X R69, R231, 0x1, R36, P1 ;  /* 0x00000001e7457824 */ /* 0x000fe200008e0624 */
[----:B------:R-:W-:Y:S01]  /*2830*/  LOP3.LUT P1, RZ, R44, 0x4, RZ, 0xc0, !PT ;  /* 0x000000042cff7812 */ /* 0x000fe2000782c0ff */
[----:B------:R-:W-:Y:S01]  /*2840*/  IMAD.IADD R81, R43, 0x1, R37 ;  /* 0x000000012b517824 */ /* 0x000fe200078e0225 */
[--C-:B------:R-:W-:Y:S01]  /*2850*/  LOP3.LUT R36, R215, 0x38, R38.reuse, 0xf8, !PT ;  /* 0x00000038d7247812 */ /* 0x100fe200078ef826 */
[----:B------:R-:W-:Y:S01]  /*2860*/  IMAD.IADD R82, R37, 0x1, R65 ;  /* 0x0000000125527824 */ /* 0x000fe200078e0241 */
[----:B------:R-:W-:Y:S01]  /*2870*/  LOP3.LUT R37, R83, 0x38, R38, 0xf8, !PT ;  /* 0x0000003853257812 */ /* 0x000fe200078ef826 */
[----:B------:R-:W-:Y:S01]  /*2880*/  IMAD.IADD R31, R31, 0x1, R5 ;  /* 0x000000011f1f7824 */ /* 0x000fe200078e0205 */
[----:B------:R-:W-:Y:S01]  /*2890*/  LOP3.LUT R39, R39, R86, RZ, 0x3c, !PT ;  /* 0x0000005627277212 */ /* 0x000fe200078e3cff */
[----:B------:R-:W-:Y:S01]  /*28a0*/  IMAD.IADD R33, R5, 0x1, R33 ;  /* 0x0000000105217824 */ /* 0x000fe200078e0221 */
[----:B------:R-:W-:Y:S01]  /*28b0*/  LOP3.LUT R36, R36, R46, RZ, 0x3c, !PT ;  /* 0x0000002e24247212 */ /* 0x000fe200078e3cff */
[----:B------:R-:W-:Y:S01]  /*28c0*/  IMAD R45, R40, R35, R3 ;  /* 0x00000023282d7224 */ /* 0x000fe200078e0203 */
[----:B------:R-:W-:Y:S01]  /*28d0*/  SEL R89, R89, 0xffffffe0, !P1 ;  /* 0xffffffe059597807 */ /* 0x000fe20004800000 */
[----:B------:R-:W-:Y:S01]  /*28e0*/  IMAD.SHL.U32 R5, R34, 0x40, RZ ;  /* 0x0000004022057824 */ /* 0x000fe200078e00ff */
[----:B------:R-:W-:Y:S01]  /*28f0*/  LOP3.LUT R37, R37, R86, RZ, 0x3c, !PT ;  /* 0x0000005625257212 */ /* 0x000fe200078e3cff */
[----:B------:R-:W-:Y:S01]  /*2900*/  IMAD.WIDE.U32 R30, R40, R34, R30 ;  /* 0x00000022281e7225 */ /* 0x000fe200078e001e */
[----:B------:R-:W-:-:S03]  /*2910*/  ISETP.GE.AND P1, PT, R16, UR4, PT ;  /* 0x0000000410007c0c */ /* 0x000fc6000bf26270 */
[----:B------:R-:W-:-:S04]  /*2920*/  IMAD.WIDE.U32 R32, R40, R34, R32 ;  /* 0x0000002228207225 */ /* 0x000fc800078e0020 */
[----:B------:R-:W-:Y:S02]  /*2930*/  IMAD.SHL.U32 R3, R66, 0x40, RZ ;  /* 0x0000004042037824 */ /* 0x000fe400078e00ff */
[----:B------:R-:W-:-:S04]  /*2940*/  IMAD.WIDE.U32 R34, R34, 0x60, RZ ;  /* 0x0000006022227825 */ /* 0x000fc800078e00ff */
[----:B------:R-:W-:-:S04]  /*2950*/  IMAD.WIDE.U32 R66, R66, 0x60, RZ ;  /* 0x0000006042427825 */ /* 0x000fc800078e00ff */
[----:B------:R-:W-:Y:S02]  /*2960*/  IMAD R90, R218, 0x200, R39 ;  /* 0x00000200da5a7824 */ /* 0x000fe400078e0227 */
[----:B------:R-:W-:Y:S02]  /*2970*/  IMAD.IADD R77, R35, 0x1, R77 ;  /* 0x00000001234d7824 */ /* 0x000fe400078e024d */
[----:B------:R-:W-:Y:S02]  /*2980*/  IMAD.IADD R78, R67, 0x1, R47 ;  /* 0x00000001434e7824 */ /* 0x000fe400078e022f */
[----:B------:R-:W-:Y:S02]  /*2990*/  IMAD.IADD R79, R31, 0x1, R45 ;  /* 0x000000011f4f7824 */ /* 0x000fe400078e022d */
[----:B------:R-:W-:Y:S02]  /*29a0*/  IMAD.IADD R80, R45, 0x1, R33 ;  /* 0x000000012d507824 */ /* 0x000fe400078e0221 */
[----:B------:R-:W-:-:S02]  /*29b0*/  IMAD.IADD R88, R219, 0x1, R36 ;  /* 0x00000001db587824 */ /* 0x000fc400078e0224 */
[----:B------:R-:W-:Y:S02]  /*29c0*/  IMAD R91, R218, 0x200, R37 ;  /* 0x00000200da5b7824 */ /* 0x000fe400078e0225 */
[----:B------:R-:W-:Y:S02]  /*29d0*/  IMAD.IADD R92, R89, 0x1, R90 ;  /* 0x00000001595c7824 */ /* 0x000fe400078e025a */
[----:B------:R-:W-:-:S07]  /*29e0*/  IMAD.IADD R93, R15, 0x1, R93 ;  /* 0x000000010f5d7824 */ /* 0x000fce00078e025d */
.L_x_1391:
        /* <DEDUP_REMOVED lines=71> */
.L_x_1348:
[----:B------:R-:W-:Y:S05]  /*2e60*/  BSYNC B1 ;  /* 0x0000000000017941 */ /* 0x000fea0003800000 */
.L_x_1347:
        /* <DEDUP_REMOVED lines=25> */
.L_x_1350:
[----:B------:R-:W-:Y:S05]  /*3000*/  BSYNC B1 ;  /* 0x0000000000017941 */ /* 0x000fea0003800000 */
.L_x_1349:
[----:B0-----:R-:W2:Y:S01]  /*3010*/  LDL R36, [R1+0x5c] ;  /* 0x00005c0001247983 */ /* 0x001ea20000100800 */
[----:B------:R-:W-:Y:S01]  /*3020*/  IMAD.MOV.U32 R37, RZ, RZ, R61 ;  /* 0x000000ffff257224 */ /* 0x000fe200078e003d */
[----:B------:R-:W-:Y:S01]  /*3030*/  PRMT R115, R115, 0x5410, R101 ;  /* 0x0000541073737816 */ /* 0x000fe20000000065 */
[----:B------:R-:W-:Y:S01]  /*3040*/  IMAD.MOV.U32 R38, RZ, RZ, R62 ;  /* 0x000000ffff267224 */ /* 0x000fe200078e003e */
[----:B------:R-:W-:Y:S01]  /*3050*/  PRMT R123, R100, 0x7610, R123 ;  /* 0x00007610647b7816 */ /* 0x000fe2000000007b */
[----:B------:R-:W-:-:S05]  /*3060*/  IMAD.MOV.U32 R39, RZ, RZ, R63 ;  /* 0x000000ffff277224 */ /* 0x000fca00078e003f */
[----:B------:R-:W-:Y:S01]  /*3070*/  PRMT R110, R39, 0x5410, R38 ;  /* 0x00005410276e7816 */ /* 0x000fe20000000026 */
[----:B-----5:R-:W-:Y:S02]  /*3080*/  IMAD.MOV.U32 R38, RZ, RZ, R52 ;  /* 0x000000ffff267224 */ /* 0x020fe400078e0034 */
[----:B------:R-:W-:-:S03]  /*3090*/  IMAD.MOV.U32 R39, RZ, RZ, R53 ;  /* 0x000000ffff277224 */ /* 0x000fc600078e0035 */
[----:B------:R-:W-:Y:S01]  /*30a0*/  PRMT R122, R38, 0x7610, R122 ;  /* 0x00007610267a7816 */ /* 0x000fe2000000007a */
[----:B------:R-:W-:Y:S01]  /*30b0*/  IMAD.MOV.U32 R38, RZ, RZ, R44 ;  /* 0x000000ffff267224 */ /* 0x000fe200078e002c */
[----:B------:R-:W-:Y:S01]  /*30c0*/  PRMT R121, R39, 0x7610, R121 ;  /* 0x0000761027797816 */ /* 0x000fe20000000079 */
[----:B------:R-:W-:-:S05]  /*30d0*/  IMAD.MOV.U32 R39, RZ, RZ, R45 ;  /* 0x000000ffff277224 */ /* 0x000fca00078e002d */
[----:B------:R-:W-:Y:S02]  /*30e0*/  PRMT R118, R39, 0x7610, R118 ;  /* 0x0000761027767816 */ /* 0x000fe40000000076 */
[----:B--2---:R-:W-:Y:S01]  /*30f0*/  R2UR UR4, R36 ;  /* 0x00000000240472ca */ /* 0x004fe200000e0000 */
[----:B------:R-:W-:-:S05]  /*3100*/  IMAD.MOV.U32 R36, RZ, RZ, R60 ;  /* 0x000000ffff247224 */ /* 0x000fca00078e003c */
[----:B------:R-:W-:Y:S01]  /*3110*/  PRMT R107, R36, 0x5410, R37 ;  /* 0x00005410246b7816 */ /* 0x000fe20000000025 */
[----:B------:R-:W-:Y:S02]  /*3120*/  IMAD.MOV.U32 R36, RZ, RZ, R56 ;  /* 0x000000ffff247224 */ /* 0x000fe400078e0038 */
[----:B------:R-:W-:-:S03]  /*3130*/  IMAD.MOV.U32 R37, RZ, RZ, R57 ;  /* 0x000000ffff257224 */ /* 0x000fc600078e0039 */
[----:B------:R-:W-:Y:S01]  /*3140*/  PRMT R116, R116, 0x5410, R36 ;  /* 0x0000541074747816 */ /* 0x000fe20000000024 */
[----:B------:R-:W-:Y:S01]  /*3150*/  UISETP.NE.AND UP0, UPT, UR4, 0x3, UPT ;  /* 0x000000030400788c */ /* 0x000fe2000bf05270 */
[----:B------:R-:W-:Y:S01]  /*3160*/  PRMT R117, R117, 0x5410, R37 ;  /* 0x0000541075757816 */ /* 0x000fe20000000025 */
[----:B------:R-:W-:Y:S02]  /*3170*/  IMAD.MOV.U32 R36, RZ, RZ, R46 ;  /* 0x000000ffff247224 */ /* 0x000fe400078e002e */
[----:B------:R-:W-:Y:S01]  /*3180*/  IMAD.MOV.U32 R37, RZ, RZ, R47 ;  /* 0x000000ffff257224 */ /* 0x000fe200078e002f */
[----:B------:R-:W-:Y:S02]  /*3190*/  PRMT R117, R38, 0x7610, R117 ;  /* 0x0000761026757816 */ /* 0x000fe40000000075 */
[----:B------:R-:W-:Y:S02]  /*31a0*/  PLOP3.LUT P3, PT, PT, PT, UP0, 0x80, 0x0 ;  /* 0x000000000000781c */ /* 0x000fe40003f6f008 */
[----:B------:R-:W-:Y:S01]  /*31b0*/  PRMT R115, R36, 0x7610, R115 ;  /* 0x0000761024737816 */ /* 0x000fe20000000073 */
[----:B------:R-:W-:Y:S01]  /*31c0*/  IMAD.MOV.U32 R36, RZ, RZ, R55 ;  /* 0x000000ffff247224 */ /* 0x000fe200078e0037 */
[----:B------:R-:W-:Y:S01]  /*31d0*/  PRMT R116, R37, 0x7610, R116 ;  /* 0x0000761025747816 */ /* 0x000fe20000000074 */
[----:B------:R-:W-:-:S03]  /*31e0*/  IMAD.MOV.U32 R37, RZ, RZ, R54 ;  /* 0x000000ffff257224 */ /* 0x000fc600078e0036 */
[----:B------:R-:W-:Y:S02]  /*31f0*/  PRMT R119, R36, 0x7610, R119 ;  /* 0x0000761024777816 */ /* 0x000fe40000000077 */
[----:B------:R-:W-:-:S03]  /*3200*/  PRMT R120, R37, 0x7610, R120 ;  /* 0x0000761025787816 */ /* 0x000fc60000000078 */
[----:B------:R-:W-:Y:S05]  /*3210*/  @!P3 BRA `(.L_x_1351) ;  /* 0x000000000004b947 */ /* 0x000fea0003800000 */
[----:B------:R-:W-:Y:S01]  /*3220*/  BPT.TRAP 0x1 ;  /* 0x000000040000795c */ /* 0x000fe20000300000 */
.L_x_1351:
[----:B------:R-:W-:Y:S01]  /*3230*/  IMAD R96, R2, 0x8, R18 ;  /* 0x0000000802607824 */ /* 0x000fe200078e0212 */
[----:B------:R-:W-:Y:S01]  /*3240*/  SHF.L.U32 R109, R201, 0x1f, RZ ;  /* 0x0000001fc96d7819 */ /* 0x000fe200000006ff */
[----:B------:R-:W-:Y:S03]  /*3250*/  BSSY B1, `(.L_x_1352) ;  /* 0x0000003000017945 */ /* 0x000fe60003800000 */
[----:B------:R-:W0:Y:S02]  /*3260*/  SYNCS.PHASECHK.TRANS64.TRYWAIT P6, [R96+URZ+0x32490], R109 ;  /* 0x0324906d600075a7 */ /* 0x000e2400080c017f */
[----:B0-----:R-:W-:Y:S05]  /*3270*/  @!P6 BRA `(.L_x_1353) ;  /* 0x000001900028e947 */ /* 0x001fea0003800000 */
.L_x_1648:
[----:B------:R-:W-:Y:S05]  /*3280*/  BSYNC B1 ;  /* 0x0000000000017941 */ /* 0x000fea0003800000 */
.L_x_1352:
        /* <DEDUP_REMOVED lines=8> */
[----:B------:R-:W-:Y:S01]  /*3310*/  SHF.R.U64 R62, R62, 0x10, R63 ;  /* 0x000000103e3e7819 */ /* 0x000fe2000000123f */
[----:B--2---:R-:W-:Y:S01]  /*3320*/  IMAD.U32 R102, R39, 0x10000, RZ ;  /* 0x0001000027667824 */ /* 0x004fe200078e00ff */
[----:B------:R-:W-:Y:S02]  /*3330*/  SHF.R.U64 R101, R60, 0x10, R61 ;  /* 0x000000103c657819 */ /* 0x000fe4000000123d */
[----:B------:R-:W-:Y:S02]  /*3340*/  SHF.R.U32.HI R103, RZ, 0x10, R63 ;  /* 0x00000010ff677819 */ /* 0x000fe4000001163f */
[----:B------:R-:W-:Y:S02]  /*3350*/  PRMT R63, R110, 0x5432, R62 ;  /* 0x000054326e3f7816 */ /* 0x000fe4000000003e */
[----:B------:R-:W-:Y:S02]  /*3360*/  PRMT R101, R107, 0x5410, R101 ;  /* 0x000054106b657816 */ /* 0x000fe40000000065 */
[----:B------:R-:W-:Y:S01]  /*3370*/  SHF.R.U32.HI R100, RZ, 0x10, R61 ;  /* 0x00000010ff647819 */ /* 0x000fe2000001163d */
[----:B------:R-:W-:Y:S01]  /*3380*/  IMAD.U32 R61, R38, 0x10000, RZ ;  /* 0x00010000263d7824 */ /* 0x000fe200078e00ff */
[----:B------:R-:W-:Y:S01]  /*3390*/  PRMT R62, R110, 0x5410, R103 ;  /* 0x000054106e3e7816 */ /* 0x000fe20000000067 */
[C---:B------:R-:W-:Y:S01]  /*33a0*/  IMAD.U32 R110, R37.reuse, 0x10000, RZ ;  /* 0x00010000256e7824 */ /* 0x040fe200078e00ff */
[----:B------:R-:W-:-:S02]  /*33b0*/  LOP3.LUT R37, R37, 0xffff0000, RZ, 0xc0, !PT ;  /* 0xffff000025257812 */ /* 0x000fc400078ec0ff */
[----:B------:R-:W-:Y:S01]  /*33c0*/  LOP3.LUT R112, R63, 0xffff0000, RZ, 0xc0, !PT ;  /* 0xffff00003f707812 */ /* 0x000fe200078ec0ff */
[----:B------:R-:W-:Y:S01]  /*33d0*/  IMAD.U32 R103, R62, 0x10000, RZ ;  /* 0x000100003e677824 */ /* 0x000fe200078e00ff */
[----:B------:R-:W-:Y:S01]  /*33e0*/  LOP3.LUT R60, R39, 0xffff0000, RZ, 0xc0, !PT ;  /* 0xffff0000273c7812 */ /* 0x000fe200078ec0ff */
[----:B------:R-:W-:Y:S01]  /*33f0*/  IMAD.U32 R63, R63, 0x10000, RZ ;  /* 0x000100003f3f7824 */ /* 0x000fe200078e00ff */
[----:B------:R-:W-:Y:S01]  /*3400*/  LOP3.LUT R111, R101, 0xffff0000, RZ, 0xc0, !PT ;  /* 0xffff0000656f7812 */ /* 0x000fe200078ec0ff */
[-C--:B------:R-:W-:Y:S01]  /*3410*/  FMUL.FTZ R113, R37, R112.reuse ;  /* 0x0000007025717220 */ /* 0x080fe20000410000 */
[----:B------:R-:W-:Y:S01]  /*3420*/  PRMT R39, R107, 0x5432, R100 ;  /* 0x000054326b277816 */ /* 0x000fe20000000064 */
[----:B------:R-:W-:Y:S01]  /*3430*/  IMAD.U32 R100, R36, 0x10000, RZ ;  /* 0x0001000024647824 */ /* 0x000fe200078e00ff */
[----:B------:R-:W-:Y:S01]  /*3440*/  LOP3.LUT R38, R38, 0xffff0000, RZ, 0xc0, !PT ;  /* 0xffff000026267812 */ /* 0x000fe200078ec0ff */
[-C--:B------:R-:W-:Y:S01]  /*3450*/  FMUL.FTZ R37, R37, R111.reuse ;  /* 0x0000006f25257220 */ /* 0x080fe20000410000 */
[----:B------:R-:W-:Y:S01]  /*3460*/  FFMA.FTZ R113, R110, R111, -R113 ;  /* 0x0000006f6e717223 */ /* 0x000fe20000010871 */
[----:B------:R-:W-:Y:S01]  /*3470*/  IMAD.U32 R107, R39, 0x10000, RZ ;  /* 0x00010000276b7824 */ /* 0x000fe200078e00ff */
[----:B------:R-:W-:Y:S01]  /*3480*/  LOP3.LUT R36, R36, 0xffff0000, RZ, 0xc0, !PT ;  /* 0xffff000024247812 */ /* 0x000fe200078ec0ff */
[----:B------:R-:W-:Y:S01]  /*3490*/  FMUL.FTZ R114, R38, R103 ;  /* 0x0000006726727220 */ /* 0x000fe20000410000 */
[----:B------:R-:W-:Y:S01]  /*34a0*/  FFMA.FTZ R110, R110, R112, R37 ;  /* 0x000000706e6e7223 */ /* 0x000fe20000010025 */
[-C--:B------:R-:W-:Y:S01]  /*34b0*/  FMUL.FTZ R38, R38, R107.reuse ;  /* 0x0000006b26267220 */ /* 0x080fe20000410000 */
[----:B------:R-:W-:Y:S01]  /*34c0*/  LOP3.LUT R37, R62, 0xffff0000, RZ, 0xc0, !PT ;  /* 0xffff00003e257812 */ /* 0x000fe200078ec0ff */
[----:B------:R-:W-:Y:S01]  /*34d0*/  IMAD.U32 R101, R101, 0x10000, RZ ;  /* 0x0001000065657824 */ /* 0x000fe200078e00ff */
[----:B------:R-:W-:Y:S01]  /*34e0*/  LOP3.LUT R39, R39, 0xffff0000, RZ, 0xc0, !PT ;  /* 0xffff000027277812 */ /* 0x000fe200078ec0ff */
[C---:B------:R-:W-:Y:S01]  /*34f0*/  FFMA.FTZ R114, R61.reuse, R107, -R114 ;  /* 0x0000006b3d727223 */ /* 0x040fe20000010872 */
[----:B------:R-:W-:Y:S01]  /*3500*/  FFMA.FTZ R61, R61, R103, R38 ;  /* 0x000000673d3d7223 */ /* 0x000fe20000010026 */
[----:B------:R-:W-:Y:S01]  /*3510*/  FMUL.FTZ R107, R60, R37 ;  /* 0x000000253c6b7220 */ /* 0x000fe20000410000 */
[----:B------:R-:W-:Y:S01]  /*3520*/  FMUL.FTZ R103, R36, R63 ;  /* 0x0000003f24677220 */ /* 0x000fe20000410000 */
[----:B------:R-:W-:Y:S01]  /*3530*/  FMUL.FTZ R60, R60, R39 ;  /* 0x000000273c3c7220 */ /* 0x000fe20000410000 */
[----:B------:R-:W-:Y:S01]  /*3540*/  FMUL.FTZ R36, R36, R101 ;  /* 0x0000006524247220 */ /* 0x000fe20000410000 */
[----:B------:R-:W-:Y:S01]  /*3550*/  FFMA.FTZ R107, R102, R39, -R107 ;  /* 0x00000027666b7223 */ /* 0x000fe2000001086b */
[----:B------:R-:W-:Y:S01]  /*3560*/  FFMA.FTZ R103, R100, R101, -R103 ;  /* 0x0000006564677223 */ /* 0x000fe20000010867 */
[----:B------:R-:W-:Y:S01]  /*3570*/  FFMA.FTZ R60, R102, R37, R60 ;  /* 0x00000025663c7223 */ /* 0x000fe2000001003c */
[----:B------:R-:W-:Y:S01]  /*3580*/  FFMA.FTZ R36, R100, R63, R36 ;  /* 0x0000003f64247223 */ /* 0x000fe20000010024 */
[----:B------:R-:W-:-:S02]  /*3590*/  F2FP.BF16.F32.PACK_AB R37, R110, R113 ;  /* 0x000000716e25723e */ /* 0x000fc400000010ff */
[----:B------:R-:W-:Y:S02]  /*35a0*/  F2FP.BF16.F32.PACK_AB R38, R61, R114 ;  /* 0x000000723d26723e */ /* 0x000fe400000010ff */
[----:B------:R-:W-:Y:S02]  /*35b0*/  F2FP.BF16.F32.PACK_AB R39, R60, R107 ;  /* 0x0000006b3c27723e */ /* 0x000fe400000010ff */
[----:B------:R-:W-:-:S07]  /*35c0*/  F2FP.BF16.F32.PACK_AB R36, R36, R103 ;  /* 0x000000672424723e */ /* 0x000fce00000010ff */
.L_x_1359:
[----:B------:R-:W-:Y:S05]  /*35d0*/  BSYNC B3 ;  /* 0x0000000000037941 */ /* 0x000fea0003800000 */
.L_x_1358:
[----:B--2---:R1:W-:Y:S02]  /*35e0*/  STG.E.128 desc[UR60][R50.64], R36 ;  /* 0x0000002432007986 */ /* 0x0043e4000c101d3c */
.L_x_1357:
[----:B------:R-:W-:Y:S05]  /*35f0*/  BSYNC B2 ;  /* 0x0000000000027941 */ /* 0x000fea0003800000 */
.L_x_1356:
[----:B------:R-:W-:Y:S05]  /*3600*/  @P2 BRA `(.L_x_1355) ;  /* 0x0000000000d02947 */ /* 0x000fea0003800000 */
[----:B-1----:R1:W2:Y:S01]  /*3610*/  LDS.128 R36, [R105] ;  /* 0x0000000069247984 */ /* 0x0022a20000000c00 */
[----:B------:R-:W-:Y:S01]  /*3620*/  ISETP.GE.AND P4, PT, R202, R104, PT ;  /* 0x00000068ca00720c */ /* 0x000fe20003f86270 */
[----:B------:R-:W-:-:S12]  /*3630*/  BSSY B2, `(.L_x_1360) ;  /* 0x0000030000027945 */ /* 0x000fd80003800000 */
[----:B-1----:R-:W-:Y:S05]  /*3640*/  @P4 BRA `(.L_x_1361) ;  /* 0x0000000000b84947 */ /* 0x002fea0003800000 */
[----:B------:R-:W-:Y:S01]  /*3650*/  SHF.R.U32.HI R62, RZ, 0x10, R57 ;  /* 0x00000010ff3e7819 */ /* 0x000fe20000011639 */
[----:B--2---:R-:W-:Y:S01]  /*3660*/  IMAD.U32 R101, R37, 0x10000, RZ ;  /* 0x0001000025657824 */ /* 0x004fe200078e00ff */
[----:B------:R-:W-:Y:S02]  /*3670*/  SHF.R.U32.HI R61, RZ, 0x10, R59 ;  /* 0x00000010ff3d7819 */ /* 0x000fe4000001163b */
[----:B------:R-:W-:Y:S01]  /*3680*/  SHF.R.U64 R60, R56, 0x10, R57 ;  /* 0x00000010383c7819 */ /* 0x000fe20000001239 */
[----:B------:R-:W-:Y:S01]  /*3690*/  IMAD.U32 R56, R38, 0x10000, RZ ;  /* 0x0001000026387824 */ /* 0x000fe200078e00ff */
[----:B------:R-:W-:Y:S01]  /*36a0*/  SHF.R.U64 R58, R58, 0x10, R59 ;  /* 0x000000103a3a7819 */ /* 0x000fe2000000123b */
[----:B------:R-:W-:Y:S01]  /*36b0*/  IMAD.U32 R59, R39, 0x10000, RZ ;  /* 0x00010000273b7824 */ /* 0x000fe200078e00ff */
[----:B------:R-:W-:Y:S02]  /*36c0*/  PRMT R62, R117, 0x5432, R62 ;  /* 0x00005432753e7816 */ /* 0x000fe4000000003e */
[----:B------:R-:W-:-:S02]  /*36d0*/  LOP3.LUT R57, R38, 0xffff0000, RZ, 0xc0, !PT ;  /* 0xffff000026397812 */ /* 0x000fc400078ec0ff */
[----:B------:R-:W-:Y:S02]  /*36e0*/  PRMT R61, R123, 0x5410, R61 ;  /* 0x000054107b3d7816 */ /* 0x000fe4000000003d */
[----:B------:R-:W-:Y:S02]  /*36f0*/  LOP3.LUT R38, R39, 0xffff0000, RZ, 0xc0, !PT ;  /* 0xffff000027267812 */ /* 0x000fe400078ec0ff */
[----:B------:R-:W-:Y:S01]  /*3700*/  PRMT R39, R116, 0x5432, R60 ;  /* 0x0000543274277816 */ /* 0x000fe2000000003c */
[----:B------:R-:W-:Y:S01]  /*3710*/  IMAD.U32 R60, R62, 0x10000, RZ ;  /* 0x000100003e3c7824 */ /* 0x000fe200078e00ff */
[----:B------:R-:W-:Y:S01]  /*3720*/  PRMT R58, R115, 0x5432, R58 ;  /* 0x00005432733a7816 */ /* 0x000fe2000000003a */
[----:B------:R-:W-:Y:S01]  /*3730*/  IMAD.U32 R63, R61, 0x10000, RZ ;  /* 0x000100003d3f7824 */ /* 0x000fe200078e00ff */
[----:B------:R-:W-:Y:S01]  /*3740*/  LOP3.LUT R103, R37, 0xffff0000, RZ, 0xc0, !PT ;  /* 0xffff000025677812 */ /* 0x000fe200078ec0ff */
[----:B------:R-:W-:Y:S01]  /*3750*/  FMUL.FTZ R107, R57, R60 ;  /* 0x0000003c396b7220 */ /* 0x000fe20000410000 */
[----:B------:R-:W-:Y:S01]  /*3760*/  LOP3.LUT R102, R39, 0xffff0000, RZ, 0xc0, !PT ;  /* 0xffff000027667812 */ /* 0x000fe200078ec0ff */
[----:B------:R-:W-:Y:S01]  /*3770*/  IMAD.U32 R37, R36, 0x10000, RZ ;  /* 0x0001000024257824 */ /* 0x000fe200078e00ff */
[----:B------:R-:W-:Y:S01]  /*3780*/  LOP3.LUT R100, R58, 0xffff0000, RZ, 0xc0, !PT ;  /* 0xffff00003a647812 */ /* 0x000fe200078ec0ff */
[-C--:B------:R-:W-:Y:S01]  /*3790*/  FMUL.FTZ R57, R57, R63.reuse ;  /* 0x0000003f39397220 */ /* 0x080fe20000410000 */
[----:B------:R-:W-:Y:S01]  /*37a0*/  LOP3.LUT R62, R62, 0xffff0000, RZ, 0xc0, !PT ;  /* 0xffff00003e3e7812 */ /* 0x000fe200078ec0ff */
[----:B------:R-:W-:Y:S01]  /*37b0*/  FMUL.FTZ R110, R103, R102 ;  /* 0x00000066676e7220 */ /* 0x000fe20000410000 */
[----:B------:R-:W-:Y:S01]  /*37c0*/  LOP3.LUT R61, R61, 0xffff0000, RZ, 0xc0, !PT ;  /* 0xffff00003d3d7812 */ /* 0x000fe200078ec0ff */
[----:B------:R-:W-:Y:S01]  /*37d0*/  IMAD.U32 R39, R39, 0x10000, RZ ;  /* 0x0001000027277824 */ /* 0x000fe200078e00ff */
[----:B------:R-:W-:Y:S01]  /*37e0*/  LOP3.LUT R36, R36, 0xffff0000, RZ, 0xc0, !PT ;  /* 0xffff000024247812 */ /* 0x000fe200078ec0ff */
[----:B------:R-:W-:Y:S01]  /*37f0*/  FMUL.FTZ R103, R103, R100 ;  /* 0x0000006467677220 */ /* 0x000fe20000410000 */
[----:B------:R-:W-:Y:S01]  /*3800*/  FFMA.FTZ R63, R56, R63, -R107 ;  /* 0x0000003f383f7223 */ /* 0x000fe2000001086b */
[----:B------:R-:W-:-:S02]  /*3810*/  IMAD.U32 R58, R58, 0x10000, RZ ;  /* 0x000100003a3a7824 */ /* 0x000fc400078e00ff */
[----:B------:R-:W-:Y:S01]  /*3820*/  FFMA.FTZ R56, R56, R60, R57 ;  /* 0x0000003c38387223 */ /* 0x000fe20000010039 */
[C---:B------:R-:W-:Y:S01]  /*3830*/  FMUL.FTZ R60, R38.reuse, R62 ;  /* 0x0000003e263c7220 */ /* 0x040fe20000410000 */
[----:B------:R-:W-:Y:S01]  /*3840*/  FMUL.FTZ R57, R38, R61 ;  /* 0x0000003d26397220 */ /* 0x000fe20000410000 */
[C---:B------:R-:W-:Y:S01]  /*3850*/  FFMA.FTZ R100, R101.reuse, R100, -R110 ;  /* 0x0000006465647223 */ /* 0x040fe2000001086e */
[C---:B------:R-:W-:Y:S01]  /*3860*/  FMUL.FTZ R38, R36.reuse, R39 ;  /* 0x0000002724267220 */ /* 0x040fe20000410000 */
[----:B------:R-:W-:Y:S01]  /*3870*/  FFMA.FTZ R101, R101, R102, R103 ;  /* 0x0000006665657223 */ /* 0x000fe20000010067 */
[-C--:B------:R-:W-:Y:S01]  /*3880*/  FMUL.FTZ R36, R36, R58.reuse ;  /* 0x0000003a24247220 */ /* 0x080fe20000410000 */
[----:B------:R-:W-:Y:S01]  /*3890*/  FFMA.FTZ R60, R59, R61, -R60 ;  /* 0x0000003d3b3c7223 */ /* 0x000fe2000001083c */
[----:B------:R-:W-:Y:S01]  /*38a0*/  FFMA.FTZ R38, R37, R58, -R38 ;  /* 0x0000003a25267223 */ /* 0x000fe20000010826 */
[----:B------:R-:W-:Y:S01]  /*38b0*/  FFMA.FTZ R57, R59, R62, R57 ;  /* 0x0000003e3b397223 */ /* 0x000fe20000010039 */
[----:B------:R-:W-:Y:S01]  /*38c0*/  FFMA.FTZ R37, R37, R39, R36 ;  /* 0x0000002725257223 */ /* 0x000fe20000010024 */
[----:B------:R-:W-:-:S02]  /*38d0*/  F2FP.BF16.F32.PACK_AB R100, R101, R100 ;  /* 0x000000646564723e */ /* 0x000fc400000010ff */
[----:B------:R-:W-:Y:S02]  /*38e0*/  F2FP.BF16.F32.PACK_AB R56, R56, R63 ;  /* 0x0000003f3838723e */ /* 0x000fe400000010ff */
[----:B------:R-:W-:Y:S01]  /*38f0*/  F2FP.BF16.F32.PACK_AB R36, R37, R38 ;  /* 0x000000262524723e */ /* 0x000fe200000010ff */
[----:B------:R-:W-:Y:S01]  /*3900*/  IMAD.MOV.U32 R37, RZ, RZ, R100 ;  /* 0x000000ffff257224 */ /* 0x000fe200078e0064 */
[----:B------:R-:W-:Y:S01]  /*3910*/  F2FP.BF16.F32.PACK_AB R39, R57, R60 ;  /* 0x0000003c3927723e */ /* 0x000fe200000010ff */
[----:B------:R-:W-:-:S07]  /*3920*/  IMAD.MOV.U32 R38, RZ, RZ, R56 ;  /* 0x000000ffff267224 */ /* 0x000fce00078e0038 */
.L_x_1361:
[----:B------:R-:W-:Y:S05]  /*3930*/  BSYNC B2 ;  /* 0x0000000000027941 */ /* 0x000fea0003800000 */
.L_x_1360:
[----:B--2---:R2:W-:Y:S02]  /*3940*/  STG.E.128 desc[UR60][R50.64+0x40], R36 ;  /* 0x0000402432007986 */ /* 0x0045e4000c101d3c */
.L_x_1355:
[----:B------:R-:W-:Y:S05]  /*3950*/  BSYNC B1 ;  /* 0x0000000000017941 */ /* 0x000fea0003800000 */
.L_x_1354:
[----:B------:R-:W-:Y:S05]  /*3960*/  @P5 BRA `(.L_x_1362) ;  /* 0x0000001c00945947 */ /* 0x000fea0003800000 */
[----:B------:R-:W-:Y:S04]  /*3970*/  BSSY B1, `(.L_x_1363) ;  /* 0x0000035000017945 */ /* 0x000fe80003800000 */
[----:B------:R-:W-:Y:S05]  /*3980*/  @P1 BRA `(.L_x_1364) ;  /* 0x0000000000cc1947 */ /* 0x000fea0003800000 */
[----:B-12---:R1:W2:Y:S01]  /*3990*/  LDS.128 R36, [R106+0x2000] ;  /* 0x002000006a247984 */ /* 0x0062a20000000c00 */
[----:B------:R-:W-:Y:S01]  /*39a0*/  ISETP.GE.AND P4, PT, R22, R104, PT ;  /* 0x000000681600720c */ /* 0x000fe20003f86270 */
[----:B------:R-:W-:-:S12]  /*39b0*/  BSSY B2, `(.L_x_1365) ;  /* 0x000002f000027945 */ /* 0x000fd80003800000 */
[----:B-1----:R-:W-:Y:S05]  /*39c0*/  @P4 BRA `(.L_x_1366) ;  /* 0x0000000000b44947 */ /* 0x002fea0003800000 */
[--C-:B------:R-:W-:Y:S01]  /*39d0*/  SHF.R.U64 R57, R52, 0x10, R53.reuse ;  /* 0x0000001034397819 */ /* 0x100fe20000001235 */
[----:B--2---:R-:W-:Y:S01]  /*39e0*/  IMAD.U32 R50, R38, 0x10000, RZ ;  /* 0x0001000026327824 */ /* 0x004fe200078e00ff */
[----:B------:R-:W-:Y:S02]  /*39f0*/  SHF.R.U32.HI R52, RZ, 0x10, R53 ;  /* 0x00000010ff347819 */ /* 0x000fe40000011635 */
[--C-:B------:R-:W-:Y:S02]  /*3a00*/  SHF.R.U64 R53, R54, 0x10, R55.reuse ;  /* 0x0000001036357819 */ /* 0x100fe40000001237 */
[----:B------:R-:W-:Y:S01]  /*3a10*/  SHF.R.U32.HI R54, RZ, 0x10, R55 ;  /* 0x00000010ff367819 */ /* 0x000fe20000011637 */
[----:B------:R-:W-:Y:S01]  /*3a20*/  IMAD.U32 R55, R37, 0x10000, RZ ;  /* 0x0001000025377824 */ /* 0x000fe200078e00ff */
[----:B------:R-:W-:Y:S02]  /*3a30*/  PRMT R120, R120, 0x5410, R53 ;  /* 0x0000541078787816 */ /* 0x000fe40000000035 */
[----:B------:R-:W-:-:S02]  /*3a40*/  PRMT R122, R122, 0x5410, R57 ;  /* 0x000054107a7a7816 */ /* 0x000fc40000000039 */
[----:B------:R-:W-:Y:S02]  /*3a50*/  PRMT R119, R119, 0x5410, R54 ;  /* 0x0000541077777816 */ /* 0x000fe40000000036 */
[----:B------:R-:W-:Y:S01]  /*3a60*/  LOP3.LUT R53, R37, 0xffff0000, RZ, 0xc0, !PT ;  /* 0xffff000025357812 */ /* 0x000fe200078ec0ff */
[----:B------:R-:W-:Y:S01]  /*3a70*/  IMAD.U32 R37, R36, 0x10000, RZ ;  /* 0x0001000024257824 */ /* 0x000fe200078e00ff */
[C---:B------:R-:W-:Y:S01]  /*3a80*/  LOP3.LUT R58, R120.reuse, 0xffff0000, RZ, 0xc0, !PT ;  /* 0xffff0000783a7812 */ /* 0x040fe200078ec0ff */
[----:B------:R-:W-:Y:S01]  /*3a90*/  IMAD.U32 R120, R120, 0x10000, RZ ;  /* 0x0001000078787824 */ /* 0x000fe200078e00ff */
[C---:B------:R-:W-:Y:S01]  /*3aa0*/  LOP3.LUT R54, R122.reuse, 0xffff0000, RZ, 0xc0, !PT ;  /* 0xffff00007a367812 */ /* 0x040fe200078ec0ff */
[----:B------:R-:W-:Y:S01]  /*3ab0*/  IMAD.U32 R122, R122, 0x10000, RZ ;  /* 0x000100007a7a7824 */ /* 0x000fe200078e00ff */
[----:B------:R-:W-:Y:S01]  /*3ac0*/  PRMT R121, R121, 0x5410, R52 ;  /* 0x0000541079797816 */ /* 0x000fe20000000034 */
[----:B------:R-:W-:Y:S01]  /*3ad0*/  FMUL.FTZ R60, R53, R58 ;  /* 0x0000003a353c7220 */ /* 0x000fe20000410000 */
[----:B------:R-:W-:Y:S01]  /*3ae0*/  LOP3.LUT R51, R38, 0xffff0000, RZ, 0xc0, !PT ;  /* 0xffff000026337812 */ /* 0x000fe200078ec0ff */
[----:B------:R-:W-:-:S02]  /*3af0*/  IMAD.U32 R52, R119, 0x10000, RZ ;  /* 0x0001000077347824 */ /* 0x000fc400078e00ff */
[-C--:B------:R-:W-:Y:S01]  /*3b00*/  FMUL.FTZ R57, R53, R54.reuse ;  /* 0x0000003635397220 */ /* 0x080fe20000410000 */
[----:B------:R-:W-:Y:S01]  /*3b10*/  IMAD.U32 R56, R121, 0x10000, RZ ;  /* 0x0001000079387824 */ /* 0x000fe200078e00ff */
[----:B------:R-:W-:Y:S01]  /*3b20*/  LOP3.LUT R53, R36, 0xffff0000, RZ, 0xc0, !PT ;  /* 0xffff000024357812 */ /* 0x000fe200078ec0ff */
[----:B------:R-:W-:Y:S01]  /*3b30*/  FFMA.FTZ R36, R55, R54, -R60 ;  /* 0x0000003637247223 */ /* 0x000fe2000001083c */
[----:B------:R-:W-:Y:S01]  /*3b40*/  FMUL.FTZ R59, R51, R52 ;  /* 0x00000034333b7220 */ /* 0x000fe20000410000 */
[----:B------:R-:W-:Y:S01]  /*3b50*/  FFMA.FTZ R55, R55, R58, R57 ;  /* 0x0000003a37377223 */ /* 0x000fe20000010039 */
[----:B------:R-:W-:Y:S01]  /*3b60*/  LOP3.LUT R38, R39, 0xffff0000, RZ, 0xc0, !PT ;  /* 0xffff000027267812 */ /* 0x000fe200078ec0ff */
[-C--:B------:R-:W-:Y:S01]  /*3b70*/  FMUL.FTZ R57, R51, R56.reuse ;  /* 0x0000003833397220 */ /* 0x080fe20000410000 */
[----:B------:R-:W-:Y:S01]  /*3b80*/  LOP3.LUT R119, R119, 0xffff0000, RZ, 0xc0, !PT ;  /* 0xffff000077777812 */ /* 0x000fe200078ec0ff */
[C---:B------:R-:W-:Y:S01]  /*3b90*/  FFMA.FTZ R51, R50.reuse, R56, -R59 ;  /* 0x0000003832337223 */ /* 0x040fe2000001083b */
[----:B------:R-:W-:Y:S01]  /*3ba0*/  LOP3.LUT R121, R121, 0xffff0000, RZ, 0xc0, !PT ;  /* 0xffff000079797812 */ /* 0x000fe200078ec0ff */
[----:B------:R-:W-:Y:S01]  /*3bb0*/  FFMA.FTZ R50, R50, R52, R57 ;  /* 0x0000003432327223 */ /* 0x000fe20000010039 */
[----:B------:R-:W-:-:S02]  /*3bc0*/  IMAD.U32 R39, R39, 0x10000, RZ ;  /* 0x0001000027277824 */ /* 0x000fc400078e00ff */
[C---:B------:R-:W-:Y:S01]  /*3bd0*/  FMUL.FTZ R52, R38.reuse, R119 ;  /* 0x0000007726347220 */ /* 0x040fe20000410000 */
[-C--:B------:R-:W-:Y:S01]  /*3be0*/  FMUL.FTZ R54, R38, R121.reuse ;  /* 0x0000007926367220 */ /* 0x080fe20000410000 */
[C---:B------:R-:W-:Y:S01]  /*3bf0*/  FMUL.FTZ R38, R53.reuse, R120 ;  /* 0x0000007835267220 */ /* 0x040fe20000410000 */
[-C--:B------:R-:W-:Y:S01]  /*3c00*/  FMUL.FTZ R53, R53, R122.reuse ;  /* 0x0000007a35357220 */ /* 0x080fe20000410000 */
[C---:B------:R-:W-:Y:S01]  /*3c10*/  FFMA.FTZ R52, R39.reuse, R121, -R52 ;  /* 0x0000007927347223 */ /* 0x040fe20000010834 */
[----:B------:R-:W-:Y:S01]  /*3c20*/  FFMA.FTZ R39, R39, R119, R54 ;  /* 0x0000007727277223 */ /* 0x000fe20000010036 */
[C---:B------:R-:W-:Y:S01]  /*3c30*/  FFMA.FTZ R38, R37.reuse, R122, -R38 ;  /* 0x0000007a25267223 */ /* 0x040fe20000010826 */
[----:B------:R-:W-:Y:S01]  /*3c40*/  FFMA.FTZ R53, R37, R120, R53 ;  /* 0x0000007825357223 */ /* 0x000fe20000010035 */
[----:B------:R-:W-:Y:S02]  /*3c50*/  F2FP.BF16.F32.PACK_AB R50, R50, R51 ;  /* 0x000000333232723e */ /* 0x000fe400000010ff */
[----:B------:R-:W-:-:S02]  /*3c60*/  F2FP.BF16.F32.PACK_AB R37, R55, R36 ;  /* 0x000000243725723e */ /* 0x000fc400000010ff */
[----:B------:R-:W-:Y:S01]  /*3c70*/  F2FP.BF16.F32.PACK_AB R36, R53, R38 ;  /* 0x000000263524723e */ /* 0x000fe200000010ff */
[----:B------:R-:W-:Y:S01]  /*3c80*/  IMAD.MOV.U32 R38, RZ, RZ, R50 ;  /* 0x000000ffff267224 */ /* 0x000fe200078e0032 */
[----:B------:R-:W-:-:S07]  /*3c90*/  F2FP.BF16.F32.PACK_AB R39, R39, R52 ;  /* 0x000000342727723e */ /* 0x000fce00000010ff */
.L_x_1366:
[----:B------:R-:W-:Y:S05]  /*3ca0*/  BSYNC B2 ;  /* 0x0000000000027941 */ /* 0x000fea0003800000 */
.L_x_1365:
[----:B--2---:R3:W-:Y:S02]  /*3cb0*/  STG.E.128 desc[UR60][R48.64], R36 ;  /* 0x0000002430007986 */ /* 0x0047e4000c101d3c */
.L_x_1364:
[----:B------:R-:W-:Y:S05]  /*3cc0*/  BSYNC B1 ;  /* 0x0000000000017941 */ /* 0x000fea0003800000 */
.L_x_1363:
[----:B------:R-:W-:Y:S05]  /*3cd0*/  @P2 BRA `(.L_x_1362) ;  /* 0x0000001800b82947 */ /* 0x000fea0003800000 */
[----:B-123--:R1:W2:Y:S01]  /*3ce0*/  LDS.128 R36, [R105+0x2000] ;  /* 0x0020000069247984 */ /* 0x00e2a20000000c00 */
[----:B------:R-:W-:Y:S01]  /*3cf0*/  ISETP.GE.AND P4, PT, R202, R104, PT ;  /* 0x00000068ca00720c */ /* 0x000fe20003f86270 */
[----:B------:R-:W-:-:S12]  /*3d00*/  BSSY B1, `(.L_x_1367) ;  /* 0x000002f000017945 */ /* 0x000fd80003800000 */
[----:B-1----:R-:W-:Y:S05]  /*3d10*/  @P4 BRA `(.L_x_1368) ;  /* 0x0000000000b44947 */ /* 0x002fea0003800000 */
[----:B------:R-:W-:Y:S02]  /*3d20*/  SHF.R.U64 R50, R46, 0x10, R47 ;  /* 0x000000102e327819 */ /* 0x000fe4000000122f */
[--C-:B------:R-:W-:Y:S02]  /*3d30*/  SHF.R.U64 R46, R44, 0x10, R45.reuse ;  /* 0x000000102c2e7819 */ /* 0x100fe4000000122d */
[----:B------:R-:W-:Y:S01]  /*3d40*/  SHF.R.U32.HI R51, RZ, 0x10, R45 ;  /* 0x00000010ff337819 */ /* 0x000fe2000001162d */
[----:B--2---:R-:W-:Y:S01]  /*3d50*/  IMAD.U32 R45, R38, 0x10000, RZ ;  /* 0x00010000262d7824 */ /* 0x004fe200078e00ff */
[----:B------:R-:W-:Y:S02]  /*3d60*/  PRMT R117, R117, 0x5410, R46 ;  /* 0x0000541075757816 */ /* 0x000fe4000000002e */
[----:B------:R-:W-:Y:S02]  /*3d70*/  PRMT R115, R115, 0x5410, R50 ;  /* 0x0000541073737816 */ /* 0x000fe40000000032 */
[----:B------:R-:W-:-:S02]  /*3d80*/  SHF.R.U32.HI R53, RZ, 0x10, R47 ;  /* 0x00000010ff357819 */ /* 0x000fc4000001162f */
[----:B------:R-:W-:Y:S02]  /*3d90*/  PRMT R118, R118, 0x5410, R51 ;  /* 0x0000541076767816 */ /* 0x000fe40000000033 */
[----:B------:R-:W-:Y:S02]  /*3da0*/  LOP3.LUT R46, R37, 0xffff0000, RZ, 0xc0, !PT ;  /* 0xffff0000252e7812 */ /* 0x000fe400078ec0ff */
[----:B------:R-:W-:Y:S01]  /*3db0*/  LOP3.LUT R51, R117, 0xffff0000, RZ, 0xc0, !PT ;  /* 0xffff000075337812 */ /* 0x000fe200078ec0ff */
[----:B------:R-:W-:Y:S01]  /*3dc0*/  IMAD.U32 R54, R118, 0x10000, RZ ;  /* 0x0001000076367824 */ /* 0x000fe200078e00ff */
[----:B------:R-:W-:Y:S01]  /*3dd0*/  LOP3.LUT R50, R115, 0xffff0000, RZ, 0xc0, !PT ;  /* 0xffff000073327812 */ /* 0x000fe200078ec0ff */
[----:B------:R-:W-:Y:S01]  /*3de0*/  IMAD.U32 R117, R117, 0x10000, RZ ;  /* 0x0001000075757824 */ /* 0x000fe200078e00ff */
[----:B------:R-:W-:Y:S01]  /*3df0*/  PRMT R116, R116, 0x5410, R53 ;  /* 0x0000541074747816 */ /* 0x000fe20000000035 */
[----:B------:R-:W-:Y:S01]  /*3e00*/  FMUL.FTZ R56, R46, R51 ;  /* 0x000000332e387220 */ /* 0x000fe20000410000 */
[----:B------:R-:W-:Y:S01]  /*3e10*/  LOP3.LUT R47, R38, 0xffff0000, RZ, 0xc0, !PT ;  /* 0xffff0000262f7812 */ /* 0x000fe200078ec0ff */
[C---:B------:R-:W-:Y:S01]  /*3e20*/  IMAD.U32 R38, R39.reuse, 0x10000, RZ ;  /* 0x0001000027267824 */ /* 0x040fe200078e00ff */
[----:B------:R-:W-:Y:S01]  /*3e30*/  LOP3.LUT R44, R39, 0xffff0000, RZ, 0xc0, !PT ;  /* 0xffff0000272c7812 */ /* 0x000fe200078ec0ff */
[----:B------:R-:W-:-:S02]  /*3e40*/  IMAD.U32 R39, R37, 0x10000, RZ ;  /* 0x0001000025277824 */ /* 0x000fc400078e00ff */
[----:B------:R-:W-:Y:S01]  /*3e50*/  FMUL.FTZ R46, R46, R50 ;  /* 0x000000322e2e7220 */ /* 0x000fe20000410000 */
[----:B------:R-:W-:Y:S02]  /*3e60*/  IMAD.U32 R52, R116, 0x10000, RZ ;  /* 0x0001000074347824 */ /* 0x000fe400078e00ff */
[----:B------:R-:W-:Y:S01]  /*3e70*/  FMUL.FTZ R58, R47, R54 ;  /* 0x000000362f3a7220 */ /* 0x000fe20000410000 */
[C---:B------:R-:W-:Y:S01]  /*3e80*/  FFMA.FTZ R56, R39.reuse, R50, -R56 ;  /* 0x0000003227387223 */ /* 0x040fe20000010838 */
[----:B------:R-:W-:Y:S01]  /*3e90*/  FFMA.FTZ R51, R39, R51, R46 ;  /* 0x0000003327337223 */ /* 0x000fe2000001002e */
[-C--:B------:R-:W-:Y:S01]  /*3ea0*/  FMUL.FTZ R46, R47, R52.reuse ;  /* 0x000000342f2e7220 */ /* 0x080fe20000410000 */
[----:B------:R-:W-:Y:S01]  /*3eb0*/  IMAD.U32 R37, R36, 0x10000, RZ ;  /* 0x0001000024257824 */ /* 0x000fe200078e00ff */
[----:B------:R-:W-:Y:S01]  /*3ec0*/  LOP3.LUT R47, R118, 0xffff0000, RZ, 0xc0, !PT ;  /* 0xffff0000762f7812 */ /* 0x000fe200078ec0ff */
[----:B------:R-:W-:Y:S01]  /*3ed0*/  FFMA.FTZ R58, R45, R52, -R58 ;  /* 0x000000342d3a7223 */ /* 0x000fe2000001083a */
[----:B------:R-:W-:Y:S01]  /*3ee0*/  LOP3.LUT R39, R116, 0xffff0000, RZ, 0xc0, !PT ;  /* 0xffff000074277812 */ /* 0x000fe200078ec0ff */
[----:B------:R-:W-:Y:S01]  /*3ef0*/  IMAD.U32 R115, R115, 0x10000, RZ ;  /* 0x0001000073737824 */ /* 0x000fe200078e00ff */
[----:B------:R-:W-:Y:S01]  /*3f00*/  LOP3.LUT R36, R36, 0xffff0000, RZ, 0xc0, !PT ;  /* 0xffff000024247812 */ /* 0x000fe200078ec0ff */
[----:B------:R-:W-:Y:S01]  /*3f10*/  FFMA.FTZ R45, R45, R54, R46 ;  /* 0x000000362d2d7223 */ /* 0x000fe2000001002e */
[C---:B------:R-:W-:Y:S01]  /*3f20*/  FMUL.FTZ R53, R44.reuse, R47 ;  /* 0x0000002f2c357220 */ /* 0x040fe20000410000 */
[----:B------:R-:W-:Y:S01]  /*3f30*/  FMUL.FTZ R46, R44, R39 ;  /* 0x000000272c2e7220 */ /* 0x000fe20000410000 */
[----:B------:R-:W-:Y:S01]  /*3f40*/  F2FP.BF16.F32.PACK_AB R51, R51, R56 ;  /* 0x000000383333723e */ /* 0x000fe200000010ff */
        /* <DEDUP_REMOVED lines=8> */
[----:B------:R-:W-:Y:S01]  /*3fd0*/  F2FP.BF16.F32.PACK_AB R36, R37, R44 ;  /* 0x0000002c2524723e */ /* 0x000fe200000010ff */
[----:B------:R-:W-:-:S07]  /*3fe0*/  IMAD.MOV.U32 R37, RZ, RZ, R51 ;  /* 0x000000ffff257224 */ /* 0x000fce00078e0033 */
.L_x_1368:
[----:B------:R-:W-:Y:S05]  /*3ff0*/  BSYNC B1 ;  /* 0x0000000000017941 */ /* 0x000fea0003800000 */
.L_x_1367:
[----:B--2---:R4:W-:Y:S01]  /*4000*/  STG.E.128 desc[UR60][R48.64+0x40], R36 ;  /* 0x0000402430007986 */ /* 0x0049e2000c101d3c */
[----:B------:R-:W-:Y:S05]  /*4010*/  BRA `(.L_x_1362) ;  /* 0x0000001400e87947 */ /* 0x000fea0003800000 */
.L_x_1346:
[----:B------:R-:W2:Y:S01]  /*4020*/  LDL R44, [R1+0x5c] ;  /* 0x00005c00012c7983 */ /* 0x000ea20000100800 */
[----:B------:R-:W-:Y:S02]  /*4030*/  ISETP.GE.AND P3, PT, R227, R108, PT ;  /* 0x0000006ce300720c */ /* 0x000fe40003f66270 */
[----:B------:R-:W-:Y:S02]  /*4040*/  CS2R R46, SRZ ;  /* 0x00000000002e7805 */ /* 0x000fe4000001ff00 */
[----:B------:R-:W-:-:S13]  /*4050*/  ISETP.GE.OR P3, PT, R16, R104, P3 ;  /* 0x000000681000720c */ /* 0x000fda0001f66670 */
[----:B------:R-:W-:Y:S01]  /*4060*/  @!P3 IADD3 R37, P4, P5, R32, R36, R5 ;  /* 0x000000242025b210 */ /* 0x000fe20007d9e005 */
[----:B------:R-:W0:Y:S08]  /*4070*/  @!P3 LDC.64 R52, c[0x0][0x3e8] ;  /* 0x0000fa00ff34bb82 */ /* 0x000e300000000a00 */
[----:B------:R-:W1:Y:S01]  /*4080*/  @!P3 LDC.64 R56, c[0x0][0x400] ;  /* 0x00010000ff38bb82 */ /* 0x000e620000000a00 */
[----:B--2---:R-:W-:-:S02]  /*4090*/  R2UR UR4, R44 ;  /* 0x000000002c0472ca */ /* 0x004fc400000e0000 */
[----:B------:R-:W-:Y:S02]  /*40a0*/  @!P3 IADD3.X R44, R80, R107, R6, P4, P5 ;  /* 0x0000006b502cb210 */ /* 0x000fe400027ea406 */
[----:B------:R-:W-:-:S04]  /*40b0*/  @!P3 IADD3 R54, P4, P5, R64, R38, R3 ;  /* 0x000000264036b210 */ /* 0x000fc80007d9e003 */
        /* <DEDUP_REMOVED lines=33> */
[----:B----4-:R-:W-:Y:S01]  /*42d0*/  IMAD.MOV.U32 R56, RZ, RZ, R47 ;  /* 0x000000ffff387224 */ /* 0x010fe200078e002f */
[----:B------:R-:W-:Y:S01]  /*42e0*/  PRMT R128, R128, 0x5410, R59 ;  /* 0x0000541080807816 */ /* 0x000fe2000000003b */
[----:B------:R-:W-:Y:S01]  /*42f0*/  IMAD.MOV.U32 R59, RZ, RZ, R46 ;  /* 0x000000ffff3b7224 */ /* 0x000fe200078e002e */
[----:B------:R-:W-:Y:S01]  /*4300*/  PRMT R123, R60, 0x7610, R123 ;  /* 0x000076103c7b7816 */ /* 0x000fe2000000007b */
[----:B------:R-:W-:Y:S02]  /*4310*/  IMAD.MOV.U32 R57, RZ, RZ, R44 ;  /* 0x000000ffff397224 */ /* 0x000fe400078e002c */
        /* <DEDUP_REMOVED lines=8> */
[----:B---3--:R-:W-:Y:S01]  /*43a0*/  IMAD.MOV.U32 R56, RZ, RZ, R50 ;  /* 0x000000ffff387224 */ /* 0x008fe200078e0032 */
[----:B------:R-:W-:Y:S01]  /*43b0*/  PRMT R117, R117, 0x5410, R62 ;  /* 0x0000541075757816 */ /* 0x000fe2000000003e */
        /* <DEDUP_REMOVED lines=17> */
.L_x_1369:
        /* <DEDUP_REMOVED lines=9> */
.L_x_1649:
[----:B------:R-:W-:Y:S05]  /*4560*/  BSYNC B1 ;  /* 0x0000000000017941 */ /* 0x000fea0003800000 */
.L_x_1370:
[----:B------:R-:W-:Y:S01]  /*4570*/  ISETP.GE.OR P5, PT, R19, R108, P1 ;  /* 0x0000006c1300720c */ /* 0x000fe20000fa6670 */
[----:B------:R-:W-:-:S12]  /*4580*/  BSSY B1, `(.L_x_1372) ;  /* 0x0000083000017945 */ /* 0x000fd80003800000 */
[----:B------:R-:W-:Y:S05]  /*4590*/  @P5 BRA `(.L_x_1373) ;  /* 0x0000000800045947 */ /* 0x000fea0003800000 */
[-C--:B--2---:R-:W-:Y:S01]  /*45a0*/  IMAD R56, R231, R104.reuse, RZ ;  /* 0x00000068e7387224 */ /* 0x084fe200078e02ff */
[----:B------:R-:W-:Y:S01]  /*45b0*/  BSSY B2, `(.L_x_1374) ;  /* 0x0000073000027945 */ /* 0x000fe20003800000 */
[----:B------:R-:W-:-:S04]  /*45c0*/  IMAD.WIDE.U32 R106, R19, R104, R102 ;  /* 0x00000068136a7225 */ /* 0x000fc800078e0066 */
[----:B------:R-:W-:Y:S01]  /*45d0*/  IMAD R57, R19, R105, R56 ;  /* 0x0000006913397224 */ /* 0x000fe200078e0238 */
[----:B------:R-:W-:Y:S01]  /*45e0*/  SEL R56, R75, R111, !P0 ;  /* 0x0000006f4b387207 */ /* 0x000fe20004000000 */
[----:B------:R-:W-:Y:S01]  /*45f0*/  IMAD R59, R2, 0x1800, R91 ;  /* 0x00001800023b7824 */ /* 0x000fe200078e025b */
[----:B------:R-:W-:Y:S01]  /*4600*/  IADD3 R112, P5, P6, R12, R106, R85 ;  /* 0x0000006a0c707210 */ /* 0x000fe20007ebe055 */
[----:B------:R-:W-:Y:S01]  /*4610*/  IMAD.IADD R114, R57, 0x1, R107 ;  /* 0x0000000139727824 */ /* 0x000fe200078e026b */
[----:B------:R-:W-:-:S04]  /*4620*/  SHF.R.S32.HI R57, RZ, 0x1f, R56 ;  /* 0x0000001fff397819 */ /* 0x000fc80000011438 */
[----:B------:R-:W-:Y:S01]  /*4630*/  LEA.HI R57, R57, R56, RZ, 0x4 ;  /* 0x0000003839397211 */ /* 0x000fe200078f20ff */
[----:B------:R-:W-:Y:S01]  /*4640*/  IMAD R56, R59, 0x2, R18 ;  /* 0x000000023b387824 */ /* 0x000fe200078e0212 */
[----:B------:R-:W-:Y:S02]  /*4650*/  IADD3.X R113, R72, R114, R87, P5, P6 ;  /* 0x0000007248717210 */ /* 0x000fe40002fec457 */
[----:B------:R-:W-:-:S05]  /*4660*/  LEA.HI.SX32 R57, R57, R84, 0x1c ;  /* 0x0000005439397211 */ /* 0x000fca00078fe2ff */
[----:B------:R-:W-:-:S05]  /*4670*/  IMAD.SHL.U32 R115, R57, 0x8, RZ ;  /* 0x0000000839737824 */ /* 0x000fca00078e00ff */
[----:B------:R-:W-:-:S04]  /*4680*/  LOP3.LUT R57, R83, 0x38, R115, 0xf8, !PT ;  /* 0x0000003853397812 */ /* 0x000fc800078ef873 */
[----:B------:R-:W-:-:S05]  /*4690*/  LOP3.LUT R57, R57, R86, RZ, 0x3c, !PT ;  /* 0x0000005639397212 */ /* 0x000fca00078e3cff */
[----:B------:R-:W-:-:S04]  /*46a0*/  IMAD R57, R218, 0x200, R57 ;  /* 0x00000200da397824 */ /* 0x000fc800078e0239 */
[----:B------:R-:W-:-:S04]  /*46b0*/  IMAD R57, R2, 0x1800, R57 ;  /* 0x0000180002397824 */ /* 0x000fc800078e0239 */
[----:B------:R-:W-:Y:S02]  /*46c0*/  IMAD R60, R57, 0x2, R18 ;  /* 0x00000002393c7824 */ /* 0x000fe400078e0212 */
[----:B------:R-:W1:Y:S04]  /*46d0*/  LDS.128 R56, [R56+0x1c400] ;  /* 0x01c4000038387984 */ /* 0x000e680000000c00 */
[----:B------:R-:W2:Y:S01]  /*46e0*/  LDS.128 R60, [R60+0x1c400] ;  /* 0x01c400003c3c7984 */ /* 0x000ea20000000c00 */
[----:B------:R-:W-:Y:S05]  /*46f0*/  @P4 BRA `(.L_x_1375) ;  /* 0x0000000400784947 */ /* 0x000fea0003800000 */
[----:B------:R-:W-:Y:S01]  /*4700*/  SHF.R.U32.HI R116, RZ, 0x10, R45 ;  /* 0x00000010ff747819 */ /* 0x000fe2000001162d */
[----:B--2---:R-:W-:Y:S01]  /*4710*/  IMAD.U32 R121, R61, 0x10000, RZ ;  /* 0x000100003d797824 */ /* 0x004fe200078e00ff */
[----:B------:R-:W-:Y:S01]  /*4720*/  SHF.R.U32.HI R120, RZ, 0x10, R37 ;  /* 0x00000010ff787819 */ /* 0x000fe20000011625 */
[----:B------:R-:W-:Y:S01]  /*4730*/  IMAD.U32 R124, R63, 0x10000, RZ ;  /* 0x000100003f7c7824 */ /* 0x000fe200078e00ff */
[----:B------:R-:W-:Y:S02]  /*4740*/  PRMT R116, R118, 0x5432, R116 ;  /* 0x0000543276747816 */ /* 0x000fe40000000074 */
[----:B------:R-:W-:Y:S01]  /*4750*/  PRMT R120, R117, 0x5432, R120 ;  /* 0x0000543275787816 */ /* 0x000fe20000000078 */
[C---:B-1----:R-:W-:Y:S01]  /*4760*/  IMAD.U32 R117, R57.reuse, 0x10000, RZ ;  /* 0x0001000039757824 */ /* 0x042fe200078e00ff */
[----:B------:R-:W-:Y:S01]  /*4770*/  LOP3.LUT R57, R57, 0xffff0000, RZ, 0xc0, !PT ;  /* 0xffff000039397812 */ /* 0x000fe200078ec0ff */
[C---:B------:R-:W-:Y:S01]  /*4780*/  IMAD.U32 R119, R116.reuse, 0x10000, RZ ;  /* 0x0001000074777824 */ /* 0x040fe200078e00ff */
[----:B------:R-:W-:Y:S01]  /*4790*/  LOP3.LUT R116, R116, 0xffff0000, RZ, 0xc0, !PT ;  /* 0xffff000074747812 */ /* 0x000fe200078ec0ff */
[----:B------:R-:W-:Y:S01]  /*47a0*/  IMAD.U32 R118, R120, 0x10000, RZ ;  /* 0x0001000078767824 */ /* 0x000fe200078e00ff */
[----:B------:R-:W-:Y:S01]  /*47b0*/  SHF.R.U64 R46, R46, 0x10, R47 ;  /* 0x000000102e2e7819 */ /* 0x000fe2000000122f */
[CC--:B------:R-:W-:Y:S01]  /*47c0*/  FMUL.FTZ R122, R121.reuse, R119.reuse ;  /* 0x00000077797a7220 */ /* 0x0c0fe20000410000 */
[----:B------:R-:W-:Y:S01]  /*47d0*/  SHF.R.U64 R44, R44, 0x10, R45 ;  /* 0x000000102c2c7819 */ /* 0x000fe2000000122d */
[-C--:B------:R-:W-:Y:S01]  /*47e0*/  FMUL.FTZ R121, R121, R118.reuse ;  /* 0x0000007679797220 */ /* 0x080fe20000410000 */
[----:B------:R-:W-:Y:S01]  /*47f0*/  SHF.R.U64 R36, R36, 0x10, R37 ;  /* 0x0000001024247819 */ /* 0x000fe20000001225 */
[C---:B------:R-:W-:Y:S01]  /*4800*/  FFMA.FTZ R118, R117.reuse, R118, -R122 ;  /* 0x0000007675767223 */ /* 0x040fe2000001087a */
[----:B------:R-:W-:Y:S01]  /*4810*/  PRMT R44, R130, 0x5432, R44 ;  /* 0x00005432822c7816 */ /* 0x000fe2000000002c */
[----:B------:R-:W-:Y:S01]  /*4820*/  FFMA.FTZ R117, R117, R119, R121 ;  /* 0x0000007775757223 */ /* 0x000fe20000010079 */
[----:B------:R-:W-:Y:S01]  /*4830*/  LOP3.LUT R119, R61, 0xffff0000, RZ, 0xc0, !PT ;  /* 0xffff00003d777812 */ /* 0x000fe200078ec0ff */
[----:B------:R-:W-:Y:S01]  /*4840*/  IMAD.U32 R37, R56, 0x10000, RZ ;  /* 0x0001000038257824 */ /* 0x000fe200078e00ff */
[----:B------:R-:W-:Y:S01]  /*4850*/  LOP3.LUT R61, R120, 0xffff0000, RZ, 0xc0, !PT ;  /* 0xffff0000783d7812 */ /* 0x000fe200078ec0ff */
[----:B------:R-:W-:Y:S01]  /*4860*/  IMAD.U32 R45, R58, 0x10000, RZ ;  /* 0x000100003a2d7824 */ /* 0x000fe200078e00ff */
[----:B------:R-:W-:Y:S01]  /*4870*/  SHF.R.U64 R38, R38, 0x10, R39 ;  /* 0x0000001026267819 */ /* 0x000fe20000001227 */
[----:B------:R-:W-:Y:S01]  /*4880*/  FMUL.FTZ R120, R119, R116 ;  /* 0x0000007477787220 */ /* 0x000fe20000410000 */
[----:B------:R-:W-:Y:S01]  /*4890*/  PRMT R36, R129, 0x5432, R36 ;  /* 0x0000543281247816 */ /* 0x000fe20000000024 */
[-C--:B------:R-:W-:Y:S01]  /*48a0*/  FMUL.FTZ R119, R119, R61.reuse ;  /* 0x0000003d77777220 */ /* 0x080fe20000410000 */
[----:B------:R-:W-:Y:S01]  /*48b0*/  LOP3.LUT R56, R56, 0xffff0000, RZ, 0xc0, !PT ;  /* 0xffff000038387812 */ /* 0x000fe200078ec0ff */
[----:B------:R-:W-:Y:S01]  /*48c0*/  FFMA.FTZ R61, R57, R61, -R120 ;  /* 0x0000003d393d7223 */ /* 0x000fe20000010878 */
[----:B------:R-:W-:-:S02]  /*48d0*/  IMAD.U32 R120, R59, 0x10000, RZ ;  /* 0x000100003b787824 */ /* 0x000fc400078e00ff */
[----:B------:R-:W-:Y:S01]  /*48e0*/  FFMA.FTZ R57, R57, R116, R119 ;  /* 0x0000007439397223 */ /* 0x000fe20000010077 */
[----:B------:R-:W-:Y:S02]  /*48f0*/  SHF.R.U32.HI R116, RZ, 0x10, R47 ;  /* 0x00000010ff747819 */ /* 0x000fe4000001162f */
[----:B------:R-:W-:Y:S01]  /*4900*/  SHF.R.U32.HI R119, RZ, 0x10, R39 ;  /* 0x00000010ff777819 */ /* 0x000fe20000011627 */
[----:B------:R-:W-:Y:S01]  /*4910*/  IMAD.U32 R39, R60, 0x10000, RZ ;  /* 0x000100003c277824 */ /* 0x000fe200078e00ff */
[C---:B------:R-:W-:Y:S02]  /*4920*/  PRMT R116, R123.reuse, 0x5432, R116 ;  /* 0x000054327b747816 */ /* 0x040fe40000000074 */
[----:B------:R-:W-:Y:S02]  /*4930*/  PRMT R119, R123, 0x5410, R119 ;  /* 0x000054107b777816 */ /* 0x000fe40000000077 */
[----:B------:R-:W-:Y:S01]  /*4940*/  LOP3.LUT R47, R59, 0xffff0000, RZ, 0xc0, !PT ;  /* 0xffff00003b2f7812 */ /* 0x000fe200078ec0ff */
[C---:B------:R-:W-:Y:S01]  /*4950*/  IMAD.U32 R121, R116.reuse, 0x10000, RZ ;  /* 0x0001000074797824 */ /* 0x040fe200078e00ff */
[----:B------:R-:W-:Y:S01]  /*4960*/  LOP3.LUT R59, R63, 0xffff0000, RZ, 0xc0, !PT ;  /* 0xffff00003f3b7812 */ /* 0x000fe200078ec0ff */
[C---:B------:R-:W-:Y:S01]  /*4970*/  IMAD.U32 R122, R119.reuse, 0x10000, RZ ;  /* 0x00010000777a7824 */ /* 0x040fe200078e00ff */
[----:B------:R-:W-:Y:S01]  /*4980*/  LOP3.LUT R116, R116, 0xffff0000, RZ, 0xc0, !PT ;  /* 0xffff000074747812 */ /* 0x000fe200078ec0ff */
[C---:B------:R-:W-:Y:S01]  /*4990*/  FMUL.FTZ R123, R124.reuse, R121 ;  /* 0x000000797c7b7220 */ /* 0x040fe20000410000 */
[----:B------:R-:W-:Y:S01]  /*49a0*/  LOP3.LUT R119, R119, 0xffff0000, RZ, 0xc0, !PT ;  /* 0xffff000077777812 */ /* 0x000fe200078ec0ff */
[----:B------:R-:W-:Y:S01]  /*49b0*/  FMUL.FTZ R124, R124, R122 ;  /* 0x0000007a7c7c7220 */ /* 0x000fe20000410000 */
[----:B------:R-:W-:Y:S01]  /*49c0*/  LOP3.LUT R60, R60, 0xffff0000, RZ, 0xc0, !PT ;  /* 0xffff00003c3c7812 */ /* 0x000fe200078ec0ff */
[----:B------:R-:W-:Y:S01]  /*49d0*/  FMUL.FTZ R63, R59, R116 ;  /* 0x000000743b3f7220 */ /* 0x000fe20000410000 */
[----:B------:R-:W-:Y:S01]  /*49e0*/  PRMT R46, R127, 0x5432, R46 ;  /* 0x000054327f2e7816 */ /* 0x000fe2000000002e */
[-C--:B------:R-:W-:Y:S01]  /*49f0*/  FMUL.FTZ R59, R59, R119.reuse ;  /* 0x000000773b3b7220 */ /* 0x080fe20000410000 */
[----:B------:R-:W-:Y:S01]  /*4a00*/  FFMA.FTZ R123, R120, R122, -R123 ;  /* 0x0000007a787b7223 */ /* 0x000fe2000001087b */
[----:B------:R-:W-:Y:S01]  /*4a10*/  FFMA.FTZ R63, R47, R119, -R63 ;  /* 0x000000772f3f7223 */ /* 0x000fe2000001083f */
[----:B------:R-:W-:-:S02]  /*4a20*/  IMAD.U32 R119, R44, 0x10000, RZ ;  /* 0x000100002c777824 */ /* 0x000fc400078e00ff */
[----:B------:R-:W-:Y:S01]  /*4a30*/  FFMA.FTZ R59, R47, R116, R59 ;  /* 0x000000742f3b7223 */ /* 0x000fe2000001003b */
[----:B------:R-:W-:Y:S01]  /*4a40*/  IMAD.U32 R47, R36, 0x10000, RZ ;  /* 0x00010000242f7824 */ /* 0x000fe200078e00ff */
[----:B------:R-:W-:Y:S01]  /*4a50*/  LOP3.LUT R44, R44, 0xffff0000, RZ, 0xc0, !PT ;  /* 0xffff00002c2c7812 */ /* 0x000fe200078ec0ff */
[C---:B------:R-:W-:Y:S01]  /*4a60*/  FMUL.FTZ R116, R39.reuse, R119 ;  /* 0x0000007727747220 */ /* 0x040fe20000410000 */
[----:B------:R-:W-:Y:S01]  /*4a70*/  LOP3.LUT R36, R36, 0xffff0000, RZ, 0xc0, !PT ;  /* 0xffff000024247812 */ /* 0x000fe200078ec0ff */
[----:B------:R-:W-:Y:S01]  /*4a80*/  FMUL.FTZ R39, R39, R47 ;  /* 0x0000002f27277220 */ /* 0x000fe20000410000 */
[----:B------:R-:W-:Y:S01]  /*4a90*/  FFMA.FTZ R124, R120, R121, R124 ;  /* 0x00000079787c7223 */ /* 0x000fe2000001007c */
[C---:B------:R-:W-:Y:S01]  /*4aa0*/  FFMA.FTZ R116, R37.reuse, R47, -R116 ;  /* 0x0000002f25747223 */ /* 0x040fe20000010874 */
[----:B------:R-:W-:Y:S01]  /*4ab0*/  FMUL.FTZ R47, R60, R44 ;  /* 0x0000002c3c2f7220 */ /* 0x000fe20000410000 */
[----:B------:R-:W-:Y:S01]  /*4ac0*/  LOP3.LUT R120, R58, 0xffff0000, RZ, 0xc0, !PT ;  /* 0xffff00003a787812 */ /* 0x000fe200078ec0ff */
[-C--:B------:R-:W-:Y:S01]  /*4ad0*/  FMUL.FTZ R60, R60, R36.reuse ;  /* 0x000000243c3c7220 */ /* 0x080fe20000410000 */
[----:B------:R-:W-:Y:S01]  /*4ae0*/  PRMT R38, R128, 0x5432, R38 ;  /* 0x0000543280267816 */ /* 0x000fe20000000026 */
[----:B------:R-:W-:Y:S01]  /*4af0*/  FFMA.FTZ R47, R56, R36, -R47 ;  /* 0x00000024382f7223 */ /* 0x000fe2000001082f */
[C---:B------:R-:W-:Y:S01]  /*4b00*/  IMAD.U32 R58, R62.reuse, 0x10000, RZ ;  /* 0x000100003e3a7824 */ /* 0x040fe200078e00ff */
[----:B------:R-:W-:Y:S01]  /*4b10*/  LOP3.LUT R62, R62, 0xffff0000, RZ, 0xc0, !PT ;  /* 0xffff00003e3e7812 */ /* 0x000fe200078ec0ff */
[C---:B------:R-:W-:Y:S01]  /*4b20*/  IMAD.U32 R36, R46.reuse, 0x10000, RZ ;  /* 0x000100002e247824 */ /* 0x040fe200078e00ff */
[----:B------:R-:W-:Y:S01]  /*4b30*/  LOP3.LUT R46, R46, 0xffff0000, RZ, 0xc0, !PT ;  /* 0xffff00002e2e7812 */ /* 0x000fe200078ec0ff */
[----:B------:R-:W-:Y:S01]  /*4b40*/  FFMA.FTZ R39, R37, R119, R39 ;  /* 0x0000007725277223 */ /* 0x000fe20000010027 */
[C---:B------:R-:W-:Y:S01]  /*4b50*/  IMAD.U32 R37, R38.reuse, 0x10000, RZ ;  /* 0x0001000026257824 */ /* 0x040fe200078e00ff */
[----:B------:R-:W-:Y:S01]  /*4b60*/  LOP3.LUT R38, R38, 0xffff0000, RZ, 0xc0, !PT ;  /* 0xffff000026267812 */ /* 0x000fe200078ec0ff */
[----:B------:R-:W-:Y:S01]  /*4b70*/  FFMA.FTZ R60, R56, R44, R60 ;  /* 0x0000002c383c7223 */ /* 0x000fe2000001003c */
        /* <DEDUP_REMOVED lines=21> */
[----:B------:R-:W-:-:S07]  /*4cd0*/  IMAD.MOV.U32 R58, RZ, RZ, R44 ;  /* 0x000000ffff3a7224 */ /* 0x000fce00078e002c */
.L_x_1375:
[----:B------:R-:W-:Y:S05]  /*4ce0*/  BSYNC B2 ;  /* 0x0000000000027941 */ /* 0x000fea0003800000 */
.L_x_1374:
[----:B------:R-:W-:Y:S02]  /*4cf0*/  ISETP.GE.AND P5, PT, R115, R110, PT ;  /* 0x0000006e7300720c */ /* 0x000fe40003fa6270 */
[----:B------:R-:W-:-:S11]  /*4d00*/  P2R R36, PR, RZ, 0x1 ;  /* 0x00000001ff247803 */ /* 0x000fd60000000000 */
[--C-:B------:R-:W-:Y:S02]  /*4d10*/  @!P5 SHF.R.S32.HI R37, RZ, 0x1f, R115.reuse ;  /* 0x0000001fff25d819 */ /* 0x100fe40000011473 */
[----:B------:R-:W-:-:S04]  /*4d20*/  @!P5 IADD3 R106, P0, P6, R12, R106, R115 ;  /* 0x0000006a0c6ad210 */ /* 0x000fc80007e1e073 */
[----:B------:R-:W-:Y:S02]  /*4d30*/  @!P5 IADD3.X R114, R72, R114, R37, P0, P6 ;  /* 0x000000724872d210 */ /* 0x000fe400007ec425 */
[----:B------:R-:W-:Y:S02]  /*4d40*/  ISETP.NE.AND P0, PT, R36, RZ, PT ;  /* 0x000000ff2400720c */ /* 0x000fe40003f05270 */
[----:B------:R-:W-:-:S04]  /*4d50*/  LEA R36, P6, R112, R100, 0x1 ;  /* 0x0000006470247211 */ /* 0x000fc800078c08ff */
[----:B------:R-:W-:Y:S02]  /*4d60*/  LEA.HI.X R37, R112, R101, R113, 0x1, P6 ;  /* 0x0000006570257211 */ /* 0x000fe400030f0c71 */
[----:B------:R-:W-:-:S03]  /*4d70*/  @!P5 LEA R38, P6, R106, R100, 0x1 ;  /* 0x000000646a26d211 */ /* 0x000fc600078c08ff */
[----:B-1----:R1:W-:Y:S01]  /*4d80*/  STG.E.128 desc[UR60][R36.64], R56 ;  /* 0x0000003824007986 */ /* 0x0023e2000c101d3c */
[----:B------:R-:W-:-:S05]  /*4d90*/  @!P5 LEA.HI.X R39, R106, R101, R114, 0x1, P6 ;  /* 0x000000656a27d211 */ /* 0x000fca00030f0c72 */
[----:B--2---:R1:W-:Y:S04]  /*4da0*/  @!P5 STG.E.128 desc[UR60][R38.64], R60 ;  /* 0x0000003c2600d986 */ /* 0x0043e8000c101d3c */
.L_x_1373:
[----:B------:R-:W-:Y:S05]  /*4db0*/  BSYNC B1 ;  /* 0x0000000000017941 */ /* 0x000fea0003800000 */
.L_x_1372:
[C---:B------:R-:W-:Y:S01]  /*4dc0*/  ISETP.GE.OR P5, PT, R227.reuse, R108, P1 ;  /* 0x0000006ce300720c */ /* 0x040fe20000fa6670 */
        /* <DEDUP_REMOVED lines=11> */
[----:B------:R-:W-:Y:S01]  /*4e80*/  LEA.HI.X R57, R36, R101, R37, 0x1, P5 ;  /* 0x0000006524397211 */ /* 0x000fe200028f0c25 */
[----:B------:R-:W-:Y:S01]  /*4e90*/  IMAD R37, R2, 0x1800, R88 ;  /* 0x0000180002257824 */ /* 0x000fe200078e0258 */
[----:B------:R-:W-:-:S03]  /*4ea0*/  SHF.R.S32.HI R36, RZ, 0x1f, R111 ;  /* 0x0000001fff247819 */ /* 0x000fc6000001146f */
[----:B------:R-:W-:Y:S01]  /*4eb0*/  IMAD R37, R37, 0x2, R18 ;  /* 0x0000000225257824 */ /* 0x000fe200078e0212 */
[----:B------:R-:W-:-:S04]  /*4ec0*/  LEA.HI R111, R36, R111, RZ, 0x4 ;  /* 0x0000006f246f7211 */ /* 0x000fc800078f20ff */
[----:B------:R-:W-:-:S05]  /*4ed0*/  LEA.HI.SX32 R61, R111, R84, 0x1c ;  /* 0x000000546f3d7211 */ /* 0x000fca00078fe2ff */
[----:B------:R-:W-:-:S05]  /*4ee0*/  IMAD.SHL.U32 R61, R61, 0x8, RZ ;  /* 0x000000083d3d7824 */ /* 0x000fca00078e00ff */
[----:B------:R-:W-:-:S04]  /*4ef0*/  LOP3.LUT R36, R215, 0x38, R61, 0xf8, !PT ;  /* 0x00000038d7247812 */ /* 0x000fc800078ef83d */
[----:B------:R-:W-:-:S05]  /*4f00*/  LOP3.LUT R36, R36, R38, RZ, 0x3c, !PT ;  /* 0x0000002624247212 */ /* 0x000fca00078e3cff */
[----:B------:R-:W-:-:S04]  /*4f10*/  IMAD.IADD R39, R219, 0x1, R36 ;  /* 0x00000001db277824 */ /* 0x000fc800078e0224 */
[----:B------:R-:W-:-:S04]  /*4f20*/  IMAD R39, R2, 0x1800, R39 ;  /* 0x0000180002277824 */ /* 0x000fc800078e0227 */
[----:B------:R-:W-:Y:S02]  /*4f30*/  IMAD R44, R39, 0x2, R18 ;  /* 0x00000002272c7824 */ /* 0x000fe400078e0212 */
[----:B------:R-:W1:Y:S04]  /*4f40*/  LDS.128 R36, [R37+0x1c400] ;  /* 0x01c4000025247984 */ /* 0x000e680000000c00 */
[----:B------:R-:W2:Y:S01]  /*4f50*/  LDS.128 R44, [R44+0x1c400] ;  /* 0x01c400002c2c7984 */ /* 0x000ea20000000c00 */
[----:B------:R-:W-:Y:S05]  /*4f60*/  @P4 BRA `(.L_x_1377) ;  /* 0x0000000400784947 */ /* 0x000fea0003800000 */
[--C-:B------:R-:W-:Y:S01]  /*4f70*/  SHF.R.U64 R50, R50, 0x10, R51.reuse ;  /* 0x0000001032327819 */ /* 0x100fe20000001233 */
[----:B--2---:R-:W-:Y:S01]  /*4f80*/  IMAD.U32 R60, R45, 0x10000, RZ ;  /* 0x000100002d3c7824 */ /* 0x004fe200078e00ff */
[----:B------:R-:W-:Y:S01]  /*4f90*/  SHF.R.U32.HI R63, RZ, 0x10, R51 ;  /* 0x00000010ff3f7819 */ /* 0x000fe20000011633 */
[----:B------:R-:W-:Y:S01]  /*4fa0*/  IMAD.U32 R106, R47, 0x10000, RZ ;  /* 0x000100002f6a7824 */ /* 0x000fe200078e00ff */
[----:B------:R-:W-:Y:S01]  /*4fb0*/  SHF.R.U64 R51, R52, 0x10, R53 ;  /* 0x0000001034337819 */ /* 0x000fe20000001235 */
[----:B-1----:R-:W-:Y:S01]  /*4fc0*/  IMAD.U32 R105, R39, 0x10000, RZ ;  /* 0x0001000027697824 */ /* 0x002fe200078e00ff */
[----:B------:R-:W-:Y:S01]  /*4fd0*/  SHF.R.U64 R48, R48, 0x10, R49 ;  /* 0x0000001030307819 */ /* 0x000fe20000001231 */
[----:B------:R-:W-:Y:S01]  /*4fe0*/  IMAD.U32 R107, R46, 0x10000, RZ ;  /* 0x000100002e6b7824 */ /* 0x000fe200078e00ff */
[----:B------:R-:W-:Y:S01]  /*4ff0*/  SHF.R.U32.HI R52, RZ, 0x10, R53 ;  /* 0x00000010ff347819 */ /* 0x000fe20000011635 */
[----:B------:R-:W-:Y:S01]  /*5000*/  IMAD.U32 R104, R38, 0x10000, RZ ;  /* 0x0001000026687824 */ /* 0x000fe200078e00ff */
[----:B------:R-:W-:-:S02]  /*5010*/  SHF.R.U32.HI R49, RZ, 0x10, R49 ;  /* 0x00000010ff317819 */ /* 0x000fc40000011631 */
[----:B------:R-:W-:Y:S02]  /*5020*/  PRMT R52, R126, 0x5432, R52 ;  /* 0x000054327e347816 */ /* 0x000fe40000000034 */
[----:B------:R-:W-:Y:S02]  /*5030*/  PRMT R128, R128, 0x5410, R49 ;  /* 0x0000541080807816 */ /* 0x000fe40000000031 */
[--C-:B------:R-:W-:Y:S02]  /*5040*/  SHF.R.U64 R53, R54, 0x10, R55.reuse ;  /* 0x0000001036357819 */ /* 0x100fe40000001237 */
[----:B------:R-:W-:Y:S01]  /*5050*/  SHF.R.U32.HI R54, RZ, 0x10, R55 ;  /* 0x00000010ff367819 */ /* 0x000fe20000011637 */
[----:B------:R-:W-:Y:S01]  /*5060*/  IMAD.U32 R49, R128, 0x10000, RZ ;  /* 0x0001000080317824 */ /* 0x000fe200078e00ff */
[----:B------:R-:W-:Y:S01]  /*5070*/  PRMT R127, R127, 0x5410, R48 ;  /* 0x000054107f7f7816 */ /* 0x000fe20000000030 */
[----:B------:R-:W-:Y:S01]  /*5080*/  IMAD.U32 R48, R52, 0x10000, RZ ;  /* 0x0001000034307824 */ /* 0x000fe200078e00ff */
[----:B------:R-:W-:Y:S01]  /*5090*/  PRMT R54, R125, 0x5432, R54 ;  /* 0x000054327d367816 */ /* 0x000fe20000000036 */
[----:B------:R-:W-:Y:S01]  /*50a0*/  IMAD.U32 R55, R37, 0x10000, RZ ;  /* 0x0001000025377824 */ /* 0x000fe200078e00ff */
[----:B------:R-:W-:Y:S01]  /*50b0*/  PRMT R130, R130, 0x5410, R51 ;  /* 0x0000541082827816 */ /* 0x000fe20000000033 */
[CC--:B------:R-:W-:Y:S01]  /*50c0*/  FMUL.FTZ R112, R60.reuse, R48.reuse ;  /* 0x000000303c707220 */ /* 0x0c0fe20000410000 */
[----:B------:R-:W-:Y:S01]  /*50d0*/  PRMT R129, R129, 0x5410, R53 ;  /* 0x0000541081817816 */ /* 0x000fe20000000035 */
[-C--:B------:R-:W-:Y:S01]  /*50e0*/  FMUL.FTZ R60, R60, R49.reuse ;  /* 0x000000313c3c7220 */ /* 0x080fe20000410000 */
[----:B------:R-:W-:Y:S01]  /*50f0*/  LOP3.LUT R62, R45, 0xffff0000, RZ, 0xc0, !PT ;  /* 0xffff00002d3e7812 */ /* 0x000fe200078ec0ff */
[C---:B------:R-:W-:Y:S01]  /*5100*/  FFMA.FTZ R112, R55.reuse, R49, -R112 ;  /* 0x0000003137707223 */ /* 0x040fe20000010870 */
[----:B------:R-:W-:Y:S01]  /*5110*/  LOP3.LUT R51, R52, 0xffff0000, RZ, 0xc0, !PT ;  /* 0xffff000034337812 */ /* 0x000fe200078ec0ff */
[----:B------:R-:W-:Y:S01]  /*5120*/  IMAD.U32 R52, R54, 0x10000, RZ ;  /* 0x0001000036347824 */ /* 0x000fe200078e00ff */
[----:B------:R-:W-:Y:S01]  /*5130*/  LOP3.LUT R53, R128, 0xffff0000, RZ, 0xc0, !PT ;  /* 0xffff000080357812 */ /* 0x000fe200078ec0ff */
[----:B------:R-:W-:Y:S01]  /*5140*/  FFMA.FTZ R60, R55, R48, R60 ;  /* 0x00000030373c7223 */ /* 0x000fe2000001003c */
[----:B------:R-:W-:Y:S01]  /*5150*/  PRMT R126, R126, 0x5410, R63 ;  /* 0x000054107e7e7816 */ /* 0x000fe2000000003f */
        /* <DEDUP_REMOVED lines=8> */
[----:B------:R-:W-:Y:S01]  /*51e0*/  FFMA.FTZ R49, R58, R53, -R49 ;  /* 0x000000353a317223 */ /* 0x000fe20000010831 */
[----:B------:R-:W-:Y:S01]  /*51f0*/  LOP3.LUT R39, R39, 0xffff0000, RZ, 0xc0, !PT ;  /* 0xffff000027277812 */ /* 0x000fe200078ec0ff */
[-C--:B------:R-:W-:Y:S01]  /*5200*/  FMUL.FTZ R53, R106, R48.reuse ;  /* 0x000000306a357220 */ /* 0x080fe20000410000 */
[----:B------:R-:W-:Y:S01]  /*5210*/  FFMA.FTZ R62, R105, R48, -R62 ;  /* 0x00000030693e7223 */ /* 0x000fe2000001083e */
[----:B------:R-:W-:Y:S01]  /*5220*/  FMUL.FTZ R114, R47, R54 ;  /* 0x000000362f727220 */ /* 0x000fe20000410000 */
[----:B------:R-:W-:-:S02]  /*5230*/  IMAD.U32 R45, R44, 0x10000, RZ ;  /* 0x000100002c2d7824 */ /* 0x000fc400078e00ff */
[----:B------:R-:W-:Y:S01]  /*5240*/  FFMA.FTZ R55, R58, R51, R55 ;  /* 0x000000333a377223 */ /* 0x000fe20000010037 */
[----:B------:R-:W-:Y:S01]  /*5250*/  IMAD.U32 R48, R130, 0x10000, RZ ;  /* 0x0001000082307824 */ /* 0x000fe200078e00ff */
[----:B------:R-:W-:Y:S01]  /*5260*/  LOP3.LUT R44, R44, 0xffff0000, RZ, 0xc0, !PT ;  /* 0xffff00002c2c7812 */ /* 0x000fe200078ec0ff */
[----:B------:R-:W-:Y:S01]  /*5270*/  IMAD.U32 R58, R127, 0x10000, RZ ;  /* 0x000100007f3a7824 */ /* 0x000fe200078e00ff */
[----:B------:R-:W-:Y:S01]  /*5280*/  LOP3.LUT R51, R130, 0xffff0000, RZ, 0xc0, !PT ;  /* 0xffff000082337812 */ /* 0x000fe200078ec0ff */
[-C--:B------:R-:W-:Y:S01]  /*5290*/  FMUL.FTZ R106, R47, R126.reuse ;  /* 0x0000007e2f6a7220 */ /* 0x080fe20000410000 */
[----:B------:R-:W-:Y:S01]  /*52a0*/  FFMA.FTZ R47, R39, R126, -R114 ;  /* 0x0000007e272f7223 */ /* 0x000fe20000010872 */
[----:B------:R-:W-:Y:S01]  /*52b0*/  LOP3.LUT R127, R127, 0xffff0000, RZ, 0xc0, !PT ;  /* 0xffff00007f7f7812 */ /* 0x000fe200078ec0ff */
[C---:B------:R-:W-:Y:S02]  /*52c0*/  IMAD.U32 R37, R36.reuse, 0x10000, RZ ;  /* 0x0001000024257824 */ /* 0x040fe400078e00ff */
[----:B------:R-:W-:Y:S01]  /*52d0*/  FMUL.FTZ R114, R45, R48 ;  /* 0x000000302d727220 */ /* 0x000fe20000410000 */
[----:B------:R-:W-:Y:S01]  /*52e0*/  LOP3.LUT R36, R36, 0xffff0000, RZ, 0xc0, !PT ;  /* 0xffff000024247812 */ /* 0x000fe200078ec0ff */
[----:B------:R-:W-:Y:S01]  /*52f0*/  FFMA.FTZ R52, R105, R52, R53 ;  /* 0x0000003469347223 */ /* 0x000fe20000010035 */
[----:B------:R-:W-:Y:S01]  /*5300*/  PRMT R50, R125, 0x5410, R50 ;  /* 0x000054107d327816 */ /* 0x000fe20000000032 */
[-C--:B------:R-:W-:Y:S01]  /*5310*/  FMUL.FTZ R45, R45, R58.reuse ;  /* 0x0000003a2d2d7220 */ /* 0x080fe20000410000 */
[C---:B------:R-:W-:Y:S01]  /*5320*/  FMUL.FTZ R53, R44.reuse, R51 ;  /* 0x000000332c357220 */ /* 0x040fe20000410000 */
[C---:B------:R-:W-:Y:S01]  /*5330*/  FFMA.FTZ R58, R37.reuse, R58, -R114 ;  /* 0x0000003a253a7223 */ /* 0x040fe20000010872 */
[-C--:B------:R-:W-:Y:S01]  /*5340*/  FMUL.FTZ R63, R44, R127.reuse ;  /* 0x0000007f2c3f7220 */ /* 0x080fe20000410000 */
[----:B------:R-:W-:Y:S01]  /*5350*/  FFMA.FTZ R37, R37, R48, R45 ;  /* 0x0000003025257223 */ /* 0x000fe2000001002d */
[C---:B------:R-:W-:Y:S01]  /*5360*/  IMAD.U32 R44, R129.reuse, 0x10000, RZ ;  /* 0x00010000812c7824 */ /* 0x040fe200078e00ff */
[----:B------:R-:W-:Y:S01]  /*5370*/  LOP3.LUT R46, R46, 0xffff0000, RZ, 0xc0, !PT ;  /* 0xffff00002e2e7812 */ /* 0x000fe200078ec0ff */
[----:B------:R-:W-:Y:S01]  /*5380*/  FFMA.FTZ R127, R36, R127, -R53 ;  /* 0x0000007f247f7223 */ /* 0x000fe20000010835 */
[----:B------:R-:W-:Y:S01]  /*5390*/  IMAD.U32 R45, R50, 0x10000, RZ ;  /* 0x00010000322d7824 */ /* 0x000fe200078e00ff */
[----:B------:R-:W-:Y:S01]  /*53a0*/  LOP3.LUT R129, R129, 0xffff0000, RZ, 0xc0, !PT ;  /* 0xffff000081817812 */ /* 0x000fe200078ec0ff */
[----:B------:R-:W-:Y:S01]  /*53b0*/  FFMA.FTZ R36, R36, R51, R63 ;  /* 0x0000003324247223 */ /* 0x000fe2000001003f */
[----:B------:R-:W-:Y:S01]  /*53c0*/  LOP3.LUT R53, R50, 0xffff0000, RZ, 0xc0, !PT ;  /* 0xffff000032357812 */ /* 0x000fe200078ec0ff */
[C---:B------:R-:W-:Y:S01]  /*53d0*/  FMUL.FTZ R51, R107.reuse, R44 ;  /* 0x0000002c6b337220 */ /* 0x040fe20000410000 */
[----:B------:R-:W-:Y:S01]  /*53e0*/  LOP3.LUT R38, R38, 0xffff0000, RZ, 0xc0, !PT ;  /* 0xffff000026267812 */ /* 0x000fe200078ec0ff */
[----:B------:R-:W-:Y:S01]  /*53f0*/  FMUL.FTZ R107, R107, R45 ;  /* 0x0000002d6b6b7220 */ /* 0x000fe20000410000 */
[----:B------:R-:W-:Y:S01]  /*5400*/  FFMA.FTZ R39, R39, R54, R106 ;  /* 0x0000003627277223 */ /* 0x000fe2000001006a */
[C---:B------:R-:W-:Y:S01]  /*5410*/  FMUL.FTZ R63, R46.reuse, R129 ;  /* 0x000000812e3f7220 */ /* 0x040fe20000410000 */
[----:B------:R-:W-:Y:S01]  /*5420*/  FMUL.FTZ R46, R46, R53 ;  /* 0x000000352e2e7220 */ /* 0x000fe20000410000 */
[C---:B------:R-:W-:Y:S01]  /*5430*/  FFMA.FTZ R107, R104.reuse, R44, R107 ;  /* 0x0000002c686b7223 */ /* 0x040fe2000001006b */
[----:B------:R-:W-:Y:S01]  /*5440*/  FFMA.FTZ R45, R104, R45, -R51 ;  /* 0x0000002d682d7223 */ /* 0x000fe20000010833 */
[C---:B------:R-:W-:Y:S01]  /*5450*/  FFMA.FTZ R44, R38.reuse, R53, -R63 ;  /* 0x00000035262c7223 */ /* 0x040fe2000001083f */
[----:B------:R-:W-:Y:S01]  /*5460*/  F2FP.BF16.F32.PACK_AB R47, R47, R62 ;  /* 0x0000003e2f2f723e */ /* 0x000fe200000010ff */
        /* <DEDUP_REMOVED lines=14> */
.L_x_1377:
[----:B------:R-:W-:Y:S05]  /*5550*/  BSYNC B1 ;  /* 0x0000000000017941 */ /* 0x000fea0003800000 */
.L_x_1376:
        /* <DEDUP_REMOVED lines=10> */
.L_x_1345:
[----:B------:R-:W2:Y:S02]  /*5600*/  LDL R36, [R1+0x5c] ;  /* 0x00005c0001247983 */ /* 0x000ea40000100800 */
[----:B--2---:R-:W-:-:S13]  /*5610*/  R2UR UR4, R36 ;  /* 0x00000000240472ca */ /* 0x004fda00000e0000 */
[----:B------:R-:W-:-:S06]  /*5620*/  UISETP.NE.AND UP0, UPT, UR4, 0x3, UPT ;  /* 0x000000030400788c */ /* 0x000fcc000bf05270 */
[----:B------:R-:W-:-:S13]  /*5630*/  PLOP3.LUT P3, PT, PT, PT, UP0, 0x80, 0x0 ;  /* 0x000000000000781c */ /* 0x000fda0003f6f008 */
[----:B------:R-:W-:Y:S05]  /*5640*/  @!P3 BRA `(.L_x_1378) ;  /* 0x000000000004b947 */ /* 0x000fea0003800000 */
[----:B------:R-:W-:Y:S01]  /*5650*/  BPT.TRAP 0x1 ;  /* 0x000000040000795c */ /* 0x000fe20000300000 */
.L_x_1378:
[----:B------:R-:W-:Y:S01]  /*5660*/  IMAD R96, R2, 0x8, R18 ;  /* 0x0000000802607824 */ /* 0x000fe200078e0212 */
[----:B------:R-:W-:Y:S01]  /*5670*/  SHF.L.U32 R109, R201, 0x1f, RZ ;  /* 0x0000001fc96d7819 */ /* 0x000fe200000006ff */
[----:B------:R-:W-:Y:S01]  /*5680*/  IMAD R108, R28, -0x60, R25 ;  /* 0xffffffa01c6c7824 */ /* 0x000fe200078e0219 */
[----:B------:R-:W-:Y:S02]  /*5690*/  BSSY B1, `(.L_x_1379) ;  /* 0x0000004000017945 */ /* 0x000fe40003800000 */
[----:B------:R-:W0:Y:S02]  /*56a0*/  SYNCS.PHASECHK.TRANS64.TRYWAIT P4, [R96+URZ+0x32490], R109 ;  /* 0x0324906d600075a7 */ /* 0x000e24000808017f */
[----:B------:R-:W-:Y:S01]  /*56b0*/  VIMNMX R108, R108, 0x60, PT ;  /* 0x000000606c6c7848 */ /* 0x000fe20003fe0100 */
[----:B0-----:R-:W-:Y:S06]  /*56c0*/  @!P4 BRA `(.L_x_1380) ;  /* 0x0000016c003cc947 */ /* 0x001fec0003800000 */
.L_x_1650:
[----:B------:R-:W-:Y:S05]  /*56d0*/  BSYNC B1 ;  /* 0x0000000000017941 */ /* 0x000fea0003800000 */
.L_x_1379:
[----:B------:R-:W-:Y:S01]  /*56e0*/  ISETP.GE.AND P4, PT, R19, R108, PT ;  /* 0x0000006c1300720c */ /* 0x000fe20003f86270 */
[----:B------:R-:W-:-:S12]  /*56f0*/  BSSY B1, `(.L_x_1381) ;  /* 0x0000006000017945 */ /* 0x000fd80003800000 */
[----:B------:R-:W-:Y:S05]  /*5700*/  @P4 BRA `(.L_x_1382) ;  /* 0x0000000000104947 */ /* 0x000fea0003800000 */
[----:B------:R-:W1:Y:S04]  /*5710*/  @!P1 LDS.128 R36, [R106] ;  /* 0x000000006a249984 */ /* 0x000e680000000c00 */
[----:B------:R-:W2:Y:S04]  /*5720*/  @!P2 LDS.128 R44, [R105] ;  /* 0x00000000692ca984 */ /* 0x000ea80000000c00 */
[----:B-1----:R1:W-:Y:S04]  /*5730*/  @!P1 STG.E.128 desc[UR60][R50.64], R36 ;  /* 0x0000002432009986 */ /* 0x0023e8000c101d3c */
[----:B--2---:R1:W-:Y:S02]  /*5740*/  @!P2 STG.E.128 desc[UR60][R50.64+0x40], R44 ;  /* 0x0000402c3200a986 */ /* 0x0043e4000c101d3c */
.L_x_1382:
[----:B------:R-:W-:Y:S05]  /*5750*/  BSYNC B1 ;  /* 0x0000000000017941 */ /* 0x000fea0003800000 */
.L_x_1381:
[----:B------:R-:W-:-:S13]  /*5760*/  ISETP.GE.AND P4, PT, R227, R108, PT ;  /* 0x0000006ce300720c */ /* 0x000fda0003f86270 */
[----:B------:R-:W-:Y:S05]  /*5770*/  @P4 BRA `(.L_x_1362) ;  /* 0x0000000000104947 */ /* 0x000fea0003800000 */
[----:B-1----:R-:W1:Y:S04]  /*5780*/  @!P1 LDS.128 R36, [R106+0x2000] ;  /* 0x002000006a249984 */ /* 0x002e680000000c00 */
[----:B------:R-:W2:Y:S04]  /*5790*/  @!P2 LDS.128 R44, [R105+0x2000] ;  /* 0x00200000692ca984 */ /* 0x000ea80000000c00 */
[----:B-1----:R1:W-:Y:S04]  /*57a0*/  @!P1 STG.E.128 desc[UR60][R48.64], R36 ;  /* 0x0000002430009986 */ /* 0x0023e8000c101d3c */
[----:B--2---:R1:W-:Y:S02]  /*57b0*/  @!P2 STG.E.128 desc[UR60][R48.64+0x40], R44 ;  /* 0x0000402c3000a986 */ /* 0x0043e4000c101d3c */
.L_x_1362:
[----:B------:R-:W-:Y:S05]  /*57c0*/  BSYNC B0 ;  /* 0x0000000000007941 */ /* 0x000fea0003800000 */
.L_x_1344:
        /* <DEDUP_REMOVED lines=17> */
.L_x_1384:
[----:B------:R-:W-:Y:S05]  /*58e0*/  BSYNC B0 ;  /* 0x0000000000007941 */ /* 0x000fea0003800000 */
.L_x_1383:
[----:B------:R-:W2:Y:S01]  /*58f0*/  SYNCS.PHASECHK.TRANS64.TRYWAIT P3, [R96+URZ+0x324b0], R109 ;  /* 0x0324b06d600075a7 */ /* 0x000ea2000806017f */
[----:B------:R-:W-:Y:S01]  /*5900*/  IMAD R49, R2, 0x6000, R90 ;  /* 0x0000600002317824 */ /* 0x000fe200078e025a */
[----:B------:R-:W-:Y:S01]  /*5910*/  ULDC.64 UR56, c[0x0][0x328] ;  /* 0x0000ca0000387ab9 */ /* 0x000fe20000000a00 */
[----:B------:R-:W-:Y:S01]  /*5920*/  ULDC.64 UR58, c[0x0][0x318] ;  /* 0x0000c600003a7ab9 */ /* 0x000fe20000000a00 */
[----:B------:R-:W-:Y:S01]  /*5930*/  BSSY B0, `(.L_x_1385) ;  /* 0x0000003000007945 */ /* 0x000fe20003800000 */
[----:B------:R-:W-:-:S03]  /*5940*/  IMAD.IADD R37, R89, 0x1, R49 ;  /* 0x0000000159257824 */ /* 0x000fc600078e0231 */
[----:B--2---:R-:W-:Y:S05]  /*5950*/  @!P3 BRA `(.L_x_1386) ;  /* 0x0000016800acb947 */ /* 0x004fea0003800000 */
.L_x_1651:
[----:B------:R-:W-:Y:S05]  /*5960*/  BSYNC B0 ;  /* 0x0000000000007941 */ /* 0x000fea0003800000 */
.L_x_1385:
[----:B------:R-:W-:Y:S01]  /*5970*/  ISETP.GE.AND P3, PT, R19, R108, PT ;  /* 0x0000006c1300720c */ /* 0x000fe20003f66270 */
[----:B------:R-:W-:Y:S01]  /*5980*/  BSSY B0, `(.L_x_1387) ;  /* 0x0000026000007945 */ /* 0x000fe20003800000 */
[----:B------:R-:W-:Y:S02]  /*5990*/  IMAD R49, R49, 0x2, R26 ;  /* 0x0000000231317824 */ /* 0x000fe400078e021a */
[----:B------:R-:W-:-:S04]  /*59a0*/  IMAD.WIDE R44, R28, 0x60, R68 ;  /* 0x000000601c2c7825 */ /* 0x000fc800078e0244 */
[----:B------:R-:W-:-:S05]  /*59b0*/  IMAD R48, R37, 0x2, R26 ;  /* 0x0000000225307824 */ /* 0x000fca00078e021a */
[----:B------:R-:W-:Y:S05]  /*59c0*/  @P3 BRA `(.L_x_1388) ;  /* 0x0000000000843947 */ /* 0x000fea0003800000 */
[----:B------:R-:W-:Y:S01]  /*59d0*/  IMAD R39, R45, UR56, RZ ;  /* 0x000000382d277c24 */ /* 0x000fe2000f8e02ff */
[----:B------:R-:W-:Y:S01]  /*59e0*/  ULDC UR4, c[0x0][0x320] ;  /* 0x0000c80000047ab9 */ /* 0x000fe20000000800 */
        /* <DEDUP_REMOVED lines=31> */
.L_x_1388:
[----:B------:R-:W-:Y:S05]  /*5be0*/  BSYNC B0 ;  /* 0x0000000000007941 */ /* 0x000fea0003800000 */
.L_x_1387:
[----:B------:R-:W-:Y:S01]  /*5bf0*/  ISETP.GE.AND P3, PT, R227, R108, PT ;  /* 0x0000006ce300720c */ /* 0x000fe20003f66270 */
[----:B------:R-:W-:-:S12]  /*5c00*/  BSSY B0, `(.L_x_1389) ;  /* 0x0000025000007945 */ /* 0x000fd80003800000 */
[----:B------:R-:W-:Y:S05]  /*5c10*/  @P3 BRA `(.L_x_1390) ;  /* 0x00000000008c3947 */ /* 0x000fea0003800000 */
[----:B---3--:R-:W-:Y:S01]  /*5c20*/  IADD3 R39, P3, R44, 0x40, RZ ;  /* 0x000000402c277810 */ /* 0x008fe20007f7e0ff */
[----:B-1----:R-:W-:Y:S01]  /*5c30*/  IMAD.MOV.U32 R36, RZ, RZ, R14 ;  /* 0x000000ffff247224 */ /* 0x002fe200078e000e */
[----:B------:R-:W-:Y:S01]  /*5c40*/  ULDC UR4, c[0x0][0x320] ;  /* 0x0000c80000047ab9 */ /* 0x000fe20000000800 */
        /* <DEDUP_REMOVED lines=32> */
.L_x_1390:
[----:B------:R-:W-:Y:S05]  /*5e50*/  BSYNC B0 ;  /* 0x0000000000007941 */ /* 0x000fea0003800000 */
.L_x_1389:
        /* <DEDUP_REMOVED lines=22> */
.L_x_1339:
[----:B------:R-:W-:Y:S01]  /*5fc0*/  IMAD.MOV.U32 R3, RZ, RZ, RZ ;  /* 0x000000ffff037224 */ /* 0x000fe200078e00ff */
[----:B------:R-:W-:Y:S06]  /*5fd0*/  @P0 BRA `(.L_x_1392) ;  /* 0x00000000000c0947 */ /* 0x000fec0003800000 */
[----:B------:R-:W1:Y:S01]  /*5fe0*/  FENCE.VIEW.ASYNC.G ;  /* 0x00000000000073c6 */ /* 0x000e620000000100 */
[----:B------:R-:W-:Y:S05]  /*5ff0*/  WARPSYNC.ALL ;  /* 0x0000000000007948 */ /* 0x000fea0003800000 */
[----:B-1----:R-:W-:Y:S06]  /*6000*/  BAR.ARV 0xc, 0x180 ;  /* 0x0306000000007b1d */ /* 0x002fec0000002000 */
.L_x_1392:
        /* <DEDUP_REMOVED lines=32> */
.L_x_1394:
[----:B------:R-:W-:Y:S05]  /*6210*/  BSYNC B0 ;  /* 0x0000000000007941 */ /* 0x000fea0003800000 */
.L_x_1393:
        /* <DEDUP_REMOVED lines=33> */
[----:B0-----:R-:W-:Y:S02]  /*6430*/  CS2R R96, SRZ ;  /* 0x0000000000607805 */ /* 0x001fe4000001ff00 */
        /* <DEDUP_REMOVED lines=45> */
.L_x_1654:
        /* <DEDUP_REMOVED lines=26> */
.L_x_1398:
[----:B------:R-:W-:Y:S05]  /*68b0*/  BSYNC B6 ;  /* 0x0000000000067941 */ /* 0x000fea0003800000 */
.L_x_1397:
        /* <DEDUP_REMOVED lines=12> */
.L_x_1402:
[----:B--2---:R2:W3:Y:S02]  /*6980*/  SYNCS.PHASECHK.TRANS64.TRYWAIT P0, [R18+URZ+0x32400], R3 ;  /* 0x03240003120075a7 */ /* 0x0044e4000800017f */
[----:B---3--:R-:W-:Y:S05]  /*6990*/  @!P0 NANOSLEEP.SYNCS 0x989680 ;  /* 0x009896800000895d */ /* 0x008fea0003900000 */
[----:B------:R-:W3:Y:S02]  /*69a0*/  @!P0 SYNCS.PHASECHK.TRANS64 P0, [R18+URZ+0x32400], R3 ;  /* 0x03240003120085a7 */ /* 0x000ee4000800007f */
[----:B---3--:R-:W-:Y:S05]  /*69b0*/  @!P0 BRA `(.L_x_1402) ;  /* 0xfffffffc00f08947 */ /* 0x008fea000383ffff */
.L_x_1401:
[----:B------:R-:W-:Y:S05]  /*69c0*/  BSYNC B0 ;  /* 0x0000000000007941 */ /* 0x000fea0003800000 */
.L_x_1400:
[----:B------:R-:W-:Y:S05]  /*69d0*/  BRA `(.L_x_1403) ;  /* 0x0000002000b07947 */ /* 0x000fea0003800000 */
.L_x_1399:
        /* <DEDUP_REMOVED lines=36> */
.L_x_1405:
[----:B------:R-:W-:Y:S05]  /*6c20*/  BSYNC B6 ;  /* 0x0000000000067941 */ /* 0x000fea0003800000 */
.L_x_1404:
[----:B------:R-:W-:Y:S01]  /*6c30*/  LEA.HI R29, R30, R29, RZ, 0x2 ;  /* 0x0000001d1e1d7211 */ /* 0x000fe200078f10ff */
[----:B------:R-:W-:Y:S01]  /*6c40*/  ULDC.U8 UR4, c[0x0][0x410] ;  /* 0x0001040000047ab9 */ /* 0x000fe20000000000 */
[----:B------:R-:W-:Y:S01]  /*6c50*/  BSSY B0, `(.L_x_1406) ;  /* 0x00001fc000007945 */ /* 0x000fe20003800000 */
[----:B------:R-:W-:Y:S02]  /*6c60*/  ISETP.NE.AND P0, PT, RZ, UR4, PT ;  /* 0x00000004ff007c0c */ /* 0x000fe4000bf05270 */
[----:B------:R-:W-:-:S04]  /*6c70*/  SHF.R.S32.HI R0, RZ, 0x1f, R29 ;  /* 0x0000001fff007819 */ /* 0x000fc8000001141d */
[----:B------:R-:W-:-:S04]  /*6c80*/  LEA.HI R0, R0, R19, RZ, 0x3 ;  /* 0x0000001300007211 */ /* 0x000fc800078f18ff */
[----:B------:R-:W-:Y:S01]  /*6c90*/  LOP3.LUT R4, R0, 0xfffffff8, RZ, 0xc0, !PT ;  /* 0xfffffff800047812 */ /* 0x000fe200078ec0ff */
[----:B------:R-:W-:-:S04]  /*6ca0*/  IMAD R0, R41, 0x80, R19 ;  /* 0x0000008029007824 */ /* 0x000fc800078e0213 */
[----:B------:R-:W-:Y:S01]  /*6cb0*/  IMAD.IADD R32, R19, 0x1, -R4 ;  /* 0x0000000113207824 */ /* 0x000fe200078e0a04 */
[----:B------:R-:W-:Y:S06]  /*6cc0*/  @!P0 BRA `(.L_x_1407) ;  /* 0x0000001000088947 */ /* 0x000fec0003800000 */
[----:B------:R-:W-:-:S03]  /*6cd0*/  UMOV UR4, 0xffffffff ;  /* 0xffffffff00047882 */ /* 0x000fc60000000000 */
[----:B------:R-:W-:Y:S05]  /*6ce0*/  BRA.DIV UR4, `(.L_x_1408) ;  /* 0x0000015a04007947 */ /* 0x000fea000b800000 */
[----:B------:R1:W2:Y:S04]  /*6cf0*/  SHFL.IDX PT, R3, R28, RZ, 0x1c1f ;  /* 0x001c1fff1c037589 */ /* 0x0002a800000e0000 */
[----:B------:R1:W3:Y:S04]  /*6d00*/  SHFL.IDX PT, R20, R27, RZ, 0x1c1f ;  /* 0x001c1fff1b147589 */ /* 0x0002e800000e0000 */
[----:B------:R-:W4:Y:S04]  /*6d10*/  SHFL.IDX PT, R25, R25, RZ, 0x1c1f ;  /* 0x001c1fff19197589 */ /* 0x000f2800000e0000 */
[----:B-1----:R-:W0:Y:S02]  /*6d20*/  SHFL.IDX PT, R26, R26, RZ, 0x1c1f ;  /* 0x001c1fff1a1a7589 */ /* 0x002e2400000e0000 */
.L_x_1660:
[----:B------:R-:W-:Y:S01]  /*6d30*/  ULDC UR4, c[0x0][0x448] ;  /* 0x0001120000047ab9 */ /* 0x000fe20000000800 */
[----:B------:R-:W-:Y:S01]  /*6d40*/  LEA.HI R4, R228, R228, RZ, 0x1 ;  /* 0x000000e4e4047211 */ /* 0x000fe200078f08ff */
[----:B------:R-:W-:Y:S01]  /*6d50*/  IMAD R154, R154, UR4, RZ ;  /* 0x000000049a9a7c24 */ /* 0x000fe2000f8e02ff */
[----:B------:R-:W-:Y:S01]  /*6d60*/  BSSY B1, `(.L_x_1409) ;  /* 0x0000024000017945 */ /* 0x000fe20003800000 */
[----:B------:R-:W-:Y:S01]  /*6d70*/  IMAD.SHL.U32 R10, R32, 0x40, RZ ;  /* 0x00000040200a7824 */ /* 0x000fe200078e00ff */
[----:B------:R-:W-:Y:S02]  /*6d80*/  LOP3.LUT R7, R4, 0xfffffffe, RZ, 0xc0, !PT ;  /* 0xfffffffe04077812 */ /* 0x000fe400078ec0ff */
[----:B------:R-:W-:Y:S02]  /*6d90*/  CS2R R4, SRZ ;  /* 0x0000000000047805 */ /* 0x000fe4000001ff00 */
[----:B------:R-:W-:Y:S02]  /*6da0*/  ISETP.GE.AND P0, PT, R0, R154, PT ;  /* 0x0000009a0000720c */ /* 0x000fe40003f06270 */
[----:B------:R-:W-:-:S02]  /*6db0*/  CS2R R8, SRZ ;  /* 0x0000000000087805 */ /* 0x000fc4000001ff00 */
[----:B------:R-:W-:Y:S01]  /*6dc0*/  LOP3.LUT R29, R10, 0x1c0, RZ, 0xc0, !PT ;  /* 0x000001c00a1d7812 */ /* 0x000fe200078ec0ff */
[----:B------:R-:W-:Y:S01]  /*6dd0*/  IMAD.IADD R0, R228, 0x1, -R7 ;  /* 0x00000001e4007824 */ /* 0x000fe200078e0a07 */
[----:B------:R-:W-:Y:S02]  /*6de0*/  CS2R R6, SRZ ;  /* 0x0000000000067805 */ /* 0x000fe4000001ff00 */
[----:B------:R-:W-:Y:S02]  /*6df0*/  CS2R R10, SRZ ;  /* 0x00000000000a7805 */ /* 0x000fe4000001ff00 */
[----:B------:R-:W-:-:S03]  /*6e00*/  SHF.L.U32 R27, R0, 0x1f, RZ ;  /* 0x0000001f001b7819 */ /* 0x000fc600000006ff */
[----:B------:R-:W-:Y:S05]  /*6e10*/  @P0 BRA `(.L_x_1410) ;  /* 0x0000000000600947 */ /* 0x000fea0003800000 */
[----:B------:R-:W-:Y:S01]  /*6e20*/  ULDC UR4, c[0x0][0x3f4] ;  /* 0x0000fd0000047ab9 */ /* 0x000fe20000000800 */
[----:B------:R-:W-:Y:S01]  /*6e30*/  SHF.R.S32.HI R7, RZ, 0x1f, R202 ;  /* 0x0000001fff077819 */ /* 0x000fe200000114ca */
[----:B---3--:R-:W-:Y:S01]  /*6e40*/  IMAD.MOV.U32 R4, RZ, RZ, R20 ;  /* 0x000000ffff047224 */ /* 0x008fe200078e0014 */
[----:B------:R-:W-:Y:S01]  /*6e50*/  ISETP.GE.AND P2, PT, R22, UR4, PT ;  /* 0x0000000416007c0c */ /* 0x000fe2000bf46270 */
[----:B--2---:R-:W-:Y:S01]  /*6e60*/  IMAD.MOV.U32 R5, RZ, RZ, R3 ;  /* 0x000000ffff057224 */ /* 0x004fe200078e0003 */
[C---:B------:R-:W-:Y:S01]  /*6e70*/  ISETP.GE.AND P3, PT, R202.reuse, UR4, PT ;  /* 0x00000004ca007c0c */ /* 0x040fe2000bf66270 */
[C---:B------:R-:W-:Y:S01]  /*6e80*/  IMAD.SHL.U32 R15, R202.reuse, 0x2, RZ ;  /* 0x00000002ca0f7824 */ /* 0x040fe200078e00ff */
[----:B------:R-:W-:Y:S02]  /*6e90*/  CS2R R8, SRZ ;  /* 0x0000000000087805 */ /* 0x000fe4000001ff00 */
[----:B------:R-:W-:Y:S01]  /*6ea0*/  SHF.L.U64.HI R28, R202, 0x1, R7 ;  /* 0x00000001ca1c7819 */ /* 0x000fe20000010207 */
[----:B0-----:R-:W-:-:S02]  /*6eb0*/  IMAD.MOV.U32 R6, RZ, RZ, R26 ;  /* 0x000000ffff067224 */ /* 0x001fc400078e001a */
[----:B----4-:R-:W-:-:S04]  /*6ec0*/  IMAD.MOV.U32 R7, RZ, RZ, R25 ;  /* 0x000000ffff077224 */ /* 0x010fc800078e0019 */
[----:B------:R-:W-:Y:S02]  /*6ed0*/  @!P2 IMAD.WIDE R4, R22, 0x2, R4 ;  /* 0x000000021604a825 */ /* 0x000fe400078e0204 */
[-C--:B------:R-:W-:Y:S02]  /*6ee0*/  @!P3 IADD3 R12, P0, R20, R15.reuse, RZ ;  /* 0x0000000f140cb210 */ /* 0x080fe40007f1e0ff */
[----:B------:R-:W-:Y:S01]  /*6ef0*/  @!P3 IADD3 R14, P1, R26, R15, RZ ;  /* 0x0000000f1a0eb210 */ /* 0x000fe20007f3e0ff */
[----:B------:R0:W5:Y:S01]  /*6f00*/  @!P2 LD.E.64 R8, desc[UR60][R4.64] ;  /* 0x0000003c0408a980 */ /* 0x000162000c101b00 */
[----:B------:R-:W-:Y:S01]  /*6f10*/  @!P2 IMAD.WIDE R20, R22, 0x2, R6 ;  /* 0x000000021614a825 */ /* 0x000fe200078e0206 */
[----:B------:R-:W-:Y:S02]  /*6f20*/  CS2R R10, SRZ ;  /* 0x00000000000a7805 */ /* 0x000fe4000001ff00 */
[----:B------:R-:W-:Y:S01]  /*6f30*/  CS2R R6, SRZ ;  /* 0x0000000000067805 */ /* 0x000fe2000001ff00 */
[----:B------:R-:W-:-:S02]  /*6f40*/  @!P3 IMAD.X R13, R3, 0x1, R28, P0 ;  /* 0x00000001030db824 */ /* 0x000fc400000e061c */
[----:B------:R-:W-:Y:S01]  /*6f50*/  @!P3 IMAD.X R15, R25, 0x1, R28, P1 ;  /* 0x00000001190fb824 */ /* 0x000fe200008e061c */
[----:B0-----:R-:W-:Y:S02]  /*6f60*/  CS2R R4, SRZ ;  /* 0x0000000000047805 */ /* 0x001fe4000001ff00 */
[----:B------:R1:W5:Y:S04]  /*6f70*/  @!P3 LD.E.64 R10, desc[UR60][R12.64] ;  /* 0x0000003c0c0ab980 */ /* 0x000368000c101b00 */
[----:B------:R1:W5:Y:S04]  /*6f80*/  @!P3 LD.E.64 R6, desc[UR60][R14.64] ;  /* 0x0000003c0e06b980 */ /* 0x000368000c101b00 */
[----:B------:R1:W5:Y:S02]  /*6f90*/  @!P2 LD.E.64 R4, desc[UR60][R20.64] ;  /* 0x0000003c1404a980 */ /* 0x000364000c101b00 */
.L_x_1410:
[----:B------:R-:W-:Y:S05]  /*6fa0*/  BSYNC B1 ;  /* 0x0000000000017941 */ /* 0x000fea0003800000 */
.L_x_1409:
[----:B------:R-:W3:Y:S01]  /*6fb0*/  SYNCS.PHASECHK.TRANS64.TRYWAIT P0, [R18+URZ+0x32400], R27 ;  /* 0x0324001b120075a7 */ /* 0x000ee2000800017f */
[----:B--2---:R-:W-:Y:S01]  /*6fc0*/  LOP3.LUT R3, R29, 0x18, R16, 0xf8, !PT ;  /* 0x000000181d037812 */ /* 0x004fe200078ef810 */
[----:B-1---5:R-:W-:Y:S01]  /*6fd0*/  IMAD.MOV.U32 R15, RZ, RZ, R8 ;  /* 0x000000ffff0f7224 */ /* 0x022fe200078e0008 */
[----:B------:R-:W-:Y:S01]  /*6fe0*/  SHF.R.U32.HI R12, RZ, 0x3, R29 ;  /* 0x00000003ff0c7819 */ /* 0x000fe2000001161d */
[----:B0-----:R-:W-:Y:S01]  /*6ff0*/  IMAD R26, R41, -0x80, R154 ;  /* 0xffffff80291a7824 */ /* 0x001fe200078e029a */
[--C-:B----4-:R-:W-:Y:S01]  /*7000*/  SHF.R.U32.HI R25, RZ, 0x10, R9.reuse ;  /* 0x00000010ff197819 */ /* 0x110fe20000011609 */
[--C-:B------:R-:W-:Y:S01]  /*7010*/  IMAD.MOV.U32 R14, RZ, RZ, R9.reuse ;  /* 0x000000ffff0e7224 */ /* 0x100fe200078e0009 */
[----:B------:R-:W-:Y:S01]  /*7020*/  LOP3.LUT R29, R3, R12, RZ, 0x3c, !PT ;  /* 0x0000000c031d7212 */ /* 0x000fe200078e3cff */
[----:B---3--:R-:W-:Y:S01]  /*7030*/  IMAD.MOV.U32 R20, RZ, RZ, R4 ;  /* 0x000000ffff147224 */ /* 0x008fe200078e0004 */
[----:B------:R-:W-:Y:S01]  /*7040*/  SHF.R.U64 R12, R8, 0x10, R9 ;  /* 0x00000010080c7819 */ /* 0x000fe20000001209 */
[----:B------:R-:W-:Y:S01]  /*7050*/  IMAD.MOV.U32 R8, RZ, RZ, R10 ;  /* 0x000000ffff087224 */ /* 0x000fe200078e000a */
[----:B------:R-:W-:Y:S01]  /*7060*/  SHF.R.U64 R3, R10, 0x10, R11 ;  /* 0x000000100a037819 */ /* 0x000fe2000000120b */
[----:B------:R-:W-:Y:S01]  /*7070*/  IMAD R29, R218, 0x200, R29 ;  /* 0x00000200da1d7824 */ /* 0x000fe200078e021d */
[----:B------:R-:W-:Y:S01]  /*7080*/  PRMT R15, R15, 0x5410, R12 ;  /* 0x000054100f0f7816 */ /* 0x000fe2000000000c */
[--C-:B------:R-:W-:Y:S01]  /*7090*/  IMAD.MOV.U32 R9, RZ, RZ, R11.reuse ;  /* 0x000000ffff097224 */ /* 0x100fe200078e000b */
[----:B------:R-:W-:Y:S01]  /*70a0*/  SHF.R.U32.HI R30, RZ, 0x10, R11 ;  /* 0x00000010ff1e7819 */ /* 0x000fe2000001160b */
[----:B------:R-:W-:Y:S01]  /*70b0*/  IMAD R12, R29, 0x2, R18 ;  /* 0x000000021d0c7824 */ /* 0x000fe200078e0212 */
[--C-:B------:R-:W-:Y:S01]  /*70c0*/  SHF.R.U64 R21, R4, 0x10, R5.reuse ;  /* 0x0000001004157819 */ /* 0x100fe20000001205 */
[----:B------:R-:W-:Y:S01]  /*70d0*/  BSSY B1, `(.L_x_1411) ;  /* 0x0000011000017945 */ /* 0x000fe20003800000 */
[----:B------:R-:W-:Y:S01]  /*70e0*/  VIMNMX R26, R26, 0x80, PT ;  /* 0x000000801a1a7848 */ /* 0x000fe20003fe0100 */
[--C-:B------:R-:W-:Y:S01]  /*70f0*/  IMAD.MOV.U32 R13, RZ, RZ, R5.reuse ;  /* 0x000000ffff0d7224 */ /* 0x100fe200078e0005 */
[----:B------:R-:W-:Y:S01]  /*7100*/  SHF.R.U32.HI R28, RZ, 0x10, R5 ;  /* 0x00000010ff1c7819 */ /* 0x000fe20000011605 */
[----:B------:R-:W-:Y:S01]  /*7110*/  IMAD.MOV.U32 R10, RZ, RZ, R6 ;  /* 0x000000ffff0a7224 */ /* 0x000fe200078e0006 */
[--C-:B------:R-:W-:Y:S01]  /*7120*/  SHF.R.U64 R5, R6, 0x10, R7.reuse ;  /* 0x0000001006057819 */ /* 0x100fe20000001207 */
[----:B------:R-:W-:Y:S01]  /*7130*/  IMAD.MOV.U32 R11, RZ, RZ, R7 ;  /* 0x000000ffff0b7224 */ /* 0x000fe200078e0007 */
[----:B------:R-:W-:Y:S01]  /*7140*/  PRMT R8, R8, 0x5410, R3 ;  /* 0x0000541008087816 */ /* 0x000fe20000000003 */
[----:B------:R-:W-:Y:S01]  /*7150*/  VIADD R4, R12, 0x18400 ;  /* 0x000184000c047836 */ /* 0x000fe20000000000 */
[----:B------:R-:W-:Y:S01]  /*7160*/  LOP3.LUT P2, RZ, R32, 0x4, RZ, 0xc0, !PT ;  /* 0x0000000420ff7812 */ /* 0x000fe2000784c0ff */
[----:B------:R-:W-:Y:S01]  /*7170*/  VIADD R3, R12, 0x18440 ;  /* 0x000184400c037836 */ /* 0x000fe20000000000 */
[----:B------:R-:W-:-:S02]  /*7180*/  SHF.R.U32.HI R6, RZ, 0x10, R7 ;  /* 0x00000010ff067819 */ /* 0x000fc40000011607 */
[----:B------:R-:W-:Y:S02]  /*7190*/  ISETP.GE.AND P1, PT, R19, R26, PT ;  /* 0x0000001a1300720c */ /* 0x000fe40003f26270 */
[----:B------:R-:W-:Y:S02]  /*71a0*/  PRMT R14, R14, 0x5410, R25 ;  /* 0x000054100e0e7816 */ /* 0x000fe40000000019 */
[----:B------:R-:W-:Y:S02]  /*71b0*/  PRMT R9, R9, 0x5410, R30 ;  /* 0x0000541009097816 */ /* 0x000fe4000000001e */
[----:B------:R-:W-:Y:S01]  /*71c0*/  PRMT R20, R20, 0x5410, R21 ;  /* 0x0000541014147816 */ /* 0x000fe20000000015 */
[----:B------:R-:W-:Y:S06]  /*71d0*/  @!P0 BRA `(.L_x_1412) ;  /* 0x0000015400388947 */ /* 0x000fec0003800000 */
.L_x_1661:
[----:B------:R-:W-:Y:S05]  /*71e0*/  BSYNC B1 ;  /* 0x0000000000017941 */ /* 0x000fea0003800000 */
.L_x_1411:
        /* <DEDUP_REMOVED lines=12> */
[C---:B------:R-:W-:Y:S01]  /*72b0*/  IMAD.U32 R31, R20.reuse, 0x10000, RZ ;  /* 0x00010000141f7824 */ /* 0x040fe200078e00ff */
[C---:B------:R-:W-:Y:S01]  /*72c0*/  LOP3.LUT R30, R15.reuse, 0xffff0000, RZ, 0xc0, !PT ;  /* 0xffff00000f1e7812 */ /* 0x040fe200078ec0ff */
[----:B------:R-:W-:Y:S01]  /*72d0*/  IMAD.U32 R29, R15, 0x10000, RZ ;  /* 0x000100000f1d7824 */ /* 0x000fe200078e00ff */
[----:B------:R-:W-:Y:S01]  /*72e0*/  LOP3.LUT R32, R20, 0xffff0000, RZ, 0xc0, !PT ;  /* 0xffff000014207812 */ /* 0x000fe200078ec0ff */
[C---:B-1----:R-:W-:Y:S01]  /*72f0*/  IMAD.U32 R21, R4.reuse, 0x10000, RZ ;  /* 0x0001000004157824 */ /* 0x042fe200078e00ff */
[----:B------:R-:W-:Y:S01]  /*7300*/  LOP3.LUT R4, R4, 0xffff0000, RZ, 0xc0, !PT ;  /* 0xffff000004047812 */ /* 0x000fe200078ec0ff */
[C---:B------:R-:W-:Y:S01]  /*7310*/  IMAD.U32 R25, R5.reuse, 0x10000, RZ ;  /* 0x0001000005197824 */ /* 0x040fe200078e00ff */
[----:B------:R-:W-:Y:S01]  /*7320*/  LOP3.LUT R5, R5, 0xffff0000, RZ, 0xc0, !PT ;  /* 0xffff000005057812 */ /* 0x000fe200078ec0ff */
[C---:B0-----:R-:W-:Y:S01]  /*7330*/  IMAD.U32 R27, R6.reuse, 0x10000, RZ ;  /* 0x00010000061b7824 */ /* 0x041fe200078e00ff */
        /* <DEDUP_REMOVED lines=28> */
.L_x_1416:
[----:B------:R-:W-:Y:S05]  /*7500*/  BSYNC B2 ;  /* 0x0000000000027941 */ /* 0x000fea0003800000 */
.L_x_1415:
[----:B------:R-:W-:Y:S05]  /*7510*/  @P1 BRA `(.L_x_1414) ;  /* 0x0000000000981947 */ /* 0x000fea0003800000 */
[----:B-1----:R-:W1:Y:S01]  /*7520*/  LDS.128 R4, [R3] ;  /* 0x0000000003047984 */ /* 0x002e620000000c00 */
[----:B------:R-:W-:Y:S01]  /*7530*/  IMAD.U32 R31, R10, 0x10000, RZ ;  /* 0x000100000a1f7824 */ /* 0x000fe200078e00ff */
        /* <DEDUP_REMOVED lines=36> */
.L_x_1414:
[----:B------:R-:W-:Y:S05]  /*7780*/  BSYNC B1 ;  /* 0x0000000000017941 */ /* 0x000fea0003800000 */
.L_x_1413:
        /* <DEDUP_REMOVED lines=10> */
[C---:B0-----:R-:W-:Y:S01]  /*7830*/  IMAD.U32 R27, R15.reuse, 0x10000, RZ ;  /* 0x000100000f1b7824 */ /* 0x041fe200078e00ff */
[----:B------:R-:W-:Y:S02]  /*7840*/  LOP3.LUT R29, R15, 0xffff0000, RZ, 0xc0, !PT ;  /* 0xffff00000f1d7812 */ /* 0x000fe400078ec0ff */
        /* <DEDUP_REMOVED lines=12> */
[----:B------:R-:W-:Y:S01]  /*7910*/  FMUL.FTZ R26, R29, R5 ;  /* 0x000000051d1a7220 */ /* 0x000fe20000410000 */
[----:B------:R-:W-:Y:S01]  /*7920*/  LOP3.LUT R7, R7, 0xffff0000, RZ, 0xc0, !PT ;  /* 0xffff000007077812 */ /* 0x000fe200078ec0ff */
[----:B------:R-:W-:Y:S01]  /*7930*/  FFMA.FTZ R5, R29, R25, -R30 ;  /* 0x000000191d057223 */ /* 0x000fe2000001081e */
[----:B------:R-:W-:Y:S01]  /*7940*/  IMAD.U32 R29, R13, 0x10000, RZ ;  /* 0x000100000d1d7824 */ /* 0x000fe200078e00ff */
[C---:B------:R-:W-:Y:S01]  /*7950*/  LOP3.LUT R30, R14.reuse, 0xffff0000, RZ, 0xc0, !PT ;  /* 0xffff00000e1e7812 */ /* 0x040fe200078ec0ff */
[----:B------:R-:W-:Y:S02]  /*7960*/  IMAD.U32 R27, R14, 0x10000, RZ ;  /* 0x000100000e1b7824 */ /* 0x000fe400078e00ff */
[----:B------:R-:W-:Y:S01]  /*7970*/  FFMA.FTZ R21, R31, R21, R28 ;  /* 0x000000151f157223 */ /* 0x000fe2000001001c */
        /* <DEDUP_REMOVED lines=14> */
.L_x_1419:
[----:B------:R-:W-:Y:S05]  /*7a60*/  BSYNC B1 ;  /* 0x0000000000017941 */ /* 0x000fea0003800000 */
.L_x_1418:
[----:B------:R-:W-:Y:S05]  /*7a70*/  @P1 BRA `(.L_x_1417) ;  /* 0x0000001000641947 */ /* 0x000fea0003800000 */
[----:B-1----:R-:W1:Y:S01]  /*7a80*/  LDS.128 R4, [R3+0x2000] ;  /* 0x0020000003047984 */ /* 0x002e620000000c00 */
[----:B------:R-:W-:Y:S01]  /*7a90*/  IMAD.U32 R20, R8, 0x10000, RZ ;  /* 0x0001000008147824 */ /* 0x000fe200078e00ff */
[C---:B0-----:R-:W-:Y:S01]  /*7aa0*/  LOP3.LUT R27, R10.reuse, 0xffff0000, RZ, 0xc0, !PT ;  /* 0xffff00000a1b7812 */ /* 0x041fe200078ec0ff */
[----:B------:R-:W-:Y:S01]  /*7ab0*/  IMAD.U32 R26, R10, 0x10000, RZ ;  /* 0x000100000a1a7824 */ /* 0x000fe200078e00ff */
        /* <DEDUP_REMOVED lines=12> */
[-C--:B------:R-:W-:Y:S01]  /*7b80*/  FFMA.FTZ R4, R20, R12.reuse, -R15 ;  /* 0x0000000c14047223 */ /* 0x080fe2000001080f */
[----:B------:R-:W-:Y:S01]  /*7b90*/  FFMA.FTZ R21, R26, R12, R21 ;  /* 0x0000000c1a157223 */ /* 0x000fe20000010015 */
[C---:B------:R-:W-:Y:S01]  /*7ba0*/  FMUL.FTZ R12, R25.reuse, R5 ;  /* 0x00000005190c7220 */ /* 0x040fe20000410000 */
[----:B------:R-:W-:Y:S01]  /*7bb0*/  LOP3.LUT R6, R6, 0xffff0000, RZ, 0xc0, !PT ;  /* 0xffff000006067812 */ /* 0x000fe200078ec0ff */
[-C--:B------:R-:W-:Y:S01]  /*7bc0*/  FFMA.FTZ R5, R25, R13.reuse, -R14 ;  /* 0x0000000d19057223 */ /* 0x080fe2000001080e */
[----:B------:R-:W-:Y:S01]  /*7bd0*/  LOP3.LUT R20, R9, 0xffff0000, RZ, 0xc0, !PT ;  /* 0xffff000009147812 */ /* 0x000fe200078ec0ff */
[----:B------:R-:W-:Y:S02]  /*7be0*/  IMAD.U32 R26, R11, 0x10000, RZ ;  /* 0x000100000b1a7824 */ /* 0x000fe400078e00ff */
[----:B------:R-:W-:Y:S01]  /*7bf0*/  FFMA.FTZ R12, R27, R13, R12 ;  /* 0x0000000d1b0c7223 */ /* 0x000fe2000001000c */
[----:B------:R-:W-:Y:S02]  /*7c00*/  IMAD.U32 R14, R9, 0x10000, RZ ;  /* 0x00010000090e7824 */ /* 0x000fe400078e00ff */
[-C--:B------:R-:W-:Y:S01]  /*7c10*/  FMUL.FTZ R13, R28, R7.reuse ;  /* 0x000000071c0d7220 */ /* 0x080fe20000410000 */
[-C--:B------:R-:W-:Y:S01]  /*7c20*/  FMUL.FTZ R9, R26, R6.reuse ;  /* 0x000000061a097220 */ /* 0x080fe20000410000 */
        /* <DEDUP_REMOVED lines=9> */
[----:B------:R-:W-:-:S05]  /*7cc0*/  F2FP.BF16.F32.PACK_AB R7, R10, R7 ;  /* 0x000000070a07723e */ /* 0x000fca00000010ff */
[----:B------:R3:W-:Y:S01]  /*7cd0*/  STS.128 [R3+0x2000], R4 ;  /* 0x0020000403007388 */ /* 0x0007e20000000c00 */
[----:B------:R-:W-:Y:S05]  /*7ce0*/  BRA `(.L_x_1417) ;  /* 0x0000000c00c87947 */ /* 0x000fea0003800000 */
.L_x_1407:
[----:B------:R-:W-:-:S03]  /*7cf0*/  UMOV UR4, 0xffffffff ;  /* 0xffffffff00047882 */ /* 0x000fc60000000000 */
[----:B------:R-:W-:Y:S05]  /*7d00*/  BRA.DIV UR4, `(.L_x_1420) ;  /* 0x0000014a04807947 */ /* 0x000fea000b800000 */
[----:B------:R1:W2:Y:S04]  /*7d10*/  SHFL.IDX PT, R3, R28, RZ, 0x1c1f ;  /* 0x001c1fff1c037589 */ /* 0x0002a800000e0000 */
[----:B------:R1:W3:Y:S04]  /*7d20*/  SHFL.IDX PT, R20, R27, RZ, 0x1c1f ;  /* 0x001c1fff1b147589 */ /* 0x0002e800000e0000 */
[----:B------:R1:W4:Y:S04]  /*7d30*/  SHFL.IDX PT, R21, R25, RZ, 0x1c1f ;  /* 0x001c1fff19157589 */ /* 0x00032800000e0000 */
[----:B------:R1:W0:Y:S02]  /*7d40*/  SHFL.IDX PT, R14, R26, RZ, 0x1c1f ;  /* 0x001c1fff1a0e7589 */ /* 0x00022400000e0000 */
.L_x_1667:
        /* <DEDUP_REMOVED lines=8> */
[----:B------:R-:W-:-:S02]  /*7dd0*/  CS2R R8, SRZ ;  /* 0x0000000000087805 */ /* 0x000fc4000001ff00 */
[----:B------:R-:W-:-:S05]  /*7de0*/  LOP3.LUT R5, R4, 0xfffffffe, RZ, 0xc0, !PT ;  /* 0xfffffffe04057812 */ /* 0x000fca00078ec0ff */
[----:B------:R-:W-:Y:S01]  /*7df0*/  IMAD.IADD R0, R228, 0x1, -R5 ;  /* 0x00000001e4007824 */ /* 0x000fe200078e0a05 */
[----:B------:R-:W-:-:S04]  /*7e00*/  CS2R R4, SRZ ;  /* 0x0000000000047805 */ /* 0x000fc8000001ff00 */
[----:B------:R-:W-:Y:S01]  /*7e10*/  SHF.L.U32 R27, R0, 0x1f, RZ ;  /* 0x0000001f001b7819 */ /* 0x000fe200000006ff */
[----:B------:R-:W-:Y:S06]  /*7e20*/  @P0 BRA `(.L_x_1422) ;  /* 0x0000000000340947 */ /* 0x000fec0003800000 */
[----:B------:R-:W-:Y:S01]  /*7e30*/  ULDC UR4, c[0x0][0x3f4] ;  /* 0x0000fd0000047ab9 */ /* 0x000fe20000000800 */
[C---:B------:R-:W-:Y:S01]  /*7e40*/  IMAD.SHL.U32 R15, R16.reuse, 0x2, RZ ;  /* 0x00000002100f7824 */ /* 0x040fe200078e00ff */
[----:B------:R-:W-:Y:S02]  /*7e50*/  ISETP.GE.AND P2, PT, R16, UR4, PT ;  /* 0x0000000410007c0c */ /* 0x000fe4000bf46270 */
[----:B------:R-:W-:Y:S02]  /*7e60*/  SHF.R.S32.HI R7, RZ, 0x1f, R16 ;  /* 0x0000001fff077819 */ /* 0x000fe40000011410 */
[-C--:B---3--:R-:W-:Y:S02]  /*7e70*/  IADD3 R12, P0, R20, R15.reuse, RZ ;  /* 0x0000000f140c7210 */ /* 0x088fe40007f1e0ff */
[----:B------:R-:W-:Y:S02]  /*7e80*/  SHF.L.U64.HI R6, R16, 0x1, R7 ;  /* 0x0000000110067819 */ /* 0x000fe40000010207 */
[----:B0-----:R-:W-:-:S03]  /*7e90*/  IADD3 R14, P1, R14, R15, RZ ;  /* 0x0000000f0e0e7210 */ /* 0x001fc60007f3e0ff */
[--C-:B--2---:R-:W-:Y:S02]  /*7ea0*/  IMAD.X R13, R3, 0x1, R6.reuse, P0 ;  /* 0x00000001030d7824 */ /* 0x104fe400000e0606 */
[----:B----4-:R-:W-:Y:S01]  /*7eb0*/  IMAD.X R15, R21, 0x1, R6, P1 ;  /* 0x00000001150f7824 */ /* 0x010fe200008e0606 */
[----:B------:R-:W-:Y:S01]  /*7ec0*/  CS2R R6, SRZ ;  /* 0x0000000000067805 */ /* 0x000fe2000001ff00 */
[----:B------:R-:W-:Y:S06]  /*7ed0*/  @P2 BRA `(.L_x_1422) ;  /* 0x0000000000082947 */ /* 0x000fec0003800000 */
[----:B------:R0:W5:Y:S04]  /*7ee0*/  LD.E.128 R8, desc[UR60][R12.64] ;  /* 0x0000003c0c087980 */ /* 0x000168000c101d00 */
[----:B------:R0:W5:Y:S02]  /*7ef0*/  LD.E.128 R4, desc[UR60][R14.64] ;  /* 0x0000003c0e047980 */ /* 0x000164000c101d00 */
.L_x_1422:
[----:B------:R-:W-:Y:S05]  /*7f00*/  BSYNC B1 ;  /* 0x0000000000017941 */ /* 0x000fea0003800000 */
.L_x_1421:
[----:B------:R-:W3:Y:S01]  /*7f10*/  SYNCS.PHASECHK.TRANS64.TRYWAIT P1, [R18+URZ+0x32400], R27 ;  /* 0x0324001b120075a7 */ /* 0x000ee2000802017f */
[----:B--2---:R-:W-:Y:S01]  /*7f20*/  IMAD R3, R41, -0x80, R154 ;  /* 0xffffff8029037824 */ /* 0x004fe200078e029a */
[--C-:B-----5:R-:W-:Y:S01]  /*7f30*/  SHF.R.U64 R28, R8, 0x10, R9.reuse ;  /* 0x00000010081c7819 */ /* 0x120fe20000001209 */
[----:B0-----:R-:W-:Y:S01]  /*7f40*/  IMAD.MOV.U32 R13, RZ, RZ, R8 ;  /* 0x000000ffff0d7224 */ /* 0x001fe200078e0008 */
[--C-:B------:R-:W-:Y:S01]  /*7f50*/  SHF.R.U32.HI R31, RZ, 0x10, R9.reuse ;  /* 0x00000010ff1f7819 */ /* 0x100fe20000011609 */
[----:B------:R-:W-:Y:S01]  /*7f60*/  IMAD.MOV.U32 R26, RZ, RZ, R9 ;  /* 0x000000ffff1a7224 */ /* 0x000fe200078e0009 */
[----:B------:R-:W-:Y:S01]  /*7f70*/  VIMNMX R30, R3, 0x80, PT ;  /* 0x00000080031e7848 */ /* 0x000fe20003fe0100 */
[----:B------:R-:W-:Y:S01]  /*7f80*/  IMAD.MOV.U32 R14, RZ, RZ, R10 ;  /* 0x000000ffff0e7224 */ /* 0x000fe200078e000a */
[--C-:B------:R-:W-:Y:S01]  /*7f90*/  SHF.R.U64 R29, R10, 0x10, R11.reuse ;  /* 0x000000100a1d7819 */ /* 0x100fe2000000120b */
[----:B------:R-:W-:Y:S01]  /*7fa0*/  IMAD.MOV.U32 R15, RZ, RZ, R11 ;  /* 0x000000ffff0f7224 */ /* 0x000fe200078e000b */
[--C-:B------:R-:W-:Y:S01]  /*7fb0*/  SHF.R.U64 R8, R4, 0x10, R5.reuse ;  /* 0x0000001004087819 */ /* 0x100fe20000001205 */
[----:B----4-:R-:W-:Y:S01]  /*7fc0*/  IMAD.MOV.U32 R21, RZ, RZ, R4 ;  /* 0x000000ffff157224 */ /* 0x010fe200078e0004 */
[--C-:B------:R-:W-:Y:S01]  /*7fd0*/  SHF.R.U32.HI R9, RZ, 0x10, R5.reuse ;  /* 0x00000010ff097819 */ /* 0x100fe20000011605 */
[----:B------:R-:W-:Y:S01]  /*7fe0*/  IMAD.MOV.U32 R12, RZ, RZ, R5 ;  /* 0x000000ffff0c7224 */ /* 0x000fe200078e0005 */
[----:B-1----:R-:W-:Y:S01]  /*7ff0*/  ISETP.GE.AND P0, PT, R16, R25, PT ;  /* 0x000000191000720c */ /* 0x002fe20003f06270 */
[----:B---3--:R-:W-:Y:S01]  /*8000*/  IMAD.MOV.U32 R20, RZ, RZ, R6 ;  /* 0x000000ffff147224 */ /* 0x008fe200078e0006 */
        /* <DEDUP_REMOVED lines=16> */
.L_x_1668:
[----:B------:R-:W-:Y:S05]  /*8110*/  BSYNC B1 ;  /* 0x0000000000017941 */ /* 0x000fea0003800000 */
.L_x_1423:
[----:B------:R-:W-:Y:S04]  /*8120*/  BSSY B1, `(.L_x_1425) ;  /* 0x000005a000017945 */ /* 0x000fe80003800000 */
[----:B------:R-:W-:Y:S05]  /*8130*/  @P2 BRA `(.L_x_1426) ;  /* 0x0000000400602947 */ /* 0x000fea0003800000 */
[----:B------:R-:W-:Y:S01]  /*8140*/  IMAD.SHL.U32 R4, R32, 0x40, RZ ;  /* 0x0000004020047824 */ /* 0x000fe200078e00ff */
[----:B------:R-:W-:Y:S01]  /*8150*/  LOP3.LUT R35, R20, 0xffff0000, RZ, 0xc0, !PT ;  /* 0xffff000014237812 */ /* 0x000fe200078ec0ff */
[----:B------:R-:W-:Y:S02]  /*8160*/  IMAD.IADD R6, R16, 0x1, R25 ;  /* 0x0000000110067824 */ /* 0x000fe400078e0219 */
[----:B------:R-:W-:Y:S01]  /*8170*/  IMAD.U32 R40, R20, 0x10000, RZ ;  /* 0x0001000014287824 */ /* 0x000fe200078e00ff */
[----:B------:R-:W-:Y:S01]  /*8180*/  LOP3.LUT R7, R4, 0x1c0, RZ, 0xc0, !PT ;  /* 0x000001c004077812 */ /* 0x000fe200078ec0ff */
[----:B------:R-:W-:-:S03]  /*8190*/  IMAD.U32 R36, R14, 0x10000, RZ ;  /* 0x000100000e247824 */ /* 0x000fc600078e00ff */
[----:B------:R-:W-:Y:S02]  /*81a0*/  SHF.R.U32.HI R9, RZ, 0x3, R7 ;  /* 0x00000003ff097819 */ /* 0x000fe40000011607 */
[C---:B------:R-:W-:Y:S02]  /*81b0*/  LOP3.LUT R6, R7.reuse, 0x38, R6, 0xf8, !PT ;  /* 0x0000003807067812 */ /* 0x040fe400078ef806 */
[----:B------:R-:W-:Y:S02]  /*81c0*/  LOP3.LUT R4, R7, 0x38, R16, 0xf8, !PT ;  /* 0x0000003807047812 */ /* 0x000fe400078ef810 */
[-C--:B------:R-:W-:Y:S02]  /*81d0*/  LOP3.LUT R7, R6, R9.reuse, RZ, 0x3c, !PT ;  /* 0x0000000906077212 */ /* 0x080fe400078e3cff */
[----:B------:R-:W-:-:S03]  /*81e0*/  LOP3.LUT R5, R4, R9, RZ, 0x3c, !PT ;  /* 0x0000000904057212 */ /* 0x000fc600078e3cff */
[C---:B------:R-:W-:Y:S02]  /*81f0*/  IMAD R9, R218.reuse, 0x200, R7 ;  /* 0x00000200da097824 */ /* 0x040fe400078e0207 */
[----:B------:R-:W-:Y:S02]  /*8200*/  IMAD R5, R218, 0x200, R5 ;  /* 0x00000200da057824 */ /* 0x000fe400078e0205 */
[--C-:B------:R-:W-:Y:S02]  /*8210*/  IMAD R47, R9, 0x2, R18.reuse ;  /* 0x00000002092f7824 */ /* 0x100fe400078e0212 */
[----:B------:R-:W-:-:S03]  /*8220*/  IMAD R46, R5, 0x2, R18 ;  /* 0x00000002052e7824 */ /* 0x000fc600078e0212 */
[----:B------:R-:W1:Y:S04]  /*8230*/  LDS.128 R8, [R47+0x18400] ;  /* 0x018400002f087984 */ /* 0x000e680000000c00 */
[----:B------:R-:W2:Y:S01]  /*8240*/  LDS.128 R4, [R46+0x18400] ;  /* 0x018400002e047984 */ /* 0x000ea20000000c00 */
[C---:B-1----:R-:W-:Y:S01]  /*8250*/  IMAD.U32 R33, R10.reuse, 0x10000, RZ ;  /* 0x000100000a217824 */ /* 0x042fe200078e00ff */
[----:B------:R-:W-:Y:S01]  /*8260*/  LOP3.LUT R10, R10, 0xffff0000, RZ, 0xc0, !PT ;  /* 0xffff00000a0a7812 */ /* 0x000fe200078ec0ff */
[C---:B------:R-:W-:Y:S01]  /*8270*/  IMAD.U32 R31, R8.reuse, 0x10000, RZ ;  /* 0x00010000081f7824 */ /* 0x040fe200078e00ff */
[----:B------:R-:W-:Y:S01]  /*8280*/  LOP3.LUT R8, R8, 0xffff0000, RZ, 0xc0, !PT ;  /* 0xffff000008087812 */ /* 0x000fe200078ec0ff */
[----:B--2---:R-:W-:Y:S02]  /*8290*/  IMAD.U32 R29, R6, 0x10000, RZ ;  /* 0x00010000061d7824 */ /* 0x004fe400078e00ff */
[C---:B------:R-:W-:Y:S01]  /*82a0*/  FMUL.FTZ R38, R33.reuse, R40 ;  /* 0x0000002821267220 */ /* 0x040fe20000410000 */
[-C--:B------:R-:W-:Y:S01]  /*82b0*/  FMUL.FTZ R44, R33, R36.reuse ;  /* 0x00000024212c7220 */ /* 0x080fe20000410000 */
[----:B------:R-:W-:Y:S01]  /*82c0*/  LOP3.LUT R33, R14, 0xffff0000, RZ, 0xc0, !PT ;  /* 0xffff00000e217812 */ /* 0x000fe200078ec0ff */
[----:B------:R-:W-:Y:S01]  /*82d0*/  FMUL.FTZ R37, R10, R35 ;  /* 0x000000230a257220 */ /* 0x000fe20000410000 */
[----:B------:R-:W-:Y:S01]  /*82e0*/  LOP3.LUT R6, R6, 0xffff0000, RZ, 0xc0, !PT ;  /* 0xffff000006067812 */ /* 0x000fe200078ec0ff */
[----:B------:R-:W-:Y:S01]  /*82f0*/  FFMA.FTZ R42, R29, R36, -R38 ;  /* 0x000000241d2a7223 */ /* 0x000fe20000010826 */
[----:B------:R-:W-:-:S02]  /*8300*/  IMAD.U32 R38, R21, 0x10000, RZ ;  /* 0x0001000015267824 */ /* 0x000fc400078e00ff */
[----:B------:R-:W-:Y:S01]  /*8310*/  FFMA.FTZ R44, R29, R40, R44 ;  /* 0x000000281d2c7223 */ /* 0x000fe2000001002c */
[----:B------:R-:W-:Y:S02]  /*8320*/  IMAD.U32 R36, R13, 0x10000, RZ ;  /* 0x000100000d247824 */ /* 0x000fe400078e00ff */
[-C--:B------:R-:W-:Y:S01]  /*8330*/  FMUL.FTZ R29, R10, R33.reuse ;  /* 0x000000210a1d7220 */ /* 0x080fe20000410000 */
[----:B------:R-:W-:Y:S01]  /*8340*/  FFMA.FTZ R43, R6, R33, -R37 ;  /* 0x00000021062b7223 */ /* 0x000fe20000010825 */
[----:B------:R-:W-:Y:S01]  /*8350*/  FMUL.FTZ R10, R31, R38 ;  /* 0x000000261f0a7220 */ /* 0x000fe20000410000 */
[----:B0-----:R-:W-:Y:S01]  /*8360*/  IMAD.U32 R27, R4, 0x10000, RZ ;  /* 0x00010000041b7824 */ /* 0x001fe200078e00ff */
[----:B------:R-:W-:Y:S01]  /*8370*/  LOP3.LUT R33, R21, 0xffff0000, RZ, 0xc0, !PT ;  /* 0xffff000015217812 */ /* 0x000fe200078ec0ff */
[----:B------:R-:W-:Y:S01]  /*8380*/  FMUL.FTZ R31, R31, R36 ;  /* 0x000000241f1f7220 */ /* 0x000fe20000410000 */
[----:B------:R-:W-:Y:S01]  /*8390*/  FFMA.FTZ R45, R6, R35, R29 ;  /* 0x00000023062d7223 */ /* 0x000fe2000001001d */
[----:B------:R-:W-:Y:S01]  /*83a0*/  LOP3.LUT R4, R4, 0xffff0000, RZ, 0xc0, !PT ;  /* 0xffff000004047812 */ /* 0x000fe200078ec0ff */
[----:B------:R-:W-:Y:S01]  /*83b0*/  IMAD.U32 R32, R9, 0x10000, RZ ;  /* 0x0001000009207824 */ /* 0x000fe200078e00ff */
[----:B------:R-:W-:Y:S01]  /*83c0*/  LOP3.LUT R29, R13, 0xffff0000, RZ, 0xc0, !PT ;  /* 0xffff00000d1d7812 */ /* 0x000fe200078ec0ff */
[----:B------:R-:W-:Y:S01]  /*83d0*/  FFMA.FTZ R38, R27, R38, R31 ;  /* 0x000000261b267223 */ /* 0x000fe2000001001f */
[----:B------:R-:W-:Y:S01]  /*83e0*/  FMUL.FTZ R35, R8, R33 ;  /* 0x0000002108237220 */ /* 0x000fe20000410000 */
[----:B------:R-:W-:-:S02]  /*83f0*/  IMAD.U32 R31, R12, 0x10000, RZ ;  /* 0x000100000c1f7824 */ /* 0x000fc400078e00ff */
[----:B------:R-:W-:Y:S01]  /*8400*/  FFMA.FTZ R36, R27, R36, -R10 ;  /* 0x000000241b247223 */ /* 0x000fe2000001080a */
[----:B------:R-:W-:Y:S02]  /*8410*/  IMAD.U32 R28, R5, 0x10000, RZ ;  /* 0x00010000051c7824 */ /* 0x000fe400078e00ff */
[-C--:B------:R-:W-:Y:S01]  /*8420*/  FMUL.FTZ R39, R8, R29.reuse ;  /* 0x0000001d08277220 */ /* 0x080fe20000410000 */
[----:B------:R-:W-:Y:S02]  /*8430*/  IMAD.U32 R27, R26, 0x10000, RZ ;  /* 0x000100001a1b7824 */ /* 0x000fe400078e00ff */
[----:B------:R-:W-:Y:S01]  /*8440*/  FFMA.FTZ R37, R4, R29, -R35 ;  /* 0x0000001d04257223 */ /* 0x000fe20000010823 */
[C---:B------:R-:W-:Y:S01]  /*8450*/  FMUL.FTZ R41, R32.reuse, R31 ;  /* 0x0000001f20297220 */ /* 0x040fe20000410000 */
[----:B------:R-:W-:Y:S02]  /*8460*/  IMAD.U32 R34, R11, 0x10000, RZ ;  /* 0x000100000b227824 */ /* 0x000fe400078e00ff */
[----:B------:R-:W-:Y:S01]  /*8470*/  FMUL.FTZ R32, R32, R27 ;  /* 0x0000001b20207220 */ /* 0x000fe20000410000 */
[----:B------:R-:W-:-:S02]  /*8480*/  IMAD.U32 R35, R3, 0x10000, RZ ;  /* 0x0001000003237824 */ /* 0x000fc400078e00ff */
[----:B------:R-:W-:Y:S01]  /*8490*/  FFMA.FTZ R39, R4, R33, R39 ;  /* 0x0000002104277223 */ /* 0x000fe20000010027 */
[----:B------:R-:W-:Y:S02]  /*84a0*/  IMAD.U32 R29, R15, 0x10000, RZ ;  /* 0x000100000f1d7824 */ /* 0x000fe400078e00ff */
[----:B------:R-:W-:Y:S01]  /*84b0*/  FFMA.FTZ R41, R28, R27, -R41 ;  /* 0x0000001b1c297223 */ /* 0x000fe20000010829 */
[----:B------:R-:W-:Y:S01]  /*84c0*/  IMAD.U32 R30, R7, 0x10000, RZ ;  /* 0x00010000071e7824 */ /* 0x000fe200078e00ff */
[----:B------:R-:W-:Y:S01]  /*84d0*/  LOP3.LUT R9, R9, 0xffff0000, RZ, 0xc0, !PT ;  /* 0xffff000009097812 */ /* 0x000fe200078ec0ff */
[C---:B------:R-:W-:Y:S01]  /*84e0*/  FMUL.FTZ R33, R34.reuse, R35 ;  /* 0x0000002322217220 */ /* 0x040fe20000410000 */
[----:B------:R-:W-:Y:S01]  /*84f0*/  LOP3.LUT R11, R11, 0xffff0000, RZ, 0xc0, !PT ;  /* 0xffff00000b0b7812 */ /* 0x000fe200078ec0ff */
[----:B------:R-:W-:Y:S01]  /*8500*/  FMUL.FTZ R27, R34, R29 ;  /* 0x0000001d221b7220 */ /* 0x000fe20000410000 */
[----:B------:R-:W-:Y:S01]  /*8510*/  LOP3.LUT R8, R12, 0xffff0000, RZ, 0xc0, !PT ;  /* 0xffff00000c087812 */ /* 0x000fe200078ec0ff */
[----:B------:R-:W-:Y:S01]  /*8520*/  FFMA.FTZ R32, R28, R31, R32 ;  /* 0x0000001f1c207223 */ /* 0x000fe20000010020 */
[----:B------:R-:W-:Y:S01]  /*8530*/  LOP3.LUT R10, R3, 0xffff0000, RZ, 0xc0, !PT ;  /* 0xffff0000030a7812 */ /* 0x000fe200078ec0ff */
[----:B------:R-:W-:Y:S01]  /*8540*/  FFMA.FTZ R33, R30, R29, -R33 ;  /* 0x0000001d1e217223 */ /* 0x000fe20000010821 */
[----:B------:R-:W-:Y:S01]  /*8550*/  LOP3.LUT R4, R26, 0xffff0000, RZ, 0xc0, !PT ;  /* 0xffff00001a047812 */ /* 0x000fe200078ec0ff */
[----:B------:R-:W-:Y:S01]  /*8560*/  FFMA.FTZ R27, R30, R35, R27 ;  /* 0x000000231e1b7223 */ /* 0x000fe2000001001b */
[----:B------:R-:W-:Y:S01]  /*8570*/  LOP3.LUT R6, R15, 0xffff0000, RZ, 0xc0, !PT ;  /* 0xffff00000f067812 */ /* 0x000fe200078ec0ff */
[----:B------:R-:W-:Y:S01]  /*8580*/  FMUL.FTZ R28, R9, R8 ;  /* 0x00000008091c7220 */ /* 0x000fe20000410000 */
[----:B------:R-:W-:Y:S01]  /*8590*/  LOP3.LUT R5, R5, 0xffff0000, RZ, 0xc0, !PT ;  /* 0xffff000005057812 */ /* 0x000fe200078ec0ff */
[----:B------:R-:W-:Y:S01]  /*85a0*/  FMUL.FTZ R30, R11, R10 ;  /* 0x0000000a0b1e7220 */ /* 0x000fe20000410000 */
[----:B------:R-:W-:Y:S01]  /*85b0*/  LOP3.LUT R7, R7, 0xffff0000, RZ, 0xc0, !PT ;  /* 0xffff000007077812 */ /* 0x000fe200078ec0ff */
[----:B------:R-:W-:Y:S01]  /*85c0*/  FMUL.FTZ R9, R9, R4 ;  /* 0x0000000409097220 */ /* 0x000fe20000410000 */
[----:B------:R-:W-:Y:S01]  /*85d0*/  FMUL.FTZ R11, R11, R6 ;  /* 0x000000060b0b7220 */ /* 0x000fe20000410000 */
[----:B------:R-:W-:Y:S01]  /*85e0*/  FFMA.FTZ R28, R5, R4, -R28 ;  /* 0x00000004051c7223 */ /* 0x000fe2000001081c */
        /* <DEDUP_REMOVED lines=13> */
.L_x_1426:
[----:B------:R-:W-:Y:S05]  /*86c0*/  BSYNC B1 ;  /* 0x0000000000017941 */ /* 0x000fea0003800000 */
.L_x_1425:
[----:B------:R-:W-:Y:S05]  /*86d0*/  @P0 BRA `(.L_x_1417) ;  /* 0x00000004004c0947 */ /* 0x000fea0003800000 */
[----:B------:R-:W2:Y:S01]  /*86e0*/  LDL R43, [R1+0x90] ;  /* 0x00009000012b7983 */ /* 0x000ea20000100800 */
[----:B-1----:R-:W-:Y:S01]  /*86f0*/  IMAD.IADD R4, R16, 0x1, R25 ;  /* 0x0000000110047824 */ /* 0x002fe200078e0219 */
[----:B------:R-:W-:-:S04]  /*8700*/  SHF.R.U32.HI R5, RZ, 0x3, R215 ;  /* 0x00000003ff057819 */ /* 0x000fc800000116d7 */
[----:B------:R-:W-:-:S04]  /*8710*/  LOP3.LUT R4, R215, 0x38, R4, 0xf8, !PT ;  /* 0x00000038d7047812 */ /* 0x000fc800078ef804 */
[----:B------:R-:W-:-:S05]  /*8720*/  LOP3.LUT R4, R4, R5, RZ, 0x3c, !PT ;  /* 0x0000000504047212 */ /* 0x000fca00078e3cff */
[----:B------:R-:W-:-:S04]  /*8730*/  IMAD.IADD R9, R219, 0x1, R4 ;  /* 0x00000001db097824 */ /* 0x000fc800078e0204 */
[----:B------:R-:W-:-:S05]  /*8740*/  IMAD R25, R9, 0x2, R18 ;  /* 0x0000000209197824 */ /* 0x000fca00078e0212 */
[----:B------:R-:W1:Y:S01]  /*8750*/  LDS.128 R8, [R25+0x18400] ;  /* 0x0184000019087984 */ /* 0x000e620000000c00 */
[----:B------:R-:W-:Y:S02]  /*8760*/  IMAD.U32 R37, R21, 0x10000, RZ ;  /* 0x0001000015257824 */ /* 0x000fe400078e00ff */
[----:B------:R-:W-:Y:S01]  /*8770*/  IMAD.U32 R35, R13, 0x10000, RZ ;  /* 0x000100000d237824 */ /* 0x000fe200078e00ff */
[----:B------:R-:W-:Y:S01]  /*8780*/  LOP3.LUT R44, R21, 0xffff0000, RZ, 0xc0, !PT ;  /* 0xffff0000152c7812 */ /* 0x000fe200078ec0ff */
[----:B------:R-:W-:Y:S01]  /*8790*/  IMAD.U32 R46, R12, 0x10000, RZ ;  /* 0x000100000c2e7824 */ /* 0x000fe200078e00ff */
[----:B------:R-:W-:Y:S01]  /*87a0*/  LOP3.LUT R40, R13, 0xffff0000, RZ, 0xc0, !PT ;  /* 0xffff00000d287812 */ /* 0x000fe200078ec0ff */
[----:B------:R-:W-:Y:S01]  /*87b0*/  IMAD.U32 R42, R26, 0x10000, RZ ;  /* 0x000100001a2a7824 */ /* 0x000fe200078e00ff */
[----:B------:R-:W-:Y:S02]  /*87c0*/  LOP3.LUT R41, R12, 0xffff0000, RZ, 0xc0, !PT ;  /* 0xffff00000c297812 */ /* 0x000fe400078ec0ff */
[----:B------:R-:W-:Y:S01]  /*87d0*/  LOP3.LUT R39, R26, 0xffff0000, RZ, 0xc0, !PT ;  /* 0xffff00001a277812 */ /* 0x000fe200078ec0ff */
[C---:B-1----:R-:W-:Y:S01]  /*87e0*/  IMAD.U32 R31, R8.reuse, 0x10000, RZ ;  /* 0x00010000081f7824 */ /* 0x042fe200078e00ff */
[----:B------:R-:W-:Y:S01]  /*87f0*/  LOP3.LUT R8, R8, 0xffff0000, RZ, 0xc0, !PT ;  /* 0xffff000008087812 */ /* 0x000fe200078ec0ff */
[----:B------:R-:W-:-:S02]  /*8800*/  IMAD.U32 R32, R9, 0x10000, RZ ;  /* 0x0001000009207824 */ /* 0x000fc400078e00ff */
[-C--:B------:R-:W-:Y:S01]  /*8810*/  FMUL.FTZ R36, R37, R31.reuse ;  /* 0x0000001f25247220 */ /* 0x080fe20000410000 */
[----:B------:R-:W-:Y:S01]  /*8820*/  FMUL.FTZ R38, R35, R31 ;  /* 0x0000001f23267220 */ /* 0x000fe20000410000 */
[-C--:B------:R-:W-:Y:S01]  /*8830*/  FMUL.FTZ R13, R44, R8.reuse ;  /* 0x000000082c0d7220 */ /* 0x080fe20000410000 */
[----:B------:R-:W-:Y:S01]  /*8840*/  FMUL.FTZ R21, R40, R8 ;  /* 0x0000000828157220 */ /* 0x000fe20000410000 */
[----:B------:R-:W-:Y:S01]  /*8850*/  FMUL.FTZ R31, R42, R32 ;  /* 0x000000202a1f7220 */ /* 0x000fe20000410000 */
[C---:B------:R-:W-:Y:S01]  /*8860*/  IMAD.U32 R33, R10.reuse, 0x10000, RZ ;  /* 0x000100000a217824 */ /* 0x040fe200078e00ff */
[----:B------:R-:W-:Y:S01]  /*8870*/  LOP3.LUT R10, R10, 0xffff0000, RZ, 0xc0, !PT ;  /* 0xffff00000a0a7812 */ /* 0x000fe200078ec0ff */
[----:B------:R-:W-:Y:S01]  /*8880*/  IMAD.U32 R34, R11, 0x10000, RZ ;  /* 0x000100000b227824 */ /* 0x000fe200078e00ff */
[----:B------:R-:W-:Y:S02]  /*8890*/  LOP3.LUT R9, R9, 0xffff0000, RZ, 0xc0, !PT ;  /* 0xffff000009097812 */ /* 0x000fe400078ec0ff */
[----:B------:R-:W-:Y:S01]  /*88a0*/  LOP3.LUT R11, R11, 0xffff0000, RZ, 0xc0, !PT ;  /* 0xffff00000b0b7812 */ /* 0x000fe200078ec0ff */
[----:B--2---:R-:W0:Y:S02]  /*88b0*/  LDS.128 R4, [R43+0x18400] ;  /* 0x018400002b047984 */ /* 0x004e240000000c00 */
[C---:B0-----:R-:W-:Y:S01]  /*88c0*/  IMAD.U32 R27, R4.reuse, 0x10000, RZ ;  /* 0x00010000041b7824 */ /* 0x041fe200078e00ff */
[----:B------:R-:W-:Y:S01]  /*88d0*/  LOP3.LUT R4, R4, 0xffff0000, RZ, 0xc0, !PT ;  /* 0xffff000004047812 */ /* 0x000fe200078ec0ff */
[----:B------:R-:W-:-:S02]  /*88e0*/  IMAD.U32 R28, R5, 0x10000, RZ ;  /* 0x00010000051c7824 */ /* 0x000fc400078e00ff */
[-C--:B------:R-:W-:Y:S01]  /*88f0*/  FFMA.FTZ R36, R35, R27.reuse, -R36 ;  /* 0x0000001b23247223 */ /* 0x080fe20000010824 */
[----:B------:R-:W-:Y:S01]  /*8900*/  FFMA.FTZ R38, R37, R27, R38 ;  /* 0x0000001b25267223 */ /* 0x000fe20000010026 */
[----:B------:R-:W-:Y:S01]  /*8910*/  FMUL.FTZ R27, R46, R32 ;  /* 0x000000202e1b7220 */ /* 0x000fe20000410000 */
[----:B------:R-:W-:Y:S02]  /*8920*/  IMAD.U32 R37, R20, 0x10000, RZ ;  /* 0x0001000014257824 */ /* 0x000fe400078e00ff */
[-C--:B------:R-:W-:Y:S01]  /*8930*/  FFMA.FTZ R13, R40, R4.reuse, -R13 ;  /* 0x00000004280d7223 */ /* 0x080fe2000001080d */
[----:B------:R-:W-:Y:S02]  /*8940*/  IMAD.U32 R35, R14, 0x10000, RZ ;  /* 0x000100000e237824 */ /* 0x000fe400078e00ff */
[----:B------:R-:W-:Y:S01]  /*8950*/  FFMA.FTZ R21, R44, R4, R21 ;  /* 0x000000042c157223 */ /* 0x000fe20000010015 */
[-C--:B------:R-:W-:Y:S01]  /*8960*/  FFMA.FTZ R27, R42, R28.reuse, -R27 ;  /* 0x0000001c2a1b7223 */ /* 0x080fe2000001081b */
[----:B------:R-:W-:Y:S01]  /*8970*/  FFMA.FTZ R31, R46, R28, R31 ;  /* 0x0000001c2e1f7223 */ /* 0x000fe2000001001f */
[----:B------:R-:W-:-:S02]  /*8980*/  IMAD.U32 R29, R6, 0x10000, RZ ;  /* 0x00010000061d7824 */ /* 0x000fc400078e00ff */
[-C--:B------:R-:W-:Y:S01]  /*8990*/  FMUL.FTZ R4, R37, R33.reuse ;  /* 0x0000002125047220 */ /* 0x080fe20000410000 */
[----:B------:R-:W-:Y:S02]  /*89a0*/  LOP3.LUT R28, R14, 0xffff0000, RZ, 0xc0, !PT ;  /* 0xffff00000e1c7812 */ /* 0x000fe400078ec0ff */
[----:B------:R-:W-:Y:S01]  /*89b0*/  LOP3.LUT R20, R20, 0xffff0000, RZ, 0xc0, !PT ;  /* 0xffff000014147812 */ /* 0x000fe200078ec0ff */
[----:B------:R-:W-:Y:S01]  /*89c0*/  FMUL.FTZ R14, R35, R33 ;  /* 0x00000021230e7220 */ /* 0x000fe20000410000 */
[----:B------:R-:W-:Y:S02]  /*89d0*/  IMAD.U32 R32, R3, 0x10000, RZ ;  /* 0x0001000003207824 */ /* 0x000fe400078e00ff */
[-C--:B------:R-:W-:Y:S01]  /*89e0*/  FFMA.FTZ R8, R35, R29.reuse, -R4 ;  /* 0x0000001d23087223 */ /* 0x080fe20000010804 */
[-C--:B------:R-:W-:Y:S01]  /*89f0*/  FMUL.FTZ R35, R28, R10.reuse ;  /* 0x0000000a1c237220 */ /* 0x080fe20000410000 */
[----:B------:R-:W-:Y:S01]  /*8a00*/  FMUL.FTZ R33, R20, R10 ;  /* 0x0000000a14217220 */ /* 0x000fe20000410000 */
[----:B------:R-:W-:Y:S01]  /*8a10*/  LOP3.LUT R6, R6, 0xffff0000, RZ, 0xc0, !PT ;  /* 0xffff000006067812 */ /* 0x000fe200078ec0ff */
[----:B------:R-:W-:Y:S01]  /*8a20*/  FFMA.FTZ R10, R37, R29, R14 ;  /* 0x0000001d250a7223 */ /* 0x000fe2000001000e */
[----:B------:R-:W-:-:S02]  /*8a30*/  IMAD.U32 R30, R7, 0x10000, RZ ;  /* 0x00010000071e7824 */ /* 0x000fc400078e00ff */
[----:B------:R-:W-:Y:S01]  /*8a40*/  FMUL.FTZ R29, R32, R34 ;  /* 0x00000022201d7220 */ /* 0x000fe20000410000 */
[----:B------:R-:W-:Y:S01]  /*8a50*/  IMAD.U32 R4, R15, 0x10000, RZ ;  /* 0x000100000f047824 */ /* 0x000fe200078e00ff */
[----:B------:R-:W-:Y:S02]  /*8a60*/  LOP3.LUT R3, R3, 0xffff0000, RZ, 0xc0, !PT ;  /* 0xffff000003037812 */ /* 0x000fe400078ec0ff */
[----:B------:R-:W-:Y:S01]  /*8a70*/  LOP3.LUT R15, R15, 0xffff0000, RZ, 0xc0, !PT ;  /* 0xffff00000f0f7812 */ /* 0x000fe200078ec0ff */
[----:B------:R-:W-:Y:S01]  /*8a80*/  FFMA.FTZ R35, R20, R6, R35 ;  /* 0x0000000614237223 */ /* 0x000fe20000010023 */
[----:B------:R-:W-:Y:S01]  /*8a90*/  LOP3.LUT R5, R5, 0xffff0000, RZ, 0xc0, !PT ;  /* 0xffff000005057812 */ /* 0x000fe200078ec0ff */
[C---:B------:R-:W-:Y:S01]  /*8aa0*/  FMUL.FTZ R37, R4.reuse, R34 ;  /* 0x0000002204257220 */ /* 0x040fe20000410000 */
[----:B------:R-:W-:Y:S01]  /*8ab0*/  LOP3.LUT R7, R7, 0xffff0000, RZ, 0xc0, !PT ;  /* 0xffff000007077812 */ /* 0x000fe200078ec0ff */
[----:B------:R-:W-:Y:S01]  /*8ac0*/  FFMA.FTZ R29, R4, R30, -R29 ;  /* 0x0000001e041d7223 */ /* 0x000fe2000001081d */
[----:B------:R-:W-:Y:S01]  /*8ad0*/  FFMA.FTZ R33, R28, R6, -R33 ;  /* 0x000000061c217223 */ /* 0x000fe20000010821 */
        /* <DEDUP_REMOVED lines=19> */
.L_x_1417:
[----:B------:R-:W-:Y:S05]  /*8c10*/  BSYNC B0 ;  /* 0x0000000000007941 */ /* 0x000fea0003800000 */
.L_x_1406:
        /* <DEDUP_REMOVED lines=8> */
.L_x_1403:
[----:B-123--:R-:W2:Y:S01]  /*8ca0*/  LDL R3, [R1+0x5c] ;  /* 0x00005c0001037983 */ /* 0x00eea20000100800 */
[----:B------:R-:W1:Y:S02]  /*8cb0*/  S2R R4, SR_TID.X ;  /* 0x0000000000047919 */ /* 0x000e640000002100 */
[----:B-1----:R-:W-:-:S05]  /*8cc0*/  SHF.R.U32.HI R4, RZ, 0x7, R4 ;  /* 0x00000007ff047819 */ /* 0x002fca0000011604 */
[----:B------:R-:W-:Y:S01]  /*8cd0*/  VIADD R10, R4, 0x8 ;  /* 0x00000008040a7836 */ /* 0x000fe20000000000 */
[----:B--2---:R-:W-:-:S13]  /*8ce0*/  R2UR UR4, R3 ;  /* 0x00000000030472ca */ /* 0x004fda00000e0000 */
[----:B------:R-:W-:Y:S01]  /*8cf0*/  IMAD.U32 R3, RZ, RZ, UR4 ;  /* 0x00000004ff037e24 */ /* 0x000fe2000f8e00ff */
[----:B------:R-:W-:Y:S05]  /*8d00*/  WARPSYNC.ALL ;  /* 0x0000000000007948 */ /* 0x000fea0003800000 */
[----:B------:R1:W-:Y:S01]  /*8d10*/  BAR.SYNC.DEFER_BLOCKING R10, 0x100 ;  /* 0x0004000a0000751d */ /* 0x0003e20000010000 */
[----:B------:R-:W-:-:S13]  /*8d20*/  ISETP.NE.AND P0, PT, R3, 0x3, PT ;  /* 0x000000030300780c */ /* 0x000fda0003f05270 */
[----:B-1----:R-:W-:Y:S05]  /*8d30*/  @!P0 BRA `(.L_x_1427) ;  /* 0x0000000000048947 */ /* 0x002fea0003800000 */
[----:B------:R-:W-:Y:S01]  /*8d40*/  BPT.TRAP 0x1 ;  /* 0x000000040000795c */ /* 0x000fe20000300000 */
.L_x_1427:
[----:B------:R-:W-:Y:S01]  /*8d50*/  IMAD R3, R200, 0x8, R18 ;  /* 0x00000008c8037824 */ /* 0x000fe200078e0212 */
[----:B------:R-:W-:-:S04]  /*8d60*/  SHF.L.U32 R8, R208, 0x1f, RZ ;  /* 0x0000001fd0087819 */ /* 0x000fc800000006ff */
[----:B------:R1:W2:Y:S01]  /*8d70*/  SYNCS.PHASECHK.TRANS64.TRYWAIT P1, [R3+URZ+0x32430], R8 ;  /* 0x03243008030075a7 */ /* 0x0002a2000802017f */
[----:B------:R-:W-:Y:S05]  /*8d80*/  @!P0 BRA `(.L_x_1428) ;  /* 0x0000000000048947 */ /* 0x000fea0003800000 */
[----:B------:R-:W-:Y:S01]  /*8d90*/  BPT.TRAP 0x1 ;  /* 0x000000040000795c */ /* 0x000fe20000300000 */
.L_x_1428:
        /* <DEDUP_REMOVED lines=9> */
.L_x_1429:
[----:B------:R-:W-:Y:S01]  /*8e30*/  IMAD R4, R200, 0x300, R217 ;  /* 0x00000300c8047824 */ /* 0x000fe200078e02d9 */
[----:B------:R-:W-:Y:S05]  /*8e40*/  WARPSYNC.ALL ;  /* 0x0000000000007948 */ /* 0x000fea0003800000 */
[----:B------:R-:W-:Y:S01]  /*8e50*/  IMAD.MOV.U32 R5, RZ, RZ, 0x40000040 ;  /* 0x40000040ff057424 */ /* 0x000fe200078e00ff */
[C---:B------:R-:W-:Y:S01]  /*8e60*/  R2UR UR4, R14.reuse ;  /* 0x000000000e0472ca */ /* 0x040fe200000e0000 */
[----:B0----5:R-:W-:Y:S01]  /*8e70*/  WARPGROUP.ARRIVE ;  /* 0x00000000000079c5 */ /* 0x021fe20000000000 */
[----:B------:R-:W-:Y:S01]  /*8e80*/  R2UR UR5, R15 ;  /* 0x000000000f0572ca */ /* 0x000fe200000e0000 */
[----:B------:R-:W-:Y:S01]  /*8e90*/  VIADD R212, R14, 0x2 ;  /* 0x000000020ed47836 */ /* 0x000fe20000000000 */
[C---:B------:R-:W-:Y:S01]  /*8ea0*/  R2UR UR6, R4.reuse ;  /* 0x00000000040672ca */ /* 0x040fe200000e0000 */
[----:B------:R-:W-:Y:S01]  /*8eb0*/  VIADD R6, R4, 0x2 ;  /* 0x0000000204067836 */ /* 0x000fe20000000000 */
[----:B------:R-:W-:Y:S01]  /*8ec0*/  R2UR UR7, R5 ;  /* 0x00000000050772ca */ /* 0x000fe200000e0000 */
[----:B------:R-:W-:Y:S01]  /*8ed0*/  IMAD.MOV.U32 R213, RZ, RZ, 0x40000040 ;  /* 0x40000040ffd57424 */ /* 0x000fe200078e00ff */
[----:B------:R-:W-:Y:S01]  /*8ee0*/  BSSY B0, `(.L_x_1431) ;  /* 0x0000024000007945 */ /* 0x000fe20003800000 */
[----:B------:R-:W-:-:S02]  /*8ef0*/  IMAD.MOV.U32 R7, RZ, RZ, 0x40000040 ;  /* 0x40000040ff077424 */ /* 0x000fc400078e00ff */
[C---:B------:R-:W-:Y:S02]  /*8f00*/  VIADD R210, R14.reuse, 0x4 ;  /* 0x000000040ed27836 */ /* 0x040fe40000000000 */
[----:B------:R-:W-:Y:S02]  /*8f10*/  IMAD.MOV.U32 R211, RZ, RZ, 0x40000040 ;  /* 0x40000040ffd37424 */ /* 0x000fe400078e00ff */
[----:B------:R-:W-:Y:S02]  /*8f20*/  VIADD R20, R14, 0x6 ;  /* 0x000000060e147836 */ /* 0x000fe40000000000 */
[----:B------:R-:W-:Y:S02]  /*8f30*/  IMAD.MOV.U32 R21, RZ, RZ, 0x40000040 ;  /* 0x40000040ff157424 */ /* 0x000fe400078e00ff */
[----:B------:R-:W-:Y:S01]  /*8f40*/  HGMMA.64x96x16.F32.BF16 R24, gdesc[UR4], RZ, !UPT, gsb0 ;  /* 0x01600000041879f0 */ /* 0x000fe2000c0018ff */
[----:B------:R-:W-:Y:S01]  /*8f50*/  R2UR UR4, R212 ;  /* 0x00000000d40472ca */ /* 0x000fe200000e0000 */
[----:B------:R-:W-:Y:S01]  /*8f60*/  IMAD.MOV.U32 R5, RZ, RZ, 0x40000040 ;  /* 0x40000040ff057424 */ /* 0x000fe200078e00ff */
[----:B------:R-:W-:-:S02]  /*8f70*/  R2UR UR5, R213 ;  /* 0x00000000d50572ca */ /* 0x000fc400000e0000 */
[----:B------:R-:W-:Y:S01]  /*8f80*/  R2UR UR6, R6 ;  /* 0x00000000060672ca */ /* 0x000fe200000e0000 */
[C---:B------:R-:W-:Y:S01]  /*8f90*/  VIADD R6, R4.reuse, 0x4 ;  /* 0x0000000404067836 */ /* 0x040fe20000000000 */
[----:B------:R-:W-:Y:S01]  /*8fa0*/  R2UR UR7, R7 ;  /* 0x00000000070772ca */ /* 0x000fe200000e0000 */
[----:B------:R-:W-:Y:S02]  /*8fb0*/  IMAD.MOV.U32 R7, RZ, RZ, 0x40000040 ;  /* 0x40000040ff077424 */ /* 0x000fe400078e00ff */
[----:B------:R-:W-:Y:S01]  /*8fc0*/  VIADD R4, R4, 0x6 ;  /* 0x0000000604047836 */ /* 0x000fe20000000000 */
[----:B------:R-:W-:Y:S02]  /*8fd0*/  WARPGROUP.DEPBAR.LE gsb0, 0x0 ;  /* 0x00008000000079c5 */ /* 0x000fe40000010000 */
[----:B------:R-:W-:-:S07]  /*8fe0*/  WARPGROUP.ARRIVE ;  /* 0x00000000000079c5 */ /* 0x000fce0000000000 */
        /* <DEDUP_REMOVED lines=8> */
[----:B------:R-:W-:Y:S02]  /*9070*/  R2UR UR4, R20 ;  /* 0x00000000140472ca */ /* 0x000fe400000e0000 */
[----:B------:R-:W-:Y:S02]  /*9080*/  R2UR UR5, R21 ;  /* 0x00000000150572ca */ /* 0x000fe400000e0000 */
[----:B------:R-:W-:Y:S02]  /*9090*/  R2UR UR6, R4 ;  /* 0x00000000040672ca */ /* 0x000fe400000e0000 */
[----:B------:R-:W-:Y:S02]  /*90a0*/  R2UR UR7, R5 ;  /* 0x00000000050772ca */ /* 0x000fe400000e0000 */
[----:B------:R-:W-:Y:S01]  /*90b0*/  SHF.L.U32 R5, R0, 0x1f, RZ ;  /* 0x0000001f00057819 */ /* 0x000fe200000006ff */
[----:B------:R-:W-:-:S02]  /*90c0*/  WARPGROUP.DEPBAR.LE gsb0, 0x0 ;  /* 0x00008000000079c5 */ /* 0x000fc40000010000 */
[----:B------:R-:W-:-:S08]  /*90d0*/  WARPGROUP.ARRIVE ;  /* 0x00000000000079c5 */ /* 0x000fd00000000000 */
[----:B------:R-:W-:Y:S03]  /*90e0*/  HGMMA.64x96x16.F32.BF16 R24, gdesc[UR4], R24, gsb0 ;  /* 0x01600000041879f0 */ /* 0x000fe60008001818 */
[----:B------:R-:W-:Y:S02]  /*90f0*/  WARPGROUP.DEPBAR.LE gsb0, 0x0 ;  /* 0x00008000000079c5 */ /* 0x000fe40000010000 */
[----:B------:R-:W0:Y:S02]  /*9100*/  SYNCS.PHASECHK.TRANS64.TRYWAIT P1, [R18+URZ+0x32410], R5 ;  /* 0x03241005120075a7 */ /* 0x000e24000802017f */
[----:B0-----:R-:W-:Y:S05]  /*9110*/  @!P1 BRA `(.L_x_1432) ;  /* 0x0000013800149947 */ /* 0x001fea0003800000 */
.L_x_1669:
[----:B------:R-:W-:Y:S05]  /*9120*/  BSYNC B0 ;  /* 0x0000000000007941 */ /* 0x000fea0003800000 */
.L_x_1431:
[----:B------:R-:W-:Y:S05]  /*9130*/  @!P0 BRA `(.L_x_1433) ;  /* 0x0000000000048947 */ /* 0x000fea0003800000 */
[----:B------:R-:W-:Y:S01]  /*9140*/  BPT.TRAP 0x1 ;  /* 0x000000040000795c */ /* 0x000fe20000300000 */
.L_x_1433:
[----:B------:R3:W4:Y:S01]  /*9150*/  SYNCS.PHASECHK.TRANS64.TRYWAIT P2, [R3+URZ+0x32450], R8 ;  /* 0x03245008030075a7 */ /* 0x000722000804017f */
[----:B------:R-:W-:Y:S05]  /*9160*/  @!P0 BRA `(.L_x_1434) ;  /* 0x0000000000048947 */ /* 0x000fea0003800000 */
[----:B------:R-:W-:Y:S01]  /*9170*/  BPT.TRAP 0x1 ;  /* 0x000000040000795c */ /* 0x000fe20000300000 */
.L_x_1434:
[----:B------:R-:W5:Y:S01]  /*9180*/  S2R R0, SR_TID.X ;  /* 0x0000000000007919 */ /* 0x000f620000002100 */
[----:B------:R-:W-:Y:S01]  /*9190*/  BSSY B0, `(.L_x_1435) ;  /* 0x0000006000007945 */ /* 0x000fe20003800000 */
[----:B-----5:R-:W-:-:S04]  /*91a0*/  LOP3.LUT R0, R0, 0x7f, RZ, 0xc0, !PT ;  /* 0x0000007f00007812 */ /* 0x020fc800078ec0ff */
[----:B------:R-:W-:Y:S01]  /*91b0*/  ISETP.NE.AND P1, PT, R0, RZ, PT ;  /* 0x000000ff0000720c */ /* 0x000fe20003f25270 */
[----:B----4-:R-:W-:-:S12]  /*91c0*/  @P2 BRA `(.L_x_1436) ;  /* 0x0000000000082947 */ /* 0x010fd80003800000 */
[----:B------:R-:W4:Y:S02]  /*91d0*/  SYNCS.PHASECHK.TRANS64.TRYWAIT P2, [R3+URZ+0x32450], R8 ;  /* 0x03245008030075a7 */ /* 0x000f24000804017f */
[----:B----4-:R-:W-:Y:S05]  /*91e0*/  @!P2 BRA `(.L_x_1437) ;  /* 0x0000013400f4a947 */ /* 0x010fea0003800000 */
.L_x_1436:
[----:B------:R-:W-:Y:S05]  /*91f0*/  BSYNC B0 ;  /* 0x0000000000007941 */ /* 0x000fea0003800000 */
.L_x_1435:
[----:B------:R-:W-:Y:S05]  /*9200*/  WARPSYNC.ALL ;  /* 0x0000000000007948 */ /* 0x000fea0003800000 */
[----:B------:R-:W-:Y:S01]  /*9210*/  R2UR UR5, R18 ;  /* 0x00000000120572ca */ /* 0x000fe200000e0000 */
[----:B------:R-:W-:Y:S01]  /*9220*/  IMAD R72, R72, 0x2000, R18 ;  /* 0x0000200048487824 */ /* 0x000fe200078e0212 */
[----:B------:R-:W-:Y:S01]  /*9230*/  WARPGROUP.ARRIVE ;  /* 0x00000000000079c5 */ /* 0x000fe20000000000 */
[----:B0-----:R-:W-:Y:S01]  /*9240*/  IMAD.MOV.U32 R5, RZ, RZ, 0xc00 ;  /* 0x00000c00ff057424 */ /* 0x001fe200078e00ff */
[----:B------:R-:W-:Y:S01]  /*9250*/  UMOV UR9, 0x40000040 ;  /* 0x4000004000097882 */ /* 0x000fe20000000000 */
[----:B------:R-:W-:Y:S01]  /*9260*/  IMAD.MOV.U32 R7, RZ, RZ, 0x40000040 ;  /* 0x40000040ff077424 */ /* 0x000fe200078e00ff */
[----:B------:R-:W-:Y:S01]  /*9270*/  R2UR UR4, R72 ;  /* 0x00000000480472ca */ /* 0x000fe200000e0000 */
        /* <DEDUP_REMOVED lines=8> */
[----:B------:R-:W0:Y:S02]  /*9300*/  S2R R72, SR_TID.X ;  /* 0x0000000000487919 */ /* 0x000e240000002100 */
[----:B------:R-:W-:-:S02]  /*9310*/  USHF.R.U32.HI UR5, URZ, 0x4, UR5 ;  /* 0x000000043f057899 */ /* 0x000fc40008011605 */
[----:B------:R-:W-:Y:S02]  /*9320*/  UIADD3 UR4, UR4, 0x22400, URZ ;  /* 0x0002240004047890 */ /* 0x000fe4000fffe03f */
[----:B------:R-:W-:Y:S02]  /*9330*/  ULOP3.LUT UR5, UR5, 0x3fff, URZ, 0xc0, !UPT ;  /* 0x00003fff05057892 */ /* 0x000fe4000f8ec03f */
[----:B------:R-:W-:Y:S02]  /*9340*/  USHF.R.U32.HI UR4, URZ, 0x4, UR4 ;  /* 0x000000043f047899 */ /* 0x000fe40008011604 */
[----:B------:R-:W-:Y:S02]  /*9350*/  ULOP3.LUT UR6, UR5, 0x10000, URZ, 0xfc, !UPT ;  /* 0x0001000005067892 */ /* 0x000fe4000f8efc3f */
[----:B------:R-:W-:-:S04]  /*9360*/  ULOP3.LUT UR4, UR4, 0x3fff, URZ, 0xc0, !UPT ;  /* 0x00003fff04047892 */ /* 0x000fc8000f8ec03f */
[----:B------:R-:W-:Y:S01]  /*9370*/  IMAD R4, R200, R5, UR6 ;  /* 0x00000006c8047e24 */ /* 0x000fe2000f8e0205 */
[----:B------:R-:W-:Y:S01]  /*9380*/  ULOP3.LUT UR4, UR4, 0x10000, URZ, 0xfc, !UPT ;  /* 0x0001000004047892 */ /* 0x000fe2000f8efc3f */
[----:B------:R-:W-:Y:S02]  /*9390*/  IMAD.MOV.U32 R5, RZ, RZ, 0x40000040 ;  /* 0x40000040ff057424 */ /* 0x000fe400078e00ff */
[C---:B------:R-:W-:Y:S01]  /*93a0*/  VIADD R6, R4.reuse, 0x2 ;  /* 0x0000000204067836 */ /* 0x040fe20000000000 */
[----:B------:R-:W-:Y:S01]  /*93b0*/  R2UR UR10, R4 ;  /* 0x00000000040a72ca */ /* 0x000fe200000e0000 */
[----:B------:R-:W-:Y:S01]  /*93c0*/  IMAD.U32 R0, RZ, RZ, UR6 ;  /* 0x00000006ff007e24 */ /* 0x000fe2000f8e00ff */
[----:B------:R-:W-:Y:S01]  /*93d0*/  R2UR UR11, R5 ;  /* 0x00000000050b72ca */ /* 0x000fe200000e0000 */
[----:B------:R-:W-:Y:S01]  /*93e0*/  UMOV UR8, UR4 ;  /* 0x0000000400087c82 */ /* 0x000fe20008000000 */
[----:B------:R-:W-:Y:S01]  /*93f0*/  UIADD3 UR6, UR4, 0x2, URZ ;  /* 0x0000000204067890 */ /* 0x000fe2000fffe03f */
[----:B-1234-:R-:W-:Y:S01]  /*9400*/  IMAD.U32 R8, RZ, RZ, UR8 ;  /* 0x00000008ff087e24 */ /* 0x01efe2000f8e00ff */
[----:B------:R-:W-:Y:S01]  /*9410*/  STL [R1+0x58], R0 ;  /* 0x0000580001007387 */ /* 0x000fe20000100800 */
[----:B------:R-:W-:Y:S01]  /*9420*/  UIADD3 UR52, UR4, 0x806, URZ ;  /* 0x0000080604347890 */ /* 0x000fe2000fffe03f */
[----:B------:R-:W-:Y:S01]  /*9430*/  IMAD.MOV.U32 R5, RZ, RZ, 0x40000040 ;  /* 0x40000040ff057424 */ /* 0x000fe200078e00ff */
[----:B------:R-:W-:Y:S01]  /*9440*/  UIADD3 UR48, UR4, 0xc00, URZ ;  /* 0x00000c0004307890 */ /* 0x000fe2000fffe03f */
[----:B------:R1:W-:Y:S01]  /*9450*/  STL.64 [R1+0x50], R8 ;  /* 0x0000500801007387 */ /* 0x0003e20000100a00 */
[----:B------:R-:W-:Y:S01]  /*9460*/  UIADD3 UR44, UR4, 0xc02, URZ ;  /* 0x00000c02042c7890 */ /* 0x000fe2000fffe03f */
[----:B0-----:R-:W-:Y:S01]  /*9470*/  SHF.R.U32.HI R72, RZ, 0x7, R72 ;  /* 0x00000007ff487819 */ /* 0x001fe20000011648 */
[----:B------:R-:W-:Y:S01]  /*9480*/  UIADD3 UR40, UR4, 0xc04, URZ ;  /* 0x00000c0404287890 */ /* 0x000fe2000fffe03f */
[----:B------:R-:W-:Y:S01]  /*9490*/  R2UR UR39, R5 ;  /* 0x00000000052772ca */ /* 0x000fe200000e0000 */
[----:B------:R-:W-:Y:S01]  /*94a0*/  HGMMA.64x96x16.F32.BF16 R24, gdesc[UR8], R24, gsb0 ;  /* 0x01600000081879f0 */ /* 0x000fe20008001818 */
[----:B------:R-:W-:Y:S01]  /*94b0*/  R2UR UR10, R6 ;  /* 0x00000000060a72ca */ /* 0x000fe200000e0000 */
[----:B------:R-:W-:Y:S01]  /*94c0*/  UMOV UR8, UR6 ;  /* 0x0000000600087c82 */ /* 0x000fe20008000000 */
[----:B------:R-:W-:Y:S01]  /*94d0*/  R2UR UR11, R7 ;  /* 0x00000000070b72ca */ /* 0x000fe200000e0000 */
[----:B------:R-:W-:Y:S01]  /*94e0*/  UMOV UR9, 0x40000040 ;  /* 0x4000004000097882 */ /* 0x000fe20000000000 */
[----:B------:R-:W-:Y:S01]  /*94f0*/  VIADD R6, R4, 0x4 ;  /* 0x0000000404067836 */ /* 0x000fe20000000000 */
[----:B------:R-:W-:Y:S01]  /*9500*/  UIADD3 UR6, UR4, 0x4, URZ ;  /* 0x0000000404067890 */ /* 0x000fe2000fffe03f */
[----:B------:R-:W-:Y:S01]  /*9510*/  IMAD.MOV.U32 R7, RZ, RZ, 0x40000040 ;  /* 0x40000040ff077424 */ /* 0x000fe200078e00ff */
[----:B------:R-:W-:Y:S01]  /*9520*/  UIADD3 UR36, UR4, 0xc06, URZ ;  /* 0x00000c0604247890 */ /* 0x000fe2000fffe03f */
[----:B-1----:R-:W-:Y:S01]  /*9530*/  IMAD.U32 R8, RZ, RZ, UR8 ;  /* 0x00000008ff087e24 */ /* 0x002fe2000f8e00ff */
[----:B------:R-:W-:Y:S01]  /*9540*/  IADD3 R0, -R232, 0x60, R157 ;  /* 0x00000060e8007810 */ /* 0x000fe20007ffe19d */
[----:B------:R-:W-:-:S03]  /*9550*/  IMAD.U32 R9, RZ, RZ, UR9 ;  /* 0x00000009ff097e24 */ /* 0x000fc6000f8e00ff */
[C---:B------:R-:W-:Y:S02]  /*9560*/  ISETP.GT.AND P2, PT, R0.reuse, RZ, PT ;  /* 0x000000ff0000720c */ /* 0x040fe40003f44270 */
[----:B------:R0:W-:Y:S01]  /*9570*/  STL.64 [R1+0x48], R8 ;  /* 0x0000480801007387 */ /* 0x0001e20000100a00 */
[C---:B------:R-:W-:Y:S02]  /*9580*/  ISETP.GT.AND P3, PT, R0.reuse, 0x1, PT ;  /* 0x000000010000780c */ /* 0x040fe40003f64270 */
[C---:B------:R-:W-:Y:S02]  /*9590*/  ISETP.GT.AND P4, PT, R0.reuse, 0x8, PT ;  /* 0x000000080000780c */ /* 0x040fe40003f84270 */
[----:B------:R-:W-:Y:S01]  /*95a0*/  ISETP.GT.AND P5, PT, R0, 0x9, PT ;  /* 0x000000090000780c */ /* 0x000fe20003fa4270 */
[----:B------:R-:W-:Y:S02]  /*95b0*/  WARPGROUP.DEPBAR.LE gsb0, 0x0 ;  /* 0x00008000000079c5 */ /* 0x000fe40000010000 */
[----:B------:R-:W-:-:S06]  /*95c0*/  WARPGROUP.ARRIVE ;  /* 0x00000000000079c5 */ /* 0x000fcc0000000000 */
[----:B------:R-:W-:Y:S01]  /*95d0*/  HGMMA.64x96x16.F32.BF16 R24, gdesc[UR8], R24, gsb0 ;  /* 0x01600000081879f0 */ /* 0x000fe20008001818 */
[----:B------:R-:W-:Y:S01]  /*95e0*/  R2UR UR10, R6 ;  /* 0x00000000060a72ca */ /* 0x000fe200000e0000 */
[----:B------:R-:W-:Y:S01]  /*95f0*/  UMOV UR8, UR6 ;  /* 0x0000000600087c82 */ /* 0x000fe20008000000 */
[----:B------:R-:W-:Y:S01]  /*9600*/  R2UR UR11, R7 ;  /* 0x00000000070b72ca */ /* 0x000fe200000e0000 */
[----:B------:R-:W-:Y:S01]  /*9610*/  UMOV UR9, 0x40000040 ;  /* 0x4000004000097882 */ /* 0x000fe20000000000 */
[----:B------:R-:W-:Y:S01]  /*9620*/  VIADD R6, R4, 0x6 ;  /* 0x0000000604067836 */ /* 0x000fe20000000000 */
[----:B------:R-:W-:Y:S01]  /*9630*/  UIADD3 UR6, UR4, 0x6, URZ ;  /* 0x0000000604067890 */ /* 0x000fe2000fffe03f */
[----:B------:R-:W-:Y:S02]  /*9640*/  IMAD.MOV.U32 R7, RZ, RZ, 0x40000040 ;  /* 0x40000040ff077424 */ /* 0x000fe400078e00ff */
[----:B0-----:R-:W-:Y:S02]  /*9650*/  IMAD.U32 R8, RZ, RZ, UR8 ;  /* 0x00000008ff087e24 */ /* 0x001fe4000f8e00ff */
[----:B------:R-:W-:-:S05]  /*9660*/  IMAD.U32 R9, RZ, RZ, UR9 ;  /* 0x00000009ff097e24 */ /* 0x000fca000f8e00ff */
[----:B------:R0:W-:Y:S01]  /*9670*/  STL.64 [R1+0x40], R8 ;  /* 0x0000400801007387 */ /* 0x0001e20000100a00 */
        /* <DEDUP_REMOVED lines=98> */
[----:B------:R-:W-:Y:S02]  /*9ca0*/  VIADD R6, R4, 0x606 ;  /* 0x0000060604067836 */ /* 0x000fe40000000000 */
[----:B------:R-:W-:Y:S02]  /*9cb0*/  IMAD.MOV.U32 R7, RZ, RZ, 0x40000040 ;  /* 0x40000040ff077424 */ /* 0x000fe400078e00ff */
[----:B0-----:R-:W-:Y:S01]  /*9cc0*/  IMAD.U32 R8, RZ, RZ, UR8 ;  /* 0x00000008ff087e24 */ /* 0x001fe2000f8e00ff */
[----:B------:R-:W-:Y:S01]  /*9cd0*/  R2UR UR54, R6 ;  /* 0x00000000063672ca */ /* 0x000fe200000e0000 */
[----:B------:R-:W-:Y:S01]  /*9ce0*/  VIADD R6, R4, 0x900 ;  /* 0x0000090004067836 */ /* 0x000fe20000000000 */
[----:B------:R-:W-:Y:S01]  /*9cf0*/  R2UR UR55, R7 ;  /* 0x00000000073772ca */ /* 0x000fe200000e0000 */
[----:B------:R-:W-:-:S02]  /*9d00*/  IMAD.MOV.U32 R7, RZ, RZ, 0x40000040 ;  /* 0x40000040ff077424 */ /* 0x000fc400078e00ff */
[----:B------:R-:W-:Y:S01]  /*9d10*/  IMAD.U32 R9, RZ, RZ, UR9 ;  /* 0x00000009ff097e24 */ /* 0x000fe2000f8e00ff */
[----:B------:R-:W-:Y:S01]  /*9d20*/  R2UR UR50, R6 ;  /* 0x00000000063272ca */ /* 0x000fe200000e0000 */
[----:B------:R-:W-:Y:S01]  /*9d30*/  VIADD R6, R4, 0x902 ;  /* 0x0000090204067836 */ /* 0x000fe20000000000 */
[----:B------:R-:W-:Y:S01]  /*9d40*/  R2UR UR51, R7 ;  /* 0x00000000073372ca */ /* 0x000fe200000e0000 */
[----:B------:R-:W-:Y:S01]  /*9d50*/  IMAD.MOV.U32 R7, RZ, RZ, 0x40000040 ;  /* 0x40000040ff077424 */ /* 0x000fe200078e00ff */
[----:B------:R0:W-:Y:S02]  /*9d60*/  STL.64 [R1], R8 ;  /* 0x0000000801007387 */ /* 0x0001e40000100a00 */
[----:B------:R-:W-:Y:S01]  /*9d70*/  R2UR UR46, R6 ;  /* 0x00000000062e72ca */ /* 0x000fe200000e0000 */
[----:B------:R-:W-:Y:S01]  /*9d80*/  VIADD R6, R4, 0x904 ;  /* 0x0000090404067836 */ /* 0x000fe20000000000 */
[----:B------:R-:W-:Y:S01]  /*9d90*/  R2UR UR47, R7 ;  /* 0x00000000072f72ca */ /* 0x000fe200000e0000 */
[----:B------:R-:W-:-:S02]  /*9da0*/  IMAD.MOV.U32 R7, RZ, RZ, 0x40000040 ;  /* 0x40000040ff077424 */ /* 0x000fc400078e00ff */
[----:B------:R-:W-:Y:S01]  /*9db0*/  VIADD R4, R4, 0x906 ;  /* 0x0000090604047836 */ /* 0x000fe20000000000 */
[----:B------:R-:W-:Y:S02]  /*9dc0*/  R2UR UR42, R6 ;  /* 0x00000000062a72ca */ /* 0x000fe400000e0000 */
        /* <DEDUP_REMOVED lines=20> */
[----:B------:R-:W-:Y:S01]  /*9f10*/  HGMMA.64x96x16.F32.BF16 R24, gdesc[UR36], R24, gsb0 ;  /* 0x01600000241879f0 */ /* 0x000fe20008001818 */
[----:B------:R-:W-:Y:S01]  /*9f20*/  ULDC UR38, c[0x0][0xa80] ;  /* 0x0002a00000267ab9 */ /* 0x000fe20000000800 */
[----:B------:R-:W-:Y:S01]  /*9f30*/  ULOP3.LUT UR39, UR5, 0x3000000, URZ, 0xfc, !UPT ;  /* 0x0300000005277892 */ /* 0x000fe2000f8efc3f */
[----:B------:R-:W-:Y:S02]  /*9f40*/  WARPGROUP.DEPBAR.LE gsb0, 0x0 ;  /* 0x00008000000079c5 */ /* 0x000fe40000010000 */
[----:B------:R-:W-:Y:S02]  /*9f50*/  FSEL R24, R24, -INF , P2 ;  /* 0xff80000018187808 */ /* 0x000fe40001000000 */
[----:B------:R-:W-:Y:S02]  /*9f60*/  FSEL R25, R25, -INF , P3 ;  /* 0xff80000019197808 */ /* 0x000fe40001800000 */
        /* <DEDUP_REMOVED lines=75> */
[----:B0-----:R-:W-:Y:S02]  /*a420*/  FMNMX.FTZ R8, R64, R7, !PT ;  /* 0x0000000740087209 */ /* 0x001fe40007810000 */
[----:B------:R-:W-:Y:S02]  /*a430*/  FMNMX.FTZ R9, R26, R27, !PT ;  /* 0x0000001b1a097209 */ /* 0x000fe40007810000 */
[----:B------:R-:W-:Y:S02]  /*a440*/  FMNMX.FTZ R7, R65, R8, !PT ;  /* 0x0000000841077209 */ /* 0x000fe40007810000 */
[----:B------:R-:W-:Y:S02]  /*a450*/  FMNMX.FTZ R8, R30, R9, !PT ;  /* 0x000000091e087209 */ /* 0x000fe40007810000 */
[----:B------:R-:W-:-:S02]  /*a460*/  FSEL R62, R62, -INF , P4 ;  /* 0xff8000003e3e7808 */ /* 0x000fc40002000000 */
[----:B------:R-:W-:Y:S02]  /*a470*/  FMNMX.FTZ R9, R31, R8, !PT ;  /* 0x000000081f097209 */ /* 0x000fe40007810000 */
[----:B------:R-:W-:Y:S02]  /*a480*/  ISETP.GT.AND P4, PT, R0, 0x58, PT ;  /* 0x000000580000780c */ /* 0x000fe40003f84270 */
[----:B------:R-:W-:Y:S02]  /*a490*/  FMNMX.FTZ R8, R34, R9, !PT ;  /* 0x0000000922087209 */ /* 0x000fe40007810000 */
[----:B------:R-:W-:Y:S02]  /*a4a0*/  FSEL R63, R63, -INF , P5 ;  /* 0xff8000003f3f7808 */ /* 0x000fe40002800000 */
[----:B------:R-:W-:Y:S02]  /*a4b0*/  FMNMX.FTZ R9, R35, R8, !PT ;  /* 0x0000000823097209 */ /* 0x000fe40007810000 */
[----:B------:R-:W-:-:S02]  /*a4c0*/  ISETP.GT.AND P5, PT, R0, 0x59, PT ;  /* 0x000000590000780c */ /* 0x000fc40003fa4270 */
[----:B------:R-:W-:Y:S02]  /*a4d0*/  FMNMX.FTZ R8, R38, R9, !PT ;  /* 0x0000000926087209 */ /* 0x000fe40007810000 */
[----:B------:R-:W-:Y:S02]  /*a4e0*/  FSEL R68, R68, -INF , P4 ;  /* 0xff80000044447808 */ /* 0x000fe40002000000 */
[----:B------:R-:W-:Y:S02]  /*a4f0*/  FMNMX.FTZ R9, R39, R8, !PT ;  /* 0x0000000827097209 */ /* 0x000fe40007810000 */
[----:B------:R-:W-:Y:S02]  /*a500*/  FSEL R69, R69, -INF , P5 ;  /* 0xff80000045457808 */ /* 0x000fe40002800000 */
[----:B------:R-:W-:Y:S02]  /*a510*/  FMNMX.FTZ R8, R42, R9, !PT ;  /* 0x000000092a087209 */ /* 0x000fe40007810000 */
[----:B------:R-:W-:-:S02]  /*a520*/  FMNMX.FTZ R0, R68, R7, !PT ;  /* 0x0000000744007209 */ /* 0x000fc40007810000 */
[----:B------:R-:W-:Y:S02]  /*a530*/  FMNMX.FTZ R9, R43, R8, !PT ;  /* 0x000000082b097209 */ /* 0x000fe40007810000 */
[----:B------:R-:W-:Y:S02]  /*a540*/  FSEL R66, R66, -INF , P2 ;  /* 0xff80000042427808 */ /* 0x000fe40001000000 */
[----:B------:R-:W-:Y:S02]  /*a550*/  FMNMX.FTZ R8, R46, R9, !PT ;  /* 0x000000092e087209 */ /* 0x000fe40007810000 */
[----:B------:R-:W-:Y:S02]  /*a560*/  FMNMX.FTZ R11, R69, R0, !PT ;  /* 0x00000000450b7209 */ /* 0x000fe40007810000 */
[----:B------:R-:W-:Y:S02]  /*a570*/  FMNMX.FTZ R9, R47, R8, !PT ;  /* 0x000000082f097209 */ /* 0x000fe40007810000 */
[----:B------:R-:W-:Y:S01]  /*a580*/  FSEL R67, R67, -INF , P3 ;  /* 0xff80000043437808 */ /* 0x000fe20001800000 */
[----:B------:R-:W0:Y:S01]  /*a590*/  SHFL.BFLY PT, R0, R11, 0x2, 0x1f ;  /* 0x0c401f000b007f89 */ /* 0x000e2200000e0000 */
[----:B------:R-:W-:-:S02]  /*a5a0*/  FMNMX.FTZ R8, R50, R9, !PT ;  /* 0x0000000932087209 */ /* 0x000fc40007810000 */
[----:B------:R-:W-:Y:S02]  /*a5b0*/  FSEL R70, R70, -INF , P4 ;  /* 0xff80000046467808 */ /* 0x000fe40002000000 */
[----:B------:R-:W-:Y:S02]  /*a5c0*/  FMNMX.FTZ R9, R51, R8, !PT ;  /* 0x0000000833097209 */ /* 0x000fe40007810000 */
[----:B------:R-:W-:Y:S02]  /*a5d0*/  FSEL R71, R71, -INF , P5 ;  /* 0xff80000047477808 */ /* 0x000fe40002800000 */
        /* <DEDUP_REMOVED lines=13> */
[----:B0-----:R-:W-:-:S04]  /*a6b0*/  FMNMX.FTZ R0, R12, R7, !PT ;  /* 0x000000070c007209 */ /* 0x001fc80007810000 */
[C---:B------:R-:W-:Y:S01]  /*a6c0*/  FSETP.NEU.FTZ.AND P6, PT, R0.reuse, -INF , PT ;  /* 0xff8000000000780b */ /* 0x040fe20003fdd000 */
[----:B------:R-:W-:-:S05]  /*a6d0*/  FMUL.FTZ R7, R0, UR38 ;  /* 0x0000002600077c20 */ /* 0x000fca0008410000 */
[----:B------:R-:W-:-:S05]  /*a6e0*/  FSEL R7, R7, RZ, P6 ;  /* 0x000000ff07077208 */ /* 0x000fca0003000000 */
[--C-:B------:R-:W-:Y:S01]  /*a6f0*/  FFMA.FTZ R57, R49, UR38, -R7.reuse ;  /* 0x0000002631397c23 */ /* 0x100fe20008010807 */
[--C-:B------:R-:W-:Y:S01]  /*a700*/  FFMA.FTZ R49, R5, UR38, -R7.reuse ;  /* 0x0000002605317c23 */ /* 0x100fe20008010807 */
[--C-:B------:R-:W-:Y:S01]  /*a710*/  FFMA.FTZ R204, R24, UR38, -R7.reuse ;  /* 0x0000002618cc7c23 */ /* 0x100fe20008010807 */
[--C-:B------:R-:W-:Y:S01]  /*a720*/  FFMA.FTZ R13, R25, UR38, -R7.reuse ;  /* 0x00000026190d7c23 */ /* 0x100fe20008010807 */
[--C-:B------:R-:W-:Y:S01]  /*a730*/  FFMA.FTZ R206, R28, UR38, -R7.reuse ;  /* 0x000000261cce7c23 */ /* 0x100fe20008010807 */
[--C-:B------:R-:W-:Y:S01]  /*a740*/  FFMA.FTZ R25, R29, UR38, -R7.reuse ;  /* 0x000000261d197c23 */ /* 0x100fe20008010807 */
[--C-:B------:R-:W-:Y:S01]  /*a750*/  FFMA.FTZ R61, R4, UR38, -R7.reuse ;  /* 0x00000026043d7c23 */ /* 0x100fe20008010807 */
[----:B-1----:R-:W-:Y:S01]  /*a760*/  FMNMX.FTZ R9, R8, R9, !PT ;  /* 0x0000000908097209 */ /* 0x002fe20007810000 */
[----:B------:R-:W-:Y:S01]  /*a770*/  MUFU.EX2 R204, R204 ;  /* 0x000000cc00cc7308 */ /* 0x000fe20000000800 */
[----:B------:R-:W-:Y:S01]  /*a780*/  FFMA.FTZ R152, R32, UR38, -R7 ;  /* 0x0000002620987c23 */ /* 0x000fe20008010807 */
[----:B------:R-:W-:-:S02]  /*a790*/  @!P1 VIADD R4, R3, 0x32440 ;  /* 0x0003244003049836 */ /* 0x000fc40000000000 */
[--C-:B------:R-:W-:Y:S01]  /*a7a0*/  FFMA.FTZ R11, R37, UR38, -R7.reuse ;  /* 0x00000026250b7c23 */ /* 0x100fe20008010807 */
[----:B------:R-:W0:Y:S01]  /*a7b0*/  SHFL.BFLY PT, R8, R9, 0x1, 0x1f ;  /* 0x0c201f0009087f89 */ /* 0x000e2200000e0000 */
[--C-:B------:R-:W-:Y:S01]  /*a7c0*/  FFMA.FTZ R29, R33, UR38, -R7.reuse ;  /* 0x00000026211d7c23 */ /* 0x100fe20008010807 */
[--C-:B------:R-:W-:Y:S01]  /*a7d0*/  FFMA.FTZ R45, R41, UR38, -R7.reuse ;  /* 0x00000026292d7c23 */ /* 0x100fe20008010807 */
[--C-:B------:R-:W-:Y:S01]  /*a7e0*/  FFMA.FTZ R37, R53, UR38, -R7.reuse ;  /* 0x0000002635257c23 */ /* 0x100fe20008010807 */
[----:B------:R-:W1:Y:S01]  /*a7f0*/  MUFU.EX2 R13, R13 ;  /* 0x0000000d000d7308 */ /* 0x000e620000000800 */
[--C-:B------:R-:W-:Y:S01]  /*a800*/  FFMA.FTZ R154, R36, UR38, -R7.reuse ;  /* 0x00000026249a7c23 */ /* 0x100fe20008010807 */
[--C-:B------:R-:W-:Y:S01]  /*a810*/  FFMA.FTZ R156, R40, UR38, -R7.reuse ;  /* 0x00000026289c7c23 */ /* 0x100fe20008010807 */
[--C-:B------:R-:W-:Y:S01]  /*a820*/  FFMA.FTZ R158, R44, UR38, -R7.reuse ;  /* 0x000000262c9e7c23 */ /* 0x100fe20008010807 */
[--C-:B------:R-:W-:Y:S01]  /*a830*/  FFMA.FTZ R160, R48, UR38, -R7.reuse ;  /* 0x0000002630a07c23 */ /* 0x100fe20008010807 */
[--C-:B------:R-:W-:Y:S01]  /*a840*/  FFMA.FTZ R162, R52, UR38, -R7.reuse ;  /* 0x0000002634a27c23 */ /* 0x100fe20008010807 */
[--C-:B------:R-:W-:Y:S01]  /*a850*/  FFMA.FTZ R164, R56, UR38, -R7.reuse ;  /* 0x0000002638a47c23 */ /* 0x100fe20008010807 */
[--C-:B------:R-:W-:Y:S01]  /*a860*/  FFMA.FTZ R166, R60, UR38, -R7.reuse ;  /* 0x000000263ca67c23 */ /* 0x100fe20008010807 */
[----:B------:R-:W2:Y:S01]  /*a870*/  MUFU.EX2 R206, R206 ;  /* 0x000000ce00ce7308 */ /* 0x000ea20000000800 */
[--C-:B------:R-:W-:Y:S01]  /*a880*/  FFMA.FTZ R53, R6, UR38, -R7.reuse ;  /* 0x0000002606357c23 */ /* 0x100fe20008010807 */
[--C-:B------:R-:W-:Y:S01]  /*a890*/  FFMA.FTZ R168, R64, UR38, -R7.reuse ;  /* 0x0000002640a87c23 */ /* 0x100fe20008010807 */
[--C-:B------:R-:W-:Y:S01]  /*a8a0*/  FFMA.FTZ R41, R65, UR38, -R7.reuse ;  /* 0x0000002641297c23 */ /* 0x100fe20008010807 */
[--C-:B------:R-:W-:Y:S01]  /*a8b0*/  FFMA.FTZ R170, R68, UR38, -R7.reuse ;  /* 0x0000002644aa7c23 */ /* 0x100fe20008010807 */
[----:B------:R-:W-:Y:S01]  /*a8c0*/  FFMA.FTZ R33, R69, UR38, -R7 ;  /* 0x0000002645217c23 */ /* 0x000fe20008010807 */
[----:B------:R-:W-:Y:S01]  /*a8d0*/  @!P1 PRMT R4, RZ, 0x654, R4 ;  /* 0x00000654ff049816 */ /* 0x000fe20000000004 */
[----:B------:R-:W-:Y:S01]  /*a8e0*/  IMAD.MOV.U32 R7, RZ, RZ, 0xc00 ;  /* 0x00000c00ff077424 */ /* 0x000fe200078e00ff */
[----:B------:R-:W3:Y:S01]  /*a8f0*/  MUFU.EX2 R25, R25 ;  /* 0x0000001900197308 */ /* 0x000ee20000000800 */
[----:B------:R-:W-:Y:S01]  /*a900*/  @!P1 VIADD R3, R3, 0x32460 ;  /* 0x0003246003039836 */ /* 0x000fe20000000000 */
[----:B0-----:R-:W-:-:S02]  /*a910*/  FMNMX.FTZ R8, R9, R8, !PT ;  /* 0x0000000809087209 */ /* 0x001fc40007810000 */
[----:B------:R-:W-:Y:S02]  /*a920*/  IADD3 R9, -R72, 0xb, RZ ;  /* 0x0000000b48097810 */ /* 0x000fe40007ffe1ff */
[C---:B------:R-:W-:Y:S01]  /*a930*/  FSETP.NEU.FTZ.AND P2, PT, R8.reuse, -INF , PT ;  /* 0xff8000000800780b */ /* 0x040fe20003f5d000 */
[----:B------:R-:W-:Y:S01]  /*a940*/  FMUL.FTZ R5, R8, UR38 ;  /* 0x0000002608057c20 */ /* 0x000fe20008410000 */
[----:B------:R-:W0:Y:S01]  /*a950*/  MUFU.EX2 R152, R152 ;  /* 0x0000009800987308 */ /* 0x000e220000000800 */
[----:B------:R4:W-:Y:S06]  /*a960*/  BAR.ARV R9, 0x100 ;  /* 0x000400090000751d */ /* 0x0009ec0000002000 */
[----:B------:R-:W-:Y:S01]  /*a970*/  FSEL R5, R5, RZ, P2 ;  /* 0x000000ff05057208 */ /* 0x000fe20001000000 */
[----:B------:R5:W-:Y:S01]  /*a980*/  @!P1 SYNCS.ARRIVE.TRANS64.RED.A1T0 RZ, [R4+URZ], RZ ;  /* 0x000000ff04ff99a7 */ /* 0x000be2000810043f */
[----:B------:R-:W4:Y:S01]  /*a990*/  MUFU.EX2 R29, R29 ;  /* 0x0000001d001d7308 */ /* 0x000f220000000800 */
[----:B------:R-:W-:-:S02]  /*a9a0*/  @!P1 PRMT R3, RZ, 0x654, R3 ;  /* 0x00000654ff039816 */ /* 0x000fc40000000003 */
[--C-:B------:R-:W-:Y:S01]  /*a9b0*/  FFMA.FTZ R205, R26, UR38, -R5.reuse ;  /* 0x000000261acd7c23 */ /* 0x100fe20008010805 */
[--C-:B------:R-:W-:Y:S01]  /*a9c0*/  FFMA.FTZ R12, R27, UR38, -R5.reuse ;  /* 0x000000261b0c7c23 */ /* 0x100fe20008010805 */
[--C-:B------:R-:W-:Y:S01]  /*a9d0*/  FFMA.FTZ R207, R30, UR38, -R5.reuse ;  /* 0x000000261ecf7c23 */ /* 0x100fe20008010805 */
[--C-:B------:R-:W-:Y:S01]  /*a9e0*/  FFMA.FTZ R24, R31, UR38, -R5.reuse ;  /* 0x000000261f187c23 */ /* 0x100fe20008010805 */
[--C-:B------:R-:W-:Y:S01]  /*a9f0*/  FFMA.FTZ R153, R34, UR38, -R5.reuse ;  /* 0x0000002622997c23 */ /* 0x100fe20008010805 */
[--C-:B------:R-:W-:Y:S01]  /*aa00*/  FFMA.FTZ R26, R35, UR38, -R5.reuse ;  /* 0x00000026231a7c23 */ /* 0x100fe20008010805 */
[----:B------:R-:W-:Y:S01]  /*aa10*/  MUFU.EX2 R205, R205 ;  /* 0x000000cd00cd7308 */ /* 0x000fe20000000800 */
[----:B------:R-:W-:Y:S01]  /*aa20*/  FFMA.FTZ R155, R38, UR38, -R5 ;  /* 0x00000026269b7c23 */ /* 0x000fe20008010805 */
[----:B-----5:R-:W-:Y:S02]  /*aa30*/  IMAD R4, R200, R7, UR39 ;  /* 0x00000027c8047e24 */ /* 0x020fe4000f8e0207 */
[----:B-1----:R-:W-:Y:S01]  /*aa40*/  FADD.FTZ R7, R204, R13 ;  /* 0x0000000dcc077221 */ /* 0x002fe20000010000 */
[--C-:B------:R-:W-:Y:S01]  /*aa50*/  FFMA.FTZ R28, R39, UR38, -R5.reuse ;  /* 0x00000026271c7c23 */ /* 0x100fe20008010805 */
[--C-:B------:R-:W-:Y:S01]  /*aa60*/  FFMA.FTZ R157, R42, UR38, -R5.reuse ;  /* 0x000000262a9d7c23 */ /* 0x100fe20008010805 */
[----:B------:R-:W-:Y:S01]  /*aa70*/  FFMA.FTZ R30, R43, UR38, -R5 ;  /* 0x000000262b1e7c23 */ /* 0x000fe20008010805 */
[----:B--2---:R-:W-:Y:S01]  /*aa80*/  FADD.FTZ R38, R206, R7 ;  /* 0x00000007ce267221 */ /* 0x004fe20000010000 */
[----:B------:R-:W1:Y:S01]  /*aa90*/  MUFU.EX2 R12, R12 ;  /* 0x0000000c000c7308 */ /* 0x000e620000000800 */
[--C-:B------:R-:W-:Y:S01]  /*aaa0*/  FFMA.FTZ R159, R46, UR38, -R5.reuse ;  /* 0x000000262e9f7c23 */ /* 0x100fe20008010805 */
[--C-:B------:R-:W-:Y:S01]  /*aab0*/  FFMA.FTZ R32, R47, UR38, -R5.reuse ;  /* 0x000000262f207c23 */ /* 0x100fe20008010805 */
[----:B---3--:R-:W-:Y:S01]  /*aac0*/  FADD.FTZ R27, R25, R38 ;  /* 0x00000026191b7221 */ /* 0x008fe20000010000 */
[--C-:B------:R-:W-:Y:S01]  /*aad0*/  FFMA.FTZ R161, R50, UR38, -R5.reuse ;  /* 0x0000002632a17c23 */ /* 0x100fe20008010805 */
[--C-:B------:R-:W-:Y:S01]  /*aae0*/  FFMA.FTZ R34, R51, UR38, -R5.reuse ;  /* 0x0000002633227c23 */ /* 0x100fe20008010805 */
[----:B------:R-:W-:Y:S01]  /*aaf0*/  FFMA.FTZ R163, R54, UR38, -R5 ;  /* 0x0000002636a37c23 */ /* 0x000fe20008010805 */
[----:B0-----:R-:W-:Y:S01]  /*ab00*/  FADD.FTZ R38, R152, R27 ;  /* 0x0000001b98267221 */ /* 0x001fe20000010000 */
[----:B------:R-:W0:Y:S01]  /*ab10*/  MUFU.EX2 R207, R207 ;  /* 0x000000cf00cf7308 */ /* 0x000e220000000800 */
[--C-:B------:R-:W-:Y:S01]  /*ab20*/  FFMA.FTZ R55, R55, UR38, -R5.reuse ;  /* 0x0000002637377c23 */ /* 0x100fe20008010805 */
[--C-:B------:R-:W-:Y:S01]  /*ab30*/  FFMA.FTZ R165, R58, UR38, -R5.reuse ;  /* 0x000000263aa57c23 */ /* 0x100fe20008010805 */
[----:B----4-:R-:W-:Y:S01]  /*ab40*/  FADD.FTZ R27, R29, R38 ;  /* 0x000000261d1b7221 */ /* 0x010fe20000010000 */
[--C-:B------:R-:W-:Y:S01]  /*ab50*/  FFMA.FTZ R36, R59, UR38, -R5.reuse ;  /* 0x000000263b247c23 */ /* 0x100fe20008010805 */
[--C-:B------:R-:W-:Y:S01]  /*ab60*/  FFMA.FTZ R167, R62, UR38, -R5.reuse ;  /* 0x000000263ea77c23 */ /* 0x100fe20008010805 */
[--C-:B------:R-:W-:Y:S01]  /*ab70*/  FFMA.FTZ R63, R63, UR38, -R5.reuse ;  /* 0x000000263f3f7c23 */ /* 0x100fe20008010805 */
[--C-:B------:R-:W-:Y:S01]  /*ab80*/  FFMA.FTZ R66, R66, UR38, -R5.reuse ;  /* 0x0000002642427c23 */ /* 0x100fe20008010805 */
[----:B------:R-:W2:Y:S01]  /*ab90*/  MUFU.EX2 R24, R24 ;  /* 0x0000001800187308 */ /* 0x000ea20000000800 */
[----:B-1----:R-:W-:Y:S01]  /*aba0*/  FADD.FTZ R6, R205, R12 ;  /* 0x0000000ccd067221 */ /* 0x002fe20000010000 */
[--C-:B------:R-:W-:Y:S01]  /*abb0*/  FFMA.FTZ R67, R67, UR38, -R5.reuse ;  /* 0x0000002643437c23 */ /* 0x100fe20008010805 */
[--C-:B------:R-:W-:Y:S01]  /*abc0*/  FFMA.FTZ R70, R70, UR38, -R5.reuse ;  /* 0x0000002646467c23 */ /* 0x100fe20008010805 */
[----:B------:R-:W-:Y:S01]  /*abd0*/  FFMA.FTZ R71, R71, UR38, -R5 ;  /* 0x0000002647477c23 */ /* 0x000fe20008010805 */
[----:B------:R-:W-:Y:S01]  /*abe0*/  IMAD.MOV.U32 R5, RZ, RZ, 0x40000040 ;  /* 0x40000040ff057424 */ /* 0x000fe200078e00ff */
[----:B------:R1:W-:Y:S01]  /*abf0*/  BAR.SYNC.DEFER_BLOCKING R10, 0x100 ;  /* 0x0004000a0000751d */ /* 0x0003e20000010000 */
[----:B------:R-:W-:Y:S01]  /*ac00*/  F2FP.BF16.F32.PACK_AB R205, R12, R205 ;  /* 0x000000cd0ccd723e */ /* 0x000fe200000010ff */
[----:B0-----:R-:W-:-:S02]  /*ac10*/  FADD.FTZ R7, R207, R6 ;  /* 0x00000006cf077221 */ /* 0x001fc40000010000 */
[----:B------:R-:W-:Y:S02]  /*ac20*/  R2UR UR7, R5 ;  /* 0x00000000050772ca */ /* 0x000fe400000e0000 */
[----:B------:R-:W0:Y:S01]  /*ac30*/  MUFU.EX2 R153, R153 ;  /* 0x0000009900997308 */ /* 0x000e220000000800 */
[----:B------:R-:W-:Y:S02]  /*ac40*/  R2UR UR6, R4 ;  /* 0x00000000040672ca */ /* 0x000fe400000e0000 */
[----:B------:R-:W-:Y:S01]  /*ac50*/  F2FP.BF16.F32.PACK_AB R204, R13, R204 ;  /* 0x000000cc0dcc723e */ /* 0x000fe200000010ff */
[C---:B--2---:R-:W-:Y:S01]  /*ac60*/  FADD.FTZ R6, R24.reuse, R7 ;  /* 0x0000000718067221 */ /* 0x044fe20000010000 */
[----:B------:R-:W-:-:S03]  /*ac70*/  F2FP.BF16.F32.PACK_AB R207, R24, R207 ;  /* 0x000000cf18cf723e */ /* 0x000fc600000010ff */
[----:B------:R-:W2:Y:S01]  /*ac80*/  MUFU.EX2 R26, R26 ;  /* 0x0000001a001a7308 */ /* 0x000ea20000000800 */
[----:B------:R-:W-:Y:S02]  /*ac90*/  F2FP.BF16.F32.PACK_AB R206, R25, R206 ;  /* 0x000000ce19ce723e */ /* 0x000fe400000010ff */
[----:B------:R-:W-:-:S05]  /*aca0*/  F2FP.BF16.F32.PACK_AB R152, R29, R152 ;  /* 0x000000981d98723e */ /* 0x000fca00000010ff */
[----:B------:R-:W3:Y:S01]  /*acb0*/  MUFU.EX2 R154, R154 ;  /* 0x0000009a009a7308 */ /* 0x000ee20000000800 */
[----:B0-----:R-:W-:Y:S01]  /*acc0*/  FADD.FTZ R7, R153, R6 ;  /* 0x0000000699077221 */ /* 0x001fe20000010000 */
[----:B------:R-:W-:-:S05]  /*acd0*/  VIADD R6, R4, 0x80 ;  /* 0x0000008004067836 */ /* 0x000fca0000000000 */
[----:B------:R-:W-:Y:S01]  /*ace0*/  R2UR UR10, R6 ;  /* 0x00000000060a72ca */ /* 0x000fe200000e0000 */
[----:B------:R-:W0:Y:S01]  /*acf0*/  MUFU.EX2 R155, R155 ;  /* 0x0000009b009b7308 */ /* 0x000e220000000800 */
[C---:B--2---:R-:W-:Y:S01]  /*ad00*/  FADD.FTZ R38, R26.reuse, R7 ;  /* 0x000000071a267221 */ /* 0x044fe20000010000 */
[----:B------:R-:W-:-:S06]  /*ad10*/  F2FP.BF16.F32.PACK_AB R153, R26, R153 ;  /* 0x000000991a99723e */ /* 0x000fcc00000010ff */
[----:B------:R-:W2:Y:S01]  /*ad20*/  MUFU.EX2 R11, R11 ;  /* 0x0000000b000b7308 */ /* 0x000ea20000000800 */
[----:B---3--:R-:W-:-:S07]  /*ad30*/  FADD.FTZ R40, R154, R27 ;  /* 0x0000001b9a287221 */ /* 0x008fce0000010000 */
[----:B------:R-:W3:Y:S01]  /*ad40*/  MUFU.EX2 R28, R28 ;  /* 0x0000001c001c7308 */ /* 0x000ee20000000800 */
[----:B0-----:R-:W-:-:S07]  /*ad50*/  FADD.FTZ R7, R155, R38 ;  /* 0x000000269b077221 */ /* 0x001fce0000010000 */
[----:B------:R-:W0:Y:S01]  /*ad60*/  MUFU.EX2 R156, R156 ;  /* 0x0000009c009c7308 */ /* 0x000e220000000800 */
[C---:B--2---:R-:W-:Y:S01]  /*ad70*/  FADD.FTZ R27, R11.reuse, R40 ;  /* 0x000000280b1b7221 */ /* 0x044fe20000010000 */
[----:B------:R-:W-:Y:S01]  /*ad80*/  F2FP.BF16.F32.PACK_AB R154, R11, R154 ;  /* 0x0000009a0b9a723e */ /* 0x000fe200000010ff */
[----:B------:R-:W-:-:S05]  /*ad90*/  IMAD.MOV.U32 R11, RZ, RZ, 0x40000040 ;  /* 0x40000040ff0b7424 */ /* 0x000fca00078e00ff */
[----:B------:R-:W2:Y:S01]  /*ada0*/  MUFU.EX2 R157, R157 ;  /* 0x0000009d009d7308 */ /* 0x000ea20000000800 */
[C---:B---3--:R-:W-:Y:S01]  /*adb0*/  FADD.FTZ R38, R28.reuse, R7 ;  /* 0x000000071c267221 */ /* 0x048fe20000010000 */
[----:B------:R-:W-:Y:S01]  /*adc0*/  IMAD.MOV.U32 R7, RZ, RZ, 0x40000040 ;  /* 0x40000040ff077424 */ /* 0x000fe200078e00ff */
[----:B------:R-:W-:-:S04]  /*add0*/  F2FP.BF16.F32.PACK_AB R155, R28, R155 ;  /* 0x0000009b1c9b723e */ /* 0x000fc800000010ff */
[----:B------:R-:W-:Y:S01]  /*ade0*/  R2UR UR11, R7 ;  /* 0x00000000070b72ca */ /* 0x000fe200000e0000 */
[----:B------:R-:W3:Y:S01]  /*adf0*/  MUFU.EX2 R45, R45 ;  /* 0x0000002d002d7308 */ /* 0x000ee20000000800 */
[----:B0-----:R-:W-:-:S07]  /*ae00*/  FADD.FTZ R40, R156, R27 ;  /* 0x0000001b9c287221 */ /* 0x001fce0000010000 */
[----:B------:R-:W0:Y:S01]  /*ae10*/  MUFU.EX2 R30, R30 ;  /* 0x0000001e001e7308 */ /* 0x000e220000000800 */
[----:B--2---:R-:W-:-:S07]  /*ae20*/  FADD.FTZ R5, R157, R38 ;  /* 0x000000269d057221 */ /* 0x004fce0000010000 */
[----:B------:R-:W2:Y:S01]  /*ae30*/  MUFU.EX2 R158, R158 ;  /* 0x0000009e009e7308 */ /* 0x000ea20000000800 */
[C---:B---3--:R-:W-:Y:S01]  /*ae40*/  FADD.FTZ R7, R45.reuse, R40 ;  /* 0x000000282d077221 */ /* 0x048fe20000010000 */
[----:B------:R-:W-:-:S06]  /*ae50*/  F2FP.BF16.F32.PACK_AB R156, R45, R156 ;  /* 0x0000009c2d9c723e */ /* 0x000fcc00000010ff */
[----:B------:R-:W3:Y:S01]  /*ae60*/  MUFU.EX2 R159, R159 ;  /* 0x0000009f009f7308 */ /* 0x000ee20000000800 */
[C---:B0-----:R-:W-:Y:S01]  /*ae70*/  FADD.FTZ R6, R30.reuse, R5 ;  /* 0x000000051e067221 */ /* 0x041fe20000010000 */
[----:B------:R-:W-:-:S06]  /*ae80*/  F2FP.BF16.F32.PACK_AB R157, R30, R157 ;  /* 0x0000009d1e9d723e */ /* 0x000fcc00000010ff */
[----:B------:R-:W0:Y:S01]  /*ae90*/  MUFU.EX2 R61, R61 ;  /* 0x0000003d003d7308 */ /* 0x000e220000000800 */
[----:B--2---:R-:W-:-:S07]  /*aea0*/  FADD.FTZ R38, R158, R7 ;  /* 0x000000079e267221 */ /* 0x004fce0000010000 */
[----:B------:R-:W2:Y:S01]  /*aeb0*/  MUFU.EX2 R32, R32 ;  /* 0x0000002000207308 */ /* 0x000ea20000000800 */
[----:B---3--:R-:W-:-:S07]  /*aec0*/  FADD.FTZ R5, R159, R6 ;  /* 0x000000069f057221 */ /* 0x008fce0000010000 */
[----:B------:R-:W3:Y:S01]  /*aed0*/  MUFU.EX2 R160, R160 ;  /* 0x000000a000a07308 */ /* 0x000ee20000000800 */
[C---:B0-----:R-:W-:Y:S01]  /*aee0*/  FADD.FTZ R7, R61.reuse, R38 ;  /* 0x000000263d077221 */ /* 0x041fe20000010000 */
[----:B------:R-:W-:-:S06]  /*aef0*/  F2FP.BF16.F32.PACK_AB R158, R61, R158 ;  /* 0x0000009e3d9e723e */ /* 0x000fcc00000010ff */
        /* <DEDUP_REMOVED lines=9> */
[----:B------:R-:W-:-:S06]  /*af90*/  F2FP.BF16.F32.PACK_AB R160, R57, R160 ;  /* 0x000000a039a0723e */ /* 0x000fcc00000010ff */
[----:B------:R-:W2:Y:S01]  /*afa0*/  MUFU.EX2 R163, R163 ;  /* 0x000000a300a37308 */ /* 0x000ea20000000800 */
[C---:B---3--:R-:W-:Y:S01]  /*afb0*/  FADD.FTZ R12, R34.reuse, R5 ;  /* 0x00000005220c7221 */ /* 0x048fe20000010000 */
[----:B------:R-:W-:-:S06]  /*afc0*/  F2FP.BF16.F32.PACK_AB R161, R34, R161 ;  /* 0x000000a122a1723e */ /* 0x000fcc00000010ff */
[----:B------:R-:W3:Y:S01]  /*afd0*/  MUFU.EX2 R37, R37 ;  /* 0x0000002500257308 */ /* 0x000ee20000000800 */
[----:B0-----:R-:W-:-:S07]  /*afe0*/  FADD.FTZ R24, R162, R7 ;  /* 0x00000007a2187221 */ /* 0x001fce0000010000 */
[----:B-1----:R-:W0:Y:S01]  /*aff0*/  MUFU.EX2 R10, R55 ;  /* 0x00000037000a7308 */ /* 0x002e220000000800 */
[----:B--2---:R-:W-:-:S07]  /*b000*/  FADD.FTZ R5, R163, R12 ;  /* 0x0000000ca3057221 */ /* 0x004fce0000010000 */
[----:B------:R-:W1:Y:S01]  /*b010*/  MUFU.EX2 R164, R164 ;  /* 0x000000a400a47308 */ /* 0x000e620000000800 */
[C---:B---3--:R-:W-:Y:S01]  /*b020*/  FADD.FTZ R7, R37.reuse, R24 ;  /* 0x0000001825077221 */ /* 0x048fe20000010000 */
[----:B------:R-:W-:-:S06]  /*b030*/  F2FP.BF16.F32.PACK_AB R162, R37, R162 ;  /* 0x000000a225a2723e */ /* 0x000fcc00000010ff */
[----:B------:R-:W2:Y:S01]  /*b040*/  MUFU.EX2 R165, R165 ;  /* 0x000000a500a57308 */ /* 0x000ea20000000800 */
[C---:B0-----:R-:W-:Y:S01]  /*b050*/  FADD.FTZ R12, R10.reuse, R5 ;  /* 0x000000050a0c7221 */ /* 0x041fe20000010000 */
[----:B------:R-:W-:-:S06]  /*b060*/  F2FP.BF16.F32.PACK_AB R163, R10, R163 ;  /* 0x000000a30aa3723e */ /* 0x000fcc00000010ff */
[----:B------:R-:W0:Y:S01]  /*b070*/  MUFU.EX2 R49, R49 ;  /* 0x0000003100317308 */ /* 0x000e220000000800 */
[----:B-1----:R-:W-:-:S07]  /*b080*/  FADD.FTZ R24, R164, R7 ;  /* 0x00000007a4187221 */ /* 0x002fce0000010000 */
[----:B------:R-:W1:Y:S01]  /*b090*/  MUFU.EX2 R36, R36 ;  /* 0x0000002400247308 */ /* 0x000e620000000800 */
[----:B--2---:R-:W-:-:S07]  /*b0a0*/  FADD.FTZ R5, R165, R12 ;  /* 0x0000000ca5057221 */ /* 0x004fce0000010000 */
[----:B------:R-:W2:Y:S01]  /*b0b0*/  MUFU.EX2 R166, R166 ;  /* 0x000000a600a67308 */ /* 0x000ea20000000800 */
[C---:B0-----:R-:W-:Y:S01]  /*b0c0*/  FADD.FTZ R7, R49.reuse, R24 ;  /* 0x0000001831077221 */ /* 0x041fe20000010000 */
[----:B------:R-:W-:-:S06]  /*b0d0*/  F2FP.BF16.F32.PACK_AB R164, R49, R164 ;  /* 0x000000a431a4723e */ /* 0x000fcc00000010ff */
[----:B------:R-:W0:Y:S01]  /*b0e0*/  MUFU.EX2 R167, R167 ;  /* 0x000000a700a77308 */ /* 0x000e220000000800 */
[C---:B-1----:R-:W-:Y:S01]  /*b0f0*/  FADD.FTZ R12, R36.reuse, R5 ;  /* 0x00000005240c7221 */ /* 0x042fe20000010000 */
[----:B------:R-:W-:-:S06]  /*b100*/  F2FP.BF16.F32.PACK_AB R165, R36, R165 ;  /* 0x000000a524a5723e */ /* 0x000fcc00000010ff */
[----:B------:R-:W1:Y:S01]  /*b110*/  MUFU.EX2 R53, R53 ;  /* 0x0000003500357308 */ /* 0x000e620000000800 */
[----:B--2---:R-:W-:-:S07]  /*b120*/  FADD.FTZ R24, R166, R7 ;  /* 0x00000007a6187221 */ /* 0x004fce0000010000 */
[----:B------:R-:W2:Y:S01]  /*b130*/  MUFU.EX2 R6, R63 ;  /* 0x0000003f00067308 */ /* 0x000ea20000000800 */
[----:B0-----:R-:W-:-:S07]  /*b140*/  FADD.FTZ R5, R167, R12 ;  /* 0x0000000ca7057221 */ /* 0x001fce0000010000 */
[----:B------:R-:W0:Y:S01]  /*b150*/  MUFU.EX2 R168, R168 ;  /* 0x000000a800a87308 */ /* 0x000e220000000800 */
[C---:B-1----:R-:W-:Y:S01]  /*b160*/  FADD.FTZ R7, R53.reuse, R24 ;  /* 0x0000001835077221 */ /* 0x042fe20000010000 */
[----:B------:R-:W-:-:S06]  /*b170*/  F2FP.BF16.F32.PACK_AB R166, R53, R166 ;  /* 0x000000a635a6723e */ /* 0x000fcc00000010ff */
[----:B------:R-:W1:Y:S01]  /*b180*/  MUFU.EX2 R66, R66 ;  /* 0x0000004200427308 */ /* 0x000e620000000800 */
[C---:B--2---:R-:W-:Y:S01]  /*b190*/  FADD.FTZ R5, R6.reuse, R5 ;  /* 0x0000000506057221 */ /* 0x044fe20000010000 */
[----:B------:R-:W-:-:S06]  /*b1a0*/  F2FP.BF16.F32.PACK_AB R167, R6, R167 ;  /* 0x000000a706a7723e */ /* 0x000fcc00000010ff */
[----:B------:R-:W2:Y:S01]  /*b1b0*/  MUFU.EX2 R41, R41 ;  /* 0x0000002900297308 */ /* 0x000ea20000000800 */
[----:B0-----:R-:W-:-:S07]  /*b1c0*/  FADD.FTZ R10, R168, R7 ;  /* 0x00000007a80a7221 */ /* 0x001fce0000010000 */
[----:B------:R-:W0:Y:S01]  /*b1d0*/  MUFU.EX2 R67, R67 ;  /* 0x0000004300437308 */ /* 0x000e220000000800 */
[----:B-1----:R-:W-:-:S07]  /*b1e0*/  FADD.FTZ R12, R66, R5 ;  /* 0x00000005420c7221 */ /* 0x002fce0000010000 */
[----:B------:R-:W1:Y:S01]  /*b1f0*/  MUFU.EX2 R170, R170 ;  /* 0x000000aa00aa7308 */ /* 0x000e620000000800 */
[C---:B--2---:R-:W-:Y:S01]  /*b200*/  FADD.FTZ R5, R41.reuse, R10 ;  /* 0x0000000a29057221 */ /* 0x044fe20000010000 */
[----:B------:R-:W-:-:S06]  /*b210*/  F2FP.BF16.F32.PACK_AB R168, R41, R168 ;  /* 0x000000a829a8723e */ /* 0x000fcc00000010ff */
[----:B------:R-:W2:Y:S01]  /*b220*/  MUFU.EX2 R70, R70 ;  /* 0x0000004600467308 */ /* 0x000ea20000000800 */
[C---:B0-----:R-:W-:Y:S01]  /*b230*/  FADD.FTZ R7, R67.reuse, R12 ;  /* 0x0000000c43077221 */ /* 0x041fe20000010000 */
[----:B------:R-:W-:-:S06]  /*b240*/  F2FP.BF16.F32.PACK_AB R169, R67, R66 ;  /* 0x0000004243a9723e */ /* 0x000fcc00000010ff */
[----:B------:R-:W0:Y:S01]  /*b250*/  MUFU.EX2 R33, R33 ;  /* 0x0000002100217308 */ /* 0x000e220000000800 */
[----:B-1----:R-:W-:-:S07]  /*b260*/  FADD.FTZ R6, R170, R5 ;  /* 0x00000005aa067221 */ /* 0x002fce0000010000 */
[----:B------:R-:W1:Y:S01]  /*b270*/  MUFU.EX2 R71, R71 ;  /* 0x0000004700477308 */ /* 0x000e620000000800 */
[----:B--2---:R-:W-:Y:S01]  /*b280*/  FADD.FTZ R10, R70, R7 ;  /* 0x00000007460a7221 */ /* 0x004fe20000010000 */
[C---:B0-----:R-:W-:Y:S01]  /*b290*/  FADD.FTZ R6, R33.reuse, R6 ;  /* 0x0000000621067221 */ /* 0x041fe20000010000 */
[----:B------:R-:W-:Y:S02]  /*b2a0*/  F2FP.BF16.F32.PACK_AB R170, R33, R170 ;  /* 0x000000aa21aa723e */ /* 0x000fe400000010ff */
[C---:B-1----:R-:W-:Y:S01]  /*b2b0*/  FADD.FTZ R5, R71.reuse, R10 ;  /* 0x0000000a47057221 */ /* 0x042fe20000010000 */
[----:B------:R-:W-:Y:S01]  /*b2c0*/  F2FP.BF16.F32.PACK_AB R171, R71, R70 ;  /* 0x0000004647ab723e */ /* 0x000fe200000010ff */
[----:B------:R-:W-:Y:S01]  /*b2d0*/  VIADD R10, R4, 0x100 ;  /* 0x00000100040a7836 */ /* 0x000fe20000000000 */
[----:B------:R-:W-:-:S06]  /*b2e0*/  WARPGROUP.ARRIVE ;  /* 0x00000000000079c5 */ /* 0x000fcc0000000000 */
[----:B------:R-:W-:Y:S01]  /*b2f0*/  HGMMA.64x256x16.F32.BF16 R24, R204, gdesc[UR4].tnspB, RZ, !UPT, gsb0 ;  /* 0x43e00004cc187df0 */ /* 0x000fe2000c0018ff */
[----:B------:R-:W-:Y:S01]  /*b300*/  R2UR UR6, R10 ;  /* 0x000000000a0672ca */ /* 0x000fe200000e0000 */
[----:B------:R-:W-:Y:S01]  /*b310*/  VIADD R10, R4, 0x180 ;  /* 0x00000180040a7836 */ /* 0x000fe20000000000 */
[----:B------:R-:W-:Y:S01]  /*b320*/  R2UR UR7, R11 ;  /* 0x000000000b0772ca */ /* 0x000fe200000e0000 */
[----:B------:R-:W-:Y:S01]  /*b330*/  IMAD.MOV.U32 R11, RZ, RZ, 0x40000040 ;  /* 0x40000040ff0b7424 */ /* 0x000fe200078e00ff */
[----:B------:R-:W-:Y:S02]  /*b340*/  WARPGROUP.DEPBAR.LE gsb0, 0x0 ;  /* 0x00008000000079c5 */ /* 0x000fe40000010000 */
[----:B------:R-:W-:-:S15]  /*b350*/  WARPGROUP.ARRIVE ;  /* 0x00000000000079c5 */ /* 0x000fde0000000000 */
[----:B------:R-:W-:-:S06]  /*b360*/  NOP ;  /* 0x0000000000007918 */ /* 0x000fcc0000000000 */
[----:B------:R-:W-:Y:S03]  /*b370*/  HGMMA.64x256x16.F32.BF16 R24, R152, gdesc[UR8].tnspB, R24, gsb0 ;  /* 0x43e0000898187df0 */ /* 0x000fe60008001818 */
[----:B------:R-:W-:Y:S02]  /*b380*/  WARPGROUP.DEPBAR.LE gsb0, 0x0 ;  /* 0x00008000000079c5 */ /* 0x000fe40000010000 */
[----:B------:R-:W-:-:S15]  /*b390*/  WARPGROUP.ARRIVE ;  /* 0x00000000000079c5 */ /* 0x000fde0000000000 */
[----:B------:R-:W-:-:S08]  /*b3a0*/  NOP ;  /* 0x0000000000007918 */ /* 0x000fd00000000000 */
[----:B------:R-:W-:Y:S01]  /*b3b0*/  HGMMA.64x256x16.F32.BF16 R24, R156, gdesc[UR4].tnspB, R24, gsb0 ;  /* 0x43e000049c187df0 */ /* 0x000fe20008001818 */
[----:B------:R-:W-:Y:S01]  /*b3c0*/  R2UR UR6, R10 ;  /* 0x000000000a0672ca */ /* 0x000fe200000e0000 */
[----:B------:R-:W-:Y:S01]  /*b3d0*/  VIADD R10, R4, 0x200 ;  /* 0x00000200040a7836 */ /* 0x000fe20000000000 */
[----:B------:R-:W-:Y:S01]  /*b3e0*/  R2UR UR7, R11 ;  /* 0x000000000b0772ca */ /* 0x000fe200000e0000 */
[----:B------:R-:W-:Y:S01]  /*b3f0*/  IMAD.MOV.U32 R11, RZ, RZ, 0x40000040 ;  /* 0x40000040ff0b7424 */ /* 0x000fe200078e00ff */
[----:B------:R-:W-:Y:S02]  /*b400*/  WARPGROUP.DEPBAR.LE gsb0, 0x0 ;  /* 0x00008000000079c5 */ /* 0x000fe40000010000 */
[----:B------:R-:W-:-:S15]  /*b410*/  WARPGROUP.ARRIVE ;  /* 0x00000000000079c5 */ /* 0x000fde0000000000 */
[----:B------:R-:W-:-:S06]  /*b420*/  NOP ;  /* 0x0000000000007918 */ /* 0x000fcc0000000000 */
        /* <DEDUP_REMOVED lines=22> */
.L_x_1448:
[----:B------:R-:W-:Y:S01]  /*b590*/  VIADD R200, R200, 0x1 ;  /* 0x00000001c8c87836 */ /* 0x000fe20000000000 */
[----:B------:R-:W-:Y:S05]  /*b5a0*/  YIELD ;  /* 0x0000000000007946 */ /* 0x000fea0003800000 */
[----:B-----5:R-:W-:Y:S01]  /*b5b0*/  IMAD.MOV.U32 R0, RZ, RZ, R3 ;  /* 0x000000ffff007224 */ /* 0x020fe200078e0003 */
        /* <DEDUP_REMOVED lines=8> */
.L_x_1439:
[----:B------:R-:W-:Y:S01]  /*b640*/  IMAD R4, R200, 0x8, R18 ;  /* 0x00000008c8047824 */ /* 0x000fe200078e0212 */
[----:B------:R-:W-:-:S04]  /*b650*/  SHF.L.U32 R0, R208, 0x1f, RZ ;  /* 0x0000001fd0007819 */ /* 0x000fc800000006ff */
[----:B------:R0:W1:Y:S01]  /*b660*/  SYNCS.PHASECHK.TRANS64.TRYWAIT P3, [R4+URZ+0x32430], R0 ;  /* 0x03243000040075a7 */ /* 0x000062000806017f */
[----:B------:R-:W-:Y:S05]  /*b670*/  @!P0 BRA `(.L_x_1440) ;  /* 0x0000000000048947 */ /* 0x000fea0003800000 */
[----:B------:R-:W-:Y:S01]  /*b680*/  BPT.TRAP 0x1 ;  /* 0x000000040000795c */ /* 0x000fe20000300000 */
.L_x_1440:
[----:B------:R-:W-:Y:S02]  /*b690*/  IMAD R152, R200, 0x300, R217 ;  /* 0x00000300c8987824 */ /* 0x000fe400078e02d9 */
[----:B------:R-:W-:Y:S01]  /*b6a0*/  IMAD.MOV.U32 R153, RZ, RZ, 0x40000040 ;  /* 0x40000040ff997424 */ /* 0x000fe200078e00ff */
[----:B-1----:R-:W-:Y:S06]  /*b6b0*/  @P3 BRA `(.L_x_1441) ;  /* 0x0000000000083947 */ /* 0x002fec0003800000 */
[----:B------:R-:W1:Y:S02]  /*b6c0*/  SYNCS.PHASECHK.TRANS64.TRYWAIT P3, [R4+URZ+0x32430], R0 ;  /* 0x03243000040075a7 */ /* 0x000e64000806017f */
[----:B-1----:R-:W-:Y:S05]  /*b6d0*/  @!P3 BRA `(.L_x_1442) ;  /* 0x0000011000ccb947 */ /* 0x002fea0003800000 */
.L_x_1441:
        /* <DEDUP_REMOVED lines=14> */
[----:B------:R-:W-:Y:S01]  /*b7c0*/  WARPGROUP.ARRIVE ;  /* 0x00000000000079c5 */ /* 0x000fe20000000000 */
[----:B------:R-:W-:Y:S02]  /*b7d0*/  R2UR UR11, R13 ;  /* 0x000000000d0b72ca */ /* 0x000fe400000e0000 */
[----:B------:R-:W-:Y:S02]  /*b7e0*/  R2UR UR8, R212 ;  /* 0x00000000d40872ca */ /* 0x000fe400000e0000 */
[----:B------:R-:W-:Y:S01]  /*b7f0*/  R2UR UR9, R213 ;  /* 0x00000000d50972ca */ /* 0x000fe200000e0000 */
[----:B------:R-:W-:Y:S01]  /*b800*/  HGMMA.64x96x16.F32.BF16 R152, gdesc[UR4], RZ, !UPT, gsb0 ;  /* 0x01600000049879f0 */ /* 0x000fe2000c0018ff */
[----:B------:R-:W-:Y:S02]  /*b810*/  R2UR UR14, R8 ;  /* 0x00000000080e72ca */ /* 0x000fe400000e0000 */
[----:B------:R-:W-:Y:S02]  /*b820*/  R2UR UR15, R9 ;  /* 0x00000000090f72ca */ /* 0x000fe400000e0000 */
[----:B------:R-:W-:-:S02]  /*b830*/  R2UR UR12, R210 ;  /* 0x00000000d20c72ca */ /* 0x000fc400000e0000 */
        /* <DEDUP_REMOVED lines=13> */
[----:B------:R-:W-:Y:S05]  /*b910*/  @!P0 BRA `(.L_x_1443) ;  /* 0x0000000000048947 */ /* 0x000fea0003800000 */
[----:B------:R-:W-:Y:S01]  /*b920*/  BPT.TRAP 0x1 ;  /* 0x000000040000795c */ /* 0x000fe20000300000 */
.L_x_1443:
[----:B------:R2:W3:Y:S01]  /*b930*/  SYNCS.PHASECHK.TRANS64.TRYWAIT P3, [R4+URZ+0x32450], R0 ;  /* 0x03245000040075a7 */ /* 0x0004e2000806017f */
[----:B------:R-:W-:Y:S05]  /*b940*/  @!P0 BRA `(.L_x_1444) ;  /* 0x0000000000048947 */ /* 0x000fea0003800000 */
[----:B------:R-:W-:Y:S01]  /*b950*/  BPT.TRAP 0x1 ;  /* 0x000000040000795c */ /* 0x000fe20000300000 */
.L_x_1444:
[----:B------:R-:W-:Y:S04]  /*b960*/  BSSY B0, `(.L_x_1445) ;  /* 0x0000004000007945 */ /* 0x000fe80003800000 */
[----:B---3--:R-:W-:Y:S05]  /*b970*/  @P3 BRA `(.L_x_1446) ;  /* 0x0000000000083947 */ /* 0x008fea0003800000 */
[----:B------:R-:W3:Y:S02]  /*b980*/  SYNCS.PHASECHK.TRANS64.TRYWAIT P3, [R4+URZ+0x32450], R0 ;  /* 0x03245000040075a7 */ /* 0x000ee4000806017f */
[----:B---3--:R-:W-:Y:S05]  /*b990*/  @!P3 BRA `(.L_x_1447) ;  /* 0x000001100030b947 */ /* 0x008fea0003800000 */
.L_x_1446:
[----:B------:R-:W-:Y:S05]  /*b9a0*/  BSYNC B0 ;  /* 0x0000000000007941 */ /* 0x000fea0003800000 */
.L_x_1445:
[----:B------:R-:W-:Y:S05]  /*b9b0*/  WARPSYNC.ALL ;  /* 0x0000000000007948 */ /* 0x000fea0003800000 */
[----:B------:R-:W4:Y:S04]  /*b9c0*/  LDL R8, [R1+0x58] ;  /* 0x0000580001087983 */ /* 0x000f280000100800 */
[----:B------:R-:W2:Y:S04]  /*b9d0*/  LDL.64 R206, [R1+0x50] ;  /* 0x0000500001ce7983 */ /* 0x000ea80000100a00 */
[----:B------:R-:W3:Y:S04]  /*b9e0*/  LDL.64 R204, [R1+0x48] ;  /* 0x0000480001cc7983 */ /* 0x000ee80000100a00 */
[----:B------:R0:W-:Y:S04]  /*b9f0*/  STL.64 [R1+0xa8], R2 ;  /* 0x0000a80201007387 */ /* 0x0001e80000100a00 */
[----:B0-----:R-:W3:Y:S01]  /*ba00*/  LDL.64 R2, [R1+0x40] ;  /* 0x0000400001027983 */ /* 0x001ee20000100a00 */
[----:B------:R-:W-:-:S05]  /*ba10*/  IMAD.MOV.U32 R9, RZ, RZ, 0x40000040 ;  /* 0x40000040ff097424 */ /* 0x000fca00078e00ff */
[----:B------:R-:W-:Y:S01]  /*ba20*/  R2UR UR7, R9 ;  /* 0x00000000090772ca */ /* 0x000fe200000e0000 */
[----:B------:R-:W-:Y:S01]  /*ba30*/  WARPGROUP.ARRIVE ;  /* 0x00000000000079c5 */ /* 0x000fe20000000000 */
[----:B------:R-:W-:Y:S01]  /*ba40*/  IMAD.MOV.U32 R13, RZ, RZ, 0x40000040 ;  /* 0x40000040ff0d7424 */ /* 0x000fe200078e00ff */
[----:B----4-:R-:W-:Y:S01]  /*ba50*/  R2UR UR4, R8 ;  /* 0x00000000080472ca */ /* 0x010fe200000e0000 */
[----:B------:R-:W-:Y:S01]  /*ba60*/  IMAD.MOV.U32 R8, RZ, RZ, 0xc00 ;  /* 0x00000c00ff087424 */ /* 0x000fe200078e00ff */
[----:B--2---:R-:W-:-:S11]  /*ba70*/  R2UR UR5, R207 ;  /* 0x00000000cf0572ca */ /* 0x004fd600000e0000 */
[----:B------:R-:W-:Y:S01]  /*ba80*/  IMAD R8, R200, R8, UR4 ;  /* 0x00000004c8087e24 */ /* 0x000fe2000f8e0208 */
[----:B------:R-:W-:Y:S02]  /*ba90*/  R2UR UR4, R206 ;  /* 0x00000000ce0472ca */ /* 0x000fe400000e0000 */
[----:B------:R-:W2:Y:S02]  /*baa0*/  LDL.64 R206, [R1+0x38] ;  /* 0x0000380001ce7983 */ /* 0x000ea40000100a00 */
[----:B------:R-:W-:-:S13]  /*bab0*/  R2UR UR6, R8 ;  /* 0x00000000080672ca */ /* 0x000fda00000e0000 */
[----:B------:R-:W-:Y:S01]  /*bac0*/  HGMMA.64x96x16.F32.BF16 R152, gdesc[UR4], R152, gsb0 ;  /* 0x01600000049879f0 */ /* 0x000fe20008001898 */
[----:B---3--:R-:W-:Y:S02]  /*bad0*/  R2UR UR4, R204 ;  /* 0x00000000cc0472ca */ /* 0x008fe400000e0000 */
[----:B------:R-:W-:Y:S02]  /*bae0*/  R2UR UR5, R205 ;  /* 0x00000000cd0572ca */ /* 0x000fe400000e0000 */
[----:B------:R-:W3:Y:S01]  /*baf0*/  LDL.64 R204, [R1+0x30] ;  /* 0x0000300001cc7983 */ /* 0x000ee20000100a00 */
[----:B------:R-:W-:Y:S01]  /*bb00*/  VIADD R12, R8, 0x2 ;  /* 0x00000002080c7836 */ /* 0x000fe20000000000 */
[----:B------:R-:W-:-:S04]  /*bb10*/  R2UR UR7, R13 ;  /* 0x000000000d0772ca */ /* 0x000fc800000e0000 */
[----:B------:R-:W-:Y:S01]  /*bb20*/  R2UR UR6, R12 ;  /* 0x000000000c0672ca */ /* 0x000fe200000e0000 */
[----:B------:R-:W-:Y:S02]  /*bb30*/  VIADD R12, R8, 0x4 ;  /* 0x00000004080c7836 */ /* 0x000fe40000000000 */
[----:B------:R-:W-:Y:S01]  /*bb40*/  IMAD.MOV.U32 R13, RZ, RZ, 0x40000040 ;  /* 0x40000040ff0d7424 */ /* 0x000fe200078e00ff */
[----:B------:R-:W-:Y:S02]  /*bb50*/  WARPGROUP.DEPBAR.LE gsb0, 0x0 ;  /* 0x00008000000079c5 */ /* 0x000fe40000010000 */
[----:B------:R-:W-:-:S07]  /*bb60*/  WARPGROUP.ARRIVE ;  /* 0x00000000000079c5 */ /* 0x000fce0000000000 */
[----:B------:R-:W-:Y:S01]  /*bb70*/  HGMMA.64x96x16.F32.BF16 R152, gdesc[UR4], R152, gsb0 ;  /* 0x01600000049879f0 */ /* 0x000fe20008001898 */
[----:B------:R-:W-:Y:S02]  /*bb80*/  R2UR UR4, R2 ;  /* 0x00000000020472ca */ /* 0x000fe400000e0000 */
[----:B------:R-:W-:Y:S02]  /*bb90*/  R2UR UR5, R3 ;  /* 0x00000000030572ca */ /* 0x000fe400000e0000 */
[----:B------:R-:W4:Y:S01]  /*bba0*/  LDL.64 R2, [R1+0x28] ;  /* 0x0000280001027983 */ /* 0x000f220000100a00 */
[----:B------:R-:W-:Y:S02]  /*bbb0*/  R2UR UR6, R12 ;  /* 0x000000000c0672ca */ /* 0x000fe400000e0000 */
[----:B------:R-:W-:Y:S01]  /*bbc0*/  R2UR UR7, R13 ;  /* 0x000000000d0772ca */ /* 0x000fe200000e0000 */
[----:B------:R-:W-:Y:S02]  /*bbd0*/  VIADD R12, R8, 0x6 ;  /* 0x00000006080c7836 */ /* 0x000fe40000000000 */
[----:B------:R-:W-:Y:S01]  /*bbe0*/  IMAD.MOV.U32 R13, RZ, RZ, 0x40000040 ;  /* 0x40000040ff0d7424 */ /* 0x000fe200078e00ff */
[----:B------:R-:W-:-:S02]  /*bbf0*/  WARPGROUP.DEPBAR.LE gsb0, 0x0 ;  /* 0x00008000000079c5 */ /* 0x000fc40000010000 */
[----:B------:R-:W-:-:S07]  /*bc00*/  WARPGROUP.ARRIVE ;  /* 0x00000000000079c5 */ /* 0x000fce0000000000 */
[----:B------:R-:W-:Y:S01]  /*bc10*/  HGMMA.64x96x16.F32.BF16 R152, gdesc[UR4], R152, gsb0 ;  /* 0x01600000049879f0 */ /* 0x000fe20008001898 */
[----:B------:R-:W-:Y:S02]  /*bc20*/  R2UR UR6, R12 ;  /* 0x000000000c0672ca */ /* 0x000fe400000e0000 */
[----:B------:R-:W-:Y:S02]  /*bc30*/  R2UR UR7, R13 ;  /* 0x000000000d0772ca */ /* 0x000fe400000e0000 */
[----:B--2---:R-:W-:Y:S02]  /*bc40*/  R2UR UR4, R206 ;  /* 0x00000000ce0472ca */ /* 0x004fe400000e0000 */
[----:B------:R-:W-:Y:S02]  /*bc50*/  R2UR UR5, R207 ;  /* 0x00000000cf0572ca */ /* 0x000fe400000e0000 */
[----:B------:R-:W2:Y:S01]  /*bc60*/  LDL.64 R206, [R1+0x20] ;  /* 0x0000200001ce7983 */ /* 0x000ea20000100a00 */
[----:B------:R-:W-:-:S02]  /*bc70*/  WARPGROUP.DEPBAR.LE gsb0, 0x0 ;  /* 0x00008000000079c5 */ /* 0x000fc40000010000 */
[----:B------:R-:W-:-:S08]  /*bc80*/  WARPGROUP.ARRIVE ;  /* 0x00000000000079c5 */ /* 0x000fd00000000000 */
[----:B------:R-:W-:Y:S01]  /*bc90*/  HGMMA.64x96x16.F32.BF16 R152, gdesc[UR4], R152, gsb0 ;  /* 0x01600000049879f0 */ /* 0x000fe20008001898 */
[----:B---3--:R-:W-:Y:S02]  /*bca0*/  R2UR UR4, R204 ;  /* 0x00000000cc0472ca */ /* 0x008fe400000e0000 */
[----:B------:R-:W-:Y:S02]  /*bcb0*/  R2UR UR5, R205 ;  /* 0x00000000cd0572ca */ /* 0x000fe400000e0000 */
[----:B------:R-:W3:Y:S01]  /*bcc0*/  LDL.64 R204, [R1+0x18] ;  /* 0x0000180001cc7983 */ /* 0x000ee20000100a00 */
[----:B------:R-:W-:Y:S02]  /*bcd0*/  VIADD R12, R8, 0x300 ;  /* 0x00000300080c7836 */ /* 0x000fe40000000000 */
[----:B------:R-:W-:-:S03]  /*bce0*/  IMAD.MOV.U32 R13, RZ, RZ, 0x40000040 ;  /* 0x40000040ff0d7424 */ /* 0x000fc600078e00ff */
[----:B------:R-:W-:Y:S02]  /*bcf0*/  R2UR UR6, R12 ;  /* 0x000000000c0672ca */ /* 0x000fe400000e0000 */
[----:B------:R-:W-:Y:S01]  /*bd00*/  R2UR UR7, R13 ;  /* 0x000000000d0772ca */ /* 0x000fe200000e0000 */
[----:B------:R-:W-:Y:S01]  /*bd10*/  VIADD R12, R8, 0x302 ;  /* 0x00000302080c7836 */ /* 0x000fe20000000000 */
[----:B------:R-:W-:Y:S02]  /*bd20*/  WARPGROUP.DEPBAR.LE gsb0, 0x0 ;  /* 0x00008000000079c5 */ /* 0x000fe40000010000 */
[----:B------:R-:W-:-:S09]  /*bd30*/  WARPGROUP.ARRIVE ;  /* 0x00000000000079c5 */ /* 0x000fd20000000000 */
[----:B------:R-:W-:Y:S01]  /*bd40*/  HGMMA.64x96x16.F32.BF16 R152, gdesc[UR4], R152, gsb0 ;  /* 0x01600000049879f0 */ /* 0x000fe20008001898 */
[----:B------:R-:W-:Y:S01]  /*bd50*/  IMAD.MOV.U32 R13, RZ, RZ, 0x40000040 ;  /* 0x40000040ff0d7424 */ /* 0x000fe200078e00ff */
[----:B----4-:R-:W-:Y:S02]  /*bd60*/  R2UR UR4, R2 ;  /* 0x00000000020472ca */ /* 0x010fe400000e0000 */
[----:B------:R-:W-:Y:S02]  /*bd70*/  R2UR UR5, R3 ;  /* 0x00000000030572ca */ /* 0x000fe400000e0000 */
[----:B------:R-:W4:Y:S01]  /*bd80*/  LDL.64 R2, [R1+0x10] ;  /* 0x0000100001027983 */ /* 0x000f220000100a00 */
[----:B------:R-:W-:Y:S02]  /*bd90*/  R2UR UR6, R12 ;  /* 0x000000000c0672ca */ /* 0x000fe400000e0000 */
[----:B------:R-:W-:Y:S01]  /*bda0*/  R2UR UR7, R13 ;  /* 0x000000000d0772ca */ /* 0x000fe200000e0000 */
[----:B------:R-:W-:-:S02]  /*bdb0*/  VIADD R12, R8, 0x304 ;  /* 0x00000304080c7836 */ /* 0x000fc40000000000 */
[----:B------:R-:W-:Y:S01]  /*bdc0*/  IMAD.MOV.U32 R13, RZ, RZ, 0x40000040 ;  /* 0x40000040ff0d7424 */ /* 0x000fe200078e00ff */
[----:B------:R-:W-:Y:S02]  /*bdd0*/  WARPGROUP.DEPBAR.LE gsb0, 0x0 ;  /* 0x00008000000079c5 */ /* 0x000fe40000010000 */
        /* <DEDUP_REMOVED lines=10> */
[----:B------:R-:W-:Y:S01]  /*be80*/  VIADD R12, R8, 0x306 ;  /* 0x00000306080c7836 */ /* 0x000fe20000000000 */
[----:B---3--:R-:W-:Y:S01]  /*be90*/  R2UR UR4, R204 ;  /* 0x00000000cc0472ca */ /* 0x008fe200000e0000 */
[----:B------:R-:W-:Y:S01]  /*bea0*/  IMAD.MOV.U32 R13, RZ, RZ, 0x40000040 ;  /* 0x40000040ff0d7424 */ /* 0x000fe200078e00ff */
[----:B------:R-:W-:Y:S02]  /*beb0*/  R2UR UR5, R205 ;  /* 0x00000000cd0572ca */ /* 0x000fe400000e0000 */
[----:B------:R-:W3:Y:S01]  /*bec0*/  LDL.64 R204, [R1] ;  /* 0x0000000001cc7983 */ /* 0x000ee20000100a00 */
        /* <DEDUP_REMOVED lines=9> */
[----:B----4-:R-:W-:Y:S02]  /*bf60*/  R2UR UR4, R2 ;  /* 0x00000000020472ca */ /* 0x010fe400000e0000 */
[----:B------:R-:W-:Y:S01]  /*bf70*/  R2UR UR5, R3 ;  /* 0x00000000030572ca */ /* 0x000fe200000e0000 */
[----:B------:R-:W-:Y:S01]  /*bf80*/  VIADD R12, R8, 0x602 ;  /* 0x00000602080c7836 */ /* 0x000fe20000000000 */
[----:B------:R-:W-:Y:S01]  /*bf90*/  UMOV UR38, UR42 ;  /* 0x0000002a00267c82 */ /* 0x000fe20008000000 */
[----:B------:R-:W-:Y:S01]  /*bfa0*/  IMAD.MOV.U32 R13, RZ, RZ, 0x40000040 ;  /* 0x40000040ff0d7424 */ /* 0x000fe200078e00ff */
[----:B------:R0:W5:Y:S01]  /*bfb0*/  LDL.LU.64 R2, [R1+0xa8] ;  /* 0x0000a80001027983 */ /* 0x0001620000300a00 */
[----:B------:R-:W-:-:S02]  /*bfc0*/  WARPGROUP.DEPBAR.LE gsb0, 0x0 ;  /* 0x00008000000079c5 */ /* 0x000fc40000010000 */
[----:B------:R-:W-:-:S06]  /*bfd0*/  WARPGROUP.ARRIVE ;  /* 0x00000000000079c5 */ /* 0x000fcc0000000000 */
[----:B------:R-:W-:Y:S01]  /*bfe0*/  HGMMA.64x96x16.F32.BF16 R152, gdesc[UR4], R152, gsb0 ;  /* 0x01600000049879f0 */ /* 0x000fe20008001898 */
[----:B------:R-:W-:Y:S02]  /*bff0*/  R2UR UR6, R12 ;  /* 0x000000000c0672ca */ /* 0x000fe400000e0000 */
[----:B------:R-:W-:Y:S02]  /*c000*/  R2UR UR7, R13 ;  /* 0x000000000d0772ca */ /* 0x000fe400000e0000 */
[----:B--2---:R-:W-:Y:S02]  /*c010*/  R2UR UR4, R206 ;  /* 0x00000000ce0472ca */ /* 0x004fe400000e0000 */
[----:B------:R-:W-:Y:S01]  /*c020*/  R2UR UR5, R207 ;  /* 0x00000000cf0572ca */ /* 0x000fe200000e0000 */
[----:B------:R-:W-:Y:S02]  /*c030*/  WARPGROUP.DEPBAR.LE gsb0, 0x0 ;  /* 0x00008000000079c5 */ /* 0x000fe40000010000 */
[----:B------:R-:W-:-:S10]  /*c040*/  WARPGROUP.ARRIVE ;  /* 0x00000000000079c5 */ /* 0x000fd40000000000 */
[----:B------:R-:W-:Y:S01]  /*c050*/  HGMMA.64x96x16.F32.BF16 R152, gdesc[UR4], R152, gsb0 ;  /* 0x01600000049879f0 */ /* 0x000fe20008001898 */
[----:B------:R-:W-:Y:S02]  /*c060*/  VIADD R12, R8, 0x604 ;  /* 0x00000604080c7836 */ /* 0x000fe40000000000 */
[----:B------:R-:W-:Y:S01]  /*c070*/  IMAD.MOV.U32 R13, RZ, RZ, 0x40000040 ;  /* 0x40000040ff0d7424 */ /* 0x000fe200078e00ff */
[----:B---3--:R-:W-:Y:S02]  /*c080*/  R2UR UR4, R204 ;  /* 0x00000000cc0472ca */ /* 0x008fe400000e0000 */
[----:B------:R-:W-:Y:S02]  /*c090*/  R2UR UR6, R12 ;  /* 0x000000000c0672ca */ /* 0x000fe400000e0000 */
        /* <DEDUP_REMOVED lines=8> */
[----:B------:R-:W-:Y:S01]  /*c120*/  R2UR UR7, R13 ;  /* 0x000000000d0772ca */ /* 0x000fe200000e0000 */
[----:B------:R-:W-:Y:S01]  /*c130*/  UMOV UR4, UR52 ;  /* 0x0000003400047c82 */ /* 0x000fe20008000000 */
[----:B------:R-:W-:Y:S01]  /*c140*/  UMOV UR5, UR53 ;  /* 0x0000003500057c82 */ /* 0x000fe20008000000 */
[----:B------:R-:W-:Y:S02]  /*c150*/  VIADD R12, R8, 0x900 ;  /* 0x00000900080c7836 */ /* 0x000fe40000000000 */
[----:B------:R-:W-:Y:S01]  /*c160*/  IMAD.MOV.U32 R13, RZ, RZ, 0x40000040 ;  /* 0x40000040ff0d7424 */ /* 0x000fe200078e00ff */
[----:B------:R-:W-:Y:S02]  /*c170*/  WARPGROUP.DEPBAR.LE gsb0, 0x0 ;  /* 0x00008000000079c5 */ /* 0x000fe40000010000 */
[----:B------:R-:W-:-:S06]  /*c180*/  WARPGROUP.ARRIVE ;  /* 0x00000000000079c5 */ /* 0x000fcc0000000000 */
        /* <DEDUP_REMOVED lines=32> */
[----:B------:R-:W-:Y:S02]  /*c390*/  WARPGROUP.DEPBAR.LE gsb0, 0x0 ;  /* 0x00008000000079c5 */ /* 0x000fe40000010000 */
[----:B------:R-:W-:-:S08]  /*c3a0*/  WARPGROUP.ARRIVE ;  /* 0x00000000000079c5 */ /* 0x000fd00000000000 */
[----:B------:R-:W-:Y:S03]  /*c3b0*/  HGMMA.64x96x16.F32.BF16 R152, gdesc[UR4], R152, gsb0 ;  /* 0x01600000049879f0 */ /* 0x000fe60008001898 */
[----:B------:R-:W-:Y:S02]  /*c3c0*/  WARPGROUP.DEPBAR.LE gsb0, 0x0 ;  /* 0x00008000000079c5 */ /* 0x000fe40000010000 */
[----:B-1----:R-:W-:-:S04]  /*c3d0*/  FMNMX.FTZ R0, R152, R10, !PT ;  /* 0x0000000a98007209 */ /* 0x002fc80007810000 */
        /* <DEDUP_REMOVED lines=23> */
[----:B------:R-:W1:Y:S02]  /*c550*/  SHFL.BFLY PT, R8, R0, 0x2, 0x1f ;  /* 0x0c401f0000087f89 */ /* 0x000e6400000e0000 */
[----:B-1----:R-:W-:-:S05]  /*c560*/  FMNMX.FTZ R0, R0, R8, !PT ;  /* 0x0000000800007209 */ /* 0x002fca0007810000 */
[----:B------:R-:W1:Y:S02]  /*c570*/  SHFL.BFLY PT, R8, R0, 0x1, 0x1f ;  /* 0x0c201f0000087f89 */ /* 0x000e6400000e0000 */
[----:B-1----:R-:W-:-:S05]  /*c580*/  FMNMX.FTZ R0, R0, R8, !PT ;  /* 0x0000000800007209 */ /* 0x002fca0007810000 */
[C---:B------:R-:W-:Y:S01]  /*c590*/  FMUL.FTZ R8, R0.reuse, UR38 ;  /* 0x0000002600087c20 */ /* 0x040fe20008410000 */
[----:B------:R-:W-:-:S03]  /*c5a0*/  FADD.FTZ R9, -R0, R10 ;  /* 0x0000000a00097221 */ /* 0x000fc60000010100 */
[--C-:B------:R-:W-:Y:S01]  /*c5b0*/  FFMA.FTZ R152, R152, UR38, -R8.reuse ;  /* 0x0000002698987c23 */ /* 0x100fe20008010808 */
[----:B------:R-:W-:Y:S01]  /*c5c0*/  FMUL.FTZ R9, R9, UR38 ;  /* 0x0000002609097c20 */ /* 0x000fe20008410000 */
[--C-:B------:R-:W-:Y:S01]  /*c5d0*/  FFMA.FTZ R153, R153, UR38, -R8.reuse ;  /* 0x0000002699997c23 */ /* 0x100fe20008010808 */
[----:B------:R-:W-:-:S03]  /*c5e0*/  FFMA.FTZ R156, R156, UR38, -R8 ;  /* 0x000000269c9c7c23 */ /* 0x000fc60008010808 */
[----:B------:R-:W-:Y:S01]  /*c5f0*/  MUFU.EX2 R152, R152 ;  /* 0x0000009800987308 */ /* 0x000fe20000000800 */
[----:B------:R-:W-:-:S07]  /*c600*/  FFMA.FTZ R157, R157, UR38, -R8 ;  /* 0x000000269d9d7c23 */ /* 0x000fce0008010808 */
[----:B------:R-:W1:Y:S08]  /*c610*/  MUFU.EX2 R9, R9 ;  /* 0x0000000900097308 */ /* 0x000e700000000800 */
[----:B------:R-:W2:Y:S08]  /*c620*/  MUFU.EX2 R153, R153 ;  /* 0x0000009900997308 */ /* 0x000eb00000000800 */
[----:B------:R-:W3:Y:S01]  /*c630*/  MUFU.EX2 R156, R156 ;  /* 0x0000009c009c7308 */ /* 0x000ee20000000800 */
[----:B-1----:R-:W-:-:S07]  /*c640*/  FFMA.FTZ R6, R9, R6, R152 ;  /* 0x0000000609067223 */ /* 0x002fce0000010098 */
[----:B------:R-:W1:Y:S01]  /*c650*/  MUFU.EX2 R157, R157 ;  /* 0x0000009d009d7308 */ /* 0x000e620000000800 */
[----:B--2---:R-:W-:-:S04]  /*c660*/  FADD.FTZ R6, R153, R6 ;  /* 0x0000000699067221 */ /* 0x004fc80000010000 */
[----:B---3--:R-:W-:-:S04]  /*c670*/  FADD.FTZ R6, R156, R6 ;  /* 0x000000069c067221 */ /* 0x008fc80000010000 */
[----:B-1----:R-:W-:Y:S01]  /*c680*/  FADD.FTZ R10, R157, R6 ;  /* 0x000000069d0a7221 */ /* 0x002fe20000010000 */
        /* <DEDUP_REMOVED lines=23> */
[----:B------:R-:W-:Y:S01]  /*c800*/  FMNMX.FTZ R6, R199, R6, !PT ;  /* 0x00000006c7067209 */ /* 0x000fe20007810000 */
        /* <DEDUP_REMOVED lines=19> */
[----:B------:R-:W-:-:S02]  /*c940*/  FFMA.FTZ R197, R197, UR38, -R8 ;  /* 0x00000026c5c57c23 */ /* 0x000fc40008010808 */
[----:B------:R-:W1:Y:S01]  /*c950*/  SHFL.BFLY PT, R8, R6, 0x2, 0x1f ;  /* 0x0c401f0006087f89 */ /* 0x000e6200000e0000 */
[----:B------:R-:W2:Y:S01]  /*c960*/  S2R R207, SR_TID.X ;  /* 0x0000000000cf7919 */ /* 0x000ea20000002100 */
[----:B-1----:R-:W-:-:S05]  /*c970*/  FMNMX.FTZ R8, R6, R8, !PT ;  /* 0x0000000806087209 */ /* 0x002fca0007810000 */
[----:B------:R-:W1:Y:S01]  /*c980*/  SHFL.BFLY PT, R6, R8, 0x1, 0x1f ;  /* 0x0c201f0008067f89 */ /* 0x000e6200000e0000 */
[-C--:B------:R-:W-:Y:S01]  /*c990*/  FMUL.FTZ R24, R24, R9.reuse ;  /* 0x0000000918187220 */ /* 0x080fe20000410000 */
[----:B------:R-:W-:Y:S01]  /*c9a0*/  FMUL.FTZ R25, R25, R9 ;  /* 0x0000000919197220 */ /* 0x000fe20000410000 */
[----:B-1----:R-:W-:-:S05]  /*c9b0*/  FMNMX.FTZ R8, R8, R6, !PT ;  /* 0x0000000608087209 */ /* 0x002fca0007810000 */
[----:B------:R-:W-:-:S04]  /*c9c0*/  FADD.FTZ R7, -R8, R7 ;  /* 0x0000000708077221 */ /* 0x000fc80000010100 */
[----:B------:R-:W-:-:S04]  /*c9d0*/  FMUL.FTZ R7, R7, UR38 ;  /* 0x0000002607077c20 */ /* 0x000fc80008410000 */
[----:B------:R1:W3:Y:S01]  /*c9e0*/  MUFU.EX2 R11, R7 ;  /* 0x00000007000b7308 */ /* 0x0002e20000000800 */
[----:B--2---:R-:W-:Y:S01]  /*c9f0*/  SHF.R.U32.HI R207, RZ, 0x7, R207 ;  /* 0x00000007ffcf7819 */ /* 0x004fe200000116cf */
[----:B-1----:R-:W-:Y:S02]  /*ca00*/  IMAD.MOV.U32 R7, RZ, RZ, 0x40000040 ;  /* 0x40000040ff077424 */ /* 0x002fe400078e00ff */
[-C--:B------:R-:W-:Y:S01]  /*ca10*/  FMUL.FTZ R28, R28, R9.reuse ;  /* 0x000000091c1c7220 */ /* 0x080fe20000410000 */
[-C--:B------:R-:W-:Y:S02]  /*ca20*/  FMUL.FTZ R29, R29, R9.reuse ;  /* 0x000000091d1d7220 */ /* 0x080fe40000410000 */
[----:B------:R-:W-:Y:S01]  /*ca30*/  R2UR UR7, R7 ;  /* 0x00000000070772ca */ /* 0x000fe200000e0000 */
[----:B------:R-:W-:Y:S02]  /*ca40*/  @!P1 VIADD R7, R4, 0x32440 ;  /* 0x0003244004079836 */ /* 0x000fe40000000000 */
        /* <DEDUP_REMOVED lines=60> */
[----:B------:R-:W-:-:S02]  /*ce10*/  IADD3 R9, -R207, 0xb, RZ ;  /* 0x0000000bcf097810 */ /* 0x000fc40007ffe1ff */
[----:B------:R-:W-:Y:S01]  /*ce20*/  @!P1 PRMT R7, RZ, 0x654, R7 ;  /* 0x00000654ff079816 */ /* 0x000fe20000000007 */
[----:B------:R-:W-:Y:S02]  /*ce30*/  FMUL.FTZ R6, R8, UR38 ;  /* 0x0000002608067c20 */ /* 0x000fe40008410000 */
[----:B------:R0:W-:Y:S06]  /*ce40*/  BAR.ARV R9, 0x100 ;  /* 0x000400090000751d */ /* 0x0001ec0000002000 */
[----:B------:R1:W-:Y:S01]  /*ce50*/  @!P1 SYNCS.ARRIVE.TRANS64.RED.A1T0 RZ, [R7+URZ], RZ ;  /* 0x000000ff07ff99a7 */ /* 0x0003e2000810043f */
[--C-:B------:R-:W-:Y:S01]  /*ce60*/  FFMA.FTZ R154, R154, UR38, -R6.reuse ;  /* 0x000000269a9a7c23 */ /* 0x100fe20008010806 */
[--C-:B------:R-:W-:Y:S01]  /*ce70*/  FFMA.FTZ R155, R155, UR38, -R6.reuse ;  /* 0x000000269b9b7c23 */ /* 0x100fe20008010806 */
[--C-:B------:R-:W-:Y:S01]  /*ce80*/  FFMA.FTZ R158, R158, UR38, -R6.reuse ;  /* 0x000000269e9e7c23 */ /* 0x100fe20008010806 */
[----:B------:R-:W-:Y:S01]  /*ce90*/  FFMA.FTZ R159, R159, UR38, -R6 ;  /* 0x000000269f9f7c23 */ /* 0x000fe20008010806 */
[----:B-1----:R-:W-:-:S02]  /*cea0*/  VIADD R7, R207, 0x8 ;  /* 0x00000008cf077836 */ /* 0x002fc40000000000 */
[----:B------:R-:W-:Y:S01]  /*ceb0*/  MUFU.EX2 R154, R154 ;  /* 0x0000009a009a7308 */ /* 0x000fe20000000800 */
[--C-:B------:R-:W-:Y:S01]  /*cec0*/  FFMA.FTZ R162, R162, UR38, -R6.reuse ;  /* 0x00000026a2a27c23 */ /* 0x100fe20008010806 */
[--C-:B------:R-:W-:Y:S01]  /*ced0*/  FFMA.FTZ R163, R163, UR38, -R6.reuse ;  /* 0x00000026a3a37c23 */ /* 0x100fe20008010806 */
[--C-:B------:R-:W-:Y:S01]  /*cee0*/  FFMA.FTZ R166, R166, UR38, -R6.reuse ;  /* 0x00000026a6a67c23 */ /* 0x100fe20008010806 */
[----:B------:R1:W-:Y:S01]  /*cef0*/  BAR.SYNC.DEFER_BLOCKING R7, 0x100 ;  /* 0x000400070000751d */ /* 0x0003e20000010000 */
[--C-:B------:R-:W-:Y:S01]  /*cf00*/  FFMA.FTZ R167, R167, UR38, -R6.reuse ;  /* 0x00000026a7a77c23 */ /* 0x100fe20008010806 */
[----:B------:R-:W-:-:S04]  /*cf10*/  FFMA.FTZ R170, R170, UR38, -R6 ;  /* 0x00000026aaaa7c23 */ /* 0x000fc80008010806 */
[----:B------:R-:W2:Y:S01]  /*cf20*/  MUFU.EX2 R155, R155 ;  /* 0x0000009b009b7308 */ /* 0x000ea20000000800 */
[--C-:B------:R-:W-:Y:S01]  /*cf30*/  FFMA.FTZ R171, R171, UR38, -R6.reuse ;  /* 0x00000026abab7c23 */ /* 0x100fe20008010806 */
[--C-:B------:R-:W-:Y:S01]  /*cf40*/  FFMA.FTZ R174, R174, UR38, -R6.reuse ;  /* 0x00000026aeae7c23 */ /* 0x100fe20008010806 */
[--C-:B------:R-:W-:Y:S01]  /*cf50*/  FFMA.FTZ R175, R175, UR38, -R6.reuse ;  /* 0x00000026afaf7c23 */ /* 0x100fe20008010806 */
[----:B------:R-:W-:-:S04]  /*cf60*/  FFMA.FTZ R178, R178, UR38, -R6 ;  /* 0x00000026b2b27c23 */ /* 0x000fc80008010806 */
[----:B------:R-:W-:Y:S01]  /*cf70*/  MUFU.EX2 R209, R158 ;  /* 0x0000009e00d17308 */ /* 0x000fe20000000800 */
[--C-:B------:R-:W-:Y:S01]  /*cf80*/  FFMA.FTZ R179, R179, UR38, -R6.reuse ;  /* 0x00000026b3b37c23 */ /* 0x100fe20008010806 */
[--C-:B------:R-:W-:Y:S01]  /*cf90*/  FFMA.FTZ R182, R182, UR38, -R6.reuse ;  /* 0x00000026b6b67c23 */ /* 0x100fe20008010806 */
[--C-:B------:R-:W-:Y:S01]  /*cfa0*/  FFMA.FTZ R183, R183, UR38, -R6.reuse ;  /* 0x00000026b7b77c23 */ /* 0x100fe20008010806 */
[----:B------:R-:W-:-:S04]  /*cfb0*/  FFMA.FTZ R186, R186, UR38, -R6 ;  /* 0x00000026baba7c23 */ /* 0x000fc80008010806 */
[----:B------:R-:W4:Y:S01]  /*cfc0*/  MUFU.EX2 R214, R159 ;  /* 0x0000009f00d67308 */ /* 0x000f220000000800 */
[--C-:B------:R-:W-:Y:S01]  /*cfd0*/  FFMA.FTZ R187, R187, UR38, -R6.reuse ;  /* 0x00000026bbbb7c23 */ /* 0x100fe20008010806 */
[--C-:B------:R-:W-:Y:S01]  /*cfe0*/  FFMA.FTZ R190, R190, UR38, -R6.reuse ;  /* 0x00000026bebe7c23 */ /* 0x100fe20008010806 */
[--C-:B------:R-:W-:Y:S01]  /*cff0*/  FFMA.FTZ R191, R191, UR38, -R6.reuse ;  /* 0x00000026bfbf7c23 */ /* 0x100fe20008010806 */
[--C-:B------:R-:W-:Y:S01]  /*d000*/  FFMA.FTZ R194, R194, UR38, -R6.reuse ;  /* 0x00000026c2c27c23 */ /* 0x100fe20008010806 */
[--C-:B------:R-:W-:Y:S01]  /*d010*/  FFMA.FTZ R195, R195, UR38, -R6.reuse ;  /* 0x00000026c3c37c23 */ /* 0x100fe20008010806 */
[--C-:B------:R-:W-:Y:S01]  /*d020*/  FFMA.FTZ R198, R198, UR38, -R6.reuse ;  /* 0x00000026c6c67c23 */ /* 0x100fe20008010806 */
[----:B------:R-:W-:Y:S01]  /*d030*/  FFMA.FTZ R199, R199, UR38, -R6 ;  /* 0x00000026c7c77c23 */ /* 0x000fe20008010806 */
[----:B------:R-:W-:-:S04]  /*d040*/  IMAD.MOV.U32 R6, RZ, RZ, 0xc00 ;  /* 0x00000c00ff067424 */ /* 0x000fc800078e00ff */
[----:B------:R-:W-:Y:S02]  /*d050*/  IMAD R6, R200, R6, UR39 ;  /* 0x00000027c8067e24 */ /* 0x000fe4000f8e0206 */
[-C--:B---3--:R-:W-:Y:S01]  /*d060*/  FMUL.FTZ R26, R26, R11.reuse ;  /* 0x0000000b1a1a7220 */ /* 0x088fe20000410000 */
[-C--:B------:R-:W-:Y:S01]  /*d070*/  FMUL.FTZ R27, R27, R11.reuse ;  /* 0x0000000b1b1b7220 */ /* 0x080fe20000410000 */
[-C--:B------:R-:W-:Y:S01]  /*d080*/  FMUL.FTZ R30, R30, R11.reuse ;  /* 0x0000000b1e1e7220 */ /* 0x080fe20000410000 */
[-C--:B------:R-:W-:Y:S01]  /*d090*/  FMUL.FTZ R31, R31, R11.reuse ;  /* 0x0000000b1f1f7220 */ /* 0x080fe20000410000 */
[----:B------:R-:W-:Y:S01]  /*d0a0*/  R2UR UR6, R6 ;  /* 0x00000000060672ca */ /* 0x000fe200000e0000 */
        /* <DEDUP_REMOVED lines=60> */
[----:B------:R-:W-:-:S02]  /*d470*/  F2FP.BF16.F32.PACK_AB R204, R153, R152 ;  /* 0x0000009899cc723e */ /* 0x000fc400000010ff */
[----:B------:R-:W-:Y:S02]  /*d480*/  F2FP.BF16.F32.PACK_AB R206, R157, R156 ;  /* 0x0000009c9dce723e */ /* 0x000fe400000010ff */
[----:B--2---:R-:W-:Y:S02]  /*d490*/  F2FP.BF16.F32.PACK_AB R205, R155, R154 ;  /* 0x0000009a9bcd723e */ /* 0x004fe400000010ff */
[----:B----4-:R-:W-:-:S04]  /*d4a0*/  F2FP.BF16.F32.PACK_AB R207, R214, R209 ;  /* 0x000000d1d6cf723e */ /* 0x010fc800000010ff */
[----:B------:R-:W-:-:S06]  /*d4b0*/  WARPGROUP.ARRIVE ;  /* 0x00000000000079c5 */ /* 0x000fcc0000000000 */
[----:B------:R-:W-:Y:S01]  /*d4c0*/  HGMMA.64x256x16.F32.BF16 R24, R204, gdesc[UR4].tnspB, R24, gsb0 ;  /* 0x43e00004cc187df0 */ /* 0x000fe20008001818 */
[----:B------:R-:W2:Y:S01]  /*d4d0*/  MUFU.EX2 R152, R160 ;  /* 0x000000a000987308 */ /* 0x000ea20000000800 */
[----:B------:R-:W-:Y:S02]  /*d4e0*/  VIADD R12, R6, 0x80 ;  /* 0x00000080060c7836 */ /* 0x000fe40000000000 */
[----:B------:R-:W-:-:S05]  /*d4f0*/  FFMA.FTZ R5, R11, R5, R154 ;  /* 0x000000050b057223 */ /* 0x000fca000001009a */
[----:B------:R-:W3:Y:S01]  /*d500*/  MUFU.EX2 R161, R161 ;  /* 0x000000a100a17308 */ /* 0x000ee20000000800 */
[----:B------:R-:W-:-:S07]  /*d510*/  R2UR UR6, R12 ;  /* 0x000000000c0672ca */ /* 0x000fce00000e0000 */
[----:B------:R-:W4:Y:S08]  /*d520*/  MUFU.EX2 R154, R164 ;  /* 0x000000a4009a7308 */ /* 0x000f300000000800 */
[----:B------:R-:W0:Y:S08]  /*d530*/  MUFU.EX2 R165, R165 ;  /* 0x000000a500a57308 */ /* 0x000e300000000800 */
[----:B-1----:R-:W-:Y:S08]  /*d540*/  MUFU.EX2 R7, R166 ;  /* 0x000000a600077308 */ /* 0x002ff00000000800 */
[----:B------:R-:W1:Y:S01]  /*d550*/  MUFU.EX2 R12, R167 ;  /* 0x000000a7000c7308 */ /* 0x000e620000000800 */
[----:B--2---:R-:W-:Y:S01]  /*d560*/  FADD.FTZ R10, R152, R10 ;  /* 0x0000000a980a7221 */ /* 0x004fe20000010000 */
[----:B------:R-:W-:-:S03]  /*d570*/  IMAD.MOV.U32 R13, RZ, RZ, 0x40000040 ;  /* 0x40000040ff0d7424 */ /* 0x000fc600078e00ff */
[----:B---3--:R-:W-:Y:S02]  /*d580*/  FADD.FTZ R10, R161, R10 ;  /* 0x0000000aa10a7221 */ /* 0x008fe40000010000 */
[----:B------:R-:W-:Y:S01]  /*d590*/  R2UR UR7, R13 ;  /* 0x000000000d0772ca */ /* 0x000fe200000e0000 */
[----:B------:R-:W-:Y:S01]  /*d5a0*/  FADD.FTZ R5, R155, R5 ;  /* 0x000000059b057221 */ /* 0x000fe20000010000 */
[----:B----4-:R-:W-:Y:S01]  /*d5b0*/  FADD.FTZ R156, R154, R10 ;  /* 0x0000000a9a9c7221 */ /* 0x010fe20000010000 */
[----:B------:R-:W-:Y:S02]  /*d5c0*/  F2FP.BF16.F32.PACK_AB R152, R161, R152 ;  /* 0x00000098a198723e */ /* 0x000fe400000010ff */
[C---:B0-----:R-:W-:Y:S02]  /*d5d0*/  F2FP.BF16.F32.PACK_AB R154, R165.reuse, R154 ;  /* 0x0000009aa59a723e */ /* 0x041fe400000010ff */
[----:B-1----:R-:W-:Y:S01]  /*d5e0*/  F2FP.BF16.F32.PACK_AB R155, R12, R7 ;  /* 0x000000070c9b723e */ /* 0x002fe200000010ff */
[----:B------:R-:W-:Y:S08]  /*d5f0*/  MUFU.EX2 R168, R168 ;  /* 0x000000a800a87308 */ /* 0x000ff00000000800 */
[----:B------:R-:W-:Y:S01]  /*d600*/  MUFU.EX2 R169, R169 ;  /* 0x000000a900a97308 */ /* 0x000fe20000000800 */
[----:B------:R-:W-:-:S07]  /*d610*/  FADD.FTZ R156, R165, R156 ;  /* 0x0000009ca59c7221 */ /* 0x000fce0000010000 */
[----:B------:R-:W-:Y:S01]  /*d620*/  MUFU.EX2 R158, R172 ;  /* 0x000000ac009e7308 */ /* 0x000fe20000000800 */
[----:B------:R-:W-:-:S07]  /*d630*/  WARPGROUP.DEPBAR.LE gsb0, 0x0 ;  /* 0x00008000000079c5 */ /* 0x000fce0000010000 */
[----:B------:R-:W-:Y:S08]  /*d640*/  MUFU.EX2 R205, R162 ;  /* 0x000000a200cd7308 */ /* 0x000ff00000000800 */
[----:B------:R-:W0:Y:S02]  /*d650*/  MUFU.EX2 R204, R163 ;  /* 0x000000a300cc7308 */ /* 0x000e240000000800 */
[----:B0-----:R-:W-:-:S04]  /*d660*/  F2FP.BF16.F32.PACK_AB R153, R204, R205 ;  /* 0x000000cdcc99723e */ /* 0x001fc800000010ff */
[----:B------:R-:W-:-:S06]  /*d670*/  WARPGROUP.ARRIVE ;  /* 0x00000000000079c5 */ /* 0x000fcc0000000000 */
[----:B------:R-:W-:Y:S01]  /*d680*/  HGMMA.64x256x16.F32.BF16 R24, R152, gdesc[UR4].tnspB, R24, gsb0 ;  /* 0x43e0000498187df0 */ /* 0x000fe20008001818 */
[----:B------:R-:W-:Y:S08]  /*d690*/  MUFU.EX2 R173, R173 ;  /* 0x000000ad00ad7308 */ /* 0x000ff00000000800 */
[----:B------:R-:W-:Y:S08]  /*d6a0*/  MUFU.EX2 R13, R170 ;  /* 0x000000aa000d7308 */ /* 0x000ff00000000800 */
[----:B------:R-:W-:Y:S08]  /*d6b0*/  MUFU.EX2 R174, R174 ;  /* 0x000000ae00ae7308 */ /* 0x000ff00000000800 */
[----:B------:R-:W0:Y:S01]  /*d6c0*/  MUFU.EX2 R175, R175 ;  /* 0x000000af00af7308 */ /* 0x000e220000000800 */
[----:B------:R-:W-:Y:S01]  /*d6d0*/  FADD.FTZ R156, R168, R156 ;  /* 0x0000009ca89c7221 */ /* 0x000fe20000010000 */
[----:B------:R-:W-:-:S02]  /*d6e0*/  VIADD R10, R6, 0x100 ;  /* 0x00000100060a7836 */ /* 0x000fc40000000000 */
[----:B------:R-:W-:-:S03]  /*d6f0*/  IMAD.MOV.U32 R11, RZ, RZ, 0x40000040 ;  /* 0x40000040ff0b7424 */ /* 0x000fc600078e00ff */
[----:B------:R-:W-:Y:S02]  /*d700*/  R2UR UR6, R10 ;  /* 0x000000000a0672ca */ /* 0x000fe400000e0000 */
[----:B------:R-:W-:Y:S02]  /*d710*/  R2UR UR7, R11 ;  /* 0x000000000b0772ca */ /* 0x000fe400000e0000 */
[----:B0-----:R-:W-:Y:S01]  /*d720*/  F2FP.BF16.F32.PACK_AB R159, R175, R174 ;  /* 0x000000aeaf9f723e */ /* 0x001fe200000010ff */
        /* <DEDUP_REMOVED lines=9> */
[----:B------:R-:W0:Y:S01]  /*d7c0*/  MUFU.EX2 R152, R171 ;  /* 0x000000ab00987308 */ /* 0x000e220000000800 */
[C---:B------:R-:W-:Y:S01]  /*d7d0*/  FADD.FTZ R153, R169.reuse, R156 ;  /* 0x0000009ca9997221 */ /* 0x040fe20000010000 */
[----:B------:R-:W-:-:S03]  /*d7e0*/  F2FP.BF16.F32.PACK_AB R156, R169, R168 ;  /* 0x000000a8a99c723e */ /* 0x000fc600000010ff */
[----:B------:R-:W-:Y:S01]  /*d7f0*/  FADD.FTZ R153, R158, R153 ;  /* 0x000000999e997221 */ /* 0x000fe20000010000 */
[----:B------:R-:W-:Y:S02]  /*d800*/  F2FP.BF16.F32.PACK_AB R158, R173, R158 ;  /* 0x0000009ead9e723e */ /* 0x000fe400000010ff */
[----:B0-----:R-:W-:-:S04]  /*d810*/  F2FP.BF16.F32.PACK_AB R157, R152, R13 ;  /* 0x0000000d989d723e */ /* 0x001fc800000010ff */
[----:B------:R-:W-:-:S06]  /*d820*/  WARPGROUP.ARRIVE ;  /* 0x00000000000079c5 */ /* 0x000fcc0000000000 */
[----:B------:R-:W-:Y:S01]  /*d830*/  HGMMA.64x256x16.F32.BF16 R24, R156, gdesc[UR4].tnspB, R24, gsb0 ;  /* 0x43e000049c187df0 */ /* 0x000fe20008001818 */
[----:B------:R-:W-:Y:S01]  /*d840*/  FADD.FTZ R153, R173, R153 ;  /* 0x00000099ad997221 */ /* 0x000fe20000010000 */
[----:B------:R-:W-:Y:S02]  /*d850*/  VIADD R10, R6, 0x180 ;  /* 0x00000180060a7836 */ /* 0x000fe40000000000 */
[----:B------:R-:W-:Y:S02]  /*d860*/  IMAD.MOV.U32 R11, RZ, RZ, 0x40000040 ;  /* 0x40000040ff0b7424 */ /* 0x000fe400078e00ff */
[----:B------:R-:W-:Y:S01]  /*d870*/  FADD.FTZ R153, R160, R153 ;  /* 0x00000099a0997221 */ /* 0x000fe20000010000 */
[----:B------:R-:W-:-:S03]  /*d880*/  R2UR UR6, R10 ;  /* 0x000000000a0672ca */ /* 0x000fc600000e0000 */
[----:B------:R-:W-:Y:S01]  /*d890*/  FADD.FTZ R153, R177, R153 ;  /* 0x00000099b1997221 */ /* 0x000fe20000010000 */
[----:B------:R-:W-:Y:S02]  /*d8a0*/  R2UR UR7, R11 ;  /* 0x000000000b0772ca */ /* 0x000fe400000e0000 */
[----:B------:R-:W-:Y:S01]  /*d8b0*/  F2FP.BF16.F32.PACK_AB R160, R177, R160 ;  /* 0x000000a0b1a0723e */ /* 0x000fe200000010ff */
[----:B------:R-:W-:Y:S01]  /*d8c0*/  FADD.FTZ R153, R162, R153 ;  /* 0x00000099a2997221 */ /* 0x000fe20000010000 */
[----:B------:R-:W-:Y:S02]  /*d8d0*/  F2FP.BF16.F32.PACK_AB R162, R181, R162 ;  /* 0x000000a2b5a2723e */ /* 0x000fe400000010ff */
[----:B------:R-:W-:Y:S02]  /*d8e0*/  F2FP.BF16.F32.PACK_AB R161, R179, R178 ;  /* 0x000000b2b3a1723e */ /* 0x000fe400000010ff */
[----:B------:R-:W-:Y:S01]  /*d8f0*/  F2FP.BF16.F32.PACK_AB R163, R183, R182 ;  /* 0x000000b6b7a3723e */ /* 0x000fe200000010ff */
[----:B------:R-:W0:Y:S08]  /*d900*/  MUFU.EX2 R164, R184 ;  /* 0x000000b800a47308 */ /* 0x000e300000000800 */
[----:B------:R-:W1:Y:S01]  /*d910*/  MUFU.EX2 R185, R185 ;  /* 0x000000b900b97308 */ /* 0x000e620000000800 */
[----:B------:R-:W-:-:S07]  /*d920*/  FADD.FTZ R153, R181, R153 ;  /* 0x00000099b5997221 */ /* 0x000fce0000010000 */
[----:B------:R-:W-:Y:S01]  /*d930*/  MUFU.EX2 R166, R188 ;  /* 0x000000bc00a67308 */ /* 0x000fe20000000800 */
[----:B------:R-:W-:-:S07]  /*d940*/  IMAD.MOV.U32 R11, RZ, RZ, 0x40000040 ;  /* 0x40000040ff0b7424 */ /* 0x000fce00078e00ff */
[----:B------:R-:W-:Y:S08]  /*d950*/  MUFU.EX2 R189, R189 ;  /* 0x000000bd00bd7308 */ /* 0x000ff00000000800 */
[----:B------:R-:W-:Y:S08]  /*d960*/  MUFU.EX2 R186, R186 ;  /* 0x000000ba00ba7308 */ /* 0x000ff00000000800 */
[----:B------:R-:W2:Y:S08]  /*d970*/  MUFU.EX2 R187, R187 ;  /* 0x000000bb00bb7308 */ /* 0x000eb00000000800 */
[----:B------:R-:W-:Y:S08]  /*d980*/  MUFU.EX2 R190, R190 ;  /* 0x000000be00be7308 */ /* 0x000ff00000000800 */
[----:B------:R-:W3:Y:S01]  /*d990*/  MUFU.EX2 R191, R191 ;  /* 0x000000bf00bf7308 */ /* 0x000ee20000000800 */
[----:B0-----:R-:W-:Y:S01]  /*d9a0*/  FADD.FTZ R153, R164, R153 ;  /* 0x00000099a4997221 */ /* 0x001fe20000010000 */
[----:B------:R-:W-:Y:S01]  /*d9b0*/  VIADD R10, R6, 0x200 ;  /* 0x00000200060a7836 */ /* 0x000fe20000000000 */
[----:B-1----:R-:W-:-:S02]  /*d9c0*/  F2FP.BF16.F32.PACK_AB R164, R185, R164 ;  /* 0x000000a4b9a4723e */ /* 0x002fc400000010ff */
[----:B--2---:R-:W-:Y:S02]  /*d9d0*/  F2FP.BF16.F32.PACK_AB R165, R187, R186 ;  /* 0x000000babba5723e */ /* 0x004fe400000010ff */
[----:B---3--:R-:W-:Y:S01]  /*d9e0*/  F2FP.BF16.F32.PACK_AB R167, R191, R190 ;  /* 0x000000bebfa7723e */ /* 0x008fe200000010ff */
[----:B------:R-:W-:Y:S02]  /*d9f0*/  WARPGROUP.DEPBAR.LE gsb0, 0x0 ;  /* 0x00008000000079c5 */ /* 0x000fe40000010000 */
[----:B------:R-:W-:-:S06]  /*da00*/  WARPGROUP.ARRIVE ;  /* 0x00000000000079c5 */ /* 0x000fcc0000000000 */
[----:B------:R-:W-:Y:S01]  /*da10*/  HGMMA.64x256x16.F32.BF16 R24, R160, gdesc[UR4].tnspB, R24, gsb0 ;  /* 0x43e00004a0187df0 */ /* 0x000fe20008001818 */
[----:B------:R-:W-:Y:S01]  /*da20*/  R2UR UR7, R11 ;  /* 0x000000000b0772ca */ /* 0x000fe200000e0000 */
[----:B------:R-:W-:Y:S01]  /*da30*/  FADD.FTZ R11, R185, R153 ;  /* 0x00000099b90b7221 */ /* 0x000fe20000010000 */
[----:B------:R-:W-:-:S03]  /*da40*/  R2UR UR6, R10 ;  /* 0x000000000a0672ca */ /* 0x000fc600000e0000 */
[----:B------:R-:W-:Y:S01]  /*da50*/  FADD.FTZ R11, R166, R11 ;  /* 0x0000000ba60b7221 */ /* 0x000fe20000010000 */
[C---:B------:R-:W-:Y:S01]  /*da60*/  F2FP.BF16.F32.PACK_AB R166, R189.reuse, R166 ;  /* 0x000000a6bda6723e */ /* 0x040fe200000010ff */
[----:B------:R-:W0:Y:S08]  /*da70*/  MUFU.EX2 R168, R192 ;  /* 0x000000c000a87308 */ /* 0x000e300000000800 */
[----:B------:R-:W1:Y:S01]  /*da80*/  MUFU.EX2 R193, R193 ;  /* 0x000000c100c17308 */ /* 0x000e620000000800 */
[----:B------:R-:W-:-:S07]  /*da90*/  FADD.FTZ R11, R189, R11 ;  /* 0x0000000bbd0b7221 */ /* 0x000fce0000010000 */
[----:B------:R-:W-:Y:S01]  /*daa0*/  MUFU.EX2 R170, R196 ;  /* 0x000000c400aa7308 */ /* 0x000fe20000000800 */
[----:B------:R-:W-:-:S07]  /*dab0*/  VIADD R10, R6, 0x280 ;  /* 0x00000280060a7836 */ /* 0x000fce0000000000 */
[----:B------:R-:W-:Y:S08]  /*dac0*/  MUFU.EX2 R197, R197 ;  /* 0x000000c500c57308 */ /* 0x000ff00000000800 */
[----:B------:R-:W-:Y:S08]  /*dad0*/  MUFU.EX2 R194, R194 ;  /* 0x000000c200c27308 */ /* 0x000ff00000000800 */
[----:B------:R-:W2:Y:S08]  /*dae0*/  MUFU.EX2 R195, R195 ;  /* 0x000000c300c37308 */ /* 0x000eb00000000800 */
[----:B------:R-:W-:Y:S08]  /*daf0*/  MUFU.EX2 R198, R198 ;  /* 0x000000c600c67308 */ /* 0x000ff00000000800 */
[----:B------:R-:W3:Y:S01]  /*db00*/  MUFU.EX2 R199, R199 ;  /* 0x000000c700c77308 */ /* 0x000ee20000000800 */
[----:B0-----:R-:W-:Y:S01]  /*db10*/  FADD.FTZ R6, R168, R11 ;  /* 0x0000000ba8067221 */ /* 0x001fe20000010000 */
[----:B------:R-:W-:-:S03]  /*db20*/  IMAD.MOV.U32 R11, RZ, RZ, 0x40000040 ;  /* 0x40000040ff0b7424 */ /* 0x000fc600078e00ff */
[C---:B-1----:R-:W-:Y:S01]  /*db30*/  FADD.FTZ R6, R193.reuse, R6 ;  /* 0x00000006c1067221 */ /* 0x042fe20000010000 */
[----:B------:R-:W-:Y:S02]  /*db40*/  F2FP.BF16.F32.PACK_AB R168, R193, R168 ;  /* 0x000000a8c1a8723e */ /* 0x000fe400000010ff */
[----:B--2---:R-:W-:Y:S01]  /*db50*/  F2FP.BF16.F32.PACK_AB R169, R195, R194 ;  /* 0x000000c2c3a9723e */ /* 0x004fe200000010ff */
[----:B------:R-:W-:Y:S01]  /*db60*/  FADD.FTZ R6, R170, R6 ;  /* 0x00000006aa067221 */ /* 0x000fe20000010000 */
[----:B------:R-:W-:Y:S02]  /*db70*/  F2FP.BF16.F32.PACK_AB R170, R197, R170 ;  /* 0x000000aac5aa723e */ /* 0x000fe400000010ff */
[----:B---3--:R-:W-:Y:S01]  /*db80*/  F2FP.BF16.F32.PACK_AB R171, R199, R198 ;  /* 0x000000c6c7ab723e */ /* 0x008fe200000010ff */
[----:B------:R-:W-:Y:S02]  /*db90*/  WARPGROUP.DEPBAR.LE gsb0, 0x0 ;  /* 0x00008000000079c5 */ /* 0x000fe40000010000 */
[----:B------:R-:W-:-:S06]  /*dba0*/  WARPGROUP.ARRIVE ;  /* 0x00000000000079c5 */ /* 0x000fcc0000000000 */
[----:B------:R-:W-:Y:S01]  /*dbb0*/  HGMMA.64x256x16.F32.BF16 R24, R164, gdesc[UR4].tnspB, R24, gsb0 ;  /* 0x43e00004a4187df0 */ /* 0x000fe20008001818 */
[----:B------:R-:W-:Y:S02]  /*dbc0*/  R2UR UR6, R10 ;  /* 0x000000000a0672ca */ /* 0x000fe400000e0000 */
[----:B------:R-:W-:Y:S01]  /*dbd0*/  R2UR UR7, R11 ;  /* 0x000000000b0772ca */ /* 0x000fe200000e0000 */
[----:B------:R-:W-:-:S04]  /*dbe0*/  FADD.FTZ R5, R209, R5 ;  /* 0x00000005d1057221 */ /* 0x000fc80000010000 */
        /* <DEDUP_REMOVED lines=16> */
[----:B------:R-:W-:Y:S01]  /*dcf0*/  FADD.FTZ R5, R191, R5 ;  /* 0x00000005bf057221 */ /* 0x000fe20000010000 */
[----:B------:R-:W-:-:S03]  /*dd00*/  @!P1 VIADD R4, R4, 0x32460 ;  /* 0x0003246004049836 */ /* 0x000fc60000000000 */
[----:B------:R-:W-:Y:S02]  /*dd10*/  FADD.FTZ R5, R194, R5 ;  /* 0x00000005c2057221 */ /* 0x000fe40000010000 */
[----:B------:R-:W-:Y:S02]  /*dd20*/  @!P1 PRMT R4, RZ, 0x654, R4 ;  /* 0x00000654ff049816 */ /* 0x000fe40000000004 */
[----:B------:R-:W-:-:S04]  /*dd30*/  FADD.FTZ R5, R195, R5 ;  /* 0x00000005c3057221 */ /* 0x000fc80000010000 */
[----:B------:R-:W-:Y:S01]  /*dd40*/  FADD.FTZ R5, R198, R5 ;  /* 0x00000005c6057221 */ /* 0x000fe20000010000 */
[----:B------:R-:W-:Y:S01]  /*dd50*/  FADD.FTZ R6, R197, R6 ;  /* 0x00000006c5067221 */ /* 0x000fe20000010000 */
[----:B------:R-:W-:Y:S02]  /*dd60*/  IMAD.MOV.U32 R7, RZ, RZ, R8 ;  /* 0x000000ffff077224 */ /* 0x000fe400078e0008 */
[----:B------:R-:W-:Y:S01]  /*dd70*/  FADD.FTZ R5, R199, R5 ;  /* 0x00000005c7057221 */ /* 0x000fe20000010000 */
[----:B------:R-:W-:Y:S01]  /*dd80*/  IMAD.MOV.U32 R10, RZ, RZ, R0 ;  /* 0x000000ffff0a7224 */ /* 0x000fe200078e0000 */
[----:B------:R-:W-:Y:S02]  /*dd90*/  WARPGROUP.DEPBAR.LE gsb0, 0x0 ;  /* 0x00008000000079c5 */ /* 0x000fe40000010000 */
[----:B------:R-:W-:-:S06]  /*dda0*/  WARPGROUP.ARRIVE ;  /* 0x00000000000079c5 */ /* 0x000fcc0000000000 */
[----:B------:R-:W-:Y:S03]  /*ddb0*/  HGMMA.64x256x16.F32.BF16 R24, R168, gdesc[UR4].tnspB, R24, gsb0 ;  /* 0x43e00004a8187df0 */ /* 0x000fe60008001818 */
[----:B------:R-:W-:Y:S02]  /*ddc0*/  WARPGROUP.DEPBAR.LE gsb0, 0x0 ;  /* 0x00008000000079c5 */ /* 0x000fe40000010000 */
[----:B------:R0:W-:Y:S01]  /*ddd0*/  @!P1 SYNCS.ARRIVE.TRANS64.RED.A1T0 RZ, [R4+URZ], RZ ;  /* 0x000000ff04ff99a7 */ /* 0x0001e2000810043f */
[----:B------:R-:W-:Y:S05]  /*dde0*/  @P2 BRA `(.L_x_1448) ;  /* 0xffffffd400e82947 */ /* 0x000fea000383ffff */
.L_x_1438:
[----:B------:R-:W-:Y:S05]  /*ddf0*/  WARPSYNC.ALL ;  /* 0x0000000000007948 */ /* 0x000fea0003800000 */
[----:B-----5:R-:W1:Y:S01]  /*de00*/  SHFL.BFLY PT, R3, R6, 0x2, 0x1f ;  /* 0x0c401f0006037f89 */ /* 0x020e6200000e0000 */
[----:B------:R-:W-:Y:S02]  /*de10*/  IMAD.MOV.U32 R156, RZ, RZ, -0x800000 ;  /* 0xff800000ff9c7424 */ /* 0x000fe400078e00ff */
[----:B------:R-:W-:Y:S01]  /*de20*/  VIADD R200, R200, 0x1 ;  /* 0x00000001c8c87836 */ /* 0x000fe20000000000 */
[----:B------:R2:W-:Y:S08]  /*de30*/  BAR.ARV R9, 0x100 ;  /* 0x000400090000751d */ /* 0x0005f00000002000 */
[----:B------:R-:W-:Y:S06]  /*de40*/  BAR.ARV 0x8, 0x180 ;  /* 0x0206000000007b1d */ /* 0x000fec0000002000 */
[----:B------:R-:W-:Y:S01]  /*de50*/  ISETP.NE.AND P1, PT, R200, 0x2, PT ;  /* 0x00000002c800780c */ /* 0x000fe20003f25270 */
[----:B------:R-:W-:-:S02]  /*de60*/  IMAD.MOV.U32 R155, RZ, RZ, -0x800000 ;  /* 0xff800000ff9b7424 */ /* 0x000fc400078e00ff */
[----:B------:R-:W-:Y:S01]  /*de70*/  VIADD R228, R228, 0x1 ;  /* 0x00000001e4e47836 */ /* 0x000fe20000000000 */
[----:B------:R-:W-:Y:S01]  /*de80*/  SEL R200, R200, RZ, P1 ;  /* 0x000000ffc8c87207 */ /* 0x000fe20000800000 */
[----:B-1----:R-:W-:-:S05]  /*de90*/  FADD.FTZ R3, R3, R6 ;  /* 0x0000000603037221 */ /* 0x002fca0000010000 */
[----:B------:R-:W1:Y:S02]  /*dea0*/  SHFL.BFLY PT, R6, R3, 0x1, 0x1f ;  /* 0x0c201f0003067f89 */ /* 0x000e6400000e0000 */
[----:B-1----:R-:W-:Y:S01]  /*deb0*/  FADD.FTZ R6, R3, R6 ;  /* 0x0000000603067221 */ /* 0x002fe20000010000 */
[----:B------:R-:W-:-:S04]  /*dec0*/  IMAD.MOV.U32 R3, RZ, RZ, RZ ;  /* 0x000000ffff037224 */ /* 0x000fc800078e00ff */
[----:B------:R-:W-:-:S13]  /*ded0*/  FSETP.NE.FTZ.AND P0, PT, R6, RZ, PT ;  /* 0x000000ff0600720b */ /* 0x000fda0003f15000 */
[----:B0-----:R-:W0:Y:S08]  /*dee0*/  @P0 MUFU.LG2 R4, R6 ;  /* 0x0000000600040308 */ /* 0x001e300000000c00 */
[----:B------:R1:W3:Y:S02]  /*def0*/  @P0 MUFU.RCP R3, R6 ;  /* 0x0000000600030308 */ /* 0x0002e40000001000 */
[----:B-1----:R-:W-:-:S02]  /*df00*/  IMAD.U32 R6, RZ, RZ, UR38 ;  /* 0x00000026ff067e24 */ /* 0x002fc4000f8e00ff */
[----:B0-----:R-:W-:Y:S02]  /*df10*/  @P0 FMUL.FTZ R4, R4, 0.69314718246459960938 ;  /* 0x3f31721804040820 */ /* 0x001fe40000410000 */
[----:B------:R-:W-:-:S04]  /*df20*/  @P0 FMUL.FTZ R6, R6, 0.69314718246459960938 ;  /* 0x3f31721806060820 */ /* 0x000fc80000410000 */
[----:B------:R-:W-:Y:S01]  /*df30*/  @P0 FFMA.FTZ R156, R6, R0, R4 ;  /* 0x00000000069c0223 */ /* 0x000fe20000010004 */
[-C--:B---3--:R-:W-:Y:S01]  /*df40*/  FMUL.FTZ R152, R24, R3.reuse ;  /* 0x0000000318987220 */ /* 0x088fe20000410000 */
[----:B------:R-:W0:Y:S01]  /*df50*/  SHFL.BFLY PT, R0, R5, 0x2, 0x1f ;  /* 0x0c401f0005007f89 */ /* 0x000e2200000e0000 */
        /* <DEDUP_REMOVED lines=23> */
[----:B0-----:R-:W-:Y:S01]  /*e0d0*/  FADD.FTZ R0, R0, R5 ;  /* 0x0000000500007221 */ /* 0x001fe20000010000 */
[-C--:B------:R-:W-:Y:S01]  /*e0e0*/  FMUL.FTZ R72, R72, R3.reuse ;  /* 0x0000000348487220 */ /* 0x080fe20000410000 */
[-C--:B------:R-:W-:Y:S01]  /*e0f0*/  FMUL.FTZ R73, R73, R3.reuse ;  /* 0x0000000349497220 */ /* 0x080fe20000410000 */
[-C--:B------:R-:W-:Y:S01]  /*e100*/  FMUL.FTZ R76, R76, R3.reuse ;  /* 0x000000034c4c7220 */ /* 0x080fe20000410000 */
[-C--:B------:R-:W-:Y:S01]  /*e110*/  FMUL.FTZ R77, R77, R3.reuse ;  /* 0x000000034d4d7220 */ /* 0x080fe20000410000 */
        /* <DEDUP_REMOVED lines=24> */
[----:B0-----:R-:W-:Y:S01]  /*e2a0*/  FADD.FTZ R4, R0, R4 ;  /* 0x0000000400047221 */ /* 0x001fe20000010000 */
[----:B------:R-:W-:-:S02]  /*e2b0*/  IMAD.MOV.U32 R0, RZ, RZ, RZ ;  /* 0x000000ffff007224 */ /* 0x000fc400078e00ff */
[-C--:B------:R-:W-:Y:S01]  /*e2c0*/  FMUL.FTZ R125, R125, R3.reuse ;  /* 0x000000037d7d7220 */ /* 0x080fe20000410000 */
        /* <DEDUP_REMOVED lines=12> */
[----:B------:R-:W-:-:S03]  /*e390*/  FMUL.FTZ R149, R149, R3 ;  /* 0x0000000395957220 */ /* 0x000fc60000410000 */
[----:B------:R-:W0:Y:S08]  /*e3a0*/  @P0 MUFU.LG2 R5, R4 ;  /* 0x0000000400050308 */ /* 0x000e300000000c00 */
[----:B------:R1:W3:Y:S02]  /*e3b0*/  @P0 MUFU.RCP R0, R4 ;  /* 0x0000000400000308 */ /* 0x0002e40000001000 */
[----:B-1----:R-:W-:-:S02]  /*e3c0*/  IMAD.U32 R4, RZ, RZ, UR38 ;  /* 0x00000026ff047e24 */ /* 0x002fc4000f8e00ff */
[----:B0-----:R-:W-:Y:S02]  /*e3d0*/  @P0 FMUL.FTZ R5, R5, 0.69314718246459960938 ;  /* 0x3f31721805050820 */ /* 0x001fe40000410000 */
[----:B------:R-:W-:-:S04]  /*e3e0*/  @P0 FMUL.FTZ R4, R4, 0.69314718246459960938 ;  /* 0x3f31721804040820 */ /* 0x000fc80000410000 */
[----:B------:R-:W-:Y:S01]  /*e3f0*/  @P0 FFMA.FTZ R155, R4, R8, R5 ;  /* 0x00000008049b0223 */ /* 0x000fe20000010005 */
        /* <DEDUP_REMOVED lines=64> */
[----:B------:R-:W-:-:S02]  /*e800*/  SEL R0, RZ, 0x1, P1 ;  /* 0x00000001ff007807 */ /* 0x000fc40000800000 */
[----:B------:R-:W-:Y:S02]  /*e810*/  PLOP3.LUT P0, PT, PT, PT, PT, 0x8, 0x0 ;  /* 0x000000000000781c */ /* 0x000fe40003f0e170 */
[----:B--2---:R-:W-:-:S11]  /*e820*/  LOP3.LUT R208, R208, R0, RZ, 0x3c, !PT ;  /* 0x00000000d0d07212 */ /* 0x004fd600078e3cff */
.L_x_1395:
        /* <DEDUP_REMOVED lines=11> */
[----:B------:R-:W-:Y:S01]  /*e8e0*/  ISETP.NE.AND P0, PT, R223, RZ, PT ;  /* 0x000000ffdf00720c */ /* 0x000fe20003f05270 */
        /* <DEDUP_REMOVED lines=193> */
[----:B--2---:R-:W-:Y:S01]  /*f500*/  @P0 IADD3 R14, P3, R225, UR6, RZ ;  /* 0x00000006e10e0c10 */ /* 0x004fe2000ff7e0ff */
[----:B------:R-:W-:Y:S02]  /*f510*/  ULDC UR6, c[0x0][0xb88] ;  /* 0x0002e20000067ab9 */ /* 0x000fe40000000800 */
[----:B------:R-:W-:Y:S01]  /*f520*/  IMAD.U32 R0, RZ, RZ, UR6 ;  /* 0x00000006ff007e24 */ /* 0x000fe2000f8e00ff */
[----:B------:R-:W-:Y:S01]  /*f530*/  @P0 IADD3.X R15, R226, UR7, RZ, P3, !PT ;  /* 0x00000007e20f0c10 */ /* 0x000fe20009ffe4ff */
[----:B------:R2:W5:Y:S01]  /*f540*/  @P1 LDG.E R3, desc[UR60][R8.64] ;  /* 0x0000003c08031981 */ /* 0x000562000c1e1900 */
[----:B------:R-:W-:Y:S01]  /*f550*/  IMAD.MOV.U32 R20, RZ, RZ, 0xab8 ;  /* 0x00000ab8ff147424 */ /* 0x000fe200078e00ff */
[----:B------:R-:W-:Y:S02]  /*f560*/  ISETP.GT.AND P2, PT, R223, 0x1, PT ;  /* 0x00000001df00780c */ /* 0x000fe40003f44270 */
[----:B------:R2:W5:Y:S02]  /*f570*/  @P0 LDG.E R0, desc[UR60][R14.64] ;  /* 0x0000003c0e000981 */ /* 0x000564000c1e1900 */
[----:B------:R-:W-:-:S04]  /*f580*/  SEL R20, R20, 0xa78, P2 ;  /* 0x00000a7814147807 */ /* 0x000fc80001000000 */
[----:B------:R2:W3:Y:S08]  /*f590*/  LDC.64 R10, c[0x0][R20+0x220] ;  /* 0x00008800140a7b82 */ /* 0x0004f00000000a00 */
[----:B------:R2:W4:Y:S01]  /*f5a0*/  LDC.64 R12, c[0x0][R20+0x218] ;  /* 0x00008600140c7b82 */ /* 0x0005220000000a00 */
[----:B------:R-:W-:Y:S05]  /*f5b0*/  @P0 BRA `(.L_x_1451) ;  /* 0x0000000000100947 */ /* 0x000fea0003800000 */
[----:B------:R-:W-:Y:S05]  /*f5c0*/  @!P1 BRA `(.L_x_1451) ;  /* 0x00000000000c9947 */ /* 0x000fea0003800000 */
[----:B-----5:R-:W3:Y:S04]  /*f5d0*/  LDG.E R0, desc[UR60][R8.64] ;  /* 0x0000003c08007981 */ /* 0x020ee8000c1e1900 */
[----:B--2---:R-:W3:Y:S02]  /*f5e0*/  LDG.E R8, desc[UR60][R8.64+0x4] ;  /* 0x0000043c08087981 */ /* 0x004ee4000c1e1900 */
[----:B---3--:R-:W-:-:S07]  /*f5f0*/  IMAD.IADD R0, R8, 0x1, -R0 ;  /* 0x0000000108007824 */ /* 0x008fce00078e0a00 */
.L_x_1451:
[----:B--2---:R-:W2:Y:S01]  /*f600*/  LDL.LU R14, [R1+0x88] ;  /* 0x00008800010e7983 */ /* 0x004ea20000300800 */
[----:B------:R-:W0:Y:S03]  /*f610*/  LDC R154, c[0x0][0xce8] ;  /* 0x00033a00ff9a7b82 */ /* 0x000e260000000800 */
[----:B------:R-:W2:Y:S01]  /*f620*/  LDL R21, [R1+0x98] ;  /* 0x0000980001157983 */ /* 0x000ea20000100800 */
[----:B------:R-:W-:-:S03]  /*f630*/  ISETP.NE.U32.AND P0, PT, RZ, UR4, PT ;  /* 0x00000004ff007c0c */ /* 0x000fc6000bf05070 */
[----:B------:R-:W2:Y:S01]  /*f640*/  LDL R158, [R1+0x94] ;  /* 0x00009400019e7983 */ /* 0x000ea20000100800 */
[----:B------:R-:W2:Y:S01]  /*f650*/  LDC.64 R8, c[0x0][R20+0x228] ;  /* 0x00008a0014087b82 */ /* 0x000ea20000000a00 */
[----:B------:R-:W-:Y:S02]  /*f660*/  ISETP.NE.AND.EX P0, PT, RZ, UR5, PT, P0 ;  /* 0x00000005ff007c0c */ /* 0x000fe4000bf05300 */
[----:B------:R-:W2:Y:S02]  /*f670*/  LDL R157, [R1+0x8c] ;  /* 0x00008c00019d7983 */ /* 0x000ea40000100800 */
[----:B------:R-:W-:Y:S02]  /*f680*/  SEL R224, R224, RZ, !P0 ;  /* 0x000000ffe0e07207 */ /* 0x000fe40004000000 */
[----:B0-----:R-:W-:-:S03]  /*f690*/  ISETP.NE.AND P1, PT, R154, 0x1, PT ;  /* 0x000000019a00780c */ /* 0x001fc60003f25270 */
[----:B---3--:R-:W-:Y:S02]  /*f6a0*/  IMAD R11, R11, R224, RZ ;  /* 0x000000e00b0b7224 */ /* 0x008fe400078e02ff */
[-C--:B----4-:R-:W-:Y:S02]  /*f6b0*/  IMAD R15, R13, R222.reuse, RZ ;  /* 0x000000de0d0f7224 */ /* 0x090fe400078e02ff */
[----:B------:R-:W-:-:S06]  /*f6c0*/  IMAD.WIDE.U32 R12, R12, R222, RZ ;  /* 0x000000de0c0c7225 */ /* 0x000fcc00078e00ff */
[----:B-1----:R-:W0:Y:S01]  /*f6d0*/  @P1 LDC R40, c[0x0][0xcec] ;  /* 0x00033b00ff281b82 */ /* 0x002e220000000800 */
[----:B------:R-:W-:Y:S02]  /*f6e0*/  IMAD.IADD R15, R13, 0x1, R15 ;  /* 0x000000010d0f7824 */ /* 0x000fe400078e020f */
[----:B-----5:R-:W-:Y:S01]  /*f6f0*/  IMAD R0, R0, R154, RZ ;  /* 0x0000009a00007224 */ /* 0x020fe200078e02ff */
[----:B--2---:R-:W-:-:S05]  /*f700*/  SEL R14, R14, RZ, !P0 ;  /* 0x000000ff0e0e7207 */ /* 0x004fca0004000000 */
[C---:B------:R-:W-:Y:S02]  /*f710*/  IMAD R14, R10.reuse, R14, R11 ;  /* 0x0000000e0a0e7224 */ /* 0x040fe400078e020b */
[----:B------:R-:W-:-:S04]  /*f720*/  IMAD.WIDE.U32 R10, R10, R224, RZ ;  /* 0x000000e00a0a7225 */ /* 0x000fc800078e00ff */
[----:B------:R-:W-:Y:S01]  /*f730*/  IMAD.IADD R11, R11, 0x1, R14 ;  /* 0x000000010b0b7824 */ /* 0x000fe200078e020e */
[----:B------:R-:W-:Y:S02]  /*f740*/  IADD3 R14, P0, P3, R10, R12, R3 ;  /* 0x0000000c0a0e7210 */ /* 0x000fe40007b1e003 */
[----:B------:R-:W1:Y:S01]  /*f750*/  @P1 LDC R10, c[0x0][0xcf0] ;  /* 0x00033c00ff0a1b82 */ /* 0x000e620000000800 */
[----:B------:R-:W-:Y:S01]  /*f760*/  SEL R12, R230, RZ, P2 ;  /* 0x000000ffe60c7207 */ /* 0x000fe20001000000 */
[----:B------:R-:W-:-:S04]  /*f770*/  IMAD R21, R229, 0x80, R21 ;  /* 0x00000080e5157824 */ /* 0x000fc800078e0215 */
[-C--:B------:R-:W-:Y:S02]  /*f780*/  IMAD R9, R9, R12.reuse, RZ ;  /* 0x0000000c09097224 */ /* 0x080fe400078e02ff */
[----:B------:R-:W-:Y:S01]  /*f790*/  IMAD.WIDE.U32 R12, R8, R12, RZ ;  /* 0x0000000c080c7225 */ /* 0x000fe200078e00ff */
[----:B------:R-:W-:-:S04]  /*f7a0*/  SHF.R.S32.HI R8, RZ, 0x1f, R3 ;  /* 0x0000001fff087819 */ /* 0x000fc80000011403 */
[----:B------:R-:W-:Y:S01]  /*f7b0*/  IADD3.X R15, R11, R15, R8, P0, P3 ;  /* 0x0000000f0b0f7210 */ /* 0x000fe200007e6408 */
[----:B0-----:R-:W-:-:S04]  /*f7c0*/  @P1 IMAD.HI.U32 R11, R21, R40, RZ ;  /* 0x00000028150b1227 */ /* 0x001fc800078e00ff */
[----:B------:R-:W-:Y:S02]  /*f7d0*/  IMAD.MOV.U32 R40, RZ, RZ, R21 ;  /* 0x000000ffff287224 */ /* 0x000fe400078e0015 */
[----:B------:R-:W-:Y:S01]  /*f7e0*/  IMAD.IADD R9, R13, 0x1, R9 ;  /* 0x000000010d097824 */ /* 0x000fe200078e0209 */
[----:B-1----:R-:W-:Y:S02]  /*f7f0*/  @P1 SHF.R.U32.HI R40, RZ, R10, R11 ;  /* 0x0000000aff281219 */ /* 0x002fe4000001160b */
[----:B------:R0:W1:Y:S02]  /*f800*/  LDC.64 R10, c[0x0][R20+0x210] ;  /* 0x00008400140a7b82 */ /* 0x0000640000000a00 */
[----:B------:R-:W-:Y:S02]  /*f810*/  IADD3 R12, P0, P3, R40, R14, R12 ;  /* 0x0000000e280c7210 */ /* 0x000fe40007b1e00c */
[----:B------:R-:W-:-:S04]  /*f820*/  SHF.R.S32.HI R13, RZ, 0x1f, R40 ;  /* 0x0000001fff0d7819 */ /* 0x000fc80000011428 */
[----:B------:R-:W-:Y:S02]  /*f830*/  IADD3.X R13, R13, R15, R9, P0, P3 ;  /* 0x0000000f0d0d7210 */ /* 0x000fe400007e6409 */
[----:B------:R-:W2:Y:S01]  /*f840*/  LDC.64 R14, c[0x0][0xca8] ;  /* 0x00032a00ff0e7b82 */ /* 0x000ea20000000a00 */
[----:B0-----:R-:W-:-:S04]  /*f850*/  IMAD.MOV R20, RZ, RZ, -R40 ;  /* 0x000000ffff147224 */ /* 0x001fc800078e0a28 */
[----:B------:R-:W-:-:S05]  /*f860*/  IMAD R20, R154, R20, R21 ;  /* 0x000000149a147224 */ /* 0x000fca00078e0215 */
[----:B------:R-:W-:Y:S01]  /*f870*/  SHF.R.S32.HI R9, RZ, 0x1f, R20 ;  /* 0x0000001fff097819 */ /* 0x000fe20000011414 */
[----:B--2---:R-:W0:Y:S08]  /*f880*/  @!P2 LDC R14, c[0x0][0xc50] ;  /* 0x00031400ff0eab82 */ /* 0x004e300000000800 */
[----:B------:R-:W2:Y:S01]  /*f890*/  @!P2 LDC R15, c[0x0][0xc54] ;  /* 0x00031500ff0fab82 */ /* 0x000ea20000000800 */
[----:B-1----:R-:W-:-:S02]  /*f8a0*/  IMAD R11, R11, R20, RZ ;  /* 0x000000140b0b7224 */ /* 0x002fc400078e02ff */
[----:B------:R-:W-:-:S04]  /*f8b0*/  IMAD.WIDE.U32 R12, R10, R20, R12 ;  /* 0x000000140a0c7225 */ /* 0x000fc800078e000c */
[----:B------:R-:W-:-:S04]  /*f8c0*/  IMAD R9, R10, R9, R11 ;  /* 0x000000090a097224 */ /* 0x000fc800078e020b */
[----:B------:R-:W-:Y:S01]  /*f8d0*/  IMAD.IADD R9, R13, 0x1, R9 ;  /* 0x000000010d097824 */ /* 0x000fe200078e0209 */
[----:B0-----:R-:W-:-:S04]  /*f8e0*/  LEA R14, P0, R12, R14, 0x2 ;  /* 0x0000000e0c0e7211 */ /* 0x001fc800078010ff */
[----:B--2---:R-:W-:Y:S01]  /*f8f0*/  LEA.HI.X R9, R12, R15, R9, 0x2, P0 ;  /* 0x0000000f0c097211 */ /* 0x004fe200000f1409 */
[----:B------:R-:W-:Y:S01]  /*f900*/  SHFL.IDX PT, R10, R14, RZ, 0x1c1f ;  /* 0x001c1fff0e0a7589 */ /* 0x000fe200000e0000 */
[----:B------:R-:W-:-:S03]  /*f910*/  IMAD R20, R229, 0x80, R158 ;  /* 0x00000080e5147824 */ /* 0x000fc600078e029e */
[----:B------:R-:W0:Y:S04]  /*f920*/  SHFL.IDX PT, R11, R9, RZ, 0x1c1f ;  /* 0x001c1fff090b7589 */ /* 0x000e2800000e0000 */
[----:B------:R-:W-:Y:S04]  /*f930*/  SHFL.IDX PT, R12, R14, 0x1, 0x1c1f ;  /* 0x003c1f000e0c7f89 */ /* 0x000fe800000e0000 */
[----:B------:R1:W2:Y:S01]  /*f940*/  SHFL.IDX PT, R13, R9, 0x1, 0x1c1f ;  /* 0x003c1f00090d7f89 */ /* 0x0002a200000e0000 */
        /* <DEDUP_REMOVED lines=9> */
[----:B------:R-:W-:-:S07]  /*f9e0*/  ULDC.64 UR4, c[0x0][0xba0] ;  /* 0x0002e80000047ab9 */ /* 0x000fce0000000a00 */
[----:B------:R-:W2:Y:S01]  /*f9f0*/  @P1 LDC R20, c[0x0][0xcf0] ;  /* 0x00033c00ff141b82 */ /* 0x000ea20000000800 */
        /* <DEDUP_REMOVED lines=8> */
[----:B------:R-:W-:Y:S02]  /*fa80*/  LOP3.LUT R44, R45, 0x380, RZ, 0xc0, !PT ;  /* 0x000003802d2c7812 */ /* 0x000fe400078ec0ff */
[C---:B------:R-:W-:Y:S02]  /*fa90*/  IADD3 R29, P2, R6.reuse, 0x2000, RZ ;  /* 0x00002000061d7810 */ /* 0x040fe40007f5e0ff */
[C---:B------:R-:W-:Y:S02]  /*faa0*/  IADD3 R33, P3, R6.reuse, 0x3000, RZ ;  /* 0x0000300006217810 */ /* 0x040fe40007f7e0ff */
[----:B------:R-:W-:-:S02]  /*fab0*/  IADD3 R37, P4, R6, 0x4000, RZ ;  /* 0x0000400006257810 */ /* 0x000fc40007f9e0ff */
[----:B------:R-:W-:Y:S02]  /*fac0*/  SHF.R.U64 R44, R44, 0x3, RZ ;  /* 0x000000032c2c7819 */ /* 0x000fe400000012ff */
[----:B------:R-:W-:Y:S02]  /*fad0*/  LOP3.LUT R24, R25, 0x380, RZ, 0xc0, !PT ;  /* 0x0000038019187812 */ /* 0x000fe400078ec0ff */
[----:B------:R-:W-:Y:S02]  /*fae0*/  LOP3.LUT R28, R29, 0x380, RZ, 0xc0, !PT ;  /* 0x000003801d1c7812 */ /* 0x000fe400078ec0ff */
[----:B------:R-:W-:Y:S02]  /*faf0*/  LOP3.LUT R32, R33, 0x380, RZ, 0xc0, !PT ;  /* 0x0000038021207812 */ /* 0x000fe400078ec0ff */
[----:B------:R-:W-:Y:S02]  /*fb00*/  LOP3.LUT R36, R37, 0x380, RZ, 0xc0, !PT ;  /* 0x0000038025247812 */ /* 0x000fe400078ec0ff */
[----:B------:R-:W-:Y:S01]  /*fb10*/  LOP3.LUT R44, R44, R45, RZ, 0x3c, !PT ;  /* 0x0000002d2c2c7212 */ /* 0x000fe200078e3cff */
[----:B------:R-:W-:Y:S01]  /*fb20*/  IMAD.X R45, RZ, RZ, R7, P5 ;  /* 0x000000ffff2d7224 */ /* 0x000fe200028e0607 */
[----:B------:R-:W-:-:S02]  /*fb30*/  IADD3 R65, P5, R6, 0xa000, RZ ;  /* 0x0000a00006417810 */ /* 0x000fc40007fbe0ff */
[----:B------:R-:W-:Y:S02]  /*fb40*/  SHF.R.U64 R24, R24, 0x3, RZ ;  /* 0x0000000318187819 */ /* 0x000fe400000012ff */
[----:B------:R-:W-:Y:S01]  /*fb50*/  SHF.R.U64 R28, R28, 0x3, RZ ;  /* 0x000000031c1c7819 */ /* 0x000fe200000012ff */
[----:B------:R-:W-:Y:S01]  /*fb60*/  IMAD R8, R8, UR4, RZ ;  /* 0x0000000408087c24 */ /* 0x000fe2000f8e02ff */
[----:B------:R-:W-:Y:S01]  /*fb70*/  SHF.R.U64 R32, R32, 0x3, RZ ;  /* 0x0000000320207819 */ /* 0x000fe200000012ff */
[----:B------:R-:W5:Y:S01]  /*fb80*/  LD.E.128 R44, desc[UR60][R44.64] ;  /* 0x0000003c2c2c7980 */ /* 0x000f62000c101d00 */
[----:B------:R-:W-:Y:S02]  /*fb90*/  SHF.R.U64 R36, R36, 0x3, RZ ;  /* 0x0000000324247819 */ /* 0x000fe400000012ff */
[----:B------:R-:W-:Y:S02]  /*fba0*/  LOP3.LUT R64, R65, 0x380, RZ, 0xc0, !PT ;  /* 0x0000038041407812 */ /* 0x000fe400078ec0ff */
        /* <DEDUP_REMOVED lines=9> */
[----:B------:R-:W5:Y:S01]  /*fc40*/  LD.E.128 R24, desc[UR60][R24.64] ;  /* 0x0000003c18187980 */ /* 0x000f62000c101d00 */
[----:B------:R-:W-:-:S02]  /*fc50*/  IADD3 R53, P2, R6, 0x7000, RZ ;  /* 0x0000700006357810 */ /* 0x000fc40007f5e0ff */
[C---:B------:R-:W-:Y:S01]  /*fc60*/  IADD3 R57, P3, R6.reuse, 0x8000, RZ ;  /* 0x0000800006397810 */ /* 0x040fe20007f7e0ff */
[----:B------:R-:W5:Y:S01]  /*fc70*/  LD.E.128 R28, desc[UR60][R28.64] ;  /* 0x0000003c1c1c7980 */ /* 0x000f62000c101d00 */
[----:B------:R-:W-:Y:S02]  /*fc80*/  IADD3 R61, P4, R6, 0x9000, RZ ;  /* 0x00009000063d7810 */ /* 0x000fe40007f9e0ff */
[----:B------:R-:W-:Y:S01]  /*fc90*/  SHF.R.U64 R64, R64, 0x3, RZ ;  /* 0x0000000340407819 */ /* 0x000fe200000012ff */
[----:B------:R-:W5:Y:S01]  /*fca0*/  LD.E.128 R32, desc[UR60][R32.64] ;  /* 0x0000003c20207980 */ /* 0x000f62000c101d00 */
[----:B------:R-:W-:Y:S02]  /*fcb0*/  LOP3.LUT R48, R49, 0x380, RZ, 0xc0, !PT ;  /* 0x0000038031307812 */ /* 0x000fe400078ec0ff */
[----:B------:R-:W-:Y:S01]  /*fcc0*/  LOP3.LUT R52, R53, 0x380, RZ, 0xc0, !PT ;  /* 0x0000038035347812 */ /* 0x000fe200078ec0ff */
[----:B------:R-:W5:Y:S01]  /*fcd0*/  LD.E.128 R36, desc[UR60][R36.64] ;  /* 0x0000003c24247980 */ /* 0x000f62000c101d00 */
[----:B------:R-:W-:-:S02]  /*fce0*/  LOP3.LUT R56, R57, 0x380, RZ, 0xc0, !PT ;  /* 0x0000038039387812 */ /* 0x000fc400078ec0ff */
[----:B------:R-:W-:Y:S02]  /*fcf0*/  LOP3.LUT R60, R61, 0x380, RZ, 0xc0, !PT ;  /* 0x000003803d3c7812 */ /* 0x000fe400078ec0ff */
[----:B------:R-:W-:Y:S01]  /*fd00*/  LOP3.LUT R64, R64, R65, RZ, 0x3c, !PT ;  /* 0x0000004140407212 */ /* 0x000fe200078e3cff */
[--C-:B------:R-:W-:Y:S01]  /*fd10*/  IMAD.X R65, RZ, RZ, R7.reuse, P5 ;  /* 0x000000ffff417224 */ /* 0x100fe200028e0607 */
[C---:B------:R-:W-:Y:S02]  /*fd20*/  LOP3.LUT R13, R6.reuse, 0x380, RZ, 0xc0, !PT ;  /* 0x00000380060d7812 */ /* 0x040fe400078ec0ff */
[----:B------:R-:W-:Y:S02]  /*fd30*/  IADD3 R9, P5, R6, 0xf000, RZ ;  /* 0x0000f00006097810 */ /* 0x000fe40007fbe0ff */
[----:B------:R-:W-:Y:S01]  /*fd40*/  SHF.R.U64 R48, R48, 0x3, RZ ;  /* 0x0000000330307819 */ /* 0x000fe200000012ff */
[----:B------:R-:W5:Y:S01]  /*fd50*/  LD.E.128 R64, desc[UR60][R64.64] ;  /* 0x0000003c40407980 */ /* 0x000f62000c101d00 */
[----:B------:R-:W-:Y:S01]  /*fd60*/  SHF.R.U64 R52, R52, 0x3, RZ ;  /* 0x0000000334347819 */ /* 0x000fe200000012ff */
[----:B------:R-:W-:Y:S01]  /*fd70*/  IMAD.X R85, RZ, RZ, R7, P5 ;  /* 0x000000ffff557224 */ /* 0x000fe200028e0607 */
[----:B------:R-:W-:-:S02]  /*fd80*/  SHF.R.U64 R56, R56, 0x3, RZ ;  /* 0x0000000338387819 */ /* 0x000fc400000012ff */
[----:B------:R-:W-:Y:S02]  /*fd90*/  SHF.R.U64 R60, R60, 0x3, RZ ;  /* 0x000000033c3c7819 */ /* 0x000fe400000012ff */
        /* <DEDUP_REMOVED lines=16> */
[----:B------:R-:W-:Y:S01]  /*fea0*/  LOP3.LUT R4, R13, R6, RZ, 0x3c, !PT ;  /* 0x000000060d047212 */ /* 0x000fe200078e3cff */
[----:B------:R-:W5:Y:S01]  /*feb0*/  LD.E.128 R56, desc[UR60][R56.64] ;  /* 0x0000003c38387980 */ /* 0x000f62000c101d00 */
[----:B------:R-:W-:Y:S02]  /*fec0*/  SHF.R.U64 R6, R5, 0x3, RZ ;  /* 0x0000000305067819 */ /* 0x000fe400000012ff */
[----:B------:R-:W-:Y:S01]  /*fed0*/  LOP3.LUT R12, R12, 0xfffffff8, RZ, 0xc0, !PT ;  /* 0xfffffff80c0c7812 */ /* 0x000fe200078ec0ff */
[C---:B------:R-:W-:Y:S01]  /*fee0*/  IMAD R13, R3.reuse, UR5, R8 ;  /* 0x00000005030d7c24 */ /* 0x040fe2000f8e0208 */
[----:B------:R-:W-:Y:S01]  /*fef0*/  LOP3.LUT R84, R6, R9, RZ, 0x3c, !PT ;  /* 0x0000000906547212 */ /* 0x000fe200078e3cff */
[----:B------:R-:W-:Y:S01]  /*ff00*/  IMAD.WIDE.U32 R8, R3, UR4, RZ ;  /* 0x0000000403087c25 */ /* 0x000fe2000f8e00ff */
[----:B------:R-:W-:Y:S01]  /*ff10*/  LOP3.LUT R68, R69, 0x380, RZ, 0xc0, !PT ;  /* 0x0000038045447812 */ /* 0x000fe200078ec0ff */
[----:B------:R-:W-:Y:S01]  /*ff20*/  ULDC.64 UR4, c[0x0][0xbe8] ;  /* 0x0002fa0000047ab9 */ /* 0x000fe20000000a00 */
[----:B------:R-:W-:Y:S01]  /*ff30*/  LOP3.LUT R72, R73, 0x380, RZ, 0xc0, !PT ;  /* 0x0000038049487812 */ /* 0x000fe200078ec0ff */
[----:B------:R-:W-:Y:S01]  /*ff40*/  IMAD.IADD R11, R11, 0x1, -R12 ;  /* 0x000000010b0b7824 */ /* 0x000fe200078e0a0c */
[----:B------:R-:W-:Y:S01]  /*ff50*/  LOP3.LUT R76, R77, 0x380, RZ, 0xc0, !PT ;  /* 0x000003804d4c7812 */ /* 0x000fe200078ec0ff */
[----:B------:R-:W-:Y:S01]  /*ff60*/  IMAD.IADD R9, R9, 0x1, R13 ;  /* 0x0000000109097824 */ /* 0x000fe200078e020d */
[----:B------:R-:W-:Y:S01]  /*ff70*/  LOP3.LUT R80, R81, 0x380, RZ, 0xc0, !PT ;  /* 0x0000038051507812 */ /* 0x000fe200078ec0ff */
[----:B------:R-:W-:Y:S01]  /*ff80*/  IMAD R12, R11, 0x20, R10 ;  /* 0x000000200b0c7824 */ /* 0x000fe200078e020a */
[----:B------:R-:W-:Y:S01]  /*ff90*/  SHF.R.U64 R68, R68, 0x3, RZ ;  /* 0x0000000344447819 */ /* 0x000fe200000012ff */
[----:B------:R-:W-:Y:S01]  /*ffa0*/  IMAD.WIDE.U32 R8, R222, UR4, R8 ;  /* 0x00000004de087c25 */ /* 0x000fe2000f8e0008 */
[----:B------:R-:W-:Y:S01]  /*ffb0*/  SHF.R.U64 R72, R72, 0x3, RZ ;  /* 0x0000000348487819 */ /* 0x000fe200000012ff */
[----:B------:R-:W5:Y:S01]  /*ffc0*/  LD.E.128 R60, desc[UR60][R60.64] ;  /* 0x0000003c3c3c7980 */ /* 0x000f62000c101d00 */
[----:B------:R-:W-:Y:S01]  /*ffd0*/  SHF.R.U64 R76, R76, 0x3, RZ ;  /* 0x000000034c4c7819 */ /* 0x000fe200000012ff */
[----:B------:R-:W-:Y:S01]  /*ffe0*/  IMAD R14, R229, 0x80, R12 ;  /* 0x00000080e50e7824 */ /* 0x000fe200078e020c */
[----:B------:R-:W-:Y:S01]  /*fff0*/  SHF.R.U64 R80, R80, 0x3, RZ ;  /* 0x0000000350507819 */ /* 0x000fe200000012ff */
[----:B------:R-:W-:Y:S01]  /*10000*/  IMAD.MOV.U32 R5, RZ, RZ, R7 ;  /* 0x000000ffff057224 */ /* 0x000fe200078e0007 */
[----:B------:R-:W-:Y:S01]  /*10010*/  SHF.R.S32.HI R13, RZ, 0x1f, R224 ;  /* 0x0000001fff0d7819 */ /* 0x000fe200000114e0 */
[----:B------:R-:W-:Y:S01]  /*10020*/  IMAD R9, R222, UR5, R9 ;  /* 0x00000005de097c24 */ /* 0x000fe2000f8e0209 */
[----:B------:R-:W-:Y:S01]  /*10030*/  ULDC.64 UR4, c[0x0][0xbf0] ;  /* 0x0002fc0000047ab9 */ /* 0x000fe20000000a00 */
[----:B------:R-:W-:Y:S01]  /*10040*/  LOP3.LUT R68, R68, R69, RZ, 0x3c, !PT ;  /* 0x0000004544447212 */ /* 0x000fe200078e3cff */
[----:B-1----:R-:W-:Y:S01]  /*10050*/  @P1 IMAD.HI.U32 R3, R14, R15, RZ ;  /* 0x0000000f0e031227 */ /* 0x002fe200078e00ff */
[----:B------:R-:W-:Y:S01]  /*10060*/  LOP3.LUT R72, R72, R73, RZ, 0x3c, !PT ;  /* 0x0000004948487212 */ /* 0x000fe200078e3cff */
[----:B------:R-:W5:Y:S01]  /*10070*/  LD.E.128 R84, desc[UR60][R84.64] ;  /* 0x0000003c54547980 */ /* 0x000f62000c101d00 */
[----:B------:R-:W-:Y:S01]  /*10080*/  LOP3.LUT R76, R76, R77, RZ, 0x3c, !PT ;  /* 0x0000004d4c4c7212 */ /* 0x000fe200078e3cff */
[--C-:B------:R-:W-:Y:S01]  /*10090*/  IMAD.X R69, RZ, RZ, R7.reuse, P0 ;  /* 0x000000ffff457224 */ /* 0x100fe200000e0607 */
[----:B------:R-:W-:Y:S01]  /*100a0*/  LOP3.LUT R80, R80, R81, RZ, 0x3c, !PT ;  /* 0x0000005150507212 */ /* 0x000fe200078e3cff */
[----:B------:R-:W-:-:S02]  /*100b0*/  IMAD.X R73, RZ, RZ, R7, P2 ;  /* 0x000000ffff497224 */ /* 0x000fc400010e0607 */
[--C-:B------:R-:W-:Y:S02]  /*100c0*/  IMAD.X R77, RZ, RZ, R7.reuse, P3 ;  /* 0x000000ffff4d7224 */ /* 0x100fe400018e0607 */
[----:B------:R-:W-:Y:S01]  /*100d0*/  IMAD.X R81, RZ, RZ, R7, P4 ;  /* 0x000000ffff517224 */ /* 0x000fe200020e0607 */
[----:B------:R-:W5:Y:S01]  /*100e0*/  LD.E.128 R68, desc[UR60][R68.64] ;  /* 0x0000003c44447980 */ /* 0x000f62000c101d00 */
[----:B------:R-:W-:Y:S02]  /*100f0*/  IMAD R13, R13, UR4, RZ ;  /* 0x000000040d0d7c24 */ /* 0x000fe4000f8e02ff */
[----:B------:R-:W-:Y:S01]  /*10100*/  IMAD.MOV.U32 R11, RZ, RZ, R14 ;  /* 0x000000ffff0b7224 */ /* 0x000fe200078e000e */
[----:B--2---:R-:W-:Y:S01]  /*10110*/  @P1 SHF.R.U32.HI R11, RZ, R20, R3 ;  /* 0x00000014ff0b1219 */ /* 0x004fe20000011603 */
[C---:B------:R-:W-:Y:S01]  /*10120*/  IMAD R13, R224.reuse, UR5, R13 ;  /* 0x00000005e00d7c24 */ /* 0x040fe2000f8e020d */
[----:B------:R-:W5:Y:S01]  /*10130*/  LD.E.128 R4, desc[UR60][R4.64] ;  /* 0x0000003c04047980 */ /* 0x000f62000c101d00 */
[----:B------:R-:W-:Y:S01]  /*10140*/  IMAD.WIDE.U32 R8, R224, UR4, R8 ;  /* 0x00000004e0087c25 */ /* 0x000fe2000f8e0008 */
[----:B------:R-:W-:Y:S01]  /*10150*/  SHF.R.S32.HI R3, RZ, 0x1f, R11 ;  /* 0x0000001fff037819 */ /* 0x000fe2000001140b */
[----:B------:R-:W-:Y:S01]  /*10160*/  ULDC.64 UR4, c[0x0][0xbe0] ;  /* 0x0002f80000047ab9 */ /* 0x000fe20000000a00 */
[----:B------:R-:W5:Y:S01]  /*10170*/  LD.E.128 R72, desc[UR60][R72.64] ;  /* 0x0000003c48487980 */ /* 0x000f62000c101d00 */
[----:B------:R-:W-:-:S03]  /*10180*/  IMAD.IADD R9, R9, 0x1, R13 ;  /* 0x0000000109097824 */ /* 0x000fc600078e020d */
[----:B------:R-:W5:Y:S01]  /*10190*/  LD.E.128 R76, desc[UR60][R76.64] ;  /* 0x0000003c4c4c7980 */ /* 0x000f62000c101d00 */
[----:B------:R-:W-:-:S03]  /*101a0*/  IMAD.MOV R13, RZ, RZ, -R11 ;  /* 0x000000ffff0d7224 */ /* 0x000fc600078e0a0b */
[----:B------:R-:W5:Y:S01]  /*101b0*/  LD.E.128 R80, desc[UR60][R80.64] ;  /* 0x0000003c50507980 */ /* 0x000f62000c101d00 */
[----:B------:R-:W-:Y:S01]  /*101c0*/  @!PT LDS RZ, [RZ] ;  /* 0x00000000fffff984 */ /* 0x000fe20000000800 */
[----:B------:R-:W-:Y:S01]  /*101d0*/  @!PT LDS RZ, [RZ] ;  /* 0x00000000fffff984 */ /* 0x000fe20000000800 */
[----:B------:R-:W-:Y:S01]  /*101e0*/  @!PT LDS RZ, [RZ] ;  /* 0x00000000fffff984 */ /* 0x000fe20000000800 */
[----:B------:R-:W-:Y:S01]  /*101f0*/  @!PT LDS RZ, [RZ] ;  /* 0x00000000fffff984 */ /* 0x000fe20000000800 */
[----:B------:R0:W-:Y:S06]  /*10200*/  MEMBAR.ALL.CTA ;  /* 0x0000000000007992 */ /* 0x0001ec0000008000 */
[----:B0-----:R-:W0:Y:S01]  /*10210*/  FENCE.VIEW.ASYNC.S ;  /* 0x00000000000073c6 */ /* 0x001e220000000000 */
[----:B------:R-:W-:Y:S02]  /*10220*/  IMAD R12, R3, UR4, RZ ;  /* 0x00000004030c7c24 */ /* 0x000fe4000f8e02ff */
[----:B------:R-:W-:-:S02]  /*10230*/  IMAD R13, R154, R13, R14 ;  /* 0x0000000d9a0d7224 */ /* 0x000fc400078e020e */
        /* <DEDUP_REMOVED lines=19> */
.L_x_1672:
        /* <DEDUP_REMOVED lines=14> */
[-C--:B--2---:R-:W-:Y:S02]  /*10450*/  @!P3 LEA R8, P5, R203, R14.reuse, 0x1 ;  /* 0x0000000ecb08b211 */ /* 0x084fe400078a08ff */
[----:B------:R-:W-:Y:S02]  /*10460*/  @!P2 LEA R10, P4, R221, R14, 0x1 ;  /* 0x0000000edd0aa211 */ /* 0x000fe400078808ff */
[----:B-1----:R-:W-:Y:S02]  /*10470*/  @!P3 LEA.HI.X R9, R203, R20, R12, 0x1, P5 ;  /* 0x00000014cb09b211 */ /* 0x002fe400028f0c0c */
[----:B------:R-:W-:-:S02]  /*10480*/  @!P1 LEA R12, P5, R220, R14, 0x1 ;  /* 0x0000000edc0c9211 */ /* 0x000fc400078a08ff */
[----:B------:R-:W-:Y:S01]  /*10490*/  @!P2 LEA.HI.X R11, R221, R20, R90, 0x1, P4 ;  /* 0x00000014dd0ba211 */ /* 0x000fe200020f0c5a */
[----:B-----5:R3:W-:Y:S01]  /*104a0*/  @!P3 ST.E.128 desc[UR60][R8.64], R4 ;  /* 0x000000040800b985 */ /* 0x0207e2000c101d3c */
[----:B------:R-:W-:Y:S02]  /*104b0*/  SHF.R.S32.HI R40, RZ, 0x1f, R15 ;  /* 0x0000001fff287819 */ /* 0x000fe4000001140f */
[C---:B------:R-:W-:Y:S01]  /*104c0*/  @!P0 LEA R14, P4, R15.reuse, R14, 0x1 ;  /* 0x0000000e0f0e8211 */ /* 0x040fe200078808ff */
[----:B------:R3:W-:Y:S01]  /*104d0*/  @!P2 ST.E.128 desc[UR60][R10.64], R36 ;  /* 0x000000240a00a985 */ /* 0x0007e2000c101d3c */
[-C--:B------:R-:W-:Y:S02]  /*104e0*/  @!P1 LEA.HI.X R13, R220, R20.reuse, R88, 0x1, P5 ;  /* 0x00000014dc0d9211 */ /* 0x080fe400028f0c58 */
[----:B------:R-:W-:-:S03]  /*104f0*/  @!P0 LEA.HI.X R15, R15, R20, R40, 0x1, P4 ;  /* 0x000000140f0f8211 */ /* 0x000fc600020f0c28 */
[----:B------:R3:W-:Y:S04]  /*10500*/  @!P1 ST.E.128 desc[UR60][R12.64], R56 ;  /* 0x000000380c009985 */ /* 0x0007e8000c101d3c */
[----:B------:R3:W-:Y:S02]  /*10510*/  @!P0 ST.E.128 desc[UR60][R14.64], R72 ;  /* 0x000000480e008985 */ /* 0x0007e4000c101d3c */
.L_x_1455:
[----:B------:R-:W-:Y:S05]  /*10520*/  BSYNC B1 ;  /* 0x0000000000017941 */ /* 0x000fea0003800000 */
.L_x_1454:
[----:B------:R-:W-:Y:S01]  /*10530*/  UMOV UR4, 0xffffffff ;  /* 0xffffffff00047882 */ /* 0x000fe20000000000 */
[----:B---3-5:R-:W-:Y:S02]  /*10540*/  SHF.R.S32.HI R36, RZ, 0x1f, R89 ;  /* 0x0000001fff247819 */ /* 0x028fe40000011459 */
[----:B------:R-:W-:Y:S05]  /*10550*/  BRA.DIV UR4, `(.L_x_1456) ;  /* 0x000000c604887947 */ /* 0x000fea000b800000 */
[----:B-1----:R1:W3:Y:S04]  /*10560*/  SHFL.IDX PT, R20, R21, 0x1, 0x181f ;  /* 0x00381f0015147f89 */ /* 0x0022e800000e0000 */
[----:B--2---:R1:W2:Y:S02]  /*10570*/  SHFL.IDX PT, R14, R3, 0x1, 0x181f ;  /* 0x00381f00030e7f89 */ /* 0x0042a400000e0000 */
.L_x_1676:
        /* <DEDUP_REMOVED lines=12> */
[-C--:B--2---:R-:W-:Y:S02]  /*10640*/  @!P3 LEA R4, P5, R203, R14.reuse, 0x1 ;  /* 0x0000000ecb04b211 */ /* 0x084fe400078a08ff */
        /* <DEDUP_REMOVED lines=11> */
.L_x_1458:
[----:B------:R-:W-:Y:S05]  /*10700*/  BSYNC B1 ;  /* 0x0000000000017941 */ /* 0x000fea0003800000 */
.L_x_1457:
[----:B------:R-:W-:-:S03]  /*10710*/  UMOV UR4, 0xffffffff ;  /* 0xffffffff00047882 */ /* 0x000fc60000000000 */
[----:B------:R-:W-:Y:S05]  /*10720*/  BRA.DIV UR4, `(.L_x_1459) ;  /* 0x000000c6045c7947 */ /* 0x000fea000b800000 */
[----:B---3--:R3:W0:Y:S04]  /*10730*/  SHFL.IDX PT, R20, R21, 0x2, 0x181f ;  /* 0x00581f0015147f89 */ /* 0x00862800000e0000 */
[----:B--2---:R3:W2:Y:S02]  /*10740*/  SHFL.IDX PT, R14, R3, 0x2, 0x181f ;  /* 0x00581f00030e7f89 */ /* 0x0046a400000e0000 */
.L_x_1680:
[----:B----4-:R-:W-:Y:S01]  /*10750*/  VIADD R5, R91, 0x40 ;  /* 0x000000405b057836 */ /* 0x010fe20000000000 */
        /* <DEDUP_REMOVED lines=23> */
.L_x_1461:
[----:B------:R-:W-:Y:S05]  /*108d0*/  BSYNC B1 ;  /* 0x0000000000017941 */ /* 0x000fea0003800000 */
.L_x_1460:
[----:B------:R-:W-:-:S03]  /*108e0*/  UMOV UR4, 0xffffffff ;  /* 0xffffffff00047882 */ /* 0x000fc60000000000 */
[----:B------:R-:W-:Y:S05]  /*108f0*/  BRA.DIV UR4, `(.L_x_1462) ;  /* 0x000000c604307947 */ /* 0x000fea000b800000 */
[----:B----4-:R4:W0:Y:S04]  /*10900*/  SHFL.IDX PT, R10, R21, 0x3, 0x181f ;  /* 0x00781f00150a7f89 */ /* 0x01082800000e0000 */
[----:B--2---:R4:W2:Y:S02]  /*10910*/  SHFL.IDX PT, R14, R3, 0x3, 0x181f ;  /* 0x00781f00030e7f89 */ /* 0x0048a400000e0000 */
.L_x_1684:
        /* <DEDUP_REMOVED lines=10> */
[-C--:B--2---:R-:W-:Y:S02]  /*109c0*/  @!P3 LEA R4, P0, R203, R14.reuse, 0x1 ;  /* 0x0000000ecb04b211 */ /* 0x084fe400078008ff */
[-C--:B------:R-:W-:Y:S02]  /*109d0*/  @!P4 LEA R6, P1, R221, R14.reuse, 0x1 ;  /* 0x0000000edd06c211 */ /* 0x080fe400078208ff */
[C---:B------:R-:W-:Y:S02]  /*109e0*/  @!P5 LEA R8, P2, R220.reuse, R14, 0x1 ;  /* 0x0000000edc08d211 */ /* 0x040fe400078408ff */
        /* <DEDUP_REMOVED lines=12> */
.L_x_1452:
[----:B------:R-:W1:Y:S01]  /*10ab0*/  @P1 LDC R7, c[0x0][0xcec] ;  /* 0x00033b00ff071b82 */ /* 0x000e620000000800 */
[----:B------:R-:W-:Y:S01]  /*10ac0*/  ULDC.64 UR4, c[0x0][0xc08] ;  /* 0x0003020000047ab9 */ /* 0x000fe20000000a00 */
[----:B0-----:R-:W-:Y:S02]  /*10ad0*/  IMAD.MOV.U32 R10, RZ, RZ, R21 ;  /* 0x000000ffff0a7224 */ /* 0x001fe400078e0015 */
[----:B------:R-:W-:-:S04]  /*10ae0*/  IMAD R8, R8, UR4, RZ ;  /* 0x0000000408087c24 */ /* 0x000fc8000f8e02ff */
[----:B------:R-:W0:Y:S01]  /*10af0*/  @P1 LDC R6, c[0x0][0xcf0] ;  /* 0x00033c00ff061b82 */ /* 0x000e220000000800 */
[----:B------:R-:W-:Y:S02]  /*10b00*/  IMAD R8, R3, UR5, R8 ;  /* 0x0000000503087c24 */ /* 0x000fe4000f8e0208 */
[----:B-1----:R-:W-:-:S05]  /*10b10*/  @P1 IMAD.HI.U32 R7, R21, R7, RZ ;  /* 0x0000000715071227 */ /* 0x002fca00078e00ff */
[----:B0-----:R-:W-:Y:S01]  /*10b20*/  @P1 SHF.R.U32.HI R10, RZ, R6, R7 ;  /* 0x00000006ff0a1219 */ /* 0x001fe20000011607 */
[----:B------:R-:W-:Y:S01]  /*10b30*/  IMAD.WIDE.U32 R6, R3, UR4, RZ ;  /* 0x0000000403067c25 */ /* 0x000fe2000f8e00ff */
[----:B------:R-:W-:Y:S01]  /*10b40*/  ULDC.64 UR4, c[0x0][0xc38] ;  /* 0x00030e0000047ab9 */ /* 0x000fe20000000a00 */
[----:B------:R-:W-:Y:S02]  /*10b50*/  SHF.R.S32.HI R3, RZ, 0x1f, R224 ;  /* 0x0000001fff037819 */ /* 0x000fe400000114e0 */
[----:B------:R-:W-:Y:S02]  /*10b60*/  IMAD.IADD R7, R7, 0x1, R8 ;  /* 0x0000000107077824 */ /* 0x000fe400078e0208 */
        /* <DEDUP_REMOVED lines=19> */
[----:B------:R-:W-:Y:S01]  /*10ca0*/  IMAD.IADD R7, R7, 0x1, R8 ;  /* 0x0000000107077824 */ /* 0x000fe200078e0208 */
[----:B------:R-:W-:Y:S02]  /*10cb0*/  SHF.R.S32.HI R8, RZ, 0x1f, R3 ;  /* 0x0000001fff087819 */ /* 0x000fe40000011403 */
[----:B------:R-:W-:Y:S01]  /*10cc0*/  PRMT R10, RZ, 0x654, R10 ;  /* 0x00000654ff0a7816 */ /* 0x000fe2000000000a */
[----:B------:R-:W-:-:S03]  /*10cd0*/  IMAD.WIDE.U32 R6, R3, UR4, R6 ;  /* 0x0000000403067c25 */ /* 0x000fc6000f8e0006 */
[----:B------:R0:W-:Y:S01]  /*10ce0*/  SYNCS.ARRIVE.TRANS64.RED.A1T0 RZ, [R10+URZ], RZ ;  /* 0x000000ff0aff79a7 */ /* 0x0001e2000810043f */
[----:B------:R-:W-:-:S04]  /*10cf0*/  IMAD R8, R8, UR4, RZ ;  /* 0x0000000408087c24 */ /* 0x000fc8000f8e02ff */
[----:B------:R-:W-:Y:S01]  /*10d00*/  IMAD R8, R3, UR5, R8 ;  /* 0x0000000503087c24 */ /* 0x000fe2000f8e0208 */
[----:B------:R-:W-:Y:S02]  /*10d10*/  ULDC.64 UR4, c[0x0][0xc00] ;  /* 0x0003000000047ab9 */ /* 0x000fe40000000a00 */
[----:B------:R-:W-:Y:S01]  /*10d20*/  LEA R3, P0, R6, UR4, 0x2 ;  /* 0x0000000406037c11 */ /* 0x000fe2000f8010ff */
[----:B------:R-:W-:Y:S01]  /*10d30*/  IMAD.IADD R8, R7, 0x1, R8 ;  /* 0x0000000107087824 */ /* 0x000fe200078e0208 */
[----:B------:R-:W-:-:S04]  /*10d40*/  UMOV UR4, 0xffffffff ;  /* 0xffffffff00047882 */ /* 0x000fc80000000000 */
[----:B------:R-:W-:Y:S01]  /*10d50*/  LEA.HI.X R8, R6, UR5, R8, 0x2, P0 ;  /* 0x0000000506087c11 */ /* 0x000fe200080f1408 */
[----:B0-----:R-:W-:Y:S06]  /*10d60*/  BRA.DIV UR4, `(.L_x_1464) ;  /* 0x000000c2045c7947 */ /* 0x001fec000b800000 */
[----:B------:R0:W1:Y:S04]  /*10d70*/  SHFL.IDX PT, R21, R8, RZ, 0x1c1f ;  /* 0x001c1fff08157589 */ /* 0x00006800000e0000 */
[----:B------:R0:W2:Y:S02]  /*10d80*/  SHFL.IDX PT, R12, R3, RZ, 0x1c1f ;  /* 0x001c1fff030c7589 */ /* 0x0000a400000e0000 */
.L_x_1687:
        /* <DEDUP_REMOVED lines=29> */
[----:B-1----:R-:W-:Y:S01]  /*10f60*/  @!P0 LEA R6, P2, R11, R12, 0x2 ;  /* 0x0000000c0b068211 */ /* 0x002fe200078410ff */
[----:B------:R-:W-:-:S03]  /*10f70*/  VIADD R28, R232, 0x60 ;  /* 0x00000060e81c7836 */ /* 0x000fc60000000000 */
        /* <DEDUP_REMOVED lines=8> */
[C---:B------:R-:W-:Y:S01]  /*11000*/  VIADD R14, R232.reuse, 0x20 ;  /* 0x00000020e80e7836 */ /* 0x040fe20000000000 */
        /* <DEDUP_REMOVED lines=13> */
[----:B------:R-:W-:-:S02]  /*110e0*/  VIADD R24, R232, 0x60 ;  /* 0x00000060e8187836 */ /* 0x000fc40000000000 */
[C---:B------:R-:W-:Y:S01]  /*110f0*/  VIADD R25, R232.reuse, 0x70 ;  /* 0x00000070e8197836 */ /* 0x040fe20000000000 */
[----:B------:R-:W-:Y:S01]  /*11100*/  @!P2 LEA.HI.X R7, R11, R21, R13, 0x2, P0 ;  /* 0x000000150b07a211 */ /* 0x000fe200000f140d */
[----:B------:R-:W-:Y:S01]  /*11110*/  VIADD R11, R232, 0x30 ;  /* 0x00000030e80b7836 */ /* 0x000fe20000000000 */
[----:B------:R-:W-:Y:S01]  /*11120*/  ISETP.GE.AND P0, PT, R154, UR4, PT ;  /* 0x000000049a007c0c */ /* 0x000fe2000bf06270 */
[----:B------:R-:W-:Y:S01]  /*11130*/  VIADD R13, R232, 0x48 ;  /* 0x00000048e80d7836 */ /* 0x000fe20000000000 */
[----:B------:R-:W-:Y:S01]  /*11140*/  SHF.R.S32.HI R24, RZ, 0x1f, R24 ;  /* 0x0000001fff187819 */ /* 0x000fe20000011418 */
[----:B------:R1:W-:Y:S01]  /*11150*/  @!P2 ST.E.64 desc[UR60][R6.64], R44 ;  /* 0x0000002c0600a985 */ /* 0x0003e2000c101b3c */
[----:B------:R-:W-:Y:S02]  /*11160*/  SHF.R.S32.HI R11, RZ, 0x1f, R11 ;  /* 0x0000001fff0b7819 */ /* 0x000fe4000001140b */
[----:B------:R-:W-:Y:S02]  /*11170*/  SHF.R.S32.HI R25, RZ, 0x1f, R25 ;  /* 0x0000001fff197819 */ /* 0x000fe40000011419 */
[----:B-1----:R-:W-:-:S04]  /*11180*/  @!P3 LEA R6, P2, R10, R12, 0x2 ;  /* 0x0000000c0a06b211 */ /* 0x002fc800078410ff */
[-C--:B------:R-:W-:Y:S02]  /*11190*/  @!P3 LEA.HI.X R7, R10, R21.reuse, R11, 0x2, P2 ;  /* 0x000000150a07b211 */ /* 0x080fe400010f140b */
        /* <DEDUP_REMOVED lines=12> */
[----:B------:R-:W-:Y:S01]  /*11260*/  VIADD R20, R232, 0x50 ;  /* 0x00000050e8147836 */ /* 0x000fe20000000000 */
[----:B--2---:R-:W-:-:S03]  /*11270*/  @!P2 LEA R10, P5, R13, R12, 0x2 ;  /* 0x0000000c0d0aa211 */ /* 0x004fc600078a10ff */
[----:B------:R1:W-:Y:S01]  /*11280*/  @!P0 ST.E.64 desc[UR60][R6.64], R56 ;  /* 0x0000003806008985 */ /* 0x0003e2000c101b3c */
[----:B------:R-:W-:Y:S02]  /*11290*/  ISETP.GE.AND P0, PT, R28, UR4, PT ;  /* 0x000000041c007c0c */ /* 0x000fe4000bf06270 */
[----:B------:R-:W-:Y:S01]  /*112a0*/  @!P2 LEA.HI.X R11, R13, R21, R15, 0x2, P5 ;  /* 0x000000150d0ba211 */ /* 0x000fe200028f140f */
[C---:B------:R-:W-:Y:S01]  /*112b0*/  VIADD R13, R232.reuse, 0x68 ;  /* 0x00000068e80d7836 */ /* 0x040fe20000000000 */
[----:B------:R-:W-:Y:S01]  /*112c0*/  SHF.R.S32.HI R20, RZ, 0x1f, R20 ;  /* 0x0000001fff147819 */ /* 0x000fe20000011414 */
[----:B------:R-:W-:Y:S02]  /*112d0*/  VIADD R15, R232, 0x58 ;  /* 0x00000058e80f7836 */ /* 0x000fe40000000000 */
[----:B------:R2:W-:Y:S01]  /*112e0*/  @!P2 ST.E.64 desc[UR60][R10.64], R60 ;  /* 0x0000003c0a00a985 */ /* 0x0005e2000c101b3c */
[----:B------:R-:W-:Y:S02]  /*112f0*/  ISETP.GE.AND P2, PT, R13, UR4, PT ;  /* 0x000000040d007c0c */ /* 0x000fe4000bf46270 */
[----:B------:R-:W-:-:S02]  /*11300*/  SHF.R.S32.HI R15, RZ, 0x1f, R15 ;  /* 0x0000001fff0f7819 */ /* 0x000fc4000001140f */
[----:B-1----:R-:W-:-:S04]  /*11310*/  @!P3 LEA R6, P4, R40, R12, 0x2 ;  /* 0x0000000c2806b211 */ /* 0x002fc800078810ff */
[----:B------:R-:W-:Y:S01]  /*11320*/  @!P3 LEA.HI.X R7, R40, R21, R20, 0x2, P4 ;  /* 0x000000152807b211 */ /* 0x000fe200020f1414 */
[----:B------:R-:W-:Y:S01]  /*11330*/  VIADD R20, R232, 0x70 ;  /* 0x00000070e8147836 */ /* 0x000fe20000000000 */
[----:B--2---:R-:W-:-:S03]  /*11340*/  @!P1 LEA R10, P5, R14, R12, 0x2 ;  /* 0x0000000c0e0a9211 */ /* 0x004fc600078a10ff */
[----:B------:R1:W-:Y:S01]  /*11350*/  @!P3 ST.E.64 desc[UR60][R6.64], R64 ;  /* 0x000000400600b985 */ /* 0x0003e2000c101b3c */
[----:B------:R-:W-:Y:S02]  /*11360*/  ISETP.GE.AND P3, PT, R20, UR4, PT ;  /* 0x0000000414007c0c */ /* 0x000fe4000bf66270 */
[----:B------:R-:W-:Y:S01]  /*11370*/  @!P1 LEA.HI.X R11, R14, R21, R15, 0x2, P5 ;  /* 0x000000150e0b9211 */ /* 0x000fe200028f140f */
[C---:B------:R-:W-:Y:S02]  /*11380*/  VIADD R14, R232.reuse, 0x78 ;  /* 0x00000078e80e7836 */ /* 0x040fe40000000000 */
[----:B------:R-:W-:Y:S02]  /*11390*/  VIADD R15, R232, 0x68 ;  /* 0x00000068e80f7836 */ /* 0x000fe40000000000 */
[----:B------:R2:W-:Y:S01]  /*113a0*/  @!P1 ST.E.64 desc[UR60][R10.64], R68 ;  /* 0x000000440a009985 */ /* 0x0005e2000c101b3c */
[----:B------:R-:W-:Y:S02]  /*113b0*/  ISETP.GE.AND P1, PT, R14, UR4, PT ;  /* 0x000000040e007c0c */ /* 0x000fe4000bf26270 */
[----:B------:R-:W-:-:S02]  /*113c0*/  SHF.R.S32.HI R15, RZ, 0x1f, R15 ;  /* 0x0000001fff0f7819 */ /* 0x000fc4000001140f */
[----:B-1----:R-:W-:-:S04]  /*113d0*/  @!P0 LEA R6, P4, R28, R12, 0x2 ;  /* 0x0000000c1c068211 */ /* 0x002fc800078810ff */
[-C--:B------:R-:W-:Y:S01]  /*113e0*/  @!P0 LEA.HI.X R7, R28, R21.reuse, R24, 0x2, P4 ;  /* 0x000000151c078211 */ /* 0x080fe200020f1418 */
        /* <DEDUP_REMOVED lines=13> */
[-C--:B------:R-:W-:Y:S01]  /*114c0*/  @!P3 LEA.HI.X R7, R20, R21.reuse, R25, 0x2, P4 ;  /* 0x000000151407b211 */ /* 0x080fe200020f1419 */
[C---:B------:R-:W-:Y:S02]  /*114d0*/  VIADD R20, R232.reuse, 0x90 ;  /* 0x00000090e8147836 */ /* 0x040fe40000000000 */
[----:B------:R-:W-:Y:S01]  /*114e0*/  VIADD R25, R232, 0x80 ;  /* 0x00000080e8197836 */ /* 0x000fe20000000000 */
        /* <DEDUP_REMOVED lines=52> */
[-C--:B------:R-:W-:Y:S01]  /*11830*/  @!P4 LEA.HI.X R7, R25, R21.reuse, R28, 0x2, P3 ;  /* 0x000000151907c211 */ /* 0x080fe200018f141c */
[C---:B------:R-:W-:Y:S01]  /*11840*/  VIADD R25, R232.reuse, 0xc8 ;  /* 0x000000c8e8197836 */ /* 0x040fe20000000000 */
[----:B------:R-:W-:Y:S02]  /*11850*/  ISETP.GE.AND P3, PT, R13, UR4, PT ;  /* 0x000000040d007c0c */ /* 0x000fe4000bf66270 */
[C---:B--2---:R-:W-:Y:S01]  /*11860*/  @!P1 LEA R10, P5, R15.reuse, R12, 0x2 ;  /* 0x0000000c0f0a9211 */ /* 0x044fe200078a10ff */
[----:B------:R1:W-:Y:S01]  /*11870*/  @!P4 ST.E.64 desc[UR60][R6.64], R112 ;  /* 0x000000700600c985 */ /* 0x0003e2000c101b3c */
[----:B------:R-:W-:Y:S02]  /*11880*/  SHF.R.S32.HI R25, RZ, 0x1f, R25 ;  /* 0x0000001fff197819 */ /* 0x000fe40000011419 */
[----:B------:R-:W-:Y:S01]  /*11890*/  @!P1 LEA.HI.X R11, R15, R21, R20, 0x2, P5 ;  /* 0x000000150f0b9211 */ /* 0x000fe200028f1414 */
[C---:B------:R-:W-:Y:S02]  /*118a0*/  VIADD R15, R232.reuse, 0xc0 ;  /* 0x000000c0e80f7836 */ /* 0x040fe40000000000 */
[----:B------:R-:W-:-:S02]  /*118b0*/  VIADD R20, R232, 0xd0 ;  /* 0x000000d0e8147836 */ /* 0x000fc40000000000 */
[----:B------:R2:W-:Y:S01]  /*118c0*/  @!P1 ST.E.64 desc[UR60][R10.64], R116 ;  /* 0x000000740a009985 */ /* 0x0005e2000c101b3c */
[----:B------:R-:W-:Y:S02]  /*118d0*/  SHF.R.S32.HI R15, RZ, 0x1f, R15 ;  /* 0x0000001fff0f7819 */ /* 0x000fe4000001140f */
[----:B------:R-:W-:Y:S02]  /*118e0*/  ISETP.GE.AND P1, PT, R237, UR4, PT ;  /* 0x00000004ed007c0c */ /* 0x000fe4000bf26270 */
[----:B------:R-:W-:Y:S02]  /*118f0*/  SHF.R.S32.HI R20, RZ, 0x1f, R20 ;  /* 0x0000001fff147819 */ /* 0x000fe40000011414 */
[----:B-1----:R-:W-:-:S04]  /*11900*/  @!P0 LEA R6, P4, R14, R12, 0x2 ;  /* 0x0000000c0e068211 */ /* 0x002fc800078810ff */
[-C--:B------:R-:W-:Y:S02]  /*11910*/  @!P0 LEA.HI.X R7, R14, R21.reuse, R15, 0x2, P4 ;  /* 0x000000150e078211 */ /* 0x080fe400020f140f */
[CC--:B------:R-:W-:Y:S02]  /*11920*/  @!P3 LEA R14, P4, R13.reuse, R12.reuse, 0x2 ;  /* 0x0000000c0d0eb211 */ /* 0x0c0fe400078810ff */
[----:B--2---:R-:W-:Y:S01]  /*11930*/  @!P2 LEA R10, P5, R24, R12, 0x2 ;  /* 0x0000000c180aa211 */ /* 0x004fe200078a10ff */
        /* <DEDUP_REMOVED lines=10> */
[----:B-1----:R-:W-:Y:S02]  /*119e0*/  @!P1 LEA R6, P5, R237, R12, 0x2 ;  /* 0x0000000ced069211 */ /* 0x002fe400078a10ff */
[----:B------:R-:W-:-:S02]  /*119f0*/  SHF.R.S32.HI R24, RZ, 0x1f, R234 ;  /* 0x0000001fff187819 */ /* 0x000fc400000114ea */
[-C--:B------:R-:W-:Y:S02]  /*11a00*/  @!P1 LEA.HI.X R7, R237, R21.reuse, R13, 0x2, P5 ;  /* 0x00000015ed079211 */ /* 0x080fe400028f140d */
[----:B------:R-:W-:Y:S02]  /*11a10*/  SHF.R.S32.HI R13, RZ, 0x1f, R236 ;  /* 0x0000001fff0d7819 */ /* 0x000fe400000114ec */
[CC--:B--2---:R-:W-:Y:S01]  /*11a20*/  @!P0 LEA R10, P5, R236.reuse, R12.reuse, 0x2 ;  /* 0x0000000cec0a8211 */ /* 0x0c4fe200078a10ff */
[----:B------:R1:W-:Y:S01]  /*11a30*/  @!P1 ST.E.64 desc[UR60][R6.64], R132 ;  /* 0x0000008406009985 */ /* 0x0003e2000c101b3c */
[----:B------:R-:W-:Y:S02]  /*11a40*/  SHF.R.S32.HI R20, RZ, 0x1f, R233 ;  /* 0x0000001fff147819 */ /* 0x000fe400000114e9 */
[----:B------:R-:W-:Y:S02]  /*11a50*/  @!P0 LEA.HI.X R11, R236, R21, R13, 0x2, P5 ;  /* 0x00000015ec0b8211 */ /* 0x000fe400028f140d */
[----:B---3--:R-:W-:-:S02]  /*11a60*/  @!P4 LEA R14, P1, R235, R12, 0x2 ;  /* 0x0000000ceb0ec211 */ /* 0x008fc400078210ff */
[----:B------:R-:W-:Y:S01]  /*11a70*/  SHF.R.S32.HI R13, RZ, 0x1f, R235 ;  /* 0x0000001fff0d7819 */ /* 0x000fe200000114eb */
[----:B------:R3:W-:Y:S03]  /*11a80*/  @!P0 ST.E.64 desc[UR60][R10.64], R136 ;  /* 0x000000880a008985 */ /* 0x0007e6000c101b3c */
[-C--:B------:R-:W-:Y:S02]  /*11a90*/  @!P4 LEA.HI.X R15, R235, R21.reuse, R13, 0x2, P1 ;  /* 0x00000015eb0fc211 */ /* 0x080fe400008f140d */
[CC--:B-1----:R-:W-:Y:S02]  /*11aa0*/  @!P2 LEA R6, P5, R234.reuse, R12.reuse, 0x2 ;  /* 0x0000000cea06a211 */ /* 0x0c2fe400078a10ff */
[----:B------:R-:W-:Y:S01]  /*11ab0*/  @!P3 LEA R12, P1, R233, R12, 0x2 ;  /* 0x0000000ce90cb211 */ /* 0x000fe200078210ff */
[----:B------:R3:W-:Y:S01]  /*11ac0*/  @!P4 ST.E.64 desc[UR60][R14.64], R140 ;  /* 0x0000008c0e00c985 */ /* 0x0007e2000c101b3c */
[----:B------:R-:W-:-:S02]  /*11ad0*/  @!P2 LEA.HI.X R7, R234, R21, R24, 0x2, P5 ;  /* 0x00000015ea07a211 */ /* 0x000fc400028f1418 */
[----:B------:R-:W-:-:S03]  /*11ae0*/  @!P3 LEA.HI.X R13, R233, R21, R20, 0x2, P1 ;  /* 0x00000015e90db211 */ /* 0x000fc600008f1414 */
[----:B------:R3:W-:Y:S04]  /*11af0*/  @!P2 ST.E.64 desc[UR60][R6.64], R144 ;  /* 0x000000900600a985 */ /* 0x0007e8000c101b3c */
[----:B------:R3:W-:Y:S02]  /*11b00*/  @!P3 ST.E.64 desc[UR60][R12.64], R148 ;  /* 0x000000940c00b985 */ /* 0x0007e4000c101b3c */
.L_x_1466:
[----:B------:R-:W-:Y:S05]  /*11b10*/  BSYNC B1 ;  /* 0x0000000000017941 */ /* 0x000fea0003800000 */
.L_x_1465:
[----:B------:R-:W-:-:S03]  /*11b20*/  UMOV UR4, 0xffffffff ;  /* 0xffffffff00047882 */ /* 0x000fc60000000000 */
[----:B------:R-:W-:Y:S05]  /*11b30*/  BRA.DIV UR4, `(.L_x_1467) ;  /* 0x000000b604207947 */ /* 0x000fea000b800000 */
[----:B---3--:R3:W4:Y:S04]  /*11b40*/  SHFL.IDX PT, R10, R8, 0x1, 0x1c1f ;  /* 0x003c1f00080a7f89 */ /* 0x00872800000e0000 */
[----:B0-----:R-:W0:Y:S02]  /*11b50*/  SHFL.IDX PT, R3, R3, 0x1, 0x1c1f ;  /* 0x003c1f0003037f89 */ /* 0x001e2400000e0000 */
.L_x_1691:
[----:B------:R-:W-:-:S13]  /*11b60*/  ISETP.GE.AND P0, PT, R9, R0, PT ;  /* 0x000000000900720c */ /* 0x000fda0003f06270 */
[----:B------:R-:W-:Y:S05]  /*11b70*/  @P0 BRA `(.L_x_1463) ;  /* 0x0000001c00300947 */ /* 0x000fea0003800000 */
[----:B------:R-:W-:Y:S01]  /*11b80*/  ULDC UR4, c[0x0][0xbc8] ;  /* 0x0002f20000047ab9 */ /* 0x000fe20000000800 */
[C---:B------:R-:W-:Y:S01]  /*11b90*/  VIADD R14, R232.reuse, 0x8 ;  /* 0x00000008e80e7836 */ /* 0x040fe20000000000 */
[C---:B------:R-:W-:Y:S01]  /*11ba0*/  ISETP.GE.AND P2, PT, R232.reuse, UR4, PT ;  /* 0x00000004e8007c0c */ /* 0x040fe2000bf46270 */
[C---:B------:R-:W-:Y:S02]  /*11bb0*/  VIADD R11, R232.reuse, 0x10 ;  /* 0x00000010e80b7836 */ /* 0x040fe40000000000 */
[----:B------:R-:W-:Y:S01]  /*11bc0*/  VIADD R15, R232, 0x18 ;  /* 0x00000018e80f7836 */ /* 0x000fe20000000000 */
[----:B------:R-:W-:Y:S01]  /*11bd0*/  ISETP.GE.AND P3, PT, R14, UR4, PT ;  /* 0x000000040e007c0c */ /* 0x000fe2000bf66270 */
[C---:B------:R-:W-:Y:S01]  /*11be0*/  VIADD R20, R232.reuse, 0x8 ;  /* 0x00000008e8147836 */ /* 0x040fe20000000000 */
[----:B------:R-:W-:Y:S01]  /*11bf0*/  ISETP.GE.AND P1, PT, R11, UR4, PT ;  /* 0x000000040b007c0c */ /* 0x000fe2000bf26270 */
[C---:B--2---:R-:W-:Y:S01]  /*11c00*/  VIADD R12, R232.reuse, 0x20 ;  /* 0x00000020e80c7836 */ /* 0x044fe20000000000 */
[----:B------:R-:W-:Y:S01]  /*11c10*/  ISETP.GE.AND P0, PT, R15, UR4, PT ;  /* 0x000000040f007c0c */ /* 0x000fe2000bf06270 */
[C---:B------:R-:W-:Y:S01]  /*11c20*/  VIADD R13, R232.reuse, 0x10 ;  /* 0x00000010e80d7836 */ /* 0x040fe20000000000 */
[----:B------:R-:W-:Y:S01]  /*11c30*/  SHF.R.S32.HI R20, RZ, 0x1f, R20 ;  /* 0x0000001fff147819 */ /* 0x000fe20000011414 */
[----:B-1----:R-:W-:-:S02]  /*11c40*/  VIADD R21, R232, 0x98 ;  /* 0x00000098e8157836 */ /* 0x002fc40000000000 */
[----:B0-----:R-:W-:Y:S01]  /*11c50*/  @!P2 IMAD.MOV.U32 R6, RZ, RZ, R3 ;  /* 0x000000ffff06a224 */ /* 0x001fe200078e0003 */
[----:B------:R-:W-:Y:S01]  /*11c60*/  SHF.R.S32.HI R13, RZ, 0x1f, R13 ;  /* 0x0000001fff0d7819 */ /* 0x000fe2000001140d */
[----:B----4-:R-:W-:Y:S01]  /*11c70*/  @!P2 IMAD.MOV.U32 R7, RZ, RZ, R10 ;  /* 0x000000ffff07a224 */ /* 0x010fe200078e000a */
[----:B------:R-:W-:Y:S02]  /*11c80*/  SHF.R.S32.HI R21, RZ, 0x1f, R21 ;  /* 0x0000001fff157819 */ /* 0x000fe40000011415 */
[----:B---3--:R-:W-:Y:S01]  /*11c90*/  @!P3 LEA R8, P4, R14, R3, 0x2 ;  /* 0x000000030e08b211 */ /* 0x008fe200078810ff */
[----:B------:R-:W-:-:S03]  /*11ca0*/  @!P2 IMAD.WIDE R6, R232, 0x4, R6 ;  /* 0x00000004e806a825 */ /* 0x000fc600078e0206 */
[----:B------:R-:W-:Y:S01]  /*11cb0*/  @!P3 LEA.HI.X R9, R14, R10, R20, 0x2, P4 ;  /* 0x0000000a0e09b211 */ /* 0x000fe200020f1414 */
[----:B------:R-:W-:Y:S01]  /*11cc0*/  VIADD R14, R232, 0x28 ;  /* 0x00000028e80e7836 */ /* 0x000fe20000000000 */
[----:B------:R0:W-:Y:S01]  /*11cd0*/  @!P2 ST.E.64 desc[UR60][R6.64], R26 ;  /* 0x0000001a0600a985 */ /* 0x0001e2000c101b3c */
[----:B------:R-:W-:Y:S01]  /*11ce0*/  ISETP.GE.AND P2, PT, R12, UR4, PT ;  /* 0x000000040c007c0c */ /* 0x000fe2000bf46270 */
[----:B------:R-:W-:Y:S02]  /*11cf0*/  VIADD R20, R232, 0x18 ;  /* 0x00000018e8147836 */ /* 0x000fe40000000000 */
[----:B------:R1:W-:Y:S01]  /*11d00*/  @!P3 ST.E.64 desc[UR60][R8.64], R30 ;  /* 0x0000001e0800b985 */ /* 0x0003e2000c101b3c */
[----:B------:R-:W-:Y:S02]  /*11d10*/  ISETP.GE.AND P3, PT, R14, UR4, PT ;  /* 0x000000040e007c0c */ /* 0x000fe4000bf66270 */
[----:B------:R-:W-:Y:S02]  /*11d20*/  SHF.R.S32.HI R20, RZ, 0x1f, R20 ;  /* 0x0000001fff147819 */ /* 0x000fe40000011414 */
[----:B0-----:R-:W-:-:S04]  /*11d30*/  @!P1 LEA R6, P5, R11, R3, 0x2 ;  /* 0x000000030b069211 */ /* 0x001fc800078a10ff */
[-C--:B------:R-:W-:Y:S01]  /*11d40*/  @!P1 LEA.HI.X R7, R11, R10.reuse, R13, 0x2, P5 ;  /* 0x0000000a0b079211 */ /* 0x080fe200028f140d */
[C---:B------:R-:W-:Y:S01]  /*11d50*/  VIADD R11, R232.reuse, 0x30 ;  /* 0x00000030e80b7836 */ /* 0x040fe20000000000 */
[----:B-1----:R-:W-:Y:S01]  /*11d60*/  @!P0 LEA R8, P4, R15, R3, 0x2 ;  /* 0x000000030f088211 */ /* 0x002fe200078810ff */
[C---:B------:R-:W-:Y:S02]  /*11d70*/  VIADD R13, R232.reuse, 0x20 ;  /* 0x00000020e80d7836 */ /* 0x040fe40000000000 */
[----:B------:R0:W-:Y:S01]  /*11d80*/  @!P1 ST.E.64 desc[UR60][R6.64], R34 ;  /* 0x0000002206009985 */ /* 0x0001e2000c101b3c */
[----:B------:R-:W-:Y:S02]  /*11d90*/  ISETP.GE.AND P1, PT, R11, UR4, PT ;  /* 0x000000040b007c0c */ /* 0x000fe4000bf26270 */
[----:B------:R-:W-:Y:S02]  /*11da0*/  SHF.R.S32.HI R13, RZ, 0x1f, R13 ;  /* 0x0000001fff0d7819 */ /* 0x000fe4000001140d */
[----:B------:R-:W-:Y:S01]  /*11db0*/  @!P0 LEA.HI.X R9, R15, R10, R20, 0x2, P4 ;  /* 0x0000000a0f098211 */ /* 0x000fe200020f1414 */
[----:B------:R-:W-:-:S02]  /*11dc0*/  VIADD R15, R232, 0x38 ;  /* 0x00000038e80f7836 */ /* 0x000fc40000000000 */
[----:B------:R-:W-:Y:S02]  /*11dd0*/  VIADD R20, R232, 0x28 ;  /* 0x00000028e8147836 */ /* 0x000fe40000000000 */
[----:B------:R1:W-:Y:S01]  /*11de0*/  @!P0 ST.E.64 desc[UR60][R8.64], R38 ;  /* 0x0000002608008985 */ /* 0x0003e2000c101b3c */
[----:B------:R-:W-:Y:S02]  /*11df0*/  ISETP.GE.AND P0, PT, R15, UR4, PT ;  /* 0x000000040f007c0c */ /* 0x000fe4000bf06270 */
[----:B------:R-:W-:Y:S02]  /*11e00*/  SHF.R.S32.HI R20, RZ, 0x1f, R20 ;  /* 0x0000001fff147819 */ /* 0x000fe40000011414 */
[----:B0-----:R-:W-:-:S04]  /*11e10*/  @!P2 LEA R6, P5, R12, R3, 0x2 ;  /* 0x000000030c06a211 */ /* 0x001fc800078a10ff */
[-C--:B------:R-:W-:Y:S01]  /*11e20*/  @!P2 LEA.HI.X R7, R12, R10.reuse, R13, 0x2, P5 ;  /* 0x0000000a0c07a211 */ /* 0x080fe200028f140d */
[C---:B------:R-:W-:Y:S02]  /*11e30*/  VIADD R12, R232.reuse, 0x40 ;  /* 0x00000040e80c7836 */ /* 0x040fe40000000000 */
[----:B------:R-:W-:Y:S01]  /*11e40*/  VIADD R13, R232, 0x30 ;  /* 0x00000030e80d7836 */ /* 0x000fe20000000000 */
[----:B-1----:R-:W-:Y:S01]  /*11e50*/  @!P3 LEA R8, P4, R14, R3, 0x2 ;  /* 0x000000030e08b211 */ /* 0x002fe200078810ff */
[----:B------:R0:W-:Y:S01]  /*11e60*/  @!P2 ST.E.64 desc[UR60][R6.64], R4 ;  /* 0x000000040600a985 */ /* 0x0001e2000c101b3c */
[----:B------:R-:W-:Y:S02]  /*11e70*/  ISETP.GE.AND P2, PT, R12, UR4, PT ;  /* 0x000000040c007c0c */ /* 0x000fe4000bf46270 */
[----:B------:R-:W-:Y:S02]  /*11e80*/  SHF.R.S32.HI R13, RZ, 0x1f, R13 ;  /* 0x0000001fff0d7819 */ /* 0x000fe4000001140d */
[----:B------:R-:W-:Y:S01]  /*11e90*/  @!P3 LEA.HI.X R9, R14, R10, R20, 0x2, P4 ;  /* 0x0000000a0e09b211 */ /* 0x000fe200020f1414 */
[----:B------:R-:W-:-:S02]  /*11ea0*/  VIADD R14, R232, 0x48 ;  /* 0x00000048e80e7836 */ /* 0x000fc40000000000 */
[----:B------:R-:W-:Y:S02]  /*11eb0*/  VIADD R20, R232, 0x38 ;  /* 0x00000038e8147836 */ /* 0x000fe40000000000 */
[----:B------:R-:W-:Y:S01]  /*11ec0*/  @!P3 ST.E.64 desc[UR60][R8.64], R46 ;  /* 0x0000002e0800b985 */ /* 0x000fe2000c101b3c */
[----:B------:R-:W-:Y:S02]  /*11ed0*/  ISETP.GE.AND P3, PT, R14, UR4, PT ;  /* 0x000000040e007c0c */ /* 0x000fe4000bf66270 */
[----:B------:R-:W-:Y:S02]  /*11ee0*/  SHF.R.S32.HI R20, RZ, 0x1f, R20 ;  /* 0x0000001fff147819 */ /* 0x000fe40000011414 */
[-C--:B0-----:R-:W-:Y:S02]  /*11ef0*/  @!P1 LEA R4, P5, R11, R3.reuse, 0x2 ;  /* 0x000000030b049211 */ /* 0x081fe400078a10ff */
[----:B------:R-:W-:Y:S02]  /*11f00*/  @!P0 LEA R6, P4, R15, R3, 0x2 ;  /* 0x000000030f068211 */ /* 0x000fe400078810ff */
[-C--:B------:R-:W-:Y:S01]  /*11f10*/  @!P1 LEA.HI.X R5, R11, R10.reuse, R13, 0x2, P5 ;  /* 0x0000000a0b059211 */ /* 0x080fe200028f140d */
[C---:B------:R-:W-:Y:S01]  /*11f20*/  VIADD R11, R232.reuse, 0x50 ;  /* 0x00000050e80b7836 */ /* 0x040fe20000000000 */
[----:B------:R-:W-:Y:S01]  /*11f30*/  @!P0 LEA.HI.X R7, R15, R10, R20, 0x2, P4 ;  /* 0x0000000a0f078211 */ /* 0x000fe200020f1414 */
[----:B------:R-:W-:-:S02]  /*11f40*/  VIADD R13, R232, 0x40 ;  /* 0x00000040e80d7836 */ /* 0x000fc40000000000 */
[----:B------:R0:W-:Y:S01]  /*11f50*/  @!P1 ST.E.64 desc[UR60][R4.64], R50 ;  /* 0x0000003204009985 */ /* 0x0001e2000c101b3c */
[----:B------:R-:W-:Y:S01]  /*11f60*/  ISETP.GE.AND P1, PT, R11, UR4, PT ;  /* 0x000000040b007c0c */ /* 0x000fe2000bf26270 */
[C---:B------:R-:W-:Y:S01]  /*11f70*/  VIADD R15, R232.reuse, 0x58 ;  /* 0x00000058e80f7836 */ /* 0x040fe20000000000 */
[----:B------:R-:W-:Y:S01]  /*11f80*/  SHF.R.S32.HI R13, RZ, 0x1f, R13 ;  /* 0x0000001fff0d7819 */ /* 0x000fe2000001140d */
[----:B------:R-:W-:Y:S01]  /*11f90*/  VIADD R20, R232, 0x48 ;  /* 0x00000048e8147836 */ /* 0x000fe20000000000 */
[----:B------:R1:W-:Y:S02]  /*11fa0*/  @!P0 ST.E.64 desc[UR60][R6.64], R54 ;  /* 0x0000003606008985 */ /* 0x0003e4000c101b3c */
[----:B------:R-:W-:Y:S02]  /*11fb0*/  ISETP.GE.AND P0, PT, R15, UR4, PT ;  /* 0x000000040f007c0c */ /* 0x000fe4000bf06270 */
[----:B------:R-:W-:Y:S02]  /*11fc0*/  SHF.R.S32.HI R20, RZ, 0x1f, R20 ;  /* 0x0000001fff147819 */ /* 0x000fe40000011414 */
[----:B0-----:R-:W-:-:S04]  /*11fd0*/  @!P2 LEA R4, P5, R12, R3, 0x2 ;  /* 0x000000030c04a211 */ /* 0x001fc800078a10ff */
[-C--:B------:R-:W-:Y:S01]  /*11fe0*/  @!P2 LEA.HI.X R5, R12, R10.reuse, R13, 0x2, P5 ;  /* 0x0000000a0c05a211 */ /* 0x080fe200028f140d */
[----:B------:R-:W-:Y:S01]  /*11ff0*/  VIADD R12, R232, 0x60 ;  /* 0x00000060e80c7836 */ /* 0x000fe20000000000 */
[----:B-1----:R-:W-:Y:S01]  /*12000*/  @!P3 LEA R6, P4, R14, R3, 0x2 ;  /* 0x000000030e06b211 */ /* 0x002fe200078810ff */
[----:B------:R-:W-:Y:S02]  /*12010*/  VIADD R13, R232, 0x50 ;  /* 0x00000050e80d7836 */ /* 0x000fe40000000000 */
        /* <DEDUP_REMOVED lines=77> */
[----:B0-----:R-:W-:Y:S02]  /*124f0*/  @!P2 LEA R4, P1, R12, R3, 0x2 ;  /* 0x000000030c04a211 */ /* 0x001fe400078210ff */
[----:B------:R-:W-:-:S02]  /*12500*/  SHF.R.S32.HI R15, RZ, 0x1f, R15 ;  /* 0x0000001fff0f7819 */ /* 0x000fc4000001140f */
[----:B------:R-:W-:Y:S01]  /*12510*/  @!P2 LEA.HI.X R5, R12, R10, R14, 0x2, P1 ;  /* 0x0000000a0c05a211 */ /* 0x000fe200008f140e */
[C---:B------:R-:W-:Y:S01]  /*12520*/  VIADD R14, R232.reuse, 0xc0 ;  /* 0x000000c0e80e7836 */ /* 0x040fe20000000000 */
[----:B------:R-:W-:Y:S01]  /*12530*/  ISETP.GE.AND P1, PT, R13, UR4, PT ;  /* 0x000000040d007c0c */ /* 0x000fe2000bf26270 */
[----:B------:R-:W-:Y:S02]  /*12540*/  VIADD R12, R232, 0xc8 ;  /* 0x000000c8e80c7836 */ /* 0x000fe40000000000 */
[----:B------:R0:W-:Y:S01]  /*12550*/  @!P2 ST.E.64 desc[UR60][R4.64], R106 ;  /* 0x0000006a0400a985 */ /* 0x0001e2000c101b3c */
[----:B------:R-:W-:Y:S02]  /*12560*/  ISETP.GE.AND P2, PT, R14, UR4, PT ;  /* 0x000000040e007c0c */ /* 0x000fe4000bf46270 */
[----:B-1----:R-:W-:-:S04]  /*12570*/  @!P4 LEA R6, P0, R20, R3, 0x2 ;  /* 0x000000031406c211 */ /* 0x002fc800078010ff */
[----:B------:R-:W-:Y:S02]  /*12580*/  @!P4 LEA.HI.X R7, R20, R10, R21, 0x2, P0 ;  /* 0x0000000a1407c211 */ /* 0x000fe400000f1415 */
[----:B------:R-:W-:-:S03]  /*12590*/  ISETP.GE.AND P0, PT, R12, UR4, PT ;  /* 0x000000040c007c0c */ /* 0x000fc6000bf06270 */
[----:B------:R1:W-:Y:S01]  /*125a0*/  @!P4 ST.E.64 desc[UR60][R6.64], R110 ;  /* 0x0000006e0600c985 */ /* 0x0003e2000c101b3c */
[----:B0-----:R-:W-:-:S04]  /*125b0*/  @!P3 LEA R4, P5, R11, R3, 0x2 ;  /* 0x000000030b04b211 */ /* 0x001fc800078a10ff */
[----:B------:R-:W-:Y:S01]  /*125c0*/  @!P3 LEA.HI.X R5, R11, R10, R15, 0x2, P5 ;  /* 0x0000000a0b05b211 */ /* 0x000fe200028f140f */
[C---:B------:R-:W-:Y:S02]  /*125d0*/  VIADD R15, R232.reuse, 0xb8 ;  /* 0x000000b8e80f7836 */ /* 0x040fe40000000000 */
[----:B------:R-:W-:Y:S02]  /*125e0*/  VIADD R11, R232, 0xd0 ;  /* 0x000000d0e80b7836 */ /* 0x000fe40000000000 */
[----:B------:R0:W-:Y:S01]  /*125f0*/  @!P3 ST.E.64 desc[UR60][R4.64], R114 ;  /* 0x000000720400b985 */ /* 0x0001e2000c101b3c */
[----:B------:R-:W-:Y:S02]  /*12600*/  SHF.R.S32.HI R15, RZ, 0x1f, R15 ;  /* 0x0000001fff0f7819 */ /* 0x000fe4000001140f */
[----:B-1----:R-:W-:Y:S02]  /*12610*/  @!P1 LEA R6, P4, R13, R3, 0x2 ;  /* 0x000000030d069211 */ /* 0x002fe400078810ff */
[----:B------:R-:W-:-:S02]  /*12620*/  ISETP.GE.AND P3, PT, R11, UR4, PT ;  /* 0x000000040b007c0c */ /* 0x000fc4000bf66270 */
[----:B------:R-:W-:Y:S01]  /*12630*/  @!P1 LEA.HI.X R7, R13, R10, R15, 0x2, P4 ;  /* 0x0000000a0d079211 */ /* 0x000fe200020f140f */
[----:B------:R-:W-:Y:S01]  /*12640*/  VIADD R15, R232, 0xc0 ;  /* 0x000000c0e80f7836 */ /* 0x000fe20000000000 */
[-C--:B------:R-:W-:Y:S01]  /*12650*/  @!P0 LEA R8, P4, R12, R3.reuse, 0x2 ;  /* 0x000000030c088211 */ /* 0x080fe200078810ff */
[----:B------:R-:W-:Y:S02]  /*12660*/  VIADD R13, R232, 0xc8 ;  /* 0x000000c8e80d7836 */ /* 0x000fe40000000000 */
[----:B------:R-:W-:Y:S01]  /*12670*/  @!P1 ST.E.64 desc[UR60][R6.64], R118 ;  /* 0x0000007606009985 */ /* 0x000fe2000c101b3c */
[----:B------:R-:W-:Y:S02]  /*12680*/  SHF.R.S32.HI R15, RZ, 0x1f, R15 ;  /* 0x0000001fff0f7819 */ /* 0x000fe4000001140f */
[----:B0-----:R-:W-:Y:S02]  /*12690*/  @!P2 LEA R4, P5, R14, R3, 0x2 ;  /* 0x000000030e04a211 */ /* 0x001fe400078a10ff */
[----:B------:R-:W-:-:S02]  /*126a0*/  SHF.R.S32.HI R13, RZ, 0x1f, R13 ;  /* 0x0000001fff0d7819 */ /* 0x000fc4000001140d */
[-C--:B------:R-:W-:Y:S02]  /*126b0*/  @!P2 LEA.HI.X R5, R14, R10.reuse, R15, 0x2, P5 ;  /* 0x0000000a0e05a211 */ /* 0x080fe400028f140f */
[----:B------:R-:W-:Y:S01]  /*126c0*/  @!P0 LEA.HI.X R9, R12, R10, R13, 0x2, P4 ;  /* 0x0000000a0c098211 */ /* 0x000fe200020f140d */
[----:B------:R-:W-:Y:S01]  /*126d0*/  VIADD R12, R232, 0xd0 ;  /* 0x000000d0e80c7836 */ /* 0x000fe20000000000 */
[----:B------:R-:W-:Y:S01]  /*126e0*/  ISETP.GE.AND P1, PT, R237, UR4, PT ;  /* 0x00000004ed007c0c */ /* 0x000fe2000bf26270 */
[----:B------:R0:W-:Y:S01]  /*126f0*/  @!P2 ST.E.64 desc[UR60][R4.64], R122 ;  /* 0x0000007a0400a985 */ /* 0x0001e2000c101b3c */
[----:B------:R-:W-:Y:S02]  /*12700*/  ISETP.GE.AND P4, PT, R236, UR4, PT ;  /* 0x00000004ec007c0c */ /* 0x000fe4000bf86270 */
[----:B------:R-:W-:Y:S01]  /*12710*/  SHF.R.S32.HI R12, RZ, 0x1f, R12 ;  /* 0x0000001fff0c7819 */ /* 0x000fe2000001140c */
[----:B------:R1:W-:Y:S01]  /*12720*/  @!P0 ST.E.64 desc[UR60][R8.64], R126 ;  /* 0x0000007e08008985 */ /* 0x0003e2000c101b3c */
[----:B------:R-:W-:-:S02]  /*12730*/  ISETP.GE.AND P2, PT, R235, UR4, PT ;  /* 0x00000004eb007c0c */ /* 0x000fc4000bf46270 */
[----:B------:R-:W-:Y:S02]  /*12740*/  ISETP.GE.AND P0, PT, R234, UR4, PT ;  /* 0x00000004ea007c0c */ /* 0x000fe4000bf06270 */
[----:B------:R-:W-:Y:S02]  /*12750*/  SHF.R.S32.HI R14, RZ, 0x1f, R235 ;  /* 0x0000001fff0e7819 */ /* 0x000fe400000114eb */
[----:B0-----:R-:W-:-:S04]  /*12760*/  @!P3 LEA R4, P5, R11, R3, 0x2 ;  /* 0x000000030b04b211 */ /* 0x001fc800078a10ff */
[-C--:B------:R-:W-:Y:S02]  /*12770*/  @!P3 LEA.HI.X R5, R11, R10.reuse, R12, 0x2, P5 ;  /* 0x0000000a0b05b211 */ /* 0x080fe400028f140c */
[----:B------:R-:W-:Y:S02]  /*12780*/  SHF.R.S32.HI R11, RZ, 0x1f, R237 ;  /* 0x0000001fff0b7819 */ /* 0x000fe400000114ed */
[CC--:B------:R-:W-:Y:S01]  /*12790*/  @!P1 LEA R6, P5, R237.reuse, R3.reuse, 0x2 ;  /* 0x00000003ed069211 */ /* 0x0c0fe200078a10ff */
[----:B------:R0:W-:Y:S01]  /*127a0*/  @!P3 ST.E.64 desc[UR60][R4.64], R130 ;  /* 0x000000820400b985 */ /* 0x0001e2000c101b3c */
[----:B------:R-:W-:Y:S02]  /*127b0*/  SHF.R.S32.HI R12, RZ, 0x1f, R236 ;  /* 0x0000001fff0c7819 */ /* 0x000fe400000114ec */
[----:B------:R-:W-:Y:S02]  /*127c0*/  @!P1 LEA.HI.X R7, R237, R10, R11, 0x2, P5 ;  /* 0x0000000aed079211 */ /* 0x000fe400028f140b */
[----:B-1----:R-:W-:-:S02]  /*127d0*/  @!P2 LEA R8, P5, R235, R3, 0x2 ;  /* 0x00000003eb08a211 */ /* 0x002fc400078a10ff */
[----:B------:R-:W-:Y:S01]  /*127e0*/  SHF.R.S32.HI R11, RZ, 0x1f, R234 ;  /* 0x0000001fff0b7819 */ /* 0x000fe200000114ea */
[----:B------:R1:W-:Y:S01]  /*127f0*/  @!P1 ST.E.64 desc[UR60][R6.64], R134 ;  /* 0x0000008606009985 */ /* 0x0003e2000c101b3c */
[----:B------:R-:W-:Y:S02]  /*12800*/  @!P2 LEA.HI.X R9, R235, R10, R14, 0x2, P5 ;  /* 0x0000000aeb09a211 */ /* 0x000fe400028f140e */
[----:B0-----:R-:W-:-:S04]  /*12810*/  @!P4 LEA R4, P3, R236, R3, 0x2 ;  /* 0x00000003ec04c211 */ /* 0x001fc800078610ff */
[----:B------:R-:W-:Y:S02]  /*12820*/  @!P4 LEA.HI.X R5, R236, R10, R12, 0x2, P3 ;  /* 0x0000000aec05c211 */ /* 0x000fe400018f140c */
[----:B------:R-:W-:-:S03]  /*12830*/  @!P0 LEA R12, P3, R234, R3, 0x2 ;  /* 0x00000003ea0c8211 */ /* 0x000fc600078610ff */
[----:B------:R1:W-:Y:S01]  /*12840*/  @!P4 ST.E.64 desc[UR60][R4.64], R138 ;  /* 0x0000008a0400c985 */ /* 0x0003e2000c101b3c */
[----:B------:R-:W-:-:S03]  /*12850*/  @!P0 LEA.HI.X R13, R234, R10, R11, 0x2, P3 ;  /* 0x0000000aea0d8211 */ /* 0x000fc600018f140b */
[----:B------:R1:W-:Y:S04]  /*12860*/  @!P2 ST.E.64 desc[UR60][R8.64], R142 ;  /* 0x0000008e0800a985 */ /* 0x0003e8000c101b3c */
[----:B------:R1:W-:Y:S01]  /*12870*/  @!P0 ST.E.64 desc[UR60][R12.64], R146 ;  /* 0x000000920c008985 */ /* 0x0003e2000c101b3c */
[----:B------:R-:W-:-:S13]  /*12880*/  ISETP.GE.AND P0, PT, R233, UR4, PT ;  /* 0x00000004e9007c0c */ /* 0x000fda000bf06270 */
[----:B-1----:R-:W-:Y:S05]  /*12890*/  @P0 BRA `(.L_x_1463) ;  /* 0x0000000c00e80947 */ /* 0x002fea0003800000 */
[----:B------:R-:W-:Y:S02]  /*128a0*/  SHF.R.S32.HI R11, RZ, 0x1f, R233 ;  /* 0x0000001fff0b7819 */ /* 0x000fe400000114e9 */
[----:B------:R-:W-:-:S04]  /*128b0*/  LEA R4, P0, R233, R3, 0x2 ;  /* 0x00000003e9047211 */ /* 0x000fc800078010ff */
[----:B------:R-:W-:-:S05]  /*128c0*/  LEA.HI.X R5, R233, R10, R11, 0x2, P0 ;  /* 0x0000000ae9057211 */ /* 0x000fca00000f140b */
[----:B------:R0:W-:Y:S01]  /*128d0*/  ST.E.64 desc[UR60][R4.64], R150 ;  /* 0x0000009604007985 */ /* 0x0001e2000c101b3c */
[----:B------:R-:W-:Y:S05]  /*128e0*/  BRA `(.L_x_1463) ;  /* 0x0000000c00d47947 */ /* 0x000fea0003800000 */
.L_x_1450:
        /* <DEDUP_REMOVED lines=26> */
.L_x_1468:
        /* <DEDUP_REMOVED lines=18> */
[----:B------:R-:W-:-:S05]  /*12bb0*/  SEL R24, R24, 0xa78, P0 ;  /* 0x00000a7818187807 */ /* 0x000fca0000000000 */
[----:B------:R-:W3:Y:S08]  /*12bc0*/  LDC.64 R8, c[0x0][R24+0x220] ;  /* 0x0000880018087b82 */ /* 0x000ef00000000a00 */
[----:B------:R-:W4:Y:S08]  /*12bd0*/  LDC.64 R12, c[0x0][R24+0x218] ;  /* 0x00008600180c7b82 */ /* 0x000f300000000a00 */
[----:B------:R-:W5:Y:S08]  /*12be0*/  LDC.64 R10, c[0x0][R24+0x228] ;  /* 0x00008a00180a7b82 */ /* 0x000f700000000a00 */
[----:B------:R-:W0:Y:S08]  /*12bf0*/  @P1 LDC R0, c[0x0][0xcec] ;  /* 0x00033b00ff001b82 */ /* 0x000e300000000800 */
[----:B------:R-:W1:Y:S08]  /*12c00*/  LDC.64 R6, c[0x0][R24+0x210] ;  /* 0x0000840018067b82 */ /* 0x000e700000000a00 */
[----:B------:R-:W5:Y:S01]  /*12c10*/  @P1 LDC R27, c[0x0][0xcf0] ;  /* 0x00033c00ff1b1b82 */ /* 0x000f620000000800 */
[----:B0-----:R-:W-:-:S07]  /*12c20*/  @P1 IMAD.HI.U32 R0, R31, R0, RZ ;  /* 0x000000001f001227 */ /* 0x001fce00078e00ff */
[----:B--2---:R-:W0:Y:S01]  /*12c30*/  @!P0 LDC R4, c[0x0][0xc50] ;  /* 0x00031400ff048b82 */ /* 0x004e220000000800 */
[-C--:B---3--:R-:W-:Y:S02]  /*12c40*/  IMAD R9, R9, R29.reuse, RZ ;  /* 0x0000001d09097224 */ /* 0x088fe400078e02ff */
[----:B------:R-:W-:-:S05]  /*12c50*/  IMAD.WIDE.U32 R14, R8, R29, RZ ;  /* 0x0000001d080e7225 */ /* 0x000fca00078e00ff */
[----:B------:R-:W2:Y:S01]  /*12c60*/  @!P0 LDC R5, c[0x0][0xc54] ;  /* 0x00031500ff058b82 */ /* 0x000ea20000000800 */
[-C--:B----4-:R-:W-:Y:S02]  /*12c70*/  IMAD R25, R13, R222.reuse, RZ ;  /* 0x000000de0d197224 */ /* 0x090fe400078e02ff */
[----:B------:R-:W-:Y:S01]  /*12c80*/  IMAD.WIDE.U32 R12, R12, R222, RZ ;  /* 0x000000de0c0c7225 */ /* 0x000fe200078e00ff */
[----:B-----5:R-:W-:-:S03]  /*12c90*/  @P1 SHF.R.U32.HI R21, RZ, R27, R0 ;  /* 0x0000001bff151219 */ /* 0x020fc60000011600 */
[----:B------:R-:W-:Y:S01]  /*12ca0*/  IMAD R27, R8, R28, R9 ;  /* 0x0000001c081b7224 */ /* 0x000fe200078e0209 */
[----:B------:R-:W-:Y:S01]  /*12cb0*/  SEL R9, R230, RZ, P0 ;  /* 0x000000ffe6097207 */ /* 0x000fe20000000000 */
[----:B------:R-:W-:Y:S01]  /*12cc0*/  IMAD.IADD R25, R13, 0x1, R25 ;  /* 0x000000010d197824 */ /* 0x000fe200078e0219 */
[----:B------:R-:W-:Y:S01]  /*12cd0*/  IADD3 R12, P1, P3, R14, R12, R3 ;  /* 0x0000000c0e0c7210 */ /* 0x000fe20007b3e003 */
[----:B------:R-:W-:Y:S02]  /*12ce0*/  IMAD.MOV R0, RZ, RZ, -R21 ;  /* 0x000000ffff007224 */ /* 0x000fe400078e0a15 */
[----:B------:R-:W-:Y:S02]  /*12cf0*/  IMAD.IADD R27, R15, 0x1, R27 ;  /* 0x000000010f1b7824 */ /* 0x000fe400078e021b */
        /* <DEDUP_REMOVED lines=8> */
[-C--:B-1----:R-:W-:Y:S01]  /*12d80*/  IMAD R0, R7, R11.reuse, RZ ;  /* 0x0000000b07007224 */ /* 0x082fe200078e02ff */
[----:B------:R-:W-:Y:S01]  /*12d90*/  SHF.R.S32.HI R13, RZ, 0x1f, R11 ;  /* 0x0000001fff0d7819 */ /* 0x000fe2000001140b */
[----:B------:R-:W-:Y:S02]  /*12da0*/  IMAD.MOV.U32 R7, RZ, RZ, -0x800000 ;  /* 0xff800000ff077424 */ /* 0x000fe400078e00ff */
[----:B------:R-:W-:-:S04]  /*12db0*/  IMAD.WIDE.U32 R8, R6, R11, R8 ;  /* 0x0000000b06087225 */ /* 0x000fc800078e0008 */
[----:B------:R-:W-:Y:S01]  /*12dc0*/  IMAD R13, R6, R13, R0 ;  /* 0x0000000d060d7224 */ /* 0x000fe200078e0200 */
[----:B0-----:R-:W-:-:S03]  /*12dd0*/  LEA R4, P0, R8, R4, 0x2 ;  /* 0x0000000408047211 */ /* 0x001fc600078010ff */
[----:B------:R-:W-:-:S05]  /*12de0*/  IMAD.IADD R0, R9, 0x1, R13 ;  /* 0x0000000109007824 */ /* 0x000fca00078e020d */
[----:B--2---:R-:W-:-:S05]  /*12df0*/  LEA.HI.X R5, R8, R5, R0, 0x2, P0 ;  /* 0x0000000508057211 */ /* 0x004fca00000f1400 */
[----:B------:R2:W-:Y:S02]  /*12e00*/  STG.E desc[UR60][R4.64], R7 ;  /* 0x0000000704007986 */ /* 0x0005e4000c10193c */
.L_x_1470:
[----:B------:R-:W-:Y:S05]  /*12e10*/  BSYNC B1 ;  /* 0x0000000000017941 */ /* 0x000fea0003800000 */
.L_x_1469:
[----:B------:R-:W-:Y:S05]  /*12e20*/  @P2 BRA `(.L_x_1463) ;  /* 0x0000000800842947 */ /* 0x000fea0003800000 */
[----:B------:R-:W3:Y:S01]  /*12e30*/  LDC R21, c[0x0][0xce8] ;  /* 0x00033a00ff157b82 */ /* 0x000ee20000000800 */
[----:B--2---:R-:W-:Y:S01]  /*12e40*/  SHF.R.S32.HI R5, RZ, 0x1f, R30 ;  /* 0x0000001fff057819 */ /* 0x004fe2000001141e */
[----:B------:R-:W-:Y:S01]  /*12e50*/  ULDC.64 UR4, c[0x0][0xba0] ;  /* 0x0002e80000047ab9 */ /* 0x000fe20000000a00 */
[----:B------:R-:W-:Y:S02]  /*12e60*/  VIADD R25, R203, 0xc0 ;  /* 0x000000c0cb197836 */ /* 0x000fe40000000000 */
[----:B------:R-:W-:Y:S01]  /*12e70*/  LEA.HI R8, R5, R30, RZ, 0x3 ;  /* 0x0000001e05087211 */ /* 0x000fe200078f18ff */
[----:B------:R-:W-:Y:S02]  /*12e80*/  IMAD R0, R26, UR4, RZ ;  /* 0x000000041a007c24 */ /* 0x000fe4000f8e02ff */
[C---:B------:R-:W-:Y:S01]  /*12e90*/  IMAD.WIDE.U32 R4, R3.reuse, UR4, RZ ;  /* 0x0000000403047c25 */ /* 0x040fe2000f8e00ff */
[----:B------:R-:W-:Y:S02]  /*12ea0*/  LOP3.LUT R9, R8, 0xfffffff8, RZ, 0xc0, !PT ;  /* 0xfffffff808097812 */ /* 0x000fe400078ec0ff */
[----:B------:R-:W-:Y:S01]  /*12eb0*/  SHF.R.S32.HI R8, RZ, 0x3, R8 ;  /* 0x00000003ff087819 */ /* 0x000fe20000011408 */
[----:B------:R-:W-:Y:S01]  /*12ec0*/  IMAD R7, R3, UR5, R0 ;  /* 0x0000000503077c24 */ /* 0x000fe2000f8e0200 */
[----:B------:R-:W-:Y:S01]  /*12ed0*/  ULDC.64 UR4, c[0x0][0xbe8] ;  /* 0x0002fa0000047ab9 */ /* 0x000fe20000000a00 */
[----:B------:R-:W-:-:S02]  /*12ee0*/  IMAD.IADD R0, R30, 0x1, -R9 ;  /* 0x000000011e007824 */ /* 0x000fc400078e0a09 */
        /* <DEDUP_REMOVED lines=19> */
[----:B------:R-:W-:Y:S01]  /*13020*/  IMAD R7, R21, R6, R9 ;  /* 0x0000000615077224 */ /* 0x000fe200078e0209 */
[----:B------:R-:W-:Y:S01]  /*13030*/  SHF.R.S32.HI R6, RZ, 0x1f, R25 ;  /* 0x0000001fff067819 */ /* 0x000fe20000011419 */
        /* <DEDUP_REMOVED lines=9> */
[----:B------:R-:W-:-:S03]  /*130d0*/  ULDC.64 UR4, c[0x0][0xb80] ;  /* 0x0002e00000047ab9 */ /* 0x000fc60000000a00 */
[----:B------:R-:W-:Y:S01]  /*130e0*/  IMAD.IADD R5, R5, 0x1, R3 ;  /* 0x0000000105057824 */ /* 0x000fe200078e0203 */
[----:B------:R-:W-:Y:S01]  /*130f0*/  LEA R3, P0, R4, UR4, 0x1 ;  /* 0x0000000404037c11 */ /* 0x000fe2000f8008ff */
[----:B------:R-:W-:-:S03]  /*13100*/  UMOV UR4, 0xffffffff ;  /* 0xffffffff00047882 */ /* 0x000fc60000000000 */
[----:B------:R-:W-:Y:S01]  /*13110*/  LEA.HI.X R4, R4, UR5, R5, 0x1, P0 ;  /* 0x0000000504047c11 */ /* 0x000fe200080f0c05 */
[----:B------:R-:W-:Y:S08]  /*13120*/  BRA.DIV UR4, `(.L_x_1471) ;  /* 0x0000009e04f07947 */ /* 0x000ff0000b800000 */
[----:B------:R2:W3:Y:S04]  /*13130*/  SHFL.IDX PT, R0, R4, RZ, 0x181f ;  /* 0x00181fff04007589 */ /* 0x0004e800000e0000 */
[----:B------:R2:W4:Y:S02]  /*13140*/  SHFL.IDX PT, R14, R3, RZ, 0x181f ;  /* 0x00181fff030e7589 */ /* 0x00052400000e0000 */
.L_x_1694:
        /* <DEDUP_REMOVED lines=12> */
[-C--:B----4-:R-:W-:Y:S02]  /*13210*/  @!P3 LEA R8, P5, R203, R14.reuse, 0x1 ;  /* 0x0000000ecb08b211 */ /* 0x090fe400078a08ff */
[----:B------:R-:W-:Y:S02]  /*13220*/  @!P2 LEA R10, P4, R221, R14, 0x1 ;  /* 0x0000000edd0aa211 */ /* 0x000fe400078808ff */
[----:B---3--:R-:W-:Y:S02]  /*13230*/  @!P3 LEA.HI.X R9, R203, R0, R5, 0x1, P5 ;  /* 0x00000000cb09b211 */ /* 0x008fe400028f0c05 */
[----:B------:R-:W-:Y:S02]  /*13240*/  SHF.R.S32.HI R5, RZ, 0x1f, R220 ;  /* 0x0000001fff057819 */ /* 0x000fe400000114dc */
[----:B------:R-:W-:Y:S01]  /*13250*/  @!P1 LEA R12, P5, R220, R14, 0x1 ;  /* 0x0000000edc0c9211 */ /* 0x000fe200078a08ff */
[----:B------:R3:W-:Y:S01]  /*13260*/  @!P3 ST.E.128 desc[UR60][R8.64], RZ ;  /* 0x000000ff0800b985 */ /* 0x0007e2000c101d3c */
[----:B------:R-:W-:-:S02]  /*13270*/  @!P2 LEA.HI.X R11, R221, R0, R15, 0x1, P4 ;  /* 0x00000000dd0ba211 */ /* 0x000fc400020f0c0f */
[C---:B------:R-:W-:Y:S02]  /*13280*/  @!P0 LEA R14, P4, R25.reuse, R14, 0x1 ;  /* 0x0000000e190e8211 */ /* 0x040fe400078808ff */
[-C--:B------:R-:W-:Y:S01]  /*13290*/  @!P1 LEA.HI.X R13, R220, R0.reuse, R5, 0x1, P5 ;  /* 0x00000000dc0d9211 */ /* 0x080fe200028f0c05 */
[----:B------:R3:W-:Y:S01]  /*132a0*/  @!P2 ST.E.128 desc[UR60][R10.64], RZ ;  /* 0x000000ff0a00a985 */ /* 0x0007e2000c101d3c */
[----:B------:R-:W-:-:S03]  /*132b0*/  @!P0 LEA.HI.X R15, R25, R0, R6, 0x1, P4 ;  /* 0x00000000190f8211 */ /* 0x000fc600020f0c06 */
[----:B------:R3:W-:Y:S04]  /*132c0*/  @!P1 ST.E.128 desc[UR60][R12.64], RZ ;  /* 0x000000ff0c009985 */ /* 0x0007e8000c101d3c */
[----:B------:R3:W-:Y:S02]  /*132d0*/  @!P0 ST.E.128 desc[UR60][R14.64], RZ ;  /* 0x000000ff0e008985 */ /* 0x0007e4000c101d3c */
.L_x_1473:
[----:B------:R-:W-:Y:S05]  /*132e0*/  BSYNC B1 ;  /* 0x0000000000017941 */ /* 0x000fea0003800000 */
.L_x_1472:
[----:B------:R-:W-:-:S03]  /*132f0*/  UMOV UR4, 0xffffffff ;  /* 0xffffffff00047882 */ /* 0x000fc60000000000 */
[----:B------:R-:W-:Y:S05]  /*13300*/  BRA.DIV UR4, `(.L_x_1474) ;  /* 0x0000009e04ac7947 */ /* 0x000fea000b800000 */
[----:B---3--:R3:W0:Y:S04]  /*13310*/  SHFL.IDX PT, R0, R4, 0x1, 0x181f ;  /* 0x00381f0004007f89 */ /* 0x00862800000e0000 */
[----:B----4-:R3:W4:Y:S02]  /*13320*/  SHFL.IDX PT, R14, R3, 0x1, 0x181f ;  /* 0x00381f00030e7f89 */ /* 0x01072400000e0000 */
.L_x_1698:
        /* <DEDUP_REMOVED lines=12> */
[-C--:B----4-:R-:W-:Y:S02]  /*133f0*/  @!P3 LEA R8, P5, R203, R14.reuse, 0x1 ;  /* 0x0000000ecb08b211 */ /* 0x090fe400078a08ff */
        /* <DEDUP_REMOVED lines=11> */
.L_x_1476:
[----:B------:R-:W-:Y:S05]  /*134b0*/  BSYNC B1 ;  /* 0x0000000000017941 */ /* 0x000fea0003800000 */
.L_x_1475:
[----:B------:R-:W-:-:S03]  /*134c0*/  UMOV UR4, 0xffffffff ;  /* 0xffffffff00047882 */ /* 0x000fc60000000000 */
[----:B------:R-:W-:Y:S05]  /*134d0*/  BRA.DIV UR4, `(.L_x_1477) ;  /* 0x0000009e04807947 */ /* 0x000fea000b800000 */
[----:B0-----:R0:W0:Y:S04]  /*134e0*/  SHFL.IDX PT, R0, R4, 0x2, 0x181f ;  /* 0x00581f0004007f89 */ /* 0x00102800000e0000 */
[----:B----4-:R4:W0:Y:S02]  /*134f0*/  SHFL.IDX PT, R14, R3, 0x2, 0x181f ;  /* 0x00581f00030e7f89 */ /* 0x01082400000e0000 */
.L_x_1702:
        /* <DEDUP_REMOVED lines=12> */
[-C--:B0-----:R-:W-:Y:S02]  /*135c0*/  @!P3 LEA R8, P5, R203, R14.reuse, 0x1 ;  /* 0x0000000ecb08b211 */ /* 0x081fe400078a08ff */
[----:B------:R-:W-:Y:S02]  /*135d0*/  @!P2 LEA R10, P4, R221, R14, 0x1 ;  /* 0x0000000edd0aa211 */ /* 0x000fe400078808ff */
[----:B------:R-:W-:Y:S02]  /*135e0*/  @!P3 LEA.HI.X R9, R203, R0, R12, 0x1, P5 ;  /* 0x00000000cb09b211 */ /* 0x000fe400028f0c0c */
        /* <DEDUP_REMOVED lines=9> */
.L_x_1479:
[----:B------:R-:W-:Y:S05]  /*13680*/  BSYNC B1 ;  /* 0x0000000000017941 */ /* 0x000fea0003800000 */
.L_x_1478:
[----:B------:R-:W-:-:S03]  /*13690*/  UMOV UR4, 0xffffffff ;  /* 0xffffffff00047882 */ /* 0x000fc60000000000 */
[----:B------:R-:W-:Y:S05]  /*136a0*/  BRA.DIV UR4, `(.L_x_1480) ;  /* 0x0000009e04547947 */ /* 0x000fea000b800000 */
[----:B0-----:R0:W0:Y:S04]  /*136b0*/  SHFL.IDX PT, R0, R4, 0x3, 0x181f ;  /* 0x00781f0004007f89 */ /* 0x00102800000e0000 */
[----:B------:R0:W0:Y:S02]  /*136c0*/  SHFL.IDX PT, R14, R3, 0x3, 0x181f ;  /* 0x00781f00030e7f89 */ /* 0x00002400000e0000 */
.L_x_1706:
        /* <DEDUP_REMOVED lines=11> */
[-C--:B------:R-:W-:Y:S02]  /*13780*/  @!P3 LEA R4, P5, R203, R14.reuse, 0x1 ;  /* 0x0000000ecb04b211 */ /* 0x080fe400078a08ff */
        /* <DEDUP_REMOVED lines=11> */
.L_x_1463:
[----:B------:R-:W-:Y:S05]  /*13840*/  BSYNC B0 ;  /* 0x0000000000007941 */ /* 0x000fea0003800000 */
.L_x_1449:
[----:B------:R-:W-:Y:S02]  /*13850*/  ULDC UR4, c[0x0][0xd3c] ;  /* 0x00034f0000047ab9 */ /* 0x000fe40000000800 */
[----:B-1----:R-:W-:-:S13]  /*13860*/  ISETP.GE.AND P0, PT, R43, UR4, PT ;  /* 0x000000042b007c0c */ /* 0x002fda000bf06270 */
[----:B------:R-:W-:Y:S05]  /*13870*/  @!P0 BRA `(.L_x_1481) ;  /* 0xfffffed800ec8947 */ /* 0x000fea000383ffff */
[----:B------:R-:W-:Y:S05]  /*13880*/  BRA `(.L_x_1333) ;  /* 0x00000088009c7947 */ /* 0x000fea0003800000 */
.L_x_1331:
[----:B------:R-:W-:-:S08]  /*13890*/  NOP ;  /* 0x0000000000007918 */ /* 0x000fd00000000000 */
[----:B0-----:R-:W0:-:S00]  /*138a0*/  USETMAXREG.DEALLOC.CTAPOOL 0x18 ;  /* 0x00000018000079c8 */ /* 0x001e0000080e0500 */
        /* <DEDUP_REMOVED lines=18> */
.L_x_1482:
        /* <DEDUP_REMOVED lines=43> */
.L_x_1486:
        /* <DEDUP_REMOVED lines=38> */
.L_x_1484:
        /* <DEDUP_REMOVED lines=20> */
.L_x_1487:
        /* <DEDUP_REMOVED lines=54> */
.L_x_1485:
[----:B------:R-:W-:Y:S01]  /*14380*/  IMAD.U32 R2, RZ, RZ, UR6 ;  /* 0x00000006ff027e24 */ /* 0x000fe2000f8e00ff */
[----:B------:R0:W-:Y:S04]  /*14390*/  STL [R1+0x4], RZ ;  /* 0x000004ff01007387 */ /* 0x0001e80000100800 */
[----:B------:R0:W-:Y:S04]  /*143a0*/  STL [R1+0x8], RZ ;  /* 0x000008ff01007387 */ /* 0x0001e80000100800 */
[----:B------:R0:W-:Y:S02]  /*143b0*/  STL [R1], R2 ;  /* 0x0000000201007387 */ /* 0x0001e40000100800 */
.L_x_1488:
        /* <DEDUP_REMOVED lines=10> */
.L_x_1483:
[----:B--2---:R-:W2:Y:S01]  /*14460*/  LDL R0, [R1+0xc] ;  /* 0x00000c0001007983 */ /* 0x004ea20000100800 */
[----:B------:R-:W-:Y:S01]  /*14470*/  ULDC UR4, c[0x0][0xd3c] ;  /* 0x00034f0000047ab9 */ /* 0x000fe20000000800 */
[----:B------:R-:W-:Y:S01]  /*14480*/  IMAD.MOV.U32 R19, RZ, RZ, RZ ;  /* 0x000000ffff137224 */ /* 0x000fe200078e00ff */
[----:B--2---:R-:W-:Y:S01]  /*14490*/  ISETP.GE.AND P0, PT, R0, UR4, PT ;  /* 0x0000000400007c0c */ /* 0x004fe2000bf06270 */
[----:B------:R-:W-:-:S05]  /*144a0*/  IMAD.MOV.U32 R0, RZ, RZ, 0x1 ;  /* 0x00000001ff007424 */ /* 0x000fca00078e00ff */
[----:B------:R2:W-:Y:S04]  /*144b0*/  STL [R1+0x1c], R0 ;  /* 0x00001c0001007387 */ /* 0x0005e80000100800 */
[----:B------:R2:W-:Y:S03]  /*144c0*/  STL [R1+0x80], RZ ;  /* 0x000080ff01007387 */ /* 0x0005e60000100800 */
[----:B------:R-:W-:Y:S05]  /*144d0*/  @P0 BRA `(.L_x_1489) ;  /* 0x0000007800a00947 */ /* 0x000fea0003800000 */
[----:B------:R-:W3:Y:S01]  /*144e0*/  S2UR UR5, SR_CgaCtaId ;  /* 0x00000000000579c3 */ /* 0x000ee20000008800 */
[C---:B--2---:R-:W-:Y:S01]  /*144f0*/  IMAD.SHL.U32 R0, R6.reuse, 0x8, RZ ;  /* 0x0000000806007824 */ /* 0x044fe200078e00ff */
[----:B------:R-:W-:Y:S01]  /*14500*/  LOP3.LUT R4, R6, 0x7f, RZ, 0xc0, !PT ;  /* 0x0000007f06047812 */ /* 0x000fe200078ec0ff */
[----:B------:R-:W-:Y:S01]  /*14510*/  UMOV UR4, 0x400 ;  /* 0x0000040000047882 */ /* 0x000fe20000000000 */
[----:B------:R-:W-:Y:S01]  /*14520*/  BSSY B8, `(.L_x_1489) ;  /* 0x00007a3000087945 */ /* 0x000fe20003800000 */
[----:B------:R-:W-:Y:S01]  /*14530*/  IMAD.MOV.U32 R19, RZ, RZ, RZ ;  /* 0x000000ffff137224 */ /* 0x000fe200078e00ff */
[----:B------:R-:W-:Y:S01]  /*14540*/  LOP3.LUT R3, R0, 0x1f8, RZ, 0xc0, !PT ;  /* 0x000001f800037812 */ /* 0x000fe200078ec0ff */
[----:B0-----:R-:W-:Y:S01]  /*14550*/  IMAD.SHL.U32 R2, R4, 0x8, RZ ;  /* 0x0000000804027824 */ /* 0x001fe200078e00ff */
[----:B------:R-:W-:Y:S01]  /*14560*/  LOP3.LUT R0, R0, 0x38, RZ, 0xc0, !PT ;  /* 0x0000003800007812 */ /* 0x000fe200078ec0ff */
[----:B------:R-:W-:Y:S01]  /*14570*/  ULDC.64 UR36, c[0x0][0x198] ;  /* 0x0000660000247ab9 */ /* 0x000fe20000000a00 */
[----:B------:R-:W-:Y:S01]  /*14580*/  LOP3.LUT R3, R3, 0x38, R6, 0x78, !PT ;  /* 0x0000003803037812 */ /* 0x000fe200078e7806 */
[----:B------:R-:W-:Y:S01]  /*14590*/  IMAD.SHL.U32 R6, R6, 0x10, RZ ;  /* 0x0000001006067824 */ /* 0x000fe200078e00ff */
[----:B------:R-:W-:-:S02]  /*145a0*/  ULDC UR38, c[0x0][0xc] ;  /* 0x0000030000267ab9 */ /* 0x000fc40000000800 */
[----:B------:R-:W-:Y:S02]  /*145b0*/  LOP3.LUT R3, R3, 0x200, R2, 0xf8, !PT ;  /* 0x0000020003037812 */ /* 0x000fe400078ef802 */
[----:B------:R-:W-:-:S04]  /*145c0*/  SHF.R.U32.HI R2, RZ, 0x3, R4 ;  /* 0x00000003ff027819 */ /* 0x000fc80000011604 */
[----:B------:R-:W-:Y:S01]  /*145d0*/  LOP3.LUT R4, R2, 0x70, R6, 0xf8, !PT ;  /* 0x0000007002047812 */ /* 0x000fe200078ef806 */
[----:B------:R-:W-:Y:S02]  /*145e0*/  IMAD.MOV.U32 R2, RZ, RZ, 0x1 ;  /* 0x00000001ff027424 */ /* 0x000fe400078e00ff */
[----:B------:R-:W-:Y:S01]  /*145f0*/  IMAD.MOV.U32 R4, RZ, RZ, 0x1 ;  /* 0x00000001ff047424 */ /* 0x000fe200078e00ff */
[----:B---3--:R-:W-:-:S06]  /*14600*/  ULEA UR4, UR5, UR4, 0x18 ;  /* 0x0000000405047291 */ /* 0x008fcc000f8ec03f */
[----:B------:R-:W-:-:S04]  /*14610*/  IMAD.U32 R18, RZ, RZ, UR4 ;  /* 0x00000004ff127e24 */ /* 0x000fc8000f8e00ff */
[----:B------:R-:W-:-:S05]  /*14620*/  IMAD R3, R3, 0x2, R18 ;  /* 0x0000000203037824 */ /* 0x000fca00078e0212 */
[----:B------:R0:W-:Y:S04]  /*14630*/  STL [R1+0x14], R3 ;  /* 0x0000140301007387 */ /* 0x0001e80000100800 */
[----:B------:R-:W-:Y:S04]  /*14640*/  STL [R1+0x80], RZ ;  /* 0x000080ff01007387 */ /* 0x000fe80000100800 */
[----:B------:R2:W-:Y:S01]  /*14650*/  STL [R1+0x20], R2 ;  /* 0x0000200201007387 */ /* 0x0005e20000100800 */
[----:B0-----:R-:W-:-:S03]  /*14660*/  LOP3.LUT R3, R0, 0x40, RZ, 0xfc, !PT ;  /* 0x0000004000037812 */ /* 0x001fc600078efcff */
[----:B------:R0:W-:Y:S04]  /*14670*/  STL [R1+0x10], RZ ;  /* 0x000010ff01007387 */ /* 0x0001e80000100800 */
[----:B------:R0:W-:Y:S01]  /*14680*/  STL [R1+0x1c], R4 ;  /* 0x00001c0401007387 */ /* 0x0001e20000100800 */
[C---:B--2---:R-:W-:Y:S02]  /*14690*/  LOP3.LUT R2, R0.reuse, 0x80, RZ, 0xfc, !PT ;  /* 0x0000008000027812 */ /* 0x044fe400078efcff */
[----:B------:R-:W-:-:S07]  /*146a0*/  LOP3.LUT R0, R0, 0xc0, RZ, 0xfc, !PT ;  /* 0x000000c000007812 */ /* 0x000fce00078efcff */
.L_x_1637:
[----:B--2---:R-:W2:Y:S01]  /*146b0*/  LDL R0, [R1+0xc] ;  /* 0x00000c0001007983 */ /* 0x004ea20000100800 */
[----:B------:R-:W2:Y:S01]  /*146c0*/  LDC.64 R2, c[0x0][0xd88] ;  /* 0x00036200ff027b82 */ /* 0x000ea20000000a00 */
[----:B------:R-:W-:Y:S05]  /*146d0*/  YIELD ;  /* 0x0000000000007946 */ /* 0x000fea0003800000 */
[----:B------:R-:W-:Y:S01]  /*146e0*/  ULDC.64 UR4, c[0x0][0xb20] ;  /* 0x0002c80000047ab9 */ /* 0x000fe20000000a00 */
[----:B01----:R-:W-:Y:S02]  /*146f0*/  CS2R R8, SRZ ;  /* 0x0000000000087805 */ /* 0x003fe4000001ff00 */
[----:B------:R-:W-:Y:S01]  /*14700*/  ISETP.NE.U32.AND P0, PT, RZ, UR4, PT ;  /* 0x00000004ff007c0c */ /* 0x000fe2000bf05070 */
[----:B------:R-:W-:Y:S01]  /*14710*/  ULDC.64 UR10, c[0x0][0xb10] ;  /* 0x0002c400000a7ab9 */ /* 0x000fe20000000a00 */
[----:B------:R-:W-:Y:S01]  /*14720*/  ULDC.64 UR8, c[0x0][0xb08] ;  /* 0x0002c20000087ab9 */ /* 0x000fe20000000a00 */
[----:B------:R-:W-:Y:S01]  /*14730*/  ULDC.64 UR6, c[0x0][0xb00] ;  /* 0x0002c00000067ab9 */ /* 0x000fe20000000a00 */
[----:B--2---:R-:W-:-:S05]  /*14740*/  IMAD.WIDE R2, R0, 0x4, R2 ;  /* 0x0000000400027825 */ /* 0x004fca00078e0202 */
[----:B------:R-:W0:Y:S01]  /*14750*/  LDG.E R13, desc[UR60][R2.64] ;  /* 0x0000003c020d7981 */ /* 0x000e22000c1e1900 */
[----:B------:R-:W-:Y:S01]  /*14760*/  ISETP.NE.AND.EX P0, PT, RZ, UR5, PT, P0 ;  /* 0x00000005ff007c0c */ /* 0x000fe2000bf05300 */
[----:B------:R-:W-:Y:S01]  /*14770*/  IMAD.MOV.U32 R0, RZ, RZ, RZ ;  /* 0x000000ffff007224 */ /* 0x000fe200078e00ff */
[----:B0-----:R-:W-:Y:S01]  /*14780*/  SHF.R.S32.HI R4, RZ, 0x1f, R13 ;  /* 0x0000001fff047819 */ /* 0x001fe2000001140d */
        /* <DEDUP_REMOVED lines=14> */
[----:B------:R-:W-:Y:S02]  /*14870*/  ISETP.NE.U32.AND P2, PT, RZ, UR8, PT ;  /* 0x00000008ff007c0c */ /* 0x000fe4000bf45070 */
[C---:B------:R-:W-:Y:S02]  /*14880*/  IADD3 R6, P5, R17.reuse, UR6, RZ ;  /* 0x0000000611067c10 */ /* 0x040fe4000ffbe0ff */
[----:B-1----:R-:W-:-:S02]  /*14890*/  IADD3 R2, P4, R17, UR4, RZ ;  /* 0x0000000411027c10 */ /* 0x002fc4000ff9e0ff */
[----:B------:R-:W-:Y:S02]  /*148a0*/  ISETP.NE.AND.EX P3, PT, RZ, UR11, PT, P3 ;  /* 0x0000000bff007c0c */ /* 0x000fe4000bf65330 */
[C---:B------:R-:W-:Y:S02]  /*148b0*/  IADD3.X R3, R14.reuse, UR5, RZ, P4, !PT ;  /* 0x000000050e037c10 */ /* 0x040fe4000a7fe4ff */
[----:B0-----:R-:W-:Y:S02]  /*148c0*/  IADD3 R4, P4, R17, UR8, RZ ;  /* 0x0000000811047c10 */ /* 0x001fe4000ff9e0ff */
        /* <DEDUP_REMOVED lines=30> */
.L_x_1490:
        /* <DEDUP_REMOVED lines=17> */
.L_x_1491:
[----:B------:R-:W-:Y:S05]  /*14bc0*/  @!P0 BRA `(.L_x_1492) ;  /* 0x00000000000c8947 */ /* 0x000fea0003800000 */
[----:B------:R-:W2:Y:S04]  /*14bd0*/  LDG.E R8, desc[UR60][R6.64] ;  /* 0x0000003c06087981 */ /* 0x000ea8000c1e1900 */
[----:B------:R-:W2:Y:S02]  /*14be0*/  LDG.E R6, desc[UR60][R6.64+0x4] ;  /* 0x0000043c06067981 */ /* 0x000ea4000c1e1900 */
[----:B--2---:R-:W-:-:S07]  /*14bf0*/  IMAD.IADD R8, R6, 0x1, -R8 ;  /* 0x0000000106087824 */ /* 0x004fce00078e0a08 */
.L_x_1492:
[----:B-----5:R-:W-:Y:S02]  /*14c00*/  IMAD.IADD R6, R8, 0x1, -R0 ;  /* 0x0000000108067824 */ /* 0x020fe400078e0a00 */
[----:B------:R-:W2:Y:S04]  /*14c10*/  @P2 LDG.E R0, desc[UR60][R4.64] ;  /* 0x0000003c04002981 */ /* 0x000ea8000c1e1900 */
[----:B------:R-:W2:Y:S01]  /*14c20*/  @P2 LDG.E R4, desc[UR60][R4.64+0x4] ;  /* 0x0000043c04042981 */ /* 0x000ea2000c1e1900 */
[----:B------:R-:W-:Y:S01]  /*14c30*/  LOP3.LUT R14, R10, 0xff, RZ, 0xc0, !PT ;  /* 0x000000ff0a0e7812 */ /* 0x000fe200078ec0ff */
[----:B------:R-:W-:Y:S01]  /*14c40*/  BSSY B0, `(.L_x_1493) ;  /* 0x000002a000007945 */ /* 0x000fe20003800000 */
[----:B------:R-:W-:Y:S01]  /*14c50*/  SHF.R.U32.HI R10, RZ, 0x10, R10 ;  /* 0x00000010ff0a7819 */ /* 0x000fe2000001160a */
[----:B--2---:R-:W-:-:S04]  /*14c60*/  @P2 IMAD.IADD R11, R4, 0x1, -R0 ;  /* 0x00000001040b2824 */ /* 0x004fc800078e0a00 */
[----:B01----:R-:W-:-:S04]  /*14c70*/  IMAD.IADD R2, R6, 0x1, R11 ;  /* 0x0000000106027824 */ /* 0x003fc800078e020b */
[C---:B------:R-:W-:Y:S01]  /*14c80*/  VIADD R0, R2.reuse, 0x5f ;  /* 0x0000005f02007836 */ /* 0x040fe20000000000 */
[----:B------:R-:W-:-:S03]  /*14c90*/  ISETP.GE.AND P1, PT, R2, 0x1, PT ;  /* 0x000000010200780c */ /* 0x000fc60003f26270 */
[----:B------:R-:W-:-:S05]  /*14ca0*/  IMAD.HI R0, R0, 0x2aaaaaab, RZ ;  /* 0x2aaaaaab00007827 */ /* 0x000fca00078e02ff */
[----:B------:R-:W-:-:S04]  /*14cb0*/  SHF.R.U32.HI R2, RZ, 0x1f, R0 ;  /* 0x0000001fff027819 */ /* 0x000fc80000011600 */
[----:B------:R-:W-:Y:S01]  /*14cc0*/  LEA.HI.SX32 R12, R0, R2, 0x1c ;  /* 0x00000002000c7211 */ /* 0x000fe200078fe2ff */
[----:B------:R-:W-:-:S04]  /*14cd0*/  IMAD.MOV.U32 R0, RZ, RZ, RZ ;  /* 0x000000ffff007224 */ /* 0x000fc800078e00ff */
[----:B------:R0:W-:Y:S04]  /*14ce0*/  STL [R1+0x44], R12 ;  /* 0x0000440c01007387 */ /* 0x0001e80000100800 */
[----:B------:R0:W-:Y:S01]  /*14cf0*/  STL [R1+0x84], R14 ;  /* 0x0000840e01007387 */ /* 0x0001e20000100800 */
[----:B------:R-:W-:Y:S05]  /*14d00*/  @!P1 BRA `(.L_x_1494) ;  /* 0x0000000000749947 */ /* 0x000fea0003800000 */
        /* <DEDUP_REMOVED lines=16> */
[----:B------:R-:W-:-:S05]  /*14e10*/  IABS R0, R2 ;  /* 0x0000000200007213 */ /* 0x000fca0000000000 */
        /* <DEDUP_REMOVED lines=12> */
.L_x_1494:
[----:B------:R-:W-:Y:S05]  /*14ee0*/  BSYNC B0 ;  /* 0x0000000000007941 */ /* 0x000fea0003800000 */
.L_x_1493:
[-C--:B------:R-:W-:Y:S01]  /*14ef0*/  IMAD R2, R14, R0.reuse, RZ ;  /* 0x000000000e027224 */ /* 0x080fe200078e02ff */
[----:B------:R-:W-:Y:S04]  /*14f00*/  BSSY B0, `(.L_x_1495) ;  /* 0x0000141000007945 */ /* 0x000fe80003800000 */
        /* <DEDUP_REMOVED lines=23> */
.L_x_1709:
[----:B-1----:R-:W-:Y:S02]  /*15080*/  ISETP.NE.AND P0, PT, R14, RZ, PT ;  /* 0x000000ff0e00720c */ /* 0x002fe40003f05270 */
[----:B------:R-:W-:-:S11]  /*15090*/  PLOP3.LUT P6, PT, PT, PT, PT, 0x8, 0x0 ;  /* 0x000000000000781c */ /* 0x000fd60003fce170 */
[----:B------:R-:W-:Y:S05]  /*150a0*/  @P0 BRA `(.L_x_1498) ;  /* 0x00000000000c0947 */ /* 0x000fea0003800000 */
[----:B------:R-:W-:-:S03]  /*150b0*/  UMOV UR4, 0xffffffff ;  /* 0xffffffff00047882 */ /* 0x000fc60000000000 */
[----:B------:R-:W-:Y:S05]  /*150c0*/  BRA.DIV UR4, `(.L_x_1499) ;  /* 0x0000008604487947 */ /* 0x000fea000b800000 */
[----:B------:R-:W-:-:S13]  /*150d0*/  ELECT P6, URZ, PT ;  /* 0x00000000003f782f */ /* 0x000fda00038c0000 */
.L_x_1498:
        /* <DEDUP_REMOVED lines=9> */
.L_x_1712:
[----:B------:R-:W-:Y:S05]  /*15170*/  BSYNC B1 ;  /* 0x0000000000017941 */ /* 0x000fea0003800000 */
.L_x_1500:
        /* <DEDUP_REMOVED lines=12> */
.L_x_1713:
[----:B------:R-:W-:Y:S05]  /*15240*/  BSYNC B2 ;  /* 0x0000000000027941 */ /* 0x000fea0003800000 */
.L_x_1504:
        /* <DEDUP_REMOVED lines=9> */
.L_x_1507:
[----:B------:R-:W-:Y:S05]  /*152e0*/  BSYNC B2 ;  /* 0x0000000000027941 */ /* 0x000fea0003800000 */
.L_x_1506:
        /* <DEDUP_REMOVED lines=13> */
.L_x_1508:
        /* <DEDUP_REMOVED lines=13> */
.L_x_1714:
[----:B------:R-:W-:Y:S05]  /*15490*/  BSYNC B2 ;  /* 0x0000000000027941 */ /* 0x000fea0003800000 */
.L_x_1509:
        /* <DEDUP_REMOVED lines=11> */
.L_x_1512:
[----:B------:R-:W-:Y:S05]  /*15550*/  BSYNC B2 ;  /* 0x0000000000027941 */ /* 0x000fea0003800000 */
.L_x_1511:
        /* <DEDUP_REMOVED lines=10> */
.L_x_1513:
        /* <DEDUP_REMOVED lines=15> */
.L_x_1514:
        /* <DEDUP_REMOVED lines=15> */
.L_x_1515:
        /* <DEDUP_REMOVED lines=15> */
.L_x_1516:
        /* <DEDUP_REMOVED lines=10> */
.L_x_1503:
[----:B------:R-:W-:Y:S05]  /*15970*/  BSYNC B1 ;  /* 0x0000000000017941 */ /* 0x000fea0003800000 */
.L_x_1502:
        /* <DEDUP_REMOVED lines=13> */
.L_x_1532:
        /* <DEDUP_REMOVED lines=13> */
.L_x_1715:
[----:B------:R-:W-:Y:S05]  /*15b20*/  BSYNC B2 ;  /* 0x0000000000027941 */ /* 0x000fea0003800000 */
.L_x_1519:
        /* <DEDUP_REMOVED lines=9> */
.L_x_1522:
[----:B------:R-:W-:Y:S05]  /*15bc0*/  BSYNC B2 ;  /* 0x0000000000027941 */ /* 0x000fea0003800000 */
.L_x_1521:
        /* <DEDUP_REMOVED lines=12> */
.L_x_1523:
        /* <DEDUP_REMOVED lines=13> */
.L_x_1716:
[----:B------:R-:W-:Y:S05]  /*15d60*/  BSYNC B2 ;  /* 0x0000000000027941 */ /* 0x000fea0003800000 */
.L_x_1524:
        /* <DEDUP_REMOVED lines=11> */
.L_x_1527:
[----:B------:R-:W-:Y:S05]  /*15e20*/  BSYNC B2 ;  /* 0x0000000000027941 */ /* 0x000fea0003800000 */
.L_x_1526:
        /* <DEDUP_REMOVED lines=10> */
.L_x_1528:
        /* <DEDUP_REMOVED lines=15> */
.L_x_1529:
        /* <DEDUP_REMOVED lines=15> */
.L_x_1530:
        /* <DEDUP_REMOVED lines=15> */
.L_x_1531:
        /* <DEDUP_REMOVED lines=10> */
.L_x_1518:
[----:B------:R-:W-:Y:S05]  /*16240*/  BSYNC B1 ;  /* 0x0000000000017941 */ /* 0x000fea0003800000 */
.L_x_1517:
        /* <DEDUP_REMOVED lines=12> */
.L_x_1496:
[----:B------:R-:W-:Y:S05]  /*16310*/  BSYNC B0 ;  /* 0x0000000000007941 */ /* 0x000fea0003800000 */
.L_x_1495:
[----:B------:R3:W5:Y:S01]  /*16320*/  LDL R7, [R1+0x44] ;  /* 0x0000440001077983 */ /* 0x0007620000100800 */
[----:B------:R-:W-:Y:S05]  /*16330*/  @!P0 WARPSYNC.ALL ;  /* 0x0000000000008948 */ /* 0x000fea0003800000 */
[----:B------:R3:W-:Y:S01]  /*16340*/  STL [R1+0x48], RZ ;  /* 0x000048ff01007387 */ /* 0x0007e20000100800 */
[----:B------:R-:W-:Y:S01]  /*16350*/  BSSY B0, `(.L_x_1533) ;  /* 0x0000020000007945 */ /* 0x000fe20003800000 */
[----:B------:R-:W-:Y:S06]  /*16360*/  @!P0 BAR.SYNC.DEFER_BLOCKING 0xc, 0x180 ;  /* 0x0306000000008b1d */ /* 0x000fec0000010000 */
[----:B---3--:R-:W-:Y:S05]  /*16370*/  @!P1 BRA `(.L_x_1534) ;  /* 0x0000000000749947 */ /* 0x008fea0003800000 */
[----:B------:R-:W-:-:S13]  /*16380*/  ISETP.NE.AND P0, PT, R10, RZ, PT ;  /* 0x000000ff0a00720c */ /* 0x000fda0003f05270 */
[----:B------:R-:W3:Y:S02]  /*16390*/  @!P0 LDC R10, c[0x0][0xae8] ;  /* 0x0002ba00ff0a8b82 */ /* 0x000ee40000000800 */
[----:B---3--:R-:W-:-:S04]  /*163a0*/  IABS R0, R10 ;  /* 0x0000000a00007213 */ /* 0x008fc80000000000 */
[----:B------:R-:W3:Y:S08]  /*163b0*/  I2F.RP R2, R0 ;  /* 0x0000000000027306 */ /* 0x000ef00000209400 */
[----:B---3--:R-:W3:Y:S02]  /*163c0*/  MUFU.RCP R2, R2 ;  /* 0x0000000200027308 */ /* 0x008ee40000001000 */
[----:B---3--:R-:W-:-:S06]  /*163d0*/  VIADD R2, R2, 0xffffffe ;  /* 0x0ffffffe02027836 */ /* 0x008fcc0000000000 */
[----:B------:R-:W3:Y:S02]  /*163e0*/  F2I.FTZ.U32.TRUNC.NTZ R3, R2 ;  /* 0x0000000200037305 */ /* 0x000ee4000021f000 */
[----:B---3--:R-:W-:-:S04]  /*163f0*/  IMAD.MOV R2, RZ, RZ, -R3 ;  /* 0x000000ffff027224 */ /* 0x008fc800078e0a03 */
[----:B-12---:R-:W-:Y:S02]  /*16400*/  IMAD R4, R2, R0, RZ ;  /* 0x0000000002047224 */ /* 0x006fe400078e02ff */
        /* <DEDUP_REMOVED lines=20> */
.L_x_1534:
[----:B------:R-:W-:Y:S05]  /*16550*/  BSYNC B0 ;  /* 0x0000000000007941 */ /* 0x000fea0003800000 */
.L_x_1533:
[----:B------:R-:W4:Y:S04]  /*16560*/  LDL R0, [R1+0x48] ;  /* 0x0000480001007983 */ /* 0x000f280000100800 */
[----:B---3--:R-:W4:Y:S01]  /*16570*/  LDL R2, [R1+0x84] ;  /* 0x0000840001027983 */ /* 0x008f220000100800 */
[----:B------:R-:W-:Y:S01]  /*16580*/  BSSY B7, `(.L_x_1535) ;  /* 0x00004c1000077945 */ /* 0x000fe20003800000 */
[----:B----4-:R-:W-:-:S05]  /*16590*/  IMAD R2, R2, R0, RZ ;  /* 0x0000000002027224 */ /* 0x010fca00078e02ff */
[----:B-----5:R-:W-:Y:S01]  /*165a0*/  VIADDMNMX R0, R2, R0, R7, PT ;  /* 0x0000000002007246 */ /* 0x020fe20003800107 */
        /* <DEDUP_REMOVED lines=10> */
[----:B-12---:R-:W1:Y:S01]  /*16650*/  LDC.64 R4, c[0x0][0xd60] ;  /* 0x00035800ff047b82 */ /* 0x006e620000000a00 */
[----:B------:R-:W3:Y:S08]  /*16660*/  FLO.U32 R0, UR4 ;  /* 0x0000000400007d00 */ /* 0x000ef000080e0000 */
[----:B------:R-:W1:Y:S01]  /*16670*/  POPC R2, UR4 ;  /* 0x0000000400027d09 */ /* 0x000e620008000000 */
[----:B---3--:R-:W-:-:S13]  /*16680*/  ISETP.EQ.U32.AND P0, PT, R0, R3, PT ;  /* 0x000000030000720c */ /* 0x008fda0003f02070 */
[----:B-1----:R-:W2:Y:S01]  /*16690*/  @P0 ATOMG.E.ADD.STRONG.GPU PT, R5, desc[UR60][R4.64], R2 ;  /* 0x00000002040509a8 */ /* 0x002ea200081ee1fc */
[----:B------:R-:W1:Y:S02]  /*166a0*/  S2R R3, SR_LTMASK ;  /* 0x0000000000037919 */ /* 0x000e640000003900 */
[----:B-1----:R-:W-:-:S06]  /*166b0*/  LOP3.LUT R3, R3, UR4, RZ, 0xc0, !PT ;  /* 0x0000000403037c12 */ /* 0x002fcc000f8ec0ff */
[----:B------:R-:W1:Y:S01]  /*166c0*/  POPC R3, R3 ;  /* 0x0000000300037309 */ /* 0x000e620000000000 */
[----:B--2---:R-:W1:Y:S02]  /*166d0*/  SHFL.IDX PT, R0, R5, R0, 0x1f ;  /* 0x00001f0005007589 */ /* 0x004e6400000e0000 */
[----:B-1----:R-:W-:-:S05]  /*166e0*/  IADD3 R0, R0, UR38, R3 ;  /* 0x0000002600007c10 */ /* 0x002fca000fffe003 */
[----:B------:R4:W-:Y:S01]  /*166f0*/  STL [R1], R0 ;  /* 0x0000000001007387 */ /* 0x0009e20000100800 */
[----:B------:R-:W-:Y:S05]  /*16700*/  BRA `(.L_x_1537) ;  /* 0x0000004800a07947 */ /* 0x000fea0003800000 */
.L_x_1536:
        /* <DEDUP_REMOVED lines=8> */
[----:B-12---:R-:W-:Y:S02]  /*16790*/  IMAD.U32 R4, RZ, RZ, UR6 ;  /* 0x00000006ff047e24 */ /* 0x006fe4000f8e00ff */
        /* <DEDUP_REMOVED lines=11> */
.L_x_1539:
[----:B------:R-:W-:Y:S05]  /*16850*/  BSYNC B6 ;  /* 0x0000000000067941 */ /* 0x000fea0003800000 */
.L_x_1538:
        /* <DEDUP_REMOVED lines=9> */
[----:B-12---:R-:W-:Y:S02]  /*168f0*/  IMAD.U32 R4, RZ, RZ, UR6 ;  /* 0x00000006ff047e24 */ /* 0x006fe4000f8e00ff */
[----:B------:R-:W-:Y:S02]  /*16900*/  IMAD.U32 R5, RZ, RZ, UR7 ;  /* 0x00000007ff057e24 */ /* 0x000fe4000f8e00ff */
[----:B------:R-:W-:Y:S02]  /*16910*/  IMAD.U32 R6, RZ, RZ, UR8 ;  /* 0x00000008ff067e24 */ /* 0x000fe4000f8e00ff */
[----:B------:R-:W-:-:S02]  /*16920*/  IMAD.U32 R7, RZ, RZ, UR9 ;  /* 0x00000009ff077e24 */ /* 0x000fc4000f8e00ff */
[----:B------:R-:W-:Y:S02]  /*16930*/  IMAD.U32 R10, RZ, RZ, UR4 ;  /* 0x00000004ff0a7e24 */ /* 0x000fe4000f8e00ff */
[----:B------:R-:W-:Y:S02]  /*16940*/  IMAD.U32 R11, RZ, RZ, UR5 ;  /* 0x00000005ff0b7e24 */ /* 0x000fe4000f8e00ff */
[----:B------:R-:W-:Y:S02]  /*16950*/  IMAD.MOV.U32 R8, RZ, RZ, 0x70 ;  /* 0x00000070ff087424 */ /* 0x000fe400078e00ff */
[----:B0-----:R-:W-:Y:S02]  /*16960*/  IMAD.MOV.U32 R12, RZ, RZ, 0x1 ;  /* 0x00000001ff0c7424 */ /* 0x001fe400078e00ff */
[----:B---3--:R-:W-:-:S07]  /*16970*/  IMAD.MOV.U32 R13, RZ, RZ, RZ ;  /* 0x000000ffff0d7224 */ /* 0x008fce00078e00ff */
[----:B------:R-:W-:-:S07]  /*16980*/  LEPC R20, `(.L_x_1542) ;  /* 0x000000001014794e */ /* 0x000fce0000000000 */
[----:B----4-:R-:W-:Y:S05]  /*16990*/  CALL.ABS.NOINC R2 ;  /* 0x0000000002007343 */ /* 0x010fea0003c00000 */
.L_x_1542:
        /* <DEDUP_REMOVED lines=16> */
.L_x_1541:
[----:B------:R-:W-:Y:S05]  /*16aa0*/  BSYNC B6 ;  /* 0x0000000000067941 */ /* 0x000fea0003800000 */
.L_x_1540:
[----:B-12---:R-:W2:Y:S01]  /*16ab0*/  LDL.LU R4, [R1+0x24] ;  /* 0x0000240001047983 */ /* 0x006ea20000300800 */
        /* <DEDUP_REMOVED lines=23> */
.L_x_1719:
        /* <DEDUP_REMOVED lines=11> */
.L_x_1722:
        /* <DEDUP_REMOVED lines=24> */
.L_x_1546:
[----:B-1----:R-:W2:Y:S01]  /*16e60*/  LDL R2, [R1+0x1c] ;  /* 0x00001c0001027983 */ /* 0x002ea20000100800 */
[----:B0-----:R-:W-:Y:S01]  /*16e70*/  IMAD R0, R19, 0x8, R18 ;  /* 0x0000000813007824 */ /* 0x001fe200078e0212 */
[----:B--2---:R-:W-:-:S04]  /*16e80*/  SHF.L.U32 R2, R2, 0x1f, RZ ;  /* 0x0000001f02027819 */ /* 0x004fc800000006ff */
[----:B------:R-:W0:Y:S02]  /*16e90*/  SYNCS.PHASECHK.TRANS64.TRYWAIT P0, [R0+URZ+0x32440], R2 ;  /* 0x03244002000075a7 */ /* 0x000e24000800017f */
[----:B0-----:R-:W-:Y:S05]  /*16ea0*/  @!P0 BRA `(.L_x_1547) ;  /* 0x0000006800a88947 */ /* 0x001fea0003800000 */
.L_x_1723:
        /* <DEDUP_REMOVED lines=11> */
.L_x_1548:
        /* <DEDUP_REMOVED lines=24> */
.L_x_1544:
[----:B0-----:R-:W2:Y:S04]  /*170e0*/  LDL.LU R4, [R1+0x30] ;  /* 0x0000300001047983 */ /* 0x001ea80000300800 */
[----:B------:R-:W3:Y:S04]  /*170f0*/  LDL.LU R3, [R1+0x58] ;  /* 0x0000580001037983 */ /* 0x000ee80000300800 */
[----:B-1----:R-:W4:Y:S01]  /*17100*/  LDL R2, [R1+0x38] ;  /* 0x0000380001027983 */ /* 0x002f220000100800 */
        /* <DEDUP_REMOVED lines=8> */
[----:B--2---:R-:W-:Y:S02]  /*17190*/  SEL R0, R4, RZ, !P0 ;  /* 0x000000ff04007207 */ /* 0x004fe40004000000 */
[----:B---3--:R-:W-:-:S03]  /*171a0*/  SEL R3, R3, RZ, !P0 ;  /* 0x000000ff03037207 */ /* 0x008fc60004000000 */
[----:B------:R4:W-:Y:S02]  /*171b0*/  STL [R1+0x40], R0 ;  /* 0x0000400001007387 */ /* 0x0009e40000100800 */
[----:B----4-:R-:W-:-:S05]  /*171c0*/  SHF.R.S32.HI R0, RZ, 0x1f, R2 ;  /* 0x0000001fff007819 */ /* 0x010fca0000011402 */
[----:B------:R0:W-:Y:S04]  /*171d0*/  STL [R1+0x58], R0 ;  /* 0x0000580001007387 */ /* 0x0001e80000100800 */
[----:B------:R0:W-:Y:S01]  /*171e0*/  STL [R1+0x6c], R3 ;  /* 0x00006c0301007387 */ /* 0x0001e20000100800 */
[----:B------:R-:W-:Y:S05]  /*171f0*/  @!P1 BRA `(.L_x_1550) ;  /* 0x0000000000409947 */ /* 0x000fea0003800000 */
[----:B------:R-:W-:Y:S01]  /*17200*/  MOV R2, 0x0 ;  /* 0x0000000000027802 */ /* 0x000fe20000000f00 */
[----:B------:R-:W-:Y:S01]  /*17210*/  ULDC.64 UR4, c[0x4][0x98] ;  /* 0x0100260000047ab9 */ /* 0x000fe20000000a00 */
[----:B------:R-:W-:Y:S01]  /*17220*/  ULDC.64 UR6, c[0x4][0xa0] ;  /* 0x0100280000067ab9 */ /* 0x000fe20000000a00 */
[----:B------:R-:W-:Y:S01]  /*17230*/  ULDC.64 UR8, c[0x4][0x20] ;  /* 0x0100080000087ab9 */ /* 0x000fe20000000a00 */
[----:B------:R-:W-:Y:S02]  /*17240*/  IMAD.U32 R4, RZ, RZ, UR4 ;  /* 0x00000004ff047e24 */ /* 0x000fe4000f8e00ff */
[----:B0-----:R-:W0:Y:S01]  /*17250*/  LDC.64 R2, c[0x4][R2] ;  /* 0x0100000002027b82 */ /* 0x001e220000000a00 */
        /* <DEDUP_REMOVED lines=10> */
.L_x_1550:
[----:B------:R-:W-:Y:S05]  /*17300*/  BSYNC B6 ;  /* 0x0000000000067941 */ /* 0x000fea0003800000 */
.L_x_1549:
[----:B------:R-:W2:Y:S01]  /*17310*/  LDL.LU R5, [R1+0x4] ;  /* 0x0000040001057983 */ /* 0x000ea20000300800 */
[----:B------:R-:W1:Y:S01]  /*17320*/  LDC R8, c[0x0][0x448] ;  /* 0x00011200ff087b82 */ /* 0x000e620000000800 */
[----:B------:R-:W-:Y:S01]  /*17330*/  ULDC.64 UR4, c[0x0][0x298] ;  /* 0x0000a60000047ab9 */ /* 0x000fe20000000a00 */
[----:B------:R-:W-:Y:S01]  /*17340*/  ULDC.64 UR6, c[0x0][0x280] ;  /* 0x0000a00000067ab9 */ /* 0x000fe20000000a00 */
[----:B------:R-:W3:Y:S04]  /*17350*/  LDL R4, [R1+0x58] ;  /* 0x0000580001047983 */ /* 0x000ee80000100800 */
[----:B------:R-:W4:Y:S04]  /*17360*/  LDL R10, [R1+0x38] ;  /* 0x00003800010a7983 */ /* 0x000f280000100800 */
[----:B------:R-:W4:Y:S01]  /*17370*/  LDL R9, [R1+0x6c] ;  /* 0x00006c0001097983 */ /* 0x000f220000100800 */
[----:B------:R-:W1:Y:S01]  /*17380*/  S2R R2, SR_TID.X ;  /* 0x0000000000027919 */ /* 0x000e620000002100 */
[----:B0-----:R-:W0:Y:S02]  /*17390*/  S2R R0, SR_TID.X ;  /* 0x0000000000007919 */ /* 0x001e240000002100 */
[----:B------:R-:W4:Y:S01]  /*173a0*/  LDL R7, [R1+0x40] ;  /* 0x0000400001077983 */ /* 0x000f220000100800 */
[----:B-1----:R-:W-:-:S13]  /*173b0*/  ISETP.NE.AND P0, PT, R8, 0x1, PT ;  /* 0x000000010800780c */ /* 0x002fda0003f05270 */
[----:B------:R-:W1:Y:S01]  /*173c0*/  @P0 LDC R3, c[0x0][0x450] ;  /* 0x00011400ff030b82 */ /* 0x000e620000000800 */
[----:B------:R-:W-:-:S04]  /*173d0*/  LOP3.LUT R2, R2, 0x7f, RZ, 0xc0, !PT ;  /* 0x0000007f02027812 */ /* 0x000fc800078ec0ff */
        /* <DEDUP_REMOVED lines=8> */
[----:B-1----:R-:W-:Y:S01]  /*17460*/  @P0 SHF.R.U32.HI R0, RZ, R3, R2 ;  /* 0x00000003ff000219 */ /* 0x002fe20000011602 */
[----:B---3--:R-:W-:-:S04]  /*17470*/  IMAD R2, R4, UR4, RZ ;  /* 0x0000000404027c24 */ /* 0x008fc8000f8e02ff */
[C---:B----4-:R-:W-:Y:S02]  /*17480*/  IMAD R4, R10.reuse, UR5, R2 ;  /* 0x000000050a047c24 */ /* 0x050fe4000f8e0202 */
        /* <DEDUP_REMOVED lines=35> */
[----:B------:R-:W2:Y:S01]  /*176c0*/  LDL R11, [R1+0x4c] ;  /* 0x00004c00010b7983 */ /* 0x000ea20000100800 */
[----:B------:R-:W0:Y:S03]  /*176d0*/  S2R R5, SR_TID.X ;  /* 0x0000000000057919 */ /* 0x000e260000002100 */
[----:B------:R-:W-:Y:S01]  /*176e0*/  SHFL.IDX PT, R4, R2, RZ, 0x181f ;  /* 0x00181fff02047589 */ /* 0x000fe200000e0000 */
[----:B0-----:R-:W-:-:S04]  /*176f0*/  LOP3.LUT R5, R5, 0x7f, RZ, 0xc0, !PT ;  /* 0x0000007f05057812 */ /* 0x001fc800078ec0ff */
[----:B------:R-:W-:Y:S02]  /*17700*/  SHF.R.U32.HI R7, RZ, 0x3, R5 ;  /* 0x00000003ff077819 */ /* 0x000fe40000011605 */
[----:B------:R-:W0:Y:S01]  /*17710*/  SHFL.IDX PT, R5, R3, RZ, 0x181f ;  /* 0x00181fff03057589 */ /* 0x000e2200000e0000 */
[----:B--2---:R-:W-:Y:S02]  /*17720*/  IMAD R0, R11, R8, RZ ;  /* 0x000000080b007224 */ /* 0x004fe400078e02ff */
[----:B------:R-:W-:-:S05]  /*17730*/  IMAD.IADD R11, R7, 0x1, R6 ;  /* 0x00000001070b7824 */ /* 0x000fca00078e0206 */
[C---:B------:R-:W-:Y:S01]  /*17740*/  ISETP.GE.AND P1, PT, R11.reuse, R0, PT ;  /* 0x000000000b00720c */ /* 0x040fe20003f26270 */
[----:B------:R-:W1:Y:S01]  /*17750*/  SHFL.IDX PT, R6, R3, 0x1, 0x181f ;  /* 0x00381f0003067f89 */ /* 0x000e6200000e0000 */
[----:B------:R-:W-:-:S03]  /*17760*/  VIADD R8, R11, 0x10 ;  /* 0x000000100b087836 */ /* 0x000fc60000000000 */
[----:B------:R-:W2:Y:S08]  /*17770*/  SHFL.IDX PT, R7, R2, 0x1, 0x181f ;  /* 0x00381f0002077f89 */ /* 0x000eb000000e0000 */
[----:B0-----:R-:W-:-:S05]  /*17780*/  @!P1 LEA R5, P3, R10, R5, 0x1 ;  /* 0x000000050a059211 */ /* 0x001fca00078608ff */
[----:B------:R-:W-:Y:S01]  /*17790*/  @!P1 IMAD.X R4, RZ, RZ, R4, P3 ;  /* 0x000000ffff049224 */ /* 0x000fe200018e0604 */
[----:B------:R-:W-:-:S04]  /*177a0*/  ISETP.GE.AND P2, PT, R8, R0, PT ;  /* 0x000000000800720c */ /* 0x000fc80003f46270 */
[----:B------:R-:W-:-:S04]  /*177b0*/  @!P1 LOP3.LUT R5, R5, R4, RZ, 0x3c, !PT ;  /* 0x0000000405059212 */ /* 0x000fc800078e3cff */
[----:B------:R-:W-:-:S04]  /*177c0*/  @!P1 LOP3.LUT R4, R5, R4, RZ, 0x3c, !PT ;  /* 0x0000000405049212 */ /* 0x000fc800078e3cff */
[----:B------:R-:W-:-:S05]  /*177d0*/  @!P1 LOP3.LUT R5, R5, R4, RZ, 0x3c, !PT ;  /* 0x0000000405059212 */ /* 0x000fca00078e3cff */
[----:B-----5:R1:W-:Y:S02]  /*177e0*/  @!P1 LDGSTS.E.BYPASS.LTC128B.128 [R9+0x18400], desc[UR60][R4.64], !P0 ;  /* 0x1840000004099fae */ /* 0x0203e4000c101d7c */
[----:B-1----:R-:W-:-:S05]  /*177f0*/  @!P2 LEA R5, P1, R10, R6, 0x1 ;  /* 0x000000060a05a211 */ /* 0x002fca00078208ff */
[----:B--2---:R-:W-:-:S05]  /*17800*/  @!P2 IMAD.X R4, RZ, RZ, R7, P1 ;  /* 0x000000ffff04a224 */ /* 0x004fca00008e0607 */
[----:B------:R-:W-:-:S04]  /*17810*/  @!P2 LOP3.LUT R5, R5, R4, RZ, 0x3c, !PT ;  /* 0x000000040505a212 */ /* 0x000fc800078e3cff */
[----:B------:R-:W-:-:S04]  /*17820*/  @!P2 LOP3.LUT R4, R5, R4, RZ, 0x3c, !PT ;  /* 0x000000040504a212 */ /* 0x000fc800078e3cff */
[----:B------:R-:W-:-:S05]  /*17830*/  @!P2 LOP3.LUT R5, R5, R4, RZ, 0x3c, !PT ;  /* 0x000000040505a212 */ /* 0x000fca00078e3cff */
[----:B------:R0:W-:Y:S04]  /*17840*/  @!P2 LDGSTS.E.BYPASS.LTC128B.128 [R9+0x18c00], desc[UR60][R4.64], !P0 ;  /* 0x18c000000409afae */ /* 0x0001e8000c101d7c */
[----:B------:R-:W-:Y:S04]  /*17850*/  STL [R1+0x4], R11 ;  /* 0x0000040b01007387 */ /* 0x000fe80000100800 */
[----:B0-----:R-:W0:Y:S04]  /*17860*/  SHFL.IDX PT, R4, R3, 0x2, 0x181f ;  /* 0x00581f0003047f89 */ /* 0x001e2800000e0000 */
[----:B------:R1:W-:Y:S04]  /*17870*/  STL [R1+0x60], R8 ;  /* 0x0000600801007387 */ /* 0x0003e80000100800 */
[----:B------:R-:W2:Y:S01]  /*17880*/  SHFL.IDX PT, R6, R2, 0x2, 0x181f ;  /* 0x00581f0002067f89 */ /* 0x000ea200000e0000 */
[----:B-1----:R-:W-:-:S05]  /*17890*/  VIADD R8, R11, 0x20 ;  /* 0x000000200b087836 */ /* 0x002fca0000000000 */
[----:B------:R-:W-:-:S13]  /*178a0*/  ISETP.GE.AND P1, PT, R8, R0, PT ;  /* 0x000000000800720c */ /* 0x000fda0003f26270 */
[----:B0-----:R-:W-:-:S05]  /*178b0*/  @!P1 LEA R5, P2, R10, R4, 0x1 ;  /* 0x000000040a059211 */ /* 0x001fca00078408ff */
[----:B--2---:R-:W-:-:S05]  /*178c0*/  @!P1 IMAD.X R4, RZ, RZ, R6, P2 ;  /* 0x000000ffff049224 */ /* 0x004fca00010e0606 */
[----:B------:R-:W-:-:S04]  /*178d0*/  @!P1 LOP3.LUT R5, R5, R4, RZ, 0x3c, !PT ;  /* 0x0000000405059212 */ /* 0x000fc800078e3cff */
[----:B------:R-:W-:-:S04]  /*178e0*/  @!P1 LOP3.LUT R4, R5, R4, RZ, 0x3c, !PT ;  /* 0x0000000405049212 */ /* 0x000fc800078e3cff */
[----:B------:R-:W-:-:S05]  /*178f0*/  @!P1 LOP3.LUT R5, R5, R4, RZ, 0x3c, !PT ;  /* 0x0000000405059212 */ /* 0x000fca00078e3cff */
[----:B------:R0:W-:Y:S01]  /*17900*/  @!P1 LDGSTS.E.BYPASS.LTC128B.128 [R9+0x19400], desc[UR60][R4.64], !P0 ;  /* 0x1940000004099fae */ /* 0x0001e2000c101d7c */
[----:B------:R-:W-:-:S03]  /*17910*/  VIADD R7, R11, 0x30 ;  /* 0x000000300b077836 */ /* 0x000fc60000000000 */
[----:B------:R-:W-:Y:S04]  /*17920*/  SHFL.IDX PT, R6, R2, 0x3, 0x181f ;  /* 0x00781f0002067f89 */ /* 0x000fe800000e0000 */
[----:B0-----:R-:W0:Y:S01]  /*17930*/  SHFL.IDX PT, R4, R3, 0x3, 0x181f ;  /* 0x00781f0003047f89 */ /* 0x001e2200000e0000 */
[----:B------:R-:W-:-:S13]  /*17940*/  ISETP.GE.AND P1, PT, R7, R0, PT ;  /* 0x000000000700720c */ /* 0x000fda0003f26270 */
[----:B0-----:R-:W-:-:S05]  /*17950*/  @!P1 LEA R5, P2, R10, R4, 0x1 ;  /* 0x000000040a059211 */ /* 0x001fca00078408ff */
[----:B------:R-:W-:-:S05]  /*17960*/  @!P1 IMAD.X R4, RZ, RZ, R6, P2 ;  /* 0x000000ffff049224 */ /* 0x000fca00010e0606 */
        /* <DEDUP_REMOVED lines=15> */
[----:B------:R0:W-:Y:S04]  /*17a60*/  @!P1 LDGSTS.E.BYPASS.LTC128B.128 [R9+0x1a400], desc[UR60][R4.64], !P0 ;  /* 0x1a40000004099fae */ /* 0x0001e8000c101d7c */
[----:B------:R1:W-:Y:S04]  /*17a70*/  STL [R1+0x70], R7 ;  /* 0x0000700701007387 */ /* 0x0003e80000100800 */
[----:B0-----:R-:W0:Y:S01]  /*17a80*/  SHFL.IDX PT, R4, R3, 0x5, 0x181f ;  /* 0x00b81f0003047f89 */ /* 0x001e2200000e0000 */
[----:B-1----:R-:W-:-:S03]  /*17a90*/  VIADD R7, R11, 0x50 ;  /* 0x000000500b077836 */ /* 0x002fc60000000000 */
[----:B------:R-:W1:Y:S02]  /*17aa0*/  SHFL.IDX PT, R6, R2, 0x5, 0x181f ;  /* 0x00b81f0002067f89 */ /* 0x000e6400000e0000 */
[----:B------:R-:W-:-:S13]  /*17ab0*/  ISETP.GE.AND P1, PT, R7, R0, PT ;  /* 0x000000000700720c */ /* 0x000fda0003f26270 */
[----:B0-----:R-:W-:-:S05]  /*17ac0*/  @!P1 LEA R5, P2, R10, R4, 0x1 ;  /* 0x000000040a059211 */ /* 0x001fca00078408ff */
[----:B-1----:R-:W-:-:S05]  /*17ad0*/  @!P1 IMAD.X R4, RZ, RZ, R6, P2 ;  /* 0x000000ffff049224 */ /* 0x002fca00010e0606 */
        /* <DEDUP_REMOVED lines=13> */
[----:B------:R-:W-:Y:S01]  /*17bb0*/  @!P1 LOP3.LUT R5, R5, R4, RZ, 0x3c, !PT ;  /* 0x0000000405059212 */ /* 0x000fe200078e3cff */
[----:B------:R0:W-:Y:S04]  /*17bc0*/  STL [R1+0x78], R7 ;  /* 0x0000780701007387 */ /* 0x0001e80000100800 */
[----:B------:R1:W-:Y:S04]  /*17bd0*/  @!P1 LDGSTS.E.BYPASS.LTC128B.128 [R9+0x1b400], desc[UR60][R4.64], !P0 ;  /* 0x1b40000004099fae */ /* 0x0003e8000c101d7c */
[----:B------:R-:W2:Y:S04]  /*17be0*/  SHFL.IDX PT, R3, R3, 0x7, 0x181f ;  /* 0x00f81f0003037f89 */ /* 0x000ea800000e0000 */
[----:B-1----:R0:W1:Y:S02]  /*17bf0*/  SHFL.IDX PT, R4, R2, 0x7, 0x181f ;  /* 0x00f81f0002047f89 */ /* 0x00206400000e0000 */
.L_x_1740:
[----:B0-----:R-:W3:Y:S02]  /*17c00*/  LDL R2, [R1+0x4] ;  /* 0x0000040001027983 */ /* 0x001ee40000100800 */
[----:B---3--:R-:W-:-:S05]  /*17c10*/  VIADD R2, R2, 0x70 ;  /* 0x0000007002027836 */ /* 0x008fca0000000000 */
[----:B------:R-:W-:Y:S01]  /*17c20*/  ISETP.GE.AND P1, PT, R2, R0, PT ;  /* 0x000000000200720c */ /* 0x000fe20003f26270 */
[----:B------:R2:W-:-:S12]  /*17c30*/  STL [R1+0x7c], R2 ;  /* 0x00007c0201007387 */ /* 0x0005d80000100800 */
[----:B--2---:R-:W-:-:S05]  /*17c40*/  @!P1 LEA R2, P2, R10, R3, 0x1 ;  /* 0x000000030a029211 */ /* 0x004fca00078408ff */
[----:B-1----:R-:W-:-:S05]  /*17c50*/  @!P1 IMAD.X R3, RZ, RZ, R4, P2 ;  /* 0x000000ffff039224 */ /* 0x002fca00010e0604 */
[----:B------:R-:W-:Y:S01]  /*17c60*/  @!PT LDS RZ, [RZ] ;  /* 0x00000000fffff984 */ /* 0x000fe20000000800 */
[----:B------:R-:W-:Y:S01]  /*17c70*/  @!PT LDS RZ, [RZ] ;  /* 0x00000000fffff984 */ /* 0x000fe20000000800 */
[----:B------:R-:W-:Y:S01]  /*17c80*/  @!PT LDS RZ, [RZ] ;  /* 0x00000000fffff984 */ /* 0x000fe20000000800 */
[----:B------:R0:W-:Y:S01]  /*17c90*/  @!P1 LDGSTS.E.BYPASS.LTC128B.128 [R9+0x1bc00], desc[UR60][R2.64], !P0 ;  /* 0x1bc0000002099fae */ /* 0x0001e2000c101d7c */
[----:B------:R-:W-:Y:S01]  /*17ca0*/  PLOP3.LUT P0, PT, PT, PT, PT, 0x80, 0x0 ;  /* 0x000000000000781c */ /* 0x000fe20003f0f070 */
[----:B------:R-:W-:-:S12]  /*17cb0*/  NOP ;  /* 0x0000000000007918 */ /* 0x000fd80000000000 */
.L_x_1552:
        /* <DEDUP_REMOVED lines=37> */
.L_x_1554:
[----:B------:R-:W-:Y:S05]  /*17f10*/  BSYNC B6 ;  /* 0x0000000000067941 */ /* 0x000fea0003800000 */
.L_x_1553:
        /* <DEDUP_REMOVED lines=10> */
[----:B-1----:R-:W-:-:S05]  /*17fc0*/  IMAD.SHL.U32 R8, R8, 0x8, RZ ;  /* 0x0000000808087824 */ /* 0x002fca00078e00ff */
        /* <DEDUP_REMOVED lines=13> */
[----:B------:R-:W1:Y:S02]  /*180a0*/  @P0 LDC R4, c[0x0][0x44c] ;  /* 0x00011300ff040b82 */ /* 0x000e640000000800 */
[----:B------:R-:W-:Y:S02]  /*180b0*/  IMAD.IADD R3, R3, 0x1, R0 ;  /* 0x0000000103037824 */ /* 0x000fe400078e0200 */
[----:B-----5:R-:W-:Y:S02]  /*180c0*/  IMAD.MOV.U32 R0, RZ, RZ, R7 ;  /* 0x000000ffff007224 */ /* 0x020fe400078e0007 */
[----:B-1----:R-:W-:-:S05]  /*180d0*/  @P0 IMAD.HI.U32 R4, R7, R4, RZ ;  /* 0x0000000407040227 */ /* 0x002fca00078e00ff */
[----:B0-----:R-:W-:-:S04]  /*180e0*/  @P0 SHF.R.U32.HI R0, RZ, R5, R4 ;  /* 0x00000005ff000219 */ /* 0x001fc80000011604 */
[--C-:B------:R-:W-:Y:S01]  /*180f0*/  SHF.R.S32.HI R5, RZ, 0x1f, R0.reuse ;  /* 0x0000001fff057819 */ /* 0x100fe20000011400 */
[----:B------:R-:W-:Y:S02]  /*18100*/  IMAD.MOV R4, RZ, RZ, -R0 ;  /* 0x000000ffff047224 */ /* 0x000fe400078e0a00 */
[----:B------:R-:W-:-:S04]  /*18110*/  IMAD.WIDE.U32 R2, R0, UR4, R2 ;  /* 0x0000000400027c25 */ /* 0x000fc8000f8e0002 */
[----:B------:R-:W-:Y:S02]  /*18120*/  IMAD R4, R6, R4, R7 ;  /* 0x0000000406047224 */ /* 0x000fe400078e0207 */
[----:B------:R-:W0:Y:S01]  /*18130*/  S2R R7, SR_TID.X ;  /* 0x0000000000077919 */ /* 0x000e220000002100 */
[----:B------:R-:W-:-:S04]  /*18140*/  IMAD R5, R5, UR4, RZ ;  /* 0x0000000405057c24 */ /* 0x000fc8000f8e02ff */
[----:B------:R-:W-:Y:S01]  /*18150*/  IMAD R0, R0, UR5, R5 ;  /* 0x0000000500007c24 */ /* 0x000fe2000f8e0205 */
[----:B------:R-:W-:-:S03]  /*18160*/  ULDC.64 UR4, c[0x0][0x3c8] ;  /* 0x0000f20000047ab9 */ /* 0x000fc60000000a00 */
[----:B------:R-:W-:Y:S01]  /*18170*/  IMAD.IADD R3, R3, 0x1, R0 ;  /* 0x0000000103037824 */ /* 0x000fe200078e0200 */
[----:B------:R-:W-:Y:S01]  /*18180*/  SHF.R.S32.HI R0, RZ, 0x1f, R4 ;  /* 0x0000001fff007819 */ /* 0x000fe20000011404 */
[----:B------:R-:W-:-:S04]  /*18190*/  IMAD.WIDE.U32 R2, R4, UR4, R2 ;  /* 0x0000000404027c25 */ /* 0x000fc8000f8e0002 */
[----:B------:R-:W-:Y:S01]  /*181a0*/  IMAD R0, R0, UR4, RZ ;  /* 0x0000000400007c24 */ /* 0x000fe2000f8e02ff */
[----:B------:R-:W-:Y:S02]  /*181b0*/  ULDC UR4, c[0x0][0x3b8] ;  /* 0x0000ee0000047ab9 */ /* 0x000fe40000000800 */
[----:B------:R-:W-:Y:S01]  /*181c0*/  ISETP.GE.AND P2, PT, R10, UR4, PT ;  /* 0x000000040a007c0c */ /* 0x000fe2000bf46270 */
[----:B------:R-:W-:Y:S01]  /*181d0*/  IMAD R4, R4, UR5, R0 ;  /* 0x0000000504047c24 */ /* 0x000fe2000f8e0200 */
[----:B------:R-:W-:Y:S02]  /*181e0*/  LEA R0, P4, R2, UR6, 0x1 ;  /* 0x0000000602007c11 */ /* 0x000fe4000f8808ff */
[----:B------:R-:W-:Y:S01]  /*181f0*/  ISETP.GE.AND P1, PT, R9, UR4, PT ;  /* 0x0000000409007c0c */ /* 0x000fe2000bf26270 */
[----:B------:R-:W-:Y:S01]  /*18200*/  IMAD.IADD R4, R3, 0x1, R4 ;  /* 0x0000000103047824 */ /* 0x000fe200078e0204 */
[----:B------:R-:W-:-:S04]  /*18210*/  ISETP.GE.AND P0, PT, R8, UR4, PT ;  /* 0x0000000408007c0c */ /* 0x000fc8000bf06270 */
[----:B------:R-:W-:Y:S01]  /*18220*/  LEA.HI.X R2, R2, UR7, R4, 0x1, P4 ;  /* 0x0000000702027c11 */ /* 0x000fe2000a0f0c04 */
[----:B0-----:R-:W-:-:S05]  /*18230*/  IMAD.SHL.U32 R7, R7, 0x8, RZ ;  /* 0x0000000807077824 */ /* 0x001fca00078e00ff */
[----:B------:R-:W-:-:S04]  /*18240*/  LOP3.LUT R7, R7, 0x38, RZ, 0xc0, !PT ;  /* 0x0000003807077812 */ /* 0x000fc800078ec0ff */
[----:B------:R-:W-:Y:S01]  /*18250*/  ISETP.GE.AND P3, PT, R7, UR4, PT ;  /* 0x0000000407007c0c */ /* 0x000fe2000bf66270 */
[----:B------:R-:W-:-:S03]  /*18260*/  UMOV UR4, 0xffffffff ;  /* 0xffffffff00047882 */ /* 0x000fc60000000000 */
[----:B------:R-:W-:Y:S09]  /*18270*/  BRA.DIV UR4, `(.L_x_1555) ;  /* 0x0000006204987947 */ /* 0x000ff2000b800000 */
[----:B------:R-:W2:Y:S04]  /*18280*/  LDL.LU R9, [R1+0x4c] ;  /* 0x00004c0001097983 */ /* 0x000ea80000300800 */
[----:B------:R-:W3:Y:S04]  /*18290*/  LDL.LU R5, [R1+0x4] ;  /* 0x0000040001057983 */ /* 0x000ee80000300800 */
[----:B------:R-:W4:Y:S04]  /*182a0*/  LDL.LU R4, [R1+0x60] ;  /* 0x0000600001047983 */ /* 0x000f280000300800 */
[----:B------:R-:W5:Y:S04]  /*182b0*/  LDL.LU R10, [R1+0x64] ;  /* 0x00006400010a7983 */ /* 0x000f680000300800 */
[----:B------:R-:W5:Y:S01]  /*182c0*/  LDL R8, [R1+0x14] ;  /* 0x0000140001087983 */ /* 0x000f620000100800 */
        /* <DEDUP_REMOVED lines=12> */
[----:B------:R-:W-:Y:S01]  /*18390*/  @!PT LDS RZ, [RZ] ;  /* 0x00000000fffff984 */ /* 0x000fe20000000800 */
[----:B-----5:R-:W-:Y:S04]  /*183a0*/  @!P5 LDGSTS.E.BYPASS.LTC128B.128 [R8+0x22400], desc[UR60][R4.64], !P3 ;  /* 0x224000000408dfae */ /* 0x020fe8000d901d7c */
[----:B------:R-:W-:Y:S04]  /*183b0*/  @!P5 LDGSTS.E.BYPASS.LTC128B.128 [R8+0x26400], desc[UR60][R4.64+0x80], !P2 ;  /* 0x264000800408dfae */ /* 0x000fe8000d101d7c */
[----:B------:R-:W-:Y:S04]  /*183c0*/  @!P5 LDGSTS.E.BYPASS.LTC128B.128 [R8+0x2a400], desc[UR60][R4.64+0x100], !P1 ;  /* 0x2a4001000408dfae */ /* 0x000fe8000c901d7c */
[----:B------:R0:W-:Y:S04]  /*183d0*/  @!P5 LDGSTS.E.BYPASS.LTC128B.128 [R8+0x2e400], desc[UR60][R4.64+0x180], !P0 ;  /* 0x2e4001800408dfae */ /* 0x0001e8000c101d7c */
[----:B------:R-:W-:Y:S04]  /*183e0*/  SHFL.IDX PT, R6, R2, 0x1, 0x181f ;  /* 0x00381f0002067f89 */ /* 0x000fe800000e0000 */
[----:B0-----:R-:W0:Y:S02]  /*183f0*/  SHFL.IDX PT, R5, R0, 0x1, 0x181f ;  /* 0x00381f0000057f89 */ /* 0x001e2400000e0000 */
[----:B0-----:R-:W-:-:S05]  /*18400*/  @!P4 LEA R5, P6, R7, R5, 0x1 ;  /* 0x000000050705c211 */ /* 0x001fca00078c08ff */
[----:B------:R-:W-:-:S05]  /*18410*/  @!P4 IMAD.X R4, RZ, RZ, R6, P6 ;  /* 0x000000ffff04c224 */ /* 0x000fca00030e0606 */
[----:B------:R-:W-:-:S04]  /*18420*/  @!P4 LOP3.LUT R5, R5, R4, RZ, 0x3c, !PT ;  /* 0x000000040505c212 */ /* 0x000fc800078e3cff */
[----:B------:R-:W-:-:S04]  /*18430*/  @!P4 LOP3.LUT R4, R5, R4, RZ, 0x3c, !PT ;  /* 0x000000040504c212 */ /* 0x000fc800078e3cff */
[----:B------:R-:W-:-:S05]  /*18440*/  @!P4 LOP3.LUT R5, R5, R4, RZ, 0x3c, !PT ;  /* 0x000000040505c212 */ /* 0x000fca00078e3cff */
        /* <DEDUP_REMOVED lines=10> */
[----:B------:R-:W-:-:S04]  /*184f0*/  @!P4 LOP3.LUT R5, R5, R4, RZ, 0x3c, !PT ;  /* 0x000000040505c212 */ /* 0x000fc800078e3cff */
[----:B------:R-:W-:-:S04]  /*18500*/  @!P4 LOP3.LUT R4, R5, R4, RZ, 0x3c, !PT ;  /* 0x000000040504c212 */ /* 0x000fc800078e3cff */
[----:B------:R-:W-:-:S05]  /*18510*/  @!P4 LOP3.LUT R5, R5, R4, RZ, 0x3c, !PT ;  /* 0x000000040505c212 */ /* 0x000fca00078e3cff */
        /* <DEDUP_REMOVED lines=46> */
[----:B------:R-:W-:-:S05]  /*18800*/  @!P4 IMAD.X R4, RZ, RZ, R6, P5 ;  /* 0x000000ffff04c224 */ /* 0x000fca00028e0606 */
[----:B------:R-:W-:-:S04]  /*18810*/  @!P4 LOP3.LUT R5, R5, R4, RZ, 0x3c, !PT ;  /* 0x000000040505c212 */ /* 0x000fc800078e3cff */
[----:B------:R-:W-:-:S04]  /*18820*/  @!P4 LOP3.LUT R4, R5, R4, RZ, 0x3c, !PT ;  /* 0x000000040504c212 */ /* 0x000fc800078e3cff */
[----:B------:R-:W-:Y:S01]  /*18830*/  @!P4 LOP3.LUT R5, R5, R4, RZ, 0x3c, !PT ;  /* 0x000000040505c212 */ /* 0x000fe200078e3cff */
[----:B------:R0:W2:Y:S04]  /*18840*/  SHFL.IDX PT, R6, R2, 0x7, 0x181f ;  /* 0x00f81f0002067f89 */ /* 0x0000a800000e0000 */
[----:B------:R0:W-:Y:S04]  /*18850*/  @!P4 LDGSTS.E.BYPASS.LTC128B.128 [R8+0x25400], desc[UR60][R4.64], !P3 ;  /* 0x254000000408cfae */ /* 0x0001e8000d901d7c */
[----:B------:R0:W-:Y:S04]  /*18860*/  @!P4 LDGSTS.E.BYPASS.LTC128B.128 [R8+0x29400], desc[UR60][R4.64+0x80], !P2 ;  /* 0x294000800408cfae */ /* 0x0001e8000d101d7c */
[----:B------:R0:W-:Y:S04]  /*18870*/  @!P4 LDGSTS.E.BYPASS.LTC128B.128 [R8+0x2d400], desc[UR60][R4.64+0x100], !P1 ;  /* 0x2d4001000408cfae */ /* 0x0001e8000c901d7c */
[----:B-1----:R0:W-:Y:S02]  /*18880*/  @!P4 LDGSTS.E.BYPASS.LTC128B.128 [R8+0x31400], desc[UR60][R4.64+0x180], !P0 ;  /* 0x314001800408cfae */ /* 0x0021e4000c101d7c */
.L_x_1758:
[----:B0-----:R-:W3:Y:S01]  /*18890*/  LDL.LU R2, [R1+0x7c] ;  /* 0x00007c0001027983 */ /* 0x001ee20000300800 */
[----:B------:R-:W-:Y:S01]  /*188a0*/  BSSY B0, `(.L_x_1556) ;  /* 0x000000d000007945 */ /* 0x000fe20003800000 */
[----:B---3--:R-:W-:-:S13]  /*188b0*/  ISETP.GE.AND P4, PT, R2, R3, PT ;  /* 0x000000030200720c */ /* 0x008fda0003f86270 */
[----:B------:R-:W-:Y:S05]  /*188c0*/  @P4 BRA `(.L_x_1557) ;  /* 0x0000000000284947 */ /* 0x000fea0003800000 */
[----:B-1----:R-:W3:Y:S01]  /*188d0*/  LDL R4, [R1+0x14] ;  /* 0x0000140001047983 */ /* 0x002ee20000100800 */
        /* <DEDUP_REMOVED lines=9> */
.L_x_1557:
[----:B------:R-:W-:Y:S05]  /*18970*/  BSYNC B0 ;  /* 0x0000000000007941 */ /* 0x000fea0003800000 */
.L_x_1556:
[----:B------:R-:W-:Y:S01]  /*18980*/  NOP ;  /* 0x0000000000007918 */ /* 0x000fe20000000000 */
[----:B------:R-:W-:-:S13]  /*18990*/  PLOP3.LUT P0, PT, PT, PT, PT, 0x80, 0x0 ;  /* 0x000000000000781c */ /* 0x000fda0003f0f070 */
.L_x_1558:
        /* <DEDUP_REMOVED lines=16> */
[----:B------:R-:W3:Y:S03]  /*18aa0*/  SYNCS.PHASECHK.TRANS64.TRYWAIT P0, [R18+URZ+0x32420], R0 ;  /* 0x03242000120075a7 */ /* 0x000ee6000800017f */
[----:B0--3--:R-:W-:Y:S05]  /*18ab0*/  @!P0 BRA `(.L_x_1560) ;  /* 0x0000006800008947 */ /* 0x009fea0003800000 */
.L_x_1759:
[----:B------:R-:W-:Y:S05]  /*18ac0*/  BSYNC B0 ;  /* 0x0000000000007941 */ /* 0x000fea0003800000 */
.L_x_1559:
[----:B------:R-:W3:Y:S01]  /*18ad0*/  LDL R2, [R1+0x18] ;  /* 0x0000180001027983 */ /* 0x000ee20000100800 */
[----:B------:R-:W-:Y:S01]  /*18ae0*/  BSSY B0, `(.L_x_1561) ;  /* 0x000005a000007945 */ /* 0x000fe20003800000 */
[----:B---3--:R-:W-:-:S13]  /*18af0*/  LOP3.LUT P0, RZ, R2, 0x1, RZ, 0xc0, !PT ;  /* 0x0000000102ff7812 */ /* 0x008fda000780c0ff */
[----:B------:R-:W-:Y:S05]  /*18b00*/  @!P0 BRA `(.L_x_1562) ;  /* 0x00000004005c8947 */ /* 0x000fea0003800000 */
[----:B-1----:R-:W0:Y:S01]  /*18b10*/  LDL R4, [R1+0x1c] ;  /* 0x00001c0001047983 */ /* 0x002e220000100800 */
        /* <DEDUP_REMOVED lines=8> */
.L_x_1760:
[----:B------:R-:W-:Y:S05]  /*18ba0*/  BSYNC B1 ;  /* 0x0000000000017941 */ /* 0x000fea0003800000 */
.L_x_1563:
        /* <DEDUP_REMOVED lines=9> */
.L_x_1566:
[----:B------:R-:W-:Y:S05]  /*18c40*/  BSYNC B1 ;  /* 0x0000000000017941 */ /* 0x000fea0003800000 */
.L_x_1565:
        /* <DEDUP_REMOVED lines=12> */
.L_x_1567:
        /* <DEDUP_REMOVED lines=15> */
.L_x_1568:
        /* <DEDUP_REMOVED lines=15> */
.L_x_1569:
        /* <DEDUP_REMOVED lines=15> */
.L_x_1570:
        /* <DEDUP_REMOVED lines=10> */
.L_x_1562:
[----:B------:R-:W-:Y:S05]  /*19080*/  BSYNC B0 ;  /* 0x0000000000007941 */ /* 0x000fea0003800000 */
.L_x_1561:
[----:B-1----:R-:W0:Y:S04]  /*19090*/  LDL R4, [R1+0x50] ;  /* 0x0000500001047983 */ /* 0x002e280000100800 */
        /* <DEDUP_REMOVED lines=8> */
[----:B------:R-:W-:Y:S01]  /*19120*/  BSSY B2, `(.L_x_1573) ;  /* 0x00000a9000027945 */ /* 0x000fe20003800000 */
[----:B---3--:R-:W-:-:S04]  /*19130*/  VIADD R2, R7, 0x1 ;  /* 0x0000000107027836 */ /* 0x008fc80000000000 */
[----:B--2---:R-:W-:-:S05]  /*19140*/  IMAD R2, R2, R6, RZ ;  /* 0x0000000602027224 */ /* 0x004fca00078e02ff */
        /* <DEDUP_REMOVED lines=42> */
.L_x_1577:
        /* <DEDUP_REMOVED lines=8> */
.L_x_1761:
[----:B------:R-:W-:Y:S05]  /*19470*/  BSYNC B3 ;  /* 0x0000000000037941 */ /* 0x000fea0003800000 */
.L_x_1578:
        /* <DEDUP_REMOVED lines=9> */
.L_x_1581:
[----:B------:R-:W-:Y:S05]  /*19510*/  BSYNC B3 ;  /* 0x0000000000037941 */ /* 0x000fea0003800000 */
.L_x_1580:
        /* <DEDUP_REMOVED lines=12> */
.L_x_1582:
        /* <DEDUP_REMOVED lines=13> */
.L_x_1762:
[----:B------:R-:W-:Y:S05]  /*196b0*/  BSYNC B3 ;  /* 0x0000000000037941 */ /* 0x000fea0003800000 */
.L_x_1583:
        /* <DEDUP_REMOVED lines=11> */
.L_x_1586:
[----:B------:R-:W-:Y:S05]  /*19770*/  BSYNC B3 ;  /* 0x0000000000037941 */ /* 0x000fea0003800000 */
.L_x_1585:
        /* <DEDUP_REMOVED lines=9> */
.L_x_1587:
        /* <DEDUP_REMOVED lines=15> */
.L_x_1588:
        /* <DEDUP_REMOVED lines=15> */
.L_x_1589:
        /* <DEDUP_REMOVED lines=15> */
.L_x_1590:
        /* <DEDUP_REMOVED lines=10> */
.L_x_1576:
[----:B------:R-:W-:Y:S05]  /*19b80*/  BSYNC B1 ;  /* 0x0000000000017941 */ /* 0x000fea0003800000 */
.L_x_1575:
[----:B------:R-:W2:Y:S02]  /*19b90*/  LDL.LU R5, [R1+0x50] ;  /* 0x0000500001057983 */ /* 0x000ea40000300800 */
[----:B--2---:R-:W-:-:S07]  /*19ba0*/  VIADD R0, R5, 0xfffffffd ;  /* 0xfffffffd05007836 */ /* 0x004fce0000000000 */
.L_x_1574:
[----:B------:R-:W-:Y:S05]  /*19bb0*/  BSYNC B2 ;  /* 0x0000000000027941 */ /* 0x000fea0003800000 */
.L_x_1573:
[----:B------:R-:W-:Y:S01]  /*19bc0*/  VIADD R8, R8, 0xfffffffe ;  /* 0xfffffffe08087836 */ /* 0x000fe20000000000 */
[----:B------:R-:W-:-:S04]  /*19bd0*/  LOP3.LUT R4, RZ, R4, RZ, 0x33, !PT ;  /* 0x00000004ff047212 */ /* 0x000fc800078e33ff */
[----:B------:R-:W-:-:S13]  /*19be0*/  ISETP.NE.AND P0, PT, R8, R4, PT ;  /* 0x000000040800720c */ /* 0x000fda0003f05270 */
[----:B------:R-:W-:Y:S05]  /*19bf0*/  @!P0 BRA `(.L_x_1572) ;  /* 0x0000001000f88947 */ /* 0x000fea0003800000 */
.L_x_1623:
        /* <DEDUP_REMOVED lines=35> */
.L_x_1593:
        /* <DEDUP_REMOVED lines=8> */
.L_x_1763:
[----:B------:R-:W-:Y:S05]  /*19eb0*/  BSYNC B2 ;  /* 0x0000000000027941 */ /* 0x000fea0003800000 */
.L_x_1594:
        /* <DEDUP_REMOVED lines=9> */
.L_x_1597:
[----:B------:R-:W-:Y:S05]  /*19f50*/  BSYNC B2 ;  /* 0x0000000000027941 */ /* 0x000fea0003800000 */
.L_x_1596:
        /* <DEDUP_REMOVED lines=12> */
.L_x_1598:
        /* <DEDUP_REMOVED lines=13> */
.L_x_1764:
[----:B------:R-:W-:Y:S05]  /*1a0f0*/  BSYNC B2 ;  /* 0x0000000000027941 */ /* 0x000fea0003800000 */
.L_x_1599:
        /* <DEDUP_REMOVED lines=11> */
.L_x_1602:
[----:B------:R-:W-:Y:S05]  /*1a1b0*/  BSYNC B2 ;  /* 0x0000000000027941 */ /* 0x000fea0003800000 */
.L_x_1601:
        /* <DEDUP_REMOVED lines=9> */
.L_x_1603:
        /* <DEDUP_REMOVED lines=15> */
.L_x_1604:
        /* <DEDUP_REMOVED lines=15> */
.L_x_1605:
        /* <DEDUP_REMOVED lines=15> */
.L_x_1606:
        /* <DEDUP_REMOVED lines=10> */
.L_x_1592:
[----:B------:R-:W-:Y:S05]  /*1a5c0*/  BSYNC B1 ;  /* 0x0000000000017941 */ /* 0x000fea0003800000 */
.L_x_1591:
        /* <DEDUP_REMOVED lines=35> */
.L_x_1609:
        /* <DEDUP_REMOVED lines=8> */
.L_x_1765:
[----:B------:R-:W-:Y:S05]  /*1a880*/  BSYNC B2 ;  /* 0x0000000000027941 */ /* 0x000fea0003800000 */
.L_x_1610:
        /* <DEDUP_REMOVED lines=9> */
.L_x_1613:
[----:B------:R-:W-:Y:S05]  /*1a920*/  BSYNC B2 ;  /* 0x0000000000027941 */ /* 0x000fea0003800000 */
.L_x_1612:
        /* <DEDUP_REMOVED lines=12> */
.L_x_1614:
        /* <DEDUP_REMOVED lines=13> */
.L_x_1766:
[----:B------:R-:W-:Y:S05]  /*1aac0*/  BSYNC B2 ;  /* 0x0000000000027941 */ /* 0x000fea0003800000 */
.L_x_1615:
        /* <DEDUP_REMOVED lines=11> */
.L_x_1618:
[----:B------:R-:W-:Y:S05]  /*1ab80*/  BSYNC B2 ;  /* 0x0000000000027941 */ /* 0x000fea0003800000 */
.L_x_1617:
        /* <DEDUP_REMOVED lines=9> */
.L_x_1619:
        /* <DEDUP_REMOVED lines=15> */
.L_x_1620:
        /* <DEDUP_REMOVED lines=15> */
.L_x_1621:
        /* <DEDUP_REMOVED lines=15> */
.L_x_1622:
        /* <DEDUP_REMOVED lines=10> */
.L_x_1608:
[----:B------:R-:W-:Y:S05]  /*1af90*/  BSYNC B1 ;  /* 0x0000000000017941 */ /* 0x000fea0003800000 */
.L_x_1607:
[----:B------:R-:W2:Y:S01]  /*1afa0*/  LDL R5, [R1+0x2c] ;  /* 0x00002c0001057983 */ /* 0x000ea20000100800 */
[----:B------:R-:W-:Y:S01]  /*1afb0*/  VIADD R0, R0, 0xfffffffe ;  /* 0xfffffffe00007836 */ /* 0x000fe20000000000 */
[----:B--2---:R-:W-:-:S13]  /*1afc0*/  ISETP.GT.AND P0, PT, R6, R5, PT ;  /* 0x000000050600720c */ /* 0x004fda0003f04270 */
[----:B------:R-:W-:Y:S05]  /*1afd0*/  @P0 BRA `(.L_x_1623) ;  /* 0xffffffec00080947 */ /* 0x000fea000383ffff */
.L_x_1572:
[----:B------:R-:W-:Y:S05]  /*1afe0*/  BSYNC B0 ;  /* 0x0000000000007941 */ /* 0x000fea0003800000 */
.L_x_1571:
[----:B------:R-:W3:Y:S01]  /*1aff0*/  LDL.LU R2, [R1+0x1c] ;  /* 0x00001c0001027983 */ /* 0x000ee20000300800 */
[----:B------:R-:W1:Y:S01]  /*1b000*/  S2R R3, SR_TID.X ;  /* 0x0000000000037919 */ /* 0x000e620000002100 */
[----:B------:R-:W-:-:S05]  /*1b010*/  VIADD R19, R19, 0x1 ;  /* 0x0000000113137836 */ /* 0x000fca0000000000 */
[----:B------:R-:W-:-:S04]  /*1b020*/  ISETP.NE.AND P0, PT, R19, 0x2, PT ;  /* 0x000000021300780c */ /* 0x000fc80003f05270 */
[----:B------:R-:W-:Y:S01]  /*1b030*/  SEL R0, RZ, 0x1, P0 ;  /* 0x00000001ff007807 */ /* 0x000fe20000000000 */
[----:B------:R-:W-:Y:S01]  /*1b040*/  BSSY B0, `(.L_x_1624) ;  /* 0x0000013000007945 */ /* 0x000fe20003800000 */
[----:B-1----:R-:W-:-:S04]  /*1b050*/  LOP3.LUT R3, R3, 0x7f, RZ, 0xc0, !PT ;  /* 0x0000007f03037812 */ /* 0x002fc800078ec0ff */
[----:B------:R-:W-:Y:S02]  /*1b060*/  ISETP.NE.AND P1, PT, R3, RZ, PT ;  /* 0x000000ff0300720c */ /* 0x000fe40003f25270 */
[----:B---3--:R-:W-:-:S05]  /*1b070*/  LOP3.LUT R2, R2, R0, RZ, 0x3c, !PT ;  /* 0x0000000002027212 */ /* 0x008fca00078e3cff */
[----:B------:R1:W-:Y:S06]  /*1b080*/  STL [R1+0x1c], R2 ;  /* 0x00001c0201007387 */ /* 0x0003ec0000100800 */
[----:B------:R-:W-:Y:S05]  /*1b090*/  @P1 BRA `(.L_x_1625) ;  /* 0x0000000000341947 */ /* 0x000fea0003800000 */
[----:B------:R-:W3:Y:S01]  /*1b0a0*/  S2R R3, SR_LANEID ;  /* 0x0000000000037919 */ /* 0x000ee20000000000 */
[----:B------:R-:W-:Y:S01]  /*1b0b0*/  VOTEU.ANY UR4, UPT, PT ;  /* 0x0000000000047886 */ /* 0x000fe200038e0100 */
[----:B------:R-:W4:Y:S01]  /*1b0c0*/  LDC.64 R4, c[0x0][0xd60] ;  /* 0x00035800ff047b82 */ /* 0x000f220000000a00 */
[----:B------:R-:W3:Y:S08]  /*1b0d0*/  FLO.U32 R0, UR4 ;  /* 0x0000000400007d00 */ /* 0x000ef000080e0000 */
[----:B-1----:R-:W4:Y:S01]  /*1b0e0*/  POPC R2, UR4 ;  /* 0x0000000400027d09 */ /* 0x002f220008000000 */
[----:B---3--:R-:W-:-:S13]  /*1b0f0*/  ISETP.EQ.U32.AND P1, PT, R0, R3, PT ;  /* 0x000000030000720c */ /* 0x008fda0003f22070 */
[----:B----4-:R-:W3:Y:S01]  /*1b100*/  @P1 ATOMG.E.ADD.STRONG.GPU PT, R5, desc[UR60][R4.64], R2 ;  /* 0x00000002040519a8 */ /* 0x010ee200081ee1fc */
[----:B------:R-:W1:Y:S02]  /*1b110*/  S2R R3, SR_LTMASK ;  /* 0x0000000000037919 */ /* 0x000e640000003900 */
[----:B-1----:R-:W-:-:S06]  /*1b120*/  LOP3.LUT R3, R3, UR4, RZ, 0xc0, !PT ;  /* 0x0000000403037c12 */ /* 0x002fcc000f8ec0ff */
[----:B------:R-:W1:Y:S01]  /*1b130*/  POPC R3, R3 ;  /* 0x0000000300037309 */ /* 0x000e620000000000 */
[----:B---3--:R-:W1:Y:S02]  /*1b140*/  SHFL.IDX PT, R0, R5, R0, 0x1f ;  /* 0x00001f0005007589 */ /* 0x008e6400000e0000 */
[----:B-1----:R-:W-:-:S05]  /*1b150*/  IADD3 R0, R0, UR38, R3 ;  /* 0x0000002600007c10 */ /* 0x002fca000fffe003 */
[----:B------:R3:W-:Y:S02]  /*1b160*/  STL [R1], R0 ;  /* 0x0000000001007387 */ /* 0x0007e40000100800 */
.L_x_1625:
[----:B------:R-:W-:Y:S05]  /*1b170*/  BSYNC B0 ;  /* 0x0000000000007941 */ /* 0x000fea0003800000 */
.L_x_1624:
[----:B------:R-:W-:-:S07]  /*1b180*/  SEL R19, R19, RZ, P0 ;  /* 0x000000ff13137207 */ /* 0x000fce0000000000 */
.L_x_1537:
[----:B------:R-:W-:Y:S05]  /*1b190*/  BSYNC B7 ;  /* 0x0000000000077941 */ /* 0x000fea0003800000 */
.L_x_1535:
        /* <DEDUP_REMOVED lines=9> */
[----:B-12---:R-:W1:Y:S04]  /*1b230*/  LDS.128 R4, [R18+0x324d0] ;  /* 0x0324d00012047984 */ /* 0x006e680000000c00 */
[----:B-1----:R1:W-:Y:S04]  /*1b240*/  STL.64 [R1], R4 ;  /* 0x0000000401007387 */ /* 0x0023e80000100a00 */
[----:B------:R1:W-:Y:S01]  /*1b250*/  STL.64 [R1+0x8], R6 ;  /* 0x0000080601007387 */ /* 0x0003e20000100a00 */
[----:B------:R-:W-:Y:S06]  /*1b260*/  BAR.ARV 0x4, 0x180 ;  /* 0x0106000000007b1d */ /* 0x000fec0000002000 */
[----:B------:R-:W-:Y:S05]  /*1b270*/  BRA `(.L_x_1627) ;  /* 0x0000000c00247947 */ /* 0x000fea0003800000 */
.L_x_1626:
[----:B------:R-:W3:Y:S01]  /*1b280*/  S2R R16, SR_TID.X ;  /* 0x0000000000107919 */ /* 0x000ee20000002100 */
[----:B------:R-:W-:Y:S01]  /*1b290*/  UMOV UR4, 0xffffffff ;  /* 0xffffffff00047882 */ /* 0x000fe20000000000 */
[----:B---3--:R-:W-:-:S04]  /*1b2a0*/  LOP3.LUT R16, R16, 0x1f, RZ, 0xc0, !PT ;  /* 0x0000001f10107812 */ /* 0x008fc800078ec0ff */
[----:B------:R-:W-:Y:S01]  /*1b2b0*/  ISETP.NE.AND P0, PT, R16, 0x1f, PT ;  /* 0x0000001f1000780c */ /* 0x000fe20003f05270 */
[----:B------:R-:W-:-:S12]  /*1b2c0*/  BRA.DIV UR4, `(.L_x_1628) ;  /* 0x00000042049c7947 */ /* 0x000fd8000b800000 */
[----:B-1----:R-:W3:Y:S01]  /*1b2d0*/  LDL.LU R2, [R1] ;  /* 0x0000000001027983 */ /* 0x002ee20000300800 */
[----:B------:R-:W-:-:S03]  /*1b2e0*/  ULDC UR4, c[0x0][0xd3c] ;  /* 0x00034f0000047ab9 */ /* 0x000fc60000000800 */
[----:B------:R-:W4:Y:S01]  /*1b2f0*/  LDL R3, [R1+0xc] ;  /* 0x00000c0001037983 */ /* 0x000f220000100800 */
[----:B---3--:R-:W-:Y:S02]  /*1b300*/  IMAD.MOV.U32 R10, RZ, RZ, R2 ;  /* 0x000000ffff0a7224 */ /* 0x008fe400078e0002 */
[----:B----4-:R-:W-:-:S05]  /*1b310*/  IMAD.IADD R0, R3, 0x1, R16 ;  /* 0x0000000103007824 */ /* 0x010fca00078e0210 */
[----:B------:R-:W-:-:S13]  /*1b320*/  ISETP.GE.OR P1, PT, R0, UR4, !P0 ;  /* 0x0000000400007c0c */ /* 0x000fda000c726670 */
[----:B------:R-:W1:Y:S08]  /*1b330*/  @!P1 LDC.64 R2, c[0x0][0xd80] ;  /* 0x00036000ff029b82 */ /* 0x000e700000000a00 */
[----:B--2---:R-:W2:Y:S01]  /*1b340*/  @!P1 LDC.64 R6, c[0x0][0xd78] ;  /* 0x00035e00ff069b82 */ /* 0x004ea20000000a00 */
        /* <DEDUP_REMOVED lines=12> */
[----:B---3--:R-:W-:-:S02]  /*1b410*/  @!P1 IMAD.MOV.U32 R0, RZ, RZ, R8 ;  /* 0x000000ffff009224 */ /* 0x008fc400078e0008 */
[----:B------:R-:W-:Y:S02]  /*1b420*/  IMAD.MOV.U32 R8, RZ, RZ, RZ ;  /* 0x000000ffff087224 */ /* 0x000fe400078e00ff */
[----:B--2---:R-:W-:Y:S01]  /*1b430*/  @!P1 IMAD.MOV.U32 R6, RZ, RZ, R2 ;  /* 0x000000ffff069224 */ /* 0x004fe200078e0002 */
        /* <DEDUP_REMOVED lines=18> */
.L_x_1776:
[----:B------:R-:W-:Y:S02]  /*1b560*/  ULDC UR4, c[0x0][0xd38] ;  /* 0x00034e0000047ab9 */ /* 0x000fe40000000800 */
[----:B------:R-:W-:-:S04]  /*1b570*/  IMAD.U32 R3, RZ, RZ, UR4 ;  /* 0x00000004ff037e24 */ /* 0x000fc8000f8e00ff */
[----:B-1----:R-:W-:-:S04]  /*1b580*/  IMAD R9, R9, R3, RZ ;  /* 0x0000000309097224 */ /* 0x002fc800078e02ff */
[----:B------:R-:W-:-:S05]  /*1b590*/  IMAD.IADD R4, R4, 0x1, R9 ;  /* 0x0000000104047824 */ /* 0x000fca00078e0209 */
[----:B------:R-:W-:-:S13]  /*1b5a0*/  ISETP.GT.AND P6, PT, R4, R5, PT ;  /* 0x000000050400720c */ /* 0x000fda0003fc4270 */
[----:B------:R-:W-:Y:S05]  /*1b5b0*/  @P6 BRA `(.L_x_1629) ;  /* 0x0000000000ac6947 */ /* 0x000fea0003800000 */
.L_x_1632:
        /* <DEDUP_REMOVED lines=8> */
[----:B------:R-:W-:-:S05]  /*1b640*/  IMAD.IADD R6, R2, 0x1, R3 ;  /* 0x0000000102067824 */ /* 0x000fca00078e0203 */
[----:B------:R-:W-:Y:S01]  /*1b650*/  ISETP.GE.OR P6, PT, R6, R0, !P0 ;  /* 0x000000000600720c */ /* 0x000fe200047c6670 */
[----:B------:R-:W-:-:S12]  /*1b660*/  IMAD.MOV.U32 R0, RZ, RZ, RZ ;  /* 0x000000ffff007224 */ /* 0x000fd800078e00ff */
        /* <DEDUP_REMOVED lines=26> */
.L_x_1784:
[----:B------:R-:W-:Y:S02]  /*1b810*/  ULDC UR4, c[0x0][0xd38] ;  /* 0x00034e0000047ab9 */ /* 0x000fe40000000800 */
[----:B------:R-:W-:-:S04]  /*1b820*/  IMAD.U32 R3, RZ, RZ, UR4 ;  /* 0x00000004ff037e24 */ /* 0x000fc8000f8e00ff */
[----:B-1----:R-:W-:-:S04]  /*1b830*/  IMAD R9, R9, R3, RZ ;  /* 0x0000000309097224 */ /* 0x002fc800078e02ff */
[----:B------:R-:W-:-:S05]  /*1b840*/  IMAD.IADD R4, R9, 0x1, R4 ;  /* 0x0000000109047824 */ /* 0x000fca00078e0204 */
[----:B------:R-:W-:-:S13]  /*1b850*/  ISETP.GT.AND P6, PT, R4, R5, PT ;  /* 0x000000050400720c */ /* 0x000fda0003fc4270 */
[----:B------:R-:W-:Y:S05]  /*1b860*/  @!P6 BRA `(.L_x_1632) ;  /* 0xfffffffc0054e947 */ /* 0x000fea000383ffff */
.L_x_1629:
        /* <DEDUP_REMOVED lines=9> */
.L_x_1789:
[----:B------:R-:W-:-:S13]  /*1b900*/  ISETP.NE.AND P0, PT, R4, RZ, PT ;  /* 0x000000ff0400720c */ /* 0x000fda0003f05270 */
[----:B------:R-:W-:Y:S05]  /*1b910*/  @!P0 BRA `(.L_x_1634) ;  /* 0x0000000000148947 */ /* 0x000fea0003800000 */
[----:B------:R-:W-:Y:S01]  /*1b920*/  UMOV UR4, 0xffffffff ;  /* 0xffffffff00047882 */ /* 0x000fe20000000000 */
[----:B------:R-:W-:Y:S02]  /*1b930*/  VIADD R12, R2, 0xffffffff ;  /* 0xffffffff020c7836 */ /* 0x000fe40000000000 */
[----:B------:R-:W-:Y:S05]  /*1b940*/  BRA.DIV UR4, `(.L_x_1635) ;  /* 0x0000004604907947 */ /* 0x000fea000b800000 */
[----:B0-----:R0:W4:Y:S02]  /*1b950*/  SHFL.IDX PT, R7, R7, R12, 0x1f ;  /* 0x00001f0c07077589 */ /* 0x00112400000e0000 */
.L_x_1792:
[----:B----4-:R-:W-:-:S07]  /*1b960*/  IMAD.MOV.U32 R8, RZ, RZ, R7 ;  /* 0x000000ffff087224 */ /* 0x010fce00078e0007 */
.L_x_1634:
[----:B0-----:R-:W4:Y:S01]  /*1b970*/  LDL.LU R7, [R1+0xc] ;  /* 0x00000c0001077983 */ /* 0x001f220000300800 */
[----:B--2---:R-:W-:Y:S01]  /*1b980*/  IABS R4, R0 ;  /* 0x0000000000047213 */ /* 0x004fe20000000000 */
[----:B------:R-:W-:Y:S02]  /*1b990*/  IMAD R10, R8, R3, R9 ;  /* 0x00000003080a7224 */ /* 0x000fe400078e0209 */
[----:B------:R-:W-:Y:S01]  /*1b9a0*/  IMAD.MOV.U32 R8, RZ, RZ, RZ ;  /* 0x000000ffff087224 */ /* 0x000fe200078e00ff */
[----:B------:R-:W0:Y:S02]  /*1b9b0*/  I2F.RP R3, R4 ;  /* 0x0000000400037306 */ /* 0x000e240000209400 */
[----:B------:R4:W-:Y:S06]  /*1b9c0*/  STL [R1], R10 ;  /* 0x0000000a01007387 */ /* 0x0009ec0000100800 */
[----:B0-----:R-:W0:Y:S02]  /*1b9d0*/  MUFU.RCP R3, R3 ;  /* 0x0000000300037308 */ /* 0x001e240000001000 */
[----:B0-----:R-:W-:-:S06]  /*1b9e0*/  VIADD R3, R3, 0xffffffe ;  /* 0x0ffffffe03037836 */ /* 0x001fcc0000000000 */
[----:B------:R-:W0:Y:S02]  /*1b9f0*/  F2I.FTZ.U32.TRUNC.NTZ R9, R3 ;  /* 0x0000000300097305 */ /* 0x000e24000021f000 */
[----:B0-----:R-:W-:-:S04]  /*1ba00*/  IMAD.MOV R3, RZ, RZ, -R9 ;  /* 0x000000ffff037224 */ /* 0x001fc800078e0a09 */
[----:B------:R-:W-:-:S04]  /*1ba10*/  IMAD R3, R3, R4, RZ ;  /* 0x0000000403037224 */ /* 0x000fc800078e02ff */
[----:B------:R-:W-:-:S04]  /*1ba20*/  IMAD.HI.U32 R8, R9, R3, R8 ;  /* 0x0000000309087227 */ /* 0x000fc800078e0008 */
[----:B------:R-:W-:-:S05]  /*1ba30*/  IMAD.IADD R3, R5, 0x1, -R10 ;  /* 0x0000000105037824 */ /* 0x000fca00078e0a0a */
[----:B------:R-:W-:-:S05]  /*1ba40*/  IABS R5, R3 ;  /* 0x0000000300057213 */ /* 0x000fca0000000000 */
[----:B------:R-:W-:-:S04]  /*1ba50*/  IMAD.HI.U32 R8, R8, R5, RZ ;  /* 0x0000000508087227 */ /* 0x000fc800078e00ff */
[----:B----4-:R-:W-:Y:S01]  /*1ba60*/  IMAD.MOV.U32 R10, RZ, RZ, R7 ;  /* 0x000000ffff0a7224 */ /* 0x010fe200078e0007 */
[----:B------:R-:W-:-:S03]  /*1ba70*/  IABS R7, R0 ;  /* 0x0000000000077213 */ /* 0x000fc60000000000 */
[----:B------:R-:W-:Y:S02]  /*1ba80*/  IMAD.IADD R10, R2, 0x1, R10 ;  /* 0x00000001020a7824 */ /* 0x000fe400078e020a */
[----:B------:R-:W-:-:S04]  /*1ba90*/  IMAD.MOV R7, RZ, RZ, -R7 ;  /* 0x000000ffff077224 */ /* 0x000fc800078e0a07 */
[----:B------:R-:W-:Y:S01]  /*1baa0*/  IMAD R5, R8, R7, R5 ;  /* 0x0000000708057224 */ /* 0x000fe200078e0205 */
[----:B---3--:R-:W-:-:S04]  /*1bab0*/  IABS R7, R6 ;  /* 0x0000000600077213 */ /* 0x008fc80000000000 */
[----:B------:R-:W-:-:S13]  /*1bac0*/  ISETP.GT.U32.AND P1, PT, R4, R5, PT ;  /* 0x000000050400720c */ /* 0x000fda0003f24070 */
[----:B------:R-:W-:Y:S02]  /*1bad0*/  @!P1 IMAD.IADD R5, R5, 0x1, -R4 ;  /* 0x0000000105059824 */ /* 0x000fe400078e0a04 */
[----:B------:R-:W-:Y:S01]  /*1bae0*/  @!P1 VIADD R8, R8, 0x1 ;  /* 0x0000000108089836 */ /* 0x000fe20000000000 */
[----:B------:R-:W-:Y:S02]  /*1baf0*/  ISETP.NE.AND P1, PT, R0, RZ, PT ;  /* 0x000000ff0000720c */ /* 0x000fe40003f25270 */
[----:B------:R-:W-:Y:S02]  /*1bb00*/  ISETP.GE.U32.AND P0, PT, R5, R4, PT ;  /* 0x000000040500720c */ /* 0x000fe40003f06070 */
[----:B------:R-:W0:Y:S11]  /*1bb10*/  I2F.RP R4, R7 ;  /* 0x0000000700047306 */ /* 0x000e360000209400 */
        /* <DEDUP_REMOVED lines=18> */
[----:B-1----:R-:W-:-:S03]  /*1bc40*/  IMAD.IADD R2, R3, 0x1, -R0 ;  /* 0x0000000103027824 */ /* 0x002fc600078e0a00 */
        /* <DEDUP_REMOVED lines=12> */
[----:B------:R-:W-:-:S04]  /*1bd10*/  IMAD R5, R6, R5, R8 ;  /* 0x0000000506057224 */ /* 0x000fc800078e0208 */
[----:B------:R-:W-:-:S05]  /*1bd20*/  IMAD R0, R5, 0x10000, R4 ;  /* 0x0001000005007824 */ /* 0x000fca00078e0204 */
[----:B------:R0:W-:Y:S04]  /*1bd30*/  STL [R1+0x8], R0 ;  /* 0x0000080001007387 */ /* 0x0001e80000100800 */
[----:B------:R0:W-:Y:S04]  /*1bd40*/  STL [R1+0xc], R10 ;  /* 0x00000c0a01007387 */ /* 0x0001e80000100800 */
[----:B------:R0:W-:Y:S01]  /*1bd50*/  STL [R1+0x4], R2 ;  /* 0x0000040201007387 */ /* 0x0001e20000100800 */
[----:B------:R-:W-:Y:S05]  /*1bd60*/  BRA `(.L_x_1636) ;  /* 0x0000000000287947 */ /* 0x000fea0003800000 */
.L_x_1630:
        /* <DEDUP_REMOVED lines=10> */
.L_x_1636:
[----:B01----:R-:W2:Y:S04]  /*1be10*/  LDL R2, [R1+0xc] ;  /* 0x00000c0001027983 */ /* 0x003ea80000100800 */
[----:B------:R-:W3:Y:S04]  /*1be20*/  LDL R3, [R1+0x8] ;  /* 0x0000080001037983 */ /* 0x000ee80000100800 */
[----:B------:R-:W4:Y:S04]  /*1be30*/  LDL R5, [R1+0x4] ;  /* 0x0000040001057983 */ /* 0x000f280000100800 */
[----:B------:R-:W4:Y:S01]  /*1be40*/  LDL R4, [R1] ;  /* 0x0000000001047983 */ /* 0x000f220000100800 */
        /* <DEDUP_REMOVED lines=12> */
.L_x_1627:
[----:B------:R-:W3:Y:S01]  /*1bf10*/  LDL R0, [R1+0xc] ;  /* 0x00000c0001007983 */ /* 0x000ee20000100800 */
[----:B------:R-:W-:Y:S02]  /*1bf20*/  ULDC UR4, c[0x0][0xd3c] ;  /* 0x00034f0000047ab9 */ /* 0x000fe40000000800 */
[----:B---3--:R-:W-:-:S13]  /*1bf30*/  ISETP.GE.AND P0, PT, R0, UR4, PT ;  /* 0x0000000400007c0c */ /* 0x008fda000bf06270 */
[----:B------:R-:W-:Y:S05]  /*1bf40*/  @!P0 BRA `(.L_x_1637) ;  /* 0xffffff8400d88947 */ /* 0x000fea000383ffff */
[----:B------:R-:W-:Y:S05]  /*1bf50*/  BSYNC B8 ;  /* 0x0000000000087941 */ /* 0x000fea0003800000 */
.L_x_1489:
[----:B--2---:R-:W2:Y:S01]  /*1bf60*/  LDL.LU R0, [R1+0x80] ;  /* 0x0000800001007983 */ /* 0x004ea20000300800 */
[----:B------:R-:W-:Y:S01]  /*1bf70*/  BSSY B0, `(.L_x_1638) ;  /* 0x000000b000007945 */ /* 0x000fe20003800000 */
[----:B-1----:R-:W1:Y:S01]  /*1bf80*/  S2R R5, SR_CgaCtaId ;  /* 0x0000000000057919 */ /* 0x002e620000008800 */
[----:B--2---:R-:W-:-:S05]  /*1bf90*/  VIADD R0, R0, 0x1 ;  /* 0x0000000100007836 */ /* 0x004fca0000000000 */
        /* <DEDUP_REMOVED lines=8> */
.L_x_1793:
[----:B------:R-:W-:Y:S05]  /*1c020*/  BSYNC B0 ;  /* 0x0000000000007941 */ /* 0x000fea0003800000 */
.L_x_1638:
[----:B------:R-:W-:-:S03]  /*1c030*/  UMOV UR4, 0xffffffff ;  /* 0xffffffff00047882 */ /* 0x000fc60000000000 */
[----:B------:R-:W-:Y:S05]  /*1c040*/  BRA.DIV UR4, `(.L_x_1640) ;  /* 0x00000042040c7947 */ /* 0x000fea000b800000 */
[----:B------:R-:W1:Y:S02]  /*1c050*/  S2R R2, SR_TID.X ;  /* 0x0000000000027919 */ /* 0x000e640000002100 */
[----:B-1----:R-:W-:-:S04]  /*1c060*/  SHF.R.U32.HI R2, RZ, 0x5, R2 ;  /* 0x00000005ff027819 */ /* 0x002fc80000011602 */
[----:B------:R-:W-:-:S05]  /*1c070*/  LOP3.LUT R2, R2, 0x3, RZ, 0xc0, !PT ;  /* 0x0000000302027812 */ /* 0x000fca00078ec0ff */
[----:B------:R1:W2:Y:S02]  /*1c080*/  SHFL.IDX PT, R14, R2, RZ, 0x1f ;  /* 0x00001fff020e7589 */ /* 0x0002a400000e0000 */
.L_x_1796:
[----:B--2---:R-:W-:-:S13]  /*1c090*/  ISETP.NE.AND P0, PT, R14, RZ, PT ;  /* 0x000000ff0e00720c */ /* 0x004fda0003f05270 */
[----:B------:R-:W-:Y:S05]  /*1c0a0*/  @P0 BRA `(.L_x_1333) ;  /* 0x0000000000940947 */ /* 0x000fea0003800000 */
[----:B------:R-:W-:-:S03]  /*1c0b0*/  UMOV UR4, 0xffffffff ;  /* 0xffffffff00047882 */ /* 0x000fc60000000000 */
[----:B------:R-:W-:Y:S05]  /*1c0c0*/  BRA.DIV UR4, `(.L_x_1641) ;  /* 0x0000004204207947 */ /* 0x000fea000b800000 */
[----:B------:R-:W-:-:S13]  /*1c0d0*/  ELECT P6, URZ, PT ;  /* 0x00000000003f782f */ /* 0x000fda00038c0000 */
.L_x_1799:
        /* <DEDUP_REMOVED lines=8> */
.L_x_1642:
        /* <DEDUP_REMOVED lines=13> */
.L_x_1800:
[----:B------:R-:W1:Y:S02]  /*1c230*/  SYNCS.PHASECHK.TRANS64.TRYWAIT P0, [R7+URZ], R2 ;  /* 0x00000002070075a7 */ /* 0x000e64000800017f */
[----:B-1----:R-:W-:Y:S05]  /*1c240*/  @!P0 BRA `(.L_x_1644) ;  /* 0x0000003c00f48947 */ /* 0x002fea0003800000 */
.L_x_1801:
[----:B------:R-:W-:Y:S05]  /*1c250*/  @!P2 BRA `(.L_x_1645) ;  /* 0x000000000004a947 */ /* 0x000fea0003800000 */
[----:B------:R-:W-:Y:S01]  /*1c260*/  BPT.TRAP 0x1 ;  /* 0x000000040000795c */ /* 0x000fe20000300000 */
.L_x_1645:
[----:B------:R-:W-:-:S04]  /*1c270*/  VIADD R0, R0, 0x32460 ;  /* 0x0003246000007836 */ /* 0x000fc80000000000 */
[----:B------:R-:W-:-:S04]  /*1c280*/  IMAD R4, R19, 0x8, R0 ;  /* 0x0000000813047824 */ /* 0x000fc800078e0200 */
[----:B------:R-:W2:Y:S02]  /*1c290*/  SYNCS.PHASECHK.TRANS64.TRYWAIT P0, [R4+URZ], R5 ;  /* 0x00000005040075a7 */ /* 0x000ea4000800017f */
[----:B--2---:R-:W-:Y:S05]  /*1c2a0*/  @!P0 BRA `(.L_x_1646) ;  /* 0x0000003c00f08947 */ /* 0x004fea0003800000 */
.L_x_1802:
[----:B------:R-:W-:-:S07]  /*1c2b0*/  IMAD R3, R3, 0x8, R0 ;  /* 0x0000000803037824 */ /* 0x000fce00078e0200 */
.L_x_1647:
[----:B---3--:R3:W4:Y:S02]  /*1c2c0*/  SYNCS.PHASECHK.TRANS64.TRYWAIT P0, [R3+URZ], R2 ;  /* 0x00000002030075a7 */ /* 0x008724000800017f */
[----:B----4-:R-:W-:Y:S05]  /*1c2d0*/  @!P0 NANOSLEEP.SYNCS 0x989680 ;  /* 0x009896800000895d */ /* 0x010fea0003900000 */
[----:B------:R-:W4:Y:S02]  /*1c2e0*/  @!P0 SYNCS.PHASECHK.TRANS64 P0, [R3+URZ], R2 ;  /* 0x00000002030085a7 */ /* 0x000f24000800007f */
[----:B----4-:R-:W-:Y:S05]  /*1c2f0*/  @!P0 BRA `(.L_x_1647) ;  /* 0xfffffffc00f08947 */ /* 0x010fea000383ffff */
.L_x_1333:
[----:B------:R-:W-:Y:S05]  /*1c300*/  BSYNC B9 ;  /* 0x0000000000097941 */ /* 0x000fea0003800000 */
.L_x_1330:
[----:B------:R-:W-:Y:S05]  /*1c310*/  EXIT ;  /* 0x000000000000794d */ /* 0x000fea0003800000 */
.L_x_1353:
[----:B0-----:R0:W1:Y:S02]  /*1c320*/  SYNCS.PHASECHK.TRANS64.TRYWAIT P6, [R96+URZ+0x32490], R109 ;  /* 0x0324906d600075a7 */ /* 0x00106400080c017f */
[----:B-1----:R-:W-:Y:S05]  /*1c330*/  @!P6 NANOSLEEP.SYNCS 0x989680 ;  /* 0x009896800000e95d */ /* 0x002fea0003900000 */
[----:B------:R-:W1:Y:S02]  /*1c340*/  @!P6 SYNCS.PHASECHK.TRANS64 P6, [R96+URZ+0x32490], R109 ;  /* 0x0324906d6000e5a7 */ /* 0x000e6400080c007f */
[----:B-1----:R-:W-:Y:S05]  /*1c350*/  @!P6 BRA `(.L_x_1353) ;  /* 0xfffffffc00f0e947 */ /* 0x002fea000383ffff */
[----:B------:R-:W-:Y:S05]  /*1c360*/  BRA `(.L_x_1648) ;  /* 0xfffffe6c00c47947 */ /* 0x000fea000383ffff */
.L_x_1371:
[----:B0-----:R0:W1:Y:S02]  /*1c370*/  SYNCS.PHASECHK.TRANS64.TRYWAIT P5, [R96+URZ+0x32490], R109 ;  /* 0x0324906d600075a7 */ /* 0x00106400080a017f */
[----:B-1----:R-:W-:Y:S05]  /*1c380*/  @!P5 NANOSLEEP.SYNCS 0x989680 ;  /* 0x009896800000d95d */ /* 0x002fea0003900000 */
[----:B------:R-:W1:Y:S02]  /*1c390*/  @!P5 SYNCS.PHASECHK.TRANS64 P5, [R96+URZ+0x32490], R109 ;  /* 0x0324906d6000d5a7 */ /* 0x000e6400080a007f */
[----:B-1----:R-:W-:Y:S05]  /*1c3a0*/  @!P5 BRA `(.L_x_1371) ;  /* 0xfffffffc00f0d947 */ /* 0x002fea000383ffff */
[----:B------:R-:W-:Y:S05]  /*1c3b0*/  BRA `(.L_x_1649) ;  /* 0xfffffe8000687947 */ /* 0x000fea000383ffff */
.L_x_1380:
[----:B0-----:R0:W1:Y:S02]  /*1c3c0*/  SYNCS.PHASECHK.TRANS64.TRYWAIT P4, [R96+URZ+0x32490], R109 ;  /* 0x0324906d600075a7 */ /* 0x001064000808017f */
[----:B-1----:R-:W-:Y:S05]  /*1c3d0*/  @!P4 NANOSLEEP.SYNCS 0x989680 ;  /* 0x009896800000c95d */ /* 0x002fea0003900000 */
[----:B------:R-:W1:Y:S02]  /*1c3e0*/  @!P4 SYNCS.PHASECHK.TRANS64 P4, [R96+URZ+0x32490], R109 ;  /* 0x0324906d6000c5a7 */ /* 0x000e64000808007f */
[----:B-1----:R-:W-:Y:S05]  /*1c3f0*/  @!P4 BRA `(.L_x_1380) ;  /* 0xfffffffc00f0c947 */ /* 0x002fea000383ffff */
[----:B------:R-:W-:Y:S05]  /*1c400*/  BRA `(.L_x_1650) ;  /* 0xfffffe9000b07947 */ /* 0x000fea000383ffff */
.L_x_1386:
[----:B--2---:R2:W3:Y:S02]  /*1c410*/  SYNCS.PHASECHK.TRANS64.TRYWAIT P3, [R96+URZ+0x324b0], R109 ;  /* 0x0324b06d600075a7 */ /* 0x0044e4000806017f */
[----:B---3--:R-:W-:Y:S05]  /*1c420*/  @!P3 NANOSLEEP.SYNCS 0x989680 ;  /* 0x009896800000b95d */ /* 0x008fea0003900000 */
[----:B------:R-:W3:Y:S02]  /*1c430*/  @!P3 SYNCS.PHASECHK.TRANS64 P3, [R96+URZ+0x324b0], R109 ;  /* 0x0324b06d6000b5a7 */ /* 0x000ee4000806007f */
[----:B---3--:R-:W-:Y:S05]  /*1c440*/  @!P3 BRA `(.L_x_1386) ;  /* 0xfffffffc00f0b947 */ /* 0x008fea000383ffff */
[----:B------:R-:W-:Y:S05]  /*1c450*/  BRA `(.L_x_1651) ;  /* 0xfffffe9400407947 */ /* 0x000fea000383ffff */
.L_x_1396:
[----:B------:R-:W-:Y:S01]  /*1c460*/  BSSY B0, `(.L_x_1652) ;  /* 0x0000007000007945 */ /* 0x000fe20003800000 */
[----:B------:R-:W-:Y:S02]  /*1c470*/  IMAD.MOV.U32 R12, RZ, RZ, RZ ;  /* 0x000000ffff0c7224 */ /* 0x000fe400078e00ff */
[----:B------:R-:W-:Y:S02]  /*1c480*/  IMAD.MOV.U32 R11, RZ, RZ, 0x1f ;  /* 0x0000001fff0b7424 */ /* 0x000fe400078e00ff */
[----:B------:R-:W-:-:S07]  /*1c490*/  IMAD.MOV.U32 R15, RZ, RZ, -0x1 ;  /* 0xffffffffff0f7424 */ /* 0x000fce00078e00ff */
[----:B-----5:R-:W-:Y:S05]  /*1c4a0*/  WARPSYNC.COLLECTIVE R15, `(.L_x_1653) ;  /* 0x000000000f087348 */ /* 0x020fea0003c00000 */
[----:B------:R0:W1:Y:S02]  /*1c4b0*/  SHFL.IDX P6, R14, R13, R12, R11 ;  /* 0x0000000c0d0e7389 */ /* 0x00006400000c000b */
[----:B01---5:R-:W-:Y:S01]  /*1c4c0*/  ENDCOLLECTIVE ;  /* 0x000000000000791b */ /* 0x023fe20003800000 */
.L_x_1653:
[----:B------:R-:W-:Y:S05]  /*1c4d0*/  BSYNC B0 ;  /* 0x0000000000007941 */ /* 0x000fea0003800000 */
.L_x_1652:
[----:B------:R-:W-:Y:S05]  /*1c4e0*/  BRA `(.L_x_1654) ;  /* 0xfffffea000887947 */ /* 0x000fea000383ffff */
.L_x_1408:
        /* <DEDUP_REMOVED lines=8> */
.L_x_1656:
[----:B------:R-:W-:Y:S05]  /*1c570*/  BSYNC B1 ;  /* 0x0000000000017941 */ /* 0x000fea0003800000 */
.L_x_1655:
        /* <DEDUP_REMOVED lines=8> */
.L_x_1657:
[----:B------:R-:W-:Y:S02]  /*1c600*/  IMAD.MOV.U32 R13, RZ, RZ, R25 ;  /* 0x000000ffff0d7224 */ /* 0x000fe400078e0019 */
[----:B------:R-:W-:-:S07]  /*1c610*/  IMAD.MOV.U32 R20, RZ, RZ, R14 ;  /* 0x000000ffff147224 */ /* 0x000fce00078e000e */
[----:B------:R-:W-:Y:S05]  /*1c620*/  WARPSYNC.COLLECTIVE R15, `(.L_x_1658) ;  /* 0x000000000f087348 */ /* 0x000fea0003c00000 */
[----:B------:R0:W1:Y:S02]  /*1c630*/  SHFL.IDX P6, R14, R13, R12, R11 ;  /* 0x0000000c0d0e7389 */ /* 0x00006400000c000b */
[----:B01----:R-:W-:Y:S01]  /*1c640*/  ENDCOLLECTIVE ;  /* 0x000000000000791b */ /* 0x003fe20003800000 */
.L_x_1658:
[----:B------:R-:W-:Y:S02]  /*1c650*/  IMAD.MOV.U32 R13, RZ, RZ, R26 ;  /* 0x000000ffff0d7224 */ /* 0x000fe400078e001a */
[----:B------:R-:W-:-:S07]  /*1c660*/  IMAD.MOV.U32 R25, RZ, RZ, R14 ;  /* 0x000000ffff197224 */ /* 0x000fce00078e000e */
[----:B------:R-:W-:Y:S05]  /*1c670*/  WARPSYNC.COLLECTIVE R15, `(.L_x_1659) ;  /* 0x000000000f087348 */ /* 0x000fea0003c00000 */
[----:B------:R0:W1:Y:S02]  /*1c680*/  SHFL.IDX P6, R14, R13, R12, R11 ;  /* 0x0000000c0d0e7389 */ /* 0x00006400000c000b */
[----:B01----:R-:W-:Y:S01]  /*1c690*/  ENDCOLLECTIVE ;  /* 0x000000000000791b */ /* 0x003fe20003800000 */
.L_x_1659:
[----:B------:R-:W-:Y:S01]  /*1c6a0*/  IMAD.MOV.U32 R26, RZ, RZ, R14 ;  /* 0x000000ffff1a7224 */ /* 0x000fe200078e000e */
[----:B------:R-:W-:Y:S06]  /*1c6b0*/  BRA `(.L_x_1660) ;  /* 0xfffffea4009c7947 */ /* 0x000fec000383ffff */
.L_x_1412:
[----:B0-----:R0:W1:Y:S02]  /*1c6c0*/  SYNCS.PHASECHK.TRANS64.TRYWAIT P0, [R18+URZ+0x32400], R27 ;  /* 0x0324001b120075a7 */ /* 0x001064000800017f */
[----:B-1----:R-:W-:Y:S05]  /*1c6d0*/  @!P0 NANOSLEEP.SYNCS 0x989680 ;  /* 0x009896800000895d */ /* 0x002fea0003900000 */
[----:B------:R-:W1:Y:S02]  /*1c6e0*/  @!P0 SYNCS.PHASECHK.TRANS64 P0, [R18+URZ+0x32400], R27 ;  /* 0x0324001b120085a7 */ /* 0x000e64000800007f */
[----:B-1----:R-:W-:Y:S05]  /*1c6f0*/  @!P0 BRA `(.L_x_1412) ;  /* 0xfffffffc00f08947 */ /* 0x002fea000383ffff */
[----:B------:R-:W-:Y:S05]  /*1c700*/  BRA `(.L_x_1661) ;  /* 0xfffffea800b47947 */ /* 0x000fea000383ffff */
.L_x_1420:
        /* <DEDUP_REMOVED lines=8> */
.L_x_1663:
[----:B------:R-:W-:Y:S05]  /*1c790*/  BSYNC B1 ;  /* 0x0000000000017941 */ /* 0x000fea0003800000 */
.L_x_1662:
        /* <DEDUP_REMOVED lines=8> */
.L_x_1664:
[----:B------:R-:W-:Y:S02]  /*1c820*/  IMAD.MOV.U32 R13, RZ, RZ, R25 ;  /* 0x000000ffff0d7224 */ /* 0x000fe400078e0019 */
[----:B------:R-:W-:-:S07]  /*1c830*/  IMAD.MOV.U32 R20, RZ, RZ, R14 ;  /* 0x000000ffff147224 */ /* 0x000fce00078e000e */
[----:B------:R-:W-:Y:S05]  /*1c840*/  WARPSYNC.COLLECTIVE R15, `(.L_x_1665) ;  /* 0x000000000f087348 */ /* 0x000fea0003c00000 */
[----:B------:R0:W1:Y:S02]  /*1c850*/  SHFL.IDX P6, R14, R13, R12, R11 ;  /* 0x0000000c0d0e7389 */ /* 0x00006400000c000b */
[----:B01----:R-:W-:Y:S01]  /*1c860*/  ENDCOLLECTIVE ;  /* 0x000000000000791b */ /* 0x003fe20003800000 */
.L_x_1665:
[----:B------:R-:W-:Y:S02]  /*1c870*/  IMAD.MOV.U32 R13, RZ, RZ, R26 ;  /* 0x000000ffff0d7224 */ /* 0x000fe400078e001a */
[----:B------:R-:W-:-:S07]  /*1c880*/  IMAD.MOV.U32 R21, RZ, RZ, R14 ;  /* 0x000000ffff157224 */ /* 0x000fce00078e000e */
[----:B------:R-:W-:Y:S05]  /*1c890*/  WARPSYNC.COLLECTIVE R15, `(.L_x_1666) ;  /* 0x000000000f087348 */ /* 0x000fea0003c00000 */
[----:B------:R0:W1:Y:S02]  /*1c8a0*/  SHFL.IDX P6, R14, R13, R12, R11 ;  /* 0x0000000c0d0e7389 */ /* 0x00006400000c000b */
[----:B01----:R-:W-:Y:S01]  /*1c8b0*/  ENDCOLLECTIVE ;  /* 0x000000000000791b */ /* 0x003fe20003800000 */
.L_x_1666:
[----:B------:R-:W-:Y:S05]  /*1c8c0*/  BRA `(.L_x_1667) ;  /* 0xfffffeb400207947 */ /* 0x000fea000383ffff */
.L_x_1424:
[----:B0-----:R0:W1:Y:S02]  /*1c8d0*/  SYNCS.PHASECHK.TRANS64.TRYWAIT P1, [R18+URZ+0x32400], R27 ;  /* 0x0324001b120075a7 */ /* 0x001064000802017f */
[----:B-1----:R-:W-:Y:S05]  /*1c8e0*/  @!P1 NANOSLEEP.SYNCS 0x989680 ;  /* 0x009896800000995d */ /* 0x002fea0003900000 */
[----:B------:R-:W1:Y:S02]  /*1c8f0*/  @!P1 SYNCS.PHASECHK.TRANS64 P1, [R18+URZ+0x32400], R27 ;  /* 0x0324001b120095a7 */ /* 0x000e64000802007f */
[----:B-1----:R-:W-:Y:S05]  /*1c900*/  @!P1 BRA `(.L_x_1424) ;  /* 0xfffffffc00f09947 */ /* 0x002fea000383ffff */
[----:B------:R-:W-:Y:S05]  /*1c910*/  BRA `(.L_x_1668) ;  /* 0xfffffeb400fc7947 */ /* 0x000fea000383ffff */
.L_x_1430:
[----:B--2---:R2:W3:Y:S02]  /*1c920*/  SYNCS.PHASECHK.TRANS64.TRYWAIT P1, [R3+URZ+0x32430], R8 ;  /* 0x03243008030075a7 */ /* 0x0044e4000802017f */
[----:B---3--:R-:W-:Y:S05]  /*1c930*/  @!P1 NANOSLEEP.SYNCS 0x989680 ;  /* 0x009896800000995d */ /* 0x008fea0003900000 */
[----:B------:R-:W3:Y:S02]  /*1c940*/  @!P1 SYNCS.PHASECHK.TRANS64 P1, [R3+URZ+0x32430], R8 ;  /* 0x03243008030095a7 */ /* 0x000ee4000802007f */
[----:B---3--:R-:W-:Y:S05]  /*1c950*/  @!P1 BRA `(.L_x_1430) ;  /* 0xfffffffc00f09947 */ /* 0x008fea000383ffff */
[----:B------:R-:W-:Y:S05]  /*1c960*/  BRA `(.L_x_1429) ;  /* 0xfffffec400307947 */ /* 0x000fea000383ffff */
.L_x_1432:
[----:B0-----:R0:W3:Y:S02]  /*1c970*/  SYNCS.PHASECHK.TRANS64.TRYWAIT P1, [R18+URZ+0x32410], R5 ;  /* 0x03241005120075a7 */ /* 0x0010e4000802017f */
[----:B---3--:R-:W-:Y:S05]  /*1c980*/  @!P1 NANOSLEEP.SYNCS 0x989680 ;  /* 0x009896800000995d */ /* 0x008fea0003900000 */
[----:B------:R-:W3:Y:S02]  /*1c990*/  @!P1 SYNCS.PHASECHK.TRANS64 P1, [R18+URZ+0x32410], R5 ;  /* 0x03241005120095a7 */ /* 0x000ee4000802007f */
[----:B---3--:R-:W-:Y:S05]  /*1c9a0*/  @!P1 BRA `(.L_x_1432) ;  /* 0xfffffffc00f09947 */ /* 0x008fea000383ffff */
[----:B------:R-:W-:Y:S05]  /*1c9b0*/  BRA `(.L_x_1669) ;  /* 0xfffffec400d87947 */ /* 0x000fea000383ffff */
.L_x_1437:
[----:B----4-:R4:W0:Y:S02]  /*1c9c0*/  SYNCS.PHASECHK.TRANS64.TRYWAIT P2, [R3+URZ+0x32450], R8 ;  /* 0x03245008030075a7 */ /* 0x010824000804017f */
[----:B0-----:R-:W-:Y:S05]  /*1c9d0*/  @!P2 NANOSLEEP.SYNCS 0x989680 ;  /* 0x009896800000a95d */ /* 0x001fea0003900000 */
[----:B------:R-:W0:Y:S02]  /*1c9e0*/  @!P2 SYNCS.PHASECHK.TRANS64 P2, [R3+URZ+0x32450], R8 ;  /* 0x032450080300a5a7 */ /* 0x000e24000804007f */
[----:B0-----:R-:W-:Y:S05]  /*1c9f0*/  @!P2 BRA `(.L_x_1437) ;  /* 0xfffffffc00f0a947 */ /* 0x001fea000383ffff */
[----:B------:R-:W-:Y:S05]  /*1ca00*/  BRA `(.L_x_1436) ;  /* 0xfffffec400f87947 */ /* 0x000fea000383ffff */
.L_x_1442:
[----:B-1----:R1:W2:Y:S02]  /*1ca10*/  SYNCS.PHASECHK.TRANS64.TRYWAIT P3, [R4+URZ+0x32430], R0 ;  /* 0x03243000040075a7 */ /* 0x0022a4000806017f */
[----:B--2---:R-:W-:Y:S05]  /*1ca20*/  @!P3 NANOSLEEP.SYNCS 0x989680 ;  /* 0x009896800000b95d */ /* 0x004fea0003900000 */
[----:B------:R-:W2:Y:S02]  /*1ca30*/  @!P3 SYNCS.PHASECHK.TRANS64 P3, [R4+URZ+0x32430], R0 ;  /* 0x032430000400b5a7 */ /* 0x000ea4000806007f */
[----:B--2---:R-:W-:Y:S05]  /*1ca40*/  @!P3 BRA `(.L_x_1442) ;  /* 0xfffffffc00f0b947 */ /* 0x004fea000383ffff */
[----:B------:R-:W-:Y:S05]  /*1ca50*/  BRA `(.L_x_1441) ;  /* 0xfffffeec00207947 */ /* 0x000fea000383ffff */
.L_x_1447:
[----:B---3--:R3:W4:Y:S02]  /*1ca60*/  SYNCS.PHASECHK.TRANS64.TRYWAIT P3, [R4+URZ+0x32450], R0 ;  /* 0x03245000040075a7 */ /* 0x008724000806017f */
[----:B----4-:R-:W-:Y:S05]  /*1ca70*/  @!P3 NANOSLEEP.SYNCS 0x989680 ;  /* 0x009896800000b95d */ /* 0x010fea0003900000 */
[----:B------:R-:W4:Y:S02]  /*1ca80*/  @!P3 SYNCS.PHASECHK.TRANS64 P3, [R4+URZ+0x32450], R0 ;  /* 0x032450000400b5a7 */ /* 0x000f24000806007f */
[----:B----4-:R-:W-:Y:S05]  /*1ca90*/  @!P3 BRA `(.L_x_1447) ;  /* 0xfffffffc00f0b947 */ /* 0x010fea000383ffff */
[----:B------:R-:W-:Y:S05]  /*1caa0*/  BRA `(.L_x_1446) ;  /* 0xfffffeec00bc7947 */ /* 0x000fea000383ffff */
.L_x_1453:
[----:B------:R-:W-:Y:S02]  /*1cab0*/  IMAD.MOV.U32 R13, RZ, RZ, R21 ;  /* 0x000000ffff0d7224 */ /* 0x000fe400078e0015 */
[----:B------:R-:W-:Y:S02]  /*1cac0*/  IMAD.MOV.U32 R12, RZ, RZ, RZ ;  /* 0x000000ffff0c7224 */ /* 0x000fe400078e00ff */
[----:B------:R-:W-:Y:S02]  /*1cad0*/  IMAD.MOV.U32 R11, RZ, RZ, 0x181f ;  /* 0x0000181fff0b7424 */ /* 0x000fe400078e00ff */
[----:B------:R-:W-:-:S07]  /*1cae0*/  IMAD.MOV.U32 R15, RZ, RZ, -0x1 ;  /* 0xffffffffff0f7424 */ /* 0x000fce00078e00ff */
[----:B-----5:R-:W-:Y:S05]  /*1caf0*/  WARPSYNC.COLLECTIVE R15, `(.L_x_1670) ;  /* 0x000000000f087348 */ /* 0x020fea0003c00000 */
[----:B------:R0:W1:Y:S02]  /*1cb00*/  SHFL.IDX P6, R14, R13, R12, R11 ;  /* 0x0000000c0d0e7389 */ /* 0x00006400000c000b */
[----:B01---5:R-:W-:Y:S01]  /*1cb10*/  ENDCOLLECTIVE ;  /* 0x000000000000791b */ /* 0x023fe20003800000 */
.L_x_1670:
[----:B------:R-:W-:Y:S02]  /*1cb20*/  IMAD.MOV.U32 R13, RZ, RZ, R3 ;  /* 0x000000ffff0d7224 */ /* 0x000fe400078e0003 */
[----:B------:R-:W-:-:S07]  /*1cb30*/  IMAD.MOV.U32 R20, RZ, RZ, R14 ;  /* 0x000000ffff147224 */ /* 0x000fce00078e000e */
[----:B------:R-:W-:Y:S05]  /*1cb40*/  WARPSYNC.COLLECTIVE R15, `(.L_x_1671) ;  /* 0x000000000f087348 */ /* 0x000fea0003c00000 */
[----:B------:R0:W1:Y:S02]  /*1cb50*/  SHFL.IDX P6, R14, R13, R12, R11 ;  /* 0x0000000c0d0e7389 */ /* 0x00006400000c000b */
[----:B01----:R-:W-:Y:S01]  /*1cb60*/  ENDCOLLECTIVE ;  /* 0x000000000000791b */ /* 0x003fe20003800000 */
.L_x_1671:
[----:B------:R-:W-:Y:S05]  /*1cb70*/  BRA `(.L_x_1672) ;  /* 0xffffff3400fc7947 */ /* 0x000fea000383ffff */
.L_x_1456:
        /* <DEDUP_REMOVED lines=8> */
.L_x_1674:
[----:B------:R-:W-:Y:S05]  /*1cc00*/  BSYNC B1 ;  /* 0x0000000000017941 */ /* 0x000fea0003800000 */
.L_x_1673:
        /* <DEDUP_REMOVED lines=8> */
.L_x_1675:
[----:B------:R-:W-:Y:S05]  /*1cc90*/  BRA `(.L_x_1676) ;  /* 0xffffff3800387947 */ /* 0x000fea000383ffff */
.L_x_1459:
        /* <DEDUP_REMOVED lines=8> */
.L_x_1678:
[----:B------:R-:W-:Y:S05]  /*1cd20*/  BSYNC B1 ;  /* 0x0000000000017941 */ /* 0x000fea0003800000 */
.L_x_1677:
        /* <DEDUP_REMOVED lines=8> */
.L_x_1679:
[----:B------:R-:W-:Y:S05]  /*1cdb0*/  BRA `(.L_x_1680) ;  /* 0xffffff3800647947 */ /* 0x000fea000383ffff */
.L_x_1462:
        /* <DEDUP_REMOVED lines=8> */
.L_x_1682:
[----:B------:R-:W-:Y:S05]  /*1ce40*/  BSYNC B1 ;  /* 0x0000000000017941 */ /* 0x000fea0003800000 */
.L_x_1681:
        /* <DEDUP_REMOVED lines=8> */
.L_x_1683:
[----:B------:R-:W-:Y:S05]  /*1ced0*/  BRA `(.L_x_1684) ;  /* 0xffffff3800907947 */ /* 0x000fea000383ffff */
.L_x_1464:
[----:B------:R-:W-:Y:S02]  /*1cee0*/  IMAD.MOV.U32 R13, RZ, RZ, R8 ;  /* 0x000000ffff0d7224 */ /* 0x000fe400078e0008 */
[----:B------:R-:W-:Y:S02]  /*1cef0*/  IMAD.MOV.U32 R12, RZ, RZ, RZ ;  /* 0x000000ffff0c7224 */ /* 0x000fe400078e00ff */
[----:B------:R-:W-:Y:S02]  /*1cf00*/  IMAD.MOV.U32 R11, RZ, RZ, 0x1c1f ;  /* 0x00001c1fff0b7424 */ /* 0x000fe400078e00ff */
[----:B------:R-:W-:-:S07]  /*1cf10*/  IMAD.MOV.U32 R15, RZ, RZ, -0x1 ;  /* 0xffffffffff0f7424 */ /* 0x000fce00078e00ff */
[----:B------:R-:W-:Y:S05]  /*1cf20*/  WARPSYNC.COLLECTIVE R15, `(.L_x_1685) ;  /* 0x000000000f087348 */ /* 0x000fea0003c00000 */
[----:B------:R0:W1:Y:S02]  /*1cf30*/  SHFL.IDX P6, R14, R13, R12, R11 ;  /* 0x0000000c0d0e7389 */ /* 0x00006400000c000b */
[----:B01----:R-:W-:Y:S01]  /*1cf40*/  ENDCOLLECTIVE ;  /* 0x000000000000791b */ /* 0x003fe20003800000 */
.L_x_1685:
[----:B------:R-:W-:Y:S02]  /*1cf50*/  IMAD.MOV.U32 R13, RZ, RZ, R3 ;  /* 0x000000ffff0d7224 */ /* 0x000fe400078e0003 */
[----:B------:R-:W-:-:S07]  /*1cf60*/  IMAD.MOV.U32 R21, RZ, RZ, R14 ;  /* 0x000000ffff157224 */ /* 0x000fce00078e000e */
[----:B------:R-:W-:Y:S05]  /*1cf70*/  WARPSYNC.COLLECTIVE R15, `(.L_x_1686) ;  /* 0x000000000f087348 */ /* 0x000fea0003c00000 */
[----:B------:R0:W1:Y:S02]  /*1cf80*/  SHFL.IDX P6, R14, R13, R12, R11 ;  /* 0x0000000c0d0e7389 */ /* 0x00006400000c000b */
[----:B01----:R-:W-:Y:S01]  /*1cf90*/  ENDCOLLECTIVE ;  /* 0x000000000000791b */ /* 0x003fe20003800000 */
.L_x_1686:
[----:B------:R-:W-:Y:S01]  /*1cfa0*/  IMAD.MOV.U32 R12, RZ, RZ, R14 ;  /* 0x000000ffff0c7224 */ /* 0x000fe200078e000e */
[----:B------:R-:W-:Y:S06]  /*1cfb0*/  BRA `(.L_x_1687) ;  /* 0xffffff3c00747947 */ /* 0x000fec000383ffff */
.L_x_1467:
[----:B------:R-:W-:Y:S01]  /*1cfc0*/  BSSY B1, `(.L_x_1688) ;  /* 0x0000008000017945 */ /* 0x000fe20003800000 */
[----:B---3--:R-:W-:Y:S02]  /*1cfd0*/  IMAD.MOV.U32 R13, RZ, RZ, R8 ;  /* 0x000000ffff0d7224 */ /* 0x008fe400078e0008 */
[----:B--2---:R-:W-:Y:S02]  /*1cfe0*/  IMAD.MOV.U32 R12, RZ, RZ, 0x1 ;  /* 0x00000001ff0c7424 */ /* 0x004fe400078e00ff */
[----:B------:R-:W-:Y:S02]  /*1cff0*/  IMAD.MOV.U32 R11, RZ, RZ, 0x1c1f ;  /* 0x00001c1fff0b7424 */ /* 0x000fe400078e00ff */
[----:B------:R-:W-:-:S07]  /*1d000*/  IMAD.MOV.U32 R15, RZ, RZ, -0x1 ;  /* 0xffffffffff0f7424 */ /* 0x000fce00078e00ff */
[----:B01----:R-:W-:Y:S05]  /*1d010*/  WARPSYNC.COLLECTIVE R15, `(.L_x_1689) ;  /* 0x000000000f087348 */ /* 0x003fea0003c00000 */
[----:B------:R2:W3:Y:S02]  /*1d020*/  SHFL.IDX P6, R14, R13, R12, R11 ;  /* 0x0000000c0d0e7389 */ /* 0x0004e400000c000b */
[----:B0123--:R-:W-:Y:S01]  /*1d030*/  ENDCOLLECTIVE ;  /* 0x000000000000791b */ /* 0x00ffe20003800000 */
.L_x_1689:
[----:B------:R-:W-:Y:S05]  /*1d040*/  BSYNC B1 ;  /* 0x0000000000017941 */ /* 0x000fea0003800000 */
.L_x_1688:
        /* <DEDUP_REMOVED lines=8> */
.L_x_1690:
[----:B------:R-:W-:Y:S01]  /*1d0d0*/  IMAD.MOV.U32 R3, RZ, RZ, R14 ;  /* 0x000000ffff037224 */ /* 0x000fe200078e000e */
[----:B------:R-:W-:Y:S06]  /*1d0e0*/  BRA `(.L_x_1691) ;  /* 0xffffff48009c7947 */ /* 0x000fec000383ffff */
.L_x_1471:
[----:B------:R-:W-:Y:S02]  /*1d0f0*/  IMAD.MOV.U32 R13, RZ, RZ, R4 ;  /* 0x000000ffff0d7224 */ /* 0x000fe400078e0004 */
[----:B------:R-:W-:Y:S02]  /*1d100*/  IMAD.MOV.U32 R12, RZ, RZ, RZ ;  /* 0x000000ffff0c7224 */ /* 0x000fe400078e00ff */
[----:B------:R-:W-:Y:S02]  /*1d110*/  IMAD.MOV.U32 R11, RZ, RZ, 0x181f ;  /* 0x0000181fff0b7424 */ /* 0x000fe400078e00ff */
[----:B------:R-:W-:-:S07]  /*1d120*/  IMAD.MOV.U32 R15, RZ, RZ, -0x1 ;  /* 0xffffffffff0f7424 */ /* 0x000fce00078e00ff */
[----:B01----:R-:W-:Y:S05]  /*1d130*/  WARPSYNC.COLLECTIVE R15, `(.L_x_1692) ;  /* 0x000000000f087348 */ /* 0x003fea0003c00000 */
[----:B------:R2:W3:Y:S02]  /*1d140*/  SHFL.IDX P6, R14, R13, R12, R11 ;  /* 0x0000000c0d0e7389 */ /* 0x0004e400000c000b */
[----:B0123--:R-:W-:Y:S01]  /*1d150*/  ENDCOLLECTIVE ;  /* 0x000000000000791b */ /* 0x00ffe20003800000 */
.L_x_1692:
[----:B------:R-:W-:Y:S02]  /*1d160*/  IMAD.MOV.U32 R13, RZ, RZ, R3 ;  /* 0x000000ffff0d7224 */ /* 0x000fe400078e0003 */
[----:B------:R-:W-:-:S07]  /*1d170*/  IMAD.MOV.U32 R0, RZ, RZ, R14 ;  /* 0x000000ffff007224 */ /* 0x000fce00078e000e */
[----:B------:R-:W-:Y:S05]  /*1d180*/  WARPSYNC.COLLECTIVE R15, `(.L_x_1693) ;  /* 0x000000000f087348 */ /* 0x000fea0003c00000 */
[----:B------:R0:W1:Y:S02]  /*1d190*/  SHFL.IDX P6, R14, R13, R12, R11 ;  /* 0x0000000c0d0e7389 */ /* 0x00006400000c000b */
[----:B01----:R-:W-:Y:S01]  /*1d1a0*/  ENDCOLLECTIVE ;  /* 0x000000000000791b */ /* 0x003fe20003800000 */
.L_x_1693:
[----:B------:R-:W-:Y:S05]  /*1d1b0*/  BRA `(.L_x_1694) ;  /* 0xffffff5c00e47947 */ /* 0x000fea000383ffff */
.L_x_1474:
        /* <DEDUP_REMOVED lines=8> */
.L_x_1696:
[----:B------:R-:W-:Y:S05]  /*1d240*/  BSYNC B1 ;  /* 0x0000000000017941 */ /* 0x000fea0003800000 */
.L_x_1695:
        /* <DEDUP_REMOVED lines=8> */
.L_x_1697:
[----:B------:R-:W-:Y:S05]  /*1d2d0*/  BRA `(.L_x_1698) ;  /* 0xffffff6000147947 */ /* 0x000fea000383ffff */
.L_x_1477:
        /* <DEDUP_REMOVED lines=8> */
.L_x_1700:
[----:B------:R-:W-:Y:S05]  /*1d360*/  BSYNC B1 ;  /* 0x0000000000017941 */ /* 0x000fea0003800000 */
.L_x_1699:
        /* <DEDUP_REMOVED lines=8> */
.L_x_1701:
[----:B------:R-:W-:Y:S05]  /*1d3f0*/  BRA `(.L_x_1702) ;  /* 0xffffff6000407947 */ /* 0x000fea000383ffff */
.L_x_1480:
        /* <DEDUP_REMOVED lines=8> */
.L_x_1704:
[----:B------:R-:W-:Y:S05]  /*1d480*/  BSYNC B1 ;  /* 0x0000000000017941 */ /* 0x000fea0003800000 */
.L_x_1703:
        /* <DEDUP_REMOVED lines=8> */
.L_x_1705:
[----:B------:R-:W-:Y:S05]  /*1d510*/  BRA `(.L_x_1706) ;  /* 0xffffff60006c7947 */ /* 0x000fea000383ffff */
.L_x_1497:
        /* <DEDUP_REMOVED lines=11> */
.L_x_1708:
[----:B------:R-:W-:Y:S05]  /*1d5d0*/  BSYNC B1 ;  /* 0x0000000000017941 */ /* 0x000fea0003800000 */
.L_x_1707:
[----:B------:R-:W-:Y:S05]  /*1d5e0*/  BRA `(.L_x_1709) ;  /* 0xffffff7800a47947 */ /* 0x000fea000383ffff */
.L_x_1499:
[----:B------:R-:W-:Y:S01]  /*1d5f0*/  BSSY B1, `(.L_x_1710) ;  /* 0x0000006000017945 */ /* 0x000fe20003800000 */
[----:B------:R-:W-:-:S07]  /*1d600*/  IMAD.MOV.U32 R15, RZ, RZ, -0x1 ;  /* 0xffffffffff0f7424 */ /* 0x000fce00078e00ff */
[----:B0-----:R-:W-:Y:S05]  /*1d610*/  WARPSYNC.COLLECTIVE R15, `(.L_x_1711) ;  /* 0x000000000f0c7348 */ /* 0x001fea0003c00000 */
[----:B------:R-:W-:Y:S02]  /*1d620*/  ELECT P6, UR62, PT ;  /* 0x00000000003e782f */ /* 0x000fe400038c0000 */
[----:B------:R-:W-:Y:S01]  /*1d630*/  MOV R14, UR62 ;  /* 0x0000003e000e7c02 */ /* 0x000fe20008000f00 */
[----:B0-----:R-:W-:Y:S10]  /*1d640*/  ENDCOLLECTIVE ;  /* 0x000000000000791b */ /* 0x001ff40003800000 */
.L_x_1711:
[----:B------:R-:W-:Y:S05]  /*1d650*/  BSYNC B1 ;  /* 0x0000000000017941 */ /* 0x000fea0003800000 */
.L_x_1710:
[----:B------:R-:W-:Y:S05]  /*1d660*/  BRA `(.L_x_1498) ;  /* 0xffffff78009c7947 */ /* 0x000fea000383ffff */
.L_x_1501:
[----:B0-----:R0:W1:Y:S02]  /*1d670*/  SYNCS.PHASECHK.TRANS64.TRYWAIT P0, [R18+URZ+0x32420], R3 ;  /* 0x03242003120075a7 */ /* 0x001064000800017f */
[----:B-1----:R-:W-:Y:S05]  /*1d680*/  @!P0 NANOSLEEP.SYNCS 0x989680 ;  /* 0x009896800000895d */ /* 0x002fea0003900000 */
[----:B------:R-:W1:Y:S02]  /*1d690*/  @!P0 SYNCS.PHASECHK.TRANS64 P0, [R18+URZ+0x32420], R3 ;  /* 0x03242003120085a7 */ /* 0x000e64000800007f */
[----:B-1----:R-:W-:Y:S05]  /*1d6a0*/  @!P0 BRA `(.L_x_1501) ;  /* 0xfffffffc00f08947 */ /* 0x002fea000383ffff */
[----:B------:R-:W-:Y:S05]  /*1d6b0*/  BRA `(.L_x_1712) ;  /* 0xffffff7800ac7947 */ /* 0x000fea000383ffff */
.L_x_1505:
[----:B0-----:R0:W1:Y:S02]  /*1d6c0*/  SYNCS.PHASECHK.TRANS64.TRYWAIT P0, [R3+URZ+0x324a0], R8 ;  /* 0x0324a008030075a7 */ /* 0x001064000800017f */
[----:B-1----:R-:W-:Y:S05]  /*1d6d0*/  @!P0 NANOSLEEP.SYNCS 0x989680 ;  /* 0x009896800000895d */ /* 0x002fea0003900000 */
[----:B------:R-:W1:Y:S02]  /*1d6e0*/  @!P0 SYNCS.PHASECHK.TRANS64 P0, [R3+URZ+0x324a0], R8 ;  /* 0x0324a008030085a7 */ /* 0x000e64000800007f */
[----:B-1----:R-:W-:Y:S05]  /*1d6f0*/  @!P0 BRA `(.L_x_1505) ;  /* 0xfffffffc00f08947 */ /* 0x002fea000383ffff */
[----:B------:R-:W-:Y:S05]  /*1d700*/  BRA `(.L_x_1713) ;  /* 0xffffff7800cc7947 */ /* 0x000fea000383ffff */
.L_x_1510:
[----:B-1----:R1:W2:Y:S02]  /*1d710*/  SYNCS.PHASECHK.TRANS64.TRYWAIT P0, [R3+URZ+0x324c0], R8 ;  /* 0x0324c008030075a7 */ /* 0x0022a4000800017f */
[----:B--2---:R-:W-:Y:S05]  /*1d720*/  @!P0 NANOSLEEP.SYNCS 0x989680 ;  /* 0x009896800000895d */ /* 0x004fea0003900000 */
[----:B------:R-:W2:Y:S02]  /*1d730*/  @!P0 SYNCS.PHASECHK.TRANS64 P0, [R3+URZ+0x324c0], R8 ;  /* 0x0324c008030085a7 */ /* 0x000ea4000800007f */
[----:B--2---:R-:W-:Y:S05]  /*1d740*/  @!P0 BRA `(.L_x_1510) ;  /* 0xfffffffc00f08947 */ /* 0x004fea000383ffff */
[----:B------:R-:W-:Y:S05]  /*1d750*/  BRA `(.L_x_1714) ;  /* 0xffffff7c004c7947 */ /* 0x000fea000383ffff */
.L_x_1520:
[----:B0-----:R0:W1:Y:S02]  /*1d760*/  SYNCS.PHASECHK.TRANS64.TRYWAIT P2, [R4+URZ+0x324a0], R5 ;  /* 0x0324a005040075a7 */ /* 0x001064000804017f */
[----:B-1----:R-:W-:Y:S05]  /*1d770*/  @!P2 NANOSLEEP.SYNCS 0x989680 ;  /* 0x009896800000a95d */ /* 0x002fea0003900000 */
[----:B------:R-:W1:Y:S02]  /*1d780*/  @!P2 SYNCS.PHASECHK.TRANS64 P2, [R4+URZ+0x324a0], R5 ;  /* 0x0324a0050400a5a7 */ /* 0x000e64000804007f */
[----:B-1----:R-:W-:Y:S05]  /*1d790*/  @!P2 BRA `(.L_x_1520) ;  /* 0xfffffffc00f0a947 */ /* 0x002fea000383ffff */
[----:B------:R-:W-:Y:S05]  /*1d7a0*/  BRA `(.L_x_1715) ;  /* 0xffffff8000dc7947 */ /* 0x000fea000383ffff */
.L_x_1525:
[----:B-1----:R1:W2:Y:S02]  /*1d7b0*/  SYNCS.PHASECHK.TRANS64.TRYWAIT P2, [R4+URZ+0x324c0], R5 ;  /* 0x0324c005040075a7 */ /* 0x0022a4000804017f */
[----:B--2---:R-:W-:Y:S05]  /*1d7c0*/  @!P2 NANOSLEEP.SYNCS 0x989680 ;  /* 0x009896800000a95d */ /* 0x004fea0003900000 */
[----:B------:R-:W2:Y:S02]  /*1d7d0*/  @!P2 SYNCS.PHASECHK.TRANS64 P2, [R4+URZ+0x324c0], R5 ;  /* 0x0324c0050400a5a7 */ /* 0x000ea4000804007f */
[----:B--2---:R-:W-:Y:S05]  /*1d7e0*/  @!P2 BRA `(.L_x_1525) ;  /* 0xfffffffc00f0a947 */ /* 0x004fea000383ffff */
[----:B------:R-:W-:Y:S05]  /*1d7f0*/  BRA `(.L_x_1716) ;  /* 0xffffff8400587947 */ /* 0x000fea000383ffff */
.L_x_1543:
        /* <DEDUP_REMOVED lines=11> */
.L_x_1718:
[----:B------:R-:W-:Y:S05]  /*1d8b0*/  BSYNC B0 ;  /* 0x0000000000007941 */ /* 0x000fea0003800000 */
.L_x_1717:
[----:B------:R-:W-:Y:S05]  /*1d8c0*/  BRA `(.L_x_1719) ;  /* 0xffffff9000d87947 */ /* 0x000fea000383ffff */
.L_x_1545:
[----:B------:R-:W-:Y:S01]  /*1d8d0*/  BSSY B0, `(.L_x_1720) ;  /* 0x0000006000007945 */ /* 0x000fe20003800000 */
[----:B------:R-:W-:-:S07]  /*1d8e0*/  IMAD.MOV.U32 R15, RZ, RZ, -0x1 ;  /* 0xffffffffff0f7424 */ /* 0x000fce00078e00ff */
[----:B0-----:R-:W-:Y:S05]  /*1d8f0*/  WARPSYNC.COLLECTIVE R15, `(.L_x_1721) ;  /* 0x000000000f0c7348 */ /* 0x001fea0003c00000 */
[----:B------:R-:W-:Y:S02]  /*1d900*/  ELECT P6, UR62, PT ;  /* 0x00000000003e782f */ /* 0x000fe400038c0000 */
[----:B------:R-:W-:Y:S01]  /*1d910*/  MOV R14, UR62 ;  /* 0x0000003e000e7c02 */ /* 0x000fe20008000f00 */
[----:B0-----:R-:W-:Y:S10]  /*1d920*/  ENDCOLLECTIVE ;  /* 0x000000000000791b */ /* 0x001ff40003800000 */
.L_x_1721:
[----:B------:R-:W-:Y:S05]  /*1d930*/  BSYNC B0 ;  /* 0x0000000000007941 */ /* 0x000fea0003800000 */
.L_x_1720:
[----:B------:R-:W-:Y:S05]  /*1d940*/  BRA `(.L_x_1722) ;  /* 0xffffff9000e47947 */ /* 0x000fea000383ffff */
.L_x_1547:
[----:B0-----:R0:W1:Y:S02]  /*1d950*/  SYNCS.PHASECHK.TRANS64.TRYWAIT P0, [R0+URZ+0x32440], R2 ;  /* 0x03244002000075a7 */ /* 0x001064000800017f */
[----:B-1----:R-:W-:Y:S05]  /*1d960*/  @!P0 NANOSLEEP.SYNCS 0x989680 ;  /* 0x009896800000895d */ /* 0x002fea0003900000 */
[----:B------:R-:W1:Y:S02]  /*1d970*/  @!P0 SYNCS.PHASECHK.TRANS64 P0, [R0+URZ+0x32440], R2 ;  /* 0x03244002000085a7 */ /* 0x000e64000800007f */
[----:B-1----:R-:W-:Y:S05]  /*1d980*/  @!P0 BRA `(.L_x_1547) ;  /* 0xfffffffc00f08947 */ /* 0x002fea000383ffff */
[----:B------:R-:W-:Y:S05]  /*1d990*/  BRA `(.L_x_1723) ;  /* 0xffffff9400447947 */ /* 0x000fea000383ffff */
.L_x_1551:
        /* <DEDUP_REMOVED lines=9> */
.L_x_1724:
[----:B------:R-:W-:Y:S02]  /*1da30*/  IMAD.MOV.U32 R13, RZ, RZ, R3 ;  /* 0x000000ffff0d7224 */ /* 0x000fe400078e0003 */
[----:B------:R-:W-:Y:S01]  /*1da40*/  IMAD.MOV.U32 R4, RZ, RZ, R14 ;  /* 0x000000ffff047224 */ /* 0x000fe200078e000e */
[----:B------:R-:W-:-:S07]  /*1da50*/  LOP3.LUT R7, R7, 0x7f, RZ, 0xc0, !PT ;  /* 0x0000007f07077812 */ /* 0x000fce00078ec0ff */
[----:B------:R-:W-:Y:S05]  /*1da60*/  WARPSYNC.COLLECTIVE R15, `(.L_x_1725) ;  /* 0x000000000f087348 */ /* 0x000fea0003c00000 */
[----:B------:R0:W1:Y:S02]  /*1da70*/  SHFL.IDX P6, R14, R13, R12, R11 ;  /* 0x0000000c0d0e7389 */ /* 0x00006400000c000b */
[----:B01----:R-:W-:Y:S01]  /*1da80*/  ENDCOLLECTIVE ;  /* 0x000000000000791b */ /* 0x003fe20003800000 */
.L_x_1725:
[----:B------:R-:W-:Y:S01]  /*1da90*/  SHF.R.U32.HI R7, RZ, 0x3, R7 ;  /* 0x00000003ff077819 */ /* 0x000fe20000011607 */
[----:B------:R-:W-:Y:S02]  /*1daa0*/  IMAD.MOV.U32 R13, RZ, RZ, R2 ;  /* 0x000000ffff0d7224 */ /* 0x000fe400078e0002 */
[----:B------:R-:W-:Y:S02]  /*1dab0*/  IMAD.MOV.U32 R12, RZ, RZ, 0x1 ;  /* 0x00000001ff0c7424 */ /* 0x000fe400078e00ff */
[----:B------:R-:W-:-:S07]  /*1dac0*/  IMAD.MOV.U32 R5, RZ, RZ, R14 ;  /* 0x000000ffff057224 */ /* 0x000fce00078e000e */
[----:B------:R-:W-:Y:S05]  /*1dad0*/  WARPSYNC.COLLECTIVE R15, `(.L_x_1726) ;  /* 0x000000000f087348 */ /* 0x000fea0003c00000 */
[----:B------:R0:W1:Y:S02]  /*1dae0*/  SHFL.IDX P6, R14, R13, R12, R11 ;  /* 0x0000000c0d0e7389 */ /* 0x00006400000c000b */
[----:B01----:R-:W-:Y:S01]  /*1daf0*/  ENDCOLLECTIVE ;  /* 0x000000000000791b */ /* 0x003fe20003800000 */
.L_x_1726:
[----:B------:R-:W-:Y:S02]  /*1db00*/  IMAD.MOV.U32 R13, RZ, RZ, R3 ;  /* 0x000000ffff0d7224 */ /* 0x000fe400078e0003 */
[----:B------:R-:W-:Y:S02]  /*1db10*/  IMAD R0, R0, R8, RZ ;  /* 0x0000000800007224 */ /* 0x000fe400078e02ff */
[----:B------:R-:W-:Y:S02]  /*1db20*/  IMAD.IADD R8, R7, 0x1, R6 ;  /* 0x0000000107087824 */ /* 0x000fe400078e0206 */
[----:B------:R-:W-:-:S07]  /*1db30*/  IMAD.MOV.U32 R7, RZ, RZ, R14 ;  /* 0x000000ffff077224 */ /* 0x000fce00078e000e */
[----:B------:R-:W-:Y:S05]  /*1db40*/  WARPSYNC.COLLECTIVE R15, `(.L_x_1727) ;  /* 0x000000000f087348 */ /* 0x000fea0003c00000 */
[----:B------:R0:W1:Y:S02]  /*1db50*/  SHFL.IDX P6, R14, R13, R12, R11 ;  /* 0x0000000c0d0e7389 */ /* 0x00006400000c000b */
[----:B01----:R-:W-:Y:S01]  /*1db60*/  ENDCOLLECTIVE ;  /* 0x000000000000791b */ /* 0x003fe20003800000 */
.L_x_1727:
        /* <DEDUP_REMOVED lines=11> */
.L_x_1728:
        /* <DEDUP_REMOVED lines=15> */
.L_x_1729:
        /* <DEDUP_REMOVED lines=19> */
.L_x_1730:
        /* <DEDUP_REMOVED lines=10> */
.L_x_1731:
        /* <DEDUP_REMOVED lines=13> */
.L_x_1732:
        /* <DEDUP_REMOVED lines=10> */
.L_x_1733:
        /* <DEDUP_REMOVED lines=13> */
.L_x_1734:
        /* <DEDUP_REMOVED lines=10> */
.L_x_1735:
        /* <DEDUP_REMOVED lines=13> */
.L_x_1736:
        /* <DEDUP_REMOVED lines=10> */
.L_x_1737:
        /* <DEDUP_REMOVED lines=11> */
.L_x_1738:
        /* <DEDUP_REMOVED lines=14> */
.L_x_1739:
[----:B------:R-:W-:Y:S01]  /*1e4c0*/  IMAD.MOV.U32 R3, RZ, RZ, R14 ;  /* 0x000000ffff037224 */ /* 0x000fe200078e000e */
[----:B------:R-:W-:Y:S06]  /*1e4d0*/  BRA `(.L_x_1740) ;  /* 0xffffff9400c87947 */ /* 0x000fec000383ffff */
.L_x_1555:
        /* <DEDUP_REMOVED lines=10> */
[----:B--2---:R-:W-:-:S02]  /*1e580*/  IMAD R3, R15, R6, RZ ;  /* 0x000000060f037224 */ /* 0x004fc400078e02ff */
[----:B------:R-:W-:-:S03]  /*1e590*/  IMAD.MOV.U32 R15, RZ, RZ, -0x1 ;  /* 0xffffffffff0f7424 */ /* 0x000fc600078e00ff */
[-C--:B---3--:R-:W-:Y:S02]  /*1e5a0*/  ISETP.GE.AND P4, PT, R14, R3.reuse, PT ;  /* 0x000000030e00720c */ /* 0x088fe40003f86270 */
[-C--:B----4-:R-:W-:Y:S01]  /*1e5b0*/  ISETP.GE.AND P5, PT, R13, R3.reuse, PT ;  /* 0x000000030d00720c */ /* 0x090fe20003fa6270 */
[----:B------:R-:W-:Y:S01]  /*1e5c0*/  IMAD.MOV.U32 R13, RZ, RZ, R2 ;  /* 0x000000ffff0d7224 */ /* 0x000fe200078e0002 */
[----:B-----5:R-:W-:Y:S01]  /*1e5d0*/  ISETP.GE.AND P6, PT, R12, R3, PT ;  /* 0x000000030c00720c */ /* 0x020fe20003fc6270 */
[----:B------:R-:W-:Y:S01]  /*1e5e0*/  IMAD.MOV.U32 R12, RZ, RZ, RZ ;  /* 0x000000ffff0c7224 */ /* 0x000fe200078e00ff */
[----:B------:R-:W-:-:S07]  /*1e5f0*/  LOP3.LUT R8, R8, 0xffffffef, RZ, 0xc0, !PT ;  /* 0xffffffef08087812 */ /* 0x000fce00078ec0ff */
        /* <DEDUP_REMOVED lines=18> */
.L_x_1742:
[----:B------:R-:W-:Y:S05]  /*1e720*/  BSYNC B0 ;  /* 0x0000000000007941 */ /* 0x000fea0003800000 */
.L_x_1741:
        /* <DEDUP_REMOVED lines=10> */
.L_x_1743:
        /* <DEDUP_REMOVED lines=16> */
.L_x_1744:
        /* <DEDUP_REMOVED lines=15> */
.L_x_1745:
[----:B------:R-:W-:Y:S02]  /*1e9c0*/  IMAD.MOV.U32 R13, RZ, RZ, R2 ;  /* 0x000000ffff0d7224 */ /* 0x000fe400078e0002 */
[----:B------:R-:W-:Y:S02]  /*1e9d0*/  IMAD.MOV.U32 R12, RZ, RZ, 0x2 ;  /* 0x00000002ff0c7424 */ /* 0x000fe400078e00ff */
[----:B------:R-:W-:-:S05]  /*1e9e0*/  IMAD.MOV.U32 R5, RZ, RZ, R14 ;  /* 0x000000ffff057224 */ /* 0x000fca00078e000e */
[----:B------:R-:W-:-:S05]  /*1e9f0*/  @!P4 LEA R5, P6, R7, R5, 0x1 ;  /* 0x000000050705c211 */ /* 0x000fca00078c08ff */
[----:B------:R-:W-:-:S05]  /*1ea00*/  @!P4 IMAD.X R4, RZ, RZ, R6, P6 ;  /* 0x000000ffff04c224 */ /* 0x000fca00030e0606 */
[----:B------:R-:W-:-:S07]  /*1ea10*/  @!P4 LOP3.LUT R5, R5, R4, RZ, 0x3c, !PT ;  /* 0x000000040505c212 */ /* 0x000fce00078e3cff */
[----:B------:R-:W-:Y:S05]  /*1ea20*/  WARPSYNC.COLLECTIVE R15, `(.L_x_1746) ;  /* 0x000000000f087348 */ /* 0x000fea0003c00000 */
[----:B------:R0:W1:Y:S02]  /*1ea30*/  SHFL.IDX P6, R14, R13, R12, R11 ;  /* 0x0000000c0d0e7389 */ /* 0x00006400000c000b */
[----:B01----:R-:W-:Y:S01]  /*1ea40*/  ENDCOLLECTIVE ;  /* 0x000000000000791b */ /* 0x003fe20003800000 */
.L_x_1746:
        /* <DEDUP_REMOVED lines=15> */
.L_x_1747:
        /* <DEDUP_REMOVED lines=9> */
.L_x_1748:
        /* <DEDUP_REMOVED lines=15> */
.L_x_1749:
        /* <DEDUP_REMOVED lines=9> */
.L_x_1750:
        /* <DEDUP_REMOVED lines=15> */
.L_x_1751:
        /* <DEDUP_REMOVED lines=9> */
.L_x_1752:
        /* <DEDUP_REMOVED lines=10> */
[----:B------:R-:W-:-:S07]  /*1ef70*/  IMAD.MOV.U32 R6, RZ, RZ, R14 ;  /* 0x000000ffff067224 */ /* 0x000fce00078e000e */
[----:B0-----:R-:W-:Y:S05]  /*1ef80*/  WARPSYNC.COLLECTIVE R15, `(.L_x_1753) ;  /* 0x000000000f087348 */ /* 0x001fea0003c00000 */
[----:B------:R1:W2:Y:S02]  /*1ef90*/  SHFL.IDX P6, R14, R13, R12, R11 ;  /* 0x0000000c0d0e7389 */ /* 0x0002a400000c000b */
[----:B012---:R-:W-:Y:S01]  /*1efa0*/  ENDCOLLECTIVE ;  /* 0x000000000000791b */ /* 0x007fe20003800000 */
.L_x_1753:
[----:B------:R-:W-:Y:S02]  /*1efb0*/  IMAD.MOV.U32 R13, RZ, RZ, R2 ;  /* 0x000000ffff0d7224 */ /* 0x000fe400078e0002 */
[----:B------:R-:W-:Y:S01]  /*1efc0*/  IMAD.MOV.U32 R12, RZ, RZ, 0x6 ;  /* 0x00000006ff0c7424 */ /* 0x000fe200078e00ff */
[----:B------:R-:W-:Y:S01]  /*1efd0*/  LOP3.LUT P6, RZ, R9, 0x20, RZ, 0xc0, !PT ;  /* 0x0000002009ff7812 */ /* 0x000fe200078cc0ff */
[----:B------:R-:W-:-:S12]  /*1efe0*/  IMAD.MOV.U32 R5, RZ, RZ, R14 ;  /* 0x000000ffff057224 */ /* 0x000fd800078e000e */
        /* <DEDUP_REMOVED lines=15> */
.L_x_1754:
[----:B------:R-:W-:Y:S02]  /*1f0e0*/  IMAD.MOV.U32 R13, RZ, RZ, R0 ;  /* 0x000000ffff0d7224 */ /* 0x000fe400078e0000 */
[----:B------:R-:W-:-:S07]  /*1f0f0*/  IMAD.MOV.U32 R6, RZ, RZ, R14 ;  /* 0x000000ffff067224 */ /* 0x000fce00078e000e */
[----:B------:R-:W-:Y:S05]  /*1f100*/  WARPSYNC.COLLECTIVE R15, `(.L_x_1755) ;  /* 0x000000000f087348 */ /* 0x000fea0003c00000 */
[----:B------:R0:W1:Y:S02]  /*1f110*/  SHFL.IDX P6, R14, R13, R12, R11 ;  /* 0x0000000c0d0e7389 */ /* 0x00006400000c000b */
[----:B01----:R-:W-:Y:S01]  /*1f120*/  ENDCOLLECTIVE ;  /* 0x000000000000791b */ /* 0x003fe20003800000 */
.L_x_1755:
[----:B------:R-:W-:Y:S02]  /*1f130*/  IMAD.MOV.U32 R13, RZ, RZ, R2 ;  /* 0x000000ffff0d7224 */ /* 0x000fe400078e0002 */
[----:B------:R-:W-:Y:S02]  /*1f140*/  IMAD.MOV.U32 R12, RZ, RZ, 0x7 ;  /* 0x00000007ff0c7424 */ /* 0x000fe400078e00ff */
[----:B------:R-:W-:-:S07]  /*1f150*/  IMAD.MOV.U32 R5, RZ, RZ, R14 ;  /* 0x000000ffff057224 */ /* 0x000fce00078e000e */
[----:B------:R-:W-:Y:S05]  /*1f160*/  WARPSYNC.COLLECTIVE R15, `(.L_x_1756) ;  /* 0x000000000f087348 */ /* 0x000fea0003c00000 */
[----:B------:R0:W1:Y:S02]  /*1f170*/  SHFL.IDX P6, R14, R13, R12, R11 ;  /* 0x0000000c0d0e7389 */ /* 0x00006400000c000b */
[----:B01----:R-:W-:Y:S01]  /*1f180*/  ENDCOLLECTIVE ;  /* 0x000000000000791b */ /* 0x003fe20003800000 */
.L_x_1756:
        /* <DEDUP_REMOVED lines=10> */
.L_x_1757:
[----:B------:R-:W-:Y:S01]  /*1f230*/  @!PT LDS RZ, [RZ] ;  /* 0x00000000fffff984 */ /* 0x000fe20000000800 */
[----:B------:R-:W-:Y:S01]  /*1f240*/  @!PT LDS RZ, [RZ] ;  /* 0x00000000fffff984 */ /* 0x000fe20000000800 */
[----:B------:R-:W-:Y:S01]  /*1f250*/  @!PT LDS RZ, [RZ] ;  /* 0x00000000fffff984 */ /* 0x000fe20000000800 */
[----:B------:R1:W-:Y:S04]  /*1f260*/  @!P4 LDGSTS.E.BYPASS.LTC128B.128 [R8+0x25400], desc[UR60][R4.64], !P3 ;  /* 0x254000000408cfae */ /* 0x0003e8000d901d7c */
[----:B------:R1:W-:Y:S04]  /*1f270*/  @!P4 LDGSTS.E.BYPASS.LTC128B.128 [R8+0x29400], desc[UR60][R4.64+0x80], !P2 ;  /* 0x294000800408cfae */ /* 0x0003e8000d101d7c */
[----:B------:R1:W-:Y:S04]  /*1f280*/  @!P4 LDGSTS.E.BYPASS.LTC128B.128 [R8+0x2d400], desc[UR60][R4.64+0x100], !P1 ;  /* 0x2d4001000408cfae */ /* 0x0003e8000c901d7c */
[----:B------:R1:W-:Y:S01]  /*1f290*/  @!P4 LDGSTS.E.BYPASS.LTC128B.128 [R8+0x31400], desc[UR60][R4.64+0x180], !P0 ;  /* 0x314001800408cfae */ /* 0x0003e2000c101d7c */
[----:B------:R-:W-:Y:S01]  /*1f2a0*/  IMAD.MOV.U32 R0, RZ, RZ, R14 ;  /* 0x000000ffff007224 */ /* 0x000fe200078e000e */
[----:B------:R-:W-:Y:S06]  /*1f2b0*/  BRA `(.L_x_1758) ;  /* 0xffffff9400747947 */ /* 0x000fec000383ffff */
.L_x_1560:
[----:B0-----:R0:W3:Y:S02]  /*1f2c0*/  SYNCS.PHASECHK.TRANS64.TRYWAIT P0, [R18+URZ+0x32420], R0 ;  /* 0x03242000120075a7 */ /* 0x0010e4000800017f */
[----:B---3--:R-:W-:Y:S05]  /*1f2d0*/  @!P0 NANOSLEEP.SYNCS 0x989680 ;  /* 0x009896800000895d */ /* 0x008fea0003900000 */
[----:B------:R-:W3:Y:S02]  /*1f2e0*/  @!P0 SYNCS.PHASECHK.TRANS64 P0, [R18+URZ+0x32420], R0 ;  /* 0x03242000120085a7 */ /* 0x000ee4000800007f */
[----:B---3--:R-:W-:Y:S05]  /*1f2f0*/  @!P0 BRA `(.L_x_1560) ;  /* 0xfffffffc00f08947 */ /* 0x008fea000383ffff */
[----:B------:R-:W-:Y:S05]  /*1f300*/  BRA `(.L_x_1759) ;  /* 0xffffff9400ec7947 */ /* 0x000fea000383ffff */
.L_x_1564:
[----:B0-----:R0:W1:Y:S02]  /*1f310*/  SYNCS.PHASECHK.TRANS64.TRYWAIT P0, [R2+URZ+0x32460], R0 ;  /* 0x03246000020075a7 */ /* 0x001064000800017f */
[----:B-1----:R-:W-:Y:S05]  /*1f320*/  @!P0 NANOSLEEP.SYNCS 0x989680 ;  /* 0x009896800000895d */ /* 0x002fea0003900000 */
[----:B------:R-:W1:Y:S02]  /*1f330*/  @!P0 SYNCS.PHASECHK.TRANS64 P0, [R2+URZ+0x32460], R0 ;  /* 0x03246000020085a7 */ /* 0x000e64000800007f */
[----:B-1----:R-:W-:Y:S05]  /*1f340*/  @!P0 BRA `(.L_x_1564) ;  /* 0xfffffffc00f08947 */ /* 0x002fea000383ffff */
[----:B------:R-:W-:Y:S05]  /*1f350*/  BRA `(.L_x_1760) ;  /* 0xffffff9800107947 */ /* 0x000fea000383ffff */
.L_x_1579:
[----:B-1----:R1:W2:Y:S02]  /*1f360*/  SYNCS.PHASECHK.TRANS64.TRYWAIT P0, [R2+URZ+0x32440], R6 ;  /* 0x03244006020075a7 */ /* 0x0022a4000800017f */
[----:B--2---:R-:W-:Y:S05]  /*1f370*/  @!P0 NANOSLEEP.SYNCS 0x989680 ;  /* 0x009896800000895d */ /* 0x004fea0003900000 */
[----:B------:R-:W2:Y:S02]  /*1f380*/  @!P0 SYNCS.PHASECHK.TRANS64 P0, [R2+URZ+0x32440], R6 ;  /* 0x03244006020085a7 */ /* 0x000ea4000800007f */
[----:B--2---:R-:W-:Y:S05]  /*1f390*/  @!P0 BRA `(.L_x_1579) ;  /* 0xfffffffc00f08947 */ /* 0x004fea000383ffff */
[----:B------:R-:W-:Y:S05]  /*1f3a0*/  BRA `(.L_x_1761) ;  /* 0xffffffa000307947 */ /* 0x000fea000383ffff */
.L_x_1584:
[----:B0-----:R0:W2:Y:S02]  /*1f3b0*/  SYNCS.PHASECHK.TRANS64.TRYWAIT P0, [R2+URZ+0x32460], R6 ;  /* 0x03246006020075a7 */ /* 0x0010a4000800017f */
[----:B--2---:R-:W-:Y:S05]  /*1f3c0*/  @!P0 NANOSLEEP.SYNCS 0x989680 ;  /* 0x009896800000895d */ /* 0x004fea0003900000 */
[----:B------:R-:W2:Y:S02]  /*1f3d0*/  @!P0 SYNCS.PHASECHK.TRANS64 P0, [R2+URZ+0x32460], R6 ;  /* 0x03246006020085a7 */ /* 0x000ea4000800007f */
[----:B--2---:R-:W-:Y:S05]  /*1f3e0*/  @!P0 BRA `(.L_x_1584) ;  /* 0xfffffffc00f08947 */ /* 0x004fea000383ffff */
[----:B------:R-:W-:Y:S05]  /*1f3f0*/  BRA `(.L_x_1762) ;  /* 0xffffffa000ac7947 */ /* 0x000fea000383ffff */
.L_x_1595:
[----:B-1----:R1:W2:Y:S02]  /*1f400*/  SYNCS.PHASECHK.TRANS64.TRYWAIT P0, [R3+URZ+0x32440], R2 ;  /* 0x03244002030075a7 */ /* 0x0022a4000800017f */
[----:B--2---:R-:W-:Y:S05]  /*1f410*/  @!P0 NANOSLEEP.SYNCS 0x989680 ;  /* 0x009896800000895d */ /* 0x004fea0003900000 */
[----:B------:R-:W2:Y:S02]  /*1f420*/  @!P0 SYNCS.PHASECHK.TRANS64 P0, [R3+URZ+0x32440], R2 ;  /* 0x03244002030085a7 */ /* 0x000ea4000800007f */
[----:B--2---:R-:W-:Y:S05]  /*1f430*/  @!P0 BRA `(.L_x_1595) ;  /* 0xfffffffc00f08947 */ /* 0x004fea000383ffff */
[----:B------:R-:W-:Y:S05]  /*1f440*/  BRA `(.L_x_1763) ;  /* 0xffffffa800987947 */ /* 0x000fea000383ffff */
.L_x_1600:
[----:B--2---:R2:W3:Y:S02]  /*1f450*/  SYNCS.PHASECHK.TRANS64.TRYWAIT P0, [R3+URZ+0x32460], R2 ;  /* 0x03246002030075a7 */ /* 0x0044e4000800017f */
[----:B---3--:R-:W-:Y:S05]  /*1f460*/  @!P0 NANOSLEEP.SYNCS 0x989680 ;  /* 0x009896800000895d */ /* 0x008fea0003900000 */
[----:B------:R-:W3:Y:S02]  /*1f470*/  @!P0 SYNCS.PHASECHK.TRANS64 P0, [R3+URZ+0x32460], R2 ;  /* 0x03246002030085a7 */ /* 0x000ee4000800007f */
[----:B---3--:R-:W-:Y:S05]  /*1f480*/  @!P0 BRA `(.L_x_1600) ;  /* 0xfffffffc00f08947 */ /* 0x008fea000383ffff */
[----:B------:R-:W-:Y:S05]  /*1f490*/  BRA `(.L_x_1764) ;  /* 0xffffffac00147947 */ /* 0x000fea000383ffff */
.L_x_1611:
[----:B-1----:R1:W2:Y:S02]  /*1f4a0*/  SYNCS.PHASECHK.TRANS64.TRYWAIT P0, [R3+URZ+0x32440], R2 ;  /* 0x03244002030075a7 */ /* 0x0022a4000800017f */
[----:B--2---:R-:W-:Y:S05]  /*1f4b0*/  @!P0 NANOSLEEP.SYNCS 0x989680 ;  /* 0x009896800000895d */ /* 0x004fea0003900000 */
[----:B------:R-:W2:Y:S02]  /*1f4c0*/  @!P0 SYNCS.PHASECHK.TRANS64 P0, [R3+URZ+0x32440], R2 ;  /* 0x03244002030085a7 */ /* 0x000ea4000800007f */
[----:B--2---:R-:W-:Y:S05]  /*1f4d0*/  @!P0 BRA `(.L_x_1611) ;  /* 0xfffffffc00f08947 */ /* 0x004fea000383ffff */
[----:B------:R-:W-:Y:S05]  /*1f4e0*/  BRA `(.L_x_1765) ;  /* 0xffffffb000e47947 */ /* 0x000fea000383ffff */
.L_x_1616:
[----:B--2---:R2:W3:Y:S02]  /*1f4f0*/  SYNCS.PHASECHK.TRANS64.TRYWAIT P0, [R3+URZ+0x32460], R2 ;  /* 0x03246002030075a7 */ /* 0x0044e4000800017f */
[----:B---3--:R-:W-:Y:S05]  /*1f500*/  @!P0 NANOSLEEP.SYNCS 0x989680 ;  /* 0x009896800000895d */ /* 0x008fea0003900000 */
[----:B------:R-:W3:Y:S02]  /*1f510*/  @!P0 SYNCS.PHASECHK.TRANS64 P0, [R3+URZ+0x32460], R2 ;  /* 0x03246002030085a7 */ /* 0x000ee4000800007f */
[----:B---3--:R-:W-:Y:S05]  /*1f520*/  @!P0 BRA `(.L_x_1616) ;  /* 0xfffffffc00f08947 */ /* 0x008fea000383ffff */
[----:B------:R-:W-:Y:S05]  /*1f530*/  BRA `(.L_x_1766) ;  /* 0xffffffb400607947 */ /* 0x000fea000383ffff */
.L_x_1628:
[----:B-1----:R-:W3:Y:S01]  /*1f540*/  LDL R2, [R1] ;  /* 0x0000000001027983 */ /* 0x002ee20000100800 */
[----:B------:R-:W-:Y:S01]  /*1f550*/  BSSY B0, `(.L_x_1767) ;  /* 0x0000008000007945 */ /* 0x000fe20003800000 */
[----:B0-----:R-:W-:Y:S02]  /*1f560*/  IMAD.MOV.U32 R12, RZ, RZ, RZ ;  /* 0x000000ffff0c7224 */ /* 0x001fe400078e00ff */
[----:B------:R-:W-:Y:S02]  /*1f570*/  IMAD.MOV.U32 R11, RZ, RZ, 0x1f ;  /* 0x0000001fff0b7424 */ /* 0x000fe400078e00ff */
[----:B------:R-:W-:Y:S02]  /*1f580*/  IMAD.MOV.U32 R15, RZ, RZ, -0x1 ;  /* 0xffffffffff0f7424 */ /* 0x000fe400078e00ff */
[----:B---3--:R-:W-:-:S07]  /*1f590*/  IMAD.MOV.U32 R13, RZ, RZ, R2 ;  /* 0x000000ffff0d7224 */ /* 0x008fce00078e0002 */
[----:B--2---:R-:W-:Y:S05]  /*1f5a0*/  WARPSYNC.COLLECTIVE R15, `(.L_x_1768) ;  /* 0x000000000f087348 */ /* 0x004fea0003c00000 */
[----:B------:R0:W1:Y:S02]  /*1f5b0*/  SHFL.IDX P6, R14, R13, R12, R11 ;  /* 0x0000000c0d0e7389 */ /* 0x00006400000c000b */
[----:B012---:R-:W-:Y:S01]  /*1f5c0*/  ENDCOLLECTIVE ;  /* 0x000000000000791b */ /* 0x007fe20003800000 */
.L_x_1768:
[----:B------:R-:W-:Y:S05]  /*1f5d0*/  BSYNC B0 ;  /* 0x0000000000007941 */ /* 0x000fea0003800000 */
.L_x_1767:
        /* <DEDUP_REMOVED lines=9> */
.L_x_1769:
        /* <DEDUP_REMOVED lines=26> */
.L_x_1770:
        /* <DEDUP_REMOVED lines=8> */
.L_x_1771:
        /* <DEDUP_REMOVED lines=8> */
.L_x_1772:
        /* <DEDUP_REMOVED lines=8> */
.L_x_1773:
        /* <DEDUP_REMOVED lines=8> */
.L_x_1774:
        /* <DEDUP_REMOVED lines=9> */
.L_x_1775:
[----:B------:R-:W-:Y:S01]  /*1faa0*/  IMAD.MOV.U32 R9, RZ, RZ, R14 ;  /* 0x000000ffff097224 */ /* 0x000fe200078e000e */
[----:B------:R-:W-:Y:S06]  /*1fab0*/  BRA `(.L_x_1776) ;  /* 0xffffffb800a87947 */ /* 0x000fec000383ffff */
.L_x_1631:
        /* <DEDUP_REMOVED lines=8> */
.L_x_1778:
[----:B------:R-:W-:Y:S05]  /*1fb40*/  BSYNC B0 ;  /* 0x0000000000007941 */ /* 0x000fea0003800000 */
.L_x_1777:
        /* <DEDUP_REMOVED lines=10> */
.L_x_1779:
        /* <DEDUP_REMOVED lines=8> */
.L_x_1780:
        /* <DEDUP_REMOVED lines=8> */
.L_x_1781:
        /* <DEDUP_REMOVED lines=8> */
.L_x_1782:
        /* <DEDUP_REMOVED lines=9> */
.L_x_1783:
[----:B------:R-:W-:Y:S01]  /*1fe00*/  IMAD.MOV.U32 R9, RZ, RZ, R14 ;  /* 0x000000ffff097224 */ /* 0x000fe200078e000e */
[----:B------:R-:W-:Y:S06]  /*1fe10*/  BRA `(.L_x_1784) ;  /* 0xffffffb8007c7947 */ /* 0x000fec000383ffff */
.L_x_1633:
[----:B------:R-:W-:Y:S01]  /*1fe20*/  BSSY B0, `(.L_x_1785) ;  /* 0x0000006000007945 */ /* 0x000fe20003800000 */
[----:B------:R-:W-:Y:S01]  /*1fe30*/  PLOP3.LUT P6, PT, P6, PT, PT, 0x8, 0x0 ;  /* 0x000000000000781c */ /* 0x000fe200037ce170 */
[----:B------:R-:W-:-:S12]  /*1fe40*/  IMAD.MOV.U32 R15, RZ, RZ, -0x1 ;  /* 0xffffffffff0f7424 */ /* 0x000fd800078e00ff */
[----:B0-----:R-:W-:Y:S05]  /*1fe50*/  WARPSYNC.COLLECTIVE R15, `(.L_x_1786) ;  /* 0x000000000f087348 */ /* 0x001fea0003c00000 */
[----:B------:R-:W-:Y:S01]  /*1fe60*/  VOTE.ANY R14, PT, P6 ;  /* 0x00000000000e7806 */ /* 0x000fe200030e0100 */
[----:B0-----:R-:W-:Y:S06]  /*1fe70*/  ENDCOLLECTIVE ;  /* 0x000000000000791b */ /* 0x001fec0003800000 */
.L_x_1786:
[----:B------:R-:W-:Y:S05]  /*1fe80*/  BSYNC B0 ;  /* 0x0000000000007941 */ /* 0x000fea0003800000 */
.L_x_1785:
        /* <DEDUP_REMOVED lines=9> */
.L_x_1787:
[----:B------:R-:W-:Y:S02]  /*1ff20*/  IMAD.MOV.U32 R13, RZ, RZ, R6 ;  /* 0x000000ffff0d7224 */ /* 0x000fe400078e0006 */
[----:B------:R-:W-:-:S07]  /*1ff30*/  IMAD.MOV.U32 R0, RZ, RZ, R14 ;  /* 0x000000ffff007224 */ /* 0x000fce00078e000e */
[----:B------:R-:W-:Y:S05]  /*1ff40*/  WARPSYNC.COLLECTIVE R15, `(.L_x_1788) ;  /* 0x000000000f087348 */ /* 0x000fea0003c00000 */
[----:B------:R0:W1:Y:S02]  /*1ff50*/  SHFL.IDX P6, R14, R13, R12, R11 ;  /* 0x0000000c0d0e7389 */ /* 0x00006400000c000b */
[----:B01----:R-:W-:Y:S01]  /*1ff60*/  ENDCOLLECTIVE ;  /* 0x000000000000791b */ /* 0x003fe20003800000 */
.L_x_1788:
[----:B------:R-:W-:Y:S01]  /*1ff70*/  IMAD.MOV.U32 R6, RZ, RZ, R14 ;  /* 0x000000ffff067224 */ /* 0x000fe200078e000e */
[----:B------:R-:W-:Y:S06]  /*1ff80*/  BRA `(.L_x_1789) ;  /* 0xffffffb8005c7947 */ /* 0x000fec000383ffff */
.L_x_1635:
[----:B------:R-:W-:Y:S01]  /*1ff90*/  BSSY B0, `(.L_x_1790) ;  /* 0x0000007000007945 */ /* 0x000fe20003800000 */
[----:B------:R-:W-:Y:S02]  /*1ffa0*/  IMAD.MOV.U32 R13, RZ, RZ, R7 ;  /* 0x000000ffff0d7224 */ /* 0x000fe400078e0007 */
[----:B------:R-:W-:Y:S02]  /*1ffb0*/  IMAD.MOV.U32 R11, RZ, RZ, 0x1f ;  /* 0x0000001fff0b7424 */ /* 0x000fe400078e00ff */
[----:B------:R-:W-:-:S07]  /*1ffc0*/  IMAD.MOV.U32 R15, RZ, RZ, -0x1 ;  /* 0xffffffffff0f7424 */ /* 0x000fce00078e00ff */
[----:B0123--:R-:W-:Y:S05]  /*1ffd0*/  WARPSYNC.COLLECTIVE R15, `(.L_x_1791) ;  /* 0x000000000f087348 */ /* 0x00ffea0003c00000 */
[----:B------:R4:W0:Y:S02]  /*1ffe0*/  SHFL.IDX P6, R14, R13, R12, R11 ;  /* 0x0000000c0d0e7389 */ /* 0x00082400000c000b */
[----:B01234-:R-:W-:Y:S01]  /*1fff0*/  ENDCOLLECTIVE ;  /* 0x000000000000791b */ /* 0x01ffe20003800000 */
.L_x_1791:
[----:B------:R-:W-:Y:S05]  /*20000*/  BSYNC B0 ;  /* 0x0000000000007941 */ /* 0x000fea0003800000 */
.L_x_1790:
[----:B------:R-:W-:Y:S01]  /*20010*/  IMAD.MOV.U32 R7, RZ, RZ, R14 ;  /* 0x000000ffff077224 */ /* 0x000fe200078e000e */
[----:B------:R-:W-:Y:S06]  /*20020*/  BRA `(.L_x_1792) ;  /* 0xffffffb8004c7947 */ /* 0x000fec000383ffff */
.L_x_1639:
[----:B0-----:R0:W1:Y:S02]  /*20030*/  SYNCS.PHASECHK.TRANS64.TRYWAIT P0, [R0+URZ+0x32420], R3 ;  /* 0x03242003000075a7 */ /* 0x001064000800017f */
[----:B-1----:R-:W-:Y:S05]  /*20040*/  @!P0 NANOSLEEP.SYNCS 0x989680 ;  /* 0x009896800000895d */ /* 0x002fea0003900000 */
[----:B------:R-:W1:Y:S02]  /*20050*/  @!P0 SYNCS.PHASECHK.TRANS64 P0, [R0+URZ+0x32420], R3 ;  /* 0x03242003000085a7 */ /* 0x000e64000800007f */
[----:B-1----:R-:W-:Y:S05]  /*20060*/  @!P0 BRA `(.L_x_1639) ;  /* 0xfffffffc00f08947 */ /* 0x002fea000383ffff */
[----:B------:R-:W-:Y:S05]  /*20070*/  BRA `(.L_x_1793) ;  /* 0xffffffbc00e87947 */ /* 0x000fea000383ffff */
.L_x_1640:
        /* <DEDUP_REMOVED lines=11> */
.L_x_1795:
[----:B------:R-:W-:Y:S05]  /*20130*/  BSYNC B0 ;  /* 0x0000000000007941 */ /* 0x000fea0003800000 */
.L_x_1794:
[----:B------:R-:W-:Y:S05]  /*20140*/  BRA `(.L_x_1796) ;  /* 0xffffffbc00d07947 */ /* 0x000fea000383ffff */
.L_x_1641:
[----:B------:R-:W-:Y:S01]  /*20150*/  BSSY B0, `(.L_x_1797) ;  /* 0x0000006000007945 */ /* 0x000fe20003800000 */
[----:B------:R-:W-:-:S07]  /*20160*/  IMAD.MOV.U32 R15, RZ, RZ, -0x1 ;  /* 0xffffffffff0f7424 */ /* 0x000fce00078e00ff */
[----:B01----:R-:W-:Y:S05]  /*20170*/  WARPSYNC.COLLECTIVE R15, `(.L_x_1798) ;  /* 0x000000000f0c7348 */ /* 0x003fea0003c00000 */
[----:B------:R-:W-:Y:S02]  /*20180*/  ELECT P6, UR62, PT ;  /* 0x00000000003e782f */ /* 0x000fe400038c0000 */
[----:B------:R-:W-:Y:S01]  /*20190*/  MOV R14, UR62 ;  /* 0x0000003e000e7c02 */ /* 0x000fe20008000f00 */
[----:B01----:R-:W-:Y:S10]  /*201a0*/  ENDCOLLECTIVE ;  /* 0x000000000000791b */ /* 0x003ff40003800000 */
.L_x_1798:
[----:B------:R-:W-:Y:S05]  /*201b0*/  BSYNC B0 ;  /* 0x0000000000007941 */ /* 0x000fea0003800000 */
.L_x_1797:
[----:B------:R-:W-:Y:S05]  /*201c0*/  BRA `(.L_x_1799) ;  /* 0xffffffbc00c47947 */ /* 0x000fea000383ffff */
.L_x_1643:
[----:B0-----:R0:W1:Y:S02]  /*201d0*/  SYNCS.PHASECHK.TRANS64.TRYWAIT P0, [R6+URZ], R5 ;  /* 0x00000005060075a7 */ /* 0x001064000800017f */
[----:B-1----:R-:W-:Y:S05]  /*201e0*/  @!P0 NANOSLEEP.SYNCS 0x989680 ;  /* 0x009896800000895d */ /* 0x002fea0003900000 */
[----:B------:R-:W1:Y:S02]  /*201f0*/  @!P0 SYNCS.PHASECHK.TRANS64 P0, [R6+URZ], R5 ;  /* 0x00000005060085a7 */ /* 0x000e64000800007f */
[----:B-1----:R-:W-:Y:S05]  /*20200*/  @!P0 BRA `(.L_x_1643) ;  /* 0xfffffffc00f08947 */ /* 0x002fea000383ffff */
[----:B------:R-:W-:Y:S05]  /*20210*/  BRA `(.L_x_1800) ;  /* 0xffffffc000047947 */ /* 0x000fea000383ffff */
.L_x_1644:
[----:B-1----:R1:W2:Y:S02]  /*20220*/  SYNCS.PHASECHK.TRANS64.TRYWAIT P0, [R7+URZ], R2 ;  /* 0x00000002070075a7 */ /* 0x0022a4000800017f */
[----:B--2---:R-:W-:Y:S05]  /*20230*/  @!P0 NANOSLEEP.SYNCS 0x989680 ;  /* 0x009896800000895d */ /* 0x004fea0003900000 */
[----:B------:R-:W2:Y:S02]  /*20240*/  @!P0 SYNCS.PHASECHK.TRANS64 P0, [R7+URZ], R2 ;  /* 0x00000002070085a7 */ /* 0x000ea4000800007f */
[----:B--2---:R-:W-:Y:S05]  /*20250*/  @!P0 BRA `(.L_x_1644) ;  /* 0xfffffffc00f08947 */ /* 0x004fea000383ffff */
[----:B------:R-:W-:Y:S05]  /*20260*/  BRA `(.L_x_1801) ;  /* 0xffffffbc00f87947 */ /* 0x000fea000383ffff */
.L_x_1646:
[----:B--2---:R2:W3:Y:S02]  /*20270*/  SYNCS.PHASECHK.TRANS64.TRYWAIT P0, [R4+URZ], R5 ;  /* 0x00000005040075a7 */ /* 0x0044e4000800017f */
[----:B---3--:R-:W-:Y:S05]  /*20280*/  @!P0 NANOSLEEP.SYNCS 0x989680 ;  /* 0x009896800000895d */ /* 0x008fea0003900000 */
[----:B------:R-:W3:Y:S02]  /*20290*/  @!P0 SYNCS.PHASECHK.TRANS64 P0, [R4+URZ], R5 ;  /* 0x00000005040085a7 */ /* 0x000ee4000800007f */
[----:B---3--:R-:W-:Y:S05]  /*202a0*/  @!P0 BRA `(.L_x_1646) ;  /* 0xfffffffc00f08947 */ /* 0x008fea000383ffff */
[----:B------:R-:W-:Y:S05]  /*202b0*/  BRA `(.L_x_1802) ;  /* 0xffffffbc00fc7947 */ /* 0x000fea000383ffff */
.L_x_1803:
        /* <DEDUP_REMOVED lines=12> */
.L_x_6133:


//--------------------- .text._ZN7cutlass13device_kernelIN5flash11enable_sm90INS1_16FlashAttnFwdSm90INS1_25CollectiveMainloopFwdSm90ILi2EN4cute5tupleIJNS5_1CILi1EEES8_S8_EEENS6_IJNS7_ILi128EEENS7_ILi96EEENS7_ILi64EEEEEELi256ENS_10bfloat16_tEfNS_4arch4Sm90ELb0ELb1ELb0ELb0ELb0ELb0ELb0ELb1ELb0ELb1ELb1ELb0EEENS1_21CollectiveEpilogueFwdINS6_IJSA_NS7_ILi256EEESB_EEES9_SE_SG_Li256ELb0ELb1ELb1ELb0EEENS1_19SingleTileSchedulerILb0ELb1ELb1ELi128EEEEEEEEEvNT_6ParamsE --------------------------
	.section	.text._ZN7cutlass13device_kernelIN5flash11enable_sm90INS1_16FlashAttnFwdSm90INS1_25CollectiveMainloopFwdSm90ILi2EN4cute5tupleIJNS5_1CILi1EEES8_S8_EEENS6_IJNS7_ILi128EEENS7_ILi96EEENS7_ILi64EEEEEELi256ENS_10bfloat16_tEfNS_4arch4Sm90ELb0ELb1ELb0ELb0ELb0ELb0ELb0ELb1ELb0ELb1ELb1ELb0EEENS1_21CollectiveEpilogueFwdINS6_IJSA_NS7_ILi256EEESB_EEES9_SE_SG_Li256ELb0ELb1ELb1ELb0EEENS1_19SingleTileSchedulerILb0ELb1ELb1ELi128EEEEEEEEEvNT_6ParamsE,"ax",@progbits
	.align	128
.text._ZN7cutlass13device_kernelIN5flash11enable_sm90INS1_16FlashAttnFwdSm90INS1_25CollectiveMainloopFwdSm90ILi2EN4cute5tupleIJNS5_1CILi1EEES8_S8_EEENS6_IJNS7_ILi128EEENS7_ILi96EEENS7_ILi64EEEEEELi256ENS_10bfloat16_tEfNS_4arch4Sm90ELb0ELb1ELb0ELb0ELb0ELb0ELb0ELb1ELb0ELb1ELb1ELb0EEENS1_21CollectiveEpilogueFwdINS6_IJSA_NS7_ILi256EEESB_EEES9_SE_SG_Li256ELb0ELb1ELb1ELb0EEENS1_19SingleTileSchedulerILb0ELb1ELb1ELi128EEEEEEEEEvNT_6ParamsE:
        .type           _ZN7cutlass13device_kernelIN5flash11enable_sm90INS1_16FlashAttnFwdSm90INS1_25CollectiveMainloopFwdSm90ILi2EN4cute5tupleIJNS5_1CILi1EEES8_S8_EEENS6_IJNS7_ILi128EEENS7_ILi96EEENS7_ILi64EEEEEELi256ENS_10bfloat16_tEfNS_4arch4Sm90ELb0ELb1ELb0ELb0ELb0ELb0ELb0ELb1ELb0ELb1ELb1ELb0EEENS1_21CollectiveEpilogueFwdINS6_IJSA_NS7_ILi256EEESB_EEES9_SE_SG_Li256ELb0ELb1ELb1ELb0EEENS1_19SingleTileSchedulerILb0ELb1ELb1ELi128EEEEEEEEEvNT_6ParamsE,@function
        .size           _ZN7cutlass13device_kernelIN5flash11enable_sm90INS1_16FlashAttnFwdSm90INS1_25CollectiveMainloopFwdSm90ILi2EN4cute5tupleIJNS5_1CILi1EEES8_S8_EEENS6_IJNS7_ILi128EEENS7_ILi96EEENS7_ILi64EEEEEELi256ENS_10bfloat16_tEfNS_4arch4Sm90ELb0ELb1ELb0ELb0ELb0ELb0ELb0ELb1ELb0ELb1ELb1ELb0EEENS1_21CollectiveEpilogueFwdINS6_IJSA_NS7_ILi256EEESB_EEES9_SE_SG_Li256ELb0ELb1ELb1ELb0EEENS1_19SingleTileSchedulerILb0ELb1ELb1ELi128EEEEEEEEEvNT_6ParamsE,(.L_x_6134 - _ZN7cutlass13device_kernelIN5flash11enable_sm90INS1_16FlashAttnFwdSm90INS1_25CollectiveMainloopFwdSm90ILi2EN4cute5tupleIJNS5_1CILi1EEES8_S8_EEENS6_IJNS7_ILi128EEENS7_ILi96EEENS7_ILi64EEEEEELi256ENS_10bfloat16_tEfNS_4arch4Sm90ELb0ELb1ELb0ELb0ELb0ELb0ELb0ELb1ELb0ELb1ELb1ELb0EEENS1_21CollectiveEpilogueFwdINS6_IJSA_NS7_ILi256EEESB_EEES9_SE_SG_Li256ELb0ELb1ELb1ELb0EEENS1_19SingleTileSchedulerILb0ELb1ELb1ELi128EEEEEEEEEvNT_6ParamsE)
        .other          _ZN7cutlass13device_kernelIN5flash11enable_sm90INS1_16FlashAttnFwdSm90INS1_25CollectiveMainloopFwdSm90ILi2EN4cute5tupleIJNS5_1CILi1EEES8_S8_EEENS6_IJNS7_ILi128EEENS7_ILi96EEENS7_ILi64EEEEEELi256ENS_10bfloat16_tEfNS_4arch4Sm90ELb0ELb1ELb0ELb0ELb0ELb0ELb0ELb1ELb0ELb1ELb1ELb0EEENS1_21CollectiveEpilogueFwdINS6_IJSA_NS7_ILi256EEESB_EEES9_SE_SG_Li256ELb0ELb1ELb1ELb0EEENS1_19SingleTileSchedulerILb0ELb1ELb1ELi128EEEEEEEEEvNT_6ParamsE,@"STO_CUDA_ENTRY STV_DEFAULT"
_ZN7cutlass13device_kernelIN5flash11enable_sm90INS1_16FlashAttnFwdSm90INS1_25CollectiveMainloopFwdSm90ILi2EN4cute5tupleIJNS5_1CILi1EEES8_S8_EEENS6_IJNS7_ILi128EEENS7_ILi96EEENS7_ILi64EEEEEELi256ENS_10bfloat16_tEfNS_4arch4Sm90ELb0ELb1ELb0ELb0ELb0ELb0ELb0ELb1ELb0ELb1ELb1ELb0EEENS1_21CollectiveEpilogueFwdINS6_IJSA_NS7_ILi256EEESB_EEES9_SE_SG_Li256ELb0ELb1ELb1ELb0EEENS1_19SingleTileSchedulerILb0ELb1ELb1ELi128EEEEEEEEEvNT_6ParamsE:
        /* <DEDUP_REMOVED lines=18> */
.L_x_1805:
[----:B------:R-:W-:Y:S05]  /*0120*/  BSYNC B0 ;  /* 0x0000000000007941 */ /* 0x000fea0003800000 */
.L_x_1804:
        /* <DEDUP_REMOVED lines=41> */
.L_x_1806:
        /* <DEDUP_REMOVED lines=22> */
.L_x_1807:
        /* <DEDUP_REMOVED lines=18> */
.L_x_1808:
        /* <DEDUP_REMOVED lines=22> */
.L_x_1809:
        /* <DEDUP_REMOVED lines=22> */
.L_x_1810:
        /* <DEDUP_REMOVED lines=8> */
.L_x_1813:
        /* <DEDUP_REMOVED lines=20> */
[----:B------:R-:W0:Y:S01]  /*0ac0*/  LDC.64 R6, c[0x0][0x418] ;  /* 0x00010600ff067b82 */ /* 0x000e220000000a00 */
[----:B------:R-:W-:Y:S01]  /*0ad0*/  ULDC UR4, c[0x0][0x448] ;  /* 0x0001120000047ab9 */ /* 0x000fe20000000800 */
[----:B------:R-:W1:Y:S01]  /*0ae0*/  S2R R0, SR_TID.X ;  /* 0x0000000000007919 */ /* 0x000e620000002100 */
[----:B------:R-:W-:-:S03]  /*0af0*/  UISETP.NE.AND UP1, UPT, UR4, 0x1, UPT ;  /* 0x000000010400788c */ /* 0x000fc6000bf25270 */
[----:B------:R-:W-:Y:S02]  /*0b00*/  ULDC.64 UR4, c[0x0][0x9e0] ;  /* 0x0002780000047ab9 */ /* 0x000fe40000000a00 */
[----:B------:R-:W2:Y:S01]  /*0b10*/  LDC R2, c[0x0][0x288] ;  /* 0x0000a200ff027b82 */ /* 0x000ea20000000800 */
[----:B------:R-:W-:-:S05]  /*0b20*/  UISETP.GE.AND UP0, UPT, UR5, 0x1, UPT ;  /* 0x000000010500788c */ /* 0x000fca000bf06270 */
[----:B------:R-:W-:Y:S01]  /*0b30*/  @UP1 ULDC UR8, c[0x0][0x44c] ;  /* 0x0001130000081ab9 */ /* 0x000fe20000000800 */
[----:B------:R-:W-:Y:S01]  /*0b40*/  @UP1 ULDC UR11, c[0x0][0x450] ;  /* 0x00011400000b1ab9 */ /* 0x000fe20000000800 */
[----:B------:R-:W3:Y:S01]  /*0b50*/  LDC R16, c[0x0][0x424] ;  /* 0x00010900ff107b82 */ /* 0x000ee20000000800 */
[----:B------:R-:W-:-:S07]  /*0b60*/  PLOP3.LUT P1, PT, PT, PT, UP0, 0x80, 0x0 ;  /* 0x000000000000781c */ /* 0x000fce0003f2f008 */
[----:B------:R-:W4:Y:S01]  /*0b70*/  LDC R5, c[0x0][0x2f0] ;  /* 0x0000bc00ff057b82 */ /* 0x000f220000000800 */
[----:B0-----:R-:W-:-:S04]  /*0b80*/  ISETP.NE.U32.AND P0, PT, R6, RZ, PT ;  /* 0x000000ff0600720c */ /* 0x001fc80003f05070 */
[----:B------:R-:W-:-:S03]  /*0b90*/  ISETP.NE.AND.EX P0, PT, R7, RZ, PT, P0 ;  /* 0x000000ff0700720c */ /* 0x000fc60003f05300 */
[----:B------:R-:W0:Y:S01]  /*0ba0*/  S2UR UR39, SR_CTAID.X ;  /* 0x00000000002779c3 */ /* 0x000e220000002500 */
[----:B--2---:R-:W-:Y:S01]  /*0bb0*/  IADD3 R3, -R2, 0x1, RZ ;  /* 0x0000000102037810 */ /* 0x004fe20007ffe1ff */
[----:B-1----:R-:W-:Y:S01]  /*0bc0*/  VIADD R22, R0, 0xffffff80 ;  /* 0xffffff8000167836 */ /* 0x002fe20000000000 */
[----:B---3--:R-:W-:-:S05]  /*0bd0*/  SEL R16, R16, 0x1, P0 ;  /* 0x0000000110107807 */ /* 0x008fca0000000000 */
[CC--:B----4-:R-:W-:Y:S02]  /*0be0*/  IMAD R3, R16.reuse, R5.reuse, R3 ;  /* 0x0000000510037224 */ /* 0x0d0fe400078e0203 */
[----:B------:R-:W-:-:S03]  /*0bf0*/  IMAD R18, R16, R5, RZ ;  /* 0x0000000510127224 */ /* 0x000fc600078e02ff */
[----:B------:R-:W-:Y:S01]  /*0c00*/  R2UR UR10, R3 ;  /* 0x00000000030a72ca */ /* 0x000fe200000e0000 */
[----:B0-----:R-:W-:-:S04]  /*0c10*/  USHF.L.U32 UR39, UR39, 0x7, URZ ;  /* 0x0000000727277899 */ /* 0x001fc8000800063f */
[----:B------:R-:W-:-:S04]  /*0c20*/  UIADD3 UR7, UR39, 0x7f, URZ ;  /* 0x0000007f27077890 */ /* 0x000fc8000fffe03f */
[----:B------:R-:W-:-:S04]  /*0c30*/  UIMAD.WIDE.U32 UR8, UR7, UR8, URZ ;  /* 0x00000008070872a5 */ /* 0x000fc8000f8e003f */
[----:B------:R-:W-:-:S04]  /*0c40*/  @UP1 USHF.R.U32.HI UR7, URZ, UR11, UR9 ;  /* 0x0000000b3f071299 */ /* 0x000fc80008011609 */
[----:B------:R-:W-:-:S04]  /*0c50*/  UIADD3 UR7, UR10, UR7, URZ ;  /* 0x000000070a077290 */ /* 0x000fc8000fffe03f */
[----:B------:R-:W-:-:S06]  /*0c60*/  UIADD3 UR4, UR7, UR4, URZ ;  /* 0x0000000407047290 */ /* 0x000fcc000fffe03f */
[----:B------:R-:W-:Y:S01]  /*0c70*/  IMAD.U32 R0, RZ, RZ, UR4 ;  /* 0x00000004ff007e24 */ /* 0x000fe2000f8e00ff */
[----:B------:R-:W-:Y:S06]  /*0c80*/  @!P1 BRA `(.L_x_1815) ;  /* 0x0000000000409947 */ /* 0x000fec0003800000 */
[----:B------:R-:W-:Y:S01]  /*0c90*/  ISETP.LT.AND P0, PT, RZ, UR7, PT ;  /* 0x00000007ff007c0c */ /* 0x000fe2000bf01270 */
[----:B------:R-:W-:-:S12]  /*0ca0*/  UIADD3 UR4, UR7, -0x1, URZ ;  /* 0xffffffff07047890 */ /* 0x000fd8000fffe03f */
[----:B------:R-:W-:Y:S05]  /*0cb0*/  @P0 BRA `(.L_x_1816) ;  /* 0x00000000001c0947 */ /* 0x000fea0003800000 */
[----:B------:R-:W-:Y:S02]  /*0cc0*/  UISETP.NE.AND UP0, UPT, UR5, 0x1, UPT ;  /* 0x000000010500788c */ /* 0x000fe4000bf05270 */
[----:B------:R-:W-:-:S09]  /*0cd0*/  UIADD3 UR4, -UR7, URZ, URZ ;  /* 0x0000003f07047290 */ /* 0x000fd2000fffe13f */
[----:B------:R-:W-:Y:S02]  /*0ce0*/  @UP0 ULDC.64 UR10, c[0x0][0x9e8] ;  /* 0x00027a00000a0ab9 */ /* 0x000fe40000000a00 */
[----:B------:R-:W-:-:S04]  /*0cf0*/  UIMAD.WIDE.U32 UR8, UR4, UR10, URZ ;  /* 0x0000000a040872a5 */ /* 0x000fc8000f8e003f */
[----:B------:R-:W-:-:S04]  /*0d00*/  @UP0 USHF.R.U32.HI UR4, URZ, UR11, UR9 ;  /* 0x0000000b3f040299 */ /* 0x000fc80008011609 */
[----:B------:R-:W-:Y:S01]  /*0d10*/  ULOP3.LUT UR4, URZ, UR4, URZ, 0x33, !UPT ;  /* 0x000000043f047292 */ /* 0x000fe2000f8e333f */
[----:B------:R-:W-:Y:S11]  /*0d20*/  BRA `(.L_x_1817) ;  /* 0x0000000000107947 */ /* 0x000ff60003800000 */
.L_x_1816:
[----:B------:R-:W-:-:S11]  /*0d30*/  UISETP.NE.AND UP0, UPT, UR5, 0x1, UPT ;  /* 0x000000010500788c */ /* 0x000fd6000bf05270 */
[----:B------:R-:W-:Y:S02]  /*0d40*/  @UP0 ULDC.64 UR10, c[0x0][0x9e8] ;  /* 0x00027a00000a0ab9 */ /* 0x000fe40000000a00 */
[----:B------:R-:W-:-:S04]  /*0d50*/  UIMAD.WIDE.U32 UR8, UR4, UR10, URZ ;  /* 0x0000000a040872a5 */ /* 0x000fc8000f8e003f */
[----:B------:R-:W-:-:S12]  /*0d60*/  @UP0 USHF.R.U32.HI UR4, URZ, UR11, UR9 ;  /* 0x0000000b3f040299 */ /* 0x000fd80008011609 */
.L_x_1817:
[----:B------:R-:W-:-:S06]  /*0d70*/  UIMAD UR4, UR4, UR5, UR5 ;  /* 0x00000005040472a4 */ /* 0x000fcc000f8e0205 */
[----:B------:R-:W-:-:S07]  /*0d80*/  VIMNMX R0, R0, UR4, PT ;  /* 0x0000000400007c48 */ /* 0x000fce000bfe0100 */
.L_x_1815:
[-C--:B------:R-:W-:Y:S01]  /*0d90*/  IMAD R2, R16, R5.reuse, -R2 ;  /* 0x0000000510027224 */ /* 0x080fe200078e0a02 */
[----:B------:R-:W-:Y:S01]  /*0da0*/  @UP1 ULDC UR8, c[0x0][0x44c] ;  /* 0x0001130000081ab9 */ /* 0x000fe20000000800 */
[----:B------:R-:W-:Y:S01]  /*0db0*/  @UP1 ULDC UR10, c[0x0][0x450] ;  /* 0x00011400000a1ab9 */ /* 0x000fe20000000800 */
[----:B------:R-:W-:Y:S02]  /*0dc0*/  UIMAD.WIDE.U32 UR8, UR39, UR8, URZ ;  /* 0x00000008270872a5 */ /* 0x000fe4000f8e003f */
[----:B------:R-:W-:Y:S01]  /*0dd0*/  R2UR UR7, R2 ;  /* 0x00000000020772ca */ /* 0x000fe200000e0000 */
[----:B------:R-:W-:Y:S01]  /*0de0*/  VIADD R2, R0, 0x5f ;  /* 0x0000005f00027836 */ /* 0x000fe20000000000 */
[----:B------:R-:W-:Y:S01]  /*0df0*/  UMOV UR4, UR39 ;  /* 0x0000002700047c82 */ /* 0x000fe20008000000 */
[----:B------:R-:W-:Y:S01]  /*0e00*/  IMAD R0, R16, R5, 0x5f ;  /* 0x0000005f10007424 */ /* 0x000fe200078e0205 */
[----:B------:R-:W-:Y:S01]  /*0e10*/  @UP1 USHF.R.U32.HI UR4, URZ, UR10, UR9 ;  /* 0x0000000a3f041299 */ /* 0x000fe20008011609 */
[----:B------:R-:W-:-:S04]  /*0e20*/  IMAD.HI R2, R2, 0x2aaaaaab, RZ ;  /* 0x2aaaaaab02027827 */ /* 0x000fc800078e02ff */
[----:B------:R-:W-:Y:S01]  /*0e30*/  IMAD.HI R0, R0, 0x2aaaaaab, RZ ;  /* 0x2aaaaaab00007827 */ /* 0x000fe200078e02ff */
[----:B------:R-:W-:-:S03]  /*0e40*/  SHF.R.U32.HI R5, RZ, 0x1f, R2 ;  /* 0x0000001fff057819 */ /* 0x000fc60000011602 */
[----:B------:R-:W-:Y:S01]  /*0e50*/  UIADD3 UR4, UR7, UR4, URZ ;  /* 0x0000000407047290 */ /* 0x000fe2000fffe03f */
[----:B------:R-:W-:Y:S02]  /*0e60*/  SHF.R.U32.HI R3, RZ, 0x1f, R0 ;  /* 0x0000001fff037819 */ /* 0x000fe40000011600 */
[----:B------:R-:W-:Y:S01]  /*0e70*/  ULDC UR7, c[0x0][0x9dc] ;  /* 0x0002770000077ab9 */ /* 0x000fe20000000800 */
[----:B------:R-:W-:Y:S01]  /*0e80*/  LEA.HI.SX32 R2, R2, R5, 0x1c ;  /* 0x0000000502027211 */ /* 0x000fe200078fe2ff */
[----:B------:R-:W-:Y:S01]  /*0e90*/  UIADD3 UR7, UR4, -UR7, URZ ;  /* 0x8000000704077290 */ /* 0x000fe2000fffe03f */
[----:B------:R-:W-:-:S04]  /*0ea0*/  LEA.HI.SX32 R3, R0, R3, 0x1c ;  /* 0x0000000300037211 */ /* 0x000fc800078fe2ff */
[----:B------:R-:W-:Y:S01]  /*0eb0*/  VIMNMX R23, R3, R2, PT ;  /* 0x0000000203177248 */ /* 0x000fe20003fe0100 */
[----:B------:R-:W-:Y:S06]  /*0ec0*/  @!P1 BRA `(.L_x_1818) ;  /* 0x0000000000449947 */ /* 0x000fec0003800000 */
[----:B------:R-:W-:-:S06]  /*0ed0*/  UISETP.GT.AND UP0, UPT, UR4, -0x1, UPT ;  /* 0xffffffff0400788c */ /* 0x000fcc000bf04270 */
[----:B------:R-:W-:-:S13]  /*0ee0*/  PLOP3.LUT P0, PT, PT, PT, UP0, 0x80, 0x0 ;  /* 0x000000000000781c */ /* 0x000fda0003f0f008 */
[----:B------:R-:W-:Y:S05]  /*0ef0*/  @P0 BRA `(.L_x_1819) ;  /* 0x00000000001c0947 */ /* 0x000fea0003800000 */
[----:B------:R-:W-:Y:S02]  /*0f00*/  UISETP.NE.AND UP0, UPT, UR5, 0x1, UPT ;  /* 0x000000010500788c */ /* 0x000fe4000bf05270 */
[----:B------:R-:W-:-:S09]  /*0f10*/  ULOP3.LUT UR4, URZ, UR4, URZ, 0x33, !UPT ;  /* 0x000000043f047292 */ /* 0x000fd2000f8e333f */
[----:B------:R-:W-:Y:S02]  /*0f20*/  @UP0 ULDC.64 UR10, c[0x0][0x9e8] ;  /* 0x00027a00000a0ab9 */ /* 0x000fe40000000a00 */
[----:B------:R-:W-:-:S04]  /*0f30*/  UIMAD.WIDE.U32 UR8, UR4, UR10, URZ ;  /* 0x0000000a040872a5 */ /* 0x000fc8000f8e003f */
[----:B------:R-:W-:-:S04]  /*0f40*/  @UP0 USHF.R.U32.HI UR4, URZ, UR11, UR9 ;  /* 0x0000000b3f040299 */ /* 0x000fc80008011609 */
[----:B------:R-:W-:Y:S01]  /*0f50*/  ULOP3.LUT UR4, URZ, UR4, URZ, 0x33, !UPT ;  /* 0x000000043f047292 */ /* 0x000fe2000f8e333f */
[----:B------:R-:W-:Y:S11]  /*0f60*/  BRA `(.L_x_1820) ;  /* 0x0000000000107947 */ /* 0x000ff60003800000 */
.L_x_1819:
[----:B------:R-:W-:-:S11]  /*0f70*/  UISETP.NE.AND UP0, UPT, UR5, 0x1, UPT ;  /* 0x000000010500788c */ /* 0x000fd6000bf05270 */
[----:B------:R-:W-:Y:S02]  /*0f80*/  @UP0 ULDC.64 UR10, c[0x0][0x9e8] ;  /* 0x00027a00000a0ab9 */ /* 0x000fe40000000a00 */
[----:B------:R-:W-:-:S04]  /*0f90*/  UIMAD.WIDE.U32 UR8, UR4, UR10, URZ ;  /* 0x0000000a040872a5 */ /* 0x000fc8000f8e003f */
[----:B------:R-:W-:-:S12]  /*0fa0*/  @UP0 USHF.R.U32.HI UR4, URZ, UR11, UR9 ;  /* 0x0000000b3f040299 */ /* 0x000fd80008011609 */
.L_x_1820:
[----:B------:R-:W-:-:S04]  /*0fb0*/  UIMAD UR4, UR4, UR5, URZ ;  /* 0x00000005040472a4 */ /* 0x000fc8000f8e023f */
[----:B------:R-:W-:-:S04]  /*0fc0*/  UISETP.LT.AND UP0, UPT, UR7, UR4, UPT ;  /* 0x000000040700728c */ /* 0x000fc8000bf01270 */
[----:B------:R-:W-:-:S12]  /*0fd0*/  USEL UR7, UR7, UR4, !UP0 ;  /* 0x0000000407077287 */ /* 0x000fd8000c000000 */
.L_x_1818:
[----:B------:R-:W-:Y:S02]  /*0fe0*/  UIMAD.WIDE UR4, UR7, 0x2aaaaaab, URZ ;  /* 0x2aaaaaab070478a5 */ /* 0x000fe4000f8e023f */
[----:B------:R-:W-:Y:S02]  /*0ff0*/  USHF.R.U32.HI UR10, URZ, 0x10, UR6 ;  /* 0x000000103f0a7899 */ /* 0x000fe40008011606 */
[----:B------:R-:W-:Y:S02]  /*1000*/  USHF.R.U32.HI UR4, URZ, 0x1f, UR5 ;  /* 0x0000001f3f047899 */ /* 0x000fe40008011605 */
[----:B------:R-:W-:Y:S02]  /*1010*/  ULOP3.LUT UR37, UR6, 0xffff, URZ, 0xc0, !UPT ;  /* 0x0000ffff06257892 */ /* 0x000fe4000f8ec03f */
[----:B------:R-:W-:-:S04]  /*1020*/  ULEA.HI.SX32 UR4, UR5, UR4, 0x1c ;  /* 0x0000000405047291 */ /* 0x000fc8000f8fe23f */
[----:B------:R-:W-:-:S04]  /*1030*/  UISETP.LT.AND UP0, UPT, URZ, UR4, UPT ;  /* 0x000000043f00728c */ /* 0x000fc8000bf01270 */
[----:B------:R-:W-:Y:S02]  /*1040*/  USEL UR9, URZ, UR4, !UP0 ;  /* 0x000000043f097287 */ /* 0x000fe4000c000000 */
[----:B------:R-:W-:Y:S01]  /*1050*/  UISETP.NE.AND UP0, UPT, UR10, URZ, UPT ;  /* 0x0000003f0a00728c */ /* 0x000fe2000bf05270 */
[----:B------:R-:W-:-:S03]  /*1060*/  UMOV UR4, URZ ;  /* 0x0000003f00047c82 */ /* 0x000fc60008000000 */
[----:B------:R-:W-:-:S07]  /*1070*/  ISETP.GT.AND P0, PT, R23, UR9, PT ;  /* 0x0000000917007c0c */ /* 0x000fce000bf04270 */
[----:B------:R-:W-:-:S06]  /*1080*/  @!UP0 ULDC UR10, c[0x0][0x9f0] ;  /* 0x00027c00000a8ab9 */ /* 0x000fcc0000000800 */
[----:B------:R-:W-:Y:S05]  /*1090*/  @!P0 BRA `(.L_x_1821) ;  /* 0x00000000008c8947 */ /* 0x000fea0003800000 */
[----:B------:R-:W-:Y:S01]  /*10a0*/  IMAD.U32 R4, RZ, RZ, UR10 ;  /* 0x0000000aff047e24 */ /* 0x000fe2000f8e00ff */
[----:B------:R-:W-:-:S04]  /*10b0*/  UMOV UR4, URZ ;  /* 0x0000003f00047c82 */ /* 0x000fc80008000000 */
[----:B------:R-:W-:-:S04]  /*10c0*/  IABS R0, R4 ;  /* 0x0000000400007213 */ /* 0x000fc80000000000 */
[----:B------:R-:W-:Y:S02]  /*10d0*/  R2UR UR11, R0 ;  /* 0x00000000000b72ca */ /* 0x000fe400000e0000 */
[----:B------:R-:W-:Y:S02]  /*10e0*/  IADD3 R0, R4, -0x1, R23 ;  /* 0xffffffff04007810 */ /* 0x000fe40007ffe017 */
[----:B------:R-:W-:Y:S02]  /*10f0*/  IABS R4, R4 ;  /* 0x0000000400047213 */ /* 0x000fe40000000000 */
[----:B------:R-:W-:-:S03]  /*1100*/  R2UR UR6, R0 ;  /* 0x00000000000672ca */ /* 0x000fc600000e0000 */
[----:B------:R-:W-:-:S04]  /*1110*/  IMAD.MOV R4, RZ, RZ, -R4 ;  /* 0x000000ffff047224 */ /* 0x000fc800078e0a04 */
[----:B------:R-:W0:Y:S06]  /*1120*/  I2F.RP R2, UR11 ;  /* 0x0000000b00027d06 */ /* 0x000e2c0008209400 */
[----:B------:R-:W-:-:S06]  /*1130*/  UIADD3 UR6, -UR9, UR6, URZ ;  /* 0x0000000609067290 */ /* 0x000fcc000fffe13f */
[----:B------:R-:W-:Y:S01]  /*1140*/  IMAD.U32 R0, RZ, RZ, UR6 ;  /* 0x00000006ff007e24 */ /* 0x000fe2000f8e00ff */
[----:B------:R-:W-:Y:S01]  /*1150*/  ULOP3.LUT UR6, UR6, UR10, URZ, 0x3c, !UPT ;  /* 0x0000000a06067292 */ /* 0x000fe2000f8e3c3f */
[----:B0-----:R-:W0:Y:S03]  /*1160*/  MUFU.RCP R2, R2 ;  /* 0x0000000200027308 */ /* 0x001e260000001000 */
[----:B------:R-:W-:-:S04]  /*1170*/  IABS R0, R0 ;  /* 0x0000000000007213 */ /* 0x000fc80000000000 */
[----:B------:R-:W-:Y:S01]  /*1180*/  R2UR UR8, R0 ;  /* 0x00000000000872ca */ /* 0x000fe200000e0000 */
[----:B------:R-:W-:Y:S02]  /*1190*/  IMAD.MOV.U32 R0, RZ, RZ, R4 ;  /* 0x000000ffff007224 */ /* 0x000fe400078e0004 */
[----:B0-----:R-:W-:-:S06]  /*11a0*/  VIADD R3, R2, 0xffffffe ;  /* 0x0ffffffe02037836 */ /* 0x001fcc0000000000 */
        /* <DEDUP_REMOVED lines=18> */
.L_x_1821:
[----:B------:R-:W-:Y:S02]  /*12d0*/  UIMAD UR37, UR37, UR4, UR9 ;  /* 0x00000004252572a4 */ /* 0x000fe4000f8e0209 */
[----:B------:R-:W-:Y:S01]  /*12e0*/  IMAD.U32 R0, RZ, RZ, UR4 ;  /* 0x00000004ff007e24 */ /* 0x000fe2000f8e00ff */
[----:B------:R-:W-:Y:S01]  /*12f0*/  PLOP3.LUT P0, PT, PT, PT, PT, 0x80, 0x0 ;  /* 0x000000000000781c */ /* 0x000fe20003f0f070 */
[----:B------:R-:W-:Y:S01]  /*1300*/  IMAD.MOV.U32 R4, RZ, RZ, RZ ;  /* 0x000000ffff047224 */ /* 0x000fe200078e00ff */
[----:B------:R-:W-:Y:S01]  /*1310*/  CS2R R150, SRZ ;  /* 0x0000000000967805 */ /* 0x000fe2000001ff00 */
[----:B------:R-:W-:Y:S01]  /*1320*/  IMAD.MOV.U32 R3, RZ, RZ, RZ ;  /* 0x000000ffff037224 */ /* 0x000fe200078e00ff */
[----:B------:R-:W-:Y:S02]  /*1330*/  VIADDMNMX R23, R0, UR37, R23, PT ;  /* 0x0000002500177c46 */ /* 0x000fe4000b800117 */
[----:B------:R-:W-:Y:S02]  /*1340*/  CS2R R148, SRZ ;  /* 0x0000000000947805 */ /* 0x000fe4000001ff00 */
[----:B------:R-:W-:-:S02]  /*1350*/  CS2R R146, SRZ ;  /* 0x0000000000927805 */ /* 0x000fc4000001ff00 */
[----:B------:R-:W-:Y:S02]  /*1360*/  CS2R R144, SRZ ;  /* 0x0000000000907805 */ /* 0x000fe4000001ff00 */
[----:B------:R-:W-:Y:S02]  /*1370*/  ISETP.GT.AND P1, PT, R23, UR37, PT ;  /* 0x0000002517007c0c */ /* 0x000fe4000bf24270 */
        /* <DEDUP_REMOVED lines=61> */
[----:B------:R-:W-:Y:S01]  /*1750*/  SHF.R.S32.HI R17, RZ, 0x1f, R22 ;  /* 0x0000001fff117819 */ /* 0x000fe20000011416 */
[----:B------:R-:W0:Y:S01]  /*1760*/  S2UR UR6, SR_CgaCtaId ;  /* 0x00000000000679c3 */ /* 0x000e220000008800 */
[----:B------:R-:W-:Y:S02]  /*1770*/  UMOV UR38, 0x400 ;  /* 0x0000040000267882 */ /* 0x000fe40000000000 */
[----:B------:R-:W-:-:S04]  /*1780*/  LEA.HI R72, R17, R22, RZ, 0x7 ;  /* 0x0000001611487211 */ /* 0x000fc800078f38ff */
[----:B------:R-:W-:-:S05]  /*1790*/  SHF.R.S32.HI R73, RZ, 0x7, R72 ;  /* 0x00000007ff497819 */ /* 0x000fca0000011448 */
        /* <DEDUP_REMOVED lines=29> */
.L_x_1823:
[----:B------:R-:W-:Y:S01]  /*1970*/  SHF.L.U32 R12, RZ, 0x1f, RZ ;  /* 0x0000001fff0c7819 */ /* 0x000fe200000006ff */
[----:B------:R-:W-:-:S03]  /*1980*/  VIADD R7, R19, 0x8 ;  /* 0x0000000813077836 */ /* 0x000fc60000000000 */
[----:B------:R-:W0:Y:S02]  /*1990*/  SYNCS.PHASECHK.TRANS64.TRYWAIT P0, [UR38+0x22800], R12 ;  /* 0x0228000cff0075a7 */ /* 0x000e240008000166 */
[----:B0-----:R-:W-:Y:S05]  /*19a0*/  @!P0 BRA `(.L_x_1824) ;  /* 0x0000011800508947 */ /* 0x001fea0003800000 */
.L_x_1986:
[----:B------:R-:W-:Y:S05]  /*19b0*/  WARPSYNC.ALL ;  /* 0x0000000000007948 */ /* 0x000fea0003800000 */
[----:B------:R-:W-:Y:S01]  /*19c0*/  ULOP3.LUT UR4, UR45, 0x1, URZ, 0xfc, !UPT ;  /* 0x000000012d047892 */ /* 0x000fe2000f8efc3f */
[----:B------:R1:W-:Y:S03]  /*19d0*/  BAR.SYNC.DEFER_BLOCKING R7, 0x100 ;  /* 0x000400070000751d */ /* 0x0003e60000010000 */
[----:B------:R-:W-:-:S06]  /*19e0*/  UISETP.NE.AND UP0, UPT, UR4, 0x3, UPT ;  /* 0x000000030400788c */ /* 0x000fcc000bf05270 */
[----:B------:R-:W-:-:S13]  /*19f0*/  PLOP3.LUT P0, PT, PT, PT, UP0, 0x40, 0x0 ;  /* 0x000000000000781c */ /* 0x000fda0003f0e808 */
[----:B-1----:R-:W-:Y:S05]  /*1a00*/  @P0 BRA `(.L_x_1825) ;  /* 0x0000000000040947 */ /* 0x002fea0003800000 */
[----:B------:R-:W-:Y:S01]  /*1a10*/  BPT.TRAP 0x1 ;  /* 0x000000040000795c */ /* 0x000fe20000300000 */
.L_x_1825:
[----:B------:R-:W-:Y:S01]  /*1a20*/  PLOP3.LUT P1, PT, PT, PT, UP0, 0x40, 0x0 ;  /* 0x000000000000781c */ /* 0x000fe20003f2e808 */
[----:B------:R1:W2:-:S12]  /*1a30*/  SYNCS.PHASECHK.TRANS64.TRYWAIT P0, [UR38+0x22830], R12 ;  /* 0x0228300cff0075a7 */ /* 0x0002980008000166 */
[----:B-1----:R-:W-:Y:S05]  /*1a40*/  @P1 BRA `(.L_x_1826) ;  /* 0x0000000000041947 */ /* 0x002fea0003800000 */
[----:B------:R-:W-:Y:S01]  /*1a50*/  BPT.TRAP 0x1 ;  /* 0x000000040000795c */ /* 0x000fe20000300000 */
.L_x_1826:
[----:B--2---:R-:W-:Y:S05]  /*1a60*/  @P0 BRA `(.L_x_1827) ;  /* 0x0000000000080947 */ /* 0x004fea0003800000 */
[----:B------:R-:W1:Y:S02]  /*1a70*/  SYNCS.PHASECHK.TRANS64.TRYWAIT P0, [UR38+0x22830], R12 ;  /* 0x0228300cff0075a7 */ /* 0x000e640008000166 */
[----:B-1----:R-:W-:Y:S05]  /*1a80*/  @!P0 BRA `(.L_x_1828) ;  /* 0x0000011800308947 */ /* 0x002fea0003800000 */
.L_x_1827:
[----:B------:R-:W-:Y:S01]  /*1a90*/  UIADD3 UR4, UR38, 0x1c400, URZ ;  /* 0x0001c40026047890 */ /* 0x000fe2000fffe03f */
[----:B------:R-:W-:Y:S01]  /*1aa0*/  WARPGROUP.ARRIVE ;  /* 0x00000000000079c5 */ /* 0x000fe20000000000 */
[----:B------:R-:W-:Y:S01]  /*1ab0*/  ULOP3.LUT UR20, UR40, 0x10000, URZ, 0xfc, !UPT ;  /* 0x0001000028147892 */ /* 0x000fe2000f8efc3f */
[----:B------:R-:W1:Y:S01]  /*1ac0*/  LDC R8, c[0x0][0x448] ;  /* 0x00011200ff087b82 */ /* 0x000e620000000800 */
[----:B------:R-:W-:Y:S01]  /*1ad0*/  USHF.R.U32.HI UR4, URZ, 0x4, UR4 ;  /* 0x000000043f047899 */ /* 0x000fe20008011604 */
[----:B0-----:R-:W-:Y:S01]  /*1ae0*/  LOP3.LUT R3, R72, 0xffffff80, RZ, 0xc0, !PT ;  /* 0xffffff8048037812 */ /* 0x001fe200078ec0ff */
[----:B------:R-:W-:Y:S01]  /*1af0*/  UMOV UR21, 0x40000040 ;  /* 0x4000004000157882 */ /* 0x000fe20000000000 */
[----:B------:R-:W-:Y:S01]  /*1b00*/  UMOV UR7, 0x40000040 ;  /* 0x4000004000077882 */ /* 0x000fe20000000000 */
[----:B------:R-:W-:Y:S01]  /*1b10*/  ULOP3.LUT UR4, UR4, 0x3fff, URZ, 0xc0, !UPT ;  /* 0x00003fff04047892 */ /* 0x000fe2000f8ec03f */
[----:B------:R-:W-:Y:S01]  /*1b20*/  LEA.HI R2, R17, R22, RZ, 0x2 ;  /* 0x0000001611027211 */ /* 0x000fe200078f10ff */
[----:B------:R-:W-:Y:S01]  /*1b30*/  UMOV UR5, UR21 ;  /* 0x0000001500057c82 */ /* 0x000fe20008000000 */
[----:B------:R-:W-:Y:S01]  /*1b40*/  UIADD3 UR8, UR20, 0x2, URZ ;  /* 0x0000000214087890 */ /* 0x000fe2000fffe03f */
[----:B------:R-:W-:Y:S01]  /*1b50*/  IMAD.IADD R3, R22, 0x1, -R3 ;  /* 0x0000000116037824 */ /* 0x000fe200078e0a03 */
[----:B------:R-:W-:Y:S01]  /*1b60*/  ULOP3.LUT UR6, UR4, 0x10000, URZ, 0xfc, !UPT ;  /* 0x0001000004067892 */ /* 0x000fe2000f8efc3f */
[----:B------:R-:W0:Y:S01]  /*1b70*/  S2R R10, SR_TID.X ;  /* 0x00000000000a7919 */ /* 0x000e220000002100 */
[----:B------:R-:W-:Y:S01]  /*1b80*/  UMOV UR9, 0x40000040 ;  /* 0x4000004000097882 */ /* 0x000fe20000000000 */
[----:B------:R-:W-:Y:S01]  /*1b90*/  UMOV UR4, UR20 ;  /* 0x0000001400047c82 */ /* 0x000fe20008000000 */
[----:B------:R-:W-:Y:S01]  /*1ba0*/  UIADD3 UR10, UR6, 0x2, URZ ;  /* 0x00000002060a7890 */ /* 0x000fe2000fffe03f */
[----:B------:R-:W-:Y:S01]  /*1bb0*/  SHF.R.S32.HI R0, RZ, 0x1f, R3 ;  /* 0x0000001fff007819 */ /* 0x000fe20000011403 */
[----:B------:R-:W-:Y:S01]  /*1bc0*/  UMOV UR11, 0x40000040 ;  /* 0x40000040000b7882 */ /* 0x000fe20000000000 */
[----:B------:R-:W-:Y:S01]  /*1bd0*/  UIADD3 UR12, UR20, 0x4, URZ ;  /* 0x00000004140c7890 */ /* 0x000fe2000fffe03f */
[----:B------:R-:W-:Y:S01]  /*1be0*/  LOP3.LUT R5, R2, 0xfffffffc, RZ, 0xc0, !PT ;  /* 0xfffffffc02057812 */ /* 0x000fe200078ec0ff */
[----:B------:R-:W-:Y:S01]  /*1bf0*/  HGMMA.64x96x16.F32.BF16 R24, gdesc[UR4], RZ, !UPT, gsb0 ;  /* 0x01600000041879f0 */ /* 0x000fe2000c0018ff */
[----:B------:R-:W-:Y:S01]  /*1c00*/  UIADD3 UR14, UR6, 0x4, URZ ;  /* 0x00000004060e7890 */ /* 0x000fe2000fffe03f */
[-C--:B------:R-:W-:Y:S01]  /*1c10*/  LEA.HI R2, R0, R3.reuse, RZ, 0x2 ;  /* 0x0000000300027211 */ /* 0x080fe200078f10ff */
[----:B------:R-:W-:Y:S01]  /*1c20*/  UMOV UR13, 0x40000040 ;  /* 0x40000040000d7882 */ /* 0x000fe20000000000 */
[----:B------:R-:W-:Y:S01]  /*1c30*/  UMOV UR15, 0x40000040 ;  /* 0x40000040000f7882 */ /* 0x000fe20000000000 */
[----:B------:R-:W-:Y:S01]  /*1c40*/  UIADD3 UR16, UR20, 0x6, URZ ;  /* 0x0000000614107890 */ /* 0x000fe2000fffe03f */
[----:B-1----:R-:W-:Y:S01]  /*1c50*/  ISETP.NE.AND P1, PT, R8, 0x1, PT ;  /* 0x000000010800780c */ /* 0x002fe20003f25270 */
[----:B------:R-:W-:Y:S01]  /*1c60*/  UIADD3 UR18, UR6, 0x6, URZ ;  /* 0x0000000606127890 */ /* 0x000fe2000fffe03f */
[----:B------:R-:W-:Y:S01]  /*1c70*/  IMAD.IADD R22, R22, 0x1, -R5 ;  /* 0x0000000116167824 */ /* 0x000fe200078e0a05 */
[----:B------:R-:W-:Y:S01]  /*1c80*/  UMOV UR17, 0x40000040 ;  /* 0x4000004000117882 */ /* 0x000fe20000000000 */
[----:B------:R-:W-:Y:S01]  /*1c90*/  UMOV UR19, 0x40000040 ;  /* 0x4000004000137882 */ /* 0x000fe20000000000 */
[----:B------:R-:W-:Y:S01]  /*1ca0*/  LEA.HI R4, R0, R3, RZ, 0x5 ;  /* 0x0000000300047211 */ /* 0x000fe200078f28ff */
[----:B------:R-:W-:Y:S01]  /*1cb0*/  ULDC.64 UR4, c[0x0][0x9e0] ;  /* 0x0002780000047ab9 */ /* 0x000fe20000000a00 */
[--C-:B------:R-:W-:Y:S01]  /*1cc0*/  SHF.R.S32.HI R0, RZ, 0x2, R2.reuse ;  /* 0x00000002ff007819 */ /* 0x100fe20000011402 */
[----:B------:R-:W-:Y:S01]  /*1cd0*/  UISETP.GE.AND UP1, UPT, UR5, 0x1, UPT ;  /* 0x000000010500788c */ /* 0x000fe2000bf26270 */
[----:B------:R-:W-:Y:S01]  /*1ce0*/  SHF.R.S32.HI R5, RZ, 0x1f, R2 ;  /* 0x0000001fff057819 */ /* 0x000fe20000011402 */
[----:B------:R-:W-:Y:S01]  /*1cf0*/  ULDC UR7, c[0x0][0x9dc] ;  /* 0x0002770000077ab9 */ /* 0x000fe20000000800 */
[----:B------:R-:W-:Y:S01]  /*1d00*/  LEA.HI R6, R73, R73, RZ, 0x1 ;  /* 0x0000004949067211 */ /* 0x000fe200078f08ff */
[----:B------:R-:W-:Y:S01]  /*1d10*/  ULOP3.LUT UR7, URZ, UR7, URZ, 0x33, !UPT ;  /* 0x000000073f077292 */ /* 0x000fe2000f8e333f */
[----:B------:R-:W1:Y:S01]  /*1d20*/  @P1 LDC R11, c[0x0][0x44c] ;  /* 0x00011300ff0b1b82 */ /* 0x000e620000000800 */
[----:B------:R-:W-:-:S02]  /*1d30*/  SHF.R.S32.HI R4, RZ, 0x5, R4 ;  /* 0x00000005ff047819 */ /* 0x000fc40000011404 */
[----:B------:R-:W-:Y:S02]  /*1d40*/  LEA.HI R5, R5, R0, RZ, 0x3 ;  /* 0x0000000005057211 */ /* 0x000fe400078f18ff */
[----:B------:R-:W-:Y:S02]  /*1d50*/  LOP3.LUT R6, R6, 0x3fffffe, RZ, 0xc0, !PT ;  /* 0x03fffffe06067812 */ /* 0x000fe400078ec0ff */
[----:B------:R-:W-:Y:S01]  /*1d60*/  LEA.HI R9, R22, R22, RZ, 0x1 ;  /* 0x0000001616097211 */ /* 0x000fe200078f08ff */
[----:B------:R-:W2:Y:S01]  /*1d70*/  @P1 LDC R13, c[0x0][0x450] ;  /* 0x00011400ff0d1b82 */ /* 0x000ea20000000800 */
[----:B------:R-:W-:Y:S01]  /*1d80*/  LEA R4, R4, UR39, 0x4 ;  /* 0x0000002704047c11 */ /* 0x000fe2000f8e20ff */
[----:B------:R-:W-:Y:S01]  /*1d90*/  IMAD.IADD R6, R73, 0x1, -R6 ;  /* 0x0000000149067824 */ /* 0x000fe200078e0a06 */
[----:B------:R-:W-:Y:S02]  /*1da0*/  LOP3.LUT R5, R5, 0xfffffff8, RZ, 0xc0, !PT ;  /* 0xfffffff805057812 */ /* 0x000fe400078ec0ff */
[----:B------:R-:W-:-:S02]  /*1db0*/  LOP3.LUT R9, R9, 0x1ffffffe, RZ, 0xc0, !PT ;  /* 0x1ffffffe09097812 */ /* 0x000fc400078ec0ff */
[----:B------:R-:W-:Y:S02]  /*1dc0*/  IADD3 R5, R4, R0, -R5 ;  /* 0x0000000004057210 */ /* 0x000fe40007ffe805 */
[----:B0-----:R-:W-:Y:S01]  /*1dd0*/  LOP3.LUT R10, R10, 0x7f, RZ, 0xc0, !PT ;  /* 0x0000007f0a0a7812 */ /* 0x001fe200078ec0ff */
[----:B------:R-:W-:Y:S01]  /*1de0*/  IMAD.IADD R9, R22, 0x1, -R9 ;  /* 0x0000000116097824 */ /* 0x000fe200078e0a09 */
[----:B------:R-:W-:Y:S01]  /*1df0*/  LOP3.LUT R2, R2, 0x7ffffffc, RZ, 0xc0, !PT ;  /* 0x7ffffffc02027812 */ /* 0x000fe200078ec0ff */
[----:B------:R-:W-:Y:S01]  /*1e00*/  IMAD R6, R6, 0x40, R5 ;  /* 0x0000004006067824 */ /* 0x000fe200078e0205 */
[----:B------:R-:W-:Y:S01]  /*1e10*/  ISETP.NE.AND P0, PT, R10, RZ, PT ;  /* 0x000000ff0a00720c */ /* 0x000fe20003f05270 */
[----:B------:R-:W-:Y:S01]  /*1e20*/  IMAD R10, R23, -0x60, R18 ;  /* 0xffffffa0170a7824 */ /* 0x000fe200078e0212 */
[----:B------:R-:W-:Y:S01]  /*1e30*/  LOP3.LUT R17, R17, 0xfff7ffff, RZ, 0xc0, !PT ;  /* 0xfff7ffff11117812 */ /* 0x000fe200078ec0ff */
[----:B------:R-:W-:Y:S01]  /*1e40*/  IMAD R6, R9, 0x8, R6 ;  /* 0x0000000809067824 */ /* 0x000fe200078e0206 */
[----:B------:R-:W-:Y:S01]  /*1e50*/  IADD3 R4, -R19, 0xb, RZ ;  /* 0x0000000b13047810 */ /* 0x000fe20007ffe1ff */
[----:B------:R-:W-:Y:S01]  /*1e60*/  IMAD.IADD R5, R3, 0x1, -R2 ;  /* 0x0000000103057824 */ /* 0x000fe200078e0a02 */
[----:B------:R-:W-:Y:S01]  /*1e70*/  @P1 LOP3.LUT R17, R17, 0x80000, RZ, 0xfc, !PT ;  /* 0x0008000011111812 */ /* 0x000fe200078efcff */
[----:B-1----:R-:W-:-:S04]  /*1e80*/  @P1 IMAD.HI.U32 R0, R6, R11, RZ ;  /* 0x0000000b06001227 */ /* 0x002fc800078e00ff */
[----:B------:R-:W-:Y:S01]  /*1e90*/  IMAD.MOV.U32 R11, RZ, RZ, R6 ;  /* 0x000000ffff0b7224 */ /* 0x000fe200078e0006 */
[----:B--2---:R-:W-:Y:S01]  /*1ea0*/  @P1 SHF.R.U32.HI R11, RZ, R13, R0 ;  /* 0x0000000dff0b1219 */ /* 0x004fe20000011600 */
[----:B------:R-:W-:Y:S01]  /*1eb0*/  IMAD.U32 R9, RZ, RZ, UR38 ;  /* 0x00000026ff097e24 */ /* 0x000fe2000f8e00ff */
[----:B------:R-:W-:Y:S01]  /*1ec0*/  PLOP3.LUT P1, PT, PT, PT, UP1, 0x40, 0x0 ;  /* 0x000000000000781c */ /* 0x000fe20003f2e818 */
[C---:B------:R-:W-:Y:S02]  /*1ed0*/  VIADD R2, R10.reuse, 0x61 ;  /* 0x000000610a027836 */ /* 0x040fe40000000000 */
[----:B------:R-:W0:Y:S01]  /*1ee0*/  SHFL.IDX PT, R3, R11, RZ, 0x1c1f ;  /* 0x001c1fff0b037589 */ /* 0x000e2200000e0000 */
[----:B------:R-:W-:Y:S02]  /*1ef0*/  @!P0 VIADD R0, R9, 0x22840 ;  /* 0x0002284009008836 */ /* 0x000fe40000000000 */
[----:B------:R-:W-:Y:S02]  /*1f00*/  IMAD R2, R5, -0x2, R2 ;  /* 0xfffffffe05027824 */ /* 0x000fe400078e0202 */
[----:B------:R-:W-:Y:S01]  /*1f10*/  VIADD R10, R10, 0x60 ;  /* 0x000000600a0a7836 */ /* 0x000fe20000000000 */
[----:B------:R-:W-:-:S03]  /*1f20*/  @!P0 PRMT R0, RZ, 0x654, R0 ;  /* 0x00000654ff008816 */ /* 0x000fc60000000000 */
[----:B------:R-:W-:Y:S01]  /*1f30*/  IMAD R10, R5, -0x2, R10 ;  /* 0xfffffffe050a7824 */ /* 0x000fe200078e020a */
[----:B------:R-:W-:Y:S02]  /*1f40*/  WARPGROUP.DEPBAR.LE gsb0, 0x0 ;  /* 0x00008000000079c5 */ /* 0x000fe40000010000 */
[----:B------:R-:W-:-:S06]  /*1f50*/  WARPGROUP.ARRIVE ;  /* 0x00000000000079c5 */ /* 0x000fcc0000000000 */
[----:B------:R-:W-:Y:S01]  /*1f60*/  HGMMA.64x96x16.F32.BF16 R24, gdesc[UR8], R24, gsb0 ;  /* 0x01600000081879f0 */ /* 0x000fe20008001818 */
[----:B------:R-:W-:Y:S02]  /*1f70*/  ULDC UR11, c[0x0][0x288] ;  /* 0x0000a200000b7ab9 */ /* 0x000fe40000000800 */
[----:B------:R-:W-:-:S04]  /*1f80*/  VIADD R2, R2, -UR11 ;  /* 0x8000000b02027c36 */ /* 0x000fc80008000000 */
[C---:B------:R-:W-:Y:S02]  /*1f90*/  VIADD R13, R2.reuse, UR4 ;  /* 0x00000004020d7c36 */ /* 0x040fe40008000000 */
[----:B------:R-:W-:-:S04]  /*1fa0*/  VIADD R14, R2, UR7 ;  /* 0x00000007020e7c36 */ /* 0x000fc80008000000 */
[----:B0-----:R-:W-:Y:S01]  /*1fb0*/  IMAD.IADD R2, R14, 0x1, R3 ;  /* 0x000000010e027824 */ /* 0x001fe200078e0203 */
[----:B------:R-:W-:Y:S02]  /*1fc0*/  WARPGROUP.DEPBAR.LE gsb0, 0x0 ;  /* 0x00008000000079c5 */ /* 0x000fe40000010000 */
[----:B------:R-:W-:-:S06]  /*1fd0*/  WARPGROUP.ARRIVE ;  /* 0x00000000000079c5 */ /* 0x000fcc0000000000 */
[----:B------:R-:W-:Y:S03]  /*1fe0*/  HGMMA.64x96x16.F32.BF16 R24, gdesc[UR12], R24, gsb0 ;  /* 0x016000000c1879f0 */ /* 0x000fe60008001818 */
[----:B------:R-:W-:Y:S02]  /*1ff0*/  WARPGROUP.DEPBAR.LE gsb0, 0x0 ;  /* 0x00008000000079c5 */ /* 0x000fe40000010000 */
[----:B------:R-:W-:-:S06]  /*2000*/  WARPGROUP.ARRIVE ;  /* 0x00000000000079c5 */ /* 0x000fcc0000000000 */
[----:B------:R-:W-:Y:S03]  /*2010*/  HGMMA.64x96x16.F32.BF16 R24, gdesc[UR16], R24, gsb0 ;  /* 0x01600000101879f0 */ /* 0x000fe60008001818 */
[----:B------:R-:W-:Y:S02]  /*2020*/  WARPGROUP.DEPBAR.LE gsb0, 0x0 ;  /* 0x00008000000079c5 */ /* 0x000fe40000010000 */
[----:B------:R0:W-:Y:S06]  /*2030*/  BAR.ARV R4, 0x100 ;  /* 0x000400040000751d */ /* 0x0001ec0000002000 */
[----:B------:R1:W-:Y:S02]  /*2040*/  @!P0 SYNCS.ARRIVE.TRANS64.RED.A1T0 RZ, [R0+URZ], RZ ;  /* 0x000000ff00ff89a7 */ /* 0x0003e4000810043f */
[----:B-1----:R-:W-:-:S04]  /*2050*/  IMAD.MOV.U32 R0, RZ, RZ, -0x60 ;  /* 0xffffffa0ff007424 */ /* 0x002fc800078e00ff */
[----:B------:R-:W-:Y:S01]  /*2060*/  IMAD R20, R23, R0, 0x60 ;  /* 0x0000006017147424 */ /* 0x000fe200078e0200 */
[----:B------:R-:W-:-:S03]  /*2070*/  VIADDMNMX R0, R3, R13, R10, PT ;  /* 0x0000000d03007246 */ /* 0x000fc6000380010a */
[----:B------:R-:W-:Y:S01]  /*2080*/  IMAD R15, R5, -0x2, R20 ;  /* 0xfffffffe050f7824 */ /* 0x000fe200078e0214 */
[----:B0-----:R-:W-:Y:S06]  /*2090*/  @P1 BRA `(.L_x_1829) ;  /* 0x0000000000541947 */ /* 0x001fec0003800000 */
[----:B------:R-:W-:Y:S01]  /*20a0*/  IADD3 R3, R18, -UR11, R3 ;  /* 0x8000000b12037c10 */ /* 0x000fe2000fffe003 */
[----:B------:R-:W-:Y:S03]  /*20b0*/  BSSY B0, `(.L_x_1830) ;  /* 0x0000010000007945 */ /* 0x000fe60003800000 */
[----:B------:R-:W-:-:S13]  /*20c0*/  ISETP.GT.AND P1, PT, R3, -0x1, PT ;  /* 0xffffffff0300780c */ /* 0x000fda0003f24270 */
[----:B------:R-:W-:Y:S05]  /*20d0*/  @P1 BRA `(.L_x_1831) ;  /* 0x0000000000201947 */ /* 0x000fea0003800000 */
[----:B------:R-:W-:Y:S01]  /*20e0*/  UISETP.NE.AND UP2, UPT, UR5, 0x1, UPT ;  /* 0x000000010500788c */ /* 0x000fe2000bf45270 */
[----:B------:R-:W-:-:S05]  /*20f0*/  LOP3.LUT R3, RZ, R3, RZ, 0x33, !PT ;  /* 0x00000003ff037212 */ /* 0x000fca00078e33ff */
[----:B------:R-:W-:-:S05]  /*2100*/  PLOP3.LUT P1, PT, PT, PT, UP2, 0x80, 0x0 ;  /* 0x000000000000781c */ /* 0x000fca0003f2f028 */
[----:B------:R-:W-:-:S08]  /*2110*/  @UP2 ULDC.64 UR14, c[0x0][0x9e8] ;  /* 0x00027a00000e2ab9 */ /* 0x000fd00000000a00 */
[----:B------:R-:W-:-:S05]  /*2120*/  @P1 IMAD.HI.U32 R21, R3, UR14, RZ ;  /* 0x0000000e03151c27 */ /* 0x000fca000f8e00ff */
[----:B------:R-:W-:-:S04]  /*2130*/  @P1 SHF.R.U32.HI R3, RZ, UR15, R21 ;  /* 0x0000000fff031c19 */ /* 0x000fc80008011615 */
[----:B------:R-:W-:Y:S01]  /*2140*/  LOP3.LUT R3, RZ, R3, RZ, 0x33, !PT ;  /* 0x00000003ff037212 */ /* 0x000fe200078e33ff */
[----:B------:R-:W-:Y:S06]  /*2150*/  BRA `(.L_x_1832) ;  /* 0x0000000000147947 */ /* 0x000fec0003800000 */
.L_x_1831:
[----:B------:R-:W-:-:S06]  /*2160*/  UISETP.NE.AND UP2, UPT, UR5, 0x1, UPT ;  /* 0x000000010500788c */ /* 0x000fcc000bf45270 */
[----:B------:R-:W-:-:S05]  /*2170*/  PLOP3.LUT P1, PT, PT, PT, UP2, 0x80, 0x0 ;  /* 0x000000000000781c */ /* 0x000fca0003f2f028 */
[----:B------:R-:W-:-:S08]  /*2180*/  @UP2 ULDC.64 UR14, c[0x0][0x9e8] ;  /* 0x00027a00000e2ab9 */ /* 0x000fd00000000a00 */
[----:B------:R-:W-:-:S05]  /*2190*/  @P1 IMAD.HI.U32 R21, R3, UR14, RZ ;  /* 0x0000000e03151c27 */ /* 0x000fca000f8e00ff */
[----:B------:R-:W-:-:S07]  /*21a0*/  @P1 SHF.R.U32.HI R3, RZ, UR15, R21 ;  /* 0x0000000fff031c19 */ /* 0x000fce0008011615 */
.L_x_1832:
[----:B------:R-:W-:Y:S05]  /*21b0*/  BSYNC B0 ;  /* 0x0000000000007941 */ /* 0x000fea0003800000 */
.L_x_1830:
[----:B------:R-:W-:-:S05]  /*21c0*/  IMAD R3, R3, UR5, R15 ;  /* 0x0000000503037c24 */ /* 0x000fca000f8e020f */
[----:B------:R-:W-:Y:S02]  /*21d0*/  VIMNMX R2, R2, R3, !PT ;  /* 0x0000000302027248 */ /* 0x000fe40007fe0100 */
[----:B------:R-:W-:-:S07]  /*21e0*/  VIADDMNMX R0, R3, UR5, R0, PT ;  /* 0x0000000503007c46 */ /* 0x000fce000b800100 */
.L_x_1829:
[C---:B------:R-:W-:Y:S01]  /*21f0*/  ISETP.GE.AND P1, PT, R20.reuse, 0x2, PT ;  /* 0x000000021400780c */ /* 0x040fe20003f26270 */
[----:B------:R-:W0:Y:S01]  /*2200*/  SHFL.IDX PT, R11, R11, 0x1, 0x1c1f ;  /* 0x003c1f000b0b7f89 */ /* 0x000e2200000e0000 */
[----:B------:R-:W-:Y:S02]  /*2210*/  ISETP.GE.AND P5, PT, R20, 0xa, PT ;  /* 0x0000000a1400780c */ /* 0x000fe40003fa6270 */
[----:B------:R-:W-:Y:S02]  /*2220*/  ISETP.GT.AND P3, PT, R2, 0x1, !P1 ;  /* 0x000000010200780c */ /* 0x000fe40004f64270 */
[----:B------:R-:W-:Y:S02]  /*2230*/  ISETP.GE.AND P2, PT, R20, 0x9, PT ;  /* 0x000000091400780c */ /* 0x000fe40003f46270 */
[----:B------:R-:W-:Y:S02]  /*2240*/  ISETP.LT.OR P3, PT, R0, 0x2, P3 ;  /* 0x000000020000780c */ /* 0x000fe40001f61670 */
[----:B------:R-:W-:-:S02]  /*2250*/  P2R R22, PR, RZ, 0x20 ;  /* 0x00000020ff167803 */ /* 0x000fc40000000000 */
[----:B------:R-:W-:Y:S02]  /*2260*/  FSEL R25, R25, -INF , !P3 ;  /* 0xff80000019197808 */ /* 0x000fe40005800000 */
[C---:B------:R-:W-:Y:S02]  /*2270*/  ISETP.GT.AND P3, PT, R2.reuse, 0x9, !P5 ;  /* 0x000000090200780c */ /* 0x040fe40006f64270 */
[----:B------:R-:W-:Y:S02]  /*2280*/  ISETP.GT.AND P4, PT, R2, 0x8, !P2 ;  /* 0x000000080200780c */ /* 0x000fe40005784270 */
[----:B------:R-:W-:Y:S02]  /*2290*/  ISETP.LT.OR P3, PT, R0, 0xa, P3 ;  /* 0x0000000a0000780c */ /* 0x000fe40001f61670 */
[----:B------:R-:W-:Y:S02]  /*22a0*/  ISETP.GE.AND P5, PT, R20, 0x11, PT ;  /* 0x000000111400780c */ /* 0x000fe40003fa6270 */
[----:B------:R-:W-:-:S02]  /*22b0*/  FSEL R29, R29, -INF , !P3 ;  /* 0xff8000001d1d7808 */ /* 0x000fc40005800000 */
[----:B------:R-:W-:Y:S01]  /*22c0*/  ISETP.LT.OR P4, PT, R0, 0x9, P4 ;  /* 0x000000090000780c */ /* 0x000fe20002781670 */
[----:B0-----:R-:W-:Y:S01]  /*22d0*/  IMAD.IADD R3, R14, 0x1, R11 ;  /* 0x000000010e037824 */ /* 0x001fe200078e020b */
[----:B------:R-:W-:Y:S02]  /*22e0*/  ISETP.GT.AND P3, PT, R2, 0x10, !P5 ;  /* 0x000000100200780c */ /* 0x000fe40006f64270 */
[----:B------:R-:W-:Y:S02]  /*22f0*/  FSEL R73, R28, -INF , !P4 ;  /* 0xff8000001c497808 */ /* 0x000fe40006000000 */
[----:B------:R-:W-:Y:S02]  /*2300*/  ISETP.LT.OR P3, PT, R0, 0x11, P3 ;  /* 0x000000110000780c */ /* 0x000fe40001f61670 */
[----:B------:R-:W-:Y:S02]  /*2310*/  ISETP.GE.AND P4, PT, R20, 0x12, PT ;  /* 0x000000121400780c */ /* 0x000fe40003f86270 */
[----:B------:R-:W-:-:S02]  /*2320*/  FSEL R75, R32, -INF , !P3 ;  /* 0xff800000204b7808 */ /* 0x000fc40005800000 */
[----:B------:R-:W-:Y:S02]  /*2330*/  ISETP.GT.AND P3, PT, R2, 0x11, !P4 ;  /* 0x000000110200780c */ /* 0x000fe40006764270 */
[----:B------:R-:W-:Y:S02]  /*2340*/  P2R R32, PR, RZ, 0x10 ;  /* 0x00000010ff207803 */ /* 0x000fe40000000000 */
[----:B------:R-:W-:Y:S02]  /*2350*/  ISETP.LT.OR P3, PT, R0, 0x12, P3 ;  /* 0x000000120000780c */ /* 0x000fe40001f61670 */
[----:B------:R-:W-:Y:S02]  /*2360*/  ISETP.GE.AND P4, PT, R20, 0x19, PT ;  /* 0x000000191400780c */ /* 0x000fe40003f86270 */
[----:B------:R-:W-:Y:S02]  /*2370*/  FSEL R33, R33, -INF , !P3 ;  /* 0xff80000021217808 */ /* 0x000fe40005800000 */
[----:B------:R-:W-:-:S02]  /*2380*/  ISETP.GT.AND P3, PT, R2, 0x18, !P4 ;  /* 0x000000180200780c */ /* 0x000fc40006764270 */
[----:B------:R-:W-:Y:S02]  /*2390*/  P2R R72, PR, RZ, 0x10 ;  /* 0x00000010ff487803 */ /* 0x000fe40000000000 */
[----:B------:R-:W-:Y:S02]  /*23a0*/  ISETP.LT.OR P3, PT, R0, 0x19, P3 ;  /* 0x000000190000780c */ /* 0x000fe40001f61670 */
[----:B------:R-:W-:Y:S02]  /*23b0*/  ISETP.GE.AND P4, PT, R20, 0x1a, PT ;  /* 0x0000001a1400780c */ /* 0x000fe40003f86270 */
[----:B------:R-:W-:Y:S02]  /*23c0*/  FSEL R77, R36, -INF , !P3 ;  /* 0xff800000244d7808 */ /* 0x000fe40005800000 */
[----:B------:R-:W-:Y:S02]  /*23d0*/  ISETP.GT.AND P3, PT, R2, 0x19, !P4 ;  /* 0x000000190200780c */ /* 0x000fe40006764270 */
[----:B------:R-:W-:-:S02]  /*23e0*/  P2R R36, PR, RZ, 0x10 ;  /* 0x00000010ff247803 */ /* 0x000fc40000000000 */
[----:B------:R-:W-:Y:S02]  /*23f0*/  ISETP.LT.OR P3, PT, R0, 0x1a, P3 ;  /* 0x0000001a0000780c */ /* 0x000fe40001f61670 */
[----:B------:R-:W-:Y:S02]  /*2400*/  ISETP.GE.AND P4, PT, R20, 0x21, PT ;  /* 0x000000211400780c */ /* 0x000fe40003f86270 */
[----:B------:R-:W-:Y:S02]  /*2410*/  FSEL R37, R37, -INF , !P3 ;  /* 0xff80000025257808 */ /* 0x000fe40005800000 */
[----:B------:R-:W-:Y:S02]  /*2420*/  ISETP.GT.AND P3, PT, R2, 0x20, !P4 ;  /* 0x000000200200780c */ /* 0x000fe40006764270 */
[----:B------:R-:W-:Y:S02]  /*2430*/  P2R R74, PR, RZ, 0x10 ;  /* 0x00000010ff4a7803 */ /* 0x000fe40000000000 */
[----:B------:R-:W-:-:S02]  /*2440*/  ISETP.LT.OR P3, PT, R0, 0x21, P3 ;  /* 0x000000210000780c */ /* 0x000fc40001f61670 */
[----:B------:R-:W-:Y:S02]  /*2450*/  ISETP.GE.AND P4, PT, R20, 0x22, PT ;  /* 0x000000221400780c */ /* 0x000fe40003f86270 */
[----:B------:R-:W-:Y:S02]  /*2460*/  FSEL R79, R40, -INF , !P3 ;  /* 0xff800000284f7808 */ /* 0x000fe40005800000 */
[----:B------:R-:W-:Y:S02]  /*2470*/  ISETP.GT.AND P3, PT, R2, 0x21, !P4 ;  /* 0x000000210200780c */ /* 0x000fe40006764270 */
[----:B------:R-:W-:Y:S02]  /*2480*/  P2R R40, PR, RZ, 0x10 ;  /* 0x00000010ff287803 */ /* 0x000fe40000000000 */
[----:B------:R-:W-:Y:S02]  /*2490*/  ISETP.LT.OR P3, PT, R0, 0x22, P3 ;  /* 0x000000220000780c */ /* 0x000fe40001f61670 */
[----:B------:R-:W-:-:S02]  /*24a0*/  ISETP.GE.AND P4, PT, R20, 0x29, PT ;  /* 0x000000291400780c */ /* 0x000fc40003f86270 */
[----:B------:R-:W-:Y:S02]  /*24b0*/  FSEL R41, R41, -INF , !P3 ;  /* 0xff80000029297808 */ /* 0x000fe40005800000 */
[----:B------:R-:W-:Y:S02]  /*24c0*/  ISETP.GT.AND P3, PT, R2, 0x28, !P4 ;  /* 0x000000280200780c */ /* 0x000fe40006764270 */
[----:B------:R-:W-:Y:S02]  /*24d0*/  P2R R76, PR, RZ, 0x10 ;  /* 0x00000010ff4c7803 */ /* 0x000fe40000000000 */
        /* <DEDUP_REMOVED lines=51> */
[----:B------:R-:W-:Y:S02]  /*2810*/  P2R R28, PR, RZ, 0x20 ;  /* 0x00000020ff1c7803 */ /* 0x000fe40000000000 */
[----:B------:R-:W-:Y:S02]  /*2820*/  FSEL R91, R64, -INF , !P3 ;  /* 0xff800000405b7808 */ /* 0x000fe40005800000 */
[C---:B------:R-:W-:Y:S02]  /*2830*/  ISETP.GE.AND P3, PT, R20.reuse, 0x52, PT ;  /* 0x000000521400780c */ /* 0x040fe40003f66270 */
[----:B------:R-:W-:Y:S02]  /*2840*/  ISETP.GE.AND P6, PT, R20, 0x1, PT ;  /* 0x000000011400780c */ /* 0x000fe40003fc6270 */
[----:B------:R-:W-:-:S04]  /*2850*/  ISETP.GT.AND P4, PT, R2, 0x51, !P3 ;  /* 0x000000510200780c */ /* 0x000fc80005f84270 */
[----:B------:R-:W-:-:S04]  /*2860*/  ISETP.LT.OR P4, PT, R0, 0x52, P4 ;  /* 0x000000520000780c */ /* 0x000fc80002781670 */
[----:B------:R-:W-:Y:S02]  /*2870*/  FSEL R65, R65, -INF , !P4 ;  /* 0xff80000041417808 */ /* 0x000fe40006000000 */
[----:B------:R-:W-:-:S04]  /*2880*/  ISETP.GE.AND P4, PT, R20, 0x59, PT ;  /* 0x000000591400780c */ /* 0x000fc80003f86270 */
[----:B------:R-:W-:-:S04]  /*2890*/  ISETP.GT.AND P5, PT, R2, 0x58, !P4 ;  /* 0x000000580200780c */ /* 0x000fc800067a4270 */
[----:B------:R-:W-:-:S04]  /*28a0*/  ISETP.LT.OR P5, PT, R0, 0x59, P5 ;  /* 0x000000590000780c */ /* 0x000fc80002fa1670 */
[----:B------:R-:W-:Y:S02]  /*28b0*/  FSEL R93, R68, -INF , !P5 ;  /* 0xff800000445d7808 */ /* 0x000fe40006800000 */
[----:B------:R-:W-:-:S04]  /*28c0*/  ISETP.GT.AND P5, PT, R2, RZ, !P6 ;  /* 0x000000ff0200720c */ /* 0x000fc800077a4270 */
[----:B------:R-:W-:-:S04]  /*28d0*/  ISETP.LT.OR P5, PT, R0, 0x1, P5 ;  /* 0x000000010000780c */ /* 0x000fc80002fa1670 */
[----:B------:R-:W-:Y:S02]  /*28e0*/  FSEL R21, R24, -INF , !P5 ;  /* 0xff80000018157808 */ /* 0x000fe40006800000 */
[----:B------:R-:W-:-:S04]  /*28f0*/  ISETP.GE.AND P5, PT, R20, 0x5a, PT ;  /* 0x0000005a1400780c */ /* 0x000fc80003fa6270 */
[----:B------:R-:W-:Y:S02]  /*2900*/  P2R R20, PR, RZ, 0x20 ;  /* 0x00000020ff147803 */ /* 0x000fe40000000000 */
[----:B------:R-:W-:Y:S02]  /*2910*/  ISETP.GT.AND P5, PT, R2, 0x59, !P5 ;  /* 0x000000590200780c */ /* 0x000fe40006fa4270 */
[----:B------:R-:W-:Y:S02]  /*2920*/  VIADDMNMX R2, R11, R13, R10, PT ;  /* 0x0000000d0b027246 */ /* 0x000fe4000380010a */
[----:B------:R-:W-:-:S04]  /*2930*/  ISETP.LT.OR P5, PT, R0, 0x5a, P5 ;  /* 0x0000005a0000780c */ /* 0x000fc80002fa1670 */
[----:B------:R-:W-:Y:S02]  /*2940*/  FSEL R69, R69, -INF , !P5 ;  /* 0xff80000045457808 */ /* 0x000fe40006800000 */
[----:B------:R-:W-:-:S13]  /*2950*/  PLOP3.LUT P5, PT, PT, PT, UP1, 0x40, 0x0 ;  /* 0x000000000000781c */ /* 0x000fda0003fae818 */
[----:B------:R-:W-:Y:S05]  /*2960*/  @P5 BRA `(.L_x_1833) ;  /* 0x00000000005c5947 */ /* 0x000fea0003800000 */
        /* <DEDUP_REMOVED lines=8> */
[----:B------:R-:W-:Y:S01]  /*29f0*/  @P5 IMAD.HI.U32 R10, R0, UR14, RZ ;  /* 0x0000000e000a5c27 */ /* 0x000fe2000f8e00ff */
[----:B------:R-:W-:-:S13]  /*2a00*/  PLOP3.LUT P5, PT, PT, PT, UP2, 0x80, 0x0 ;  /* 0x000000000000781c */ /* 0x000fda0003faf028 */
[----:B------:R-:W-:-:S04]  /*2a10*/  @P5 SHF.R.U32.HI R0, RZ, UR15, R10 ;  /* 0x0000000fff005c19 */ /* 0x000fc8000801160a */
[----:B------:R-:W-:Y:S01]  /*2a20*/  LOP3.LUT R0, RZ, R0, RZ, 0x33, !PT ;  /* 0x00000000ff007212 */ /* 0x000fe200078e33ff */
[----:B------:R-:W-:Y:S06]  /*2a30*/  BRA `(.L_x_1836) ;  /* 0x0000000000187947 */ /* 0x000fec0003800000 */
.L_x_1835:
[----:B------:R-:W-:-:S06]  /*2a40*/  UISETP.NE.AND UP2, UPT, UR5, 0x1, UPT ;  /* 0x000000010500788c */ /* 0x000fcc000bf45270 */
[----:B------:R-:W-:-:S05]  /*2a50*/  PLOP3.LUT P5, PT, PT, PT, UP2, 0x80, 0x0 ;  /* 0x000000000000781c */ /* 0x000fca0003faf028 */
[----:B------:R-:W-:-:S08]  /*2a60*/  @UP2 ULDC.64 UR14, c[0x0][0x9e8] ;  /* 0x00027a00000e2ab9 */ /* 0x000fd00000000a00 */
[----:B------:R-:W-:Y:S01]  /*2a70*/  @P5 IMAD.HI.U32 R10, R0, UR14, RZ ;  /* 0x0000000e000a5c27 */ /* 0x000fe2000f8e00ff */
[----:B------:R-:W-:-:S13]  /*2a80*/  PLOP3.LUT P5, PT, PT, PT, UP2, 0x80, 0x0 ;  /* 0x000000000000781c */ /* 0x000fda0003faf028 */
[----:B------:R-:W-:-:S07]  /*2a90*/  @P5 SHF.R.U32.HI R0, RZ, UR15, R10 ;  /* 0x0000000fff005c19 */ /* 0x000fce000801160a */
.L_x_1836:
[----:B------:R-:W-:Y:S05]  /*2aa0*/  BSYNC B0 ;  /* 0x0000000000007941 */ /* 0x000fea0003800000 */
.L_x_1834:
[----:B------:R-:W-:-:S05]  /*2ab0*/  IMAD R0, R0, UR5, R15 ;  /* 0x0000000500007c24 */ /* 0x000fca000f8e020f */
[----:B------:R-:W-:Y:S02]  /*2ac0*/  VIMNMX R3, R3, R0, !PT ;  /* 0x0000000003037248 */ /* 0x000fe40007fe0100 */
[----:B------:R-:W-:-:S07]  /*2ad0*/  VIADDMNMX R2, R0, UR5, R2, PT ;  /* 0x0000000500027c46 */ /* 0x000fce000b800102 */
.L_x_1833:
[C---:B------:R-:W-:Y:S01]  /*2ae0*/  ISETP.GT.AND P1, PT, R3.reuse, 0x1, !P1 ;  /* 0x000000010300780c */ /* 0x040fe20004f24270 */
[----:B------:R-:W-:Y:S01]  /*2af0*/  ULDC UR10, c[0x0][0x988] ;  /* 0x00026200000a7ab9 */ /* 0x000fe20000000800 */
[----:B------:R-:W-:Y:S02]  /*2b00*/  ISETP.GT.AND P2, PT, R3, 0x8, !P2 ;  /* 0x000000080300780c */ /* 0x000fe40005744270 */
[C---:B------:R-:W-:Y:S02]  /*2b10*/  ISETP.LT.OR P1, PT, R2.reuse, 0x2, P1 ;  /* 0x000000020200780c */ /* 0x040fe40000f21670 */
[----:B------:R-:W-:Y:S02]  /*2b20*/  ISETP.LT.OR P2, PT, R2, 0x9, P2 ;  /* 0x000000090200780c */ /* 0x000fe40001741670 */
[----:B------:R-:W-:Y:S02]  /*2b30*/  FSEL R27, R27, -INF , !P1 ;  /* 0xff8000001b1b7808 */ /* 0x000fe40004800000 */
[----:B------:R-:W-:-:S02]  /*2b40*/  ISETP.NE.AND P1, PT, R22, RZ, PT ;  /* 0x000000ff1600720c */ /* 0x000fc40003f25270 */
[----:B------:R-:W-:Y:S02]  /*2b50*/  FSEL R30, R30, -INF , !P2 ;  /* 0xff8000001e1e7808 */ /* 0x000fe40005000000 */
[----:B------:R-:W-:Y:S02]  /*2b60*/  ISETP.GT.AND P1, PT, R3, 0x9, !P1 ;  /* 0x000000090300780c */ /* 0x000fe40004f24270 */
[----:B------:R-:W-:Y:S02]  /*2b70*/  ISETP.NE.AND P2, PT, R32, RZ, PT ;  /* 0x000000ff2000720c */ /* 0x000fe40003f45270 */
[----:B------:R-:W-:Y:S02]  /*2b80*/  ISETP.LT.OR P1, PT, R2, 0xa, P1 ;  /* 0x0000000a0200780c */ /* 0x000fe40000f21670 */
[----:B------:R-:W-:Y:S02]  /*2b90*/  FMNMX.FTZ R0, R21, R25, !PT ;  /* 0x0000001915007209 */ /* 0x000fe40007810000 */
[----:B------:R-:W-:-:S02]  /*2ba0*/  FSEL R31, R31, -INF , !P1 ;  /* 0xff8000001f1f7808 */ /* 0x000fc40004800000 */
[----:B------:R-:W-:Y:S02]  /*2bb0*/  ISETP.NE.AND P1, PT, R28, RZ, PT ;  /* 0x000000ff1c00720c */ /* 0x000fe40003f25270 */
[----:B------:R-:W-:Y:S02]  /*2bc0*/  ISETP.NE.AND P5, PT, R72, RZ, PT ;  /* 0x000000ff4800720c */ /* 0x000fe40003fa5270 */
[----:B------:R-:W-:Y:S02]  /*2bd0*/  ISETP.GT.AND P1, PT, R3, 0x10, !P1 ;  /* 0x000000100300780c */ /* 0x000fe40004f24270 */
[----:B------:R-:W-:Y:S02]  /*2be0*/  FMNMX.FTZ R0, R73, R0, !PT ;  /* 0x0000000049007209 */ /* 0x000fe40007810000 */
[----:B------:R-:W-:Y:S02]  /*2bf0*/  ISETP.LT.OR P1, PT, R2, 0x11, P1 ;  /* 0x000000110200780c */ /* 0x000fe40000f21670 */
[----:B------:R-:W-:-:S02]  /*2c00*/  FMNMX.FTZ R0, R29, R0, !PT ;  /* 0x000000001d007209 */ /* 0x000fc40007810000 */
[----:B------:R-:W-:Y:S02]  /*2c10*/  FSEL R34, R34, -INF , !P1 ;  /* 0xff80000022227808 */ /* 0x000fe40004800000 */
[----:B------:R-:W-:Y:S02]  /*2c20*/  ISETP.GT.AND P1, PT, R3, 0x11, !P2 ;  /* 0x000000110300780c */ /* 0x000fe40005724270 */
[----:B------:R-:W-:Y:S02]  /*2c30*/  FMNMX.FTZ R0, R75, R0, !PT ;  /* 0x000000004b007209 */ /* 0x000fe40007810000 */
[----:B------:R-:W-:Y:S02]  /*2c40*/  ISETP.LT.OR P1, PT, R2, 0x12, P1 ;  /* 0x000000120200780c */ /* 0x000fe40000f21670 */
[----:B------:R-:W-:Y:S02]  /*2c50*/  FMNMX.FTZ R0, R33, R0, !PT ;  /* 0x0000000021007209 */ /* 0x000fe40007810000 */
[----:B------:R-:W-:-:S02]  /*2c60*/  FSEL R35, R35, -INF , !P1 ;  /* 0xff80000023237808 */ /* 0x000fc40004800000 */
[----:B------:R-:W-:Y:S02]  /*2c70*/  ISETP.GT.AND P1, PT, R3, 0x18, !P5 ;  /* 0x000000180300780c */ /* 0x000fe40006f24270 */
[----:B------:R-:W-:Y:S02]  /*2c80*/  FMNMX.FTZ R0, R77, R0, !PT ;  /* 0x000000004d007209 */ /* 0x000fe40007810000 */
[----:B------:R-:W-:Y:S02]  /*2c90*/  ISETP.LT.OR P1, PT, R2, 0x19, P1 ;  /* 0x000000190200780c */ /* 0x000fe40000f21670 */
[----:B------:R-:W-:Y:S02]  /*2ca0*/  FMNMX.FTZ R0, R37, R0, !PT ;  /* 0x0000000025007209 */ /* 0x000fe40007810000 */
[----:B------:R-:W-:Y:S02]  /*2cb0*/  FSEL R38, R38, -INF , !P1 ;  /* 0xff80000026267808 */ /* 0x000fe40004800000 */
[----:B------:R-:W-:-:S02]  /*2cc0*/  ISETP.NE.AND P1, PT, R36, RZ, PT ;  /* 0x000000ff2400720c */ /* 0x000fc40003f25270 */
[----:B------:R-:W-:Y:S02]  /*2cd0*/  FMNMX.FTZ R0, R79, R0, !PT ;  /* 0x000000004f007209 */ /* 0x000fe40007810000 */
[----:B------:R-:W-:Y:S02]  /*2ce0*/  ISETP.GT.AND P1, PT, R3, 0x19, !P1 ;  /* 0x000000190300780c */ /* 0x000fe40004f24270 */
[----:B------:R-:W-:Y:S02]  /*2cf0*/  FMNMX.FTZ R0, R41, R0, !PT ;  /* 0x0000000029007209 */ /* 0x000fe40007810000 */
[----:B------:R-:W-:Y:S02]  /*2d00*/  ISETP.LT.OR P1, PT, R2, 0x1a, P1 ;  /* 0x0000001a0200780c */ /* 0x000fe40000f21670 */
[----:B------:R-:W-:Y:S02]  /*2d10*/  FMNMX.FTZ R0, R81, R0, !PT ;  /* 0x0000000051007209 */ /* 0x000fe40007810000 */
[----:B------:R-:W-:-:S02]  /*2d20*/  FSEL R39, R39, -INF , !P1 ;  /* 0xff80000027277808 */ /* 0x000fc40004800000 */
[----:B------:R-:W-:Y:S02]  /*2d30*/  ISETP.NE.AND P1, PT, R74, RZ, PT ;  /* 0x000000ff4a00720c */ /* 0x000fe40003f25270 */
[----:B------:R-:W-:Y:S02]  /*2d40*/  FMNMX.FTZ R0, R45, R0, !PT ;  /* 0x000000002d007209 */ /* 0x000fe40007810000 */
[----:B------:R-:W-:Y:S02]  /*2d50*/  ISETP.GT.AND P1, PT, R3, 0x20, !P1 ;  /* 0x000000200300780c */ /* 0x000fe40004f24270 */
[----:B------:R-:W-:Y:S02]  /*2d60*/  FMNMX.FTZ R0, R83, R0, !PT ;  /* 0x0000000053007209 */ /* 0x000fe40007810000 */
[----:B------:R-:W-:Y:S02]  /*2d70*/  ISETP.LT.OR P1, PT, R2, 0x21, P1 ;  /* 0x000000210200780c */ /* 0x000fe40000f21670 */
[----:B------:R-:W-:-:S02]  /*2d80*/  FMNMX.FTZ R0, R49, R0, !PT ;  /* 0x0000000031007209 */ /* 0x000fc40007810000 */
[----:B------:R-:W-:Y:S02]  /*2d90*/  FSEL R42, R42, -INF , !P1 ;  /* 0xff8000002a2a7808 */ /* 0x000fe40004800000 */
[----:B------:R-:W-:Y:S02]  /*2da0*/  ISETP.NE.AND P1, PT, R40, RZ, PT ;  /* 0x000000ff2800720c */ /* 0x000fe40003f25270 */
[----:B------:R-:W-:Y:S02]  /*2db0*/  FMNMX.FTZ R0, R85, R0, !PT ;  /* 0x0000000055007209 */ /* 0x000fe40007810000 */
[----:B------:R-:W-:Y:S02]  /*2dc0*/  ISETP.GT.AND P1, PT, R3, 0x21, !P1 ;  /* 0x000000210300780c */ /* 0x000fe40004f24270 */
[----:B------:R-:W-:Y:S02]  /*2dd0*/  FMNMX.FTZ R0, R53, R0, !PT ;  /* 0x0000000035007209 */ /* 0x000fe40007810000 */
[----:B------:R-:W-:-:S02]  /*2de0*/  ISETP.LT.OR P1, PT, R2, 0x22, P1 ;  /* 0x000000220200780c */ /* 0x000fc40000f21670 */
[----:B------:R-:W-:Y:S02]  /*2df0*/  FMNMX.FTZ R0, R87, R0, !PT ;  /* 0x0000000057007209 */ /* 0x000fe40007810000 */
[----:B------:R-:W-:Y:S02]  /*2e00*/  FSEL R43, R43, -INF , !P1 ;  /* 0xff8000002b2b7808 */ /* 0x000fe40004800000 */
[----:B------:R-:W-:Y:S02]  /*2e10*/  ISETP.NE.AND P1, PT, R76, RZ, PT ;  /* 0x000000ff4c00720c */ /* 0x000fe40003f25270 */
[----:B------:R-:W-:Y:S02]  /*2e20*/  FMNMX.FTZ R0, R57, R0, !PT ;  /* 0x0000000039007209 */ /* 0x000fe40007810000 */
[----:B------:R-:W-:Y:S02]  /*2e30*/  ISETP.GT.AND P1, PT, R3, 0x28, !P1 ;  /* 0x000000280300780c */ /* 0x000fe40004f24270 */
[----:B------:R-:W-:-:S02]  /*2e40*/  FMNMX.FTZ R0, R89, R0, !PT ;  /* 0x0000000059007209 */ /* 0x000fc40007810000 */
[----:B------:R-:W-:Y:S02]  /*2e50*/  ISETP.LT.OR P1, PT, R2, 0x29, P1 ;  /* 0x000000290200780c */ /* 0x000fe40000f21670 */
[----:B------:R-:W-:Y:S02]  /*2e60*/  FMNMX.FTZ R0, R61, R0, !PT ;  /* 0x000000003d007209 */ /* 0x000fe40007810000 */
[----:B------:R-:W-:Y:S02]  /*2e70*/  FSEL R46, R46, -INF , !P1 ;  /* 0xff8000002e2e7808 */ /* 0x000fe40004800000 */
[----:B------:R-:W-:Y:S02]  /*2e80*/  ISETP.NE.AND P1, PT, R44, RZ, PT ;  /* 0x000000ff2c00720c */ /* 0x000fe40003f25270 */
[----:B------:R-:W-:Y:S02]  /*2e90*/  FMNMX.FTZ R0, R91, R0, !PT ;  /* 0x000000005b007209 */ /* 0x000fe40007810000 */
[----:B------:R-:W-:-:S02]  /*2ea0*/  ISETP.GT.AND P1, PT, R3, 0x29, !P1 ;  /* 0x000000290300780c */ /* 0x000fc40004f24270 */
[----:B------:R-:W-:Y:S02]  /*2eb0*/  FMNMX.FTZ R0, R65, R0, !PT ;  /* 0x0000000041007209 */ /* 0x000fe40007810000 */
[----:B------:R-:W-:Y:S02]  /*2ec0*/  ISETP.LT.OR P1, PT, R2, 0x2a, P1 ;  /* 0x0000002a0200780c */ /* 0x000fe40000f21670 */
[----:B------:R-:W-:Y:S02]  /*2ed0*/  FMNMX.FTZ R0, R93, R0, !PT ;  /* 0x000000005d007209 */ /* 0x000fe40007810000 */
[----:B------:R-:W-:Y:S02]  /*2ee0*/  FSEL R47, R47, -INF , !P1 ;  /* 0xff8000002f2f7808 */ /* 0x000fe40004800000 */
[----:B------:R-:W-:Y:S02]  /*2ef0*/  ISETP.NE.AND P1, PT, R78, RZ, PT ;  /* 0x000000ff4e00720c */ /* 0x000fe40003f25270 */
[----:B------:R-:W-:-:S02]  /*2f00*/  FMNMX.FTZ R10, R69, R0, !PT ;  /* 0x00000000450a7209 */ /* 0x000fc40007810000 */
[----:B------:R-:W-:Y:S02]  /*2f10*/  ISETP.GT.AND P1, PT, R3, 0x30, !P1 ;  /* 0x000000300300780c */ /* 0x000fe40004f24270 */
[----:B------:R-:W-:Y:S01]  /*2f20*/  ISETP.NE.AND P2, PT, R82, RZ, PT ;  /* 0x000000ff5200720c */ /* 0x000fe20003f45270 */
[----:B------:R-:W0:Y:S01]  /*2f30*/  SHFL.BFLY PT, R11, R10, 0x2, 0x1f ;  /* 0x0c401f000a0b7f89 */ /* 0x000e2200000e0000 */
[----:B------:R-:W-:Y:S02]  /*2f40*/  ISETP.LT.OR P1, PT, R2, 0x31, P1 ;  /* 0x000000310200780c */ /* 0x000fe40000f21670 */
[----:B------:R-:W-:Y:S02]  /*2f50*/  ISETP.NE.AND P5, PT, R56, RZ, PT ;  /* 0x000000ff3800720c */ /* 0x000fe40003fa5270 */
[----:B------:R-:W-:Y:S02]  /*2f60*/  FSEL R50, R50, -INF , !P1 ;  /* 0xff80000032327808 */ /* 0x000fe40004800000 */
[----:B------:R-:W-:-:S02]  /*2f70*/  ISETP.NE.AND P1, PT, R48, RZ, PT ;  /* 0x000000ff3000720c */ /* 0x000fc40003f25270 */
[C---:B------:R-:W-:Y:S02]  /*2f80*/  ISETP.GT.AND P6, PT, R3.reuse, RZ, !P6 ;  /* 0x000000ff0300720c */ /* 0x040fe400077c4270 */
[----:B------:R-:W-:Y:S02]  /*2f90*/  ISETP.GT.AND P1, PT, R3, 0x31, !P1 ;  /* 0x000000310300780c */ /* 0x000fe40004f24270 */
[C---:B------:R-:W-:Y:S02]  /*2fa0*/  ISETP.LT.OR P6, PT, R2.reuse, 0x1, P6 ;  /* 0x000000010200780c */ /* 0x040fe400037c1670 */
[----:B------:R-:W-:Y:S02]  /*2fb0*/  ISETP.LT.OR P1, PT, R2, 0x32, P1 ;  /* 0x000000320200780c */ /* 0x000fe40000f21670 */
[----:B------:R-:W-:Y:S02]  /*2fc0*/  FSEL R26, R26, -INF , !P6 ;  /* 0xff8000001a1a7808 */ /* 0x000fe40007000000 */
[----:B------:R-:W-:-:S02]  /*2fd0*/  FSEL R51, R51, -INF , !P1 ;  /* 0xff80000033337808 */ /* 0x000fc40004800000 */
[----:B------:R-:W-:Y:S02]  /*2fe0*/  ISETP.NE.AND P1, PT, R80, RZ, PT ;  /* 0x000000ff5000720c */ /* 0x000fe40003f25270 */
[----:B------:R-:W-:Y:S02]  /*2ff0*/  ISETP.NE.AND P6, PT, R60, RZ, PT ;  /* 0x000000ff3c00720c */ /* 0x000fe40003fc5270 */
[C---:B------:R-:W-:Y:S02]  /*3000*/  ISETP.GT.AND P1, PT, R3.reuse, 0x38, !P1 ;  /* 0x000000380300780c */ /* 0x040fe40004f24270 */
[----:B0-----:R-:W-:Y:S02]  /*3010*/  FMNMX.FTZ R13, R10, R11, !PT ;  /* 0x0000000b0a0d7209 */ /* 0x001fe40007810000 */
[----:B------:R-:W-:Y:S02]  /*3020*/  ISETP.LT.OR P1, PT, R2, 0x39, P1 ;  /* 0x000000390200780c */ /* 0x000fe40000f21670 */
[----:B------:R-:W-:Y:S01]  /*3030*/  ISETP.GT.AND P3, PT, R3, 0x51, !P3 ;  /* 0x000000510300780c */ /* 0x000fe20005f64270 */
[----:B------:R-:W0:Y:S01]  /*3040*/  SHFL.BFLY PT, R0, R13, 0x1, 0x1f ;  /* 0x0c201f000d007f89 */ /* 0x000e2200000e0000 */
[----:B------:R-:W-:-:S02]  /*3050*/  FSEL R54, R54, -INF , !P1 ;  /* 0xff80000036367808 */ /* 0x000fc40004800000 */
[----:B------:R-:W-:Y:S02]  /*3060*/  ISETP.NE.AND P1, PT, R52, RZ, PT ;  /* 0x000000ff3400720c */ /* 0x000fe40003f25270 */
[C---:B------:R-:W-:Y:S02]  /*3070*/  ISETP.GT.AND P4, PT, R3.reuse, 0x58, !P4 ;  /* 0x000000580300780c */ /* 0x040fe40006784270 */
[----:B------:R-:W-:Y:S02]  /*3080*/  ISETP.GT.AND P1, PT, R3, 0x39, !P1 ;  /* 0x000000390300780c */ /* 0x000fe40004f24270 */
[C---:B------:R-:W-:Y:S02]  /*3090*/  ISETP.LT.OR P3, PT, R2.reuse, 0x52, P3 ;  /* 0x000000520200780c */ /* 0x040fe40001f61670 */
[C---:B------:R-:W-:Y:S02]  /*30a0*/  ISETP.LT.OR P1, PT, R2.reuse, 0x3a, P1 ;  /* 0x0000003a0200780c */ /* 0x040fe40000f21670 */
[----:B------:R-:W-:-:S02]  /*30b0*/  ISETP.LT.OR P4, PT, R2, 0x59, P4 ;  /* 0x000000590200780c */ /* 0x000fc40002781670 */
[----:B------:R-:W-:Y:S02]  /*30c0*/  FSEL R55, R55, -INF , !P1 ;  /* 0xff80000037377808 */ /* 0x000fe40004800000 */
[C---:B------:R-:W-:Y:S02]  /*30d0*/  ISETP.GT.AND P1, PT, R3.reuse, 0x40, !P2 ;  /* 0x000000400300780c */ /* 0x040fe40005724270 */
[----:B------:R-:W-:Y:S02]  /*30e0*/  ISETP.NE.AND P2, PT, R86, RZ, PT ;  /* 0x000000ff5600720c */ /* 0x000fe40003f45270 */
[----:B------:R-:W-:Y:S02]  /*30f0*/  ISETP.LT.OR P1, PT, R2, 0x41, P1 ;  /* 0x000000410200780c */ /* 0x000fe40000f21670 */
[----:B------:R-:W-:Y:S02]  /*3100*/  ISETP.GT.AND P2, PT, R3, 0x50, !P2 ;  /* 0x000000500300780c */ /* 0x000fe40005744270 */
[----:B------:R-:W-:-:S02]  /*3110*/  FSEL R58, R58, -INF , !P1 ;  /* 0xff8000003a3a7808 */ /* 0x000fc40004800000 */
[----:B------:R-:W-:Y:S02]  /*3120*/  ISETP.GT.AND P1, PT, R3, 0x41, !P5 ;  /* 0x000000410300780c */ /* 0x000fe40006f24270 */
[----:B0-----:R-:W-:Y:S02]  /*3130*/  FMNMX.FTZ R0, R13, R0, !PT ;  /* 0x000000000d007209 */ /* 0x001fe40007810000 */
[----:B------:R-:W-:Y:S02]  /*3140*/  ISETP.LT.OR P1, PT, R2, 0x42, P1 ;  /* 0x000000420200780c */ /* 0x000fe40000f21670 */
[----:B------:R-:W-:Y:S01]  /*3150*/  ISETP.NE.AND P5, PT, R84, RZ, PT ;  /* 0x000000ff5400720c */ /* 0x000fe20003fa5270 */
[C---:B------:R-:W-:Y:S01]  /*3160*/  FMUL.FTZ R11, R0.reuse, UR10 ;  /* 0x0000000a000b7c20 */ /* 0x040fe20008410000 */
[----:B------:R-:W-:Y:S02]  /*3170*/  FSEL R59, R59, -INF , !P1 ;  /* 0xff8000003b3b7808 */ /* 0x000fe40004800000 */
[----:B------:R-:W-:-:S02]  /*3180*/  FSETP.NEU.FTZ.AND P1, PT, R0, -INF , PT ;  /* 0xff8000000000780b */ /* 0x000fc40003f3d000 */
[----:B------:R-:W-:Y:S02]  /*3190*/  ISETP.LT.OR P2, PT, R2, 0x51, P2 ;  /* 0x000000510200780c */ /* 0x000fe40001741670 */
[----:B------:R-:W-:Y:S02]  /*31a0*/  FSEL R14, R11, RZ, P1 ;  /* 0x000000ff0b0e7208 */ /* 0x000fe40000800000 */
[----:B------:R-:W-:Y:S02]  /*31b0*/  FMNMX.FTZ R11, R26, R27, !PT ;  /* 0x0000001b1a0b7209 */ /* 0x000fe40007810000 */
[----:B------:R-:W-:Y:S01]  /*31c0*/  ISETP.GT.AND P1, PT, R3, 0x48, !P5 ;  /* 0x000000480300780c */ /* 0x000fe20006f24270 */
[--C-:B------:R-:W-:Y:S01]  /*31d0*/  FFMA.FTZ R15, R21, UR10, -R14.reuse ;  /* 0x0000000a150f7c23 */ /* 0x100fe2000801080e */
[----:B------:R-:W-:Y:S01]  /*31e0*/  FMNMX.FTZ R10, R30, R11, !PT ;  /* 0x0000000b1e0a7209 */ /* 0x000fe20007810000 */
[--C-:B------:R-:W-:Y:S01]  /*31f0*/  FFMA.FTZ R28, R41, UR10, -R14.reuse ;  /* 0x0000000a291c7c23 */ /* 0x100fe2000801080e */
[----:B------:R-:W-:Y:S01]  /*3200*/  ISETP.LT.OR P1, PT, R2, 0x49, P1 ;  /* 0x000000490200780c */ /* 0x000fe20000f21670 */
[--C-:B------:R-:W-:Y:S01]  /*3210*/  FFMA.FTZ R13, R25, UR10, -R14.reuse ;  /* 0x0000000a190d7c23 */ /* 0x100fe2000801080e */
[----:B------:R-:W-:Y:S01]  /*3220*/  FMNMX.FTZ R11, R31, R10, !PT ;  /* 0x0000000a1f0b7209 */ /* 0x000fe20007810000 */
[----:B------:R-:W-:Y:S01]  /*3230*/  MUFU.EX2 R15, R15 ;  /* 0x0000000f000f7308 */ /* 0x000fe20000000800 */
[----:B------:R-:W-:Y:S01]  /*3240*/  ISETP.NE.AND P5, PT, R20, RZ, PT ;  /* 0x000000ff1400720c */ /* 0x000fe20003fa5270 */
[--C-:B------:R-:W-:Y:S01]  /*3250*/  FFMA.FTZ R20, R73, UR10, -R14.reuse ;  /* 0x0000000a49147c23 */ /* 0x100fe2000801080e */
[----:B------:R-:W-:Y:S01]  /*3260*/  FMNMX.FTZ R10, R34, R11, !PT ;  /* 0x0000000b220a7209 */ /* 0x000fe20007810000 */
[--C-:B------:R-:W-:Y:S01]  /*3270*/  FFMA.FTZ R21, R29, UR10, -R14.reuse ;  /* 0x0000000a1d157c23 */ /* 0x100fe2000801080e */
[----:B------:R-:W-:Y:S01]  /*3280*/  FSEL R62, R62, -INF , !P1 ;  /* 0xff8000003e3e7808 */ /* 0x000fe20004800000 */
[--C-:B------:R-:W-:Y:S01]  /*3290*/  FFMA.FTZ R22, R75, UR10, -R14.reuse ;  /* 0x0000000a4b167c23 */ /* 0x100fe2000801080e */
[----:B------:R-:W-:Y:S01]  /*32a0*/  FMNMX.FTZ R11, R35, R10, !PT ;  /* 0x0000000a230b7209 */ /* 0x000fe20007810000 */
[----:B------:R0:W-:Y:S01]  /*32b0*/  MUFU.EX2 R152, R13 ;  /* 0x0000000d00987308 */ /* 0x0001e20000000800 */
[----:B------:R-:W-:Y:S01]  /*32c0*/  ISETP.GT.AND P1, PT, R3, 0x49, !P6 ;  /* 0x000000490300780c */ /* 0x000fe20007724270 */
[--C-:B------:R-:W-:Y:S01]  /*32d0*/  FFMA.FTZ R24, R77, UR10, -R14.reuse ;  /* 0x0000000a4d187c23 */ /* 0x100fe2000801080e */
[----:B------:R-:W-:Y:S01]  /*32e0*/  FMNMX.FTZ R10, R38, R11, !PT ;  /* 0x0000000b260a7209 */ /* 0x000fe20007810000 */
[--C-:B------:R-:W-:Y:S01]  /*32f0*/  FFMA.FTZ R25, R37, UR10, -R14.reuse ;  /* 0x0000000a25197c23 */ /* 0x100fe2000801080e */
[----:B------:R-:W-:Y:S01]  /*3300*/  ISETP.GT.AND P5, PT, R3, 0x59, !P5 ;  /* 0x000000590300780c */ /* 0x000fe20006fa4270 */
[--C-:B------:R-:W-:Y:S01]  /*3310*/  FFMA.FTZ R29, R45, UR10, -R14.reuse ;  /* 0x0000000a2d1d7c23 */ /* 0x100fe2000801080e */
[----:B------:R-:W-:Y:S01]  /*3320*/  FMNMX.FTZ R11, R39, R10, !PT ;  /* 0x0000000a270b7209 */ /* 0x000fe20007810000 */
[----:B------:R-:W-:Y:S01]  /*3330*/  MUFU.EX2 R20, R20 ;  /* 0x0000001400147308 */ /* 0x000fe20000000800 */
[----:B------:R-:W-:Y:S01]  /*3340*/  ISETP.LT.OR P1, PT, R2, 0x4a, P1 ;  /* 0x0000004a0200780c */ /* 0x000fe20000f21670 */
[--C-:B0-----:R-:W-:Y:S01]  /*3350*/  FFMA.FTZ R13, R33, UR10, -R14.reuse ;  /* 0x0000000a210d7c23 */ /* 0x101fe2000801080e */
[----:B------:R-:W-:Y:S01]  /*3360*/  FMNMX.FTZ R10, R42, R11, !PT ;  /* 0x0000000b2a0a7209 */ /* 0x000fe20007810000 */
[--C-:B------:R-:W-:Y:S01]  /*3370*/  FFMA.FTZ R33, R49, UR10, -R14.reuse ;  /* 0x0000000a31217c23 */ /* 0x100fe2000801080e */
[----:B------:R-:W-:Y:S01]  /*3380*/  FSEL R63, R63, -INF , !P1 ;  /* 0xff8000003f3f7808 */ /* 0x000fe20004800000 */
[--C-:B------:R-:W-:Y:S01]  /*3390*/  FFMA.FTZ R32, R83, UR10, -R14.reuse ;  /* 0x0000000a53207c23 */ /* 0x100fe2000801080e */
[----:B------:R-:W-:Y:S01]  /*33a0*/  FMNMX.FTZ R11, R43, R10, !PT ;  /* 0x0000000a2b0b7209 */ /* 0x000fe20007810000 */
[----:B------:R-:W0:Y:S01]  /*33b0*/  MUFU.EX2 R21, R21 ;  /* 0x0000001500157308 */ /* 0x000e220000000800 */
[----:B------:R-:W-:Y:S01]  /*33c0*/  FSEL R66, R66, -INF , !P2 ;  /* 0xff80000042427808 */ /* 0x000fe20005000000 */
[--C-:B------:R-:W-:Y:S01]  /*33d0*/  FFMA.FTZ R36, R85, UR10, -R14.reuse ;  /* 0x0000000a55247c23 */ /* 0x100fe2000801080e */
[----:B------:R-:W-:Y:S01]  /*33e0*/  FMNMX.FTZ R10, R46, R11, !PT ;  /* 0x0000000b2e0a7209 */ /* 0x000fe20007810000 */
[--C-:B------:R-:W-:Y:S01]  /*33f0*/  FFMA.FTZ R37, R53, UR10, -R14.reuse ;  /* 0x0000000a35257c23 */ /* 0x100fe2000801080e */
[----:B------:R-:W-:Y:S01]  /*3400*/  FSEL R67, R67, -INF , !P3 ;  /* 0xff80000043437808 */ /* 0x000fe20005800000 */
[--C-:B------:R-:W-:Y:S01]  /*3410*/  FFMA.FTZ R40, R87, UR10, -R14.reuse ;  /* 0x0000000a57287c23 */ /* 0x100fe2000801080e */
[----:B------:R-:W-:Y:S01]  /*3420*/  FMNMX.FTZ R11, R47, R10, !PT ;  /* 0x0000000a2f0b7209 */ /* 0x000fe20007810000 */
[----:B------:R-:W-:Y:S01]  /*3430*/  MUFU.EX2 R22, R22 ;  /* 0x0000001600167308 */ /* 0x000fe20000000800 */
[----:B------:R-:W-:Y:S01]  /*3440*/  ISETP.LT.OR P5, PT, R2, 0x5a, P5 ;  /* 0x0000005a0200780c */ /* 0x000fe20002fa1670 */
[--C-:B------:R-:W-:Y:S01]  /*3450*/  FFMA.FTZ R44, R89, UR10, -R14.reuse ;  /* 0x0000000a592c7c23 */ /* 0x100fe2000801080e */
[----:B------:R-:W-:Y:S01]  /*3460*/  FMNMX.FTZ R10, R50, R11, !PT ;  /* 0x0000000b320a7209 */ /* 0x000fe20007810000 */
[--C-:B------:R-:W-:Y:S01]  /*3470*/  FFMA.FTZ R45, R61, UR10, -R14.reuse ;  /* 0x0000000a3d2d7c23 */ /* 0x100fe2000801080e */
[----:B------:R-:W-:Y:S01]  /*3480*/  FSEL R70, R70, -INF , !P4 ;  /* 0xff80000046467808 */ /* 0x000fe20006000000 */
[--C-:B------:R-:W-:Y:S01]  /*3490*/  FFMA.FTZ R48, R91, UR10, -R14.reuse ;  /* 0x0000000a5b307c23 */ /* 0x100fe2000801080e */
[----:B------:R-:W-:Y:S01]  /*34a0*/  FMNMX.FTZ R11, R51, R10, !PT ;  /* 0x0000000a330b7209 */ /* 0x000fe20007810000 */
[----:B------:R-:W-:Y:S01]  /*34b0*/  FFMA.FTZ R49, R65, UR10, -R14 ;  /* 0x0000000a41317c23 */ /* 0x000fe2000801080e */
[----:B------:R-:W-:Y:S01]  /*34c0*/  FSEL R71, R71, -INF , !P5 ;  /* 0xff80000047477808 */ /* 0x000fe20006800000 */
[----:B------:R-:W1:Y:S01]  /*34d0*/  MUFU.EX2 R13, R13 ;  /* 0x0000000d000d7308 */ /* 0x000e620000000800 */
[----:B------:R-:W-:-:S02]  /*34e0*/  FMNMX.FTZ R10, R54, R11, !PT ;  /* 0x0000000b360a7209 */ /* 0x000fc40007810000 */
[----:B0-----:R-:W-:Y:S02]  /*34f0*/  F2FP.BF16.F32.PACK_AB R154, R21, R20 ;  /* 0x00000014159a723e */ /* 0x001fe400000010ff */
[----:B------:R-:W-:-:S03]  /*3500*/  FMNMX.FTZ R11, R55, R10, !PT ;  /* 0x0000000a370b7209 */ /* 0x000fc60007810000 */
[----:B------:R-:W-:Y:S01]  /*3510*/  MUFU.EX2 R24, R24 ;  /* 0x0000001800187308 */ /* 0x000fe20000000800 */
[----:B------:R-:W-:Y:S01]  /*3520*/  FMNMX.FTZ R10, R58, R11, !PT ;  /* 0x0000000b3a0a7209 */ /* 0x000fe20007810000 */
[----:B------:R-:W-:-:S03]  /*3530*/  FFMA.FTZ R11, R79, UR10, -R14 ;  /* 0x0000000a4f0b7c23 */ /* 0x000fc6000801080e */
[----:B------:R-:W-:-:S03]  /*3540*/  FMNMX.FTZ R3, R59, R10, !PT ;  /* 0x0000000a3b037209 */ /* 0x000fc60007810000 */
[----:B------:R-:W0:Y:S01]  /*3550*/  MUFU.EX2 R25, R25 ;  /* 0x0000001900197308 */ /* 0x000e220000000800 */
[----:B------:R-:W-:Y:S02]  /*3560*/  FMNMX.FTZ R10, R62, R3, !PT ;  /* 0x000000033e0a7209 */ /* 0x000fe40007810000 */
[----:B-1----:R-:W-:Y:S02]  /*3570*/  F2FP.BF16.F32.PACK_AB R156, R13, R22 ;  /* 0x000000160d9c723e */ /* 0x002fe400000010ff */
[----:B------:R-:W-:-:S03]  /*3580*/  FMNMX.FTZ R3, R63, R10, !PT ;  /* 0x0000000a3f037209 */ /* 0x000fc60007810000 */
[----:B------:R-:W-:Y:S01]  /*3590*/  MUFU.EX2 R11, R11 ;  /* 0x0000000b000b7308 */ /* 0x000fe20000000800 */
[----:B------:R-:W-:-:S04]  /*35a0*/  FMNMX.FTZ R10, R66, R3, !PT ;  /* 0x00000003420a7209 */ /* 0x000fc80007810000 */
[----:B------:R-:W-:Y:S01]  /*35b0*/  FMNMX.FTZ R3, R67, R10, !PT ;  /* 0x0000000a43037209 */ /* 0x000fe20007810000 */
[----:B------:R-:W-:Y:S02]  /*35c0*/  FFMA.FTZ R10, R81, UR10, -R14 ;  /* 0x0000000a510a7c23 */ /* 0x000fe4000801080e */
[----:B------:R-:W1:Y:S01]  /*35d0*/  MUFU.EX2 R28, R28 ;  /* 0x0000001c001c7308 */ /* 0x000e620000000800 */
[----:B------:R-:W-:Y:S02]  /*35e0*/  FMNMX.FTZ R2, R70, R3, !PT ;  /* 0x0000000346027209 */ /* 0x000fe40007810000 */
[----:B0-----:R-:W-:Y:S02]  /*35f0*/  F2FP.BF16.F32.PACK_AB R158, R25, R24 ;  /* 0x00000018199e723e */ /* 0x001fe400000010ff */
[----:B------:R-:W-:-:S03]  /*3600*/  FMNMX.FTZ R2, R71, R2, !PT ;  /* 0x0000000247027209 */ /* 0x000fc60007810000 */
[----:B------:R0:W-:Y:S02]  /*3610*/  MUFU.EX2 R162, R10 ;  /* 0x0000000a00a27308 */ /* 0x0001e40000000800 */
[----:B------:R-:W2:Y:S06]  /*3620*/  SHFL.BFLY PT, R3, R2, 0x2, 0x1f ;  /* 0x0c401f0002037f89 */ /* 0x000eac00000e0000 */
[----:B------:R-:W-:Y:S01]  /*3630*/  MUFU.EX2 R29, R29 ;  /* 0x0000001d001d7308 */ /* 0x000fe20000000800 */
[----:B-1----:R-:W-:-:S07]  /*3640*/  F2FP.BF16.F32.PACK_AB R160, R28, R11 ;  /* 0x0000000b1ca0723e */ /* 0x002fce00000010ff */
[----:B------:R-:W-:Y:S08]  /*3650*/  MUFU.EX2 R32, R32 ;  /* 0x0000002000207308 */ /* 0x000ff00000000800 */
[----:B------:R-:W1:Y:S01]  /*3660*/  MUFU.EX2 R33, R33 ;  /* 0x0000002100217308 */ /* 0x000e620000000800 */
[----:B--2---:R-:W-:Y:S01]  /*3670*/  FMNMX.FTZ R3, R2, R3, !PT ;  /* 0x0000000302037209 */ /* 0x004fe20007810000 */
[----:B------:R-:W-:-:S04]  /*3680*/  FFMA.FTZ R2, R57, UR10, -R14 ;  /* 0x0000000a39027c23 */ /* 0x000fc8000801080e */
[----:B0-----:R-:W0:Y:S02]  /*3690*/  SHFL.BFLY PT, R10, R3, 0x1, 0x1f ;  /* 0x0c201f00030a7f89 */ /* 0x001e2400000e0000 */
[----:B------:R2:W-:Y:S08]  /*36a0*/  MUFU.EX2 R41, R2 ;  /* 0x0000000200297308 */ /* 0x0005f00000000800 */
[----:B------:R-:W-:Y:S01]  /*36b0*/  MUFU.EX2 R36, R36 ;  /* 0x0000002400247308 */ /* 0x000fe20000000800 */
[----:B-1----:R-:W-:-:S07]  /*36c0*/  F2FP.BF16.F32.PACK_AB R164, R33, R32 ;  /* 0x0000002021a4723e */ /* 0x002fce00000010ff */
[----:B------:R-:W1:Y:S01]  /*36d0*/  MUFU.EX2 R37, R37 ;  /* 0x0000002500257308 */ /* 0x000e620000000800 */
[----:B0-----:R-:W-:Y:S01]  /*36e0*/  FMNMX.FTZ R10, R3, R10, !PT ;  /* 0x0000000a030a7209 */ /* 0x001fe20007810000 */
[--C-:B------:R-:W-:Y:S01]  /*36f0*/  FFMA.FTZ R3, R93, UR10, -R14.reuse ;  /* 0x0000000a5d037c23 */ /* 0x100fe2000801080e */
[----:B------:R-:W-:-:S05]  /*3700*/  FFMA.FTZ R14, R69, UR10, -R14 ;  /* 0x0000000a450e7c23 */ /* 0x000fca000801080e */
[----:B------:R-:W0:Y:S01]  /*3710*/  MUFU.EX2 R40, R40 ;  /* 0x0000002800287308 */ /* 0x000e220000000800 */
[C---:B------:R-:W-:Y:S01]  /*3720*/  FSETP.NEU.FTZ.AND P1, PT, R10.reuse, -INF , PT ;  /* 0xff8000000a00780b */ /* 0x040fe20003f3d000 */
[----:B--2---:R-:W-:-:S05]  /*3730*/  FMUL.FTZ R2, R10, UR10 ;  /* 0x0000000a0a027c20 */ /* 0x004fca0008410000 */
[----:B------:R-:W-:Y:S01]  /*3740*/  FSEL R2, R2, RZ, P1 ;  /* 0x000000ff02027208 */ /* 0x000fe20000800000 */
[----:B------:R2:W-:Y:S01]  /*3750*/  MUFU.EX2 R174, R3 ;  /* 0x0000000300ae7308 */ /* 0x0005e20000000800 */
[----:B------:R-:W-:Y:S02]  /*3760*/  PLOP3.LUT P1, PT, PT, PT, UP0, 0x40, 0x0 ;  /* 0x000000000000781c */ /* 0x000fe40003f2e808 */
[----:B-1----:R-:W-:Y:S01]  /*3770*/  F2FP.BF16.F32.PACK_AB R166, R37, R36 ;  /* 0x0000002425a6723e */ /* 0x002fe200000010ff */
[--C-:B------:R-:W-:Y:S01]  /*3780*/  FFMA.FTZ R26, R26, UR10, -R2.reuse ;  /* 0x0000000a1a1a7c23 */ /* 0x100fe20008010802 */
[--C-:B------:R-:W-:Y:S01]  /*3790*/  FFMA.FTZ R27, R27, UR10, -R2.reuse ;  /* 0x0000000a1b1b7c23 */ /* 0x100fe20008010802 */
[--C-:B------:R-:W-:Y:S01]  /*37a0*/  FFMA.FTZ R30, R30, UR10, -R2.reuse ;  /* 0x0000000a1e1e7c23 */ /* 0x100fe20008010802 */
[--C-:B------:R-:W-:Y:S01]  /*37b0*/  FFMA.FTZ R31, R31, UR10, -R2.reuse ;  /* 0x0000000a1f1f7c23 */ /* 0x100fe20008010802 */
[----:B------:R-:W-:Y:S01]  /*37c0*/  FFMA.FTZ R34, R34, UR10, -R2 ;  /* 0x0000000a22227c23 */ /* 0x000fe20008010802 */
[----:B--2---:R-:W-:Y:S01]  /*37d0*/  FADD.FTZ R3, R15, R152 ;  /* 0x000000980f037221 */ /* 0x004fe20000010000 */
        /* <DEDUP_REMOVED lines=18> */
[----:B------:R-:W-:Y:S01]  /*3900*/  F2FP.BF16.F32.PACK_AB R152, R152, R15 ;  /* 0x0000000f9898723e */ /* 0x000fe200000010ff */
[--C-:B------:R-:W-:Y:S01]  /*3910*/  FFMA.FTZ R66, R66, UR10, -R2.reuse ;  /* 0x0000000a42427c23 */ /* 0x100fe20008010802 */
[--C-:B------:R-:W-:Y:S01]  /*3920*/  FFMA.FTZ R67, R67, UR10, -R2.reuse ;  /* 0x0000000a43437c23 */ /* 0x100fe20008010802 */
[--C-:B------:R-:W-:Y:S01]  /*3930*/  FFMA.FTZ R70, R70, UR10, -R2.reuse ;  /* 0x0000000a46467c23 */ /* 0x100fe20008010802 */
[----:B------:R-:W-:Y:S01]  /*3940*/  FFMA.FTZ R2, R71, UR10, -R2 ;  /* 0x0000000a47027c23 */ /* 0x000fe20008010802 */
[----:B0-----:R-:W-:Y:S01]  /*3950*/  F2FP.BF16.F32.PACK_AB R168, R41, R40 ;  /* 0x0000002829a8723e */ /* 0x001fe200000010ff */
[----:B------:R0:W-:Y:S01]  /*3960*/  MUFU.EX2 R53, R14 ;  /* 0x0000000e00357308 */ /* 0x0001e20000000800 */
[----:B-1----:R-:W-:-:S07]  /*3970*/  F2FP.BF16.F32.PACK_AB R153, R27, R26 ;  /* 0x0000001a1b99723e */ /* 0x002fce00000010ff */
[----:B------:R-:W1:Y:S01]  /*3980*/  MUFU.EX2 R31, R31 ;  /* 0x0000001f001f7308 */ /* 0x000e620000000800 */
[----:B0-----:R-:W-:-:S04]  /*3990*/  FADD.FTZ R14, R20, R3 ;  /* 0x00000003140e7221 */ /* 0x001fc80000010000 */
[----:B------:R-:W-:-:S03]  /*39a0*/  FADD.FTZ R3, R21, R14 ;  /* 0x0000000e15037221 */ /* 0x000fc60000010000 */
[----:B------:R-:W0:Y:S01]  /*39b0*/  MUFU.EX2 R34, R34 ;  /* 0x0000002200227308 */ /* 0x000e220000000800 */
[----:B------:R-:W-:Y:S01]  /*39c0*/  FADD.FTZ R14, R22, R3 ;  /* 0x00000003160e7221 */ /* 0x000fe20000010000 */
[----:B------:R-:W-:-:S03]  /*39d0*/  FADD.FTZ R3, R26, R27 ;  /* 0x0000001b1a037221 */ /* 0x000fc60000010000 */
[----:B------:R-:W-:Y:S01]  /*39e0*/  FADD.FTZ R57, R13, R14 ;  /* 0x0000000e0d397221 */ /* 0x000fe20000010000 */
[----:B--2---:R-:W-:Y:S02]  /*39f0*/  FADD.FTZ R14, R30, R3 ;  /* 0x000000031e0e7221 */ /* 0x004fe40000010000 */
[----:B------:R-:W2:Y:S01]  /*3a00*/  MUFU.EX2 R35, R35 ;  /* 0x0000002300237308 */ /* 0x000ea20000000800 */
[----:B------:R-:W-:Y:S01]  /*3a10*/  FADD.FTZ R52, R24, R57 ;  /* 0x0000003918347221 */ /* 0x000fe20000010000 */
[C---:B-1----:R-:W-:Y:S01]  /*3a20*/  FADD.FTZ R3, R31.reuse, R14 ;  /* 0x0000000e1f037221 */ /* 0x042fe20000010000 */
[----:B------:R-:W-:Y:S02]  /*3a30*/  F2FP.BF16.F32.PACK_AB R155, R31, R30 ;  /* 0x0000001e1f9b723e */ /* 0x000fe400000010ff */
[----:B------:R-:W-:-:S03]  /*3a40*/  FADD.FTZ R52, R25, R52 ;  /* 0x0000003419347221 */ /* 0x000fc60000010000 */
[----:B------:R-:W1:Y:S01]  /*3a50*/  MUFU.EX2 R38, R38 ;  /* 0x0000002600267308 */ /* 0x000e620000000800 */
[----:B0-----:R-:W-:Y:S01]  /*3a60*/  FADD.FTZ R14, R34, R3 ;  /* 0x00000003220e7221 */ /* 0x001fe20000010000 */
[----:B------:R-:W-:-:S04]  /*3a70*/  FADD.FTZ R57, R11, R52 ;  /* 0x000000340b397221 */ /* 0x000fc80000010000 */
[----:B------:R-:W-:Y:S02]  /*3a80*/  FADD.FTZ R57, R28, R57 ;  /* 0x000000391c397221 */ /* 0x000fe40000010000 */
[----:B------:R-:W0:Y:S01]  /*3a90*/  MUFU.EX2 R39, R39 ;  /* 0x0000002700277308 */ /* 0x000e220000000800 */
[----:B--2---:R-:W-:Y:S01]  /*3aa0*/  FADD.FTZ R3, R35, R14 ;  /* 0x0000000e23037221 */ /* 0x004fe20000010000 */
[----:B------:R-:W-:Y:S01]  /*3ab0*/  FADD.FTZ R52, R162, R57 ;  /* 0x00000039a2347221 */ /* 0x000fe20000010000 */
[----:B------:R-:W-:Y:S02]  /*3ac0*/  F2FP.BF16.F32.PACK_AB R162, R29, R162 ;  /* 0x000000a21da2723e */ /* 0x000fe400000010ff */
[----:B------:R-:W-:Y:S01]  /*3ad0*/  F2FP.BF16.F32.PACK_AB R157, R35, R34 ;  /* 0x00000022239d723e */ /* 0x000fe200000010ff */
[----:B------:R-:W-:Y:S02]  /*3ae0*/  FADD.FTZ R57, R29, R52 ;  /* 0x000000341d397221 */ /* 0x000fe40000010000 */
[----:B------:R-:W2:Y:S01]  /*3af0*/  MUFU.EX2 R42, R42 ;  /* 0x0000002a002a7308 */ /* 0x000ea20000000800 */
[----:B-1----:R-:W-:Y:S01]  /*3b00*/  FADD.FTZ R14, R38, R3 ;  /* 0x00000003260e7221 */ /* 0x002fe20000010000 */
[----:B------:R-:W-:-:S04]  /*3b10*/  FADD.FTZ R52, R32, R57 ;  /* 0x0000003920347221 */ /* 0x000fc80000010000 */
[----:B------:R-:W-:Y:S02]  /*3b20*/  FADD.FTZ R57, R33, R52 ;  /* 0x0000003421397221 */ /* 0x000fe40000010000 */
[----:B------:R-:W1:Y:S01]  /*3b30*/  MUFU.EX2 R43, R43 ;  /* 0x0000002b002b7308 */ /* 0x000e620000000800 */
[C---:B0-----:R-:W-:Y:S01]  /*3b40*/  FADD.FTZ R3, R39.reuse, R14 ;  /* 0x0000000e27037221 */ /* 0x041fe20000010000 */
[----:B------:R-:W-:Y:S01]  /*3b50*/  FADD.FTZ R52, R36, R57 ;  /* 0x0000003924347221 */ /* 0x000fe20000010000 */
[----:B------:R-:W-:-:S03]  /*3b60*/  F2FP.BF16.F32.PACK_AB R159, R39, R38 ;  /* 0x00000026279f723e */ /* 0x000fc600000010ff */
[----:B------:R-:W-:Y:S02]  /*3b70*/  FADD.FTZ R57, R37, R52 ;  /* 0x0000003425397221 */ /* 0x000fe40000010000 */
[----:B------:R-:W0:Y:S01]  /*3b80*/  MUFU.EX2 R46, R46 ;  /* 0x0000002e002e7308 */ /* 0x000e220000000800 */
[----:B--2---:R-:W-:Y:S01]  /*3b90*/  FADD.FTZ R14, R42, R3 ;  /* 0x000000032a0e7221 */ /* 0x004fe20000010000 */
[----:B------:R-:W-:-:S04]  /*3ba0*/  FADD.FTZ R52, R40, R57 ;  /* 0x0000003928347221 */ /* 0x000fc80000010000 */
[----:B------:R-:W-:Y:S02]  /*3bb0*/  FADD.FTZ R15, R41, R52 ;  /* 0x00000034290f7221 */ /* 0x000fe40000010000 */
[----:B------:R-:W2:Y:S01]  /*3bc0*/  MUFU.EX2 R47, R47 ;  /* 0x0000002f002f7308 */ /* 0x000ea20000000800 */
[C---:B-1----:R-:W-:Y:S01]  /*3bd0*/  FADD.FTZ R3, R43.reuse, R14 ;  /* 0x0000000e2b037221 */ /* 0x042fe20000010000 */
[----:B------:R-:W-:-:S06]  /*3be0*/  F2FP.BF16.F32.PACK_AB R161, R43, R42 ;  /* 0x0000002a2ba1723e */ /* 0x000fcc00000010ff */
[----:B------:R-:W1:Y:S01]  /*3bf0*/  MUFU.EX2 R50, R50 ;  /* 0x0000003200327308 */ /* 0x000e620000000800 */
[----:B0-----:R-:W-:-:S07]  /*3c00*/  FADD.FTZ R14, R46, R3 ;  /* 0x000000032e0e7221 */ /* 0x001fce0000010000 */
[----:B------:R-:W0:Y:S01]  /*3c10*/  MUFU.EX2 R51, R51 ;  /* 0x0000003300337308 */ /* 0x000e220000000800 */
[C---:B--2---:R-:W-:Y:S01]  /*3c20*/  FADD.FTZ R3, R47.reuse, R14 ;  /* 0x0000000e2f037221 */ /* 0x044fe20000010000 */
[----:B------:R-:W-:-:S06]  /*3c30*/  F2FP.BF16.F32.PACK_AB R163, R47, R46 ;  /* 0x0000002e2fa3723e */ /* 0x000fcc00000010ff */
[----:B------:R-:W2:Y:S01]  /*3c40*/  MUFU.EX2 R54, R54 ;  /* 0x0000003600367308 */ /* 0x000ea20000000800 */
[----:B-1----:R-:W-:-:S07]  /*3c50*/  FADD.FTZ R14, R50, R3 ;  /* 0x00000003320e7221 */ /* 0x002fce0000010000 */
        /* <DEDUP_REMOVED lines=22> */
[----:B------:R-:W-:-:S03]  /*3dc0*/  F2FP.BF16.F32.PACK_AB R172, R49, R48 ;  /* 0x0000003031ac723e */ /* 0x000fc600000010ff */
[----:B------:R-:W-:Y:S01]  /*3dd0*/  FADD.FTZ R20, R174, R11 ;  /* 0x0000000bae147221 */ /* 0x000fe20000010000 */
[C---:B------:R-:W-:Y:S02]  /*3de0*/  F2FP.BF16.F32.PACK_AB R174, R53.reuse, R174 ;  /* 0x000000ae35ae723e */ /* 0x040fe400000010ff */
[----:B------:R-:W1:Y:S01]  /*3df0*/  MUFU.EX2 R66, R66 ;  /* 0x0000004200427308 */ /* 0x000e620000000800 */
[----:B0-----:R-:W-:Y:S01]  /*3e00*/  FADD.FTZ R14, R62, R3 ;  /* 0x000000033e0e7221 */ /* 0x001fe20000010000 */
[----:B------:R-:W-:-:S06]  /*3e10*/  FADD.FTZ R3, R53, R20 ;  /* 0x0000001435037221 */ /* 0x000fcc0000010000 */
[----:B------:R-:W0:Y:S01]  /*3e20*/  MUFU.EX2 R67, R67 ;  /* 0x0000004300437308 */ /* 0x000e220000000800 */
[C---:B--2---:R-:W-:Y:S01]  /*3e30*/  FADD.FTZ R11, R63.reuse, R14 ;  /* 0x0000000e3f0b7221 */ /* 0x044fe20000010000 */
[----:B------:R-:W-:-:S06]  /*3e40*/  F2FP.BF16.F32.PACK_AB R171, R63, R62 ;  /* 0x0000003e3fab723e */ /* 0x000fcc00000010ff */
[----:B------:R-:W2:Y:S01]  /*3e50*/  MUFU.EX2 R70, R70 ;  /* 0x0000004600467308 */ /* 0x000ea20000000800 */
[----:B-1----:R-:W-:-:S07]  /*3e60*/  FADD.FTZ R14, R66, R11 ;  /* 0x0000000b420e7221 */ /* 0x002fce0000010000 */
[----:B------:R2:W1:Y:S01]  /*3e70*/  MUFU.EX2 R175, R2 ;  /* 0x0000000200af7308 */ /* 0x0004620000000800 */
[C---:B0-----:R-:W-:Y:S01]  /*3e80*/  FADD.FTZ R11, R67.reuse, R14 ;  /* 0x0000000e430b7221 */ /* 0x041fe20000010000 */
[----:B------:R-:W-:-:S03]  /*3e90*/  F2FP.BF16.F32.PACK_AB R173, R67, R66 ;  /* 0x0000004243ad723e */ /* 0x000fc600000010ff */
[----:B--2---:R-:W-:-:S04]  /*3ea0*/  FADD.FTZ R2, R70, R11 ;  /* 0x0000000b46027221 */ /* 0x004fc80000010000 */
[C---:B-1----:R-:W-:Y:S01]  /*3eb0*/  FADD.FTZ R2, R175.reuse, R2 ;  /* 0x00000002af027221 */ /* 0x042fe20000010000 */
[----:B------:R-:W-:Y:S01]  /*3ec0*/  F2FP.BF16.F32.PACK_AB R175, R175, R70 ;  /* 0x00000046afaf723e */ /* 0x000fe200000010ff */
[----:B------:R-:W-:Y:S06]  /*3ed0*/  @P1 BRA `(.L_x_1837) ;  /* 0x0000000000041947 */ /* 0x000fec0003800000 */
[----:B------:R-:W-:Y:S01]  /*3ee0*/  BPT.TRAP 0x1 ;  /* 0x000000040000795c */ /* 0x000fe20000300000 */
.L_x_1837:
[----:B------:R-:W-:Y:S01]  /*3ef0*/  PLOP3.LUT P2, PT, PT, PT, UP0, 0x40, 0x0 ;  /* 0x000000000000781c */ /* 0x000fe20003f4e808 */
[----:B------:R0:W1:-:S12]  /*3f00*/  SYNCS.PHASECHK.TRANS64.TRYWAIT P1, [UR38+0x22850], R12 ;  /* 0x0228500cff0075a7 */ /* 0x0000580008020166 */
[----:B0-----:R-:W-:Y:S05]  /*3f10*/  @P2 BRA `(.L_x_1838) ;  /* 0x0000000000042947 */ /* 0x001fea0003800000 */
[----:B------:R-:W-:Y:S01]  /*3f20*/  BPT.TRAP 0x1 ;  /* 0x000000040000795c */ /* 0x000fe20000300000 */
.L_x_1838:
[----:B-1----:R-:W-:Y:S05]  /*3f30*/  @P1 BRA `(.L_x_1839) ;  /* 0x0000000000081947 */ /* 0x002fea0003800000 */
[----:B------:R-:W0:Y:S02]  /*3f40*/  SYNCS.PHASECHK.TRANS64.TRYWAIT P1, [UR38+0x22850], R12 ;  /* 0x0228500cff0075a7 */ /* 0x000e240008020166 */
[----:B0-----:R-:W-:Y:S05]  /*3f50*/  @!P1 BRA `(.L_x_1840) ;  /* 0x000000f400149947 */ /* 0x001fea0003800000 */
.L_x_1839:
[----:B------:R1:W-:Y:S01]  /*3f60*/  BAR.SYNC.DEFER_BLOCKING R7, 0x100 ;  /* 0x000400070000751d */ /* 0x0003e20000010000 */
[----:B------:R-:W-:Y:S01]  /*3f70*/  UIADD3 UR14, UR38, 0x400, URZ ;  /* 0x00000400260e7890 */ /* 0x000fe2000fffe03f */
[----:B------:R-:W-:Y:S01]  /*3f80*/  ISETP.NE.AND P1, PT, R8, 0x1, PT ;  /* 0x000000010800780c */ /* 0x000fe20003f25270 */
[----:B0-----:R-:W-:Y:S02]  /*3f90*/  @!P0 VIADD R9, R9, 0x22860 ;  /* 0x0002286009098836 */ /* 0x001fe40000000000 */
[----:B------:R-:W-:Y:S01]  /*3fa0*/  USHF.R.U32.HI UR14, URZ, 0x4, UR14 ;  /* 0x000000043f0e7899 */ /* 0x000fe2000801160e */
[----:B------:R-:W-:Y:S01]  /*3fb0*/  UMOV UR15, 0x40000040 ;  /* 0x40000040000f7882 */ /* 0x000fe20000000000 */
[----:B------:R-:W0:Y:S02]  /*3fc0*/  S2R R11, SR_CTAID.X ;  /* 0x00000000000b7919 */ /* 0x000e240000002500 */
[----:B------:R-:W-:Y:S01]  /*3fd0*/  ULOP3.LUT UR14, UR14, 0x3fff, URZ, 0xc0, !UPT ;  /* 0x00003fff0e0e7892 */ /* 0x000fe2000f8ec03f */
[----:B------:R-:W-:-:S03]  /*3fe0*/  @!P0 PRMT R9, RZ, 0x654, R9 ;  /* 0x00000654ff098816 */ /* 0x000fc60000000009 */
[----:B------:R-:W-:Y:S02]  /*3ff0*/  ULOP3.LUT UR24, UR14, 0x3000000, URZ, 0xfc, !UPT ;  /* 0x030000000e187892 */ /* 0x000fe4000f8efc3f */
[----:B------:R-:W2:Y:S05]  /*4000*/  @P1 LDC R12, c[0x0][0x44c] ;  /* 0x00011300ff0c1b82 */ /* 0x000eaa0000000800 */
[----:B------:R-:W-:-:S03]  /*4010*/  UMOV UR14, UR24 ;  /* 0x00000018000e7c82 */ /* 0x000fc60008000000 */
[----:B------:R-:W3:Y:S01]  /*4020*/  @P1 LDC R15, c[0x0][0x450] ;  /* 0x00011400ff0f1b82 */ /* 0x000ee20000000800 */
[----:B------:R-:W-:-:S06]  /*4030*/  WARPGROUP.ARRIVE ;  /* 0x00000000000079c5 */ /* 0x000fcc0000000000 */
[----:B------:R-:W-:Y:S01]  /*4040*/  HGMMA.64x256x16.F32.BF16 R24, R152, gdesc[UR12].tnspB, RZ, !UPT, gsb0 ;  /* 0x43e0000c98187df0 */ /* 0x000fe2000c0018ff */
[----:B------:R-:W-:Y:S01]  /*4050*/  UIADD3 UR14, UR24, 0x80, URZ ;  /* 0x00000080180e7890 */ /* 0x000fe2000fffe03f */
[----:B------:R-:W-:Y:S01]  /*4060*/  UMOV UR15, 0x40000040 ;  /* 0x40000040000f7882 */ /* 0x000fe20000000000 */
[----:B0-----:R-:W-:-:S04]  /*4070*/  IMAD.SHL.U32 R11, R11, 0x80, RZ ;  /* 0x000000800b0b7824 */ /* 0x001fc800078e00ff */
[----:B--2---:R-:W-:-:S04]  /*4080*/  @P1 IMAD.HI.U32 R12, R11, R12, RZ ;  /* 0x0000000c0b0c1227 */ /* 0x004fc800078e00ff */
[----:B------:R-:W-:Y:S01]  /*4090*/  IMAD.MOV.U32 R13, RZ, RZ, R11 ;  /* 0x000000ffff0d7224 */ /* 0x000fe200078e000b */
[----:B---3--:R-:W-:Y:S02]  /*40a0*/  @P1 SHF.R.U32.HI R13, RZ, R15, R12 ;  /* 0x0000000fff0d1219 */ /* 0x008fe4000001160c */
[----:B------:R-:W-:Y:S02]  /*40b0*/  PLOP3.LUT P1, PT, PT, PT, UP1, 0x40, 0x0 ;  /* 0x000000000000781c */ /* 0x000fe40003f2e818 */
[----:B------:R-:W-:Y:S01]  /*40c0*/  IADD3 R13, R13, -UR11, R18 ;  /* 0x8000000b0d0d7c10 */ /* 0x000fe2000fffe012 */
[----:B------:R-:W-:Y:S02]  /*40d0*/  WARPGROUP.DEPBAR.LE gsb0, 0x0 ;  /* 0x00008000000079c5 */ /* 0x000fe40000010000 */
[----:B------:R-:W-:-:S09]  /*40e0*/  WARPGROUP.ARRIVE ;  /* 0x00000000000079c5 */ /* 0x000fd20000000000 */
        /* <DEDUP_REMOVED lines=25> */
[----:B------:R-:W-:-:S13]  /*4280*/  R2UR UR14, R13 ;  /* 0x000000000d0e72ca */ /* 0x000fda00000e0000 */
[----:B------:R-:W-:Y:S01]  /*4290*/  UIADD3 UR4, UR14, UR4, URZ ;  /* 0x000000040e047290 */ /* 0x000fe2000fffe03f */
[----:B------:R-:W-:Y:S02]  /*42a0*/  WARPGROUP.DEPBAR.LE gsb0, 0x0 ;  /* 0x00008000000079c5 */ /* 0x000fe40000010000 */
[----:B------:R0:W-:Y:S02]  /*42b0*/  @!P0 SYNCS.ARRIVE.TRANS64.RED.A1T0 RZ, [R9+URZ], RZ ;  /* 0x000000ff09ff89a7 */ /* 0x0001e4000810043f */
[----:B0-----:R-:W-:Y:S01]  /*42c0*/  VIADD R9, R23, 0xfffffffe ;  /* 0xfffffffe17097836 */ /* 0x001fe20000000000 */
[----:B-1----:R-:W-:Y:S06]  /*42d0*/  @P1 BRA `(.L_x_1841) ;  /* 0x0000000000481947 */ /* 0x002fec0003800000 */
[C---:B------:R-:W-:Y:S01]  /*42e0*/  ISETP.GT.AND P1, PT, R13.reuse, RZ, PT ;  /* 0x000000ff0d00720c */ /* 0x040fe20003f24270 */
[----:B------:R-:W-:-:S05]  /*42f0*/  VIADD R12, R13, 0xffffffff ;  /* 0xffffffff0d0c7836 */ /* 0x000fca0000000000 */
[----:B------:R-:W-:-:S07]  /*4300*/  R2UR UR18, R12 ;  /* 0x000000000c1272ca */ /* 0x000fce00000e0000 */
[----:B------:R-:W-:Y:S08]  /*4310*/  @P1 BRA `(.L_x_1842) ;  /* 0x00000000001c1947 */ /* 0x000ff00003800000 */
[----:B------:R-:W-:Y:S02]  /*4320*/  UISETP.NE.AND UP2, UPT, UR5, 0x1, UPT ;  /* 0x000000010500788c */ /* 0x000fe4000bf45270 */
[----:B------:R-:W-:-:S09]  /*4330*/  UIADD3 UR18, -UR14, URZ, URZ ;  /* 0x0000003f0e127290 */ /* 0x000fd2000fffe13f */
[----:B------:R-:W-:Y:S02]  /*4340*/  @UP2 ULDC.64 UR22, c[0x0][0x9e8] ;  /* 0x00027a0000162ab9 */ /* 0x000fe40000000a00 */
[----:B------:R-:W-:-:S04]  /*4350*/  UIMAD.WIDE.U32 UR14, UR18, UR22, URZ ;  /* 0x00000016120e72a5 */ /* 0x000fc8000f8e003f */
[----:B------:R-:W-:-:S04]  /*4360*/  @UP2 USHF.R.U32.HI UR18, URZ, UR23, UR15 ;  /* 0x000000173f122299 */ /* 0x000fc8000801160f */
[----:B------:R-:W-:Y:S01]  /*4370*/  ULOP3.LUT UR18, URZ, UR18, URZ, 0x33, !UPT ;  /* 0x000000123f127292 */ /* 0x000fe2000f8e333f */
[----:B------:R-:W-:Y:S11]  /*4380*/  BRA `(.L_x_1843) ;  /* 0x0000000000107947 */ /* 0x000ff60003800000 */
.L_x_1842:
[----:B------:R-:W-:-:S11]  /*4390*/  UISETP.NE.AND UP2, UPT, UR5, 0x1, UPT ;  /* 0x000000010500788c */ /* 0x000fd6000bf45270 */
[----:B------:R-:W-:Y:S02]  /*43a0*/  @UP2 ULDC.64 UR22, c[0x0][0x9e8] ;  /* 0x00027a0000162ab9 */ /* 0x000fe40000000a00 */
[----:B------:R-:W-:-:S04]  /*43b0*/  UIMAD.WIDE.U32 UR14, UR18, UR22, URZ ;  /* 0x00000016120e72a5 */ /* 0x000fc8000f8e003f */
[----:B------:R-:W-:-:S12]  /*43c0*/  @UP2 USHF.R.U32.HI UR18, URZ, UR23, UR15 ;  /* 0x000000173f122299 */ /* 0x000fd8000801160f */
.L_x_1843:
[----:B------:R-:W-:-:S04]  /*43d0*/  UIMAD UR5, UR18, UR5, UR5 ;  /* 0x00000005120572a4 */ /* 0x000fc8000f8e0205 */
[----:B------:R-:W-:-:S04]  /*43e0*/  UISETP.LT.AND UP2, UPT, UR4, UR5, UPT ;  /* 0x000000050400728c */ /* 0x000fc8000bf41270 */
[----:B------:R-:W-:-:S12]  /*43f0*/  USEL UR4, UR4, UR5, UP2 ;  /* 0x0000000504047287 */ /* 0x000fd80009000000 */
.L_x_1841:
[----:B------:R-:W-:-:S04]  /*4400*/  UIMAD.WIDE UR4, UR4, 0x2aaaaaab, URZ ;  /* 0x2aaaaaab040478a5 */ /* 0x000fc8000f8e023f */
[----:B------:R-:W-:-:S04]  /*4410*/  USHF.R.U32.HI UR4, URZ, 0x1f, UR5 ;  /* 0x0000001f3f047899 */ /* 0x000fc80008011605 */
[----:B------:R-:W-:-:S03]  /*4420*/  ULEA.HI.SX32 UR4, UR5, UR4, 0x1c ;  /* 0x0000000405047291 */ /* 0x000fc6000f8fe23f */
[----:B------:R-:W-:Y:S01]  /*4430*/  UMOV UR5, URZ ;  /* 0x0000003f00057c82 */ /* 0x000fe20008000000 */
[----:B------:R-:W-:-:S04]  /*4440*/  UISETP.LT.AND UP2, UPT, UR37, UR4, UPT ;  /* 0x000000042500728c */ /* 0x000fc8000bf41270 */
[----:B------:R-:W-:-:S03]  /*4450*/  USEL UR25, UR37, UR4, !UP2 ;  /* 0x0000000425197287 */ /* 0x000fc6000d000000 */
[----:B------:R-:W-:-:S03]  /*4460*/  UMOV UR4, URZ ;  /* 0x0000003f00047c82 */ /* 0x000fc60008000000 */
[----:B------:R-:W-:-:S13]  /*4470*/  ISETP.GE.AND P1, PT, R9, UR25, PT ;  /* 0x0000001909007c0c */ /* 0x000fda000bf26270 */
[----:B------:R-:W-:Y:S05]  /*4480*/  @!P1 BRA `(.L_x_1844) ;  /* 0x0000003000089947 */ /* 0x000fea0003800000 */
[----:B------:R-:W-:Y:S01]  /*4490*/  UMOV UR5, URZ ;  /* 0x0000003f00057c82 */ /* 0x000fe20008000000 */
[----:B------:R-:W-:Y:S01]  /*44a0*/  UMOV UR4, URZ ;  /* 0x0000003f00047c82 */ /* 0x000fe20008000000 */
[----:B------:R-:W-:Y:S01]  /*44b0*/  ULDC UR29, c[0x0][0x9e4] ;  /* 0x00027900001d7ab9 */ /* 0x000fe20000000800 */
[----:B------:R-:W-:Y:S01]  /*44c0*/  ULDC UR27, c[0x0][0x288] ;  /* 0x0000a200001b7ab9 */ /* 0x000fe20000000800 */
[----:B------:R-:W-:Y:S01]  /*44d0*/  ULDC UR30, c[0x0][0x2f0] ;  /* 0x0000bc00001e7ab9 */ /* 0x000fe20000000800 */
[----:B------:R-:W-:Y:S01]  /*44e0*/  ULDC UR26, c[0x0][0x988] ;  /* 0x00026200001a7ab9 */ /* 0x000fe20000000800 */
[----:B------:R-:W-:-:S05]  /*44f0*/  ULDC UR28, c[0x0][0x9e0] ;  /* 0x00027800001c7ab9 */ /* 0x000fca0000000800 */
.L_x_1861:
[----:B------:R-:W-:Y:S01]  /*4500*/  UIADD3 UR4, UR4, 0x1, URZ ;  /* 0x0000000104047890 */ /* 0x000fe2000fffe03f */
[----:B------:R-:W-:-:S03]  /*4510*/  PLOP3.LUT P1, PT, PT, PT, UP0, 0x40, 0x0 ;  /* 0x000000000000781c */ /* 0x000fc60003f2e808 */
[----:B------:R-:W-:-:S04]  /*4520*/  UISETP.NE.AND UP2, UPT, UR4, 0x2, UPT ;  /* 0x000000020400788c */ /* 0x000fc8000bf45270 */
[----:B------:R-:W-:Y:S02]  /*4530*/  USEL UR10, URZ, 0x1, UP2 ;  /* 0x000000013f0a7887 */ /* 0x000fe40009000000 */
[----:B------:R-:W-:Y:S02]  /*4540*/  USEL UR4, UR4, URZ, UP2 ;  /* 0x0000003f04047287 */ /* 0x000fe40009000000 */
[----:B------:R-:W-:Y:S02]  /*4550*/  ULOP3.LUT UR5, UR5, UR10, URZ, 0x3c, !UPT ;  /* 0x0000000a05057292 */ /* 0x000fe4000f8e3c3f */
[----:B0-2---:R-:W-:Y:S10]  /*4560*/  @P1 BRA `(.L_x_1845) ;  /* 0x0000000000041947 */ /* 0x005ff40003800000 */
[----:B------:R-:W-:Y:S01]  /*4570*/  BPT.TRAP 0x1 ;  /* 0x000000040000795c */ /* 0x000fe20000300000 */
.L_x_1845:
[----:B------:R-:W-:Y:S01]  /*4580*/  PLOP3.LUT P2, PT, PT, PT, UP0, 0x40, 0x0 ;  /* 0x000000000000781c */ /* 0x000fe20003f4e808 */
[----:B------:R-:W-:Y:S01]  /*4590*/  ULEA UR31, UR4, UR38, 0x3 ;  /* 0x00000026041f7291 */ /* 0x000fe2000f8e183f */
[----:B------:R-:W-:-:S05]  /*45a0*/  IMAD.U32 R13, RZ, RZ, UR5 ;  /* 0x00000005ff0d7e24 */ /* 0x000fca000f8e00ff */
[----:B------:R-:W-:-:S04]  /*45b0*/  SHF.L.U32 R13, R13, 0x1f, RZ ;  /* 0x0000001f0d0d7819 */ /* 0x000fc800000006ff */
[----:B------:R0:W1:Y:S02]  /*45c0*/  SYNCS.PHASECHK.TRANS64.TRYWAIT P1, [UR31+0x22830], R13 ;  /* 0x0228300dff0075a7 */ /* 0x000064000802015f */
[----:B------:R-:W-:Y:S05]  /*45d0*/  @P2 BRA `(.L_x_1846) ;  /* 0x0000000000042947 */ /* 0x000fea0003800000 */
[----:B------:R-:W-:Y:S01]  /*45e0*/  BPT.TRAP 0x1 ;  /* 0x000000040000795c */ /* 0x000fe20000300000 */
.L_x_1846:
[----:B-1----:R-:W-:Y:S05]  /*45f0*/  @P1 BRA `(.L_x_1847) ;  /* 0x0000000000081947 */ /* 0x002fea0003800000 */
[----:B------:R-:W1:Y:S02]  /*4600*/  SYNCS.PHASECHK.TRANS64.TRYWAIT P1, [UR31+0x22830], R13 ;  /* 0x0228300dff0075a7 */ /* 0x000e64000802015f */
[----:B-1----:R-:W-:Y:S05]  /*4610*/  @!P1 BRA `(.L_x_1848) ;  /* 0x000000ec00789947 */ /* 0x002fea0003800000 */
.L_x_1847:
[----:B------:R-:W-:Y:S01]  /*4620*/  UIMAD UR22, UR4, 0x300, UR6 ;  /* 0x00000300041678a4 */ /* 0x000fe2000f8e0206 */
[----:B------:R-:W-:Y:S01]  /*4630*/  WARPGROUP.ARRIVE ;  /* 0x00000000000079c5 */ /* 0x000fe20000000000 */
[----:B------:R-:W-:Y:S01]  /*4640*/  UMOV UR23, 0x40000040 ;  /* 0x4000004000177882 */ /* 0x000fe20000000000 */
[----:B------:R-:W-:Y:S01]  /*4650*/  UMOV UR11, 0x40000040 ;  /* 0x40000040000b7882 */ /* 0x000fe20000000000 */
[----:B------:R-:W-:Y:S01]  /*4660*/  UIADD3 UR10, UR22, 0x2, URZ ;  /* 0x00000002160a7890 */ /* 0x000fe2000fffe03f */
[----:B------:R-:W-:Y:S01]  /*4670*/  ISETP.NE.AND P1, PT, R8, 0x1, PT ;  /* 0x000000010800780c */ /* 0x000fe20003f25270 */
[----:B------:R-:W-:Y:S01]  /*4680*/  UIADD3 UR14, UR22, 0x4, URZ ;  /* 0x00000004160e7890 */ /* 0x000fe2000fffe03f */
[----:B------:R-:W-:Y:S01]  /*4690*/  IMAD.MOV.U32 R20, RZ, RZ, R6 ;  /* 0x000000ffff147224 */ /* 0x000fe200078e0006 */
[----:B------:R-:W-:Y:S01]  /*46a0*/  UMOV UR15, 0x40000040 ;  /* 0x40000040000f7882 */ /* 0x000fe20000000000 */
[----:B------:R-:W-:Y:S01]  /*46b0*/  HGMMA.64x96x16.F32.BF16 R152, gdesc[UR20], RZ, !UPT, gsb0 ;  /* 0x01600000149879f0 */ /* 0x000fe2000c0018ff */
[----:B------:R-:W-:Y:S01]  /*46c0*/  UIADD3 UR18, UR22, 0x6, URZ ;  /* 0x0000000616127890 */ /* 0x000fe2000fffe03f */
[----:B------:R-:W-:Y:S01]  /*46d0*/  IMAD R14, R9, -0x60, RZ ;  /* 0xffffffa0090e7824 */ /* 0x000fe200078e02ff */
[----:B------:R-:W-:Y:S01]  /*46e0*/  UMOV UR19, 0x40000040 ;  /* 0x4000004000137882 */ /* 0x000fe20000000000 */
[----:B------:R-:W-:-:S02]  /*46f0*/  IMAD.U32 R12, RZ, RZ, UR31 ;  /* 0x0000001fff0c7e24 */ /* 0x000fc4000f8e00ff */
[----:B------:R-:W-:-:S03]  /*4700*/  VIADD R22, R14, 0x1 ;  /* 0x000000010e167836 */ /* 0x000fc60000000000 */
[----:B------:R-:W2:Y:S01]  /*4710*/  @P1 LDC R15, c[0x0][0x44c] ;  /* 0x00011300ff0f1b82 */ /* 0x000ea20000000800 */
[----:B------:R-:W-:-:S04]  /*4720*/  IMAD R21, R5, -0x2, R22 ;  /* 0xfffffffe05157824 */ /* 0x000fc800078e0216 */
[----:B------:R-:W-:-:S03]  /*4730*/  IMAD R21, R16, UR30, R21 ;  /* 0x0000001e10157c24 */ /* 0x000fc6000f8e0215 */
[----:B-1----:R-:W1:Y:S01]  /*4740*/  @P1 LDC R4, c[0x0][0x450] ;  /* 0x00011400ff041b82 */ /* 0x002e620000000800 */
[----:B--2---:R-:W-:-:S05]  /*4750*/  @P1 IMAD.HI.U32 R15, R6, R15, RZ ;  /* 0x0000000f060f1227 */ /* 0x004fca00078e00ff */
[----:B-1----:R-:W-:Y:S01]  /*4760*/  @P1 SHF.R.U32.HI R20, RZ, R4, R15 ;  /* 0x00000004ff141219 */ /* 0x002fe2000001160f */
[----:B------:R-:W-:Y:S01]  /*4770*/  @!P0 VIADD R15, R12, 0x22840 ;  /* 0x000228400c0f8836 */ /* 0x000fe20000000000 */
[----:B------:R-:W-:Y:S02]  /*4780*/  PLOP3.LUT P1, PT, PT, PT, UP1, 0x40, 0x0 ;  /* 0x000000000000781c */ /* 0x000fe40003f2e818 */
[----:B------:R-:W-:Y:S01]  /*4790*/  IADD3 R4, -R19, 0xb, RZ ;  /* 0x0000000b13047810 */ /* 0x000fe20007ffe1ff */
[----:B------:R-:W1:Y:S01]  /*47a0*/  SHFL.IDX PT, R201, R20, RZ, 0x1c1f ;  /* 0x001c1fff14c97589 */ /* 0x000e6200000e0000 */
[----:B------:R-:W-:Y:S01]  /*47b0*/  @!P0 PRMT R15, RZ, 0x654, R15 ;  /* 0x00000654ff0f8816 */ /* 0x000fe2000000000f */
[----:B------:R-:W-:Y:S02]  /*47c0*/  WARPGROUP.DEPBAR.LE gsb0, 0x0 ;  /* 0x00008000000079c5 */ /* 0x000fe40000010000 */
[----:B------:R-:W-:-:S06]  /*47d0*/  WARPGROUP.ARRIVE ;  /* 0x00000000000079c5 */ /* 0x000fcc0000000000 */
[----:B------:R-:W-:Y:S01]  /*47e0*/  HGMMA.64x96x16.F32.BF16 R152, gdesc[UR8], R152, gsb0 ;  /* 0x01600000089879f0 */ /* 0x000fe20008001898 */
[----:B------:R-:W-:Y:S02]  /*47f0*/  UMOV UR11, UR27 ;  /* 0x0000001b000b7c82 */ /* 0x000fe40008000000 */
[----:B------:R-:W-:-:S04]  /*4800*/  VIADD R21, R21, -UR11 ;  /* 0x8000000b15157c36 */ /* 0x000fc80008000000 */
[C---:B------:R-:W-:Y:S02]  /*4810*/  VIADD R22, R21.reuse, UR28 ;  /* 0x0000001c15167c36 */ /* 0x040fe40008000000 */
[----:B------:R-:W-:Y:S02]  /*4820*/  VIADD R200, R21, UR7 ;  /* 0x0000000715c87c36 */ /* 0x000fe40008000000 */
[C---:B-1----:R-:W-:Y:S02]  /*4830*/  IMAD.IADD R21, R201.reuse, 0x1, R22 ;  /* 0x00000001c9157824 */ /* 0x042fe400078e0216 */
[----:B------:R-:W-:Y:S01]  /*4840*/  IMAD.IADD R23, R201, 0x1, R200 ;  /* 0x00000001c9177824 */ /* 0x000fe200078e02c8 */
        /* <DEDUP_REMOVED lines=8> */
[----:B------:R1:W-:Y:S01]  /*48d0*/  @!P0 SYNCS.ARRIVE.TRANS64.RED.A1T0 RZ, [R15+URZ], RZ ;  /* 0x000000ff0fff89a7 */ /* 0x0003e2000810043f */
[----:B------:R-:W-:Y:S05]  /*48e0*/  @P1 BRA `(.L_x_1849) ;  /* 0x00000000005c1947 */ /* 0x000fea0003800000 */
[----:B-1----:R-:W-:Y:S01]  /*48f0*/  IMAD R15, R16, UR30, R201 ;  /* 0x0000001e100f7c24 */ /* 0x002fe2000f8e02c9 */
[----:B------:R-:W-:Y:S03]  /*4900*/  BSSY B0, `(.L_x_1850) ;  /* 0x0000011000007945 */ /* 0x000fe60003800000 */
[----:B------:R-:W-:-:S05]  /*4910*/  VIADD R15, R15, -UR11 ;  /* 0x8000000b0f0f7c36 */ /* 0x000fca0008000000 */
[----:B------:R-:W-:-:S13]  /*4920*/  ISETP.GT.AND P1, PT, R15, -0x1, PT ;  /* 0xffffffff0f00780c */ /* 0x000fda0003f24270 */
[----:B------:R-:W-:Y:S05]  /*4930*/  @P1 BRA `(.L_x_1851) ;  /* 0x0000000000201947 */ /* 0x000fea0003800000 */
[----:B------:R-:W-:Y:S01]  /*4940*/  IMAD.U32 R201, RZ, RZ, UR29 ;  /* 0x0000001dffc97e24 */ /* 0x000fe2000f8e00ff */
[----:B------:R-:W-:-:S04]  /*4950*/  LOP3.LUT R15, RZ, R15, RZ, 0x33, !PT ;  /* 0x0000000fff0f7212 */ /* 0x000fc800078e33ff */
[----:B------:R-:W-:-:S13]  /*4960*/  ISETP.NE.AND P1, PT, R201, 0x1, PT ;  /* 0x00000001c900780c */ /* 0x000fda0003f25270 */
[----:B------:R-:W1:Y:S02]  /*4970*/  @P1 LDC.64 R202, c[0x0][0x9e8] ;  /* 0x00027a00ffca1b82 */ /* 0x000e640000000a00 */
[----:B-1----:R-:W-:-:S05]  /*4980*/  @P1 IMAD.HI.U32 R202, R15, R202, RZ ;  /* 0x000000ca0fca1227 */ /* 0x002fca00078e00ff */
[----:B------:R-:W-:-:S04]  /*4990*/  @P1 SHF.R.U32.HI R15, RZ, R203, R202 ;  /* 0x000000cbff0f1219 */ /* 0x000fc800000116ca */
[----:B------:R-:W-:Y:S01]  /*49a0*/  LOP3.LUT R15, RZ, R15, RZ, 0x33, !PT ;  /* 0x0000000fff0f7212 */ /* 0x000fe200078e33ff */
[----:B------:R-:W-:Y:S06]  /*49b0*/  BRA `(.L_x_1852) ;  /* 0x0000000000147947 */ /* 0x000fec0003800000 */
.L_x_1851:
[----:B------:R-:W-:-:S05]  /*49c0*/  IMAD.U32 R201, RZ, RZ, UR29 ;  /* 0x0000001dffc97e24 */ /* 0x000fca000f8e00ff */
[----:B------:R-:W-:-:S13]  /*49d0*/  ISETP.NE.AND P1, PT, R201, 0x1, PT ;  /* 0x00000001c900780c */ /* 0x000fda0003f25270 */
[----:B------:R-:W1:Y:S02]  /*49e0*/  @P1 LDC.64 R202, c[0x0][0x9e8] ;  /* 0x00027a00ffca1b82 */ /* 0x000e640000000a00 */
[----:B-1----:R-:W-:-:S05]  /*49f0*/  @P1 IMAD.HI.U32 R202, R15, R202, RZ ;  /* 0x000000ca0fca1227 */ /* 0x002fca00078e00ff */
[----:B------:R-:W-:-:S07]  /*4a00*/  @P1 SHF.R.U32.HI R15, RZ, R203, R202 ;  /* 0x000000cbff0f1219 */ /* 0x000fce00000116ca */
.L_x_1852:
[----:B------:R-:W-:Y:S05]  /*4a10*/  BSYNC B0 ;  /* 0x0000000000007941 */ /* 0x000fea0003800000 */
.L_x_1850:
[----:B------:R-:W-:-:S04]  /*4a20*/  IMAD R202, R5, -0x2, R14 ;  /* 0xfffffffe05ca7824 */ /* 0x000fc800078e020e */
[----:B------:R-:W-:-:S05]  /*4a30*/  IMAD R202, R15, R201, R202 ;  /* 0x000000c90fca7224 */ /* 0x000fca00078e02ca */
[----:B------:R-:W-:Y:S02]  /*4a40*/  VIADDMNMX R21, R202, R201, R21, PT ;  /* 0x000000c9ca157246 */ /* 0x000fe40003800115 */
[----:B------:R-:W-:-:S07]  /*4a50*/  VIMNMX R23, R23, R202, !PT ;  /* 0x000000ca17177248 */ /* 0x000fce0007fe0100 */
.L_x_1849:
[C---:B------:R-:W-:Y:S02]  /*4a60*/  ISETP.GE.AND P1, PT, R14.reuse, 0x1, PT ;  /* 0x000000010e00780c */ /* 0x040fe40003f26270 */
[----:B------:R-:W-:Y:S02]  /*4a70*/  ISETP.GE.AND P4, PT, R14, 0x9, PT ;  /* 0x000000090e00780c */ /* 0x000fe40003f86270 */
[----:B------:R-:W-:Y:S02]  /*4a80*/  LOP3.LUT R17, R17, 0xfffbffff, RZ, 0xc0, !PT ;  /* 0xfffbffff11117812 */ /* 0x000fe400078ec0ff */
[----:B------:R-:W-:-:S04]  /*4a90*/  ISETP.GT.AND P2, PT, R23, RZ, !P1 ;  /* 0x000000ff1700720c */ /* 0x000fc80004f44270 */
[----:B------:R-:W-:-:S03]  /*4aa0*/  ISETP.LT.OR P2, PT, R21, 0x1, P2 ;  /* 0x000000011500780c */ /* 0x000fc60001741670 */
[----:B------:R-:W-:Y:S02]  /*4ab0*/  @P1 LOP3.LUT R17, R17, 0x40000, RZ, 0xfc, !PT ;  /* 0x0004000011111812 */ /* 0x000fe400078efcff */
[----:B------:R-:W-:Y:S02]  /*4ac0*/  ISETP.GE.AND P1, PT, R14, 0x2, PT ;  /* 0x000000020e00780c */ /* 0x000fe40003f26270 */
[----:B------:R-:W-:Y:S02]  /*4ad0*/  LOP3.LUT R17, R17, 0xfffffffd, RZ, 0xc0, !PT ;  /* 0xfffffffd11117812 */ /* 0x000fe400078ec0ff */
[----:B-1----:R-:W-:Y:S02]  /*4ae0*/  FSEL R15, R152, -INF , !P2 ;  /* 0xff800000980f7808 */ /* 0x002fe40005000000 */
[----:B------:R-:W-:Y:S02]  /*4af0*/  ISETP.GT.AND P3, PT, R23, 0x1, !P1 ;  /* 0x000000011700780c */ /* 0x000fe40004f64270 */
[----:B------:R-:W-:-:S02]  /*4b00*/  @P4 LOP3.LUT R17, R17, 0x2, RZ, 0xfc, !PT ;  /* 0x0000000211114812 */ /* 0x000fc400078efcff */
[----:B------:R-:W-:Y:S02]  /*4b10*/  ISETP.GT.AND P2, PT, R23, 0x8, !P4 ;  /* 0x000000081700780c */ /* 0x000fe40006744270 */
[C---:B------:R-:W-:Y:S02]  /*4b20*/  ISETP.GE.AND P4, PT, R14.reuse, 0xa, PT ;  /* 0x0000000a0e00780c */ /* 0x040fe40003f86270 */
[C---:B------:R-:W-:Y:S02]  /*4b30*/  ISETP.LT.OR P3, PT, R21.reuse, 0x2, P3 ;  /* 0x000000021500780c */ /* 0x040fe40001f61670 */
[----:B------:R-:W-:Y:S02]  /*4b40*/  ISETP.LT.OR P2, PT, R21, 0x9, P2 ;  /* 0x000000091500780c */ /* 0x000fe40001741670 */
[----:B------:R-:W-:Y:S02]  /*4b50*/  FSEL R153, R153, -INF , !P3 ;  /* 0xff80000099997808 */ /* 0x000fe40005800000 */
[----:B------:R-:W-:-:S02]  /*4b60*/  ISETP.GE.AND P3, PT, R14, 0x11, PT ;  /* 0x000000110e00780c */ /* 0x000fc40003f66270 */
[----:B------:R-:W-:Y:S02]  /*4b70*/  LOP3.LUT R17, R17, 0xfffffffb, RZ, 0xc0, !PT ;  /* 0xfffffffb11117812 */ /* 0x000fe400078ec0ff */
[----:B------:R-:W-:Y:S02]  /*4b80*/  FSEL R156, R156, -INF , !P2 ;  /* 0xff8000009c9c7808 */ /* 0x000fe40005000000 */
[----:B------:R-:W-:Y:S02]  /*4b90*/  ISETP.GT.AND P2, PT, R23, 0x9, !P4 ;  /* 0x000000091700780c */ /* 0x000fe40006744270 */
[----:B------:R-:W-:Y:S02]  /*4ba0*/  @P4 LOP3.LUT R17, R17, 0x4, RZ, 0xfc, !PT ;  /* 0x0000000411114812 */ /* 0x000fe400078efcff */
[----:B------:R-:W-:Y:S02]  /*4bb0*/  ISETP.LT.OR P2, PT, R21, 0xa, P2 ;  /* 0x0000000a1500780c */ /* 0x000fe40001741670 */
[----:B------:R-:W-:-:S02]  /*4bc0*/  LOP3.LUT R17, R17, 0xfffffff7, RZ, 0xc0, !PT ;  /* 0xfffffff711117812 */ /* 0x000fc400078ec0ff */
[----:B------:R-:W-:Y:S02]  /*4bd0*/  FSEL R157, R157, -INF , !P2 ;  /* 0xff8000009d9d7808 */ /* 0x000fe40005000000 */
[----:B------:R-:W-:Y:S02]  /*4be0*/  @P3 LOP3.LUT R17, R17, 0x8, RZ, 0xfc, !PT ;  /* 0x0000000811113812 */ /* 0x000fe400078efcff */
[----:B------:R-:W-:Y:S02]  /*4bf0*/  ISETP.GT.AND P2, PT, R23, 0x10, !P3 ;  /* 0x000000101700780c */ /* 0x000fe40005f44270 */
[----:B------:R-:W-:Y:S02]  /*4c00*/  ISETP.GE.AND P3, PT, R14, 0x12, PT ;  /* 0x000000120e00780c */ /* 0x000fe40003f66270 */
[----:B------:R-:W-:Y:S02]  /*4c10*/  ISETP.LT.OR P2, PT, R21, 0x11, P2 ;  /* 0x000000111500780c */ /* 0x000fe40001741670 */
[----:B------:R-:W-:-:S02]  /*4c20*/  LOP3.LUT R17, R17, 0xffffffef, RZ, 0xc0, !PT ;  /* 0xffffffef11117812 */ /* 0x000fc400078ec0ff */
[----:B------:R-:W-:Y:S02]  /*4c30*/  FSEL R160, R160, -INF , !P2 ;  /* 0xff800000a0a07808 */ /* 0x000fe40005000000 */
[----:B------:R-:W-:-:S04]  /*4c40*/  ISETP.GT.AND P2, PT, R23, 0x11, !P3 ;  /* 0x000000111700780c */ /* 0x000fc80005f44270 */
[----:B------:R-:W-:Y:S02]  /*4c50*/  ISETP.LT.OR P2, PT, R21, 0x12, P2 ;  /* 0x000000121500780c */ /* 0x000fe40001741670 */
[----:B------:R-:W-:Y:S02]  /*4c60*/  @P3 LOP3.LUT R17, R17, 0x10, RZ, 0xfc, !PT ;  /* 0x0000001011113812 */ /* 0x000fe400078efcff */
[----:B------:R-:W-:Y:S02]  /*4c70*/  ISETP.GE.AND P3, PT, R14, 0x19, PT ;  /* 0x000000190e00780c */ /* 0x000fe40003f66270 */
[----:B------:R-:W-:Y:S02]  /*4c80*/  LOP3.LUT R17, R17, 0xfffdffff, RZ, 0xc0, !PT ;  /* 0xfffdffff11117812 */ /* 0x000fe400078ec0ff */
[----:B------:R-:W-:Y:S02]  /*4c90*/  FSEL R161, R161, -INF , !P2 ;  /* 0xff800000a1a17808 */ /* 0x000fe40005000000 */
[----:B------:R-:W-:-:S04]  /*4ca0*/  ISETP.GT.AND P2, PT, R23, 0x18, !P3 ;  /* 0x000000181700780c */ /* 0x000fc80005f44270 */
[----:B------:R-:W-:-:S03]  /*4cb0*/  ISETP.LT.OR P2, PT, R21, 0x19, P2 ;  /* 0x000000191500780c */ /* 0x000fc60001741670 */
        /* <DEDUP_REMOVED lines=62> */
[----:B------:R-:W-:Y:S02]  /*50a0*/  FSEL R184, R184, -INF , !P2 ;  /* 0xff800000b8b87808 */ /* 0x000fe40005000000 */
[----:B------:R-:W-:Y:S02]  /*50b0*/  LOP3.LUT R17, R17, 0xffffffbf, RZ, 0xc0, !PT ;  /* 0xffffffbf11117812 */ /* 0x000fe400078ec0ff */
[----:B------:R-:W-:-:S04]  /*50c0*/  ISETP.GT.AND P2, PT, R23, 0x41, !P3 ;  /* 0x000000411700780c */ /* 0x000fc80005f44270 */
[----:B------:R-:W-:-:S03]  /*50d0*/  ISETP.LT.OR P2, PT, R21, 0x42, P2 ;  /* 0x000000421500780c */ /* 0x000fc60001741670 */
[----:B------:R-:W-:Y:S02]  /*50e0*/  @P3 LOP3.LUT R17, R17, 0x40, RZ, 0xfc, !PT ;  /* 0x0000004011113812 */ /* 0x000fe400078efcff */
[----:B------:R-:W-:Y:S02]  /*50f0*/  ISETP.GE.AND P3, PT, R14, 0x49, PT ;  /* 0x000000490e00780c */ /* 0x000fe40003f66270 */
[----:B------:R-:W-:Y:S02]  /*5100*/  FSEL R185, R185, -INF , !P2 ;  /* 0xff800000b9b97808 */ /* 0x000fe40005000000 */
[----:B------:R-:W-:Y:S02]  /*5110*/  ISETP.GT.AND P2, PT, R23, 0x48, !P3 ;  /* 0x000000481700780c */ /* 0x000fe40005f44270 */
[----:B------:R-:W-:Y:S02]  /*5120*/  LOP3.LUT R17, R17, 0xffffffdf, RZ, 0xc0, !PT ;  /* 0xffffffdf11117812 */ /* 0x000fe400078ec0ff */
[----:B------:R-:W-:-:S04]  /*5130*/  ISETP.LT.OR P2, PT, R21, 0x49, P2 ;  /* 0x000000491500780c */ /* 0x000fc80001741670 */
[----:B------:R-:W-:Y:S02]  /*5140*/  FSEL R188, R188, -INF , !P2 ;  /* 0xff800000bcbc7808 */ /* 0x000fe40005000000 */
[----:B------:R-:W-:Y:S02]  /*5150*/  ISETP.GE.AND P2, PT, R14, 0x4a, PT ;  /* 0x0000004a0e00780c */ /* 0x000fe40003f46270 */
[----:B------:R-:W-:Y:S02]  /*5160*/  @P3 LOP3.LUT R17, R17, 0x20, RZ, 0xfc, !PT ;  /* 0x0000002011113812 */ /* 0x000fe400078efcff */
[----:B------:R-:W-:Y:S02]  /*5170*/  ISETP.GT.AND P3, PT, R23, 0x49, !P2 ;  /* 0x000000491700780c */ /* 0x000fe40005764270 */
[----:B------:R-:W-:Y:S02]  /*5180*/  LOP3.LUT R17, R17, 0xfffffffe, RZ, 0xc0, !PT ;  /* 0xfffffffe11117812 */ /* 0x000fe400078ec0ff */
[----:B------:R-:W-:-:S04]  /*5190*/  ISETP.LT.OR P3, PT, R21, 0x4a, P3 ;  /* 0x0000004a1500780c */ /* 0x000fc80001f61670 */
[----:B------:R-:W-:Y:S02]  /*51a0*/  FSEL R189, R189, -INF , !P3 ;  /* 0xff800000bdbd7808 */ /* 0x000fe40005800000 */
[----:B------:R-:W-:-:S04]  /*51b0*/  ISETP.GE.AND P3, PT, R14, 0x51, PT ;  /* 0x000000510e00780c */ /* 0x000fc80003f66270 */
[----:B------:R-:W-:-:S04]  /*51c0*/  ISETP.GT.AND P4, PT, R23, 0x50, !P3 ;  /* 0x000000501700780c */ /* 0x000fc80005f84270 */
        /* <DEDUP_REMOVED lines=10> */
[----:B------:R-:W-:-:S13]  /*5270*/  ISETP.GE.AND P6, PT, R14, 0x5a, PT ;  /* 0x0000005a0e00780c */ /* 0x000fda0003fc6270 */
[----:B------:R-:W-:Y:S02]  /*5280*/  @P6 LOP3.LUT R17, R17, 0x1, RZ, 0xfc, !PT ;  /* 0x0000000111116812 */ /* 0x000fe400078efcff */
[----:B------:R-:W-:-:S04]  /*5290*/  ISETP.GT.AND P6, PT, R23, 0x59, !P6 ;  /* 0x000000591700780c */ /* 0x000fc800077c4270 */
[----:B------:R-:W-:Y:S02]  /*52a0*/  ISETP.LT.OR P6, PT, R21, 0x5a, P6 ;  /* 0x0000005a1500780c */ /* 0x000fe400037c1670 */
[----:B------:R-:W1:Y:S02]  /*52b0*/  SHFL.IDX PT, R21, R20, 0x1, 0x1c1f ;  /* 0x003c1f0014157f89 */ /* 0x000e6400000e0000 */
[----:B------:R-:W-:Y:S02]  /*52c0*/  FSEL R197, R197, -INF , !P6 ;  /* 0xff800000c5c57808 */ /* 0x000fe40007000000 */
[----:B------:R-:W-:Y:S01]  /*52d0*/  PLOP3.LUT P6, PT, PT, PT, UP1, 0x40, 0x0 ;  /* 0x000000000000781c */ /* 0x000fe20003fce818 */
[--C-:B-1----:R-:W-:Y:S02]  /*52e0*/  IMAD.IADD R22, R22, 0x1, R21.reuse ;  /* 0x0000000116167824 */ /* 0x102fe400078e0215 */
[----:B------:R-:W-:-:S10]  /*52f0*/  IMAD.IADD R200, R200, 0x1, R21 ;  /* 0x00000001c8c87824 */ /* 0x000fd400078e0215 */
[----:B------:R-:W-:Y:S05]  /*5300*/  @P6 BRA `(.L_x_1853) ;  /* 0x00000000005c6947 */ /* 0x000fea0003800000 */
[----:B------:R-:W-:Y:S01]  /*5310*/  IMAD R20, R16, UR30, R21 ;  /* 0x0000001e10147c24 */ /* 0x000fe2000f8e0215 */
        /* <DEDUP_REMOVED lines=12> */
.L_x_1855:
[----:B------:R-:W-:-:S05]  /*53e0*/  IMAD.U32 R152, RZ, RZ, UR29 ;  /* 0x0000001dff987e24 */ /* 0x000fca000f8e00ff */
[----:B------:R-:W-:-:S13]  /*53f0*/  ISETP.NE.AND P6, PT, R152, 0x1, PT ;  /* 0x000000019800780c */ /* 0x000fda0003fc5270 */
[----:B------:R-:W1:Y:S02]  /*5400*/  @P6 LDC.64 R20, c[0x0][0x9e8] ;  /* 0x00027a00ff146b82 */ /* 0x000e640000000a00 */
[----:B-1----:R-:W-:-:S05]  /*5410*/  @P6 IMAD.HI.U32 R20, R23, R20, RZ ;  /* 0x0000001417146227 */ /* 0x002fca00078e00ff */
[----:B------:R-:W-:-:S07]  /*5420*/  @P6 SHF.R.U32.HI R23, RZ, R21, R20 ;  /* 0x00000015ff176219 */ /* 0x000fce0000011614 */
.L_x_1856:
[----:B------:R-:W-:Y:S05]  /*5430*/  BSYNC B0 ;  /* 0x0000000000007941 */ /* 0x000fea0003800000 */
.L_x_1854:
[----:B------:R-:W-:-:S04]  /*5440*/  IMAD R14, R5, -0x2, R14 ;  /* 0xfffffffe050e7824 */ /* 0x000fc800078e020e */
[----:B------:R-:W-:-:S05]  /*5450*/  IMAD R23, R23, R152, R14 ;  /* 0x0000009817177224 */ /* 0x000fca00078e020e */
[----:B------:R-:W-:Y:S02]  /*5460*/  VIADDMNMX R22, R23, R152, R22, PT ;  /* 0x0000009817167246 */ /* 0x000fe40003800116 */
[----:B------:R-:W-:-:S07]  /*5470*/  VIMNMX R200, R200, R23, !PT ;  /* 0x00000017c8c87248 */ /* 0x000fce0007fe0100 */
.L_x_1853:
[----:B------:R-:W-:Y:S01]  /*5480*/  ISETP.GT.AND P1, PT, R200, 0x1, !P1 ;  /* 0x00000001c800780c */ /* 0x000fe20004f24270 */
[----:B------:R-:W-:Y:S01]  /*5490*/  UMOV UR10, UR26 ;  /* 0x0000001a000a7c82 */ /* 0x000fe20008000000 */
[----:B------:R-:W-:Y:S02]  /*54a0*/  LOP3.LUT P6, RZ, R17, 0x10000, RZ, 0xc0, !PT ;  /* 0x0001000011ff7812 */ /* 0x000fe400078cc0ff */
[----:B------:R-:W-:Y:S02]  /*54b0*/  ISETP.LT.OR P1, PT, R22, 0x2, P1 ;  /* 0x000000021600780c */ /* 0x000fe40000f21670 */
[----:B------:R-:W-:Y:S02]  /*54c0*/  FMNMX.FTZ R14, R15, R0, !PT ;  /* 0x000000000f0e7209 */ /* 0x000fe40007810000 */
[----:B------:R-:W-:Y:S02]  /*54d0*/  FSEL R155, R155, -INF , !P1 ;  /* 0xff8000009b9b7808 */ /* 0x000fe40004800000 */
[----:B------:R-:W-:-:S02]  /*54e0*/  LOP3.LUT P1, RZ, R17, 0x2, RZ, 0xc0, !PT ;  /* 0x0000000211ff7812 */ /* 0x000fc4000782c0ff */
[----:B------:R-:W-:Y:S02]  /*54f0*/  FMNMX.FTZ R21, R153, R14, !PT ;  /* 0x0000000e99157209 */ /* 0x000fe40007810000 */
[----:B------:R-:W-:Y:S02]  /*5500*/  ISETP.GT.AND P1, PT, R200, 0x8, !P1 ;  /* 0x00000008c800780c */ /* 0x000fe40004f24270 */
[----:B------:R-:W-:Y:S02]  /*5510*/  FMNMX.FTZ R14, R156, R21, !PT ;  /* 0x000000159c0e7209 */ /* 0x000fe40007810000 */
[----:B------:R-:W-:Y:S02]  /*5520*/  ISETP.LT.OR P1, PT, R22, 0x9, P1 ;  /* 0x000000091600780c */ /* 0x000fe40000f21670 */
[----:B------:R-:W-:Y:S02]  /*5530*/  FMNMX.FTZ R21, R157, R14, !PT ;  /* 0x0000000e9d157209 */ /* 0x000fe40007810000 */
[----:B------:R-:W-:-:S02]  /*5540*/  FSEL R158, R158, -INF , !P1 ;  /* 0xff8000009e9e7808 */ /* 0x000fc40004800000 */
[----:B------:R-:W-:Y:S02]  /*5550*/  LOP3.LUT P1, RZ, R17, 0x4, RZ, 0xc0, !PT ;  /* 0x0000000411ff7812 */ /* 0x000fe4000782c0ff */
[----:B------:R-:W-:Y:S02]  /*5560*/  FMNMX.FTZ R14, R160, R21, !PT ;  /* 0x00000015a00e7209 */ /* 0x000fe40007810000 */
[----:B------:R-:W-:Y:S02]  /*5570*/  ISETP.GT.AND P1, PT, R200, 0x9, !P1 ;  /* 0x00000009c800780c */ /* 0x000fe40004f24270 */
[----:B------:R-:W-:Y:S02]  /*5580*/  FMNMX.FTZ R21, R161, R14, !PT ;  /* 0x0000000ea1157209 */ /* 0x000fe40007810000 */
[----:B------:R-:W-:Y:S02]  /*5590*/  ISETP.LT.OR P1, PT, R22, 0xa, P1 ;  /* 0x0000000a1600780c */ /* 0x000fe40000f21670 */
[----:B------:R-:W-:-:S02]  /*55a0*/  FMNMX.FTZ R14, R164, R21, !PT ;  /* 0x00000015a40e7209 */ /* 0x000fc40007810000 */
[----:B------:R-:W-:Y:S02]  /*55b0*/  FSEL R159, R159, -INF , !P1 ;  /* 0xff8000009f9f7808 */ /* 0x000fe40004800000 */
[----:B------:R-:W-:Y:S02]  /*55c0*/  LOP3.LUT P1, RZ, R17, 0x8, RZ, 0xc0, !PT ;  /* 0x0000000811ff7812 */ /* 0x000fe4000782c0ff */
[----:B------:R-:W-:Y:S02]  /*55d0*/  FMNMX.FTZ R21, R165, R14, !PT ;  /* 0x0000000ea5157209 */ /* 0x000fe40007810000 */
[----:B------:R-:W-:Y:S02]  /*55e0*/  ISETP.GT.AND P1, PT, R200, 0x10, !P1 ;  /* 0x00000010c800780c */ /* 0x000fe40004f24270 */
[----:B------:R-:W-:Y:S02]  /*55f0*/  FMNMX.FTZ R14, R168, R21, !PT ;  /* 0x00000015a80e7209 */ /* 0x000fe40007810000 */
[----:B------:R-:W-:-:S02]  /*5600*/  ISETP.LT.OR P1, PT, R22, 0x11, P1 ;  /* 0x000000111600780c */ /* 0x000fc40000f21670 */
[----:B------:R-:W-:Y:S02]  /*5610*/  FMNMX.FTZ R21, R169, R14, !PT ;  /* 0x0000000ea9157209 */ /* 0x000fe40007810000 */
[----:B------:R-:W-:Y:S02]  /*5620*/  FSEL R162, R162, -INF , !P1 ;  /* 0xff800000a2a27808 */ /* 0x000fe40004800000 */
[----:B------:R-:W-:Y:S02]  /*5630*/  LOP3.LUT P1, RZ, R17, 0x10, RZ, 0xc0, !PT ;  /* 0x0000001011ff7812 */ /* 0x000fe4000782c0ff */
[----:B------:R-:W-:Y:S02]  /*5640*/  FMNMX.FTZ R14, R172, R21, !PT ;  /* 0x00000015ac0e7209 */ /* 0x000fe40007810000 */
[----:B------:R-:W-:Y:S02]  /*5650*/  ISETP.GT.AND P1, PT, R200, 0x11, !P1 ;  /* 0x00000011c800780c */ /* 0x000fe40004f24270 */
[----:B------:R-:W-:-:S02]  /*5660*/  FMNMX.FTZ R21, R173, R14, !PT ;  /* 0x0000000ead157209 */ /* 0x000fc40007810000 */
[----:B------:R-:W-:Y:S02]  /*5670*/  ISETP.LT.OR P1, PT, R22, 0x12, P1 ;  /* 0x000000121600780c */ /* 0x000fe40000f21670 */
[----:B------:R-:W-:Y:S02]  /*5680*/  FMNMX.FTZ R14, R176, R21, !PT ;  /* 0x00000015b00e7209 */ /* 0x000fe40007810000 */
[----:B------:R-:W-:Y:S02]  /*5690*/  FSEL R163, R163, -INF , !P1 ;  /* 0xff800000a3a37808 */ /* 0x000fe40004800000 */
[----:B------:R-:W-:Y:S02]  /*56a0*/  LOP3.LUT P1, RZ, R17, 0x20000, RZ, 0xc0, !PT ;  /* 0x0002000011ff7812 */ /* 0x000fe4000782c0ff */
[----:B------:R-:W-:Y:S02]  /*56b0*/  FMNMX.FTZ R21, R177, R14, !PT ;  /* 0x0000000eb1157209 */ /* 0x000fe40007810000 */
[----:B------:R-:W-:-:S02]  /*56c0*/  ISETP.GT.AND P1, PT, R200, 0x18, !P1 ;  /* 0x00000018c800780c */ /* 0x000fc40004f24270 */
[----:B------:R-:W-:Y:S02]  /*56d0*/  FMNMX.FTZ R14, R180, R21, !PT ;  /* 0x00000015b40e7209 */ /* 0x000fe40007810000 */
[----:B------:R-:W-:Y:S02]  /*56e0*/  ISETP.LT.OR P1, PT, R22, 0x19, P1 ;  /* 0x000000191600780c */ /* 0x000fe40000f21670 */
[----:B------:R-:W-:Y:S02]  /*56f0*/  FMNMX.FTZ R21, R181, R14, !PT ;  /* 0x0000000eb5157209 */ /* 0x000fe40007810000 */
[----:B------:R-:W-:Y:S02]  /*5700*/  FSEL R166, R166, -INF , !P1 ;  /* 0xff800000a6a67808 */ /* 0x000fe40004800000 */
        /* <DEDUP_REMOVED lines=12> */
[----:B------:R-:W-:Y:S02]  /*57d0*/  LOP3.LUT P1, RZ, R17, 0x4000, RZ, 0xc0, !PT ;  /* 0x0000400011ff7812 */ /* 0x000fe4000782c0ff */
[----:B------:R-:W-:-:S02]  /*57e0*/  FMNMX.FTZ R21, R193, R14, !PT ;  /* 0x0000000ec1157209 */ /* 0x000fc40007810000 */
[----:B------:R-:W-:Y:S02]  /*57f0*/  ISETP.GT.AND P1, PT, R200, 0x21, !P1 ;  /* 0x00000021c800780c */ /* 0x000fe40004f24270 */
[----:B------:R-:W-:Y:S02]  /*5800*/  FMNMX.FTZ R14, R196, R21, !PT ;  /* 0x00000015c40e7209 */ /* 0x000fe40007810000 */
[----:B------:R-:W-:Y:S02]  /*5810*/  ISETP.LT.OR P1, PT, R22, 0x22, P1 ;  /* 0x000000221600780c */ /* 0x000fe40000f21670 */
[----:B------:R-:W-:Y:S02]  /*5820*/  FMNMX.FTZ R20, R197, R14, !PT ;  /* 0x0000000ec5147209 */ /* 0x000fe40007810000 */
[----:B------:R-:W-:Y:S02]  /*5830*/  FSEL R171, R171, -INF , !P1 ;  /* 0xff800000abab7808 */ /* 0x000fe40004800000 */
[C---:B------:R-:W-:Y:S01]  /*5840*/  LOP3.LUT P1, RZ, R17.reuse, 0x2000, RZ, 0xc0, !PT ;  /* 0x0000200011ff7812 */ /* 0x040fe2000782c0ff */
[----:B------:R-:W1:Y:S01]  /*5850*/  SHFL.BFLY PT, R21, R20, 0x2, 0x1f ;  /* 0x0c401f0014157f89 */ /* 0x000e6200000e0000 */
[----:B------:R-:W-:-:S02]  /*5860*/  LOP3.LUT P6, RZ, R17, 0x20, RZ, 0xc0, !PT ;  /* 0x0000002011ff7812 */ /* 0x000fc400078cc0ff */
[C---:B------:R-:W-:Y:S02]  /*5870*/  ISETP.GT.AND P1, PT, R200.reuse, 0x28, !P1 ;  /* 0x00000028c800780c */ /* 0x040fe40004f24270 */
[----:B------:R-:W-:Y:S02]  /*5880*/  ISETP.GT.AND P2, PT, R200, 0x49, !P2 ;  /* 0x00000049c800780c */ /* 0x000fe40005744270 */
[C---:B------:R-:W-:Y:S02]  /*5890*/  ISETP.LT.OR P1, PT, R22.reuse, 0x29, P1 ;  /* 0x000000291600780c */ /* 0x040fe40000f21670 */
[----:B------:R-:W-:Y:S02]  /*58a0*/  ISETP.LT.OR P2, PT, R22, 0x4a, P2 ;  /* 0x0000004a1600780c */ /* 0x000fe40001741670 */
[----:B------:R-:W-:Y:S02]  /*58b0*/  FSEL R174, R174, -INF , !P1 ;  /* 0xff800000aeae7808 */ /* 0x000fe40004800000 */
[----:B------:R-:W-:-:S02]  /*58c0*/  LOP3.LUT P1, RZ, R17, 0x1000, RZ, 0xc0, !PT ;  /* 0x0000100011ff7812 */ /* 0x000fc4000782c0ff */
[C---:B------:R-:W-:Y:S02]  /*58d0*/  ISETP.GT.AND P3, PT, R200.reuse, 0x50, !P3 ;  /* 0x00000050c800780c */ /* 0x040fe40005f64270 */
[----:B------:R-:W-:Y:S02]  /*58e0*/  ISETP.GT.AND P1, PT, R200, 0x29, !P1 ;  /* 0x00000029c800780c */ /* 0x000fe40004f24270 */
[----:B------:R-:W-:Y:S02]  /*58f0*/  FSEL R191, R191, -INF , !P2 ;  /* 0xff800000bfbf7808 */ /* 0x000fe40005000000 */
[----:B------:R-:W-:Y:S02]  /*5900*/  ISETP.LT.OR P1, PT, R22, 0x2a, P1 ;  /* 0x0000002a1600780c */ /* 0x000fe40000f21670 */
[----:B------:R-:W-:Y:S02]  /*5910*/  ISETP.GT.AND P4, PT, R200, 0x51, !P4 ;  /* 0x00000051c800780c */ /* 0x000fe40006784270 */
[----:B------:R-:W-:-:S02]  /*5920*/  FSEL R175, R175, -INF , !P1 ;  /* 0xff800000afaf7808 */ /* 0x000fc40004800000 */
[----:B------:R-:W-:Y:S02]  /*5930*/  LOP3.LUT P1, RZ, R17, 0x800, RZ, 0xc0, !PT ;  /* 0x0000080011ff7812 */ /* 0x000fe4000782c0ff */
[----:B-1----:R-:W-:Y:S02]  /*5940*/  FMNMX.FTZ R21, R20, R21, !PT ;  /* 0x0000001514157209 */ /* 0x002fe40007810000 */
[----:B------:R-:W-:Y:S02]  /*5950*/  ISETP.GT.AND P1, PT, R200, 0x30, !P1 ;  /* 0x00000030c800780c */ /* 0x000fe40004f24270 */
[C---:B------:R-:W-:Y:S01]  /*5960*/  ISETP.LT.OR P3, PT, R22.reuse, 0x51, P3 ;  /* 0x000000511600780c */ /* 0x040fe20001f61670 */
[----:B------:R-:W1:Y:S01]  /*5970*/  SHFL.BFLY PT, R14, R21, 0x1, 0x1f ;  /* 0x0c201f00150e7f89 */ /* 0x000e6200000e0000 */
[----:B------:R-:W-:Y:S02]  /*5980*/  ISETP.LT.OR P1, PT, R22, 0x31, P1 ;  /* 0x000000311600780c */ /* 0x000fe40000f21670 */
[----:B------:R-:W-:-:S02]  /*5990*/  ISETP.GT.AND P5, PT, R200, 0x58, !P5 ;  /* 0x00000058c800780c */ /* 0x000fc40006fa4270 */
[----:B------:R-:W-:Y:S02]  /*59a0*/  FSEL R178, R178, -INF , !P1 ;  /* 0xff800000b2b27808 */ /* 0x000fe40004800000 */
[----:B------:R-:W-:Y:S02]  /*59b0*/  LOP3.LUT P1, RZ, R17, 0x400, RZ, 0xc0, !PT ;  /* 0x0000040011ff7812 */ /* 0x000fe4000782c0ff */
[----:B------:R-:W-:Y:S02]  /*59c0*/  ISETP.LT.OR P4, PT, R22, 0x52, P4 ;  /* 0x000000521600780c */ /* 0x000fe40002781670 */
[----:B------:R-:W-:Y:S02]  /*59d0*/  ISETP.GT.AND P1, PT, R200, 0x31, !P1 ;  /* 0x00000031c800780c */ /* 0x000fe40004f24270 */
[----:B------:R-:W-:Y:S02]  /*59e0*/  FSEL R194, R194, -INF , !P3 ;  /* 0xff800000c2c27808 */ /* 0x000fe40005800000 */
[----:B------:R-:W-:-:S02]  /*59f0*/  ISETP.LT.OR P1, PT, R22, 0x32, P1 ;  /* 0x000000321600780c */ /* 0x000fc40000f21670 */
[----:B------:R-:W-:Y:S02]  /*5a00*/  ISETP.LT.OR P5, PT, R22, 0x59, P5 ;  /* 0x000000591600780c */ /* 0x000fe40002fa1670 */
[----:B------:R-:W-:Y:S02]  /*5a10*/  FSEL R179, R179, -INF , !P1 ;  /* 0xff800000b3b37808 */ /* 0x000fe40004800000 */
[----:B------:R-:W-:Y:S02]  /*5a20*/  LOP3.LUT P1, RZ, R17, 0x200, RZ, 0xc0, !PT ;  /* 0x0000020011ff7812 */ /* 0x000fe4000782c0ff */
[----:B------:R-:W-:Y:S02]  /*5a30*/  FSEL R195, R195, -INF , !P4 ;  /* 0xff800000c3c37808 */ /* 0x000fe40006000000 */
[----:B------:R-:W-:Y:S02]  /*5a40*/  ISETP.GT.AND P1, PT, R200, 0x38, !P1 ;  /* 0x00000038c800780c */ /* 0x000fe40004f24270 */
[----:B-1----:R-:W-:-:S02]  /*5a50*/  FMNMX.FTZ R14, R21, R14, !PT ;  /* 0x0000000e150e7209 */ /* 0x002fc40007810000 */
[----:B------:R-:W-:Y:S02]  /*5a60*/  ISETP.LT.OR P1, PT, R22, 0x39, P1 ;  /* 0x000000391600780c */ /* 0x000fe40000f21670 */
[----:B------:R-:W-:Y:S01]  /*5a70*/  FSEL R198, R198, -INF , !P5 ;  /* 0xff800000c6c67808 */ /* 0x000fe20006800000 */
[----:B------:R-:W-:Y:S01]  /*5a80*/  FMUL.FTZ R202, R14, UR10 ;  /* 0x0000000a0eca7c20 */ /* 0x000fe20008410000 */
[----:B------:R-:W-:Y:S02]  /*5a90*/  FSEL R182, R182, -INF , !P1 ;  /* 0xff800000b6b67808 */ /* 0x000fe40004800000 */
[----:B------:R-:W-:-:S04]  /*5aa0*/  LOP3.LUT P1, RZ, R17, 0x100, RZ, 0xc0, !PT ;  /* 0x0000010011ff7812 */ /* 0x000fc8000782c0ff */
[----:B------:R-:W-:-:S04]  /*5ab0*/  ISETP.GT.AND P1, PT, R200, 0x39, !P1 ;  /* 0x00000039c800780c */ /* 0x000fc80004f24270 */
[----:B------:R-:W-:-:S04]  /*5ac0*/  ISETP.LT.OR P1, PT, R22, 0x3a, P1 ;  /* 0x0000003a1600780c */ /* 0x000fc80000f21670 */
        /* <DEDUP_REMOVED lines=9> */
[----:B------:R-:W-:Y:S02]  /*5b60*/  ISETP.GT.AND P1, PT, R200, 0x48, !P6 ;  /* 0x00000048c800780c */ /* 0x000fe40007724270 */
[----:B------:R-:W-:Y:S02]  /*5b70*/  LOP3.LUT P6, RZ, R17, 0x40000, RZ, 0xc0, !PT ;  /* 0x0004000011ff7812 */ /* 0x000fe400078cc0ff */
[----:B------:R-:W-:-:S04]  /*5b80*/  ISETP.LT.OR P1, PT, R22, 0x49, P1 ;  /* 0x000000491600780c */ /* 0x000fc80000f21670 */
[----:B------:R-:W-:Y:S02]  /*5b90*/  FSEL R190, R190, -INF , !P1 ;  /* 0xff800000bebe7808 */ /* 0x000fe40004800000 */
[----:B------:R-:W-:Y:S02]  /*5ba0*/  ISETP.GT.AND P1, PT, R200, RZ, !P6 ;  /* 0x000000ffc800720c */ /* 0x000fe40007724270 */
[----:B------:R-:W-:Y:S02]  /*5bb0*/  LOP3.LUT P6, RZ, R17, 0x1, RZ, 0xc0, !PT ;  /* 0x0000000111ff7812 */ /* 0x000fe400078cc0ff */
[----:B------:R-:W-:Y:S02]  /*5bc0*/  ISETP.LT.OR P1, PT, R22, 0x1, P1 ;  /* 0x000000011600780c */ /* 0x000fe40000f21670 */
[----:B------:R-:W-:Y:S02]  /*5bd0*/  ISETP.GT.AND P2, PT, R200, 0x59, !P6 ;  /* 0x00000059c800780c */ /* 0x000fe40007744270 */
[----:B------:R-:W-:-:S02]  /*5be0*/  FSEL R201, R154, -INF , !P1 ;  /* 0xff8000009ac97808 */ /* 0x000fc40004800000 */
[----:B------:R-:W-:Y:S02]  /*5bf0*/  FSETP.NEU.FTZ.AND P1, PT, R14, -INF , PT ;  /* 0xff8000000e00780b */ /* 0x000fe40003f3d000 */
[----:B------:R-:W-:Y:S02]  /*5c00*/  FMNMX.FTZ R20, R201, R10, !PT ;  /* 0x0000000ac9147209 */ /* 0x000fe40007810000 */
[----:B------:R-:W-:Y:S02]  /*5c10*/  FSEL R202, R202, RZ, P1 ;  /* 0x000000ffcaca7208 */ /* 0x000fe40000800000 */
[----:B------:R-:W-:Y:S02]  /*5c20*/  FMNMX.FTZ R21, R155, R20, !PT ;  /* 0x000000149b157209 */ /* 0x000fe40007810000 */
[----:B------:R-:W-:Y:S01]  /*5c30*/  ISETP.LT.OR P2, PT, R22, 0x5a, P2 ;  /* 0x0000005a1600780c */ /* 0x000fe20001741670 */
[--C-:B------:R-:W-:Y:S01]  /*5c40*/  FFMA.FTZ R152, R15, UR10, -R202.reuse ;  /* 0x0000000a0f987c23 */ /* 0x100fe200080108ca */
[----:B------:R-:W-:Y:S01]  /*5c50*/  FMNMX.FTZ R20, R158, R21, !PT ;  /* 0x000000159e147209 */ /* 0x000fe20007810000 */
[--C-:B------:R-:W-:Y:S01]  /*5c60*/  FFMA.FTZ R15, R153, UR10, -R202.reuse ;  /* 0x0000000a990f7c23 */ /* 0x100fe200080108ca */
[--C-:B------:R-:W-:Y:S01]  /*5c70*/  FFMA.FTZ R154, R156, UR10, -R202.reuse ;  /* 0x0000000a9c9a7c23 */ /* 0x100fe200080108ca */
[--C-:B------:R-:W-:Y:S01]  /*5c80*/  FFMA.FTZ R156, R160, UR10, -R202.reuse ;  /* 0x0000000aa09c7c23 */ /* 0x100fe200080108ca */
[----:B------:R-:W-:Y:S01]  /*5c90*/  FMNMX.FTZ R21, R159, R20, !PT ;  /* 0x000000149f157209 */ /* 0x000fe20007810000 */
[--C-:B------:R-:W-:Y:S01]  /*5ca0*/  FFMA.FTZ R168, R168, UR10, -R202.reuse ;  /* 0x0000000aa8a87c23 */ /* 0x100fe200080108ca */
[----:B------:R-:W-:Y:S01]  /*5cb0*/  FSEL R199, R199, -INF , !P2 ;  /* 0xff800000c7c77808 */ /* 0x000fe20005000000 */
[----:B------:R-:W-:Y:S01]  /*5cc0*/  MUFU.EX2 R152, R152 ;  /* 0x0000009800987308 */ /* 0x000fe20000000800 */
[----:B------:R-:W-:Y:S01]  /*5cd0*/  FMNMX.FTZ R20, R162, R21, !PT ;  /* 0x00000015a2147209 */ /* 0x000fe20007810000 */
[--C-:B------:R-:W-:Y:S01]  /*5ce0*/  FFMA.FTZ R21, R157, UR10, -R202.reuse ;  /* 0x0000000a9d157c23 */ /* 0x100fe200080108ca */
[--C-:B------:R-:W-:Y:S01]  /*5cf0*/  FFMA.FTZ R173, R173, UR10, -R202.reuse ;  /* 0x0000000aadad7c23 */ /* 0x100fe200080108ca */
[----:B------:R-:W-:Y:S01]  /*5d00*/  FFMA.FTZ R196, R196, UR10, -R202 ;  /* 0x0000000ac4c47c23 */ /* 0x000fe200080108ca */
[----:B------:R-:W-:-:S03]  /*5d10*/  FMNMX.FTZ R23, R163, R20, !PT ;  /* 0x00000014a3177209 */ /* 0x000fc60007810000 */
[----:B------:R-:W-:Y:S01]  /*5d20*/  MUFU.EX2 R15, R15 ;  /* 0x0000000f000f7308 */ /* 0x000fe20000000800 */
[----:B------:R-:W-:-:S04]  /*5d30*/  FMNMX.FTZ R20, R166, R23, !PT ;  /* 0x00000017a6147209 */ /* 0x000fc80007810000 */
[----:B------:R-:W-:-:S03]  /*5d40*/  FMNMX.FTZ R23, R167, R20, !PT ;  /* 0x00000014a7177209 */ /* 0x000fc60007810000 */
[----:B------:R-:W-:Y:S01]  /*5d50*/  MUFU.EX2 R154, R154 ;  /* 0x0000009a009a7308 */ /* 0x000fe20000000800 */
[----:B------:R-:W-:Y:S01]  /*5d60*/  FMNMX.FTZ R20, R170, R23, !PT ;  /* 0x00000017aa147209 */ /* 0x000fe20007810000 */
[--C-:B------:R-:W-:Y:S01]  /*5d70*/  FFMA.FTZ R23, R161, UR10, -R202.reuse ;  /* 0x0000000aa1177c23 */ /* 0x100fe200080108ca */
[----:B------:R-:W-:Y:S02]  /*5d80*/  FFMA.FTZ R161, R164, UR10, -R202 ;  /* 0x0000000aa4a17c23 */ /* 0x000fe400080108ca */
[----:B------:R-:W-:-:S03]  /*5d90*/  FMNMX.FTZ R153, R171, R20, !PT ;  /* 0x00000014ab997209 */ /* 0x000fc60007810000 */
[----:B------:R-:W-:Y:S01]  /*5da0*/  MUFU.EX2 R21, R21 ;  /* 0x0000001500157308 */ /* 0x000fe20000000800 */
[----:B------:R-:W-:-:S04]  /*5db0*/  FMNMX.FTZ R20, R174, R153, !PT ;  /* 0x00000099ae147209 */ /* 0x000fc80007810000 */
[----:B------:R-:W-:-:S03]  /*5dc0*/  FMNMX.FTZ R153, R175, R20, !PT ;  /* 0x00000014af997209 */ /* 0x000fc60007810000 */
[----:B------:R1:W-:Y:S01]  /*5dd0*/  MUFU.EX2 R20, R161 ;  /* 0x000000a100147308 */ /* 0x0003e20000000800 */
[----:B------:R-:W-:Y:S01]  /*5de0*/  FMNMX.FTZ R160, R178, R153, !PT ;  /* 0x00000099b2a07209 */ /* 0x000fe20007810000 */
[----:B------:R-:W-:-:S03]  /*5df0*/  FFMA.FTZ R153, R165, UR10, -R202 ;  /* 0x0000000aa5997c23 */ /* 0x000fc600080108ca */
[----:B------:R-:W-:-:S03]  /*5e00*/  FMNMX.FTZ R157, R179, R160, !PT ;  /* 0x000000a0b39d7209 */ /* 0x000fc60007810000 */
[----:B------:R-:W-:Y:S01]  /*5e10*/  MUFU.EX2 R156, R156 ;  /* 0x0000009c009c7308 */ /* 0x000fe20000000800 */
[----:B------:R-:W-:-:S04]  /*5e20*/  FMNMX.FTZ R160, R182, R157, !PT ;  /* 0x0000009db6a07209 */ /* 0x000fc80007810000 */
[----:B------:R-:W-:-:S03]  /*5e30*/  FMNMX.FTZ R157, R183, R160, !PT ;  /* 0x000000a0b79d7209 */ /* 0x000fc60007810000 */
[----:B------:R2:W-:Y:S01]  /*5e40*/  MUFU.EX2 R160, R168 ;  /* 0x000000a800a07308 */ /* 0x0005e20000000800 */
[----:B------:R-:W-:Y:S01]  /*5e50*/  FMNMX.FTZ R164, R186, R157, !PT ;  /* 0x0000009dbaa47209 */ /* 0x000fe20007810000 */
[--C-:B------:R-:W-:Y:S01]  /*5e60*/  FFMA.FTZ R157, R169, UR10, -R202.reuse ;  /* 0x0000000aa99d7c23 */ /* 0x100fe200080108ca */
[--C-:B------:R-:W-:Y:S01]  /*5e70*/  FFMA.FTZ R169, R180, UR10, -R202.reuse ;  /* 0x0000000ab4a97c23 */ /* 0x100fe200080108ca */
[--C-:B------:R-:W-:Y:S01]  /*5e80*/  FFMA.FTZ R180, R189, UR10, -R202.reuse ;  /* 0x0000000abdb47c23 */ /* 0x100fe200080108ca */
[----:B-1----:R-:W-:Y:S02]  /*5e90*/  FMNMX.FTZ R161, R187, R164, !PT ;  /* 0x000000a4bba17209 */ /* 0x002fe40007810000 */
[----:B------:R-:W-:Y:S01]  /*5ea0*/  FSEL R189, R14, RZ, P1 ;  /* 0x000000ff0ebd7208 */ /* 0x000fe20000800000 */
[----:B------:R-:W-:Y:S01]  /*5eb0*/  MUFU.EX2 R23, R23 ;  /* 0x0000001700177308 */ /* 0x000fe20000000800 */
[----:B------:R-:W-:Y:S01]  /*5ec0*/  FMNMX.FTZ R164, R190, R161, !PT ;  /* 0x000000a1bea47209 */ /* 0x000fe20007810000 */
[--C-:B--2---:R-:W-:Y:S01]  /*5ed0*/  FFMA.FTZ R168, R177, UR10, -R202.reuse ;  /* 0x0000000ab1a87c23 */ /* 0x104fe200080108ca */
[----:B------:R-:W-:Y:S01]  /*5ee0*/  FFMA.FTZ R161, R172, UR10, -R202 ;  /* 0x0000000aaca17c23 */ /* 0x000fe200080108ca */
[----:B------:R-:W-:Y:S01]  /*5ef0*/  FADD.FTZ R189, -R189, R0 ;  /* 0x00000000bdbd7221 */ /* 0x000fe20000010100 */
[----:B------:R-:W-:Y:S01]  /*5f00*/  FMNMX.FTZ R165, R191, R164, !PT ;  /* 0x000000a4bfa57209 */ /* 0x000fe20007810000 */
[--C-:B------:R-:W-:Y:S01]  /*5f10*/  FFMA.FTZ R172, R181, UR10, -R202.reuse ;  /* 0x0000000ab5ac7c23 */ /* 0x100fe200080108ca */
[----:B------:R-:W-:Y:S01]  /*5f20*/  FFMA.FTZ R181, R192, UR10, -R202 ;  /* 0x0000000ac0b57c23 */ /* 0x000fe200080108ca */
        /* <DEDUP_REMOVED lines=8> */
[----:B------:R-:W-:Y:S02]  /*5fb0*/  MUFU.EX2 R161, R161 ;  /* 0x000000a100a17308 */ /* 0x000fe40000000800 */
[----:B------:R-:W1:Y:S06]  /*5fc0*/  SHFL.BFLY PT, R177, R22, 0x2, 0x1f ;  /* 0x0c401f0016b17f89 */ /* 0x000e6c00000e0000 */
[----:B------:R2:W-:Y:S08]  /*5fd0*/  MUFU.EX2 R164, R173 ;  /* 0x000000ad00a47308 */ /* 0x0005f00000000800 */
[----:B------:R-:W-:Y:S01]  /*5fe0*/  MUFU.EX2 R165, R165 ;  /* 0x000000a500a57308 */ /* 0x000fe20000000800 */
[--C-:B--2---:R-:W-:Y:S01]  /*5ff0*/  FFMA.FTZ R173, R184, UR10, -R202.reuse ;  /* 0x0000000ab8ad7c23 */ /* 0x104fe200080108ca */
[----:B------:R-:W-:-:S06]  /*6000*/  FFMA.FTZ R184, R193, UR10, -R202 ;  /* 0x0000000ac1b87c23 */ /* 0x000fcc00080108ca */
[----:B------:R-:W-:Y:S01]  /*6010*/  MUFU.EX2 R168, R168 ;  /* 0x000000a800a87308 */ /* 0x000fe20000000800 */
[----:B-1----:R-:W-:Y:S01]  /*6020*/  FMNMX.FTZ R185, R22, R177, !PT ;  /* 0x000000b116b97209 */ /* 0x002fe20007810000 */
[----:B------:R-:W-:-:S04]  /*6030*/  FFMA.FTZ R177, R188, UR10, -R202 ;  /* 0x0000000abcb17c23 */ /* 0x000fc800080108ca */
[----:B------:R-:W1:Y:S02]  /*6040*/  SHFL.BFLY PT, R22, R185, 0x1, 0x1f ;  /* 0x0c201f00b9167f89 */ /* 0x000e6400000e0000 */
[----:B------:R-:W-:Y:S08]  /*6050*/  MUFU.EX2 R169, R169 ;  /* 0x000000a900a97308 */ /* 0x000ff00000000800 */
[----:B------:R-:W-:Y:S08]  /*6060*/  MUFU.EX2 R172, R172 ;  /* 0x000000ac00ac7308 */ /* 0x000ff00000000800 */
[----:B------:R-:W-:Y:S01]  /*6070*/  MUFU.EX2 R173, R173 ;  /* 0x000000ad00ad7308 */ /* 0x000fe20000000800 */
[----:B-1----:R-:W-:Y:S01]  /*6080*/  FMNMX.FTZ R22, R185, R22, !PT ;  /* 0x00000016b9167209 */ /* 0x002fe20007810000 */
[----:B------:R-:W-:Y:S01]  /*6090*/  FMUL.FTZ R185, R189, UR10 ;  /* 0x0000000abdb97c20 */ /* 0x000fe20008410000 */
[----:B------:R-:W-:-:S05]  /*60a0*/  FFMA.FTZ R189, R197, UR10, -R202 ;  /* 0x0000000ac5bd7c23 */ /* 0x000fca00080108ca */
[----:B------:R-:W-:Y:S01]  /*60b0*/  MUFU.EX2 R176, R176 ;  /* 0x000000b000b07308 */ /* 0x000fe20000000800 */
[C---:B------:R-:W-:Y:S01]  /*60c0*/  FSETP.NEU.FTZ.AND P1, PT, R22.reuse, -INF , PT ;  /* 0xff8000001600780b */ /* 0x040fe20003f3d000 */
[----:B------:R-:W-:-:S05]  /*60d0*/  FMUL.FTZ R200, R22, UR10 ;  /* 0x0000000a16c87c20 */ /* 0x000fca0008410000 */
[----:B------:R-:W-:Y:S01]  /*60e0*/  FSEL R200, R200, RZ, P1 ;  /* 0x000000ffc8c87208 */ /* 0x000fe20000800000 */
[----:B------:R-:W1:Y:S04]  /*60f0*/  MUFU.EX2 R185, R185 ;  /* 0x000000b900b97308 */ /* 0x000e680000000800 */
        /* <DEDUP_REMOVED lines=11> */
[----:B------:R-:W-:Y:S01]  /*61b0*/  FFMA.FTZ R187, R187, UR10, -R200 ;  /* 0x0000000abbbb7c23 */ /* 0x000fe200080108c8 */
[----:B------:R-:W2:Y:S01]  /*61c0*/  MUFU.EX2 R180, R180 ;  /* 0x000000b400b47308 */ /* 0x000ea20000000800 */
[----:B-1----:R-:W-:Y:S01]  /*61d0*/  FFMA.FTZ R192, R185, R3, R152 ;  /* 0x00000003b9c07223 */ /* 0x002fe20000010098 */
[----:B------:R-:W-:Y:S01]  /*61e0*/  F2FP.BF16.F32.PACK_AB R152, R15, R152 ;  /* 0x000000980f98723e */ /* 0x000fe200000010ff */
[--C-:B------:R-:W-:Y:S01]  /*61f0*/  FFMA.FTZ R190, R190, UR10, -R200.reuse ;  /* 0x0000000abebe7c23 */ /* 0x100fe200080108c8 */
[----:B------:R-:W-:Y:S01]  /*6200*/  FFMA.FTZ R191, R191, UR10, -R200 ;  /* 0x0000000abfbf7c23 */ /* 0x000fe200080108c8 */
[----:B------:R-:W-:Y:S01]  /*6210*/  FADD.FTZ R3, R15, R192 ;  /* 0x000000c00f037221 */ /* 0x000fe20000010000 */
[--C-:B------:R-:W-:Y:S01]  /*6220*/  FFMA.FTZ R192, R159, UR10, -R200.reuse ;  /* 0x0000000a9fc07c23 */ /* 0x100fe200080108c8 */
[--C-:B------:R-:W-:Y:S01]  /*6230*/  FFMA.FTZ R159, R162, UR10, -R200.reuse ;  /* 0x0000000aa29f7c23 */ /* 0x100fe200080108c8 */
[----:B------:R-:W-:Y:S01]  /*6240*/  MUFU.EX2 R181, R181 ;  /* 0x000000b500b57308 */ /* 0x000fe20000000800 */
[----:B------:R-:W-:Y:S01]  /*6250*/  FADD.FTZ R158, R154, R3 ;  /* 0x000000039a9e7221 */ /* 0x000fe20000010000 */
[----:B------:R-:W-:Y:S01]  /*6260*/  F2FP.BF16.F32.PACK_AB R154, R21, R154 ;  /* 0x0000009a159a723e */ /* 0x000fe200000010ff */
[--C-:B------:R-:W-:Y:S01]  /*6270*/  FFMA.FTZ R194, R194, UR10, -R200.reuse ;  /* 0x0000000ac2c27c23 */ /* 0x100fe200080108c8 */
[----:B------:R-:W-:Y:S01]  /*6280*/  FFMA.FTZ R195, R195, UR10, -R200 ;  /* 0x0000000ac3c37c23 */ /* 0x000fe200080108c8 */
[----:B------:R-:W-:Y:S01]  /*6290*/  FADD.FTZ R3, R21, R158 ;  /* 0x0000009e15037221 */ /* 0x000fe20000010000 */
[--C-:B------:R-:W-:Y:S01]  /*62a0*/  FFMA.FTZ R198, R198, UR10, -R200.reuse ;  /* 0x0000000ac6c67c23 */ /* 0x100fe200080108c8 */
[----:B------:R-:W-:Y:S01]  /*62b0*/  FFMA.FTZ R199, R199, UR10, -R200 ;  /* 0x0000000ac7c77c23 */ /* 0x000fe200080108c8 */
[----:B------:R-:W1:Y:S01]  /*62c0*/  MUFU.EX2 R184, R184 ;  /* 0x000000b800b87308 */ /* 0x000e620000000800 */
[----:B------:R-:W-:Y:S01]  /*62d0*/  FADD.FTZ R158, R156, R3 ;  /* 0x000000039c9e7221 */ /* 0x000fe20000010000 */
[----:B------:R-:W-:Y:S01]  /*62e0*/  F2FP.BF16.F32.PACK_AB R156, R23, R156 ;  /* 0x0000009c179c723e */ /* 0x000fe200000010ff */
[-C--:B------:R-:W-:Y:S01]  /*62f0*/  FMUL.FTZ R24, R24, R185.reuse ;  /* 0x000000b918187220 */ /* 0x080fe20000410000 */
[-C--:B------:R-:W-:Y:S01]  /*6300*/  FMUL.FTZ R25, R25, R185.reuse ;  /* 0x000000b919197220 */ /* 0x080fe20000410000 */
[----:B------:R-:W-:Y:S01]  /*6310*/  FADD.FTZ R3, R23, R158 ;  /* 0x0000009e17037221 */ /* 0x000fe20000010000 */
[-C--:B------:R-:W-:Y:S01]  /*6320*/  FMUL.FTZ R28, R28, R185.reuse ;  /* 0x000000b91c1c7220 */ /* 0x080fe20000410000 */
[-C--:B------:R-:W-:Y:S01]  /*6330*/  FMUL.FTZ R29, R29, R185.reuse ;  /* 0x000000b91d1d7220 */ /* 0x080fe20000410000 */
[----:B------:R3:W4:Y:S01]  /*6340*/  MUFU.EX2 R0, R196 ;  /* 0x000000c400007308 */ /* 0x0007220000000800 */
[----:B------:R-:W-:Y:S01]  /*6350*/  FADD.FTZ R158, R20, R3 ;  /* 0x00000003149e7221 */ /* 0x000fe20000010000 */
[-C--:B------:R-:W-:Y:S01]  /*6360*/  FMUL.FTZ R32, R32, R185.reuse ;  /* 0x000000b920207220 */ /* 0x080fe20000410000 */
[-C--:B------:R-:W-:Y:S01]  /*6370*/  FMUL.FTZ R33, R33, R185.reuse ;  /* 0x000000b921217220 */ /* 0x080fe20000410000 */
[-C--:B------:R-:W-:Y:S01]  /*6380*/  FMUL.FTZ R36, R36, R185.reuse ;  /* 0x000000b924247220 */ /* 0x080fe20000410000 */
[----:B------:R-:W-:Y:S01]  /*6390*/  FADD.FTZ R3, R153, R158 ;  /* 0x0000009e99037221 */ /* 0x000fe20000010000 */
[-C--:B------:R-:W-:Y:S01]  /*63a0*/  FMUL.FTZ R37, R37, R185.reuse ;  /* 0x000000b925257220 */ /* 0x080fe20000410000 */
[----:B------:R-:W-:Y:S01]  /*63b0*/  FMUL.FTZ R40, R40, R185 ;  /* 0x000000b928287220 */ /* 0x000fe20000410000 */
[----:B------:R-:W-:Y:S01]  /*63c0*/  MUFU.EX2 R193, R193 ;  /* 0x000000c100c17308 */ /* 0x000fe20000000800 */
[----:B------:R-:W-:Y:S01]  /*63d0*/  FADD.FTZ R158, R160, R3 ;  /* 0x00000003a09e7221 */ /* 0x000fe20000010000 */
[----:B------:R-:W-:Y:S01]  /*63e0*/  FSEL R3, R22, RZ, P1 ;  /* 0x000000ff16037208 */ /* 0x000fe20000800000 */
[--C-:B---3--:R-:W-:Y:S01]  /*63f0*/  FFMA.FTZ R196, R163, UR10, -R200.reuse ;  /* 0x0000000aa3c47c23 */ /* 0x108fe200080108c8 */
[----:B------:R-:W-:Y:S01]  /*6400*/  FFMA.FTZ R163, R166, UR10, -R200 ;  /* 0x0000000aa6a37c23 */ /* 0x000fe200080108c8 */
[----:B------:R-:W-:Y:S01]  /*6410*/  FADD.FTZ R158, R157, R158 ;  /* 0x0000009e9d9e7221 */ /* 0x000fe20000010000 */
[----:B------:R-:W-:Y:S01]  /*6420*/  F2FP.BF16.F32.PACK_AB R166, R172, R169 ;  /* 0x000000a9aca6723e */ /* 0x000fe200000010ff */
[----:B------:R-:W-:Y:S01]  /*6430*/  FADD.FTZ R3, -R3, R10 ;  /* 0x0000000a03037221 */ /* 0x000fe20000010100 */
[----:B------:R-:W-:Y:S01]  /*6440*/  MUFU.EX2 R188, R188 ;  /* 0x000000bc00bc7308 */ /* 0x000fe20000000800 */
[----:B------:R-:W-:Y:S01]  /*6450*/  FADD.FTZ R197, R161, R158 ;  /* 0x0000009ea1c57221 */ /* 0x000fe20000010000 */
[--C-:B------:R-:W-:Y:S01]  /*6460*/  FFMA.FTZ R10, R167, UR10, -R200.reuse ;  /* 0x0000000aa70a7c23 */ /* 0x100fe200080108c8 */
[----:B------:R-:W-:Y:S01]  /*6470*/  FFMA.FTZ R167, R170, UR10, -R200 ;  /* 0x0000000aaaa77c23 */ /* 0x000fe200080108c8 */
[----:B--2---:R-:W-:Y:S01]  /*6480*/  F2FP.BF16.F32.PACK_AB R170, R180, R177 ;  /* 0x000000b1b4aa723e */ /* 0x004fe200000010ff */
[----:B------:R-:W-:Y:S01]  /*6490*/  FADD.FTZ R158, R164, R197 ;  /* 0x000000c5a49e7221 */ /* 0x000fe20000010000 */
[----:B------:R-:W-:Y:S01]  /*64a0*/  PLOP3.LUT P1, PT, PT, PT, UP0, 0x40, 0x0 ;  /* 0x000000000000781c */ /* 0x000fe20003f2e808 */
[-C--:B------:R-:W-:Y:S01]  /*64b0*/  FMUL.FTZ R41, R41, R185.reuse ;  /* 0x000000b929297220 */ /* 0x080fe20000410000 */
[----:B------:R-:W-:Y:S01]  /*64c0*/  MUFU.EX2 R155, R155 ;  /* 0x0000009b009b7308 */ /* 0x000fe20000000800 */
[----:B------:R-:W-:Y:S01]  /*64d0*/  FADD.FTZ R197, R165, R158 ;  /* 0x0000009ea5c57221 */ /* 0x000fe20000010000 */
[----:B------:R-:W-:Y:S01]  /*64e0*/  F2FP.BF16.F32.PACK_AB R160, R157, R160 ;  /* 0x000000a09da0723e */ /* 0x000fe200000010ff */
[-C--:B------:R-:W-:Y:S01]  /*64f0*/  FMUL.FTZ R44, R44, R185.reuse ;  /* 0x000000b92c2c7220 */ /* 0x080fe20000410000 */
[-C--:B------:R-:W-:Y:S01]  /*6500*/  FMUL.FTZ R45, R45, R185.reuse ;  /* 0x000000b92d2d7220 */ /* 0x080fe20000410000 */
[----:B------:R-:W-:Y:S01]  /*6510*/  FADD.FTZ R158, R168, R197 ;  /* 0x000000c5a89e7221 */ /* 0x000fe20000010000 */
[----:B------:R-:W-:Y:S01]  /*6520*/  FFMA.FTZ R197, R178, UR10, -R200 ;  /* 0x0000000ab2c57c23 */ /* 0x000fe200080108c8 */
[-C--:B------:R-:W-:Y:S01]  /*6530*/  FMUL.FTZ R48, R48, R185.reuse ;  /* 0x000000b930307220 */ /* 0x080fe20000410000 */
[----:B------:R-:W-:Y:S01]  /*6540*/  MUFU.EX2 R192, R192 ;  /* 0x000000c000c07308 */ /* 0x000fe20000000800 */
[----:B------:R-:W-:Y:S01]  /*6550*/  FADD.FTZ R203, R169, R158 ;  /* 0x0000009ea9cb7221 */ /* 0x000fe20000010000 */
[-C--:B------:R-:W-:Y:S01]  /*6560*/  FMUL.FTZ R49, R49, R185.reuse ;  /* 0x000000b931317220 */ /* 0x080fe20000410000 */
[-C--:B------:R-:W-:Y:S01]  /*6570*/  FMUL.FTZ R52, R52, R185.reuse ;  /* 0x000000b934347220 */ /* 0x080fe20000410000 */
[----:B------:R-:W-:Y:S01]  /*6580*/  FMUL.FTZ R53, R53, R185 ;  /* 0x000000b935357220 */ /* 0x000fe20000410000 */
[----:B------:R-:W-:Y:S01]  /*6590*/  FADD.FTZ R158, R172, R203 ;  /* 0x000000cbac9e7221 */ /* 0x000fe20000010000 */
[----:B-1----:R-:W-:Y:S01]  /*65a0*/  F2FP.BF16.F32.PACK_AB R172, R184, R181 ;  /* 0x000000b5b8ac723e */ /* 0x002fe200000010ff */
[-C--:B------:R-:W-:Y:S01]  /*65b0*/  FMUL.FTZ R56, R56, R185.reuse ;  /* 0x000000b938387220 */ /* 0x080fe20000410000 */
[----:B------:R4:W-:Y:S01]  /*65c0*/  MUFU.EX2 R15, R174 ;  /* 0x000000ae000f7308 */ /* 0x0009e20000000800 */
[----:B------:R-:W-:Y:S01]  /*65d0*/  FADD.FTZ R203, R173, R158 ;  /* 0x0000009eadcb7221 */ /* 0x000fe20000010000 */
[-C--:B------:R-:W-:Y:S01]  /*65e0*/  FMUL.FTZ R57, R57, R185.reuse ;  /* 0x000000b939397220 */ /* 0x080fe20000410000 */
[-C--:B------:R-:W-:Y:S01]  /*65f0*/  FMUL.FTZ R60, R60, R185.reuse ;  /* 0x000000b93c3c7220 */ /* 0x080fe20000410000 */
[-C--:B------:R-:W-:Y:S01]  /*6600*/  FMUL.FTZ R61, R61, R185.reuse ;  /* 0x000000b93d3d7220 */ /* 0x080fe20000410000 */
[----:B------:R-:W-:Y:S01]  /*6610*/  FADD.FTZ R158, R176, R203 ;  /* 0x000000cbb09e7221 */ /* 0x000fe20000010000 */
[-C--:B------:R-:W-:Y:S01]  /*6620*/  FMUL.FTZ R64, R64, R185.reuse ;  /* 0x000000b940407220 */ /* 0x080fe20000410000 */
[-C--:B------:R-:W-:Y:S01]  /*6630*/  FMUL.FTZ R65, R65, R185.reuse ;  /* 0x000000b941417220 */ /* 0x080fe20000410000 */
[----:B------:R-:W-:Y:S01]  /*6640*/  MUFU.EX2 R159, R159 ;  /* 0x0000009f009f7308 */ /* 0x000fe20000000800 */
[----:B------:R-:W-:Y:S01]  /*6650*/  FADD.FTZ R203, R177, R158 ;  /* 0x0000009eb1cb7221 */ /* 0x000fe20000010000 */
[----:B------:R-:W-:Y:S01]  /*6660*/  F2FP.BF16.F32.PACK_AB R158, R153, R20 ;  /* 0x00000014999e723e */ /* 0x000fe200000010ff */
[----:B------:R-:W-:Y:S01]  /*6670*/  FMUL.FTZ R20, R3, UR10 ;  /* 0x0000000a03147c20 */ /* 0x000fe20008410000 */
[-C--:B------:R-:W-:Y:S01]  /*6680*/  FMUL.FTZ R68, R68, R185.reuse ;  /* 0x000000b944447220 */ /* 0x080fe20000410000 */
[----:B------:R-:W-:Y:S01]  /*6690*/  FADD.FTZ R162, R180, R203 ;  /* 0x000000cbb4a27221 */ /* 0x000fe20000010000 */
[-C--:B------:R-:W-:Y:S01]  /*66a0*/  FMUL.FTZ R69, R69, R185.reuse ;  /* 0x000000b945457220 */ /* 0x080fe20000410000 */
[----:B------:R-:W-:Y:S01]  /*66b0*/  FMUL.FTZ R72, R72, R185 ;  /* 0x000000b948487220 */ /* 0x000fe20000410000 */
[----:B------:R-:W1:Y:S01]  /*66c0*/  MUFU.EX2 R196, R196 ;  /* 0x000000c400c47308 */ /* 0x000e620000000800 */
[----:B------:R-:W-:Y:S01]  /*66d0*/  FADD.FTZ R21, R181, R162 ;  /* 0x000000a2b5157221 */ /* 0x000fe20000010000 */
[----:B------:R-:W-:Y:S01]  /*66e0*/  F2FP.BF16.F32.PACK_AB R162, R164, R161 ;  /* 0x000000a1a4a2723e */ /* 0x000fe200000010ff */
[----:B------:R-:W-:Y:S01]  /*66f0*/  FMUL.FTZ R73, R73, R185 ;  /* 0x000000b949497220 */ /* 0x000fe20000410000 */
[----:B------:R-:W-:Y:S01]  /*6700*/  F2FP.BF16.F32.PACK_AB R164, R168, R165 ;  /* 0x000000a5a8a4723e */ /* 0x000fe200000010ff */
[----:B------:R-:W-:Y:S01]  /*6710*/  FADD.FTZ R21, R184, R21 ;  /* 0x00000015b8157221 */ /* 0x000fe20000010000 */
[----:B------:R-:W-:Y:S01]  /*6720*/  F2FP.BF16.F32.PACK_AB R168, R176, R173 ;  /* 0x000000adb0a8723e */ /* 0x000fe200000010ff */
[-C--:B------:R-:W-:Y:S01]  /*6730*/  FMUL.FTZ R76, R76, R185.reuse ;  /* 0x000000b94c4c7220 */ /* 0x080fe20000410000 */
[----:B------:R-:W2:Y:S01]  /*6740*/  MUFU.EX2 R20, R20 ;  /* 0x0000001400147308 */ /* 0x000ea20000000800 */
[----:B----4-:R-:W-:Y:S01]  /*6750*/  FADD.FTZ R174, R0, R21 ;  /* 0x0000001500ae7221 */ /* 0x010fe20000010000 */
[-C--:B------:R-:W-:Y:S01]  /*6760*/  FMUL.FTZ R77, R77, R185.reuse ;  /* 0x000000b94d4d7220 */ /* 0x080fe20000410000 */
[-C--:B------:R-:W-:Y:S01]  /*6770*/  FMUL.FTZ R80, R80, R185.reuse ;  /* 0x000000b950507220 */ /* 0x080fe20000410000 */
[-C--:B------:R-:W-:Y:S01]  /*6780*/  FMUL.FTZ R81, R81, R185.reuse ;  /* 0x000000b951517220 */ /* 0x080fe20000410000 */
[-C--:B------:R-:W-:Y:S01]  /*6790*/  FMUL.FTZ R84, R84, R185.reuse ;  /* 0x000000b954547220 */ /* 0x080fe20000410000 */
[-C--:B------:R-:W-:Y:S01]  /*67a0*/  FMUL.FTZ R85, R85, R185.reuse ;  /* 0x000000b955557220 */ /* 0x080fe20000410000 */
[----:B------:R-:W-:Y:S01]  /*67b0*/  FMUL.FTZ R88, R88, R185 ;  /* 0x000000b958587220 */ /* 0x000fe20000410000 */
[----:B------:R-:W-:Y:S01]  /*67c0*/  MUFU.EX2 R163, R163 ;  /* 0x000000a300a37308 */ /* 0x000fe20000000800 */
[----:B-1----:R-:W-:Y:S01]  /*67d0*/  F2FP.BF16.F32.PACK_AB R157, R196, R159 ;  /* 0x0000009fc49d723e */ /* 0x002fe200000010ff */
[-C--:B------:R-:W-:Y:S01]  /*67e0*/  FMUL.FTZ R89, R89, R185.reuse ;  /* 0x000000b959597220 */ /* 0x080fe20000410000 */
[-C--:B------:R-:W-:Y:S01]  /*67f0*/  FMUL.FTZ R92, R92, R185.reuse ;  /* 0x000000b95c5c7220 */ /* 0x080fe20000410000 */
[-C--:B------:R-:W-:Y:S01]  /*6800*/  FMUL.FTZ R93, R93, R185.reuse ;  /* 0x000000b95d5d7220 */ /* 0x080fe20000410000 */
[-C--:B------:R-:W-:Y:S01]  /*6810*/  FMUL.FTZ R96, R96, R185.reuse ;  /* 0x000000b960607220 */ /* 0x080fe20000410000 */
[-C--:B------:R-:W-:Y:S01]  /*6820*/  FMUL.FTZ R97, R97, R185.reuse ;  /* 0x000000b961617220 */ /* 0x080fe20000410000 */
[-C--:B------:R-:W-:Y:S01]  /*6830*/  FMUL.FTZ R100, R100, R185.reuse ;  /* 0x000000b964647220 */ /* 0x080fe20000410000 */
[----:B------:R-:W1:Y:S01]  /*6840*/  MUFU.EX2 R10, R10 ;  /* 0x0000000a000a7308 */ /* 0x000e620000000800 */
[----:B--2---:R-:W-:Y:S01]  /*6850*/  FFMA.FTZ R21, R20, R2, R193 ;  /* 0x0000000214157223 */ /* 0x004fe200000100c1 */
[-C--:B------:R-:W-:Y:S01]  /*6860*/  FMUL.FTZ R101, R101, R185.reuse ;  /* 0x000000b965657220 */ /* 0x080fe20000410000 */
[-C--:B------:R-:W-:Y:S01]  /*6870*/  FMUL.FTZ R104, R104, R185.reuse ;  /* 0x000000b968687220 */ /* 0x080fe20000410000 */
[-C--:B------:R-:W-:Y:S01]  /*6880*/  FMUL.FTZ R105, R105, R185.reuse ;  /* 0x000000b969697220 */ /* 0x080fe20000410000 */
[----:B------:R-:W-:Y:S01]  /*6890*/  FADD.FTZ R2, R188, R21 ;  /* 0x00000015bc027221 */ /* 0x000fe20000010000 */
[-C--:B------:R-:W-:Y:S01]  /*68a0*/  FMUL.FTZ R108, R108, R185.reuse ;  /* 0x000000b96c6c7220 */ /* 0x080fe20000410000 */
[-C--:B------:R-:W-:Y:S01]  /*68b0*/  FMUL.FTZ R109, R109, R185.reuse ;  /* 0x000000b96d6d7220 */ /* 0x080fe20000410000 */
[----:B------:R-:W2:Y:S01]  /*68c0*/  MUFU.EX2 R167, R167 ;  /* 0x000000a700a77308 */ /* 0x000ea20000000800 */
[----:B------:R-:W-:Y:S01]  /*68d0*/  FADD.FTZ R21, R155, R2 ;  /* 0x000000029b157221 */ /* 0x000fe20000010000 */
[-C--:B------:R-:W-:Y:S01]  /*68e0*/  FMUL.FTZ R112, R112, R185.reuse ;  /* 0x000000b970707220 */ /* 0x080fe20000410000 */
[-C--:B------:R-:W-:Y:S01]  /*68f0*/  FMUL.FTZ R113, R113, R185.reuse ;  /* 0x000000b971717220 */ /* 0x080fe20000410000 */
[-C--:B------:R-:W-:Y:S01]  /*6900*/  FMUL.FTZ R116, R116, R185.reuse ;  /* 0x000000b974747220 */ /* 0x080fe20000410000 */
[----:B------:R-:W-:Y:S01]  /*6910*/  FADD.FTZ R176, R192, R21 ;  /* 0x00000015c0b07221 */ /* 0x000fe20000010000 */
[-C--:B------:R-:W-:Y:S01]  /*6920*/  FMUL.FTZ R117, R117, R185.reuse ;  /* 0x000000b975757220 */ /* 0x080fe20000410000 */
[----:B------:R-:W-:Y:S01]  /*6930*/  FMUL.FTZ R120, R120, R185 ;  /* 0x000000b978787220 */ /* 0x000fe20000410000 */
[----:B------:R-:W3:Y:S01]  /*6940*/  MUFU.EX2 R189, R189 ;  /* 0x000000bd00bd7308 */ /* 0x000ee20000000800 */
[----:B------:R-:W-:Y:S01]  /*6950*/  FADD.FTZ R21, R159, R176 ;  /* 0x000000b09f157221 */ /* 0x000fe20000010000 */
[----:B-1----:R-:W-:Y:S01]  /*6960*/  F2FP.BF16.F32.PACK_AB R159, R10, R163 ;  /* 0x000000a30a9f723e */ /* 0x002fe200000010ff */
[-C--:B------:R-:W-:Y:S01]  /*6970*/  FMUL.FTZ R121, R121, R185.reuse ;  /* 0x000000b979797220 */ /* 0x080fe20000410000 */
[-C--:B------:R-:W-:Y:S01]  /*6980*/  FMUL.FTZ R124, R124, R185.reuse ;  /* 0x000000b97c7c7220 */ /* 0x080fe20000410000 */
[----:B------:R-:W-:Y:S01]  /*6990*/  FADD.FTZ R176, R196, R21 ;  /* 0x00000015c4b07221 */ /* 0x000fe20000010000 */
[-C--:B------:R-:W-:Y:S01]  /*69a0*/  FMUL.FTZ R125, R125, R185.reuse ;  /* 0x000000b97d7d7220 */ /* 0x080fe20000410000 */
[-C--:B------:R-:W-:Y:S01]  /*69b0*/  FMUL.FTZ R128, R128, R185.reuse ;  /* 0x000000b980807220 */ /* 0x080fe20000410000 */
[----:B------:R-:W1:Y:S01]  /*69c0*/  MUFU.EX2 R178, R171 ;  /* 0x000000ab00b27308 */ /* 0x000e620000000800 */
[----:B------:R-:W-:Y:S01]  /*69d0*/  FADD.FTZ R21, R163, R176 ;  /* 0x000000b0a3157221 */ /* 0x000fe20000010000 */
[-C--:B------:R-:W-:Y:S01]  /*69e0*/  FMUL.FTZ R129, R129, R185.reuse ;  /* 0x000000b981817220 */ /* 0x080fe20000410000 */
[-C--:B------:R-:W-:Y:S01]  /*69f0*/  FMUL.FTZ R132, R132, R185.reuse ;  /* 0x000000b984847220 */ /* 0x080fe20000410000 */
[-C--:B------:R-:W-:Y:S01]  /*6a00*/  FMUL.FTZ R133, R133, R185.reuse ;  /* 0x000000b985857220 */ /* 0x080fe20000410000 */
[----:B------:R-:W-:Y:S01]  /*6a10*/  FADD.FTZ R180, R10, R21 ;  /* 0x000000150ab47221 */ /* 0x000fe20000010000 */
[-C--:B------:R-:W-:Y:S01]  /*6a20*/  FMUL.FTZ R136, R136, R185.reuse ;  /* 0x000000b988887220 */ /* 0x080fe20000410000 */
[-C--:B------:R-:W-:Y:S01]  /*6a30*/  FMUL.FTZ R137, R137, R185.reuse ;  /* 0x000000b989897220 */ /* 0x080fe20000410000 */
[----:B------:R-:W4:Y:S01]  /*6a40*/  MUFU.EX2 R182, R175 ;  /* 0x000000af00b67308 */ /* 0x000f220000000800 */
[----:B--2---:R-:W-:Y:S01]  /*6a50*/  FADD.FTZ R21, R167, R180 ;  /* 0x000000b4a7157221 */ /* 0x004fe20000010000 */
[C---:B---3--:R-:W-:Y:S01]  /*6a60*/  FADD.FTZ R3, R189.reuse, R174 ;  /* 0x000000aebd037221 */ /* 0x048fe20000010000 */
[----:B------:R-:W-:Y:S01]  /*6a70*/  F2FP.BF16.F32.PACK_AB R174, R189, R0 ;  /* 0x00000000bdae723e */ /* 0x000fe200000010ff */
[-C--:B------:R-:W-:Y:S01]  /*6a80*/  FMUL.FTZ R140, R140, R185.reuse ;  /* 0x000000b98c8c7220 */ /* 0x080fe20000410000 */
[-C--:B------:R-:W-:Y:S01]  /*6a90*/  FMUL.FTZ R141, R141, R185.reuse ;  /* 0x000000b98d8d7220 */ /* 0x080fe20000410000 */
[-C--:B------:R-:W-:Y:S01]  /*6aa0*/  FMUL.FTZ R144, R144, R185.reuse ;  /* 0x000000b990907220 */ /* 0x080fe20000410000 */
[----:B------:R-:W-:Y:S01]  /*6ab0*/  FMUL.FTZ R145, R145, R185 ;  /* 0x000000b991917220 */ /* 0x000fe20000410000 */
[----:B------:R-:W2:Y:S01]  /*6ac0*/  MUFU.EX2 R165, R197 ;  /* 0x000000c500a57308 */ /* 0x000ea20000000800 */
[C---:B-1----:R-:W-:Y:S01]  /*6ad0*/  FADD.FTZ R180, R178.reuse, R21 ;  /* 0x00000015b2b47221 */ /* 0x042fe20000010000 */
[----:B------:R-:W-:Y:S01]  /*6ae0*/  F2FP.BF16.F32.PACK_AB R161, R178, R167 ;  /* 0x000000a7b2a1723e */ /* 0x000fe200000010ff */
[-C--:B------:R-:W-:Y:S01]  /*6af0*/  FMUL.FTZ R148, R148, R185.reuse ;  /* 0x000000b994947220 */ /* 0x080fe20000410000 */
[----:B------:R-:W-:Y:S01]  /*6b00*/  FMUL.FTZ R149, R149, R185 ;  /* 0x000000b995957220 */ /* 0x000fe20000410000 */
[----:B------:R-:W-:Y:S01]  /*6b10*/  FADD.FTZ R21, R15, R180 ;  /* 0x000000b40f157221 */ /* 0x000fe20000010000 */
[----:B------:R-:W-:Y:S01]  /*6b20*/  F2FP.BF16.F32.PACK_AB R153, R188, R193 ;  /* 0x000000c1bc99723e */ /* 0x000fe200000010ff */
[-C--:B------:R-:W-:Y:S01]  /*6b30*/  FMUL.FTZ R26, R26, R20.reuse ;  /* 0x000000141a1a7220 */ /* 0x080fe20000410000 */
[----:B------:R-:W1:Y:S01]  /*6b40*/  MUFU.EX2 R0, R179 ;  /* 0x000000b300007308 */ /* 0x000e620000000800 */
[C---:B----4-:R-:W-:Y:S01]  /*6b50*/  FADD.FTZ R184, R182.reuse, R21 ;  /* 0x00000015b6b87221 */ /* 0x050fe20000010000 */
[----:B------:R-:W-:Y:S01]  /*6b60*/  F2FP.BF16.F32.PACK_AB R163, R182, R15 ;  /* 0x0000000fb6a3723e */ /* 0x000fe200000010ff */
[-C--:B------:R-:W-:Y:S01]  /*6b70*/  FMUL.FTZ R27, R27, R20.reuse ;  /* 0x000000141b1b7220 */ /* 0x080fe20000410000 */
[----:B------:R-:W-:Y:S01]  /*6b80*/  F2FP.BF16.F32.PACK_AB R155, R192, R155 ;  /* 0x0000009bc09b723e */ /* 0x000fe200000010ff */
        /* <DEDUP_REMOVED lines=12> */
[C---:B-1----:R-:W-:Y:S01]  /*6c50*/  FADD.FTZ R184, R0.reuse, R21 ;  /* 0x0000001500b87221 */ /* 0x042fe20000010000 */
[----:B------:R-:W-:Y:S01]  /*6c60*/  F2FP.BF16.F32.PACK_AB R165, R0, R165 ;  /* 0x000000a500a5723e */ /* 0x000fe200000010ff */
[-C--:B------:R-:W-:Y:S01]  /*6c70*/  FMUL.FTZ R47, R47, R20.reuse ;  /* 0x000000142f2f7220 */ /* 0x080fe20000410000 */
[-C--:B------:R-:W-:Y:S01]  /*6c80*/  FMUL.FTZ R50, R50, R20.reuse ;  /* 0x0000001432327220 */ /* 0x080fe20000410000 */
[-C--:B------:R-:W-:Y:S01]  /*6c90*/  FMUL.FTZ R51, R51, R20.reuse ;  /* 0x0000001433337220 */ /* 0x080fe20000410000 */
[-C--:B------:R-:W-:Y:S01]  /*6ca0*/  FMUL.FTZ R54, R54, R20.reuse ;  /* 0x0000001436367220 */ /* 0x080fe20000410000 */
[-C--:B------:R-:W-:Y:S01]  /*6cb0*/  FMUL.FTZ R55, R55, R20.reuse ;  /* 0x0000001437377220 */ /* 0x080fe20000410000 */
[----:B------:R2:W1:Y:S01]  /*6cc0*/  MUFU.EX2 R169, R186 ;  /* 0x000000ba00a97308 */ /* 0x0004620000000800 */
        /* <DEDUP_REMOVED lines=8> */
[C---:B--2---:R-:W-:Y:S01]  /*6d50*/  FADD.FTZ R186, R2.reuse, R21 ;  /* 0x0000001502ba7221 */ /* 0x044fe20000010000 */
[----:B------:R-:W-:Y:S01]  /*6d60*/  F2FP.BF16.F32.PACK_AB R167, R2, R201 ;  /* 0x000000c902a7723e */ /* 0x000fe200000010ff */
        /* <DEDUP_REMOVED lines=14> */
[C---:B---3--:R-:W-:Y:S01]  /*6e50*/  FADD.FTZ R186, R176.reuse, R21 ;  /* 0x00000015b0ba7221 */ /* 0x048fe20000010000 */
[----:B------:R-:W-:Y:S01]  /*6e60*/  F2FP.BF16.F32.PACK_AB R169, R176, R169 ;  /* 0x000000a9b0a9723e */ /* 0x000fe200000010ff */
        /* <DEDUP_REMOVED lines=41> */
[----:B------:R-:W-:Y:S01]  /*7100*/  FMUL.FTZ R151, R151, R20 ;  /* 0x0000001497977220 */ /* 0x000fe20000410000 */
[C---:B---3--:R-:W-:Y:S01]  /*7110*/  FADD.FTZ R2, R186.reuse, R15 ;  /* 0x0000000fba027221 */ /* 0x048fe20000010000 */
[----:B------:R-:W-:Y:S01]  /*7120*/  F2FP.BF16.F32.PACK_AB R175, R186, R175 ;  /* 0x000000afbaaf723e */ /* 0x000fe200000010ff */
[----:B------:R-:W-:Y:S06]  /*7130*/  @P1 BRA `(.L_x_1857) ;  /* 0x0000000000041947 */ /* 0x000fec0003800000 */
[----:B------:R-:W-:Y:S01]  /*7140*/  BPT.TRAP 0x1 ;  /* 0x000000040000795c */ /* 0x000fe20000300000 */
.L_x_1857:
[----:B------:R-:W-:Y:S01]  /*7150*/  PLOP3.LUT P2, PT, PT, PT, UP0, 0x40, 0x0 ;  /* 0x000000000000781c */ /* 0x000fe20003f4e808 */
[----:B------:R1:W2:-:S12]  /*7160*/  SYNCS.PHASECHK.TRANS64.TRYWAIT P1, [UR31+0x22850], R13 ;  /* 0x0228500dff0075a7 */ /* 0x000298000802015f */
[----:B-1----:R-:W-:Y:S05]  /*7170*/  @P2 BRA `(.L_x_1858) ;  /* 0x0000000000042947 */ /* 0x002fea0003800000 */
[----:B------:R-:W-:Y:S01]  /*7180*/  BPT.TRAP 0x1 ;  /* 0x000000040000795c */ /* 0x000fe20000300000 */
.L_x_1858:
[----:B--2---:R-:W-:Y:S05]  /*7190*/  @P1 BRA `(.L_x_1859) ;  /* 0x0000000000081947 */ /* 0x004fea0003800000 */
[----:B------:R-:W1:Y:S02]  /*71a0*/  SYNCS.PHASECHK.TRANS64.TRYWAIT P1, [UR31+0x22850], R13 ;  /* 0x0228500dff0075a7 */ /* 0x000e64000802015f */
[----:B-1----:R-:W-:Y:S05]  /*71b0*/  @!P1 BRA `(.L_x_1860) ;  /* 0x000000c000a89947 */ /* 0x002fea0003800000 */
.L_x_1859:
[----:B------:R2:W-:Y:S01]  /*71c0*/  BAR.SYNC.DEFER_BLOCKING R7, 0x100 ;  /* 0x000400070000751d */ /* 0x0005e20000010000 */
[----:B------:R-:W-:Y:S01]  /*71d0*/  UIMAD UR18, UR4, 0xc00, UR24 ;  /* 0x00000c00041278a4 */ /* 0x000fe2000f8e0218 */
[C---:B------:R-:W-:Y:S01]  /*71e0*/  ISETP.GT.AND P1, PT, R9.reuse, UR25, PT ;  /* 0x0000001909007c0c */ /* 0x040fe2000bf24270 */
[----:B-1----:R-:W-:Y:S02]  /*71f0*/  @!P0 VIADD R12, R12, 0x22860 ;  /* 0x000228600c0c8836 */ /* 0x002fe40000000000 */
[----:B------:R-:W-:Y:S01]  /*7200*/  VIADD R9, R9, 0xffffffff ;  /* 0xffffffff09097836 */ /* 0x000fe20000000000 */
[----:B------:R-:W-:Y:S01]  /*7210*/  UMOV UR15, 0x40000040 ;  /* 0x40000040000f7882 */ /* 0x000fe20000000000 */
[----:B------:R-:W-:Y:S01]  /*7220*/  IMAD.MOV.U32 R10, RZ, RZ, R22 ;  /* 0x000000ffff0a7224 */ /* 0x000fe200078e0016 */
[----:B------:R-:W-:Y:S01]  /*7230*/  UMOV UR14, UR18 ;  /* 0x00000012000e7c82 */ /* 0x000fe20008000000 */
[----:B------:R-:W-:Y:S01]  /*7240*/  @!P0 PRMT R12, RZ, 0x654, R12 ;  /* 0x00000654ff0c8816 */ /* 0x000fe2000000000c */
[----:B------:R-:W-:Y:S01]  /*7250*/  IMAD.MOV.U32 R0, RZ, RZ, R14 ;  /* 0x000000ffff007224 */ /* 0x000fe200078e000e */
        /* <DEDUP_REMOVED lines=35> */
[----:B------:R-:W-:Y:S02]  /*7490*/  IMAD.MOV.U32 R10, RZ, RZ, R22 ;  /* 0x000000ffff0a7224 */ /* 0x000fe400078e0016 */
[----:B------:R-:W-:-:S07]  /*74a0*/  IMAD.MOV.U32 R0, RZ, RZ, R14 ;  /* 0x000000ffff007224 */ /* 0x000fce00078e000e */
.L_x_1844:
[----:B0-----:R-:W0:Y:S01]  /*74b0*/  LDC R13, c[0x0][0x2f0] ;  /* 0x0000bc00ff0d7b82 */ /* 0x001e220000000800 */
[----:B------:R-:W-:Y:S01]  /*74c0*/  VIADD R11, R11, 0x7f ;  /* 0x0000007f0b0b7836 */ /* 0x000fe20000000000 */
[----:B------:R-:W-:Y:S01]  /*74d0*/  UIADD3 UR11, -UR11, 0x1, URZ ;  /* 0x000000010b0b7890 */ /* 0x000fe2000fffe13f */
[----:B------:R-:W-:Y:S01]  /*74e0*/  ULDC UR14, c[0x0][0x448] ;  /* 0x00011200000e7ab9 */ /* 0x000fe20000000800 */
[----:B------:R-:W-:Y:S02]  /*74f0*/  ULDC UR19, c[0x0][0x9e4] ;  /* 0x0002790000137ab9 */ /* 0x000fe40000000800 */
[----:B------:R-:W-:Y:S01]  /*7500*/  R2UR UR18, R11 ;  /* 0x000000000b1272ca */ /* 0x000fe200000e0000 */
[----:B------:R-:W-:Y:S02]  /*7510*/  UISETP.NE.AND UP1, UPT, UR14, 0x1, UPT ;  /* 0x000000010e00788c */ /* 0x000fe4000bf25270 */
[----:B------:R-:W-:-:S06]  /*7520*/  UISETP.GE.AND UP2, UPT, UR19, 0x1, UPT ;  /* 0x000000011300788c */ /* 0x000fcc000bf46270 */
[----:B------:R-:W-:-:S03]  /*7530*/  PLOP3.LUT P1, PT, PT, PT, UP2, 0x40, 0x0 ;  /* 0x000000000000781c */ /* 0x000fc60003f2e828 */
[----:B------:R-:W-:Y:S02]  /*7540*/  @UP1 ULDC UR14, c[0x0][0x44c] ;  /* 0x00011300000e1ab9 */ /* 0x000fe40000000800 */
[----:B------:R-:W-:Y:S01]  /*7550*/  UIMAD.WIDE.U32 UR14, UR18, UR14, URZ ;  /* 0x0000000e120e72a5 */ /* 0x000fe2000f8e003f */
[----:B0-----:R-:W-:Y:S01]  /*7560*/  IMAD R13, R16, R13, UR11 ;  /* 0x0000000b100d7e24 */ /* 0x001fe2000f8e020d */
[----:B------:R-:W-:Y:S01]  /*7570*/  UMOV UR11, UR18 ;  /* 0x00000012000b7c82 */ /* 0x000fe20008000000 */
[----:B------:R-:W-:Y:S02]  /*7580*/  @UP1 ULDC UR18, c[0x0][0x450] ;  /* 0x0001140000121ab9 */ /* 0x000fe40000000800 */
[----:B------:R-:W-:Y:S01]  /*7590*/  @UP1 USHF.R.U32.HI UR11, URZ, UR18, UR15 ;  /* 0x000000123f0b1299 */ /* 0x000fe2000801160f */
[----:B------:R-:W-:Y:S02]  /*75a0*/  R2UR UR22, R13 ;  /* 0x000000000d1672ca */ /* 0x000fe400000e0000 */
[----:B------:R-:W-:-:S11]  /*75b0*/  ULDC UR18, c[0x0][0x9dc] ;  /* 0x0002770000127ab9 */ /* 0x000fd60000000800 */
[----:B------:R-:W-:-:S04]  /*75c0*/  UIADD3 UR11, UR22, UR11, URZ ;  /* 0x0000000b160b7290 */ /* 0x000fc8000fffe03f */
[----:B------:R-:W-:Y:S01]  /*75d0*/  UIADD3 UR18, UR11, -UR18, URZ ;  /* 0x800000120b127290 */ /* 0x000fe2000fffe03f */
[----:B------:R-:W-:Y:S11]  /*75e0*/  @P1 BRA `(.L_x_1862) ;  /* 0x0000000000441947 */ /* 0x000ff60003800000 */
        /* <DEDUP_REMOVED lines=10> */
.L_x_1863:
[----:B------:R-:W-:-:S11]  /*7690*/  UISETP.NE.AND UP3, UPT, UR19, 0x1, UPT ;  /* 0x000000011300788c */ /* 0x000fd6000bf65270 */
[----:B------:R-:W-:Y:S02]  /*76a0*/  @UP3 ULDC.64 UR22, c[0x0][0x9e8] ;  /* 0x00027a0000163ab9 */ /* 0x000fe40000000a00 */
[----:B------:R-:W-:-:S04]  /*76b0*/  UIMAD.WIDE.U32 UR14, UR11, UR22, URZ ;  /* 0x000000160b0e72a5 */ /* 0x000fc8000f8e003f */
[----:B------:R-:W-:-:S12]  /*76c0*/  @UP3 USHF.R.U32.HI UR11, URZ, UR23, UR15 ;  /* 0x000000173f0b3299 */ /* 0x000fd8000801160f */
.L_x_1864:
[----:B------:R-:W-:-:S04]  /*76d0*/  UIMAD UR11, UR11, UR19, URZ ;  /* 0x000000130b0b72a4 */ /* 0x000fc8000f8e023f */
[----:B------:R-:W-:-:S04]  /*76e0*/  UISETP.LT.AND UP3, UPT, UR18, UR11, UPT ;  /* 0x0000000b1200728c */ /* 0x000fc8000bf61270 */
[----:B------:R-:W-:-:S12]  /*76f0*/  USEL UR18, UR18, UR11, !UP3 ;  /* 0x0000000b12127287 */ /* 0x000fd8000d800000 */
.L_x_1862:
[----:B------:R-:W-:-:S04]  /*7700*/  UIADD3 UR14, UR18, 0x5f, URZ ;  /* 0x0000005f120e7890 */ /* 0x000fc8000fffe03f */
[----:B------:R-:W-:-:S04]  /*7710*/  UIMAD.WIDE UR14, UR14, 0x2aaaaaab, URZ ;  /* 0x2aaaaaab0e0e78a5 */ /* 0x000fc8000f8e023f */
[----:B------:R-:W-:-:S04]  /*7720*/  USHF.R.U32.HI UR11, URZ, 0x1f, UR15 ;  /* 0x0000001f3f0b7899 */ /* 0x000fc8000801160f */
[----:B------:R-:W-:-:S04]  /*7730*/  ULEA.HI.SX32 UR11, UR15, UR11, 0x1c ;  /* 0x0000000b0f0b7291 */ /* 0x000fc8000f8fe23f */
[----:B------:R-:W-:-:S04]  /*7740*/  UISETP.LT.AND UP3, UPT, UR37, UR11, UPT ;  /* 0x0000000b2500728c */ /* 0x000fc8000bf61270 */
[----:B------:R-:W-:-:S06]  /*7750*/  USEL UR25, UR37, UR11, !UP3 ;  /* 0x0000000b25197287 */ /* 0x000fcc000d800000 */
[----:B------:R-:W-:-:S13]  /*7760*/  ISETP.GE.AND P1, PT, R9, UR25, PT ;  /* 0x0000001909007c0c */ /* 0x000fda000bf26270 */
[----:B------:R-:W-:Y:S05]  /*7770*/  @!P1 BRA `(.L_x_1865) ;  /* 0x0000001c003c9947 */ /* 0x000fea0003800000 */
[----:B------:R-:W-:Y:S01]  /*7780*/  IMAD.MOV.U32 R201, RZ, RZ, R10 ;  /* 0x000000ffffc97224 */ /* 0x000fe200078e000a */
[----:B------:R-:W-:Y:S01]  /*7790*/  ULDC UR26, c[0x0][0x988] ;  /* 0x00026200001a7ab9 */ /* 0x000fe20000000800 */
[----:B------:R-:W-:-:S07]  /*77a0*/  IMAD.MOV.U32 R11, RZ, RZ, R0 ;  /* 0x000000ffff0b7224 */ /* 0x000fce00078e0000 */
.L_x_1874:
[----:B------:R-:W-:Y:S01]  /*77b0*/  UIADD3 UR4, UR4, 0x1, URZ ;  /* 0x0000000104047890 */ /* 0x000fe2000fffe03f */
[----:B------:R-:W-:Y:S02]  /*77c0*/  PLOP3.LUT P2, PT, PT, PT, UP0, 0x40, 0x0 ;  /* 0x000000000000781c */ /* 0x000fe40003f4e808 */
[C---:B------:R-:W-:Y:S01]  /*77d0*/  ISETP.GT.AND P1, PT, R9.reuse, UR25, PT ;  /* 0x0000001909007c0c */ /* 0x040fe2000bf24270 */
[----:B------:R-:W-:Y:S01]  /*77e0*/  UISETP.NE.AND UP3, UPT, UR4, 0x2, UPT ;  /* 0x000000020400788c */ /* 0x000fe2000bf65270 */
[----:B------:R-:W-:-:S03]  /*77f0*/  VIADD R9, R9, 0xffffffff ;  /* 0xffffffff09097836 */ /* 0x000fc60000000000 */
[----:B------:R-:W-:Y:S02]  /*7800*/  USEL UR10, URZ, 0x1, UP3 ;  /* 0x000000013f0a7887 */ /* 0x000fe40009800000 */
[----:B------:R-:W-:Y:S02]  /*7810*/  USEL UR4, UR4, URZ, UP3 ;  /* 0x0000003f04047287 */ /* 0x000fe40009800000 */
[----:B------:R-:W-:Y:S02]  /*7820*/  ULOP3.LUT UR5, UR5, UR10, URZ, 0x3c, !UPT ;  /* 0x0000000a05057292 */ /* 0x000fe4000f8e3c3f */
[----:B-1----:R-:W-:Y:S10]  /*7830*/  @P2 BRA `(.L_x_1866) ;  /* 0x0000000000042947 */ /* 0x002ff40003800000 */
[----:B------:R-:W-:Y:S01]  /*7840*/  BPT.TRAP 0x1 ;  /* 0x000000040000795c */ /* 0x000fe20000300000 */
.L_x_1866:
[----:B------:R-:W-:Y:S01]  /*7850*/  PLOP3.LUT P3, PT, PT, PT, UP0, 0x40, 0x0 ;  /* 0x000000000000781c */ /* 0x000fe20003f6e808 */
[----:B------:R-:W-:Y:S01]  /*7860*/  ULEA UR27, UR4, UR38, 0x3 ;  /* 0x00000026041b7291 */ /* 0x000fe2000f8e183f */
[----:B------:R-:W-:-:S05]  /*7870*/  IMAD.U32 R8, RZ, RZ, UR5 ;  /* 0x00000005ff087e24 */ /* 0x000fca000f8e00ff */
[----:B------:R-:W-:-:S04]  /*7880*/  SHF.L.U32 R8, R8, 0x1f, RZ ;  /* 0x0000001f08087819 */ /* 0x000fc800000006ff */
[----:B------:R0:W1:Y:S02]  /*7890*/  SYNCS.PHASECHK.TRANS64.TRYWAIT P2, [UR27+0x22830], R8 ;  /* 0x02283008ff0075a7 */ /* 0x000064000804015b */
[----:B------:R-:W-:Y:S05]  /*78a0*/  @P3 BRA `(.L_x_1867) ;  /* 0x0000000000043947 */ /* 0x000fea0003800000 */
[----:B------:R-:W-:Y:S01]  /*78b0*/  BPT.TRAP 0x1 ;  /* 0x000000040000795c */ /* 0x000fe20000300000 */
.L_x_1867:
[----:B-1----:R-:W-:Y:S05]  /*78c0*/  @P2 BRA `(.L_x_1868) ;  /* 0x0000000000082947 */ /* 0x002fea0003800000 */
[----:B------:R-:W1:Y:S02]  /*78d0*/  SYNCS.PHASECHK.TRANS64.TRYWAIT P2, [UR27+0x22830], R8 ;  /* 0x02283008ff0075a7 */ /* 0x000e64000804015b */
[----:B-1----:R-:W-:Y:S05]  /*78e0*/  @!P2 BRA `(.L_x_1869) ;  /* 0x000000b800f0a947 */ /* 0x002fea0003800000 */
.L_x_1868:
[----:B------:R-:W-:Y:S01]  /*78f0*/  UIMAD UR22, UR4, 0x300, UR6 ;  /* 0x00000300041678a4 */ /* 0x000fe2000f8e0206 */
[----:B------:R-:W-:Y:S01]  /*7900*/  WARPGROUP.ARRIVE ;  /* 0x00000000000079c5 */ /* 0x000fe20000000000 */
[----:B------:R-:W-:Y:S01]  /*7910*/  UMOV UR23, 0x40000040 ;  /* 0x4000004000177882 */ /* 0x000fe20000000000 */
[----:B------:R-:W-:Y:S01]  /*7920*/  UMOV UR11, 0x40000040 ;  /* 0x40000040000b7882 */ /* 0x000fe20000000000 */
[----:B------:R-:W-:Y:S01]  /*7930*/  UIADD3 UR10, UR22, 0x2, URZ ;  /* 0x00000002160a7890 */ /* 0x000fe2000fffe03f */
[----:B------:R-:W-:Y:S01]  /*7940*/  PLOP3.LUT P2, PT, PT, PT, UP0, 0x40, 0x0 ;  /* 0x000000000000781c */ /* 0x000fe20003f4e808 */
[----:B------:R-:W-:Y:S01]  /*7950*/  UIADD3 UR14, UR22, 0x4, URZ ;  /* 0x00000004160e7890 */ /* 0x000fe2000fffe03f */
[----:B------:R-:W-:Y:S02]  /*7960*/  UMOV UR15, 0x40000040 ;  /* 0x40000040000f7882 */ /* 0x000fe40000000000 */
[----:B------:R-:W-:Y:S01]  /*7970*/  HGMMA.64x96x16.F32.BF16 R152, gdesc[UR20], RZ, !UPT, gsb0 ;  /* 0x01600000149879f0 */ /* 0x000fe2000c0018ff */
[----:B------:R-:W-:Y:S01]  /*7980*/  UIADD3 UR18, UR22, 0x6, URZ ;  /* 0x0000000616127890 */ /* 0x000fe2000fffe03f */
[----:B------:R-:W-:Y:S01]  /*7990*/  UMOV UR19, 0x40000040 ;  /* 0x4000004000137882 */ /* 0x000fe20000000000 */
[----:B------:R-:W-:-:S02]  /*79a0*/  WARPGROUP.DEPBAR.LE gsb0, 0x0 ;  /* 0x00008000000079c5 */ /* 0x000fc40000010000 */
[----:B------:R-:W-:-:S06]  /*79b0*/  WARPGROUP.ARRIVE ;  /* 0x00000000000079c5 */ /* 0x000fcc0000000000 */
[----:B------:R-:W-:Y:S01]  /*79c0*/  HGMMA.64x96x16.F32.BF16 R152, gdesc[UR8], R152, gsb0 ;  /* 0x01600000089879f0 */ /* 0x000fe20008001898 */
[----:B------:R-:W-:Y:S02]  /*79d0*/  UMOV UR10, UR26 ;  /* 0x0000001a000a7c82 */ /* 0x000fe40008000000 */
[----:B------:R-:W-:Y:S02]  /*79e0*/  WARPGROUP.DEPBAR.LE gsb0, 0x0 ;  /* 0x00008000000079c5 */ /* 0x000fe40000010000 */
[----:B------:R-:W-:-:S06]  /*79f0*/  WARPGROUP.ARRIVE ;  /* 0x00000000000079c5 */ /* 0x000fcc0000000000 */
[----:B------:R-:W-:Y:S03]  /*7a00*/  HGMMA.64x96x16.F32.BF16 R152, gdesc[UR12], R152, gsb0 ;  /* 0x016000000c9879f0 */ /* 0x000fe60008001898 */
[----:B------:R-:W-:Y:S02]  /*7a10*/  WARPGROUP.DEPBAR.LE gsb0, 0x0 ;  /* 0x00008000000079c5 */ /* 0x000fe40000010000 */
[----:B------:R-:W-:-:S06]  /*7a20*/  WARPGROUP.ARRIVE ;  /* 0x00000000000079c5 */ /* 0x000fcc0000000000 */
[----:B------:R-:W-:Y:S03]  /*7a30*/  HGMMA.64x96x16.F32.BF16 R152, gdesc[UR16], R152, gsb0 ;  /* 0x01600000109879f0 */ /* 0x000fe60008001898 */
[----:B------:R-:W-:Y:S02]  /*7a40*/  WARPGROUP.DEPBAR.LE gsb0, 0x0 ;  /* 0x00008000000079c5 */ /* 0x000fe40000010000 */
[----:B------:R-:W-:Y:S02]  /*7a50*/  FMNMX.FTZ R0, R152, R11, !PT ;  /* 0x0000000b98007209 */ /* 0x000fe40007810000 */
[----:B------:R-:W-:Y:S02]  /*7a60*/  FMNMX.FTZ R10, R154, R201, !PT ;  /* 0x000000c99a0a7209 */ /* 0x000fe40007810000 */
        /* <DEDUP_REMOVED lines=24> */
[----:B-1----:R-:W-:Y:S02]  /*7bf0*/  FMNMX.FTZ R14, R13, R0, !PT ;  /* 0x000000000d0e7209 */ /* 0x002fe40007810000 */
[----:B------:R-:W-:-:S03]  /*7c00*/  FMNMX.FTZ R13, R155, R10, !PT ;  /* 0x0000000a9b0d7209 */ /* 0x000fc60007810000 */
[----:B------:R-:W1:Y:S01]  /*7c10*/  SHFL.BFLY PT, R15, R14, 0x1, 0x1f ;  /* 0x0c201f000e0f7f89 */ /* 0x000e6200000e0000 */
[----:B------:R-:W-:-:S04]  /*7c20*/  FMNMX.FTZ R10, R158, R13, !PT ;  /* 0x0000000d9e0a7209 */ /* 0x000fc80007810000 */
[----:B------:R-:W-:-:S04]  /*7c30*/  FMNMX.FTZ R13, R159, R10, !PT ;  /* 0x0000000a9f0d7209 */ /* 0x000fc80007810000 */
[----:B------:R-:W-:Y:S02]  /*7c40*/  FMNMX.FTZ R10, R162, R13, !PT ;  /* 0x0000000da20a7209 */ /* 0x000fe40007810000 */
[----:B-1----:R-:W-:Y:S02]  /*7c50*/  FMNMX.FTZ R0, R14, R15, !PT ;  /* 0x0000000f0e007209 */ /* 0x002fe40007810000 */
[----:B------:R-:W-:-:S03]  /*7c60*/  FMNMX.FTZ R15, R163, R10, !PT ;  /* 0x0000000aa30f7209 */ /* 0x000fc60007810000 */
[----:B------:R-:W-:Y:S01]  /*7c70*/  FADD.FTZ R4, -R0, R11 ;  /* 0x0000000b00047221 */ /* 0x000fe20000010100 */
[----:B------:R-:W-:-:S03]  /*7c80*/  FMNMX.FTZ R10, R166, R15, !PT ;  /* 0x0000000fa60a7209 */ /* 0x000fc60007810000 */
[----:B--2---:R-:W-:Y:S01]  /*7c90*/  FMUL.FTZ R12, R4, UR10 ;  /* 0x0000000a040c7c20 */ /* 0x004fe20008410000 */
[----:B------:R-:W-:Y:S01]  /*7ca0*/  FMNMX.FTZ R15, R167, R10, !PT ;  /* 0x0000000aa70f7209 */ /* 0x000fe20007810000 */
[----:B------:R-:W-:-:S03]  /*7cb0*/  FMUL.FTZ R4, R0, UR10 ;  /* 0x0000000a00047c20 */ /* 0x000fc60008410000 */
[----:B------:R-:W-:Y:S01]  /*7cc0*/  FMNMX.FTZ R10, R170, R15, !PT ;  /* 0x0000000faa0a7209 */ /* 0x000fe20007810000 */
[--C-:B------:R-:W-:Y:S01]  /*7cd0*/  FFMA.FTZ R11, R152, UR10, -R4.reuse ;  /* 0x0000000a980b7c23 */ /* 0x100fe20008010804 */
        /* <DEDUP_REMOVED lines=8> */
[----:B------:R-:W1:Y:S01]  /*7d60*/  MUFU.EX2 R12, R12 ;  /* 0x0000000c000c7308 */ /* 0x000e620000000800 */
[--C-:B------:R-:W-:Y:S01]  /*7d70*/  FFMA.FTZ R13, R156, UR10, -R4.reuse ;  /* 0x0000000a9c0d7c23 */ /* 0x100fe20008010804 */
[----:B------:R-:W-:Y:S01]  /*7d80*/  FMNMX.FTZ R21, R175, R10, !PT ;  /* 0x0000000aaf157209 */ /* 0x000fe20007810000 */
[--C-:B------:R-:W-:Y:S01]  /*7d90*/  FFMA.FTZ R156, R160, UR10, -R4.reuse ;  /* 0x0000000aa09c7c23 */ /* 0x100fe20008010804 */
[--C-:B------:R-:W-:Y:S01]  /*7da0*/  FFMA.FTZ R15, R161, UR10, -R4.reuse ;  /* 0x0000000aa10f7c23 */ /* 0x100fe20008010804 */
[--C-:B------:R-:W-:Y:S01]  /*7db0*/  FFMA.FTZ R160, R168, UR10, -R4.reuse ;  /* 0x0000000aa8a07c23 */ /* 0x100fe20008010804 */
[----:B------:R-:W-:Y:S01]  /*7dc0*/  FMNMX.FTZ R10, R178, R21, !PT ;  /* 0x00000015b20a7209 */ /* 0x000fe20007810000 */
[--C-:B------:R-:W-:Y:S01]  /*7dd0*/  FFMA.FTZ R22, R172, UR10, -R4.reuse ;  /* 0x0000000aac167c23 */ /* 0x100fe20008010804 */
[----:B------:R-:W2:Y:S01]  /*7de0*/  MUFU.EX2 R11, R11 ;  /* 0x0000000b000b7308 */ /* 0x000ea20000000800 */
        /* <DEDUP_REMOVED lines=12> */
[-C--:B-1----:R-:W-:Y:S01]  /*7eb0*/  FMUL.FTZ R24, R24, R12.reuse ;  /* 0x0000000c18187220 */ /* 0x082fe20000410000 */
[----:B------:R-:W-:Y:S01]  /*7ec0*/  FMNMX.FTZ R10, R186, R23, !PT ;  /* 0x00000017ba0a7209 */ /* 0x000fe20007810000 */
[-C--:B------:R-:W-:Y:S01]  /*7ed0*/  FMUL.FTZ R25, R25, R12.reuse ;  /* 0x0000000c19197220 */ /* 0x080fe20000410000 */
[----:B------:R-:W-:Y:S01]  /*7ee0*/  FMUL.FTZ R28, R28, R12 ;  /* 0x0000000c1c1c7220 */ /* 0x000fe20000410000 */
[----:B------:R-:W-:Y:S01]  /*7ef0*/  MUFU.EX2 R13, R13 ;  /* 0x0000000d000d7308 */ /* 0x000fe20000000800 */
[----:B------:R-:W-:Y:S01]  /*7f00*/  FMNMX.FTZ R23, R187, R10, !PT ;  /* 0x0000000abb177209 */ /* 0x000fe20007810000 */
[----:B--2---:R-:W-:Y:S01]  /*7f10*/  FFMA.FTZ R3, R12, R3, R11 ;  /* 0x000000030c037223 */ /* 0x004fe2000001000b */
[-C--:B------:R-:W-:Y:S01]  /*7f20*/  FMUL.FTZ R29, R29, R12.reuse ;  /* 0x0000000c1d1d7220 */ /* 0x080fe20000410000 */
[-C--:B------:R-:W-:Y:S01]  /*7f30*/  FMUL.FTZ R32, R32, R12.reuse ;  /* 0x0000000c20207220 */ /* 0x080fe20000410000 */
[----:B------:R-:W-:Y:S01]  /*7f40*/  FMNMX.FTZ R10, R190, R23, !PT ;  /* 0x00000017be0a7209 */ /* 0x000fe20007810000 */
[--C-:B------:R-:W-:Y:S01]  /*7f50*/  FFMA.FTZ R23, R169, UR10, -R4.reuse ;  /* 0x0000000aa9177c23 */ /* 0x100fe20008010804 */
[----:B------:R-:W-:Y:S01]  /*7f60*/  FMUL.FTZ R33, R33, R12 ;  /* 0x0000000c21217220 */ /* 0x000fe20000410000 */
[----:B------:R-:W-:Y:S01]  /*7f70*/  MUFU.EX2 R14, R14 ;  /* 0x0000000e000e7308 */ /* 0x000fe20000000800 */
[----:B------:R-:W-:Y:S01]  /*7f80*/  FMNMX.FTZ R153, R191, R10, !PT ;  /* 0x0000000abf997209 */ /* 0x000fe20007810000 */
[-C--:B------:R-:W-:Y:S01]  /*7f90*/  FMUL.FTZ R36, R36, R12.reuse ;  /* 0x0000000c24247220 */ /* 0x080fe20000410000 */
[-C--:B------:R-:W-:Y:S01]  /*7fa0*/  FMUL.FTZ R37, R37, R12.reuse ;  /* 0x0000000c25257220 */ /* 0x080fe20000410000 */
[-C--:B------:R-:W-:Y:S01]  /*7fb0*/  FMUL.FTZ R40, R40, R12.reuse ;  /* 0x0000000c28287220 */ /* 0x080fe20000410000 */
[----:B------:R-:W-:Y:S01]  /*7fc0*/  FMNMX.FTZ R10, R194, R153, !PT ;  /* 0x00000099c20a7209 */ /* 0x000fe20007810000 */
[-C--:B------:R-:W-:Y:S01]  /*7fd0*/  FMUL.FTZ R41, R41, R12.reuse ;  /* 0x0000000c29297220 */ /* 0x080fe20000410000 */
[----:B------:R-:W-:Y:S01]  /*7fe0*/  FMUL.FTZ R44, R44, R12 ;  /* 0x0000000c2c2c7220 */ /* 0x000fe20000410000 */
[----:B------:R-:W-:Y:S01]  /*7ff0*/  MUFU.EX2 R156, R156 ;  /* 0x0000009c009c7308 */ /* 0x000fe20000000800 */
[----:B------:R-:W-:Y:S01]  /*8000*/  FMNMX.FTZ R153, R195, R10, !PT ;  /* 0x0000000ac3997209 */ /* 0x000fe20007810000 */
[-C--:B------:R-:W-:Y:S01]  /*8010*/  FMUL.FTZ R45, R45, R12.reuse ;  /* 0x0000000c2d2d7220 */ /* 0x080fe20000410000 */
[-C--:B------:R-:W-:Y:S01]  /*8020*/  FMUL.FTZ R48, R48, R12.reuse ;  /* 0x0000000c30307220 */ /* 0x080fe20000410000 */
[----:B------:R-:W-:Y:S01]  /*8030*/  FMUL.FTZ R49, R49, R12 ;  /* 0x0000000c31317220 */ /* 0x000fe20000410000 */
[----:B------:R-:W-:Y:S01]  /*8040*/  FMNMX.FTZ R10, R198, R153, !PT ;  /* 0x00000099c60a7209 */ /* 0x000fe20007810000 */
[--C-:B------:R-:W-:Y:S01]  /*8050*/  FFMA.FTZ R153, R173, UR10, -R4.reuse ;  /* 0x0000000aad997c23 */ /* 0x100fe20008010804 */
[--C-:B------:R-:W-:Y:S01]  /*8060*/  FFMA.FTZ R173, R192, UR10, -R4.reuse ;  /* 0x0000000ac0ad7c23 */ /* 0x100fe20008010804 */
[----:B------:R-:W-:Y:S01]  /*8070*/  MUFU.EX2 R15, R15 ;  /* 0x0000000f000f7308 */ /* 0x000fe20000000800 */
[----:B------:R-:W-:Y:S01]  /*8080*/  FMNMX.FTZ R10, R199, R10, !PT ;  /* 0x0000000ac70a7209 */ /* 0x000fe20007810000 */
[-C--:B------:R-:W-:Y:S01]  /*8090*/  FMUL.FTZ R52, R52, R12.reuse ;  /* 0x0000000c34347220 */ /* 0x080fe20000410000 */
[-C--:B------:R-:W-:Y:S01]  /*80a0*/  FMUL.FTZ R53, R53, R12.reuse ;  /* 0x0000000c35357220 */ /* 0x080fe20000410000 */
[-C--:B------:R-:W-:Y:S01]  /*80b0*/  FMUL.FTZ R56, R56, R12.reuse ;  /* 0x0000000c38387220 */ /* 0x080fe20000410000 */
[-C--:B------:R-:W-:Y:S01]  /*80c0*/  FMUL.FTZ R57, R57, R12.reuse ;  /* 0x0000000c39397220 */ /* 0x080fe20000410000 */
[----:B------:R-:W1:Y:S01]  /*80d0*/  SHFL.BFLY PT, R169, R10, 0x2, 0x1f ;  /* 0x0c401f000aa97f89 */ /* 0x000e6200000e0000 */
        /* <DEDUP_REMOVED lines=23> */
[----:B-1----:R-:W-:Y:S01]  /*8250*/  FMNMX.FTZ R177, R10, R169, !PT ;  /* 0x000000a90ab17209 */ /* 0x002fe20007810000 */
[----:B------:R-:W-:Y:S01]  /*8260*/  FFMA.FTZ R169, R188, UR10, -R4 ;  /* 0x0000000abca97c23 */ /* 0x000fe20008010804 */
[----:B------:R-:W-:Y:S01]  /*8270*/  MUFU.EX2 R23, R23 ;  /* 0x0000001700177308 */ /* 0x000fe20000000800 */
[-C--:B------:R-:W-:Y:S01]  /*8280*/  FMUL.FTZ R100, R100, R12.reuse ;  /* 0x0000000c64647220 */ /* 0x080fe20000410000 */
[-C--:B------:R-:W-:Y:S01]  /*8290*/  FMUL.FTZ R101, R101, R12.reuse ;  /* 0x0000000c65657220 */ /* 0x080fe20000410000 */
[----:B------:R-:W1:Y:S01]  /*82a0*/  SHFL.BFLY PT, R10, R177, 0x1, 0x1f ;  /* 0x0c201f00b10a7f89 */ /* 0x000e6200000e0000 */
        /* <DEDUP_REMOVED lines=22> */
[----:B------:R-:W-:Y:S01]  /*8410*/  FMUL.FTZ R141, R141, R12 ;  /* 0x0000000c8d8d7220 */ /* 0x000fe20000410000 */
[----:B-1----:R-:W-:Y:S01]  /*8420*/  FMNMX.FTZ R10, R177, R10, !PT ;  /* 0x0000000ab10a7209 */ /* 0x002fe20007810000 */
[-C--:B------:R-:W-:Y:S01]  /*8430*/  FMUL.FTZ R144, R144, R12.reuse ;  /* 0x0000000c90907220 */ /* 0x080fe20000410000 */
[-C--:B------:R-:W-:Y:S01]  /*8440*/  FMUL.FTZ R145, R145, R12.reuse ;  /* 0x0000000c91917220 */ /* 0x080fe20000410000 */
[-C--:B------:R-:W-:Y:S01]  /*8450*/  FMUL.FTZ R148, R148, R12.reuse ;  /* 0x0000000c94947220 */ /* 0x080fe20000410000 */
[----:B------:R-:W-:Y:S01]  /*8460*/  FMUL.FTZ R149, R149, R12 ;  /* 0x0000000c95957220 */ /* 0x000fe20000410000 */
[C---:B------:R-:W-:Y:S01]  /*8470*/  FMUL.FTZ R189, R10.reuse, UR10 ;  /* 0x0000000a0abd7c20 */ /* 0x040fe20008410000 */
[----:B------:R-:W-:Y:S01]  /*8480*/  FADD.FTZ R4, -R10, R201 ;  /* 0x000000c90a047221 */ /* 0x000fe20000010100 */
[----:B------:R-:W-:Y:S02]  /*8490*/  MUFU.EX2 R157, R157 ;  /* 0x0000009d009d7308 */ /* 0x000fe40000000800 */
[--C-:B------:R-:W-:Y:S01]  /*84a0*/  FFMA.FTZ R204, R175, UR10, -R189.reuse ;  /* 0x0000000aafcc7c23 */ /* 0x100fe200080108bd */
[--C-:B------:R-:W-:Y:S01]  /*84b0*/  FFMA.FTZ R175, R178, UR10, -R189.reuse ;  /* 0x0000000ab2af7c23 */ /* 0x100fe200080108bd */
[----:B------:R-:W-:Y:S01]  /*84c0*/  FFMA.FTZ R178, R179, UR10, -R189 ;  /* 0x0000000ab3b27c23 */ /* 0x000fe200080108bd */
[----:B------:R-:W-:-:S02]  /*84d0*/  IMAD.U32 R179, RZ, RZ, UR27 ;  /* 0x0000001bffb37e24 */ /* 0x000fc4000f8e00ff */
[----:B------:R-:W-:Y:S01]  /*84e0*/  FMUL.FTZ R4, R4, UR10 ;  /* 0x0000000a04047c20 */ /* 0x000fe20008410000 */
[--C-:B------:R-:W-:Y:S01]  /*84f0*/  FFMA.FTZ R188, R154, UR10, -R189.reuse ;  /* 0x0000000a9abc7c23 */ /* 0x100fe200080108bd */
[----:B------:R-:W-:Y:S01]  /*8500*/  MUFU.EX2 R161, R161 ;  /* 0x000000a100a17308 */ /* 0x000fe20000000800 */
[----:B------:R-:W-:Y:S02]  /*8510*/  @!P0 VIADD R154, R179, 0x22840 ;  /* 0x00022840b39a8836 */ /* 0x000fe40000000000 */
[--C-:B------:R-:W-:Y:S01]  /*8520*/  FFMA.FTZ R155, R155, UR10, -R189.reuse ;  /* 0x0000000a9b9b7c23 */ /* 0x100fe200080108bd */
[--C-:B------:R-:W-:Y:S01]  /*8530*/  FFMA.FTZ R185, R158, UR10, -R189.reuse ;  /* 0x0000000a9eb97c23 */ /* 0x100fe200080108bd */
[--C-:B------:R-:W-:Y:S01]  /*8540*/  FFMA.FTZ R192, R159, UR10, -R189.reuse ;  /* 0x0000000a9fc07c23 */ /* 0x100fe200080108bd */
[--C-:B------:R-:W-:Y:S01]  /*8550*/  FFMA.FTZ R159, R162, UR10, -R189.reuse ;  /* 0x0000000aa29f7c23 */ /* 0x100fe200080108bd */
[----:B------:R-:W-:Y:S01]  /*8560*/  @!P0 PRMT R154, RZ, 0x654, R154 ;  /* 0x00000654ff9a8816 */ /* 0x000fe2000000009a */
[--C-:B------:R-:W-:Y:S01]  /*8570*/  FFMA.FTZ R200, R167, UR10, -R189.reuse ;  /* 0x0000000aa7c87c23 */ /* 0x100fe200080108bd */
[----:B------:R1:W3:Y:S01]  /*8580*/  MUFU.EX2 R181, R4 ;  /* 0x0000000400b57308 */ /* 0x0002e20000000800 */
        /* <DEDUP_REMOVED lines=8> */
[----:B-1----:R-:W-:Y:S01]  /*8610*/  IADD3 R4, -R19, 0xb, RZ ;  /* 0x0000000b13047810 */ /* 0x002fe20007ffe1ff */
[--C-:B------:R-:W-:Y:S01]  /*8620*/  FFMA.FTZ R190, R190, UR10, -R189.reuse ;  /* 0x0000000abebe7c23 */ /* 0x100fe200080108bd */
[--C-:B------:R-:W-:Y:S01]  /*8630*/  FFMA.FTZ R191, R191, UR10, -R189.reuse ;  /* 0x0000000abfbf7c23 */ /* 0x100fe200080108bd */
[--C-:B------:R-:W-:Y:S01]  /*8640*/  FFMA.FTZ R194, R194, UR10, -R189.reuse ;  /* 0x0000000ac2c27c23 */ /* 0x100fe200080108bd */
[--C-:B------:R-:W-:Y:S01]  /*8650*/  FFMA.FTZ R195, R195, UR10, -R189.reuse ;  /* 0x0000000ac3c37c23 */ /* 0x100fe200080108bd */
[----:B------:R1:W-:Y:S06]  /*8660*/  BAR.ARV R4, 0x100 ;  /* 0x000400040000751d */ /* 0x0003ec0000002000 */
[----:B------:R4:W-:Y:S01]  /*8670*/  @!P0 SYNCS.ARRIVE.TRANS64.RED.A1T0 RZ, [R154+URZ], RZ ;  /* 0x000000ff9aff89a7 */ /* 0x0009e2000810043f */
[----:B------:R-:W-:Y:S01]  /*8680*/  MUFU.EX2 R165, R165 ;  /* 0x000000a500a57308 */ /* 0x000fe20000000800 */
[--C-:B------:R-:W-:Y:S01]  /*8690*/  FFMA.FTZ R198, R198, UR10, -R189.reuse ;  /* 0x0000000ac6c67c23 */ /* 0x100fe200080108bd */
[----:B------:R-:W-:Y:S01]  /*86a0*/  FFMA.FTZ R199, R199, UR10, -R189 ;  /* 0x0000000ac7c77c23 */ /* 0x000fe200080108bd */
[----:B--2---:R-:W-:Y:S01]  /*86b0*/  F2FP.BF16.F32.PACK_AB R162, R153, R22 ;  /* 0x0000001699a2723e */ /* 0x004fe200000010ff */
[-C--:B---3--:R-:W-:Y:S01]  /*86c0*/  FMUL.FTZ R26, R26, R181.reuse ;  /* 0x000000b51a1a7220 */ /* 0x088fe20000410000 */
[----:B------:R-:W-:Y:S01]  /*86d0*/  F2FP.BF16.F32.PACK_AB R158, R21, R20 ;  /* 0x00000014159e723e */ /* 0x000fe200000010ff */
[----:B------:R-:W-:Y:S01]  /*86e0*/  FMUL.FTZ R27, R27, R181 ;  /* 0x000000b51b1b7220 */ /* 0x000fe20000410000 */
[C---:B----4-:R-:W-:Y:S01]  /*86f0*/  FADD.FTZ R154, R152.reuse, R3 ;  /* 0x00000003989a7221 */ /* 0x050fe20000010000 */
[----:B------:R-:W2:Y:S01]  /*8700*/  MUFU.EX2 R188, R188 ;  /* 0x000000bc00bc7308 */ /* 0x000ea20000000800 */
[----:B------:R-:W-:Y:S01]  /*8710*/  F2FP.BF16.F32.PACK_AB R152, R152, R11 ;  /* 0x0000000b9898723e */ /* 0x000fe200000010ff */
[-C--:B------:R-:W-:Y:S01]  /*8720*/  FMUL.FTZ R30, R30, R181.reuse ;  /* 0x000000b51e1e7220 */ /* 0x080fe20000410000 */
[----:B------:R-:W-:Y:S01]  /*8730*/  FADD.FTZ R3, R13, R154 ;  /* 0x0000009a0d037221 */ /* 0x000fe20000010000 */
[-C--:B------:R-:W-:Y:S01]  /*8740*/  FMUL.FTZ R31, R31, R181.reuse ;  /* 0x000000b51f1f7220 */ /* 0x080fe20000410000 */
[-C--:B------:R-:W-:Y:S01]  /*8750*/  FMUL.FTZ R34, R34, R181.reuse ;  /* 0x000000b522227220 */ /* 0x080fe20000410000 */
[-C--:B------:R-:W-:Y:S01]  /*8760*/  FMUL.FTZ R35, R35, R181.reuse ;  /* 0x000000b523237220 */ /* 0x080fe20000410000 */
[----:B------:R-:W-:Y:S01]  /*8770*/  FADD.FTZ R3, R14, R3 ;  /* 0x000000030e037221 */ /* 0x000fe20000010000 */
[----:B------:R-:W-:Y:S01]  /*8780*/  MUFU.EX2 R172, R172 ;  /* 0x000000ac00ac7308 */ /* 0x000fe20000000800 */
[-C--:B------:R-:W-:Y:S01]  /*8790*/  FMUL.FTZ R38, R38, R181.reuse ;  /* 0x000000b526267220 */ /* 0x080fe20000410000 */
[-C--:B------:R-:W-:Y:S01]  /*87a0*/  FMUL.FTZ R39, R39, R181.reuse ;  /* 0x000000b527277220 */ /* 0x080fe20000410000 */
[----:B------:R-:W-:Y:S01]  /*87b0*/  FADD.FTZ R154, R156, R3 ;  /* 0x000000039c9a7221 */ /* 0x000fe20000010000 */
[----:B------:R-:W-:Y:S01]  /*87c0*/  F2FP.BF16.F32.PACK_AB R156, R15, R156 ;  /* 0x0000009c0f9c723e */ /* 0x000fe200000010ff */
[-C--:B------:R-:W-:Y:S01]  /*87d0*/  FMUL.FTZ R42, R42, R181.reuse ;  /* 0x000000b52a2a7220 */ /* 0x080fe20000410000 */
[-C--:B------:R-:W-:Y:S01]  /*87e0*/  FMUL.FTZ R43, R43, R181.reuse ;  /* 0x000000b52b2b7220 */ /* 0x080fe20000410000 */
[----:B------:R-:W-:Y:S01]  /*87f0*/  FADD.FTZ R3, R15, R154 ;  /* 0x0000009a0f037221 */ /* 0x000fe20000010000 */
[----:B------:R-:W3:Y:S01]  /*8800*/  MUFU.EX2 R155, R155 ;  /* 0x0000009b009b7308 */ /* 0x000ee20000000800 */
[----:B--2---:R-:W-:Y:S01]  /*8810*/  FFMA.FTZ R2, R181, R2, R188 ;  /* 0x00000002b5027223 */ /* 0x004fe200000100bc */
[-C--:B------:R-:W-:Y:S01]  /*8820*/  FMUL.FTZ R46, R46, R181.reuse ;  /* 0x000000b52e2e7220 */ /* 0x080fe20000410000 */
[----:B------:R-:W-:Y:S01]  /*8830*/  FADD.FTZ R154, R20, R3 ;  /* 0x00000003149a7221 */ /* 0x000fe20000010000 */
[-C--:B------:R-:W-:Y:S01]  /*8840*/  FMUL.FTZ R47, R47, R181.reuse ;  /* 0x000000b52f2f7220 */ /* 0x080fe20000410000 */
[-C--:B------:R-:W-:Y:S01]  /*8850*/  FMUL.FTZ R50, R50, R181.reuse ;  /* 0x000000b532327220 */ /* 0x080fe20000410000 */
[-C--:B------:R-:W-:Y:S01]  /*8860*/  FMUL.FTZ R51, R51, R181.reuse ;  /* 0x000000b533337220 */ /* 0x080fe20000410000 */
[----:B------:R-:W-:Y:S01]  /*8870*/  FADD.FTZ R3, R21, R154 ;  /* 0x0000009a15037221 */ /* 0x000fe20000010000 */
[----:B------:R-:W2:Y:S01]  /*8880*/  MUFU.EX2 R169, R169 ;  /* 0x000000a900a97308 */ /* 0x000ea20000000800 */
[-C--:B------:R-:W-:Y:S01]  /*8890*/  FMUL.FTZ R54, R54, R181.reuse ;  /* 0x000000b536367220 */ /* 0x080fe20000410000 */
[-C--:B------:R-:W-:Y:S01]  /*88a0*/  FMUL.FTZ R55, R55, R181.reuse ;  /* 0x000000b537377220 */ /* 0x080fe20000410000 */
[----:B------:R-:W-:Y:S01]  /*88b0*/  FADD.FTZ R154, R160, R3 ;  /* 0x00000003a09a7221 */ /* 0x000fe20000010000 */
[----:B------:R-:W-:Y:S01]  /*88c0*/  F2FP.BF16.F32.PACK_AB R160, R23, R160 ;  /* 0x000000a017a0723e */ /* 0x000fe200000010ff */
[-C--:B------:R-:W-:Y:S01]  /*88d0*/  FMUL.FTZ R58, R58, R181.reuse ;  /* 0x000000b53a3a7220 */ /* 0x080fe20000410000 */
[-C--:B------:R-:W-:Y:S01]  /*88e0*/  FMUL.FTZ R59, R59, R181.reuse ;  /* 0x000000b53b3b7220 */ /* 0x080fe20000410000 */
[----:B------:R-:W-:Y:S01]  /*88f0*/  FADD.FTZ R3, R23, R154 ;  /* 0x0000009a17037221 */ /* 0x000fe20000010000 */
[----:B------:R-:W4:Y:S01]  /*8900*/  MUFU.EX2 R185, R185 ;  /* 0x000000b900b97308 */ /* 0x000f220000000800 */
[----:B---3--:R-:W-:Y:S01]  /*8910*/  FADD.FTZ R2, R155, R2 ;  /* 0x000000029b027221 */ /* 0x008fe20000010000 */
[-C--:B------:R-:W-:Y:S01]  /*8920*/  FMUL.FTZ R62, R62, R181.reuse ;  /* 0x000000b53e3e7220 */ /* 0x080fe20000410000 */
[----:B------:R-:W-:Y:S01]  /*8930*/  FADD.FTZ R154, R22, R3 ;  /* 0x00000003169a7221 */ /* 0x000fe20000010000 */
[-C--:B------:R-:W-:Y:S01]  /*8940*/  FMUL.FTZ R63, R63, R181.reuse ;  /* 0x000000b53f3f7220 */ /* 0x080fe20000410000 */
[-C--:B------:R-:W-:Y:S01]  /*8950*/  FMUL.FTZ R66, R66, R181.reuse ;  /* 0x000000b542427220 */ /* 0x080fe20000410000 */
[-C--:B------:R-:W-:Y:S01]  /*8960*/  FMUL.FTZ R67, R67, R181.reuse ;  /* 0x000000b543437220 */ /* 0x080fe20000410000 */
[----:B------:R-:W-:Y:S01]  /*8970*/  FADD.FTZ R3, R153, R154 ;  /* 0x0000009a99037221 */ /* 0x000fe20000010000 */
[----:B------:R-:W3:Y:S01]  /*8980*/  MUFU.EX2 R192, R192 ;  /* 0x000000c000c07308 */ /* 0x000ee20000000800 */
[----:B------:R-:W-:Y:S01]  /*8990*/  F2FP.BF16.F32.PACK_AB R153, R155, R188 ;  /* 0x000000bc9b99723e */ /* 0x000fe200000010ff */
[-C--:B------:R-:W-:Y:S01]  /*89a0*/  FMUL.FTZ R70, R70, R181.reuse ;  /* 0x000000b546467220 */ /* 0x080fe20000410000 */
[----:B------:R-:W-:Y:S01]  /*89b0*/  FADD.FTZ R154, R164, R3 ;  /* 0x00000003a49a7221 */ /* 0x000fe20000010000 */
[----:B------:R-:W-:Y:S01]  /*89c0*/  F2FP.BF16.F32.PACK_AB R164, R157, R164 ;  /* 0x000000a49da4723e */ /* 0x000fe200000010ff */
[-C--:B------:R-:W-:Y:S01]  /*89d0*/  FMUL.FTZ R71, R71, R181.reuse ;  /* 0x000000b547477220 */ /* 0x080fe20000410000 */
[-C--:B------:R-:W-:Y:S01]  /*89e0*/  FMUL.FTZ R74, R74, R181.reuse ;  /* 0x000000b54a4a7220 */ /* 0x080fe20000410000 */
[----:B------:R-:W-:Y:S01]  /*89f0*/  FADD.FTZ R154, R157, R154 ;  /* 0x0000009a9d9a7221 */ /* 0x000fe20000010000 */
[----:B------:R5:W-:Y:S01]  /*8a00*/  MUFU.EX2 R177, R196 ;  /* 0x000000c400b17308 */ /* 0x000be20000000800 */
[-C--:B------:R-:W-:Y:S01]  /*8a10*/  FMUL.FTZ R75, R75, R181.reuse ;  /* 0x000000b54b4b7220 */ /* 0x080fe20000410000 */
[-C--:B------:R-:W-:Y:S01]  /*8a20*/  FMUL.FTZ R78, R78, R181.reuse ;  /* 0x000000b54e4e7220 */ /* 0x080fe20000410000 */
[----:B------:R-:W-:Y:S01]  /*8a30*/  FADD.FTZ R3, R161, R154 ;  /* 0x0000009aa1037221 */ /* 0x000fe20000010000 */
[-C--:B------:R-:W-:Y:S01]  /*8a40*/  FMUL.FTZ R79, R79, R181.reuse ;  /* 0x000000b54f4f7220 */ /* 0x080fe20000410000 */
[-C--:B------:R-:W-:Y:S01]  /*8a50*/  FMUL.FTZ R82, R82, R181.reuse ;  /* 0x000000b552527220 */ /* 0x080fe20000410000 */
[----:B------:R-:W-:Y:S01]  /*8a60*/  FMUL.FTZ R83, R83, R181 ;  /* 0x000000b553537220 */ /* 0x000fe20000410000 */
[----:B------:R-:W-:Y:S01]  /*8a70*/  FADD.FTZ R154, R168, R3 ;  /* 0x00000003a89a7221 */ /* 0x000fe20000010000 */
[----:B------:R-:W0:Y:S01]  /*8a80*/  MUFU.EX2 R159, R159 ;  /* 0x0000009f009f7308 */ /* 0x000e220000000800 */
[--C-:B-----5:R-:W-:Y:S01]  /*8a90*/  FFMA.FTZ R196, R163, UR10, -R189.reuse ;  /* 0x0000000aa3c47c23 */ /* 0x120fe200080108bd */
[----:B------:R-:W-:Y:S01]  /*8aa0*/  FFMA.FTZ R163, R166, UR10, -R189 ;  /* 0x0000000aa6a37c23 */ /* 0x000fe200080108bd */
[----:B------:R-:W-:Y:S01]  /*8ab0*/  FADD.FTZ R3, R165, R154 ;  /* 0x0000009aa5037221 */ /* 0x000fe20000010000 */
[----:B------:R-:W-:Y:S01]  /*8ac0*/  F2FP.BF16.F32.PACK_AB R166, R168, R161 ;  /* 0x000000a1a8a6723e */ /* 0x000fe200000010ff */
[----:B------:R-:W-:Y:S01]  /*8ad0*/  FMUL.FTZ R86, R86, R181 ;  /* 0x000000b556567220 */ /* 0x000fe20000410000 */
[C---:B------:R-:W-:Y:S01]  /*8ae0*/  F2FP.BF16.F32.PACK_AB R168, R172.reuse, R165 ;  /* 0x000000a5aca8723e */ /* 0x040fe200000010ff */
[----:B------:R-:W-:Y:S01]  /*8af0*/  FADD.FTZ R154, R172, R3 ;  /* 0x00000003ac9a7221 */ /* 0x000fe20000010000 */
[----:B------:R-:W5:Y:S01]  /*8b00*/  MUFU.EX2 R196, R196 ;  /* 0x000000c400c47308 */ /* 0x000f620000000800 */
[-C--:B------:R-:W-:Y:S01]  /*8b10*/  FMUL.FTZ R87, R87, R181.reuse ;  /* 0x000000b557577220 */ /* 0x080fe20000410000 */
[----:B------:R-:W-:Y:S01]  /*8b20*/  FMUL.FTZ R90, R90, R181 ;  /* 0x000000b55a5a7220 */ /* 0x000fe20000410000 */
[----:B--2---:R-:W-:Y:S01]  /*8b30*/  FADD.FTZ R3, R169, R154 ;  /* 0x0000009aa9037221 */ /* 0x004fe20000010000 */
[----:B------:R-:W-:Y:S01]  /*8b40*/  F2FP.BF16.F32.PACK_AB R154, R14, R13 ;  /* 0x0000000d0e9a723e */ /* 0x000fe200000010ff */
[----:B----4-:R-:W-:Y:S01]  /*8b50*/  FADD.FTZ R13, R185, R2 ;  /* 0x00000002b90d7221 */ /* 0x010fe20000010000 */
[-C--:B------:R-:W-:Y:S01]  /*8b60*/  FMUL.FTZ R91, R91, R181.reuse ;  /* 0x000000b55b5b7220 */ /* 0x080fe20000410000 */
[-C--:B------:R-:W-:Y:S01]  /*8b70*/  FMUL.FTZ R94, R94, R181.reuse ;  /* 0x000000b55e5e7220 */ /* 0x080fe20000410000 */
[----:B------:R-:W2:Y:S01]  /*8b80*/  MUFU.EX2 R163, R163 ;  /* 0x000000a300a37308 */ /* 0x000ea20000000800 */
[----:B---3--:R-:W-:Y:S01]  /*8b90*/  FADD.FTZ R2, R192, R13 ;  /* 0x0000000dc0027221 */ /* 0x008fe20000010000 */
[-C--:B------:R-:W-:Y:S01]  /*8ba0*/  FMUL.FTZ R95, R95, R181.reuse ;  /* 0x000000b55f5f7220 */ /* 0x080fe20000410000 */
[-C--:B------:R-:W-:Y:S01]  /*8bb0*/  FMUL.FTZ R98, R98, R181.reuse ;  /* 0x000000b562627220 */ /* 0x080fe20000410000 */
[-C--:B------:R-:W-:Y:S01]  /*8bc0*/  FMUL.FTZ R99, R99, R181.reuse ;  /* 0x000000b563637220 */ /* 0x080fe20000410000 */
[----:B0-----:R-:W-:Y:S01]  /*8bd0*/  FADD.FTZ R13, R159, R2 ;  /* 0x000000029f0d7221 */ /* 0x001fe20000010000 */
[-C--:B------:R-:W-:Y:S01]  /*8be0*/  FMUL.FTZ R102, R102, R181.reuse ;  /* 0x000000b566667220 */ /* 0x080fe20000410000 */
[----:B------:R-:W-:Y:S01]  /*8bf0*/  FMUL.FTZ R103, R103, R181 ;  /* 0x000000b567677220 */ /* 0x000fe20000410000 */
[----:B------:R-:W0:Y:S01]  /*8c00*/  MUFU.EX2 R200, R200 ;  /* 0x000000c800c87308 */ /* 0x000e220000000800 */
[C---:B-----5:R-:W-:Y:S01]  /*8c10*/  FADD.FTZ R2, R196.reuse, R13 ;  /* 0x0000000dc4027221 */ /* 0x060fe20000010000 */
        /* <DEDUP_REMOVED lines=13> */
[----:B------:R-:W-:Y:S01]  /*8cf0*/  FMUL.FTZ R126, R126, R181 ;  /* 0x000000b57e7e7220 */ /* 0x000fe20000410000 */
[----:B------:R-:W2:Y:S01]  /*8d00*/  MUFU.EX2 R202, R202 ;  /* 0x000000ca00ca7308 */ /* 0x000ea20000000800 */
[C---:B0-----:R-:W-:Y:S01]  /*8d10*/  FADD.FTZ R2, R200.reuse, R13 ;  /* 0x0000000dc8027221 */ /* 0x041fe20000010000 */
[----:B------:R-:W-:Y:S01]  /*8d20*/  F2FP.BF16.F32.PACK_AB R159, R200, R163 ;  /* 0x000000a3c89f723e */ /* 0x000fe200000010ff */
[-C--:B------:R-:W-:Y:S01]  /*8d30*/  FMUL.FTZ R127, R127, R181.reuse ;  /* 0x000000b57f7f7220 */ /* 0x080fe20000410000 */
[-C--:B------:R-:W-:Y:S01]  /*8d40*/  FMUL.FTZ R130, R130, R181.reuse ;  /* 0x000000b582827220 */ /* 0x080fe20000410000 */
[-C--:B------:R-:W-:Y:S01]  /*8d50*/  FMUL.FTZ R131, R131, R181.reuse ;  /* 0x000000b583837220 */ /* 0x080fe20000410000 */
[-C--:B------:R-:W-:Y:S01]  /*8d60*/  FMUL.FTZ R134, R134, R181.reuse ;  /* 0x000000b586867220 */ /* 0x080fe20000410000 */
[-C--:B------:R-:W-:Y:S01]  /*8d70*/  FMUL.FTZ R135, R135, R181.reuse ;  /* 0x000000b587877220 */ /* 0x080fe20000410000 */
[----:B------:R-:W0:Y:S01]  /*8d80*/  MUFU.EX2 R171, R171 ;  /* 0x000000ab00ab7308 */ /* 0x000e220000000800 */
[----:B---3--:R-:W-:Y:S01]  /*8d90*/  FADD.FTZ R13, R167, R2 ;  /* 0x00000002a70d7221 */ /* 0x008fe20000010000 */
[-C--:B------:R-:W-:Y:S01]  /*8da0*/  FMUL.FTZ R138, R138, R181.reuse ;  /* 0x000000b58a8a7220 */ /* 0x080fe20000410000 */
[-C--:B------:R-:W-:Y:S01]  /*8db0*/  FMUL.FTZ R139, R139, R181.reuse ;  /* 0x000000b58b8b7220 */ /* 0x080fe20000410000 */
[-C--:B------:R-:W-:Y:S01]  /*8dc0*/  FMUL.FTZ R142, R142, R181.reuse ;  /* 0x000000b58e8e7220 */ /* 0x080fe20000410000 */
[-C--:B------:R-:W-:Y:S01]  /*8dd0*/  FMUL.FTZ R143, R143, R181.reuse ;  /* 0x000000b58f8f7220 */ /* 0x080fe20000410000 */
[-C--:B------:R-:W-:Y:S01]  /*8de0*/  FMUL.FTZ R146, R146, R181.reuse ;  /* 0x000000b592927220 */ /* 0x080fe20000410000 */
[----:B------:R-:W-:Y:S01]  /*8df0*/  FMUL.FTZ R147, R147, R181 ;  /* 0x000000b593937220 */ /* 0x000fe20000410000 */
[----:B------:R-:W3:Y:S01]  /*8e00*/  MUFU.EX2 R204, R204 ;  /* 0x000000cc00cc7308 */ /* 0x000ee20000000800 */
[C---:B--2---:R-:W-:Y:S01]  /*8e10*/  FADD.FTZ R2, R202.reuse, R13 ;  /* 0x0000000dca027221 */ /* 0x044fe20000010000 */
[----:B------:R-:W-:Y:S01]  /*8e20*/  F2FP.BF16.F32.PACK_AB R161, R202, R167 ;  /* 0x000000a7caa1723e */ /* 0x000fe200000010ff */
[-C--:B------:R-:W-:Y:S01]  /*8e30*/  FMUL.FTZ R150, R150, R181.reuse ;  /* 0x000000b596967220 */ /* 0x080fe20000410000 */
[----:B------:R-:W-:Y:S01]  /*8e40*/  FMUL.FTZ R151, R151, R181 ;  /* 0x000000b597977220 */ /* 0x000fe20000410000 */
[----:B------:R-:W-:-:S03]  /*8e50*/  F2FP.BF16.F32.PACK_AB R155, R192, R185 ;  /* 0x000000b9c09b723e */ /* 0x000fc600000010ff */
[----:B------:R-:W2:Y:S01]  /*8e60*/  MUFU.EX2 R175, R175 ;  /* 0x000000af00af7308 */ /* 0x000ea20000000800 */
[----:B0-----:R-:W-:-:S07]  /*8e70*/  FADD.FTZ R13, R171, R2 ;  /* 0x00000002ab0d7221 */ /* 0x001fce0000010000 */
[----:B------:R-:W0:Y:S01]  /*8e80*/  MUFU.EX2 R178, R178 ;  /* 0x000000b200b27308 */ /* 0x000e220000000800 */
[C---:B---3--:R-:W-:Y:S01]  /*8e90*/  FADD.FTZ R2, R204.reuse, R13 ;  /* 0x0000000dcc027221 */ /* 0x048fe20000010000 */
[----:B------:R-:W-:-:S06]  /*8ea0*/  F2FP.BF16.F32.PACK_AB R163, R204, R171 ;  /* 0x000000abcca3723e */ /* 0x000fcc00000010ff */
[----:B------:R-:W3:Y:S01]  /*8eb0*/  MUFU.EX2 R182, R182 ;  /* 0x000000b600b67308 */ /* 0x000ee20000000800 */
[----:B--2---:R-:W-:-:S07]  /*8ec0*/  FADD.FTZ R13, R175, R2 ;  /* 0x00000002af0d7221 */ /* 0x004fce0000010000 */
[----:B------:R-:W2:Y:S01]  /*8ed0*/  MUFU.EX2 R183, R183 ;  /* 0x000000b700b77308 */ /* 0x000ea20000000800 */
[C---:B0-----:R-:W-:Y:S01]  /*8ee0*/  FADD.FTZ R13, R178.reuse, R13 ;  /* 0x0000000db20d7221 */ /* 0x041fe20000010000 */
[----:B------:R-:W-:-:S06]  /*8ef0*/  F2FP.BF16.F32.PACK_AB R165, R178, R175 ;  /* 0x000000afb2a5723e */ /* 0x000fcc00000010ff */
[----:B------:R-:W0:Y:S01]  /*8f00*/  MUFU.EX2 R176, R176 ;  /* 0x000000b000b07308 */ /* 0x000e220000000800 */
[----:B---3--:R-:W-:-:S07]  /*8f10*/  FADD.FTZ R2, R182, R13 ;  /* 0x0000000db6027221 */ /* 0x008fce0000010000 */
[----:B------:R-:W3:Y:S01]  /*8f20*/  MUFU.EX2 R186, R186 ;  /* 0x000000ba00ba7308 */ /* 0x000ee20000000800 */
[C---:B--2---:R-:W-:Y:S01]  /*8f30*/  FADD.FTZ R13, R183.reuse, R2 ;  /* 0x00000002b70d7221 */ /* 0x044fe20000010000 */
[----:B------:R-:W-:-:S06]  /*8f40*/  F2FP.BF16.F32.PACK_AB R167, R183, R182 ;  /* 0x000000b6b7a7723e */ /* 0x000fcc00000010ff */
[----:B------:R-:W2:Y:S01]  /*8f50*/  MUFU.EX2 R173, R173 ;  /* 0x000000ad00ad7308 */ /* 0x000ea20000000800 */
[C---:B0-----:R-:W-:Y:S01]  /*8f60*/  FADD.FTZ R12, R176.reuse, R3 ;  /* 0x00000003b00c7221 */ /* 0x041fe20000010000 */
[----:B------:R-:W-:-:S06]  /*8f70*/  F2FP.BF16.F32.PACK_AB R170, R176, R169 ;  /* 0x000000a9b0aa723e */ /* 0x000fcc00000010ff */
[----:B------:R-:W0:Y:S01]  /*8f80*/  MUFU.EX2 R187, R187 ;  /* 0x000000bb00bb7308 */ /* 0x000e220000000800 */
[----:B---3--:R-:W-:-:S07]  /*8f90*/  FADD.FTZ R2, R186, R13 ;  /* 0x0000000dba027221 */ /* 0x008fce0000010000 */
        /* <DEDUP_REMOVED lines=11> */
[----:B0-----:R-:W-:-:S07]  /*9050*/  FADD.FTZ R13, R11, R2 ;  /* 0x000000020b0d7221 */ /* 0x001fce0000010000 */
[----:B------:R-:W0:Y:S01]  /*9060*/  MUFU.EX2 R198, R198 ;  /* 0x000000c600c67308 */ /* 0x000e220000000800 */
[C---:B---3--:R-:W-:Y:S01]  /*9070*/  FADD.FTZ R14, R180.reuse, R3 ;  /* 0x00000003b40e7221 */ /* 0x048fe20000010000 */
[----:B------:R-:W-:-:S03]  /*9080*/  F2FP.BF16.F32.PACK_AB R172, R180, R173 ;  /* 0x000000adb4ac723e */ /* 0x000fc600000010ff */
[----:B------:R-:W-:-:S03]  /*9090*/  FADD.FTZ R3, R177, R14 ;  /* 0x0000000eb1037221 */ /* 0x000fc60000010000 */
[----:B------:R-:W3:Y:S01]  /*90a0*/  MUFU.EX2 R184, R184 ;  /* 0x000000b800b87308 */ /* 0x000ee20000000800 */
[C---:B--2---:R-:W-:Y:S01]  /*90b0*/  FADD.FTZ R13, R12.reuse, R13 ;  /* 0x0000000d0c0d7221 */ /* 0x044fe20000010000 */
[----:B------:R-:W-:-:S06]  /*90c0*/  F2FP.BF16.F32.PACK_AB R173, R12, R11 ;  /* 0x0000000b0cad723e */ /* 0x000fcc00000010ff */
[----:B------:R-:W2:Y:S01]  /*90d0*/  MUFU.EX2 R199, R199 ;  /* 0x000000c700c77308 */ /* 0x000ea20000000800 */
[----:B0-----:R-:W-:Y:S01]  /*90e0*/  FADD.FTZ R2, R198, R13 ;  /* 0x0000000dc6027221 */ /* 0x001fe20000010000 */
[C---:B---3--:R-:W-:Y:S01]  /*90f0*/  FADD.FTZ R3, R184.reuse, R3 ;  /* 0x00000003b8037221 */ /* 0x048fe20000010000 */
[----:B------:R-:W-:Y:S02]  /*9100*/  F2FP.BF16.F32.PACK_AB R174, R184, R177 ;  /* 0x000000b1b8ae723e */ /* 0x000fe400000010ff */
[C---:B--2---:R-:W-:Y:S01]  /*9110*/  FADD.FTZ R2, R199.reuse, R2 ;  /* 0x00000002c7027221 */ /* 0x044fe20000010000 */
[----:B------:R-:W-:Y:S01]  /*9120*/  F2FP.BF16.F32.PACK_AB R175, R199, R198 ;  /* 0x000000c6c7af723e */ /* 0x000fe200000010ff */
[----:B-1----:R-:W-:Y:S06]  /*9130*/  @P2 BRA `(.L_x_1870) ;  /* 0x0000000000042947 */ /* 0x002fec0003800000 */
[----:B------:R-:W-:Y:S01]  /*9140*/  BPT.TRAP 0x1 ;  /* 0x000000040000795c */ /* 0x000fe20000300000 */
.L_x_1870:
[----:B------:R-:W-:Y:S01]  /*9150*/  PLOP3.LUT P3, PT, PT, PT, UP0, 0x40, 0x0 ;  /* 0x000000000000781c */ /* 0x000fe20003f6e808 */
[----:B------:R0:W1:-:S12]  /*9160*/  SYNCS.PHASECHK.TRANS64.TRYWAIT P2, [UR27+0x22850], R8 ;  /* 0x02285008ff0075a7 */ /* 0x000058000804015b */
[----:B0-----:R-:W-:Y:S05]  /*9170*/  @P3 BRA `(.L_x_1871) ;  /* 0x0000000000043947 */ /* 0x001fea0003800000 */
[----:B------:R-:W-:Y:S01]  /*9180*/  BPT.TRAP 0x1 ;  /* 0x000000040000795c */ /* 0x000fe20000300000 */
.L_x_1871:
[----:B-1----:R-:W-:Y:S05]  /*9190*/  @P2 BRA `(.L_x_1872) ;  /* 0x0000000000082947 */ /* 0x002fea0003800000 */
[----:B------:R-:W0:Y:S02]  /*91a0*/  SYNCS.PHASECHK.TRANS64.TRYWAIT P2, [UR27+0x22850], R8 ;  /* 0x02285008ff0075a7 */ /* 0x000e24000804015b */
[----:B0-----:R-:W-:Y:S05]  /*91b0*/  @!P2 BRA `(.L_x_1873) ;  /* 0x000000a000d4a947 */ /* 0x001fea0003800000 */
.L_x_1872:
[----:B------:R1:W-:Y:S01]  /*91c0*/  BAR.SYNC.DEFER_BLOCKING R7, 0x100 ;  /* 0x000400070000751d */ /* 0x0003e20000010000 */
[----:B------:R-:W-:Y:S01]  /*91d0*/  UIMAD UR11, UR4, 0xc00, UR24 ;  /* 0x00000c00040b78a4 */ /* 0x000fe2000f8e0218 */
[----:B0-----:R-:W-:Y:S02]  /*91e0*/  @!P0 VIADD R179, R179, 0x22860 ;  /* 0x00022860b3b38836 */ /* 0x001fe40000000000 */
[----:B------:R-:W-:Y:S02]  /*91f0*/  IMAD.MOV.U32 R201, RZ, RZ, R10 ;  /* 0x000000ffffc97224 */ /* 0x000fe400078e000a */
[----:B------:R-:W-:Y:S01]  /*9200*/  UMOV UR15, 0x40000040 ;  /* 0x40000040000f7882 */ /* 0x000fe20000000000 */
[----:B------:R-:W-:Y:S01]  /*9210*/  @!P0 PRMT R179, RZ, 0x654, R179 ;  /* 0x00000654ffb38816 */ /* 0x000fe200000000b3 */
[----:B------:R-:W-:Y:S01]  /*9220*/  UMOV UR14, UR11 ;  /* 0x0000000b000e7c82 */ /* 0x000fe20008000000 */
        /* <DEDUP_REMOVED lines=36> */
.L_x_1865:
[----:B------:R-:W-:-:S13]  /*9470*/  ISETP.GE.AND P1, PT, R9, UR37, PT ;  /* 0x0000002509007c0c */ /* 0x000fda000bf26270 */
[----:B------:R-:W-:Y:S05]  /*9480*/  @!P1 BRA `(.L_x_1875) ;  /* 0x0000002c00f49947 */ /* 0x000fea0003800000 */
[----:B------:R-:W-:Y:S01]  /*9490*/  IMAD.MOV.U32 R13, RZ, RZ, R10 ;  /* 0x000000ffff0d7224 */ /* 0x000fe200078e000a */
[----:B------:R-:W-:Y:S01]  /*94a0*/  ULDC UR26, c[0x0][0x9e4] ;  /* 0x00027900001a7ab9 */ /* 0x000fe20000000800 */
[----:B--2---:R-:W-:Y:S01]  /*94b0*/  IMAD.MOV.U32 R12, RZ, RZ, R0 ;  /* 0x000000ffff0c7224 */ /* 0x004fe200078e0000 */
[----:B------:R-:W-:Y:S01]  /*94c0*/  ULDC UR27, c[0x0][0x288] ;  /* 0x0000a200001b7ab9 */ /* 0x000fe20000000800 */
[----:B------:R-:W-:Y:S01]  /*94d0*/  ULDC UR28, c[0x0][0x2f0] ;  /* 0x0000bc00001c7ab9 */ /* 0x000fe20000000800 */
[----:B------:R-:W-:Y:S01]  /*94e0*/  ULDC UR25, c[0x0][0x988] ;  /* 0x0002620000197ab9 */ /* 0x000fe20000000800 */
[----:B------:R-:W-:-:S05]  /*94f0*/  ULDC UR29, c[0x0][0x9e0] ;  /* 0x00027800001d7ab9 */ /* 0x000fca0000000800 */
.L_x_1892:
[----:B------:R-:W-:Y:S01]  /*9500*/  UIADD3 UR4, UR4, 0x1, URZ ;  /* 0x0000000104047890 */ /* 0x000fe2000fffe03f */
[----:B------:R-:W-:-:S03]  /*9510*/  PLOP3.LUT P1, PT, PT, PT, UP0, 0x40, 0x0 ;  /* 0x000000000000781c */ /* 0x000fc60003f2e808 */
[----:B------:R-:W-:-:S04]  /*9520*/  UISETP.NE.AND UP3, UPT, UR4, 0x2, UPT ;  /* 0x000000020400788c */ /* 0x000fc8000bf65270 */
[----:B------:R-:W-:Y:S02]  /*9530*/  USEL UR10, URZ, 0x1, UP3 ;  /* 0x000000013f0a7887 */ /* 0x000fe40009800000 */
[----:B------:R-:W-:Y:S02]  /*9540*/  USEL UR4, UR4, URZ, UP3 ;  /* 0x0000003f04047287 */ /* 0x000fe40009800000 */
[----:B------:R-:W-:Y:S02]  /*9550*/  ULOP3.LUT UR5, UR5, UR10, URZ, 0x3c, !UPT ;  /* 0x0000000a05057292 */ /* 0x000fe4000f8e3c3f */
[----:B0--3--:R-:W-:Y:S10]  /*9560*/  @P1 BRA `(.L_x_1876) ;  /* 0x0000000000041947 */ /* 0x009ff40003800000 */
[----:B------:R-:W-:Y:S01]  /*9570*/  BPT.TRAP 0x1 ;  /* 0x000000040000795c */ /* 0x000fe20000300000 */
.L_x_1876:
[----:B------:R-:W-:Y:S01]  /*9580*/  PLOP3.LUT P2, PT, PT, PT, UP0, 0x40, 0x0 ;  /* 0x000000000000781c */ /* 0x000fe20003f4e808 */
[----:B------:R-:W-:Y:S01]  /*9590*/  ULEA UR30, UR4, UR38, 0x3 ;  /* 0x00000026041e7291 */ /* 0x000fe2000f8e183f */
[----:B------:R-:W-:-:S05]  /*95a0*/  IMAD.U32 R11, RZ, RZ, UR5 ;  /* 0x00000005ff0b7e24 */ /* 0x000fca000f8e00ff */
[----:B------:R-:W-:-:S04]  /*95b0*/  SHF.L.U32 R11, R11, 0x1f, RZ ;  /* 0x0000001f0b0b7819 */ /* 0x000fc800000006ff */
[----:B------:R0:W2:Y:S02]  /*95c0*/  SYNCS.PHASECHK.TRANS64.TRYWAIT P1, [UR30+0x22830], R11 ;  /* 0x0228300bff0075a7 */ /* 0x0000a4000802015e */
[----:B------:R-:W-:Y:S05]  /*95d0*/  @P2 BRA `(.L_x_1877) ;  /* 0x0000000000042947 */ /* 0x000fea0003800000 */
[----:B------:R-:W-:Y:S01]  /*95e0*/  BPT.TRAP 0x1 ;  /* 0x000000040000795c */ /* 0x000fe20000300000 */
.L_x_1877:
[----:B--2---:R-:W-:Y:S05]  /*95f0*/  @P1 BRA `(.L_x_1878) ;  /* 0x0000000000081947 */ /* 0x004fea0003800000 */
[----:B------:R-:W2:Y:S02]  /*9600*/  SYNCS.PHASECHK.TRANS64.TRYWAIT P1, [UR30+0x22830], R11 ;  /* 0x0228300bff0075a7 */ /* 0x000ea4000802015e */
[----:B--2---:R-:W-:Y:S05]  /*9610*/  @!P1 BRA `(.L_x_1879) ;  /* 0x0000009c00d09947 */ /* 0x004fea0003800000 */
.L_x_1878:
[----:B------:R-:W-:Y:S01]  /*9620*/  UIMAD UR22, UR4, 0x300, UR6 ;  /* 0x00000300041678a4 */ /* 0x000fe2000f8e0206 */
[----:B-1----:R-:W-:Y:S01]  /*9630*/  WARPGROUP.ARRIVE ;  /* 0x00000000000079c5 */ /* 0x002fe20000000000 */
[----:B------:R-:W-:Y:S01]  /*9640*/  UMOV UR23, 0x40000040 ;  /* 0x4000004000177882 */ /* 0x000fe20000000000 */
[----:B------:R-:W-:Y:S01]  /*9650*/  UMOV UR11, 0x40000040 ;  /* 0x40000040000b7882 */ /* 0x000fe20000000000 */
[----:B------:R-:W-:Y:S01]  /*9660*/  UIADD3 UR10, UR22, 0x2, URZ ;  /* 0x00000002160a7890 */ /* 0x000fe2000fffe03f */
[----:B------:R-:W-:Y:S01]  /*9670*/  PLOP3.LUT P1, PT, PT, PT, UP1, 0x80, 0x0 ;  /* 0x000000000000781c */ /* 0x000fe20003f2f018 */
[----:B------:R-:W-:Y:S01]  /*9680*/  UIADD3 UR14, UR22, 0x4, URZ ;  /* 0x00000004160e7890 */ /* 0x000fe2000fffe03f */
[----:B------:R-:W-:Y:S01]  /*9690*/  PLOP3.LUT P2, PT, PT, PT, UP1, 0x80, 0x0 ;  /* 0x000000000000781c */ /* 0x000fe20003f4f018 */
[----:B------:R-:W-:Y:S01]  /*96a0*/  UMOV UR15, 0x40000040 ;  /* 0x40000040000f7882 */ /* 0x000fe20000000000 */
[----:B------:R-:W-:Y:S01]  /*96b0*/  HGMMA.64x96x16.F32.BF16 R152, gdesc[UR20], RZ, !UPT, gsb0 ;  /* 0x01600000149879f0 */ /* 0x000fe2000c0018ff */
[----:B------:R-:W-:Y:S01]  /*96c0*/  UIADD3 UR18, UR22, 0x6, URZ ;  /* 0x0000000616127890 */ /* 0x000fe2000fffe03f */
[----:B------:R-:W-:Y:S01]  /*96d0*/  IMAD.MOV.U32 R14, RZ, RZ, R6 ;  /* 0x000000ffff0e7224 */ /* 0x000fe200078e0006 */
[----:B------:R-:W-:Y:S01]  /*96e0*/  UMOV UR19, 0x40000040 ;  /* 0x4000004000137882 */ /* 0x000fe20000000000 */
[----:B------:R-:W-:-:S02]  /*96f0*/  IMAD.U32 R8, RZ, RZ, UR30 ;  /* 0x0000001eff087e24 */ /* 0x000fc4000f8e00ff */
[----:B------:R-:W-:-:S04]  /*9700*/  IMAD R201, R9, -0x60, RZ ;  /* 0xffffffa009c97824 */ /* 0x000fc800078e02ff */
[----:B------:R-:W-:-:S04]  /*9710*/  VIADD R10, R201, 0x1 ;  /* 0x00000001c90a7836 */ /* 0x000fc80000000000 */
[----:B------:R-:W-:Y:S01]  /*9720*/  IMAD R15, R5, -0x2, R10 ;  /* 0xfffffffe050f7824 */ /* 0x000fe200078e020a */
[----:B------:R-:W-:Y:S02]  /*9730*/  WARPGROUP.DEPBAR.LE gsb0, 0x0 ;  /* 0x00008000000079c5 */ /* 0x000fe40000010000 */
[----:B------:R-:W-:-:S06]  /*9740*/  WARPGROUP.ARRIVE ;  /* 0x00000000000079c5 */ /* 0x000fcc0000000000 */
[----:B------:R-:W-:Y:S01]  /*9750*/  HGMMA.64x96x16.F32.BF16 R152, gdesc[UR8], R152, gsb0 ;  /* 0x01600000089879f0 */ /* 0x000fe20008001898 */
[----:B------:R-:W-:Y:S02]  /*9760*/  @UP1 ULDC UR10, c[0x0][0x44c] ;  /* 0x00011300000a1ab9 */ /* 0x000fe40000000800 */
[----:B--2---:R-:W-:Y:S01]  /*9770*/  @P1 IMAD.HI.U32 R0, R6, UR10, RZ ;  /* 0x0000000a06001c27 */ /* 0x004fe2000f8e00ff */
[----:B------:R-:W-:Y:S01]  /*9780*/  @UP1 ULDC UR10, c[0x0][0x450] ;  /* 0x00011400000a1ab9 */ /* 0x000fe20000000800 */
[----:B------:R-:W-:-:S03]  /*9790*/  PLOP3.LUT P1, PT, PT, PT, UP2, 0x40, 0x0 ;  /* 0x000000000000781c */ /* 0x000fc60003f2e828 */
[----:B------:R-:W-:Y:S01]  /*97a0*/  @P2 SHF.R.U32.HI R14, RZ, UR10, R0 ;  /* 0x0000000aff0e2c19 */ /* 0x000fe20008011600 */
[----:B------:R-:W-:-:S04]  /*97b0*/  @!P0 VIADD R0, R8, 0x22840 ;  /* 0x0002284008008836 */ /* 0x000fc80000000000 */
[----:B------:R-:W1:Y:S01]  /*97c0*/  SHFL.IDX PT, R21, R14, RZ, 0x1c1f ;  /* 0x001c1fff0e157589 */ /* 0x000e6200000e0000 */
[----:B------:R-:W-:Y:S01]  /*97d0*/  @!P0 PRMT R0, RZ, 0x654, R0 ;  /* 0x00000654ff008816 */ /* 0x000fe20000000000 */
        /* <DEDUP_REMOVED lines=9> */
[----:B---3--:R-:W-:-:S05]  /*9870*/  IADD3 R0, R15, -UR27, R18 ;  /* 0x8000001b0f007c10 */ /* 0x008fca000fffe012 */
[C---:B------:R-:W-:Y:S02]  /*9880*/  VIADD R22, R0.reuse, UR29 ;  /* 0x0000001d00167c36 */ /* 0x040fe40008000000 */
[----:B------:R-:W-:Y:S02]  /*9890*/  VIADD R23, R0, UR7 ;  /* 0x0000000700177c36 */ /* 0x000fe40008000000 */
[----:B------:R-:W-:Y:S02]  /*98a0*/  VIADD R0, R15, 0xffffffff ;  /* 0xffffffff0f007836 */ /* 0x000fe40000000000 */
[--C-:B-1----:R-:W-:Y:S02]  /*98b0*/  IMAD.IADD R10, R22, 0x1, R21.reuse ;  /* 0x00000001160a7824 */ /* 0x102fe400078e0215 */
[----:B------:R-:W-:Y:S01]  /*98c0*/  IMAD.IADD R15, R23, 0x1, R21 ;  /* 0x00000001170f7824 */ /* 0x000fe200078e0215 */
[----:B--2---:R-:W-:Y:S06]  /*98d0*/  @P1 BRA `(.L_x_1880) ;  /* 0x0000000000581947 */ /* 0x004fec0003800000 */
        /* <DEDUP_REMOVED lines=13> */
.L_x_1882:
[----:B------:R-:W-:-:S05]  /*99b0*/  IMAD.U32 R200, RZ, RZ, UR26 ;  /* 0x0000001affc87e24 */ /* 0x000fca000f8e00ff */
[----:B------:R-:W-:-:S13]  /*99c0*/  ISETP.NE.AND P1, PT, R200, 0x1, PT ;  /* 0x00000001c800780c */ /* 0x000fda0003f25270 */
[----:B------:R-:W1:Y:S02]  /*99d0*/  @P1 LDC.64 R202, c[0x0][0x9e8] ;  /* 0x00027a00ffca1b82 */ /* 0x000e640000000a00 */
[----:B-1----:R-:W-:-:S05]  /*99e0*/  @P1 IMAD.HI.U32 R20, R21, R202, RZ ;  /* 0x000000ca15141227 */ /* 0x002fca00078e00ff */
[----:B------:R-:W-:-:S07]  /*99f0*/  @P1 SHF.R.U32.HI R21, RZ, R203, R20 ;  /* 0x000000cbff151219 */ /* 0x000fce0000011614 */
.L_x_1883:
[----:B------:R-:W-:Y:S05]  /*9a00*/  BSYNC B0 ;  /* 0x0000000000007941 */ /* 0x000fea0003800000 */
.L_x_1881:
[----:B------:R-:W-:-:S05]  /*9a10*/  IMAD R21, R21, R200, R0 ;  /* 0x000000c815157224 */ /* 0x000fca00078e0200 */
[----:B------:R-:W-:Y:S02]  /*9a20*/  VIADDMNMX R10, R21, R200, R10, PT ;  /* 0x000000c8150a7246 */ /* 0x000fe4000380010a */
[----:B------:R-:W-:-:S07]  /*9a30*/  VIMNMX R15, R15, R21, !PT ;  /* 0x000000150f0f7248 */ /* 0x000fce0007fe0100 */
.L_x_1880:
[C---:B------:R-:W-:Y:S02]  /*9a40*/  ISETP.GE.AND P6, PT, R201.reuse, 0xa, PT ;  /* 0x0000000ac900780c */ /* 0x040fe40003fc6270 */
[C---:B------:R-:W-:Y:S02]  /*9a50*/  ISETP.GE.AND P1, PT, R201.reuse, 0x2, PT ;  /* 0x00000002c900780c */ /* 0x040fe40003f26270 */
[C---:B------:R-:W-:Y:S02]  /*9a60*/  ISETP.GE.AND P2, PT, R201.reuse, 0x9, PT ;  /* 0x00000009c900780c */ /* 0x040fe40003f46270 */
[----:B------:R-:W-:Y:S02]  /*9a70*/  ISETP.GE.AND P5, PT, R201, 0x11, PT ;  /* 0x00000011c900780c */ /* 0x000fe40003fa6270 */
[----:B------:R-:W-:Y:S02]  /*9a80*/  LOP3.LUT R17, R17, 0xfffffffb, RZ, 0xc0, !PT ;  /* 0xfffffffb11117812 */ /* 0x000fe400078ec0ff */
[----:B------:R-:W-:-:S02]  /*9a90*/  ISETP.GT.AND P4, PT, R15, 0x1, !P1 ;  /* 0x000000010f00780c */ /* 0x000fc40004f84270 */
[----:B------:R-:W-:Y:S02]  /*9aa0*/  ISETP.GT.AND P3, PT, R15, 0x8, !P2 ;  /* 0x000000080f00780c */ /* 0x000fe40005764270 */
[----:B------:R-:W-:Y:S02]  /*9ab0*/  @P6 LOP3.LUT R17, R17, 0x4, RZ, 0xfc, !PT ;  /* 0x0000000411116812 */ /* 0x000fe400078efcff */
[C---:B------:R-:W-:Y:S02]  /*9ac0*/  ISETP.LT.OR P4, PT, R10.reuse, 0x2, P4 ;  /* 0x000000020a00780c */ /* 0x040fe40002781670 */
[----:B------:R-:W-:Y:S02]  /*9ad0*/  ISETP.LT.OR P3, PT, R10, 0x9, P3 ;  /* 0x000000090a00780c */ /* 0x000fe40001f61670 */
[----:B------:R-:W-:Y:S02]  /*9ae0*/  LOP3.LUT R17, R17, 0xfffffff7, RZ, 0xc0, !PT ;  /* 0xfffffff711117812 */ /* 0x000fe400078ec0ff */
[----:B------:R-:W-:-:S02]  /*9af0*/  FSEL R153, R153, -INF , !P4 ;  /* 0xff80000099997808 */ /* 0x000fc40006000000 */
[----:B------:R-:W-:Y:S02]  /*9b00*/  FSEL R156, R156, -INF , !P3 ;  /* 0xff8000009c9c7808 */ /* 0x000fe40005800000 */
[----:B------:R-:W-:Y:S02]  /*9b10*/  ISETP.GT.AND P4, PT, R15, 0x9, !P6 ;  /* 0x000000090f00780c */ /* 0x000fe40007784270 */
[----:B------:R-:W-:Y:S02]  /*9b20*/  @P5 LOP3.LUT R17, R17, 0x8, RZ, 0xfc, !PT ;  /* 0x0000000811115812 */ /* 0x000fe400078efcff */
[----:B------:R-:W-:Y:S02]  /*9b30*/  ISETP.GT.AND P3, PT, R15, 0x10, !P5 ;  /* 0x000000100f00780c */ /* 0x000fe40006f64270 */
[----:B------:R-:W-:Y:S02]  /*9b40*/  ISETP.GE.AND P5, PT, R201, 0x12, PT ;  /* 0x00000012c900780c */ /* 0x000fe40003fa6270 */
[----:B------:R-:W-:-:S02]  /*9b50*/  ISETP.LT.OR P4, PT, R10, 0xa, P4 ;  /* 0x0000000a0a00780c */ /* 0x000fc40002781670 */
[----:B------:R-:W-:Y:S02]  /*9b60*/  ISETP.LT.OR P3, PT, R10, 0x11, P3 ;  /* 0x000000110a00780c */ /* 0x000fe40001f61670 */
[----:B------:R-:W-:Y:S02]  /*9b70*/  FSEL R157, R157, -INF , !P4 ;  /* 0xff8000009d9d7808 */ /* 0x000fe40006000000 */
[----:B------:R-:W-:Y:S02]  /*9b80*/  ISETP.GE.AND P4, PT, R201, 0x19, PT ;  /* 0x00000019c900780c */ /* 0x000fe40003f86270 */
[----:B------:R-:W-:Y:S02]  /*9b90*/  LOP3.LUT R17, R17, 0xffffffef, RZ, 0xc0, !PT ;  /* 0xffffffef11117812 */ /* 0x000fe400078ec0ff */
[----:B------:R-:W-:Y:S02]  /*9ba0*/  FSEL R160, R160, -INF , !P3 ;  /* 0xff800000a0a07808 */ /* 0x000fe40005800000 */
[----:B------:R-:W-:-:S02]  /*9bb0*/  ISETP.GT.AND P3, PT, R15, 0x11, !P5 ;  /* 0x000000110f00780c */ /* 0x000fc40006f64270 */
[----:B------:R-:W-:Y:S02]  /*9bc0*/  @P5 LOP3.LUT R17, R17, 0x10, RZ, 0xfc, !PT ;  /* 0x0000001011115812 */ /* 0x000fe400078efcff */
[----:B------:R-:W-:Y:S02]  /*9bd0*/  ISETP.LT.OR P3, PT, R10, 0x12, P3 ;  /* 0x000000120a00780c */ /* 0x000fe40001f61670 */
[----:B------:R-:W-:Y:S02]  /*9be0*/  LOP3.LUT R17, R17, 0xfffbffff, RZ, 0xc0, !PT ;  /* 0xfffbffff11117812 */ /* 0x000fe400078ec0ff */
[----:B------:R-:W-:Y:S02]  /*9bf0*/  FSEL R161, R161, -INF , !P3 ;  /* 0xff800000a1a17808 */ /* 0x000fe40005800000 */
[----:B------:R-:W-:Y:S02]  /*9c00*/  @P4 LOP3.LUT R17, R17, 0x40000, RZ, 0xfc, !PT ;  /* 0x0004000011114812 */ /* 0x000fe400078efcff */
[----:B------:R-:W-:-:S02]  /*9c10*/  ISETP.GT.AND P3, PT, R15, 0x18, !P4 ;  /* 0x000000180f00780c */ /* 0x000fc40006764270 */
[----:B------:R-:W-:Y:S02]  /*9c20*/  ISETP.GE.AND P4, PT, R201, 0x1a, PT ;  /* 0x0000001ac900780c */ /* 0x000fe40003f86270 */
[----:B------:R-:W-:Y:S02]  /*9c30*/  ISETP.LT.OR P3, PT, R10, 0x19, P3 ;  /* 0x000000190a00780c */ /* 0x000fe40001f61670 */
[----:B------:R-:W-:Y:S02]  /*9c40*/  LOP3.LUT R17, R17, 0xfffdffff, RZ, 0xc0, !PT ;  /* 0xfffdffff11117812 */ /* 0x000fe400078ec0ff */
        /* <DEDUP_REMOVED lines=92> */
[----:B------:R-:W-:Y:S02]  /*a210*/  ISETP.GT.AND P6, PT, R15, RZ, !P6 ;  /* 0x000000ff0f00720c */ /* 0x000fe400077c4270 */
[----:B------:R-:W-:Y:S02]  /*a220*/  LOP3.LUT R17, R17, 0xfffffffe, RZ, 0xc0, !PT ;  /* 0xfffffffe11117812 */ /* 0x000fe400078ec0ff */
[----:B------:R-:W-:-:S04]  /*a230*/  ISETP.LT.OR P6, PT, R10, 0x1, P6 ;  /* 0x000000010a00780c */ /* 0x000fc800037c1670 */
[----:B------:R-:W-:Y:S02]  /*a240*/  FSEL R21, R152, -INF , !P6 ;  /* 0xff80000098157808 */ /* 0x000fe40007000000 */
[----:B------:R-:W-:-:S13]  /*a250*/  ISETP.GE.AND P6, PT, R201, 0x5a, PT ;  /* 0x0000005ac900780c */ /* 0x000fda0003fc6270 */
[----:B------:R-:W-:Y:S02]  /*a260*/  @P6 LOP3.LUT R17, R17, 0x1, RZ, 0xfc, !PT ;  /* 0x0000000111116812 */ /* 0x000fe400078efcff */
[----:B------:R-:W-:Y:S02]  /*a270*/  ISETP.GT.AND P6, PT, R15, 0x59, !P6 ;  /* 0x000000590f00780c */ /* 0x000fe400077c4270 */
[----:B------:R-:W1:Y:S02]  /*a280*/  SHFL.IDX PT, R15, R14, 0x1, 0x1c1f ;  /* 0x003c1f000e0f7f89 */ /* 0x000e6400000e0000 */
[----:B------:R-:W-:-:S04]  /*a290*/  ISETP.LT.OR P6, PT, R10, 0x5a, P6 ;  /* 0x0000005a0a00780c */ /* 0x000fc800037c1670 */
        /* <DEDUP_REMOVED lines=18> */
.L_x_1886:
[----:B------:R-:W-:-:S05]  /*a3c0*/  IMAD.U32 R22, RZ, RZ, UR26 ;  /* 0x0000001aff167e24 */ /* 0x000fca000f8e00ff */
[----:B------:R-:W-:-:S13]  /*a3d0*/  ISETP.NE.AND P6, PT, R22, 0x1, PT ;  /* 0x000000011600780c */ /* 0x000fda0003fc5270 */
[----:B------:R-:W1:Y:S02]  /*a3e0*/  @P6 LDC.64 R14, c[0x0][0x9e8] ;  /* 0x00027a00ff0e6b82 */ /* 0x000e640000000a00 */
[----:B-1----:R-:W-:-:S05]  /*a3f0*/  @P6 IMAD.HI.U32 R14, R23, R14, RZ ;  /* 0x0000000e170e6227 */ /* 0x002fca00078e00ff */
[----:B------:R-:W-:-:S07]  /*a400*/  @P6 SHF.R.U32.HI R23, RZ, R15, R14 ;  /* 0x0000000fff176219 */ /* 0x000fce000001160e */
.L_x_1887:
[----:B------:R-:W-:Y:S05]  /*a410*/  BSYNC B0 ;  /* 0x0000000000007941 */ /* 0x000fea0003800000 */
.L_x_1885:
[----:B------:R-:W-:-:S05]  /*a420*/  IMAD R23, R23, R22, R0 ;  /* 0x0000001617177224 */ /* 0x000fca00078e0200 */
[----:B------:R-:W-:Y:S02]  /*a430*/  VIADDMNMX R10, R23, R22, R10, PT ;  /* 0x00000016170a7246 */ /* 0x000fe4000380010a */
[----:B------:R-:W-:-:S07]  /*a440*/  VIMNMX R20, R20, R23, !PT ;  /* 0x0000001714147248 */ /* 0x000fce0007fe0100 */
.L_x_1884:
[----:B------:R-:W-:Y:S01]  /*a450*/  ISETP.GT.AND P1, PT, R20, 0x1, !P1 ;  /* 0x000000011400780c */ /* 0x000fe20004f24270 */
[----:B------:R-:W-:Y:S01]  /*a460*/  UMOV UR10, UR25 ;  /* 0x00000019000a7c82 */ /* 0x000fe20008000000 */
[----:B------:R-:W-:Y:S02]  /*a470*/  FMNMX.FTZ R0, R21, R12, !PT ;  /* 0x0000000c15007209 */ /* 0x000fe40007810000 */
[----:B------:R-:W-:Y:S02]  /*a480*/  ISETP.LT.OR P1, PT, R10, 0x2, P1 ;  /* 0x000000020a00780c */ /* 0x000fe40000f21670 */
[----:B------:R-:W-:Y:S02]  /*a490*/  LOP3.LUT P6, RZ, R17, 0x20000, RZ, 0xc0, !PT ;  /* 0x0002000011ff7812 */ /* 0x000fe400078cc0ff */
[----:B------:R-:W-:Y:S02]  /*a4a0*/  FSEL R155, R155, -INF , !P1 ;  /* 0xff8000009b9b7808 */ /* 0x000fe40004800000 */
[----:B------:R-:W-:-:S02]  /*a4b0*/  LOP3.LUT P1, RZ, R17, 0x4, RZ, 0xc0, !PT ;  /* 0x0000000411ff7812 */ /* 0x000fc4000782c0ff */
[C---:B------:R-:W-:Y:S02]  /*a4c0*/  ISETP.GT.AND P2, PT, R20.reuse, 0x8, !P2 ;  /* 0x000000081400780c */ /* 0x040fe40005744270 */
[----:B------:R-:W-:Y:S02]  /*a4d0*/  ISETP.GT.AND P1, PT, R20, 0x9, !P1 ;  /* 0x000000091400780c */ /* 0x000fe40004f24270 */
[----:B------:R-:W-:Y:S02]  /*a4e0*/  FMNMX.FTZ R15, R153, R0, !PT ;  /* 0x00000000990f7209 */ /* 0x000fe40007810000 */
[C---:B------:R-:W-:Y:S02]  /*a4f0*/  ISETP.LT.OR P1, PT, R10.reuse, 0xa, P1 ;  /* 0x0000000a0a00780c */ /* 0x040fe40000f21670 */
[----:B------:R-:W-:Y:S02]  /*a500*/  ISETP.LT.OR P2, PT, R10, 0x9, P2 ;  /* 0x000000090a00780c */ /* 0x000fe40001741670 */
[----:B------:R-:W-:-:S02]  /*a510*/  FSEL R159, R159, -INF , !P1 ;  /* 0xff8000009f9f7808 */ /* 0x000fc40004800000 */
[C---:B------:R-:W-:Y:S02]  /*a520*/  LOP3.LUT P1, RZ, R17.reuse, 0x8, RZ, 0xc0, !PT ;  /* 0x0000000811ff7812 */ /* 0x040fe4000782c0ff */
[----:B------:R-:W-:Y:S02]  /*a530*/  FMNMX.FTZ R0, R156, R15, !PT ;  /* 0x0000000f9c007209 */ /* 0x000fe40007810000 */
[----:B------:R-:W-:Y:S02]  /*a540*/  ISETP.GT.AND P1, PT, R20, 0x10, !P1 ;  /* 0x000000101400780c */ /* 0x000fe40004f24270 */
[----:B------:R-:W-:Y:S02]  /*a550*/  FSEL R158, R158, -INF , !P2 ;  /* 0xff8000009e9e7808 */ /* 0x000fe40005000000 */
[----:B------:R-:W-:Y:S02]  /*a560*/  ISETP.LT.OR P1, PT, R10, 0x11, P1 ;  /* 0x000000110a00780c */ /* 0x000fe40000f21670 */
[----:B------:R-:W-:-:S02]  /*a570*/  LOP3.LUT P2, RZ, R17, 0x10000, RZ, 0xc0, !PT ;  /* 0x0001000011ff7812 */ /* 0x000fc4000784c0ff */
        /* <DEDUP_REMOVED lines=15> */
[----:B------:R-:W-:Y:S02]  /*a670*/  ISETP.GT.AND P1, PT, R20, 0x19, !P6 ;  /* 0x000000191400780c */ /* 0x000fe40007724270 */
[----:B------:R-:W-:Y:S02]  /*a680*/  FMNMX.FTZ R15, R169, R0, !PT ;  /* 0x00000000a90f7209 */ /* 0x000fe40007810000 */
[----:B------:R-:W-:-:S02]  /*a690*/  ISETP.LT.OR P1, PT, R10, 0x1a, P1 ;  /* 0x0000001a0a00780c */ /* 0x000fc40000f21670 */
[----:B------:R-:W-:Y:S02]  /*a6a0*/  FMNMX.FTZ R0, R172, R15, !PT ;  /* 0x0000000fac007209 */ /* 0x000fe40007810000 */
[----:B------:R-:W-:Y:S02]  /*a6b0*/  FSEL R167, R167, -INF , !P1 ;  /* 0xff800000a7a77808 */ /* 0x000fe40004800000 */
        /* <DEDUP_REMOVED lines=31> */
[C---:B------:R-:W-:Y:S01]  /*a8b0*/  LOP3.LUT P6, RZ, R17.reuse, 0x80, RZ, 0xc0, !PT ;  /* 0x0000008011ff7812 */ /* 0x040fe200078cc0ff */
[----:B------:R-:W1:Y:S01]  /*a8c0*/  SHFL.BFLY PT, R15, R14, 0x2, 0x1f ;  /* 0x0c401f000e0f7f89 */ /* 0x000e6200000e0000 */
[----:B------:R-:W-:Y:S02]  /*a8d0*/  FSEL R178, R178, -INF , !P1 ;  /* 0xff800000b2b27808 */ /* 0x000fe40004800000 */
[----:B------:R-:W-:-:S02]  /*a8e0*/  LOP3.LUT P1, RZ, R17, 0x800, RZ, 0xc0, !PT ;  /* 0x0000080011ff7812 */ /* 0x000fc4000782c0ff */
[----:B------:R-:W-:Y:S02]  /*a8f0*/  LOP3.LUT P2, RZ, R17, 0x40, RZ, 0xc0, !PT ;  /* 0x0000004011ff7812 */ /* 0x000fe4000784c0ff */
[C---:B------:R-:W-:Y:S02]  /*a900*/  ISETP.GT.AND P1, PT, R20.reuse, 0x31, !P1 ;  /* 0x000000311400780c */ /* 0x040fe40004f24270 */
[----:B------:R-:W-:Y:S02]  /*a910*/  ISETP.GT.AND P3, PT, R20, 0x50, !P3 ;  /* 0x000000501400780c */ /* 0x000fe40005f64270 */
[----:B------:R-:W-:Y:S02]  /*a920*/  ISETP.LT.OR P1, PT, R10, 0x32, P1 ;  /* 0x000000320a00780c */ /* 0x000fe40000f21670 */
[----:B------:R-:W-:Y:S02]  /*a930*/  ISETP.GT.AND P4, PT, R20, 0x51, !P4 ;  /* 0x000000511400780c */ /* 0x000fe40006784270 */
[----:B------:R-:W-:-:S02]  /*a940*/  FSEL R179, R179, -INF , !P1 ;  /* 0xff800000b3b37808 */ /* 0x000fc40004800000 */
[----:B------:R-:W-:Y:S02]  /*a950*/  LOP3.LUT P1, RZ, R17, 0x400, RZ, 0xc0, !PT ;  /* 0x0000040011ff7812 */ /* 0x000fe4000782c0ff */
[C---:B------:R-:W-:Y:S02]  /*a960*/  ISETP.GT.AND P5, PT, R20.reuse, 0x58, !P5 ;  /* 0x000000581400780c */ /* 0x040fe40006fa4270 */
[----:B------:R-:W-:Y:S02]  /*a970*/  ISETP.GT.AND P1, PT, R20, 0x38, !P1 ;  /* 0x000000381400780c */ /* 0x000fe40004f24270 */
[C---:B------:R-:W-:Y:S02]  /*a980*/  ISETP.LT.OR P3, PT, R10.reuse, 0x51, P3 ;  /* 0x000000510a00780c */ /* 0x040fe40001f61670 */
[----:B------:R-:W-:Y:S02]  /*a990*/  ISETP.LT.OR P1, PT, R10, 0x39, P1 ;  /* 0x000000390a00780c */ /* 0x000fe40000f21670 */
[----:B-1----:R-:W-:-:S02]  /*a9a0*/  FMNMX.FTZ R15, R14, R15, !PT ;  /* 0x0000000f0e0f7209 */ /* 0x002fc40007810000 */
[----:B------:R-:W-:Y:S02]  /*a9b0*/  FSEL R182, R182, -INF , !P1 ;  /* 0xff800000b6b67808 */ /* 0x000fe40004800000 */
[----:B------:R-:W-:Y:S01]  /*a9c0*/  LOP3.LUT P1, RZ, R17, 0x200, RZ, 0xc0, !PT ;  /* 0x0000020011ff7812 */ /* 0x000fe2000782c0ff */
[----:B------:R-:W1:Y:S01]  /*a9d0*/  SHFL.BFLY PT, R0, R15, 0x1, 0x1f ;  /* 0x0c201f000f007f89 */ /* 0x000e6200000e0000 */
        /* <DEDUP_REMOVED lines=9> */
[----:B------:R-:W-:-:S02]  /*aa70*/  FSEL R198, R198, -INF , !P5 ;  /* 0xff800000c6c67808 */ /* 0x000fc40006800000 */
[----:B------:R-:W-:Y:S02]  /*aa80*/  ISETP.LT.OR P1, PT, R10, 0x41, P1 ;  /* 0x000000410a00780c */ /* 0x000fe40000f21670 */
[----:B-1----:R-:W-:Y:S02]  /*aa90*/  FMNMX.FTZ R0, R15, R0, !PT ;  /* 0x000000000f007209 */ /* 0x002fe40007810000 */
[----:B------:R-:W-:Y:S02]  /*aaa0*/  FSEL R186, R186, -INF , !P1 ;  /* 0xff800000baba7808 */ /* 0x000fe40004800000 */
[----:B------:R-:W-:Y:S01]  /*aab0*/  ISETP.GT.AND P1, PT, R20, 0x41, !P6 ;  /* 0x000000411400780c */ /* 0x000fe20007724270 */
[----:B------:R-:W-:Y:S01]  /*aac0*/  FMUL.FTZ R200, R0, UR10 ;  /* 0x0000000a00c87c20 */ /* 0x000fe20008410000 */
[----:B------:R-:W-:Y:S02]  /*aad0*/  LOP3.LUT P6, RZ, R17, 0x2, RZ, 0xc0, !PT ;  /* 0x0000000211ff7812 */ /* 0x000fe400078cc0ff */
[----:B------:R-:W-:-:S04]  /*aae0*/  ISETP.LT.OR P1, PT, R10, 0x42, P1 ;  /* 0x000000420a00780c */ /* 0x000fc80000f21670 */
[----:B------:R-:W-:Y:S02]  /*aaf0*/  FSEL R187, R187, -INF , !P1 ;  /* 0xff800000bbbb7808 */ /* 0x000fe40004800000 */
[----:B------:R-:W-:Y:S02]  /*ab00*/  ISETP.GT.AND P1, PT, R20, 0x48, !P2 ;  /* 0x000000481400780c */ /* 0x000fe40005724270 */
[----:B------:R-:W-:Y:S02]  /*ab10*/  LOP3.LUT P2, RZ, R17, 0x20, RZ, 0xc0, !PT ;  /* 0x0000002011ff7812 */ /* 0x000fe4000784c0ff */
[----:B------:R-:W-:Y:S02]  /*ab20*/  ISETP.LT.OR P1, PT, R10, 0x49, P1 ;  /* 0x000000490a00780c */ /* 0x000fe40000f21670 */
[----:B------:R-:W-:Y:S02]  /*ab30*/  ISETP.GT.AND P2, PT, R20, 0x49, !P2 ;  /* 0x000000491400780c */ /* 0x000fe40005744270 */
[----:B------:R-:W-:-:S02]  /*ab40*/  FSEL R190, R190, -INF , !P1 ;  /* 0xff800000bebe7808 */ /* 0x000fc40004800000 */
[----:B------:R-:W-:Y:S02]  /*ab50*/  ISETP.GT.AND P1, PT, R20, RZ, !P6 ;  /* 0x000000ff1400720c */ /* 0x000fe40007724270 */
[----:B------:R-:W-:Y:S02]  /*ab60*/  LOP3.LUT P6, RZ, R17, 0x1, RZ, 0xc0, !PT ;  /* 0x0000000111ff7812 */ /* 0x000fe400078cc0ff */
[C---:B------:R-:W-:Y:S02]  /*ab70*/  ISETP.LT.OR P1, PT, R10.reuse, 0x1, P1 ;  /* 0x000000010a00780c */ /* 0x040fe40000f21670 */
[----:B------:R-:W-:Y:S02]  /*ab80*/  ISETP.LT.OR P2, PT, R10, 0x4a, P2 ;  /* 0x0000004a0a00780c */ /* 0x000fe40001741670 */
[----:B------:R-:W-:Y:S02]  /*ab90*/  FSEL R22, R154, -INF , !P1 ;  /* 0xff8000009a167808 */ /* 0x000fe40004800000 */
[----:B------:R-:W-:-:S02]  /*aba0*/  FSETP.NEU.FTZ.AND P1, PT, R0, -INF , PT ;  /* 0xff8000000000780b */ /* 0x000fc40003f3d000 */
[----:B------:R-:W-:Y:S02]  /*abb0*/  FMNMX.FTZ R14, R22, R13, !PT ;  /* 0x0000000d160e7209 */ /* 0x000fe40007810000 */
[----:B------:R-:W-:Y:S02]  /*abc0*/  FSEL R200, R200, RZ, P1 ;  /* 0x000000ffc8c87208 */ /* 0x000fe40000800000 */
[----:B------:R-:W-:Y:S02]  /*abd0*/  ISETP.GT.AND P6, PT, R20, 0x59, !P6 ;  /* 0x000000591400780c */ /* 0x000fe400077c4270 */
[----:B------:R-:W-:Y:S01]  /*abe0*/  FSEL R191, R191, -INF , !P2 ;  /* 0xff800000bfbf7808 */ /* 0x000fe20005000000 */
[--C-:B------:R-:W-:Y:S01]  /*abf0*/  FFMA.FTZ R152, R21, UR10, -R200.reuse ;  /* 0x0000000a15987c23 */ /* 0x100fe200080108c8 */
[----:B------:R-:W-:Y:S01]  /*ac00*/  FMNMX.FTZ R21, R155, R14, !PT ;  /* 0x0000000e9b157209 */ /* 0x000fe20007810000 */
[--C-:B------:R-:W-:Y:S01]  /*ac10*/  FFMA.FTZ R15, R153, UR10, -R200.reuse ;  /* 0x0000000a990f7c23 */ /* 0x100fe200080108c8 */
[--C-:B------:R-:W-:Y:S01]  /*ac20*/  FFMA.FTZ R154, R156, UR10, -R200.reuse ;  /* 0x0000000a9c9a7c23 */ /* 0x100fe200080108c8 */
[--C-:B------:R-:W-:Y:S01]  /*ac30*/  FFMA.FTZ R156, R160, UR10, -R200.reuse ;  /* 0x0000000aa09c7c23 */ /* 0x100fe200080108c8 */
[----:B------:R-:W-:Y:S01]  /*ac40*/  FMNMX.FTZ R14, R158, R21, !PT ;  /* 0x000000159e0e7209 */ /* 0x000fe20007810000 */
[--C-:B------:R-:W-:Y:S01]  /*ac50*/  FFMA.FTZ R164, R164, UR10, -R200.reuse ;  /* 0x0000000aa4a47c23 */ /* 0x100fe200080108c8 */
[----:B------:R-:W-:Y:S01]  /*ac60*/  ISETP.LT.OR P6, PT, R10, 0x5a, P6 ;  /* 0x0000005a0a00780c */ /* 0x000fe200037c1670 */
[--C-:B------:R-:W-:Y:S01]  /*ac70*/  FFMA.FTZ R172, R172, UR10, -R200.reuse ;  /* 0x0000000aacac7c23 */ /* 0x100fe200080108c8 */
[----:B------:R-:W-:Y:S01]  /*ac80*/  FMNMX.FTZ R21, R159, R14, !PT ;  /* 0x0000000e9f157209 */ /* 0x000fe20007810000 */
[----:B------:R-:W-:Y:S01]  /*ac90*/  MUFU.EX2 R152, R152 ;  /* 0x0000009800987308 */ /* 0x000fe20000000800 */
[----:B------:R-:W-:Y:S01]  /*aca0*/  FSEL R199, R199, -INF , !P6 ;  /* 0xff800000c7c77808 */ /* 0x000fe20007000000 */
[--C-:B------:R-:W-:Y:S01]  /*acb0*/  FFMA.FTZ R168, R168, UR10, -R200.reuse ;  /* 0x0000000aa8a87c23 */ /* 0x100fe200080108c8 */
[----:B------:R-:W-:Y:S01]  /*acc0*/  FMNMX.FTZ R14, R162, R21, !PT ;  /* 0x00000015a20e7209 */ /* 0x000fe20007810000 */
[----:B------:R-:W-:-:S03]  /*acd0*/  FFMA.FTZ R21, R157, UR10, -R200 ;  /* 0x0000000a9d157c23 */ /* 0x000fc600080108c8 */
[----:B------:R-:W-:Y:S01]  /*ace0*/  FMNMX.FTZ R23, R163, R14, !PT ;  /* 0x0000000ea3177209 */ /* 0x000fe20007810000 */
[----:B------:R-:W-:Y:S03]  /*acf0*/  MUFU.EX2 R15, R15 ;  /* 0x0000000f000f7308 */ /* 0x000fe60000000800 */
[----:B------:R-:W-:-:S04]  /*ad00*/  FMNMX.FTZ R14, R166, R23, !PT ;  /* 0x00000017a60e7209 */ /* 0x000fc80007810000 */
[----:B------:R-:W-:Y:S01]  /*ad10*/  FMNMX.FTZ R23, R167, R14, !PT ;  /* 0x0000000ea7177209 */ /* 0x000fe20007810000 */
[----:B------:R-:W-:Y:S03]  /*ad20*/  MUFU.EX2 R154, R154 ;  /* 0x0000009a009a7308 */ /* 0x000fe60000000800 */
        /* <DEDUP_REMOVED lines=10> */
[----:B------:R1:W-:Y:S03]  /*add0*/  MUFU.EX2 R14, R164 ;  /* 0x000000a4000e7308 */ /* 0x0003e60000000800 */
[----:B------:R-:W-:-:S04]  /*ade0*/  FMNMX.FTZ R160, R182, R157, !PT ;  /* 0x0000009db6a07209 */ /* 0x000fc80007810000 */
[----:B------:R-:W-:Y:S01]  /*adf0*/  FMNMX.FTZ R157, R183, R160, !PT ;  /* 0x000000a0b79d7209 */ /* 0x000fe20007810000 */
[----:B------:R-:W-:Y:S03]  /*ae00*/  MUFU.EX2 R23, R23 ;  /* 0x0000001700177308 */ /* 0x000fe60000000800 */
[----:B-1----:R-:W-:Y:S01]  /*ae10*/  FMNMX.FTZ R164, R186, R157, !PT ;  /* 0x0000009dbaa47209 */ /* 0x002fe20007810000 */
[--C-:B------:R-:W-:Y:S01]  /*ae20*/  FFMA.FTZ R157, R169, UR10, -R200.reuse ;  /* 0x0000000aa99d7c23 */ /* 0x100fe200080108c8 */
[--C-:B------:R-:W-:Y:S01]  /*ae30*/  FFMA.FTZ R169, R181, UR10, -R200.reuse ;  /* 0x0000000ab5a97c23 */ /* 0x100fe200080108c8 */
[----:B------:R-:W-:Y:S01]  /*ae40*/  FFMA.FTZ R181, R193, UR10, -R200 ;  /* 0x0000000ac1b57c23 */ /* 0x000fe200080108c8 */
[----:B------:R-:W-:Y:S01]  /*ae50*/  FMNMX.FTZ R161, R187, R164, !PT ;  /* 0x000000a4bba17209 */ /* 0x000fe20007810000 */
[----:B------:R-:W-:Y:S03]  /*ae60*/  MUFU.EX2 R153, R153 ;  /* 0x0000009900997308 */ /* 0x000fe60000000800 */
[----:B------:R-:W-:-:S04]  /*ae70*/  FMNMX.FTZ R20, R190, R161, !PT ;  /* 0x000000a1be147209 */ /* 0x000fc80007810000 */
[----:B------:R-:W-:Y:S01]  /*ae80*/  FMNMX.FTZ R161, R191, R20, !PT ;  /* 0x00000014bfa17209 */ /* 0x000fe20007810000 */
[----:B------:R1:W-:Y:S03]  /*ae90*/  MUFU.EX2 R160, R168 ;  /* 0x000000a800a07308 */ /* 0x0003e60000000800 */
[----:B------:R-:W-:Y:S01]  /*aea0*/  FMNMX.FTZ R164, R194, R161, !PT ;  /* 0x000000a1c2a47209 */ /* 0x000fe20007810000 */
[--C-:B------:R-:W-:Y:S01]  /*aeb0*/  FFMA.FTZ R161, R173, UR10, -R200.reuse ;  /* 0x0000000aada17c23 */ /* 0x100fe200080108c8 */
[--C-:B------:R-:W-:Y:S02]  /*aec0*/  FFMA.FTZ R173, R185, UR10, -R200.reuse ;  /* 0x0000000ab9ad7c23 */ /* 0x100fe400080108c8 */
[----:B------:R-:W-:Y:S01]  /*aed0*/  FMNMX.FTZ R165, R195, R164, !PT ;  /* 0x000000a4c3a57209 */ /* 0x000fe20007810000 */
[----:B------:R2:W-:Y:S01]  /*aee0*/  MUFU.EX2 R20, R172 ;  /* 0x000000ac00147308 */ /* 0x0005e20000000800 */
[--C-:B------:R-:W-:Y:S01]  /*aef0*/  FFMA.FTZ R164, R176, UR10, -R200.reuse ;  /* 0x0000000ab0a47c23 */ /* 0x100fe200080108c8 */
[--C-:B------:R-:W-:Y:S01]  /*af00*/  FFMA.FTZ R176, R188, UR10, -R200.reuse ;  /* 0x0000000abcb07c23 */ /* 0x100fe200080108c8 */
[----:B------:R-:W-:Y:S01]  /*af10*/  FMNMX.FTZ R10, R198, R165, !PT ;  /* 0x000000a5c60a7209 */ /* 0x000fe20007810000 */
[--C-:B------:R-:W-:Y:S01]  /*af20*/  FFMA.FTZ R165, R177, UR10, -R200.reuse ;  /* 0x0000000ab1a57c23 */ /* 0x100fe200080108c8 */
[--C-:B------:R-:W-:Y:S01]  /*af30*/  FFMA.FTZ R188, R196, UR10, -R200.reuse ;  /* 0x0000000ac4bc7c23 */ /* 0x100fe200080108c8 */
[--C-:B-1----:R-:W-:Y:S01]  /*af40*/  FFMA.FTZ R168, R180, UR10, -R200.reuse ;  /* 0x0000000ab4a87c23 */ /* 0x102fe200080108c8 */
[----:B------:R-:W-:Y:S01]  /*af50*/  FMNMX.FTZ R10, R199, R10, !PT ;  /* 0x0000000ac70a7209 */ /* 0x000fe20007810000 */
[----:B------:R-:W-:Y:S01]  /*af60*/  MUFU.EX2 R157, R157 ;  /* 0x0000009d009d7308 */ /* 0x000fe20000000800 */
[--C-:B--2---:R-:W-:Y:S01]  /*af70*/  FFMA.FTZ R172, R184, UR10, -R200.reuse ;  /* 0x0000000ab8ac7c23 */ /* 0x104fe200080108c8 */
[----:B------:R-:W-:-:S02]  /*af80*/  FFMA.FTZ R180, R192, UR10, -R200 ;  /* 0x0000000ac0b47c23 */ /* 0x000fc400080108c8 */
[----:B------:R-:W1:Y:S04]  /*af90*/  SHFL.BFLY PT, R177, R10, 0x2, 0x1f ;  /* 0x0c401f000ab17f89 */ /* 0x000e6800000e0000 */
[----:B------:R-:W-:Y:S08]  /*afa0*/  MUFU.EX2 R161, R161 ;  /* 0x000000a100a17308 */ /* 0x000ff00000000800 */
[----:B------:R-:W-:Y:S08]  /*afb0*/  MUFU.EX2 R164, R164 ;  /* 0x000000a400a47308 */ /* 0x000ff00000000800 */
[----:B------:R-:W-:Y:S01]  /*afc0*/  MUFU.EX2 R165, R165 ;  /* 0x000000a500a57308 */ /* 0x000fe20000000800 */
[----:B-1----:R-:W-:Y:S01]  /*afd0*/  FMNMX.FTZ R184, R10, R177, !PT ;  /* 0x000000b10ab87209 */ /* 0x002fe20007810000 */
[----:B------:R-:W-:Y:S01]  /*afe0*/  FFMA.FTZ R177, R189, UR10, -R200 ;  /* 0x0000000abdb17c23 */ /* 0x000fe200080108c8 */
[----:B------:R-:W-:-:S05]  /*aff0*/  FSEL R189, R0, RZ, P1 ;  /* 0x000000ff00bd7208 */ /* 0x000fca0000800000 */
[----:B------:R-:W-:Y:S01]  /*b000*/  MUFU.EX2 R168, R168 ;  /* 0x000000a800a87308 */ /* 0x000fe20000000800 */
[----:B------:R-:W1:Y:S01]  /*b010*/  SHFL.BFLY PT, R185, R184, 0x1, 0x1f ;  /* 0x0c201f00b8b97f89 */ /* 0x000e6200000e0000 */
[----:B------:R-:W-:-:S06]  /*b020*/  FADD.FTZ R189, -R189, R12 ;  /* 0x0000000cbdbd7221 */ /* 0x000fcc0000010100 */
[----:B------:R-:W-:Y:S08]  /*b030*/  MUFU.EX2 R169, R169 ;  /* 0x000000a900a97308 */ /* 0x000ff00000000800 */
[----:B------:R-:W-:Y:S08]  /*b040*/  MUFU.EX2 R172, R172 ;  /* 0x000000ac00ac7308 */ /* 0x000ff00000000800 */
[----:B------:R-:W-:Y:S01]  /*b050*/  MUFU.EX2 R173, R173 ;  /* 0x000000ad00ad7308 */ /* 0x000fe20000000800 */
[----:B-1----:R-:W-:Y:S01]  /*b060*/  FMNMX.FTZ R10, R184, R185, !PT ;  /* 0x000000b9b80a7209 */ /* 0x002fe20007810000 */
[----:B------:R-:W-:Y:S01]  /*b070*/  FMUL.FTZ R185, R189, UR10 ;  /* 0x0000000abdb97c20 */ /* 0x000fe20008410000 */
[----:B------:R-:W-:-:S02]  /*b080*/  FFMA.FTZ R189, R197, UR10, -R200 ;  /* 0x0000000ac5bd7c23 */ /* 0x000fc400080108c8 */
[C---:B------:R-:W-:Y:S01]  /*b090*/  FSETP.NEU.FTZ.AND P1, PT, R10.reuse, -INF , PT ;  /* 0xff8000000a00780b */ /* 0x040fe20003f3d000 */
[----:B------:R-:W-:Y:S02]  /*b0a0*/  FMUL.FTZ R196, R10, UR10 ;  /* 0x0000000a0ac47c20 */ /* 0x000fe40008410000 */
[----:B------:R-:W1:Y:S03]  /*b0b0*/  MUFU.EX2 R185, R185 ;  /* 0x000000b900b97308 */ /* 0x000e660000000800 */
[----:B------:R-:W-:-:S05]  /*b0c0*/  FSEL R196, R196, RZ, P1 ;  /* 0x000000ffc4c47208 */ /* 0x000fca0000800000 */
        /* <DEDUP_REMOVED lines=8> */
[----:B------:R-:W-:Y:S01]  /*b150*/  FFMA.FTZ R175, R175, UR10, -R196 ;  /* 0x0000000aafaf7c23 */ /* 0x000fe200080108c4 */
[----:B-1----:R-:W-:Y:S01]  /*b160*/  FFMA.FTZ R184, R185, R3, R152 ;  /* 0x00000003b9b87223 */ /* 0x002fe20000010098 */
[----:B------:R-:W-:Y:S01]  /*b170*/  F2FP.BF16.F32.PACK_AB R152, R15, R152 ;  /* 0x000000980f98723e */ /* 0x000fe200000010ff */
[----:B------:R-:W1:Y:S01]  /*b180*/  MUFU.EX2 R177, R177 ;  /* 0x000000b100b17308 */ /* 0x000e620000000800 */
[----:B------:R-:W-:Y:S01]  /*b190*/  FFMA.FTZ R179, R179, UR10, -R196 ;  /* 0x0000000ab3b37c23 */ /* 0x000fe200080108c4 */
[----:B------:R-:W-:Y:S01]  /*b1a0*/  FADD.FTZ R3, R15, R184 ;  /* 0x000000b80f037221 */ /* 0x000fe20000010000 */
[--C-:B------:R-:W-:Y:S01]  /*b1b0*/  FFMA.FTZ R184, R159, UR10, -R196.reuse ;  /* 0x0000000a9fb87c23 */ /* 0x100fe200080108c4 */
[--C-:B------:R-:W-:Y:S01]  /*b1c0*/  FFMA.FTZ R159, R162, UR10, -R196.reuse ;  /* 0x0000000aa29f7c23 */ /* 0x100fe200080108c4 */
[--C-:B------:R-:W-:Y:S01]  /*b1d0*/  FFMA.FTZ R182, R182, UR10, -R196.reuse ;  /* 0x0000000ab6b67c23 */ /* 0x100fe200080108c4 */
[----:B------:R-:W-:Y:S01]  /*b1e0*/  FADD.FTZ R158, R154, R3 ;  /* 0x000000039a9e7221 */ /* 0x000fe20000010000 */
[----:B------:R-:W-:Y:S01]  /*b1f0*/  F2FP.BF16.F32.PACK_AB R154, R21, R154 ;  /* 0x0000009a159a723e */ /* 0x000fe200000010ff */
        /* <DEDUP_REMOVED lines=12> */
[----:B------:R-:W-:Y:S01]  /*b2c0*/  FFMA.FTZ R198, R198, UR10, -R196 ;  /* 0x0000000ac6c67c23 */ /* 0x000fe200080108c4 */
[----:B------:R-:W-:Y:S01]  /*b2d0*/  F2FP.BF16.F32.PACK_AB R156, R23, R156 ;  /* 0x0000009c179c723e */ /* 0x000fe200000010ff */
[----:B------:R-:W-:Y:S01]  /*b2e0*/  FADD.FTZ R158, R14, R3 ;  /* 0x000000030e9e7221 */ /* 0x000fe20000010000 */
[-C--:B------:R-:W-:Y:S01]  /*b2f0*/  FMUL.FTZ R24, R24, R185.reuse ;  /* 0x000000b918187220 */ /* 0x080fe20000410000 */
[----:B------:R3:W-:Y:S01]  /*b300*/  MUFU.EX2 R12, R188 ;  /* 0x000000bc000c7308 */ /* 0x0007e20000000800 */
[-C--:B------:R-:W-:Y:S01]  /*b310*/  FMUL.FTZ R25, R25, R185.reuse ;  /* 0x000000b919197220 */ /* 0x080fe20000410000 */
[----:B------:R-:W-:Y:S01]  /*b320*/  FADD.FTZ R3, R153, R158 ;  /* 0x0000009e99037221 */ /* 0x000fe20000010000 */
[-C--:B------:R-:W-:Y:S01]  /*b330*/  FMUL.FTZ R28, R28, R185.reuse ;  /* 0x000000b91c1c7220 */ /* 0x080fe20000410000 */
[-C--:B------:R-:W-:Y:S01]  /*b340*/  FMUL.FTZ R29, R29, R185.reuse ;  /* 0x000000b91d1d7220 */ /* 0x080fe20000410000 */
[-C--:B------:R-:W-:Y:S01]  /*b350*/  FMUL.FTZ R32, R32, R185.reuse ;  /* 0x000000b920207220 */ /* 0x080fe20000410000 */
[----:B------:R-:W-:Y:S01]  /*b360*/  FADD.FTZ R158, R160, R3 ;  /* 0x00000003a09e7221 */ /* 0x000fe20000010000 */
[----:B------:R-:W-:Y:S01]  /*b370*/  F2FP.BF16.F32.PACK_AB R160, R157, R160 ;  /* 0x000000a09da0723e */ /* 0x000fe200000010ff */
[----:B------:R-:W-:Y:S01]  /*b380*/  MUFU.EX2 R193, R193 ;  /* 0x000000c100c17308 */ /* 0x000fe20000000800 */
[----:B---3--:R-:W-:Y:S01]  /*b390*/  FFMA.FTZ R188, R163, UR10, -R196 ;  /* 0x0000000aa3bc7c23 */ /* 0x008fe200080108c4 */
[----:B------:R-:W-:Y:S01]  /*b3a0*/  FADD.FTZ R3, R157, R158 ;  /* 0x0000009e9d037221 */ /* 0x000fe20000010000 */
[----:B------:R-:W-:Y:S01]  /*b3b0*/  FSEL R158, R10, RZ, P1 ;  /* 0x000000ff0a9e7208 */ /* 0x000fe20000800000 */
[----:B------:R-:W-:Y:S01]  /*b3c0*/  FFMA.FTZ R163, R166, UR10, -R196 ;  /* 0x0000000aa6a37c23 */ /* 0x000fe200080108c4 */
[----:B------:R-:W-:Y:S01]  /*b3d0*/  F2FP.BF16.F32.PACK_AB R166, R169, R168 ;  /* 0x000000a8a9a6723e */ /* 0x000fe200000010ff */
[----:B------:R-:W-:Y:S01]  /*b3e0*/  FADD.FTZ R162, R20, R3 ;  /* 0x0000000314a27221 */ /* 0x000fe20000010000 */
[----:B------:R-:W-:Y:S01]  /*b3f0*/  PLOP3.LUT P1, PT, PT, PT, UP0, 0x40, 0x0 ;  /* 0x000000000000781c */ /* 0x000fe20003f2e808 */
[----:B------:R-:W-:Y:S01]  /*b400*/  FADD.FTZ R3, -R158, R13 ;  /* 0x0000000d9e037221 */ /* 0x000fe20000010100 */
[----:B------:R-:W3:Y:S01]  /*b410*/  MUFU.EX2 R22, R22 ;  /* 0x0000001600167308 */ /* 0x000ee20000000800 */
[----:B------:R-:W-:Y:S01]  /*b420*/  FADD.FTZ R197, R161, R162 ;  /* 0x000000a2a1c57221 */ /* 0x000fe20000010000 */
[--C-:B------:R-:W-:Y:S01]  /*b430*/  FFMA.FTZ R13, R170, UR10, -R196.reuse ;  /* 0x0000000aaa0d7c23 */ /* 0x100fe200080108c4 */
[----:B-1----:R-:W-:Y:S01]  /*b440*/  F2FP.BF16.F32.PACK_AB R170, R177, R176 ;  /* 0x000000b0b1aa723e */ /* 0x002fe200000010ff */
[----:B------:R-:W-:Y:S01]  /*b450*/  FFMA.FTZ R196, R199, UR10, -R196 ;  /* 0x0000000ac7c47c23 */ /* 0x000fe200080108c4 */
[----:B------:R-:W-:Y:S01]  /*b460*/  FADD.FTZ R158, R164, R197 ;  /* 0x000000c5a49e7221 */ /* 0x000fe20000010000 */
[----:B------:R-:W-:Y:S01]  /*b470*/  F2FP.BF16.F32.PACK_AB R162, R161, R20 ;  /* 0x00000014a1a2723e */ /* 0x000fe200000010ff */
[-C--:B------:R-:W-:Y:S01]  /*b480*/  FMUL.FTZ R33, R33, R185.reuse ;  /* 0x000000b921217220 */ /* 0x080fe20000410000 */
[----:B------:R-:W-:Y:S01]  /*b490*/  MUFU.EX2 R155, R155 ;  /* 0x0000009b009b7308 */ /* 0x000fe20000000800 */
[C---:B------:R-:W-:Y:S01]  /*b4a0*/  FADD.FTZ R197, R165.reuse, R158 ;  /* 0x0000009ea5c57221 */ /* 0x040fe20000010000 */
[----:B------:R-:W-:Y:S01]  /*b4b0*/  F2FP.BF16.F32.PACK_AB R164, R165, R164 ;  /* 0x000000a4a5a4723e */ /* 0x000fe200000010ff */
[-C--:B------:R-:W-:Y:S01]  /*b4c0*/  FMUL.FTZ R36, R36, R185.reuse ;  /* 0x000000b924247220 */ /* 0x080fe20000410000 */
[-C--:B------:R-:W-:Y:S01]  /*b4d0*/  FMUL.FTZ R37, R37, R185.reuse ;  /* 0x000000b925257220 */ /* 0x080fe20000410000 */
[----:B------:R-:W-:Y:S01]  /*b4e0*/  FADD.FTZ R158, R168, R197 ;  /* 0x000000c5a89e7221 */ /* 0x000fe20000010000 */
[----:B------:R-:W-:Y:S01]  /*b4f0*/  F2FP.BF16.F32.PACK_AB R168, R173, R172 ;  /* 0x000000acada8723e */ /* 0x000fe200000010ff */
[-C--:B------:R-:W-:Y:S01]  /*b500*/  FMUL.FTZ R40, R40, R185.reuse ;  /* 0x000000b928287220 */ /* 0x080fe20000410000 */
[----:B------:R-:W-:Y:S01]  /*b510*/  MUFU.EX2 R184, R184 ;  /* 0x000000b800b87308 */ /* 0x000fe20000000800 */
[----:B------:R-:W-:Y:S01]  /*b520*/  FADD.FTZ R197, R169, R158 ;  /* 0x0000009ea9c57221 */ /* 0x000fe20000010000 */
[-C--:B------:R-:W-:Y:S01]  /*b530*/  FMUL.FTZ R41, R41, R185.reuse ;  /* 0x000000b929297220 */ /* 0x080fe20000410000 */
[-C--:B------:R-:W-:Y:S01]  /*b540*/  FMUL.FTZ R44, R44, R185.reuse ;  /* 0x000000b92c2c7220 */ /* 0x080fe20000410000 */
[-C--:B------:R-:W-:Y:S01]  /*b550*/  FMUL.FTZ R45, R45, R185.reuse ;  /* 0x000000b92d2d7220 */ /* 0x080fe20000410000 */
[----:B------:R-:W-:Y:S01]  /*b560*/  FADD.FTZ R158, R172, R197 ;  /* 0x000000c5ac9e7221 */ /* 0x000fe20000010000 */
[----:B--2---:R-:W-:Y:S01]  /*b570*/  F2FP.BF16.F32.PACK_AB R172, R181, R180 ;  /* 0x000000b4b5ac723e */ /* 0x004fe200000010ff */
        /* <DEDUP_REMOVED lines=12> */
[----:B------:R-:W-:Y:S01]  /*b640*/  FMUL.FTZ R60, R60, R185 ;  /* 0x000000b93c3c7220 */ /* 0x000fe20000410000 */
[----:B---3--:R-:W-:Y:S01]  /*b650*/  F2FP.BF16.F32.PACK_AB R153, R22, R193 ;  /* 0x000000c11699723e */ /* 0x008fe200000010ff */
[----:B------:R-:W-:Y:S01]  /*b660*/  FADD.FTZ R14, R180, R21 ;  /* 0x00000015b40e7221 */ /* 0x000fe20000010000 */
[-C--:B------:R-:W-:Y:S01]  /*b670*/  FMUL.FTZ R61, R61, R185.reuse ;  /* 0x000000b93d3d7220 */ /* 0x080fe20000410000 */
[-C--:B------:R-:W-:Y:S01]  /*b680*/  FMUL.FTZ R64, R64, R185.reuse ;  /* 0x000000b940407220 */ /* 0x080fe20000410000 */
[----:B------:R-:W2:Y:S01]  /*b690*/  MUFU.EX2 R188, R188 ;  /* 0x000000bc00bc7308 */ /* 0x000ea20000000800 */
[----:B------:R-:W-:Y:S01]  /*b6a0*/  FADD.FTZ R21, R181, R14 ;  /* 0x0000000eb5157221 */ /* 0x000fe20000010000 */
[----:B------:R-:W-:Y:S01]  /*b6b0*/  FMUL.FTZ R14, R3, UR10 ;  /* 0x0000000a030e7c20 */ /* 0x000fe20008410000 */
[-C--:B------:R-:W-:Y:S01]  /*b6c0*/  FMUL.FTZ R65, R65, R185.reuse ;  /* 0x000000b941417220 */ /* 0x080fe20000410000 */
[-C--:B------:R-:W-:Y:S01]  /*b6d0*/  FMUL.FTZ R68, R68, R185.reuse ;  /* 0x000000b944447220 */ /* 0x080fe20000410000 */
[----:B-1----:R-:W-:Y:S01]  /*b6e0*/  FADD.FTZ R174, R12, R21 ;  /* 0x000000150cae7221 */ /* 0x002fe20000010000 */
[-C--:B------:R-:W-:Y:S01]  /*b6f0*/  FMUL.FTZ R69, R69, R185.reuse ;  /* 0x000000b945457220 */ /* 0x080fe20000410000 */
[-C--:B------:R-:W-:Y:S01]  /*b700*/  FMUL.FTZ R72, R72, R185.reuse ;  /* 0x000000b948487220 */ /* 0x080fe20000410000 */
[----:B------:R-:W1:Y:S01]  /*b710*/  MUFU.EX2 R14, R14 ;  /* 0x0000000e000e7308 */ /* 0x000e620000000800 */
        /* <DEDUP_REMOVED lines=8> */
[----:B--2---:R-:W-:Y:S01]  /*b7a0*/  F2FP.BF16.F32.PACK_AB R157, R188, R159 ;  /* 0x0000009fbc9d723e */ /* 0x004fe200000010ff */
[-C--:B------:R-:W-:Y:S01]  /*b7b0*/  FMUL.FTZ R88, R88, R185.reuse ;  /* 0x000000b958587220 */ /* 0x080fe20000410000 */
[-C--:B------:R-:W-:Y:S01]  /*b7c0*/  FMUL.FTZ R89, R89, R185.reuse ;  /* 0x000000b959597220 */ /* 0x080fe20000410000 */
[-C--:B------:R-:W-:Y:S01]  /*b7d0*/  FMUL.FTZ R92, R92, R185.reuse ;  /* 0x000000b95c5c7220 */ /* 0x080fe20000410000 */
[-C--:B------:R-:W-:Y:S01]  /*b7e0*/  FMUL.FTZ R93, R93, R185.reuse ;  /* 0x000000b95d5d7220 */ /* 0x080fe20000410000 */
[-C--:B------:R-:W-:Y:S01]  /*b7f0*/  FMUL.FTZ R96, R96, R185.reuse ;  /* 0x000000b960607220 */ /* 0x080fe20000410000 */
[-C--:B------:R-:W-:Y:S01]  /*b800*/  FMUL.FTZ R97, R97, R185.reuse ;  /* 0x000000b961617220 */ /* 0x080fe20000410000 */
[----:B------:R-:W2:Y:S01]  /*b810*/  MUFU.EX2 R192, R192 ;  /* 0x000000c000c07308 */ /* 0x000ea20000000800 */
[----:B-1----:R-:W-:Y:S01]  /*b820*/  FFMA.FTZ R21, R14, R2, R193 ;  /* 0x000000020e157223 */ /* 0x002fe200000100c1 */
[-C--:B------:R-:W-:Y:S01]  /*b830*/  FMUL.FTZ R100, R100, R185.reuse ;  /* 0x000000b964647220 */ /* 0x080fe20000410000 */
        /* <DEDUP_REMOVED lines=15> */
[----:B--2---:R-:W-:Y:S01]  /*b930*/  F2FP.BF16.F32.PACK_AB R159, R192, R163 ;  /* 0x000000a3c09f723e */ /* 0x004fe200000010ff */
        /* <DEDUP_REMOVED lines=14> */
[----:B-1----:R-:W-:Y:S01]  /*ba20*/  FADD.FTZ R21, R13, R180 ;  /* 0x000000b40d157221 */ /* 0x002fe20000010000 */
[C---:B---3--:R-:W-:Y:S01]  /*ba30*/  FADD.FTZ R3, R189.reuse, R174 ;  /* 0x000000aebd037221 */ /* 0x048fe20000010000 */
[----:B------:R-:W-:Y:S01]  /*ba40*/  F2FP.BF16.F32.PACK_AB R174, R189, R12 ;  /* 0x0000000cbdae723e */ /* 0x000fe200000010ff */
[-C--:B------:R-:W-:Y:S01]  /*ba50*/  FMUL.FTZ R137, R137, R185.reuse ;  /* 0x000000b989897220 */ /* 0x080fe20000410000 */
[-C--:B------:R-:W-:Y:S01]  /*ba60*/  FMUL.FTZ R140, R140, R185.reuse ;  /* 0x000000b98c8c7220 */ /* 0x080fe20000410000 */
[-C--:B------:R-:W-:Y:S01]  /*ba70*/  FMUL.FTZ R141, R141, R185.reuse ;  /* 0x000000b98d8d7220 */ /* 0x080fe20000410000 */
[----:B------:R-:W-:Y:S01]  /*ba80*/  FMUL.FTZ R144, R144, R185 ;  /* 0x000000b990907220 */ /* 0x000fe20000410000 */
[----:B------:R-:W1:Y:S01]  /*ba90*/  MUFU.EX2 R165, R167 ;  /* 0x000000a700a57308 */ /* 0x000e620000000800 */
[C---:B--2---:R-:W-:Y:S01]  /*baa0*/  FADD.FTZ R180, R178.reuse, R21 ;  /* 0x00000015b2b47221 */ /* 0x044fe20000010000 */
[----:B------:R-:W-:Y:S01]  /*bab0*/  F2FP.BF16.F32.PACK_AB R161, R178, R13 ;  /* 0x0000000db2a1723e */ /* 0x000fe200000010ff */
[-C--:B------:R-:W-:Y:S01]  /*bac0*/  FMUL.FTZ R145, R145, R185.reuse ;  /* 0x000000b991917220 */ /* 0x080fe20000410000 */
[-C--:B------:R-:W-:Y:S01]  /*bad0*/  FMUL.FTZ R148, R148, R185.reuse ;  /* 0x000000b994947220 */ /* 0x080fe20000410000 */
[----:B------:R-:W-:Y:S01]  /*bae0*/  FADD.FTZ R21, R15, R180 ;  /* 0x000000b40f157221 */ /* 0x000fe20000010000 */
[----:B------:R-:W-:Y:S01]  /*baf0*/  FMUL.FTZ R149, R149, R185 ;  /* 0x000000b995957220 */ /* 0x000fe20000410000 */
[----:B------:R-:W-:Y:S01]  /*bb00*/  F2FP.BF16.F32.PACK_AB R155, R184, R155 ;  /* 0x0000009bb89b723e */ /* 0x000fe200000010ff */
[----:B------:R-:W2:Y:S01]  /*bb10*/  MUFU.EX2 R12, R179 ;  /* 0x000000b3000c7308 */ /* 0x000ea20000000800 */
[----:B----4-:R-:W-:Y:S01]  /*bb20*/  F2FP.BF16.F32.PACK_AB R163, R20, R15 ;  /* 0x0000000f14a3723e */ /* 0x010fe200000010ff */
[-C--:B------:R-:W-:Y:S01]  /*bb30*/  FMUL.FTZ R26, R26, R14.reuse ;  /* 0x0000000e1a1a7220 */ /* 0x080fe20000410000 */
[-C--:B------:R-:W-:Y:S01]  /*bb40*/  FMUL.FTZ R27, R27, R14.reuse ;  /* 0x0000000e1b1b7220 */ /* 0x080fe20000410000 */
[-C--:B------:R-:W-:Y:S01]  /*bb50*/  FMUL.FTZ R30, R30, R14.reuse ;  /* 0x0000000e1e1e7220 */ /* 0x080fe20000410000 */
[-C--:B------:R-:W-:Y:S01]  /*bb60*/  FMUL.FTZ R31, R31, R14.reuse ;  /* 0x0000000e1f1f7220 */ /* 0x080fe20000410000 */
[-C--:B------:R-:W-:Y:S01]  /*bb70*/  FMUL.FTZ R34, R34, R14.reuse ;  /* 0x0000000e22227220 */ /* 0x080fe20000410000 */
[-C--:B------:R-:W-:Y:S01]  /*bb80*/  FMUL.FTZ R35, R35, R14.reuse ;  /* 0x0000000e23237220 */ /* 0x080fe20000410000 */
[----:B------:R3:W4:Y:S01]  /*bb90*/  MUFU.EX2 R167, R182 ;  /* 0x000000b600a77308 */ /* 0x0007220000000800 */
        /* <DEDUP_REMOVED lines=8> */
[----:B---3--:R-:W-:Y:S01]  /*bc20*/  FADD.FTZ R182, R20, R21 ;  /* 0x0000001514b67221 */ /* 0x008fe20000010000 */
[-C--:B------:R-:W-:Y:S01]  /*bc30*/  FMUL.FTZ R51, R51, R14.reuse ;  /* 0x0000000e33337220 */ /* 0x080fe20000410000 */
[-C--:B------:R-:W-:Y:S01]  /*bc40*/  FMUL.FTZ R54, R54, R14.reuse ;  /* 0x0000000e36367220 */ /* 0x080fe20000410000 */
[-C--:B------:R-:W-:Y:S01]  /*bc50*/  FMUL.FTZ R55, R55, R14.reuse ;  /* 0x0000000e37377220 */ /* 0x080fe20000410000 */
[----:B-1----:R-:W-:Y:S01]  /*bc60*/  FADD.FTZ R21, R165, R182 ;  /* 0x000000b6a5157221 */ /* 0x002fe20000010000 */
[----:B--2---:R-:W-:Y:S01]  /*bc70*/  F2FP.BF16.F32.PACK_AB R165, R12, R165 ;  /* 0x000000a50ca5723e */ /* 0x004fe200000010ff */
[-C--:B------:R-:W-:Y:S01]  /*bc80*/  FMUL.FTZ R58, R58, R14.reuse ;  /* 0x0000000e3a3a7220 */ /* 0x080fe20000410000 */
[----:B------:R5:W1:Y:S01]  /*bc90*/  MUFU.EX2 R169, R186 ;  /* 0x000000ba00a97308 */ /* 0x000a620000000800 */
[----:B------:R-:W-:Y:S01]  /*bca0*/  FADD.FTZ R182, R12, R21 ;  /* 0x000000150cb67221 */ /* 0x000fe20000010000 */
[-C--:B------:R-:W-:Y:S01]  /*bcb0*/  FMUL.FTZ R59, R59, R14.reuse ;  /* 0x0000000e3b3b7220 */ /* 0x080fe20000410000 */
[-C--:B------:R-:W-:Y:S01]  /*bcc0*/  FMUL.FTZ R62, R62, R14.reuse ;  /* 0x0000000e3e3e7220 */ /* 0x080fe20000410000 */
[-C--:B------:R-:W-:Y:S01]  /*bcd0*/  FMUL.FTZ R63, R63, R14.reuse ;  /* 0x0000000e3f3f7220 */ /* 0x080fe20000410000 */
[----:B----4-:R-:W-:Y:S01]  /*bce0*/  FADD.FTZ R21, R167, R182 ;  /* 0x000000b6a7157221 */ /* 0x010fe20000010000 */
[-C--:B------:R-:W-:Y:S01]  /*bcf0*/  FMUL.FTZ R66, R66, R14.reuse ;  /* 0x0000000e42427220 */ /* 0x080fe20000410000 */
[-C--:B------:R-:W-:Y:S01]  /*bd00*/  FMUL.FTZ R67, R67, R14.reuse ;  /* 0x0000000e43437220 */ /* 0x080fe20000410000 */
[----:B------:R-:W2:Y:S01]  /*bd10*/  MUFU.EX2 R176, R187 ;  /* 0x000000bb00b07308 */ /* 0x000ea20000000800 */
        /* <DEDUP_REMOVED lines=48> */
[C---:B---3--:R-:W-:Y:S01]  /*c020*/  FADD.FTZ R22, R182.reuse, R21 ;  /* 0x00000015b6167221 */ /* 0x048fe20000010000 */
        /* <DEDUP_REMOVED lines=11> */
[C---:B--2---:R-:W-:Y:S01]  /*c0e0*/  FADD.FTZ R2, R196.reuse, R13 ;  /* 0x0000000dc4027221 */ /* 0x044fe20000010000 */
[----:B------:R-:W-:Y:S01]  /*c0f0*/  F2FP.BF16.F32.PACK_AB R175, R196, R175 ;  /* 0x000000afc4af723e */ /* 0x000fe200000010ff */
[----:B------:R-:W-:Y:S06]  /*c100*/  @P1 BRA `(.L_x_1888) ;  /* 0x0000000000041947 */ /* 0x000fec0003800000 */
[----:B------:R-:W-:Y:S01]  /*c110*/  BPT.TRAP 0x1 ;  /* 0x000000040000795c */ /* 0x000fe20000300000 */
.L_x_1888:
[----:B------:R-:W-:Y:S01]  /*c120*/  PLOP3.LUT P2, PT, PT, PT, UP0, 0x40, 0x0 ;  /* 0x000000000000781c */ /* 0x000fe20003f4e808 */
[----:B------:R1:W2:-:S12]  /*c130*/  SYNCS.PHASECHK.TRANS64.TRYWAIT P1, [UR30+0x22850], R11 ;  /* 0x0228500bff0075a7 */ /* 0x000298000802015e */
[----:B-1----:R-:W-:Y:S05]  /*c140*/  @P2 BRA `(.L_x_1889) ;  /* 0x0000000000042947 */ /* 0x002fea0003800000 */
[----:B------:R-:W-:Y:S01]  /*c150*/  BPT.TRAP 0x1 ;  /* 0x000000040000795c */ /* 0x000fe20000300000 */
.L_x_1889:
[----:B--2---:R-:W-:Y:S05]  /*c160*/  @P1 BRA `(.L_x_1890) ;  /* 0x0000000000081947 */ /* 0x004fea0003800000 */
[----:B------:R-:W1:Y:S02]  /*c170*/  SYNCS.PHASECHK.TRANS64.TRYWAIT P1, [UR30+0x22850], R11 ;  /* 0x0228500bff0075a7 */ /* 0x000e64000802015e */
[----:B-1----:R-:W-:Y:S05]  /*c180*/  @!P1 BRA `(.L_x_1891) ;  /* 0x00000074000c9947 */ /* 0x002fea0003800000 */
.L_x_1890:
        /* <DEDUP_REMOVED lines=45> */
.L_x_1875:
[----:B------:R-:W4:Y:S01]  /*c460*/  SHFL.BFLY PT, R4, R3, 0x2, 0x1f ;  /* 0x0c401f0003047f89 */ /* 0x000f2200000e0000 */
[----:B------:R-:W-:-:S05]  /*c470*/  IADD3 R19, -R19, 0xb, RZ ;  /* 0x0000000b13137810 */ /* 0x000fca0007ffe1ff */
[----:B------:R0:W-:Y:S08]  /*c480*/  BAR.ARV R19, 0x100 ;  /* 0x000400130000751d */ /* 0x0001f00000002000 */
[----:B------:R-:W-:Y:S06]  /*c490*/  BAR.ARV 0x8, 0x180 ;  /* 0x0206000000007b1d */ /* 0x000fec0000002000 */
[----:B------:R-:W-:Y:S01]  /*c4a0*/  PLOP3.LUT P0, PT, PT, PT, PT, 0x8, 0x0 ;  /* 0x000000000000781c */ /* 0x000fe20003f0e170 */
[----:B-123--:R-:W1:Y:S01]  /*c4b0*/  SHFL.BFLY PT, R7, R2, 0x2, 0x1f ;  /* 0x0c401f0002077f89 */ /* 0x00ee6200000e0000 */
[----:B----4-:R-:W-:Y:S01]  /*c4c0*/  FADD.FTZ R4, R4, R3 ;  /* 0x0000000304047221 */ /* 0x010fe20000010000 */
[----:B------:R-:W-:-:S04]  /*c4d0*/  IMAD.MOV.U32 R3, RZ, RZ, -0x800000 ;  /* 0xff800000ff037424 */ /* 0x000fc800078e00ff */
[----:B------:R-:W2:Y:S01]  /*c4e0*/  SHFL.BFLY PT, R5, R4, 0x1, 0x1f ;  /* 0x0c201f0004057f89 */ /* 0x000ea200000e0000 */
[----:B-1----:R-:W-:Y:S01]  /*c4f0*/  FADD.FTZ R7, R7, R2 ;  /* 0x0000000207077221 */ /* 0x002fe20000010000 */
[----:B------:R-:W-:-:S04]  /*c500*/  IMAD.MOV.U32 R2, RZ, RZ, RZ ;  /* 0x000000ffff027224 */ /* 0x000fc800078e00ff */
[----:B------:R-:W1:Y:S01]  /*c510*/  SHFL.BFLY PT, R6, R7, 0x1, 0x1f ;  /* 0x0c201f0007067f89 */ /* 0x000e6200000e0000 */
[----:B--2---:R-:W-:Y:S01]  /*c520*/  FADD.FTZ R8, R4, R5 ;  /* 0x0000000504087221 */ /* 0x004fe20000010000 */
[----:B------:R-:W-:Y:S02]  /*c530*/  IMAD.MOV.U32 R5, RZ, RZ, RZ ;  /* 0x000000ffff057224 */ /* 0x000fe400078e00ff */
[----:B------:R-:W-:Y:S02]  /*c540*/  IMAD.MOV.U32 R4, RZ, RZ, -0x800000 ;  /* 0xff800000ff047424 */ /* 0x000fe400078e00ff */
[----:B------:R-:W-:-:S13]  /*c550*/  FSETP.NE.FTZ.AND P1, PT, R8, RZ, PT ;  /* 0x000000ff0800720b */ /* 0x000fda0003f35000 */
[----:B------:R-:W2:Y:S01]  /*c560*/  @P1 MUFU.RCP R5, R8 ;  /* 0x0000000800051308 */ /* 0x000ea20000001000 */
[----:B-1----:R-:W-:-:S07]  /*c570*/  FADD.FTZ R9, R7, R6 ;  /* 0x0000000607097221 */ /* 0x002fce0000010000 */
[----:B------:R-:W1:Y:S01]  /*c580*/  @P1 MUFU.LG2 R6, R8 ;  /* 0x0000000800061308 */ /* 0x000e620000000c00 */
[----:B------:R-:W-:Y:S01]  /*c590*/  FSETP.NE.FTZ.AND P2, PT, R9, RZ, PT ;  /* 0x000000ff0900720b */ /* 0x000fe20003f55000 */
[-C--:B--2---:R-:W-:Y:S01]  /*c5a0*/  FMUL.FTZ R24, R24, R5.reuse ;  /* 0x0000000518187220 */ /* 0x084fe20000410000 */
[-C--:B------:R-:W-:Y:S01]  /*c5b0*/  FMUL.FTZ R25, R25, R5.reuse ;  /* 0x0000000519197220 */ /* 0x080fe20000410000 */
[-C--:B------:R-:W-:Y:S01]  /*c5c0*/  FMUL.FTZ R28, R28, R5.reuse ;  /* 0x000000051c1c7220 */ /* 0x080fe20000410000 */
[-C--:B------:R-:W-:Y:S01]  /*c5d0*/  FMUL.FTZ R29, R29, R5.reuse ;  /* 0x000000051d1d7220 */ /* 0x080fe20000410000 */
[----:B------:R-:W-:-:S08]  /*c5e0*/  FMUL.FTZ R32, R32, R5 ;  /* 0x0000000520207220 */ /* 0x000fd00000410000 */
[----:B------:R-:W2:Y:S01]  /*c5f0*/  @P2 MUFU.LG2 R7, R9 ;  /* 0x0000000900072308 */ /* 0x000ea20000000c00 */
[-C--:B------:R-:W-:Y:S01]  /*c600*/  FMUL.FTZ R33, R33, R5.reuse ;  /* 0x0000000521217220 */ /* 0x080fe20000410000 */
[-C--:B------:R-:W-:Y:S01]  /*c610*/  FMUL.FTZ R36, R36, R5.reuse ;  /* 0x0000000524247220 */ /* 0x080fe20000410000 */
[-C--:B------:R-:W-:Y:S01]  /*c620*/  FMUL.FTZ R37, R37, R5.reuse ;  /* 0x0000000525257220 */ /* 0x080fe20000410000 */
[-C--:B------:R-:W-:Y:S01]  /*c630*/  FMUL.FTZ R40, R40, R5.reuse ;  /* 0x0000000528287220 */ /* 0x080fe20000410000 */
[-C--:B------:R-:W-:Y:S01]  /*c640*/  FMUL.FTZ R41, R41, R5.reuse ;  /* 0x0000000529297220 */ /* 0x080fe20000410000 */
[-C--:B------:R-:W-:Y:S01]  /*c650*/  FMUL.FTZ R44, R44, R5.reuse ;  /* 0x000000052c2c7220 */ /* 0x080fe20000410000 */
[-C--:B------:R-:W-:Y:S01]  /*c660*/  FMUL.FTZ R45, R45, R5.reuse ;  /* 0x000000052d2d7220 */ /* 0x080fe20000410000 */
[----:B------:R-:W3:Y:S01]  /*c670*/  @P2 MUFU.RCP R2, R9 ;  /* 0x0000000900022308 */ /* 0x000ee20000001000 */
        /* <DEDUP_REMOVED lines=54> */
[----:B------:R-:W-:Y:S02]  /*c9e0*/  IMAD.U32 R8, RZ, RZ, UR10 ;  /* 0x0000000aff087e24 */ /* 0x000fe4000f8e00ff */
[----:B--2---:R-:W-:Y:S01]  /*c9f0*/  @P2 FMUL.FTZ R7, R7, 0.69314718246459960938 ;  /* 0x3f31721807072820 */ /* 0x004fe20000410000 */
[----:B------:R-:W-:Y:S01]  /*ca00*/  @P1 FMUL.FTZ R5, R5, 0.69314718246459960938 ;  /* 0x3f31721805051820 */ /* 0x000fe20000410000 */
[-C--:B---3--:R-:W-:Y:S01]  /*ca10*/  FMUL.FTZ R26, R26, R2.reuse ;  /* 0x000000021a1a7220 */ /* 0x088fe20000410000 */
        /* <DEDUP_REMOVED lines=65> */
[----:B0-----:R-:W-:-:S07]  /*ce30*/  @P2 FFMA.FTZ R3, R8, R10, R7 ;  /* 0x0000000a08032223 */ /* 0x001fce0000010007 */
.L_x_1822:
        /* <DEDUP_REMOVED lines=23> */
[----:B------:R-:W0:Y:S01]  /*cfb0*/  @P0 LDC R14, c[0x0][0xbec] ;  /* 0x0002fb00ff0e0b82 */ /* 0x000e220000000800 */
[----:B------:R-:W-:Y:S02]  /*cfc0*/  LEA.HI R13, R2, R5, RZ, 0x2 ;  /* 0x00000005020d7211 */ /* 0x000fe400078f10ff */
[----:B------:R-:W-:Y:S02]  /*cfd0*/  LOP3.LUT R0, R6, 0xffffff80, RZ, 0xc0, !PT ;  /* 0xffffff8006007812 */ /* 0x000fe400078ec0ff */
[----:B------:R-:W-:-:S03]  /*cfe0*/  SHF.R.S32.HI R7, RZ, 0x7, R6 ;  /* 0x00000007ff077819 */ /* 0x000fc60000011406 */
[----:B------:R-:W-:Y:S01]  /*cff0*/  IMAD.IADD R0, R5, 0x1, -R0 ;  /* 0x0000000105007824 */ /* 0x000fe200078e0a00 */
[----:B------:R-:W-:Y:S01]  /*d000*/  LEA.HI R2, R6, R7, RZ, 0x1 ;  /* 0x0000000706027211 */ /* 0x000fe200078f08ff */
[----:B------:R-:W3:Y:S01]  /*d010*/  LDC.64 R20, c[0x0][0xb40] ;  /* 0x0002d000ff147b82 */ /* 0x000ee20000000a00 */
[----:B------:R-:W-:Y:S02]  /*d020*/  LOP3.LUT R6, R13, 0xfffffffc, RZ, 0xc0, !PT ;  /* 0xfffffffc0d067812 */ /* 0x000fe400078ec0ff */
[----:B------:R-:W-:Y:S02]  /*d030*/  SHF.R.S32.HI R9, RZ, 0x1f, R0 ;  /* 0x0000001fff097819 */ /* 0x000fe40000011400 */
[----:B------:R-:W-:Y:S01]  /*d040*/  LOP3.LUT R2, R2, 0x3fffffe, RZ, 0xc0, !PT ;  /* 0x03fffffe02027812 */ /* 0x000fe200078ec0ff */
[----:B------:R-:W-:Y:S01]  /*d050*/  IMAD.IADD R13, R5, 0x1, -R6 ;  /* 0x00000001050d7824 */ /* 0x000fe200078e0a06 */
[CC--:B------:R-:W-:Y:S01]  /*d060*/  LEA.HI R10, R9.reuse, R0.reuse, RZ, 0x2 ;  /* 0x00000000090a7211 */ /* 0x0c0fe200078f10ff */
[----:B------:R-:W5:Y:S01]  /*d070*/  @P0 LDC R152, c[0x0][0xbec] ;  /* 0x0002fb00ff980b82 */ /* 0x000f620000000800 */
[----:B------:R-:W-:Y:S01]  /*d080*/  LEA.HI R9, R9, R0, RZ, 0x5 ;  /* 0x0000000009097211 */ /* 0x000fe200078f28ff */
[----:B------:R-:W-:Y:S01]  /*d090*/  IMAD.IADD R2, R7, 0x1, -R2 ;  /* 0x0000000107027824 */ /* 0x000fe200078e0a02 */
[--C-:B------:R-:W-:Y:S01]  /*d0a0*/  SHF.R.S32.HI R11, RZ, 0x2, R10.reuse ;  /* 0x00000002ff0b7819 */ /* 0x100fe2000001140a */
[----:B------:R-:W-:Y:S01]  /*d0b0*/  IMAD.U32 R7, RZ, RZ, UR5 ;  /* 0x00000005ff077e24 */ /* 0x000fe2000f8e00ff */
[----:B------:R-:W-:Y:S01]  /*d0c0*/  SHF.R.S32.HI R12, RZ, 0x1f, R10 ;  /* 0x0000001fff0c7819 */ /* 0x000fe2000001140a */
[----:B------:R-:W-:Y:S01]  /*d0d0*/  IMAD.U32 R7, RZ, RZ, UR6 ;  /* 0x00000006ff077e24 */ /* 0x000fe2000f8e00ff */
[----:B------:R-:W-:Y:S01]  /*d0e0*/  LEA.HI R6, R13, R13, RZ, 0x1 ;  /* 0x0000000d0d067211 */ /* 0x000fe200078f08ff */
[----:B------:R-:W5:Y:S01]  /*d0f0*/  @P0 LDC R17, c[0x0][0xbf0] ;  /* 0x0002fc00ff110b82 */ /* 0x000f620000000800 */
[----:B------:R-:W-:Y:S01]  /*d100*/  LEA.HI R12, R12, R11, RZ, 0x3 ;  /* 0x0000000b0c0c7211 */ /* 0x000fe200078f18ff */
[----:B------:R-:W-:-:S03]  /*d110*/  UIMAD UR6, UR36, UR9, UR7 ;  /* 0x00000009240672a4 */ /* 0x000fc6000f8e0207 */
[----:B------:R-:W-:-:S03]  /*d120*/  LOP3.LUT R12, R12, 0xfffffff8, RZ, 0xc0, !PT ;  /* 0xfffffff80c0c7812 */ /* 0x000fc600078ec0ff */
[----:B------:R-:W5:Y:S02]  /*d130*/  @P0 LDC R153, c[0x0][0xbf0] ;  /* 0x0002fc00ff990b82 */ /* 0x000f640000000800 */
[----:B------:R-:W-:Y:S01]  /*d140*/  IMAD.IADD R5, R11, 0x1, -R12 ;  /* 0x000000010b057824 */ /* 0x000fe200078e0a0c */
[----:B------:R-:W-:Y:S02]  /*d150*/  LOP3.LUT R12, R6, 0x1ffffffe, RZ, 0xc0, !PT ;  /* 0x1ffffffe060c7812 */ /* 0x000fe400078ec0ff */
[----:B------:R-:W-:-:S03]  /*d160*/  SHF.R.S32.HI R6, RZ, 0x5, R9 ;  /* 0x00000005ff067819 */ /* 0x000fc60000011409 */
[----:B------:R-:W-:Y:S02]  /*d170*/  IMAD.IADD R16, R13, 0x1, -R12 ;  /* 0x000000010d107824 */ /* 0x000fe400078e0a0c */
[----:B------:R-:W-:Y:S02]  /*d180*/  IMAD R5, R6, 0x10, R5 ;  /* 0x0000001006057824 */ /* 0x000fe400078e0205 */
[----:B------:R-:W-:Y:S01]  /*d190*/  IMAD.U32 R6, RZ, RZ, UR4 ;  /* 0x00000004ff067e24 */ /* 0x000fe2000f8e00ff */
[----:B------:R-:W-:Y:S01]  /*d1a0*/  UIMAD.WIDE.U32 UR4, UR36, UR8, URZ ;  /* 0x00000008240472a5 */ /* 0x000fe2000f8e003f */
[----:B------:R-:W-:Y:S02]  /*d1b0*/  IMAD R9, R2, 0x40, R5 ;  /* 0x0000004002097824 */ /* 0x000fe400078e0205 */
[----:B----4-:R-:W-:Y:S01]  /*d1c0*/  IMAD R12, R18, UR10, RZ ;  /* 0x0000000a120c7c24 */ /* 0x010fe2000f8e02ff */
[----:B------:R-:W-:Y:S01]  /*d1d0*/  UIADD3 UR6, UR5, UR6, URZ ;  /* 0x0000000605067290 */ /* 0x000fe2000fffe03f */
[----:B------:R-:W-:Y:S01]  /*d1e0*/  IMAD R2, R16, 0x8, R9 ;  /* 0x0000000810027824 */ /* 0x000fe200078e0209 */
[----:B------:R-:W-:Y:S01]  /*d1f0*/  ULDC.64 UR8, c[0x0][0xb28] ;  /* 0x0002ca0000087ab9 */ /* 0x000fe20000000a00 */
[----:B------:R-:W-:-:S02]  /*d200*/  IMAD R16, RZ, RZ, -UR36 ;  /* 0x80000024ff107e24 */ /* 0x000fc4000f8e02ff */
[----:B--2---:R-:W-:Y:S02]  /*d210*/  IMAD R5, R22, 0x80, R2 ;  /* 0x0000008016057824 */ /* 0x004fe400078e0202 */
[----:B-1----:R-:W-:Y:S02]  /*d220*/  IMAD R23, R23, R16, UR11 ;  /* 0x0000000b17177e24 */ /* 0x002fe4000f8e0210 */
[----:B------:R-:W-:Y:S02]  /*d230*/  IMAD R15, R19, UR12, R12 ;  /* 0x0000000c130f7c24 */ /* 0x000fe4000f8e020c */
[----:B------:R-:W-:Y:S01]  /*d240*/  IMAD.WIDE.U32 R6, R18, UR12, R6 ;  /* 0x0000000c12067c25 */ /* 0x000fe2000f8e0006 */
[----:B------:R-:W-:-:S03]  /*d250*/  SHF.R.S32.HI R16, RZ, 0x1f, R23 ;  /* 0x0000001fff107819 */ /* 0x000fc60000011417 */
[----:B0-----:R-:W-:-:S04]  /*d260*/  @P0 IMAD.HI.U32 R2, R5, R14, RZ ;  /* 0x0000000e05020227 */ /* 0x001fc800078e00ff */
[----:B------:R-:W-:Y:S02]  /*d270*/  IMAD.U32 R13, RZ, RZ, UR5 ;  /* 0x00000005ff0d7e24 */ /* 0x000fe4000f8e00ff */
[----:B------:R-:W-:Y:S01]  /*d280*/  IMAD.U32 R12, RZ, RZ, UR4 ;  /* 0x00000004ff0c7e24 */ /* 0x000fe2000f8e00ff */
[----:B------:R-:W-:Y:S01]  /*d290*/  ULDC.64 UR4, c[0x0][0xbe0] ;  /* 0x0002f80000047ab9 */ /* 0x000fe20000000a00 */
[----:B------:R-:W-:Y:S01]  /*d2a0*/  IMAD.U32 R13, RZ, RZ, UR6 ;  /* 0x00000006ff0d7e24 */ /* 0x000fe2000f8e00ff */
[----:B------:R-:W-:Y:S01]  /*d2b0*/  ULDC.64 UR6, c[0x0][0xb48] ;  /* 0x0002d20000067ab9 */ /* 0x000fe20000000a00 */
[----:B------:R-:W-:Y:S02]  /*d2c0*/  IMAD.IADD R7, R7, 0x1, R15 ;  /* 0x0000000107077824 */ /* 0x000fe400078e020f */
[----:B---3--:R-:W-:Y:S02]  /*d2d0*/  IMAD R14, R20, UR10, RZ ;  /* 0x0000000a140e7c24 */ /* 0x008fe4000f8e02ff */
[----:B-----5:R-:W-:-:S04]  /*d2e0*/  @P0 IMAD.HI.U32 R152, R5, R152, RZ ;  /* 0x0000009805980227 */ /* 0x020fc800078e00ff */
[----:B------:R-:W-:Y:S01]  /*d2f0*/  IMAD.MOV.U32 R11, RZ, RZ, R5 ;  /* 0x000000ffff0b7224 */ /* 0x000fe200078e0005 */
[----:B------:R-:W-:Y:S01]  /*d300*/  @P0 SHF.R.U32.HI R11, RZ, R17, R2 ;  /* 0x00000011ff0b0219 */ /* 0x000fe20000011602 */
[----:B------:R-:W-:Y:S02]  /*d310*/  IMAD R17, R21, UR12, R14 ;  /* 0x0000000c15117c24 */ /* 0x000fe4000f8e020e */
[----:B------:R-:W-:-:S04]  /*d320*/  IMAD.WIDE.U32 R12, R20, UR12, R12 ;  /* 0x0000000c140c7c25 */ /* 0x000fc8000f8e000c */
[----:B------:R-:W-:Y:S01]  /*d330*/  IMAD.MOV.U32 R15, RZ, RZ, R5 ;  /* 0x000000ffff0f7224 */ /* 0x000fe200078e0005 */
[----:B------:R-:W-:Y:S01]  /*d340*/  @P0 SHF.R.U32.HI R15, RZ, R153, R152 ;  /* 0x00000099ff0f0219 */ /* 0x000fe20000011698 */
[----:B------:R-:W-:Y:S02]  /*d350*/  IMAD R2, R16, UR4, RZ ;  /* 0x0000000410027c24 */ /* 0x000fe4000f8e02ff */
[----:B------:R-:W-:-:S04]  /*d360*/  IMAD.WIDE.U32 R6, R23, UR4, R6 ;  /* 0x0000000417067c25 */ /* 0x000fc8000f8e0006 */
[----:B------:R-:W-:Y:S01]  /*d370*/  IMAD.IADD R13, R13, 0x1, R17 ;  /* 0x000000010d0d7824 */ /* 0x000fe200078e0211 */
[----:B------:R-:W-:Y:S01]  /*d380*/  SHF.R.S32.HI R17, RZ, 0x1f, R11 ;  /* 0x0000001fff117819 */ /* 0x000fe2000001140b */
[----:B------:R-:W-:Y:S01]  /*d390*/  IMAD R14, R23, UR5, R2 ;  /* 0x00000005170e7c24 */ /* 0x000fe2000f8e0202 */
[----:B------:R-:W-:Y:S01]  /*d3a0*/  IADD3 R6, P0, R11, R6, RZ ;  /* 0x000000060b067210 */ /* 0x000fe20007f1e0ff */
[----:B------:R-:W-:Y:S01]  /*d3b0*/  IMAD R16, R16, UR6, RZ ;  /* 0x0000000610107c24 */ /* 0x000fe2000f8e02ff */
[----:B------:R-:W-:Y:S01]  /*d3c0*/  SHF.R.S32.HI R2, RZ, 0x1f, R15 ;  /* 0x0000001fff027819 */ /* 0x000fe2000001140f */
[----:B------:R-:W-:Y:S01]  /*d3d0*/  IMAD.MOV R11, RZ, RZ, -R11 ;  /* 0x000000ffff0b7224 */ /* 0x000fe200078e0a0b */
[----:B------:R-:W-:Y:S01]  /*d3e0*/  ULDC.64 UR4, c[0x0][0xb30] ;  /* 0x0002cc0000047ab9 */ /* 0x000fe20000000a00 */
[----:B------:R-:W-:Y:S01]  /*d3f0*/  IMAD R19, R23, UR7, R16 ;  /* 0x0000000717137c24 */ /* 0x000fe2000f8e0210 */
[----:B------:R-:W-:Y:S01]  /*d400*/  IADD3.X R7, R17, R7, R14, P0, !PT ;  /* 0x0000000711077210 */ /* 0x000fe200007fe40e */
[----:B------:R-:W-:-:S02]  /*d410*/  IMAD.MOV R16, RZ, RZ, -R15 ;  /* 0x000000ffff107224 */ /* 0x000fc400078e0a0f */
[----:B------:R-:W-:Y:S02]  /*d420*/  IMAD R2, R2, UR4, RZ ;  /* 0x0000000402027c24 */ /* 0x000fe4000f8e02ff */
[----:B------:R-:W-:Y:S02]  /*d430*/  IMAD R11, R8, R11, R5 ;  /* 0x0000000b080b7224 */ /* 0x000fe400078e0205 */
        /* <DEDUP_REMOVED lines=38> */
[----:B------:R-:W-:Y:S01]  /*d6a0*/  UPRMT UR4, URZ, 0x654, UR4 ;  /* 0x000006543f047896 */ /* 0x000fe20008000004 */
[----:B------:R-:W-:Y:S02]  /*d6b0*/  ISETP.GE.AND P2, PT, R11, R8, PT ;  /* 0x000000080b00720c */ /* 0x000fe40003f46270 */
[----:B------:R3:W4:Y:S01]  /*d6c0*/  SHFL.IDX PT, R6, R2, RZ, 0x1c1f ;  /* 0x001c1fff02067589 */ /* 0x00072200000e0000 */
[----:B-1----:R-:W-:-:S03]  /*d6d0*/  LOP3.LUT R17, R10, 0x7ffffffc, RZ, 0xc0, !PT ;  /* 0x7ffffffc0a117812 */ /* 0x002fc600078ec0ff */
[----:B------:R3:W1:Y:S02]  /*d6e0*/  SHFL.IDX PT, R7, R5, RZ, 0x1c1f ;  /* 0x001c1fff05077589 */ /* 0x00066400000e0000 */
        /* <DEDUP_REMOVED lines=20> */
[----:B------:R-:W-:-:S02]  /*d830*/  VIADD R22, R0, 0x50 ;  /* 0x0000005000167836 */ /* 0x000fc40000000000 */
[----:B------:R-:W-:Y:S02]  /*d840*/  VIADD R23, R0, 0x58 ;  /* 0x0000005800177836 */ /* 0x000fe40000000000 */
[----:B------:R-:W-:Y:S02]  /*d850*/  @!P3 LEA.HI R3, R3, R3, RZ, 0x1 ;  /* 0x000000030303b211 */ /* 0x000fe400078f08ff */
[----:B------:R-:W-:Y:S02]  /*d860*/  @!P4 LEA.HI R4, R4, R4, RZ, 0x1 ;  /* 0x000000040404c211 */ /* 0x000fe400078f08ff */
[----:B------:R-:W-:Y:S02]  /*d870*/  @!P5 LEA.HI R10, R10, R10, RZ, 0x1 ;  /* 0x0000000a0a0ad211 */ /* 0x000fe400078f08ff */
[----:B------:R-:W-:Y:S02]  /*d880*/  @!P3 LOP3.LUT R3, R3, 0xfffffffe, RZ, 0xc0, !PT ;  /* 0xfffffffe0303b812 */ /* 0x000fe400078ec0ff */
[----:B------:R-:W-:Y:S01]  /*d890*/  @!P4 LOP3.LUT R15, R4, 0xfffffffe, RZ, 0xc0, !PT ;  /* 0xfffffffe040fc812 */ /* 0x000fe200078ec0ff */
[----:B------:R-:W-:Y:S01]  /*d8a0*/  VIADD R4, R0, 0x38 ;  /* 0x0000003800047836 */ /* 0x000fe20000000000 */
[----:B------:R-:W-:Y:S01]  /*d8b0*/  @!P5 LOP3.LUT R17, R10, 0xfffffffe, RZ, 0xc0, !PT ;  /* 0xfffffffe0a11d812 */ /* 0x000fe200078ec0ff */
[----:B-1--4-:R-:W-:Y:S01]  /*d8c0*/  @!P2 IMAD.WIDE R10, R0, 0x4, R6 ;  /* 0x00000004000aa825 */ /* 0x012fe200078e0206 */
        /* <DEDUP_REMOVED lines=166> */
.L_x_1895:
[----:B------:R-:W-:Y:S05]  /*e330*/  BSYNC B0 ;  /* 0x0000000000007941 */ /* 0x000fea0003800000 */
.L_x_1894:
[----:B------:R-:W-:Y:S01]  /*e340*/  ISETP.GE.AND P0, PT, R9, R8, PT ;  /* 0x000000080900720c */ /* 0x000fe20003f06270 */
[----:B---3--:R2:W3:Y:S04]  /*e350*/  SHFL.IDX PT, R3, R5, 0x1, 0x1c1f ;  /* 0x003c1f0005037f89 */ /* 0x0084e800000e0000 */
[----:B------:R-:W0:Y:S08]  /*e360*/  SHFL.IDX PT, R2, R2, 0x1, 0x1c1f ;  /* 0x003c1f0002027f89 */ /* 0x000e3000000e0000 */
[----:B--2---:R-:W-:Y:S05]  /*e370*/  @P0 BRA `(.L_x_1814) ;  /* 0x0000004c00d40947 */ /* 0x004fea0003800000 */
[C---:B------:R-:W-:Y:S01]  /*e380*/  VIADD R4, R0.reuse, 0x8 ;  /* 0x0000000800047836 */ /* 0x040fe20000000000 */
[----:B------:R-:W-:Y:S01]  /*e390*/  ULDC UR4, c[0x0][0xac8] ;  /* 0x0002b20000047ab9 */ /* 0x000fe20000000800 */
[C---:B------:R-:W-:Y:S01]  /*e3a0*/  VIADD R5, R0.reuse, 0x10 ;  /* 0x0000001000057836 */ /* 0x040fe20000000000 */
[C---:B------:R-:W-:Y:S01]  /*e3b0*/  ISETP.GE.AND P0, PT, R0.reuse, UR4, PT ;  /* 0x0000000400007c0c */ /* 0x040fe2000bf06270 */
[----:B0-----:R-:W-:Y:S01]  /*e3c0*/  VIADD R10, R0, 0x18 ;  /* 0x00000018000a7836 */ /* 0x001fe20000000000 */
        /* <DEDUP_REMOVED lines=9> */
[----:B------:R-:W-:Y:S02]  /*e460*/  VIADD R16, R0, 0x48 ;  /* 0x0000004800107836 */ /* 0x000fe40000000000 */
[----:B------:R-:W-:Y:S01]  /*e470*/  @!P1 LEA.HI R4, R4, R4, RZ, 0x1 ;  /* 0x0000000404049211 */ /* 0x000fe200078f08ff */
[C---:B------:R-:W-:Y:S01]  /*e480*/  VIADD R18, R0.reuse, 0x50 ;  /* 0x0000005000127836 */ /* 0x040fe20000000000 */
[----:B------:R-:W-:Y:S01]  /*e490*/  @!P2 LEA.HI R5, R5, R5, RZ, 0x1 ;  /* 0x000000050505a211 */ /* 0x000fe200078f08ff */
[----:B------:R-:W-:Y:S01]  /*e4a0*/  VIADD R19, R0, 0x58 ;  /* 0x0000005800137836 */ /* 0x000fe20000000000 */
[----:B-1----:R-:W-:Y:S01]  /*e4b0*/  @!P1 LOP3.LUT R7, R4, 0xfffffffe, RZ, 0xc0, !PT ;  /* 0xfffffffe04079812 */ /* 0x002fe200078ec0ff */
[C---:B------:R-:W-:Y:S01]  /*e4c0*/  VIADD R20, R0.reuse, 0x80 ;  /* 0x0000008000147836 */ /* 0x040fe20000000000 */
[----:B------:R-:W-:Y:S01]  /*e4d0*/  @!P2 LOP3.LUT R9, R5, 0xfffffffe, RZ, 0xc0, !PT ;  /* 0xfffffffe0509a812 */ /* 0x000fe200078ec0ff */
[----:B---3--:R-:W-:Y:S01]  /*e4e0*/  @!P0 IMAD.WIDE R4, R0, 0x4, R2 ;  /* 0x0000000400048825 */ /* 0x008fe200078e0202 */
[----:B------:R-:W-:-:S02]  /*e4f0*/  ISETP.GE.AND P3, PT, R15, UR4, PT ;  /* 0x000000040f007c0c */ /* 0x000fc4000bf66270 */
[----:B------:R-:W-:Y:S01]  /*e500*/  ISETP.GE.AND P4, PT, R16, UR4, PT ;  /* 0x0000000410007c0c */ /* 0x000fe2000bf86270 */
[--C-:B----4-:R-:W-:Y:S01]  /*e510*/  @!P1 IMAD.WIDE R6, R7, 0x4, R2.reuse ;  /* 0x0000000407069825 */ /* 0x110fe200078e0202 */
        /* <DEDUP_REMOVED lines=130> */
[----:B------:R-:W-:Y:S01]  /*ed40*/  VIADD R0, R0, 0xf8 ;  /* 0x000000f800007836 */ /* 0x000fe20000000000 */
[----:B------:R-:W-:Y:S02]  /*ed50*/  ISETP.GE.AND P1, PT, R15, UR4, PT ;  /* 0x000000040f007c0c */ /* 0x000fe4000bf26270 */
[----:B------:R-:W-:-:S02]  /*ed60*/  ISETP.GE.AND P3, PT, R17, UR4, PT ;  /* 0x0000000411007c0c */ /* 0x000fc4000bf66270 */
        /* <DEDUP_REMOVED lines=29> */
[----:B--2---:R-:W-:-:S05]  /*ef40*/  LOP3.LUT R5, R0, 0xfffffffe, RZ, 0xc0, !PT ;  /* 0xfffffffe00057812 */ /* 0x004fca00078ec0ff */
[----:B------:R-:W-:-:S05]  /*ef50*/  IMAD.WIDE R2, R5, 0x4, R2 ;  /* 0x0000000405027825 */ /* 0x000fca00078e0202 */
[----:B------:R0:W-:Y:S01]  /*ef60*/  ST.E.64 desc[UR48][R2.64], R150 ;  /* 0x0000009602007985 */ /* 0x0001e2000c101b30 */
[----:B------:R-:W-:Y:S05]  /*ef70*/  BRA `(.L_x_1814) ;  /* 0x0000004000d47947 */ /* 0x000fea0003800000 */
.L_x_1893:
        /* <DEDUP_REMOVED lines=15> */
[----:B------:R-:W-:Y:S01]  /*f070*/  IMAD.MOV.U32 R5, RZ, RZ, R0 ;  /* 0x000000ffff057224 */ /* 0x000fe200078e0000 */
        /* <DEDUP_REMOVED lines=44> */
.L_x_1812:
        /* <DEDUP_REMOVED lines=18> */
.L_x_1896:
[----:B------:R-:W-:Y:S01]  /*f460*/  ULDC UR7, c[0x0][0xc50] ;  /* 0x0003140000077ab9 */ /* 0x000fe20000000800 */
[----:B------:R-:W-:Y:S01]  /*f470*/  UMOV UR36, UR6 ;  /* 0x0000000600247c82 */ /* 0x000fe20008000000 */
[----:B------:R-:W-:-:S11]  /*f480*/  UISETP.NE.AND UP0, UPT, UR7, 0x1, UPT ;  /* 0x000000010700788c */ /* 0x000fd6000bf05270 */
[----:B------:R-:W-:Y:S01]  /*f490*/  @UP0 ULDC UR4, c[0x0][0xc54] ;  /* 0x0003150000040ab9 */ /* 0x000fe20000000800 */
[----:B------:R-:W-:Y:S01]  /*f4a0*/  @UP0 ULDC UR8, c[0x0][0xc58] ;  /* 0x0003160000080ab9 */ /* 0x000fe20000000800 */
[----:B------:R-:W-:-:S04]  /*f4b0*/  UIMAD.WIDE.U32 UR4, UR6, UR4, URZ ;  /* 0x00000004060472a5 */ /* 0x000fc8000f8e003f */
[----:B------:R-:W-:-:S12]  /*f4c0*/  @UP0 USHF.R.U32.HI UR36, URZ, UR8, UR5 ;  /* 0x000000083f240299 */ /* 0x000fd80008011605 */
.L_x_1897:
[----:B------:R-:W-:Y:S01]  /*f4d0*/  ISETP.GE.AND P0, PT, R18, RZ, PT ;  /* 0x000000ff1200720c */ /* 0x000fe20003f06270 */
[----:B------:R-:W-:Y:S01]  /*f4e0*/  UIADD3 UR42, -UR36, URZ, URZ ;  /* 0x0000003f242a7290 */ /* 0x000fe2000fffe13f */
[----:B------:R-:W-:Y:S02]  /*f4f0*/  IMAD.MOV.U32 R0, RZ, RZ, 0x1 ;  /* 0x00000001ff007424 */ /* 0x000fe400078e00ff */
[----:B------:R-:W-:Y:S01]  /*f500*/  IMAD.MOV.U32 R6, RZ, RZ, RZ ;  /* 0x000000ffff067224 */ /* 0x000fe200078e00ff */
[----:B------:R-:W-:Y:S01]  /*f510*/  UIMAD UR42, UR7, UR42, UR6 ;  /* 0x0000002a072a72a4 */ /* 0x000fe2000f8e0206 */
[----:B------:R-:W-:-:S07]  /*f520*/  IMAD.MOV.U32 R8, RZ, RZ, 0x1 ;  /* 0x00000001ff087424 */ /* 0x000fce00078e00ff */
[----:B------:R-:W-:Y:S05]  /*f530*/  @!P0 BRA `(.L_x_1898) ;  /* 0x0000003800a48947 */ /* 0x000fea0003800000 */
[----:B------:R-:W0:Y:S01]  /*f540*/  S2UR UR40, SR_CTAID.X ;  /* 0x00000000002879c3 */ /* 0x000e220000002500 */
[----:B------:R-:W-:Y:S01]  /*f550*/  ULDC UR6, c[0x0][0x448] ;  /* 0x0001120000067ab9 */ /* 0x000fe20000000800 */
[----:B------:R-:W-:Y:S01]  /*f560*/  ULDC.64 UR4, c[0x0][0x418] ;  /* 0x0001060000047ab9 */ /* 0x000fe20000000a00 */
[----:B------:R-:W-:Y:S02]  /*f570*/  UISETP.NE.AND UP1, UPT, UR6, 0x1, UPT ;  /* 0x000000010600788c */ /* 0x000fe4000bf25270 */
[----:B------:R-:W-:Y:S01]  /*f580*/  UISETP.NE.U32.AND UP0, UPT, UR4, URZ, UPT ;  /* 0x0000003f0400728c */ /* 0x000fe2000bf05070 */
[----:B------:R-:W-:Y:S02]  /*f590*/  ULDC UR11, c[0x0][0x288] ;  /* 0x0000a200000b7ab9 */ /* 0x000fe40000000800 */
[----:B------:R-:W-:Y:S01]  /*f5a0*/  ULDC UR4, c[0x0][0x424] ;  /* 0x0001090000047ab9 */ /* 0x000fe20000000800 */
[----:B------:R-:W-:Y:S01]  /*f5b0*/  UISETP.NE.AND.EX UP0, UPT, UR5, URZ, UPT, UP0 ;  /* 0x0000003f0500728c */ /* 0x000fe2000bf05300 */
[----:B------:R-:W-:Y:S01]  /*f5c0*/  ULDC UR12, c[0x0][0x2f0] ;  /* 0x0000bc00000c7ab9 */ /* 0x000fe20000000800 */
[----:B------:R-:W-:-:S02]  /*f5d0*/  UIADD3 UR6, -UR11, 0x1, URZ ;  /* 0x000000010b067890 */ /* 0x000fc4000fffe13f */
[----:B------:R-:W-:Y:S01]  /*f5e0*/  USEL UR10, UR4, 0x1, UP0 ;  /* 0x00000001040a7887 */ /* 0x000fe20008000000 */
[----:B------:R-:W-:Y:S02]  /*f5f0*/  @UP1 ULDC UR13, c[0x0][0x450] ;  /* 0x00011400000d1ab9 */ /* 0x000fe40000000800 */
[----:B------:R-:W-:Y:S01]  /*f600*/  @UP1 ULDC UR4, c[0x0][0x44c] ;  /* 0x0001130000041ab9 */ /* 0x000fe20000000800 */
[----:B------:R-:W-:Y:S02]  /*f610*/  UIMAD UR7, UR10, UR12, 0x5f ;  /* 0x0000005f0a0774a4 */ /* 0x000fe4000f8e020c */
[----:B------:R-:W-:Y:S02]  /*f620*/  UIMAD UR9, UR10, UR12, UR6 ;  /* 0x0000000c0a0972a4 */ /* 0x000fe4000f8e0206 */
[----:B------:R-:W-:Y:S02]  /*f630*/  UIMAD.WIDE UR6, UR7, 0x2aaaaaab, URZ ;  /* 0x2aaaaaab070678a5 */ /* 0x000fe4000f8e023f */
[----:B0-----:R-:W-:-:S02]  /*f640*/  USHF.L.U32 UR40, UR40, 0x7, URZ ;  /* 0x0000000728287899 */ /* 0x001fc4000800063f */
[----:B------:R-:W-:Y:S02]  /*f650*/  USHF.R.U32.HI UR39, URZ, 0x1f, UR7 ;  /* 0x0000001f3f277899 */ /* 0x000fe40008011607 */
[----:B------:R-:W-:Y:S02]  /*f660*/  UIADD3 UR8, UR40, 0x7f, URZ ;  /* 0x0000007f28087890 */ /* 0x000fe4000fffe03f */
[----:B------:R-:W-:Y:S02]  /*f670*/  ULEA.HI.SX32 UR39, UR7, UR39, 0x1c ;  /* 0x0000002707277291 */ /* 0x000fe4000f8fe23f */
[----:B------:R-:W-:-:S04]  /*f680*/  UIMAD.WIDE.U32 UR4, UR8, UR4, URZ ;  /* 0x00000004080472a5 */ /* 0x000fc8000f8e003f */
[----:B------:R-:W-:-:S03]  /*f690*/  @UP1 USHF.R.U32.HI UR8, URZ, UR13, UR5 ;  /* 0x0000000d3f081299 */ /* 0x000fc60008011605 */
[----:B------:R-:W-:Y:S01]  /*f6a0*/  ULDC.64 UR4, c[0x0][0x9e0] ;  /* 0x0002780000047ab9 */ /* 0x000fe20000000a00 */
[----:B------:R-:W-:Y:S02]  /*f6b0*/  UIADD3 UR9, UR9, UR8, URZ ;  /* 0x0000000809097290 */ /* 0x000fe4000fffe03f */
[----:B------:R-:W-:Y:S02]  /*f6c0*/  UISETP.GE.AND UP0, UPT, UR5, 0x1, UPT ;  /* 0x000000010500788c */ /* 0x000fe4000bf06270 */
[----:B------:R-:W-:-:S04]  /*f6d0*/  UIADD3 UR4, UR9, UR4, URZ ;  /* 0x0000000409047290 */ /* 0x000fc8000fffe03f */
[----:B------:R-:W-:-:S13]  /*f6e0*/  PLOP3.LUT P1, PT, PT, PT, UP0, 0x80, 0x0 ;  /* 0x000000000000781c */ /* 0x000fda0003f2f008 */
[----:B------:R-:W-:Y:S05]  /*f6f0*/  @!P1 BRA `(.L_x_1899) ;  /* 0x0000000000449947 */ /* 0x000fea0003800000 */
        /* <DEDUP_REMOVED lines=10> */
.L_x_1900:
[----:B------:R-:W-:-:S11]  /*f7a0*/  UISETP.NE.AND UP0, UPT, UR5, 0x1, UPT ;  /* 0x000000010500788c */ /* 0x000fd6000bf05270 */
[----:B------:R-:W-:Y:S02]  /*f7b0*/  @UP0 ULDC.64 UR14, c[0x0][0x9e8] ;  /* 0x00027a00000e0ab9 */ /* 0x000fe40000000a00 */
[----:B------:R-:W-:-:S04]  /*f7c0*/  UIMAD.WIDE.U32 UR6, UR8, UR14, URZ ;  /* 0x0000000e080672a5 */ /* 0x000fc8000f8e003f */
[----:B------:R-:W-:-:S12]  /*f7d0*/  @UP0 USHF.R.U32.HI UR8, URZ, UR15, UR7 ;  /* 0x0000000f3f080299 */ /* 0x000fd80008011607 */
.L_x_1901:
[----:B------:R-:W-:-:S04]  /*f7e0*/  UIMAD UR8, UR8, UR5, UR5 ;  /* 0x00000005080872a4 */ /* 0x000fc8000f8e0205 */
[----:B------:R-:W-:-:S04]  /*f7f0*/  UISETP.LT.AND UP0, UPT, UR4, UR8, UPT ;  /* 0x000000080400728c */ /* 0x000fc8000bf01270 */
[----:B------:R-:W-:-:S12]  /*f800*/  USEL UR4, UR4, UR8, UP0 ;  /* 0x0000000804047287 */ /* 0x000fd80008000000 */
.L_x_1899:
[----:B------:R-:W-:Y:S01]  /*f810*/  UIADD3 UR6, UR4, 0x5f, URZ ;  /* 0x0000005f04067890 */ /* 0x000fe2000fffe03f */
[----:B------:R-:W-:Y:S01]  /*f820*/  @UP1 ULDC UR8, c[0x0][0x44c] ;  /* 0x0001130000081ab9 */ /* 0x000fe20000000800 */
[----:B------:R-:W-:Y:S02]  /*f830*/  @UP1 ULDC UR13, c[0x0][0x450] ;  /* 0x00011400000d1ab9 */ /* 0x000fe40000000800 */
[----:B------:R-:W-:Y:S02]  /*f840*/  UIMAD.WIDE UR6, UR6, 0x2aaaaaab, URZ ;  /* 0x2aaaaaab060678a5 */ /* 0x000fe4000f8e023f */
[----:B------:R-:W-:Y:S02]  /*f850*/  UIMAD.WIDE.U32 UR8, UR40, UR8, URZ ;  /* 0x00000008280872a5 */ /* 0x000fe4000f8e003f */
[----:B------:R-:W-:Y:S01]  /*f860*/  USHF.R.U32.HI UR44, URZ, 0x1f, UR7 ;  /* 0x0000001f3f2c7899 */ /* 0x000fe20008011607 */
[----:B------:R-:W-:Y:S01]  /*f870*/  UMOV UR4, UR40 ;  /* 0x0000002800047c82 */ /* 0x000fe20008000000 */
[----:B------:R-:W-:-:S02]  /*f880*/  UIMAD UR10, UR10, UR12, -UR11 ;  /* 0x0000000c0a0a72a4 */ /* 0x000fc4000f8e0a0b */
[----:B------:R-:W-:Y:S02]  /*f890*/  @UP1 USHF.R.U32.HI UR4, URZ, UR13, UR9 ;  /* 0x0000000d3f041299 */ /* 0x000fe40008011609 */
[----:B------:R-:W-:Y:S02]  /*f8a0*/  ULEA.HI.SX32 UR44, UR7, UR44, 0x1c ;  /* 0x0000002c072c7291 */ /* 0x000fe4000f8fe23f */
[----:B------:R-:W-:Y:S02]  /*f8b0*/  UIADD3 UR4, UR10, UR4, URZ ;  /* 0x000000040a047290 */ /* 0x000fe4000fffe03f */
[----:B------:R-:W-:Y:S01]  /*f8c0*/  UISETP.LT.AND UP0, UPT, UR39, UR44, UPT ;  /* 0x0000002c2700728c */ /* 0x000fe2000bf01270 */
[----:B------:R-:W-:Y:S02]  /*f8d0*/  ULDC UR8, c[0x0][0x9dc] ;  /* 0x0002770000087ab9 */ /* 0x000fe40000000800 */
[----:B------:R-:W-:Y:S02]  /*f8e0*/  UIADD3 UR8, UR4, -UR8, URZ ;  /* 0x8000000804087290 */ /* 0x000fe4000fffe03f */
[----:B------:R-:W-:Y:S01]  /*f8f0*/  USEL UR12, UR39, UR44, UP0 ;  /* 0x0000002c270c7287 */ /* 0x000fe20008000000 */
[----:B------:R-:W-:Y:S11]  /*f900*/  @!P1 BRA `(.L_x_1902) ;  /* 0x0000000000449947 */ /* 0x000ff60003800000 */
        /* <DEDUP_REMOVED lines=10> */
.L_x_1903:
[----:B------:R-:W-:-:S11]  /*f9b0*/  UISETP.NE.AND UP0, UPT, UR5, 0x1, UPT ;  /* 0x000000010500788c */ /* 0x000fd6000bf05270 */
[----:B------:R-:W-:Y:S02]  /*f9c0*/  @UP0 ULDC.64 UR10, c[0x0][0x9e8] ;  /* 0x00027a00000a0ab9 */ /* 0x000fe40000000a00 */
[----:B------:R-:W-:-:S04]  /*f9d0*/  UIMAD.WIDE.U32 UR6, UR4, UR10, URZ ;  /* 0x0000000a040672a5 */ /* 0x000fc8000f8e003f */
[----:B------:R-:W-:-:S12]  /*f9e0*/  @UP0 USHF.R.U32.HI UR4, URZ, UR11, UR7 ;  /* 0x0000000b3f040299 */ /* 0x000fd80008011607 */
.L_x_1904:
[----:B------:R-:W-:-:S04]  /*f9f0*/  UIMAD UR4, UR4, UR5, URZ ;  /* 0x00000005040472a4 */ /* 0x000fc8000f8e023f */
[----:B------:R-:W-:-:S04]  /*fa00*/  UISETP.LT.AND UP0, UPT, UR8, UR4, UPT ;  /* 0x000000040800728c */ /* 0x000fc8000bf01270 */
[----:B------:R-:W-:-:S12]  /*fa10*/  USEL UR8, UR8, UR4, !UP0 ;  /* 0x0000000408087287 */ /* 0x000fd8000c000000 */
.L_x_1902:
[----:B------:R-:W-:Y:S02]  /*fa20*/  UIMAD.WIDE UR4, UR8, 0x2aaaaaab, URZ ;  /* 0x2aaaaaab080478a5 */ /* 0x000fe4000f8e023f */
[----:B------:R-:W-:Y:S02]  /*fa30*/  USHF.R.U32.HI UR10, URZ, 0x10, UR42 ;  /* 0x000000103f0a7899 */ /* 0x000fe4000801162a */
[----:B------:R-:W-:Y:S02]  /*fa40*/  USHF.R.U32.HI UR4, URZ, 0x1f, UR5 ;  /* 0x0000001f3f047899 */ /* 0x000fe40008011605 */
[----:B------:R-:W-:Y:S02]  /*fa50*/  ULOP3.LUT UR42, UR42, 0xffff, URZ, 0xc0, !UPT ;  /* 0x0000ffff2a2a7892 */ /* 0x000fe4000f8ec03f */
[----:B------:R-:W-:Y:S01]  /*fa60*/  ULEA.HI.SX32 UR4, UR5, UR4, 0x1c ;  /* 0x0000000405047291 */ /* 0x000fe2000f8fe23f */
[----:B------:R-:W-:-:S03]  /*fa70*/  UMOV UR46, URZ ;  /* 0x0000003f002e7c82 */ /* 0x000fc60008000000 */
[----:B------:R-:W-:-:S04]  /*fa80*/  UISETP.LT.AND UP0, UPT, URZ, UR4, UPT ;  /* 0x000000043f00728c */ /* 0x000fc8000bf01270 */
[----:B------:R-:W-:Y:S02]  /*fa90*/  USEL UR43, URZ, UR4, !UP0 ;  /* 0x000000043f2b7287 */ /* 0x000fe4000c000000 */
[----:B------:R-:W-:Y:S02]  /*faa0*/  UISETP.NE.AND UP0, UPT, UR10, URZ, UPT ;  /* 0x0000003f0a00728c */ /* 0x000fe4000bf05270 */
[----:B------:R-:W-:-:S06]  /*fab0*/  UISETP.GT.AND UP1, UPT, UR12, UR43, UPT ;  /* 0x0000002b0c00728c */ /* 0x000fcc000bf24270 */
[----:B------:R-:W-:-:S03]  /*fac0*/  PLOP3.LUT P0, PT, PT, PT, UP1, 0x80, 0x0 ;  /* 0x000000000000781c */ /* 0x000fc60003f0f018 */
[----:B------:R-:W-:-:S10]  /*fad0*/  @!UP0 ULDC UR10, c[0x0][0x9f0] ;  /* 0x00027c00000a8ab9 */ /* 0x000fd40000000800 */
[----:B------:R-:W-:Y:S05]  /*fae0*/  @!P0 BRA `(.L_x_1905) ;  /* 0x0000000000808947 */ /* 0x000fea0003800000 */
[----:B------:R-:W-:Y:S01]  /*faf0*/  IMAD.U32 R3, RZ, RZ, UR10 ;  /* 0x0000000aff037e24 */ /* 0x000fe2000f8e00ff */
[----:B------:R-:W-:-:S04]  /*fb00*/  UIADD3 UR4, UR10, -0x1, UR12 ;  /* 0xffffffff0a047890 */ /* 0x000fc8000fffe00c */
[-C--:B------:R-:W-:Y:S01]  /*fb10*/  IABS R0, R3.reuse ;  /* 0x0000000300007213 */ /* 0x080fe20000000000 */
[----:B------:R-:W-:Y:S01]  /*fb20*/  UIADD3 UR6, -UR43, UR4, URZ ;  /* 0x000000042b067290 */ /* 0x000fe2000fffe13f */
[----:B------:R-:W-:Y:S02]  /*fb30*/  IABS R3, R3 ;  /* 0x0000000300037213 */ /* 0x000fe40000000000 */
[----:B------:R-:W-:Y:S01]  /*fb40*/  R2UR UR11, R0 ;  /* 0x00000000000b72ca */ /* 0x000fe200000e0000 */
[----:B------:R-:W-:Y:S02]  /*fb50*/  UMOV UR4, URZ ;  /* 0x0000003f00047c82 */ /* 0x000fe40008000000 */
[----:B------:R-:W-:-:S05]  /*fb60*/  IMAD.MOV R3, RZ, RZ, -R3 ;  /* 0x000000ffff037224 */ /* 0x000fca00078e0a03 */
[----:B------:R-:W-:-:S05]  /*fb70*/  R2UR UR9, R3 ;  /* 0x00000000030972ca */ /* 0x000fca00000e0000 */
[----:B------:R-:W0:Y:S08]  /*fb80*/  I2F.RP R0, UR11 ;  /* 0x0000000b00007d06 */ /* 0x000e300008209400 */
[----:B0-----:R-:W0:Y:S02]  /*fb90*/  MUFU.RCP R0, R0 ;  /* 0x0000000000007308 */ /* 0x001e240000001000 */
[----:B0-----:R-:W-:Y:S01]  /*fba0*/  VIADD R2, R0, 0xffffffe ;  /* 0x0ffffffe00027836 */ /* 0x001fe20000000000 */
[----:B------:R-:W-:Y:S01]  /*fbb0*/  IABS R0, UR6 ;  /* 0x0000000600007c13 */ /* 0x000fe20008000000 */
[----:B------:R-:W-:-:S03]  /*fbc0*/  ULOP3.LUT UR6, UR6, UR10, URZ, 0x3c, !UPT ;  /* 0x0000000a06067292 */ /* 0x000fc6000f8e3c3f */
[----:B------:R-:W-:Y:S01]  /*fbd0*/  R2UR UR8, R0 ;  /* 0x00000000000872ca */ /* 0x000fe200000e0000 */
[----:B------:R-:W0:Y:S02]  /*fbe0*/  F2I.FTZ.U32.TRUNC.NTZ R2, R2 ;  /* 0x0000000200027305 */ /* 0x000e24000021f000 */
        /* <DEDUP_REMOVED lines=16> */
.L_x_1905:
[----:B------:R-:W-:Y:S01]  /*fcf0*/  UIMAD UR41, UR42, UR46, UR43 ;  /* 0x0000002e2a2972a4 */ /* 0x000fe2000f8e022b */
[----:B------:R-:W-:Y:S02]  /*fd00*/  IMAD.U32 R0, RZ, RZ, UR12 ;  /* 0x0000000cff007e24 */ /* 0x000fe4000f8e00ff */
[----:B------:R-:W-:Y:S02]  /*fd10*/  IMAD.MOV.U32 R6, RZ, RZ, RZ ;  /* 0x000000ffff067224 */ /* 0x000fe400078e00ff */
[----:B------:R-:W-:Y:S02]  /*fd20*/  IMAD.MOV.U32 R8, RZ, RZ, 0x1 ;  /* 0x00000001ff087424 */ /* 0x000fe400078e00ff */
[----:B------:R-:W-:-:S05]  /*fd30*/  IMAD.U32 R3, RZ, RZ, UR41 ;  /* 0x00000029ff037e24 */ /* 0x000fca000f8e00ff */
[----:B------:R-:W-:Y:S01]  /*fd40*/  VIADDMNMX R19, R3, UR46, R0, PT ;  /* 0x0000002e03137c46 */ /* 0x000fe2000b800100 */
[----:B------:R-:W-:-:S03]  /*fd50*/  IMAD.MOV.U32 R0, RZ, RZ, 0x1 ;  /* 0x00000001ff007424 */ /* 0x000fc600078e00ff */
        /* <DEDUP_REMOVED lines=26> */
.L_x_1906:
        /* <DEDUP_REMOVED lines=20> */
.L_x_1908:
        /* <DEDUP_REMOVED lines=15> */
.L_x_1907:
[----:B------:R-:W0:Y:S08]  /*10130*/  LDC.64 R2, c[0x0][0x9f8] ;  /* 0x00027e00ff027b82 */ /* 0x000e300000000a00 */
[----:B------:R-:W1:Y:S01]  /*10140*/  LDC.64 R4, c[0x0][0x418] ;  /* 0x00010600ff047b82 */ /* 0x000e620000000a00 */
[----:B0-----:R-:W-:-:S04]  /*10150*/  ISETP.NE.U32.AND P0, PT, R2, RZ, PT ;  /* 0x000000ff0200720c */ /* 0x001fc80003f05070 */
[----:B------:R-:W-:-:S13]  /*10160*/  ISETP.NE.AND.EX P0, PT, R3, RZ, PT, P0 ;  /* 0x000000ff0300720c */ /* 0x000fda0003f05300 */
[----:B------:R-:W0:Y:S02]  /*10170*/  @P0 LDC.64 R2, c[0x0][0x9f8] ;  /* 0x00027e00ff020b82 */ /* 0x000e240000000a00 */
[----:B0-----:R-:W-:-:S05]  /*10180*/  @P0 IMAD.WIDE R2, R18, 0x4, R2 ;  /* 0x0000000412020825 */ /* 0x001fca00078e0202 */
[----:B------:R-:W2:Y:S01]  /*10190*/  @P0 LDG.E R18, desc[UR48][R2.64] ;  /* 0x0000003002120981 */ /* 0x000ea2000c1e1900 */
[----:B-1----:R-:W-:Y:S01]  /*101a0*/  ISETP.NE.U32.AND P0, PT, R4, RZ, PT ;  /* 0x000000ff0400720c */ /* 0x002fe20003f05070 */
[----:B------:R-:W-:Y:S01]  /*101b0*/  UMOV UR4, 0xffffffff ;  /* 0xffffffff00047882 */ /* 0x000fe20000000000 */
[----:B------:R-:W-:Y:S01]  /*101c0*/  LOP3.LUT R17, R17, 0xfffffffe, RZ, 0xc0, !PT ;  /* 0xfffffffe11117812 */ /* 0x000fe200078ec0ff */
[----:B------:R-:W0:Y:S01]  /*101d0*/  S2R R16, SR_TID.X ;  /* 0x0000000000107919 */ /* 0x000e220000002100 */
[----:B------:R-:W-:Y:S01]  /*101e0*/  ISETP.NE.AND.EX P1, PT, R5, RZ, PT, P0 ;  /* 0x000000ff0500720c */ /* 0x000fe20003f25300 */
[----:B------:R-:W-:-:S12]  /*101f0*/  VIADD R0, R19, 0xffffffff ;  /* 0xffffffff13007836 */ /* 0x000fd80000000000 */
[----:B------:R-:W-:Y:S02]  /*10200*/  @P1 LOP3.LUT R17, R17, 0x1, RZ, 0xfc, !PT ;  /* 0x0000000111111812 */ /* 0x000fe400078efcff */
[----:B0-----:R-:W-:-:S04]  /*10210*/  SHF.R.U32.HI R6, RZ, 0x5, R16 ;  /* 0x00000005ff067819 */ /* 0x001fc80000011610 */
[----:B------:R-:W-:Y:S02]  /*10220*/  LOP3.LUT R6, R6, 0x3, RZ, 0xc0, !PT ;  /* 0x0000000306067812 */ /* 0x000fe400078ec0ff */
[----:B--2---:R-:W-:Y:S02]  /*10230*/  SHF.R.S32.HI R19, RZ, 0x1f, R18 ;  /* 0x0000001fff137819 */ /* 0x004fe40000011412 */
[----:B------:R-:W-:Y:S01]  /*10240*/  SEL R16, R18, RZ, !P1 ;  /* 0x000000ff12107207 */ /* 0x000fe20004800000 */
[----:B------:R-:W-:Y:S06]  /*10250*/  BRA.DIV UR4, `(.L_x_1909) ;  /* 0x0000003204ec7947 */ /* 0x000fec000b800000 */
[----:B------:R0:W1:Y:S02]  /*10260*/  SHFL.IDX PT, R14, R6, RZ, 0x1f ;  /* 0x00001fff060e7589 */ /* 0x00006400000e0000 */
.L_x_1988:
[----:B------:R2:W-:Y:S01]  /*10270*/  STL [R1], R0 ;  /* 0x0000000001007387 */ /* 0x0005e20000100800 */
        /* <DEDUP_REMOVED lines=8> */
.L_x_1991:
[----:B------:R-:W-:Y:S05]  /*10300*/  @!P6 BRA `(.L_x_1910) ;  /* 0x0000000000d8e947 */ /* 0x000fea0003800000 */
[----:B------:R-:W-:Y:S01]  /*10310*/  IMAD.MOV.U32 R16, RZ, RZ, R18 ;  /* 0x000000ffff107224 */ /* 0x000fe200078e0012 */
[----:B------:R-:W-:Y:S06]  /*10320*/  @!P1 BRA `(.L_x_1912) ;  /* 0x0000000000509947 */ /* 0x000fec0003800000 */
[----:B0-----:R-:W-:Y:S01]  /*10330*/  IMAD.MOV.U32 R6, RZ, RZ, R0 ;  /* 0x000000ffff067224 */ /* 0x001fe200078e0000 */
[----:B------:R-:W-:Y:S01]  /*10340*/  ULDC.64 UR4, c[0x0][0x428] ;  /* 0x00010a0000047ab9 */ /* 0x000fe20000000a00 */
[----:B------:R-:W0:Y:S01]  /*10350*/  LDC R0, c[0x0][0x43c] ;  /* 0x00010f00ff007b82 */ /* 0x000e220000000800 */
[----:B------:R-:W-:Y:S02]  /*10360*/  IMAD R9, R19, UR4, RZ ;  /* 0x0000000413097c24 */ /* 0x000fe4000f8e02ff */
        /* <DEDUP_REMOVED lines=15> */
[----:B------:R1:W-:Y:S02]  /*10460*/  STL [R1], R6 ;  /* 0x0000000601007387 */ /* 0x0003e40000100800 */
.L_x_1912:
[----:B------:R-:W-:Y:S01]  /*10470*/  IMAD.MOV.U32 R0, RZ, RZ, 0x1 ;  /* 0x00000001ff007424 */ /* 0x000fe200078e00ff */
[----:B01----:R-:W0:Y:S04]  /*10480*/  S2R R6, SR_TID.X ;  /* 0x0000000000067919 */ /* 0x003e280000002100 */
[----:B------:R-:W-:-:S04]  /*10490*/  SHF.L.U32 R0, R0, 0x1f, RZ ;  /* 0x0000001f00007819 */ /* 0x000fc800000006ff */
[----:B------:R-:W1:Y:S01]  /*104a0*/  SYNCS.PHASECHK.TRANS64.TRYWAIT P0, [UR38+0x22840], R0 ;  /* 0x02284000ff0075a7 */ /* 0x000e620008000166 */
[----:B0-----:R-:W-:-:S04]  /*104b0*/  LOP3.LUT R2, R6, 0x7f, RZ, 0xc0, !PT ;  /* 0x0000007f06027812 */ /* 0x001fc800078ec0ff */
[----:B------:R-:W-:Y:S01]  /*104c0*/  ISETP.NE.AND P1, PT, R2, RZ, PT ;  /* 0x000000ff0200720c */ /* 0x000fe20003f25270 */
[----:B-1----:R-:W-:-:S12]  /*104d0*/  @!P0 BRA `(.L_x_1913) ;  /* 0x00000030008c8947 */ /* 0x002fd80003800000 */
.L_x_1992:
[----:B------:R-:W-:Y:S05]  /*104e0*/  @P1 BRA `(.L_x_1914) ;  /* 0x0000000000181947 */ /* 0x000fea0003800000 */
[----:B------:R-:W1:Y:S01]  /*104f0*/  S2R R2, SR_TID.X ;  /* 0x0000000000027919 */ /* 0x000e620000002100 */
[----:B0-----:R-:W-:-:S04]  /*10500*/  IMAD.MOV.U32 R0, RZ, RZ, 0x3000 ;  /* 0x00003000ff007424 */ /* 0x001fc800078e00ff */
[----:B------:R2:W-:Y:S01]  /*10510*/  SYNCS.ARRIVE.TRANS64 RZ, [UR38+0x22830], R0 ;  /* 0x02283000ffff79a7 */ /* 0x0005e20008000026 */
[----:B-1----:R-:W-:-:S13]  /*10520*/  LOP3.LUT P0, RZ, R2, 0x1f, RZ, 0xc0, !PT ;  /* 0x0000001f02ff7812 */ /* 0x002fda000780c0ff */
[----:B--2---:R-:W-:Y:S05]  /*10530*/  @!P0 BRA `(.L_x_1914) ;  /* 0x0000000000048947 */ /* 0x004fea0003800000 */
[----:B------:R-:W-:Y:S01]  /*10540*/  BPT.TRAP 0x1 ;  /* 0x000000040000795c */ /* 0x000fe20000300000 */
.L_x_1914:
[----:B0-----:R-:W2:Y:S01]  /*10550*/  LDL R0, [R1] ;  /* 0x0000000001007983 */ /* 0x001ea20000100800 */
        /* <DEDUP_REMOVED lines=17> */
.L_x_1910:
        /* <DEDUP_REMOVED lines=22> */
.L_x_1915:
[----:B------:R-:W1:Y:S01]  /*107d0*/  LDC R5, c[0x0][0x448] ;  /* 0x00011200ff057b82 */ /* 0x000e620000000800 */
[----:B------:R-:W2:Y:S01]  /*107e0*/  S2R R12, SR_TID.X ;  /* 0x00000000000c7919 */ /* 0x000ea20000002100 */
[----:B------:R-:W-:Y:S01]  /*107f0*/  USHF.R.S32.HI UR4, URZ, 0x1f, UR36 ;  /* 0x0000001f3f047899 */ /* 0x000fe20008011424 */
[----:B------:R-:W-:Y:S01]  /*10800*/  ULDC.64 UR8, c[0x0][0x2d8] ;  /* 0x0000b60000087ab9 */ /* 0x000fe20000000a00 */
[----:B------:R-:W3:Y:S02]  /*10810*/  S2R R8, SR_CTAID.Z ;  /* 0x0000000000087919 */ /* 0x000ee40000002700 */
[----:B------:R-:W-:Y:S02]  /*10820*/  UIMAD UR6, UR4, UR8, URZ ;  /* 0x00000008040672a4 */ /* 0x000fe4000f8e023f */
[----:B------:R-:W-:Y:S02]  /*10830*/  UIMAD.WIDE.U32 UR4, UR36, UR8, URZ ;  /* 0x00000008240472a5 */ /* 0x000fe4000f8e003f */
[----:B------:R-:W-:-:S04]  /*10840*/  UIMAD UR6, UR36, UR9, UR6 ;  /* 0x00000009240672a4 */ /* 0x000fc8000f8e0206 */
[----:B------:R-:W-:Y:S01]  /*10850*/  UIADD3 UR5, UR5, UR6, URZ ;  /* 0x0000000605057290 */ /* 0x000fe2000fffe03f */
[----:B-1----:R-:W-:Y:S02]  /*10860*/  ISETP.NE.AND P0, PT, R5, 0x1, PT ;  /* 0x000000010500780c */ /* 0x002fe40003f05270 */
[C---:B--2---:R-:W-:Y:S01]  /*10870*/  LOP3.LUT R10, R12.reuse, 0x7f, RZ, 0xc0, !PT ;  /* 0x0000007f0c0a7812 */ /* 0x044fe200078ec0ff */
[----:B------:R-:W-:-:S10]  /*10880*/  IMAD.SHL.U32 R3, R12, 0x10, RZ ;  /* 0x000000100c037824 */ /* 0x000fd400078e00ff */
[----:B------:R-:W0:Y:S01]  /*10890*/  @P0 LDC R7, c[0x0][0x44c] ;  /* 0x00011300ff070b82 */ /* 0x000e220000000800 */
[----:B------:R-:W-:-:S04]  /*108a0*/  SHF.R.U32.HI R4, RZ, 0x3, R10 ;  /* 0x00000003ff047819 */ /* 0x000fc8000001160a */
[----:B------:R-:W-:-:S03]  /*108b0*/  LOP3.LUT R0, R4, 0x70, R3, 0xf8, !PT ;  /* 0x0000007004007812 */ /* 0x000fc600078ef803 */
[----:B------:R-:W1:Y:S02]  /*108c0*/  @P0 LDC R9, c[0x0][0x450] ;  /* 0x00011400ff090b82 */ /* 0x000e640000000800 */
[----:B------:R-:W-:-:S06]  /*108d0*/  VIADD R0, R0, UR40 ;  /* 0x0000002800007c36 */ /* 0x000fcc0008000000 */
[----:B------:R-:W2:Y:S01]  /*108e0*/  LDC.64 R2, c[0x0][0x2e0] ;  /* 0x0000b800ff027b82 */ /* 0x000ea20000000a00 */
[----:B0-----:R-:W-:-:S04]  /*108f0*/  @P0 IMAD.HI.U32 R6, R0, R7, RZ ;  /* 0x0000000700060227 */ /* 0x001fc800078e00ff */
[----:B------:R-:W-:Y:S01]  /*10900*/  IMAD.MOV.U32 R7, RZ, RZ, R0 ;  /* 0x000000ffff077224 */ /* 0x000fe200078e0000 */
[----:B-1----:R-:W-:Y:S02]  /*10910*/  @P0 SHF.R.U32.HI R7, RZ, R9, R6 ;  /* 0x00000009ff070219 */ /* 0x002fe40000011606 */
[----:B---3--:R-:W-:-:S05]  /*10920*/  SHF.R.S32.HI R9, RZ, 0x1f, R8 ;  /* 0x0000001fff097819 */ /* 0x008fca0000011408 */
[----:B--2---:R-:W-:-:S04]  /*10930*/  IMAD R6, R9, R2, RZ ;  /* 0x0000000209067224 */ /* 0x004fc800078e02ff */
[C---:B------:R-:W-:Y:S01]  /*10940*/  IMAD R9, R8.reuse, R3, R6 ;  /* 0x0000000308097224 */ /* 0x040fe200078e0206 */
[----:B------:R-:W-:Y:S01]  /*10950*/  SHF.R.S32.HI R6, RZ, 0x1f, R7 ;  /* 0x0000001fff067819 */ /* 0x000fe20000011407 */
[----:B------:R-:W-:Y:S01]  /*10960*/  IMAD.WIDE.U32 R2, R8, R2, UR4 ;  /* 0x0000000408027e25 */ /* 0x000fe2000f8e0002 */
[----:B------:R-:W-:-:S03]  /*10970*/  ULDC.64 UR4, c[0x0][0x2d0] ;  /* 0x0000b40000047ab9 */ /* 0x000fc60000000a00 */
[----:B------:R-:W-:Y:S02]  /*10980*/  IMAD.IADD R3, R3, 0x1, R9 ;  /* 0x0000000103037824 */ /* 0x000fe400078e0209 */
[----:B------:R-:W-:Y:S02]  /*10990*/  IMAD.MOV R9, RZ, RZ, -R7 ;  /* 0x000000ffff097224 */ /* 0x000fe400078e0a07 */
[----:B------:R-:W-:Y:S02]  /*109a0*/  IMAD R6, R6, UR4, RZ ;  /* 0x0000000406067c24 */ /* 0x000fe4000f8e02ff */
[----:B------:R-:W-:Y:S02]  /*109b0*/  IMAD R9, R5, R9, R0 ;  /* 0x0000000905097224 */ /* 0x000fe400078e0200 */
[C---:B------:R-:W-:Y:S02]  /*109c0*/  IMAD R11, R7.reuse, UR5, R6 ;  /* 0x00000005070b7c24 */ /* 0x040fe4000f8e0206 */
[----:B------:R-:W-:Y:S01]  /*109d0*/  IMAD.WIDE.U32 R2, R7, UR4, R2 ;  /* 0x0000000407027c25 */ /* 0x000fe2000f8e0002 */
[----:B------:R-:W-:Y:S01]  /*109e0*/  SHF.R.S32.HI R0, RZ, 0x1f, R9 ;  /* 0x0000001fff007819 */ /* 0x000fe20000011409 */
[----:B------:R-:W-:-:S02]  /*109f0*/  ULDC.64 UR4, c[0x0][0x2c8] ;  /* 0x0000b20000047ab9 */ /* 0x000fc40000000a00 */
[----:B------:R-:W-:Y:S02]  /*10a00*/  IMAD.IADD R3, R3, 0x1, R11 ;  /* 0x0000000103037824 */ /* 0x000fe400078e020b */
[----:B------:R-:W-:Y:S02]  /*10a10*/  IMAD R0, R0, UR4, RZ ;  /* 0x0000000400007c24 */ /* 0x000fe4000f8e02ff */
[----:B------:R-:W-:-:S04]  /*10a20*/  IMAD.WIDE.U32 R2, R9, UR4, R2 ;  /* 0x0000000409027c25 */ /* 0x000fc8000f8e0002 */
[----:B------:R-:W-:Y:S01]  /*10a30*/  IMAD R7, R9, UR5, R0 ;  /* 0x0000000509077c24 */ /* 0x000fe2000f8e0200 */
[----:B------:R-:W-:Y:S01]  /*10a40*/  ULDC.64 UR4, c[0x0][0x280] ;  /* 0x0000a00000047ab9 */ /* 0x000fe20000000a00 */
[----:B------:R-:W-:Y:S01]  /*10a50*/  IMAD.SHL.U32 R6, R10, 0x8, RZ ;  /* 0x000000080a067824 */ /* 0x000fe200078e00ff */
[----:B------:R-:W-:Y:S01]  /*10a60*/  LEA R0, P0, R2, UR4, 0x1 ;  /* 0x0000000402007c11 */ /* 0x000fe2000f8008ff */
[----:B------:R-:W-:Y:S01]  /*10a70*/  IMAD.IADD R7, R3, 0x1, R7 ;  /* 0x0000000103077824 */ /* 0x000fe200078e0207 */
[----:B------:R-:W-:-:S04]  /*10a80*/  ULDC UR4, c[0x0][0x2b8] ;  /* 0x0000ae0000047ab9 */ /* 0x000fc80000000800 */
        /* <DEDUP_REMOVED lines=11> */
[----:B------:R-:W-:Y:S02]  /*10b40*/  VIADD R4, R4, UR40 ;  /* 0x0000002804047c36 */ /* 0x000fe40008000000 */
[----:B------:R-:W1:Y:S01]  /*10b50*/  SHFL.IDX PT, R2, R7, RZ, 0x181f ;  /* 0x00181fff07027589 */ /* 0x000e6200000e0000 */
[----:B------:R-:W-:Y:S02]  /*10b60*/  IMAD R5, R5, UR4, RZ ;  /* 0x0000000405057c24 */ /* 0x000fe4000f8e02ff */
[C---:B------:R-:W-:Y:S01]  /*10b70*/  VIADD R10, R4.reuse, 0x10 ;  /* 0x00000010040a7836 */ /* 0x040fe20000000000 */
[----:B------:R-:W-:Y:S01]  /*10b80*/  SHFL.IDX PT, R9, R7, 0x1, 0x181f ;  /* 0x00381f0007097f89 */ /* 0x000fe200000e0000 */
[C---:B------:R-:W-:Y:S01]  /*10b90*/  VIADD R12, R4.reuse, 0x20 ;  /* 0x00000020040c7836 */ /* 0x040fe20000000000 */
[----:B------:R-:W-:-:S13]  /*10ba0*/  ISETP.GE.AND P1, PT, R4, R5, PT ;  /* 0x000000050400720c */ /* 0x000fda0003f26270 */
[----:B------:R-:W-:Y:S02]  /*10bb0*/  @!P1 LEA R21, R6, UR38, 0x1 ;  /* 0x0000002606159c11 */ /* 0x000fe4000f8e08ff */
[----:B0-----:R-:W-:-:S05]  /*10bc0*/  @!P1 LEA R14, P2, R8, R14, 0x1 ;  /* 0x0000000e080e9211 */ /* 0x001fca00078408ff */
[----:B-1----:R-:W-:Y:S02]  /*10bd0*/  @!P1 IMAD.X R3, RZ, RZ, R2, P2 ;  /* 0x000000ffff039224 */ /* 0x002fe400010e0602 */
[----:B------:R-:W-:Y:S02]  /*10be0*/  @!P1 IMAD.MOV.U32 R2, RZ, RZ, R14 ;  /* 0x000000ffff029224 */ /* 0x000fe400078e000e */
[----:B------:R-:W0:Y:S04]  /*10bf0*/  SHFL.IDX PT, R14, R0, 0x1, 0x181f ;  /* 0x00381f00000e7f89 */ /* 0x000e2800000e0000 */
[----:B------:R0:W-:Y:S01]  /*10c00*/  @!P1 LDGSTS.E.BYPASS.LTC128B.128 [R21+0x18400], desc[UR48][R2.64], !P0 ;  /* 0x1840000002159fae */ /* 0x0001e2000c101d70 */
[----:B------:R-:W-:-:S13]  /*10c10*/  ISETP.GE.AND P1, PT, R10, R5, PT ;  /* 0x000000050a00720c */ /* 0x000fda0003f26270 */
[----:B------:R-:W-:Y:S02]  /*10c20*/  @!P1 LEA R10, R6, UR38, 0x1 ;  /* 0x00000026060a9c11 */ /* 0x000fe4000f8e08ff */
[----:B0-----:R-:W-:Y:S02]  /*10c30*/  @!P1 LEA R2, P2, R8, R14, 0x1 ;  /* 0x0000000e08029211 */ /* 0x001fe400078408ff */
[----:B------:R-:W0:Y:S03]  /*10c40*/  SHFL.IDX PT, R14, R0, 0x2, 0x181f ;  /* 0x00581f00000e7f89 */ /* 0x000e2600000e0000 */
[----:B------:R-:W-:Y:S02]  /*10c50*/  @!P1 IMAD.X R3, RZ, RZ, R9, P2 ;  /* 0x000000ffff039224 */ /* 0x000fe400010e0609 */
[----:B------:R-:W1:Y:S04]  /*10c60*/  SHFL.IDX PT, R9, R7, 0x2, 0x181f ;  /* 0x00581f0007097f89 */ /* 0x000e6800000e0000 */
[----:B------:R2:W-:Y:S01]  /*10c70*/  @!P1 LDGSTS.E.BYPASS.LTC128B.128 [R10+0x18c00], desc[UR48][R2.64], !P0 ;  /* 0x18c00000020a9fae */ /* 0x0005e2000c101d70 */
[----:B------:R-:W-:Y:S01]  /*10c80*/  ISETP.GE.AND P1, PT, R12, R5, PT ;  /* 0x000000050c00720c */ /* 0x000fe20003f26270 */
[----:B------:R-:W-:-:S02]  /*10c90*/  VIADD R12, R4, 0x40 ;  /* 0x00000040040c7836 */ /* 0x000fc40000000000 */
[----:B--2---:R-:W-:-:S10]  /*10ca0*/  VIADD R10, R4, 0x30 ;  /* 0x00000030040a7836 */ /* 0x004fd40000000000 */
[----:B------:R-:W-:Y:S02]  /*10cb0*/  @!P1 LEA R21, R6, UR38, 0x1 ;  /* 0x0000002606159c11 */ /* 0x000fe4000f8e08ff */
[----:B0-----:R-:W-:Y:S02]  /*10cc0*/  @!P1 LEA R2, P2, R8, R14, 0x1 ;  /* 0x0000000e08029211 */ /* 0x001fe400078408ff */
[----:B------:R-:W0:Y:S03]  /*10cd0*/  SHFL.IDX PT, R14, R0, 0x3, 0x181f ;  /* 0x00781f00000e7f89 */ /* 0x000e2600000e0000 */
[----:B-1----:R-:W-:Y:S02]  /*10ce0*/  @!P1 IMAD.X R3, RZ, RZ, R9, P2 ;  /* 0x000000ffff039224 */ /* 0x002fe400010e0609 */
[----:B------:R-:W1:Y:S04]  /*10cf0*/  SHFL.IDX PT, R9, R7, 0x3, 0x181f ;  /* 0x00781f0007097f89 */ /* 0x000e6800000e0000 */
[----:B------:R0:W-:Y:S01]  /*10d00*/  @!P1 LDGSTS.E.BYPASS.LTC128B.128 [R21+0x19400], desc[UR48][R2.64], !P0 ;  /* 0x1940000002159fae */ /* 0x0001e2000c101d70 */
[----:B------:R-:W-:-:S13]  /*10d10*/  ISETP.GE.AND P1, PT, R10, R5, PT ;  /* 0x000000050a00720c */ /* 0x000fda0003f26270 */
[----:B------:R-:W-:Y:S02]  /*10d20*/  @!P1 LEA R10, R6, UR38, 0x1 ;  /* 0x00000026060a9c11 */ /* 0x000fe4000f8e08ff */
[----:B0-----:R-:W-:Y:S02]  /*10d30*/  @!P1 LEA R2, P2, R8, R14, 0x1 ;  /* 0x0000000e08029211 */ /* 0x001fe400078408ff */
[----:B------:R-:W0:Y:S03]  /*10d40*/  SHFL.IDX PT, R14, R0, 0x4, 0x181f ;  /* 0x00981f00000e7f89 */ /* 0x000e2600000e0000 */
[----:B-1----:R-:W-:Y:S02]  /*10d50*/  @!P1 IMAD.X R3, RZ, RZ, R9, P2 ;  /* 0x000000ffff039224 */ /* 0x002fe400010e0609 */
        /* <DEDUP_REMOVED lines=18> */
[----:B------:R-:W-:-:S03]  /*10e80*/  ISETP.GE.AND P1, PT, R12, R5, PT ;  /* 0x000000050c00720c */ /* 0x000fc60003f26270 */
[----:B------:R-:W2:Y:S10]  /*10e90*/  SHFL.IDX PT, R7, R7, 0x7, 0x181f ;  /* 0x00f81f0007077f89 */ /* 0x000eb400000e0000 */
[----:B0-----:R-:W-:-:S02]  /*10ea0*/  @!P1 LEA R2, P2, R8, R14, 0x1 ;  /* 0x0000000e08029211 */ /* 0x001fc400078408ff */
[----:B------:R0:W3:Y:S03]  /*10eb0*/  SHFL.IDX PT, R14, R0, 0x7, 0x181f ;  /* 0x00f81f00000e7f89 */ /* 0x0000e600000e0000 */
[----:B-1----:R-:W-:Y:S01]  /*10ec0*/  @!P1 IMAD.X R3, RZ, RZ, R9, P2 ;  /* 0x000000ffff039224 */ /* 0x002fe200010e0609 */
[----:B------:R-:W-:-:S05]  /*10ed0*/  @!P1 LEA R9, R6, UR38, 0x1 ;  /* 0x0000002606099c11 */ /* 0x000fca000f8e08ff */
[----:B------:R0:W-:Y:S02]  /*10ee0*/  @!P1 LDGSTS.E.BYPASS.LTC128B.128 [R9+0x1b400], desc[UR48][R2.64], !P0 ;  /* 0x1b40000002099fae */ /* 0x0001e4000c101d70 */
.L_x_2009:
[----:B------:R-:W-:-:S05]  /*10ef0*/  VIADD R4, R4, 0x70 ;  /* 0x0000007004047836 */ /* 0x000fca0000000000 */
[----:B------:R-:W-:Y:S01]  /*10f00*/  ISETP.GE.AND P1, PT, R4, R5, PT ;  /* 0x000000050400720c */ /* 0x000fe20003f26270 */
[----:B------:R-:W-:-:S05]  /*10f10*/  IMAD.MOV.U32 R4, RZ, RZ, 0x1 ;  /* 0x00000001ff047424 */ /* 0x000fca00078e00ff */
[----:B------:R-:W-:-:S07]  /*10f20*/  SHF.L.U32 R4, R4, 0x1f, RZ ;  /* 0x0000001f04047819 */ /* 0x000fce00000006ff */
[----:B0--3--:R-:W-:Y:S02]  /*10f30*/  @!P1 LEA R2, P2, R8, R14, 0x1 ;  /* 0x0000000e08029211 */ /* 0x009fe400078408ff */
[----:B------:R-:W-:-:S03]  /*10f40*/  @!P1 LEA R5, R6, UR38, 0x1 ;  /* 0x0000002606059c11 */ /* 0x000fc6000f8e08ff */
[----:B--2---:R-:W-:-:S05]  /*10f50*/  @!P1 IMAD.X R3, RZ, RZ, R7, P2 ;  /* 0x000000ffff039224 */ /* 0x004fca00010e0607 */
        /* <DEDUP_REMOVED lines=11> */
.L_x_2010:
[----:B------:R-:W-:Y:S01]  /*11010*/  LOP3.LUT P0, RZ, R17, 0x2, RZ, 0xc0, !PT ;  /* 0x0000000211ff7812 */ /* 0x000fe2000780c0ff */
        /* <DEDUP_REMOVED lines=8> */
.L_x_2011:
        /* <DEDUP_REMOVED lines=8> */
.L_x_1922:
[----:B------:R-:W-:Y:S05]  /*11120*/  BSYNC B1 ;  /* 0x0000000000017941 */ /* 0x000fea0003800000 */
.L_x_1921:
[----:B------:R-:W2:Y:S01]  /*11130*/  LDL.LU R2, [R1] ;  /* 0x0000000001027983 */ /* 0x000ea20000300800 */
        /* <DEDUP_REMOVED lines=10> */
.L_x_1923:
        /* <DEDUP_REMOVED lines=13> */
.L_x_1924:
        /* <DEDUP_REMOVED lines=13> */
.L_x_1925:
        /* <DEDUP_REMOVED lines=13> */
.L_x_1926:
        /* <DEDUP_REMOVED lines=8> */
.L_x_1919:
[----:B------:R-:W-:Y:S05]  /*114d0*/  BSYNC B0 ;  /* 0x0000000000007941 */ /* 0x000fea0003800000 */
.L_x_1918:
[----:B0-----:R-:W2:Y:S01]  /*114e0*/  LDL.LU R3, [R1+0x4] ;  /* 0x0000040001037983 */ /* 0x001ea20000300800 */
[----:B------:R-:W-:Y:S02]  /*114f0*/  IMAD.MOV.U32 R8, RZ, RZ, RZ ;  /* 0x000000ffff087224 */ /* 0x000fe400078e00ff */
[----:B------:R-:W-:Y:S02]  /*11500*/  IMAD.MOV.U32 R6, RZ, RZ, 0x1 ;  /* 0x00000001ff067424 */ /* 0x000fe400078e00ff */
[----:B--2---:R-:W-:-:S05]  /*11510*/  VIADD R7, R3, 0xfffffffe ;  /* 0xfffffffe03077836 */ /* 0x004fca0000000000 */
[----:B------:R-:W-:-:S13]  /*11520*/  ISETP.GE.AND P0, PT, R7, UR41, PT ;  /* 0x0000002907007c0c */ /* 0x000fda000bf06270 */
[----:B------:R-:W-:Y:S05]  /*11530*/  @!P0 BRA `(.L_x_1898) ;  /* 0x0000001800a48947 */ /* 0x000fea0003800000 */
[----:B------:R-:W-:Y:S01]  /*11540*/  UIADD3 UR4, UR42, 0x1, URZ ;  /* 0x000000012a047890 */ /* 0x000fe2000fffe03f */
[----:B------:R-:W0:Y:S01]  /*11550*/  S2R R4, SR_TID.X ;  /* 0x0000000000047919 */ /* 0x000e220000002100 */
[----:B------:R-:W-:Y:S01]  /*11560*/  ULOP3.LUT UR5, URZ, UR44, URZ, 0x33, !UPT ;  /* 0x0000002c3f057292 */ /* 0x000fe2000f8e333f */
[----:B------:R-:W-:Y:S01]  /*11570*/  IMAD.MOV.U32 R6, RZ, RZ, 0x1 ;  /* 0x00000001ff067424 */ /* 0x000fe200078e00ff */
[----:B------:R-:W-:-:S04]  /*11580*/  UIMAD UR4, UR4, UR46, URZ ;  /* 0x0000002e040472a4 */ /* 0x000fc8000f8e023f */
[----:B------:R-:W-:Y:S01]  /*11590*/  IMAD.U32 R3, RZ, RZ, UR5 ;  /* 0x00000005ff037e24 */ /* 0x000fe2000f8e00ff */
[----:B------:R-:W-:Y:S01]  /*115a0*/  ULOP3.LUT UR5, URZ, UR41, URZ, 0x33, !UPT ;  /* 0x000000293f057292 */ /* 0x000fe2000f8e333f */
[----:B------:R-:W-:Y:S01]  /*115b0*/  LOP3.LUT R0, RZ, UR4, RZ, 0x33, !PT ;  /* 0x00000004ff007c12 */ /* 0x000fe2000f8e33ff */
[----:B------:R-:W-:-:S03]  /*115c0*/  ULOP3.LUT UR4, URZ, UR39, URZ, 0x33, !UPT ;  /* 0x000000273f047292 */ /* 0x000fc6000f8e333f */
[----:B------:R-:W-:Y:S01]  /*115d0*/  VIADDMNMX R0, R0, -UR43, R3, !PT ;  /* 0x8000002b00007c46 */ /* 0x000fe2000f800103 */
[----:B------:R-:W-:-:S03]  /*115e0*/  IMAD.MOV.U32 R3, RZ, RZ, 0x2 ;  /* 0x00000002ff037424 */ /* 0x000fc600078e00ff */
[----:B------:R-:W-:-:S04]  /*115f0*/  VIMNMX R0, R0, UR4, !PT ;  /* 0x0000000400007c48 */ /* 0x000fc8000ffe0100 */
[----:B------:R-:W-:-:S05]  /*11600*/  VIADDMNMX R2, R0, R3, UR5, !PT ;  /* 0x0000000500027e46 */ /* 0x000fca000f800103 */
[----:B------:R-:W-:-:S05]  /*11610*/  VIADD R3, R2, 0xfffffffe ;  /* 0xfffffffe02037836 */ /* 0x000fca0000000000 */
[-C--:B------:R-:W-:Y:S02]  /*11620*/  ISETP.NE.AND P0, PT, R3, R0.reuse, PT ;  /* 0x000000000300720c */ /* 0x080fe40003f05270 */
[----:B------:R-:W-:Y:S01]  /*11630*/  LOP3.LUT R3, RZ, R0, RZ, 0x33, !PT ;  /* 0x00000000ff037212 */ /* 0x000fe200078e33ff */
[----:B------:R-:W-:Y:S01]  /*11640*/  IMAD.MOV.U32 R0, RZ, RZ, 0x1 ;  /* 0x00000001ff007424 */ /* 0x000fe200078e00ff */
[----:B0-----:R-:W-:-:S03]  /*11650*/  LOP3.LUT R10, R4, 0x1f, RZ, 0xc0, !PT ;  /* 0x0000001f040a7812 */ /* 0x001fc600078ec0ff */
[----:B------:R-:W-:-:S05]  /*11660*/  IMAD.IADD R2, R2, 0x1, R3 ;  /* 0x0000000102027824 */ /* 0x000fca00078e0203 */
[----:B------:R-:W-:Y:S01]  /*11670*/  LOP3.LUT R11, R2, 0x1, RZ, 0xc0, !PT ;  /* 0x00000001020b7812 */ /* 0x000fe200078ec0ff */
[----:B------:R-:W-:Y:S06]  /*11680*/  @!P0 BRA `(.L_x_1927) ;  /* 0x0000001000388947 */ /* 0x000fec0003800000 */
[----:B------:R-:W-:Y:S01]  /*11690*/  BSSY B0, `(.L_x_1927) ;  /* 0x000010d000007945 */ /* 0x000fe20003800000 */
[----:B------:R-:W-:Y:S02]  /*116a0*/  IMAD.IADD R9, R2, 0x1, -R11 ;  /* 0x0000000102097824 */ /* 0x000fe400078e0a0b */
[----:B------:R-:W-:-:S07]  /*116b0*/  IMAD.MOV.U32 R0, RZ, RZ, 0x1 ;  /* 0x00000001ff007424 */ /* 0x000fce00078e00ff */
.L_x_1960:
        /* <DEDUP_REMOVED lines=27> */
.L_x_1930:
[----:B------:R-:W1:Y:S01]  /*11870*/  S2R R2, SR_TID.X ;  /* 0x0000000000027919 */ /* 0x000e620000002100 */
[----:B------:R-:W-:Y:S01]  /*11880*/  BSSY B2, `(.L_x_1931) ;  /* 0x0000006000027945 */ /* 0x000fe20003800000 */
[----:B-1----:R-:W-:Y:S02]  /*11890*/  LOP3.LUT R3, R2, 0x7f, RZ, 0xc0, !PT ;  /* 0x0000007f02037812 */ /* 0x002fe400078ec0ff */
[----:B------:R-:W-:Y:S02]  /*118a0*/  SHF.L.U32 R2, R0, 0x1f, RZ ;  /* 0x0000001f00027819 */ /* 0x000fe400000006ff */
[----:B------:R-:W-:Y:S02]  /*118b0*/  ISETP.NE.AND P2, PT, R3, RZ, PT ;  /* 0x000000ff0300720c */ /* 0x000fe40003f45270 */
[----:B------:R-:W1:Y:S02]  /*118c0*/  SYNCS.PHASECHK.TRANS64.TRYWAIT P0, [UR38+0x22848], R2 ;  /* 0x02284802ff0075a7 */ /* 0x000e640008000166 */
[----:B-1----:R-:W-:Y:S09]  /*118d0*/  @!P0 BRA `(.L_x_1932) ;  /* 0x0000002800288947 */ /* 0x002ff20003800000 */
.L_x_2012:
[----:B------:R-:W-:Y:S05]  /*118e0*/  BSYNC B2 ;  /* 0x0000000000027941 */ /* 0x000fea0003800000 */
.L_x_1931:
[----:B------:R-:W-:Y:S04]  /*118f0*/  BSSY B2, `(.L_x_1933) ;  /* 0x0000007000027945 */ /* 0x000fe80003800000 */
[----:B------:R-:W-:Y:S05]  /*11900*/  @P2 BRA `(.L_x_1934) ;  /* 0x0000000000142947 */ /* 0x000fea0003800000 */
[----:B------:R-:W-:Y:S01]  /*11910*/  ISETP.NE.AND P0, PT, R10, RZ, PT ;  /* 0x000000ff0a00720c */ /* 0x000fe20003f05270 */
[----:B-1----:R-:W-:-:S04]  /*11920*/  IMAD.MOV.U32 R3, RZ, RZ, 0x3000 ;  /* 0x00003000ff037424 */ /* 0x002fc800078e00ff */
[----:B------:R2:W-:Y:S08]  /*11930*/  SYNCS.ARRIVE.TRANS64 RZ, [UR38+0x22838], R3 ;  /* 0x02283803ffff79a7 */ /* 0x0005f00008000026 */
[----:B--2---:R-:W-:Y:S05]  /*11940*/  @!P0 BRA `(.L_x_1934) ;  /* 0x0000000000048947 */ /* 0x004fea0003800000 */
[----:B------:R-:W-:Y:S01]  /*11950*/  BPT.TRAP 0x1 ;  /* 0x000000040000795c */ /* 0x000fe20000300000 */
.L_x_1934:
[----:B------:R-:W-:Y:S05]  /*11960*/  BSYNC B2 ;  /* 0x0000000000027941 */ /* 0x000fea0003800000 */
.L_x_1933:
        /* <DEDUP_REMOVED lines=11> */
.L_x_1935:
        /* <DEDUP_REMOVED lines=10> */
.L_x_2013:
[----:B------:R-:W-:Y:S05]  /*11ac0*/  BSYNC B2 ;  /* 0x0000000000027941 */ /* 0x000fea0003800000 */
.L_x_1936:
        /* <DEDUP_REMOVED lines=9> */
.L_x_1939:
[----:B------:R-:W-:Y:S05]  /*11b60*/  BSYNC B2 ;  /* 0x0000000000027941 */ /* 0x000fea0003800000 */
.L_x_1938:
        /* <DEDUP_REMOVED lines=9> */
.L_x_1940:
        /* <DEDUP_REMOVED lines=13> */
.L_x_1941:
        /* <DEDUP_REMOVED lines=13> */
.L_x_1942:
        /* <DEDUP_REMOVED lines=13> */
.L_x_1943:
        /* <DEDUP_REMOVED lines=8> */
.L_x_1929:
[----:B------:R-:W-:Y:S05]  /*11ef0*/  BSYNC B1 ;  /* 0x0000000000017941 */ /* 0x000fea0003800000 */
.L_x_1928:
[----:B------:R-:W-:Y:S01]  /*11f00*/  LOP3.LUT P3, RZ, R17, 0x2, RZ, 0xc0, !PT ;  /* 0x0000000211ff7812 */ /* 0x000fe2000786c0ff */
[----:B------:R-:W-:Y:S01]  /*11f10*/  BSSY B1, `(.L_x_1944) ;  /* 0x0000082000017945 */ /* 0x000fe20003800000 */
[----:B------:R-:W-:-:S11]  /*11f20*/  LOP3.LUT R0, R0, 0x1, RZ, 0x3c, !PT ;  /* 0x0000000100007812 */ /* 0x000fd600078e3cff */
[----:B------:R-:W-:Y:S05]  /*11f30*/  @!P3 BRA `(.L_x_1945) ;  /* 0x0000000400fcb947 */ /* 0x000fea0003800000 */
[----:B------:R-:W-:Y:S01]  /*11f40*/  LOP3.LUT P3, RZ, R17, 0x1, RZ, 0xc0, !PT ;  /* 0x0000000111ff7812 */ /* 0x000fe2000786c0ff */
[----:B------:R-:W-:-:S12]  /*11f50*/  VIADD R12, R7, 0xffffffff ;  /* 0xffffffff070c7836 */ /* 0x000fd80000000000 */
        /* <DEDUP_REMOVED lines=20> */
.L_x_1946:
[----:B------:R-:W1:Y:S01]  /*120a0*/  S2R R2, SR_TID.X ;  /* 0x0000000000027919 */ /* 0x000e620000002100 */
[----:B------:R-:W-:Y:S01]  /*120b0*/  BSSY B2, `(.L_x_1947) ;  /* 0x0000006000027945 */ /* 0x000fe20003800000 */
[----:B-1----:R-:W-:Y:S02]  /*120c0*/  LOP3.LUT R3, R2, 0x7f, RZ, 0xc0, !PT ;  /* 0x0000007f02037812 */ /* 0x002fe400078ec0ff */
[----:B------:R-:W-:Y:S02]  /*120d0*/  SHF.L.U32 R2, R0, 0x1f, RZ ;  /* 0x0000001f00027819 */ /* 0x000fe400000006ff */
[----:B------:R-:W-:Y:S02]  /*120e0*/  ISETP.NE.AND P2, PT, R3, RZ, PT ;  /* 0x000000ff0300720c */ /* 0x000fe40003f45270 */
[----:B------:R-:W1:Y:S02]  /*120f0*/  SYNCS.PHASECHK.TRANS64.TRYWAIT P0, [UR38+0x22840], R2 ;  /* 0x02284002ff0075a7 */ /* 0x000e640008000166 */
[----:B-1----:R-:W-:Y:S09]  /*12100*/  @!P0 BRA `(.L_x_1948) ;  /* 0x00000020004c8947 */ /* 0x002ff20003800000 */
.L_x_2014:
[----:B------:R-:W-:Y:S05]  /*12110*/  BSYNC B2 ;  /* 0x0000000000027941 */ /* 0x000fea0003800000 */
.L_x_1947:
[----:B------:R-:W-:Y:S04]  /*12120*/  BSSY B2, `(.L_x_1949) ;  /* 0x0000007000027945 */ /* 0x000fe80003800000 */
[----:B------:R-:W-:Y:S05]  /*12130*/  @P2 BRA `(.L_x_1950) ;  /* 0x0000000000142947 */ /* 0x000fea0003800000 */
[----:B------:R-:W-:Y:S01]  /*12140*/  ISETP.NE.AND P0, PT, R10, RZ, PT ;  /* 0x000000ff0a00720c */ /* 0x000fe20003f05270 */
[----:B-1----:R-:W-:-:S04]  /*12150*/  IMAD.MOV.U32 R3, RZ, RZ, 0x3000 ;  /* 0x00003000ff037424 */ /* 0x002fc800078e00ff */
[----:B------:R2:W-:Y:S08]  /*12160*/  SYNCS.ARRIVE.TRANS64 RZ, [UR38+0x22830], R3 ;  /* 0x02283003ffff79a7 */ /* 0x0005f00008000026 */
[----:B--2---:R-:W-:Y:S05]  /*12170*/  @!P0 BRA `(.L_x_1950) ;  /* 0x0000000000048947 */ /* 0x004fea0003800000 */
[----:B------:R-:W-:Y:S01]  /*12180*/  BPT.TRAP 0x1 ;  /* 0x000000040000795c */ /* 0x000fe20000300000 */
.L_x_1950:
[----:B------:R-:W-:Y:S05]  /*12190*/  BSYNC B2 ;  /* 0x0000000000027941 */ /* 0x000fea0003800000 */
.L_x_1949:
        /* <DEDUP_REMOVED lines=11> */
.L_x_1951:
        /* <DEDUP_REMOVED lines=11> */
.L_x_2015:
[----:B------:R-:W-:Y:S05]  /*12300*/  BSYNC B2 ;  /* 0x0000000000027941 */ /* 0x000fea0003800000 */
.L_x_1952:
        /* <DEDUP_REMOVED lines=9> */
.L_x_1955:
[----:B------:R-:W-:Y:S05]  /*123a0*/  BSYNC B2 ;  /* 0x0000000000027941 */ /* 0x000fea0003800000 */
.L_x_1954:
        /* <DEDUP_REMOVED lines=9> */
.L_x_1956:
        /* <DEDUP_REMOVED lines=13> */
.L_x_1957:
        /* <DEDUP_REMOVED lines=13> */
.L_x_1958:
        /* <DEDUP_REMOVED lines=13> */
.L_x_1959:
        /* <DEDUP_REMOVED lines=8> */
.L_x_1945:
[----:B------:R-:W-:Y:S05]  /*12730*/  BSYNC B1 ;  /* 0x0000000000017941 */ /* 0x000fea0003800000 */
.L_x_1944:
[----:B------:R-:W-:Y:S01]  /*12740*/  VIADD R7, R7, 0xfffffffe ;  /* 0xfffffffe07077836 */ /* 0x000fe20000000000 */
[----:B------:R-:W-:Y:S06]  /*12750*/  @P1 BRA `(.L_x_1960) ;  /* 0xffffffec00d81947 */ /* 0x000fec000383ffff */
[----:B------:R-:W-:Y:S05]  /*12760*/  BSYNC B0 ;  /* 0x0000000000007941 */ /* 0x000fea0003800000 */
.L_x_1927:
        /* <DEDUP_REMOVED lines=8> */
[----:B------:R-:W-:Y:S02]  /*127f0*/  ULDC.64 UR4, c[0x0][0x428] ;  /* 0x00010a0000047ab9 */ /* 0x000fe40000000a00 */
        /* <DEDUP_REMOVED lines=16> */
.L_x_1963:
[----:B------:R-:W1:Y:S01]  /*12900*/  S2R R2, SR_TID.X ;  /* 0x0000000000027919 */ /* 0x000e620000002100 */
[----:B------:R-:W-:Y:S01]  /*12910*/  BSSY B1, `(.L_x_1964) ;  /* 0x0000006000017945 */ /* 0x000fe20003800000 */
[----:B-1----:R-:W-:Y:S02]  /*12920*/  LOP3.LUT R3, R2, 0x7f, RZ, 0xc0, !PT ;  /* 0x0000007f02037812 */ /* 0x002fe400078ec0ff */
[----:B------:R-:W-:Y:S02]  /*12930*/  SHF.L.U32 R2, R0, 0x1f, RZ ;  /* 0x0000001f00027819 */ /* 0x000fe400000006ff */
[----:B------:R-:W-:Y:S02]  /*12940*/  ISETP.NE.AND P1, PT, R3, RZ, PT ;  /* 0x000000ff0300720c */ /* 0x000fe40003f25270 */
[----:B------:R-:W1:Y:S02]  /*12950*/  SYNCS.PHASECHK.TRANS64.TRYWAIT P0, [UR38+0x22848], R2 ;  /* 0x02284802ff0075a7 */ /* 0x000e640008000166 */
[----:B-1----:R-:W-:Y:S09]  /*12960*/  @!P0 BRA `(.L_x_1965) ;  /* 0x0000001800648947 */ /* 0x002ff20003800000 */
.L_x_2016:
[----:B------:R-:W-:Y:S05]  /*12970*/  BSYNC B1 ;  /* 0x0000000000017941 */ /* 0x000fea0003800000 */
.L_x_1964:
[----:B------:R-:W-:Y:S04]  /*12980*/  BSSY B1, `(.L_x_1966) ;  /* 0x0000007000017945 */ /* 0x000fe80003800000 */
[----:B------:R-:W-:Y:S05]  /*12990*/  @P1 BRA `(.L_x_1967) ;  /* 0x0000000000141947 */ /* 0x000fea0003800000 */
[----:B------:R-:W-:Y:S01]  /*129a0*/  ISETP.NE.AND P0, PT, R10, RZ, PT ;  /* 0x000000ff0a00720c */ /* 0x000fe20003f05270 */
[----:B-1----:R-:W-:-:S04]  /*129b0*/  IMAD.MOV.U32 R3, RZ, RZ, 0x3000 ;  /* 0x00003000ff037424 */ /* 0x002fc800078e00ff */
[----:B------:R2:W-:Y:S08]  /*129c0*/  SYNCS.ARRIVE.TRANS64 RZ, [UR38+0x22838], R3 ;  /* 0x02283803ffff79a7 */ /* 0x0005f00008000026 */
[----:B--2---:R-:W-:Y:S05]  /*129d0*/  @!P0 BRA `(.L_x_1967) ;  /* 0x0000000000048947 */ /* 0x004fea0003800000 */
[----:B------:R-:W-:Y:S01]  /*129e0*/  BPT.TRAP 0x1 ;  /* 0x000000040000795c */ /* 0x000fe20000300000 */
.L_x_1967:
[----:B------:R-:W-:Y:S05]  /*129f0*/  BSYNC B1 ;  /* 0x0000000000017941 */ /* 0x000fea0003800000 */
.L_x_1966:
        /* <DEDUP_REMOVED lines=11> */
.L_x_1968:
        /* <DEDUP_REMOVED lines=11> */
.L_x_2017:
[----:B------:R-:W-:Y:S05]  /*12b60*/  BSYNC B1 ;  /* 0x0000000000017941 */ /* 0x000fea0003800000 */
.L_x_1969:
        /* <DEDUP_REMOVED lines=9> */
.L_x_1972:
[----:B------:R-:W-:Y:S05]  /*12c00*/  BSYNC B1 ;  /* 0x0000000000017941 */ /* 0x000fea0003800000 */
.L_x_1971:
        /* <DEDUP_REMOVED lines=9> */
.L_x_1973:
        /* <DEDUP_REMOVED lines=13> */
.L_x_1974:
        /* <DEDUP_REMOVED lines=13> */
.L_x_1975:
        /* <DEDUP_REMOVED lines=13> */
.L_x_1976:
        /* <DEDUP_REMOVED lines=8> */
.L_x_1962:
[----:B------:R-:W-:Y:S05]  /*12f90*/  BSYNC B0 ;  /* 0x0000000000007941 */ /* 0x000fea0003800000 */
.L_x_1961:
[----:B------:R-:W-:Y:S01]  /*12fa0*/  LOP3.LUT R0, R0, 0x1, RZ, 0x3c, !PT ;  /* 0x0000000100007812 */ /* 0x000fe200078e3cff */
[----:B------:R-:W-:Y:S02]  /*12fb0*/  IMAD.MOV.U32 R6, RZ, RZ, RZ ;  /* 0x000000ffff067224 */ /* 0x000fe400078e00ff */
[----:B------:R-:W-:-:S07]  /*12fc0*/  IMAD.MOV.U32 R8, RZ, RZ, RZ ;  /* 0x000000ffff087224 */ /* 0x000fce00078e00ff */
.L_x_1898:
[----:B------:R-:W1:Y:S01]  /*12fd0*/  S2R R3, SR_CgaCtaId ;  /* 0x0000000000037919 */ /* 0x000e620000008800 */
[----:B------:R-:W-:-:S04]  /*12fe0*/  MOV R2, 0x400 ;  /* 0x0000040000027802 */ /* 0x000fc80000000f00 */
[----:B-1----:R-:W-:Y:S02]  /*12ff0*/  LEA R2, R3, R2, 0x18 ;  /* 0x0000000203027211 */ /* 0x002fe400078ec0ff */
[----:B------:R-:W-:-:S04]  /*13000*/  SHF.L.U32 R3, R8, 0x1f, RZ ;  /* 0x0000001f08037819 */ /* 0x000fc800000006ff */
[----:B------:R-:W1:Y:S02]  /*13010*/  SYNCS.PHASECHK.TRANS64.TRYWAIT P0, [R2+URZ+0x22820], R3 ;  /* 0x02282003020075a7 */ /* 0x000e64000800017f */
[----:B-1----:R-:W-:Y:S05]  /*13020*/  @!P0 BRA `(.L_x_1977) ;  /* 0x0000001000e48947 */ /* 0x002fea0003800000 */
.L_x_2018:
[----:B------:R-:W-:-:S03]  /*13030*/  UMOV UR4, 0xffffffff ;  /* 0xffffffff00047882 */ /* 0x000fc60000000000 */
[----:B------:R-:W-:Y:S05]  /*13040*/  BRA.DIV UR4, `(.L_x_1978) ;  /* 0x0000001204f07947 */ /* 0x000fea000b800000 */
[----:B-1----:R-:W1:Y:S02]  /*13050*/  S2R R3, SR_TID.X ;  /* 0x0000000000037919 */ /* 0x002e640000002100 */
[----:B-1----:R-:W-:-:S04]  /*13060*/  SHF.R.U32.HI R3, RZ, 0x5, R3 ;  /* 0x00000005ff037819 */ /* 0x002fc80000011603 */
[----:B------:R-:W-:-:S05]  /*13070*/  LOP3.LUT R3, R3, 0x3, RZ, 0xc0, !PT ;  /* 0x0000000303037812 */ /* 0x000fca00078ec0ff */
[----:B------:R1:W2:Y:S02]  /*13080*/  SHFL.IDX PT, R14, R3, RZ, 0x1f ;  /* 0x00001fff030e7589 */ /* 0x0002a400000e0000 */
.L_x_2021:
[----:B--2---:R-:W-:-:S13]  /*13090*/  ISETP.NE.AND P0, PT, R14, RZ, PT ;  /* 0x000000ff0e00720c */ /* 0x004fda0003f05270 */
[----:B------:R-:W-:Y:S05]  /*130a0*/  @P0 BRA `(.L_x_1814) ;  /* 0x0000000000880947 */ /* 0x000fea0003800000 */
[----:B------:R-:W-:-:S03]  /*130b0*/  UMOV UR4, 0xffffffff ;  /* 0xffffffff00047882 */ /* 0x000fc60000000000 */
[----:B------:R-:W-:Y:S05]  /*130c0*/  BRA.DIV UR4, `(.L_x_1979) ;  /* 0x0000001604047947 */ /* 0x000fea000b800000 */
[----:B------:R-:W-:-:S13]  /*130d0*/  ELECT P6, URZ, PT ;  /* 0x00000000003f782f */ /* 0x000fda00038c0000 */
.L_x_2024:
[----:B------:R-:W-:Y:S05]  /*130e0*/  @!P6 BRA `(.L_x_1814) ;  /* 0x000000000078e947 */ /* 0x000fea0003800000 */
[----:B------:R-:W-:-:S06]  /*130f0*/  ULOP3.LUT UR4, UR45, 0x2, URZ, 0xfc, !UPT ;  /* 0x000000022d047892 */ /* 0x000fcc000f8efc3f */
[----:B-1----:R-:W-:-:S05]  /*13100*/  IMAD.U32 R3, RZ, RZ, UR4 ;  /* 0x00000004ff037e24 */ /* 0x002fca000f8e00ff */
[----:B------:R-:W-:-:S13]  /*13110*/  ISETP.NE.AND P2, PT, R3, 0x3, PT ;  /* 0x000000030300780c */ /* 0x000fda0003f45270 */
[----:B------:R-:W-:Y:S05]  /*13120*/  @!P2 BRA `(.L_x_1980) ;  /* 0x000000000004a947 */ /* 0x000fea0003800000 */
[----:B------:R-:W-:Y:S01]  /*13130*/  BPT.TRAP 0x1 ;  /* 0x000000040000795c */ /* 0x000fe20000300000 */
.L_x_1980:
[----:B------:R-:W-:Y:S01]  /*13140*/  VIADD R8, R2, 0x22840 ;  /* 0x0002284002087836 */ /* 0x000fe20000000000 */
[----:B------:R-:W-:Y:S01]  /*13150*/  SHF.L.U32 R4, R0, 0x1f, RZ ;  /* 0x0000001f00047819 */ /* 0x000fe200000006ff */
[C---:B------:R-:W-:Y:S02]  /*13160*/  VIADD R3, R6.reuse, 0x1 ;  /* 0x0000000106037836 */ /* 0x040fe40000000000 */
[----:B------:R-:W-:-:S03]  /*13170*/  IMAD R7, R6, 0x8, R8 ;  /* 0x0000000806077824 */ /* 0x000fc600078e0208 */
[C---:B------:R-:W-:Y:S01]  /*13180*/  ISETP.NE.AND P1, PT, R3.reuse, 0x2, PT ;  /* 0x000000020300780c */ /* 0x040fe20003f25270 */
[----:B------:R-:W1:Y:S03]  /*13190*/  SYNCS.PHASECHK.TRANS64.TRYWAIT P0, [R7+URZ], R4 ;  /* 0x00000004070075a7 */ /* 0x000e66000800017f */
[----:B------:R-:W-:Y:S02]  /*131a0*/  SEL R5, RZ, 0x1, P1 ;  /* 0x00000001ff057807 */ /* 0x000fe40000800000 */
[----:B------:R-:W-:Y:S02]  /*131b0*/  SEL R3, R3, RZ, P1 ;  /* 0x000000ff03037207 */ /* 0x000fe40000800000 */
[----:B------:R-:W-:-:S03]  /*131c0*/  LOP3.LUT R0, R0, R5, RZ, 0x3c, !PT ;  /* 0x0000000500007212 */ /* 0x000fc600078e3cff */
[----:B------:R-:W-:Y:S01]  /*131d0*/  IMAD R5, R3, 0x8, R8 ;  /* 0x0000000803057824 */ /* 0x000fe200078e0208 */
[----:B------:R-:W-:Y:S01]  /*131e0*/  SHF.L.U32 R0, R0, 0x1f, RZ ;  /* 0x0000001f00007819 */ /* 0x000fe200000006ff */
[----:B-1----:R-:W-:Y:S06]  /*131f0*/  @!P0 BRA `(.L_x_1981) ;  /* 0x0000001000d88947 */ /* 0x002fec0003800000 */
.L_x_2025:
[----:B------:R-:W2:Y:S02]  /*13200*/  SYNCS.PHASECHK.TRANS64.TRYWAIT P0, [R5+URZ], R0 ;  /* 0x00000000050075a7 */ /* 0x000ea4000800017f */
[----:B--2---:R-:W-:Y:S05]  /*13210*/  @!P0 BRA `(.L_x_1982) ;  /* 0x0000001000e48947 */ /* 0x004fea0003800000 */
.L_x_2026:
[----:B------:R-:W-:Y:S05]  /*13220*/  @!P2 BRA `(.L_x_1983) ;  /* 0x000000000004a947 */ /* 0x000fea0003800000 */
[----:B------:R-:W-:Y:S01]  /*13230*/  BPT.TRAP 0x1 ;  /* 0x000000040000795c */ /* 0x000fe20000300000 */
.L_x_1983:
[----:B------:R-:W-:-:S04]  /*13240*/  VIADD R2, R2, 0x22860 ;  /* 0x0002286002027836 */ /* 0x000fc80000000000 */
[----:B--2---:R-:W-:-:S04]  /*13250*/  IMAD R5, R6, 0x8, R2 ;  /* 0x0000000806057824 */ /* 0x004fc800078e0202 */
[----:B------:R-:W2:Y:S02]  /*13260*/  SYNCS.PHASECHK.TRANS64.TRYWAIT P0, [R5+URZ], R4 ;  /* 0x00000004050075a7 */ /* 0x000ea4000800017f */
[----:B--2---:R-:W-:Y:S05]  /*13270*/  @!P0 BRA `(.L_x_1984) ;  /* 0x0000001000e08947 */ /* 0x004fea0003800000 */
.L_x_2027:
[----:B------:R-:W-:-:S07]  /*13280*/  IMAD R3, R3, 0x8, R2 ;  /* 0x0000000803037824 */ /* 0x000fce00078e0202 */
.L_x_1985:
[----:B---3--:R3:W4:Y:S02]  /*13290*/  SYNCS.PHASECHK.TRANS64.TRYWAIT P0, [R3+URZ], R0 ;  /* 0x00000000030075a7 */ /* 0x008724000800017f */
[----:B----4-:R-:W-:Y:S05]  /*132a0*/  @!P0 NANOSLEEP.SYNCS 0x989680 ;  /* 0x009896800000895d */ /* 0x010fea0003900000 */
[----:B------:R-:W4:Y:S02]  /*132b0*/  @!P0 SYNCS.PHASECHK.TRANS64 P0, [R3+URZ], R0 ;  /* 0x00000000030085a7 */ /* 0x000f24000800007f */
[----:B----4-:R-:W-:Y:S05]  /*132c0*/  @!P0 BRA `(.L_x_1985) ;  /* 0xfffffffc00f08947 */ /* 0x010fea000383ffff */
.L_x_1814:
[----:B------:R-:W-:Y:S05]  /*132d0*/  BSYNC B6 ;  /* 0x0000000000067941 */ /* 0x000fea0003800000 */
.L_x_1811:
[----:B------:R-:W-:Y:S05]  /*132e0*/  EXIT ;  /* 0x000000000000794d */ /* 0x000fea0003800000 */
.L_x_1824:
[----:B0-----:R-:W-:-:S04]  /*132f0*/  IMAD.U32 R3, RZ, RZ, UR38 ;  /* 0x00000026ff037e24 */ /* 0x001fc8000f8e00ff */
[----:B------:R0:W1:Y:S03]  /*13300*/  SYNCS.PHASECHK.TRANS64.TRYWAIT P0, [R3+URZ+0x22800], R12 ;  /* 0x0228000c030075a7 */ /* 0x000066000800017f */
[----:B-1----:R-:W-:Y:S05]  /*13310*/  @!P0 NANOSLEEP.SYNCS 0x989680 ;  /* 0x009896800000895d */ /* 0x002fea0003900000 */
[----:B------:R-:W1:Y:S02]  /*13320*/  @!P0 SYNCS.PHASECHK.TRANS64 P0, [R3+URZ+0x22800], R12 ;  /* 0x0228000c030085a7 */ /* 0x000e64000800007f */
[----:B-1----:R-:W-:Y:S05]  /*13330*/  @!P0 BRA `(.L_x_1824) ;  /* 0xfffffffc00ec8947 */ /* 0x002fea000383ffff */
[----:B------:R-:W-:Y:S05]  /*13340*/  BRA `(.L_x_1986) ;  /* 0xfffffee400987947 */ /* 0x000fea000383ffff */
.L_x_1828:
[----:B0-----:R-:W-:-:S04]  /*13350*/  IMAD.U32 R3, RZ, RZ, UR38 ;  /* 0x00000026ff037e24 */ /* 0x001fc8000f8e00ff */
[----:B------:R0:W1:Y:S03]  /*13360*/  SYNCS.PHASECHK.TRANS64.TRYWAIT P0, [R3+URZ+0x22830], R12 ;  /* 0x0228300c030075a7 */ /* 0x000066000800017f */
[----:B-1----:R-:W-:Y:S05]  /*13370*/  @!P0 NANOSLEEP.SYNCS 0x989680 ;  /* 0x009896800000895d */ /* 0x002fea0003900000 */
[----:B------:R-:W1:Y:S02]  /*13380*/  @!P0 SYNCS.PHASECHK.TRANS64 P0, [R3+URZ+0x22830], R12 ;  /* 0x0228300c030085a7 */ /* 0x000e64000800007f */
[----:B-1----:R-:W-:Y:S05]  /*13390*/  @!P0 BRA `(.L_x_1828) ;  /* 0xfffffffc00ec8947 */ /* 0x002fea000383ffff */
[----:B------:R-:W-:Y:S05]  /*133a0*/  BRA `(.L_x_1827) ;  /* 0xfffffee400b87947 */ /* 0x000fea000383ffff */
.L_x_1840:
[----:B0-----:R0:W1:Y:S02]  /*133b0*/  SYNCS.PHASECHK.TRANS64.TRYWAIT P1, [R9+URZ+0x22850], R12 ;  /* 0x0228500c090075a7 */ /* 0x001064000802017f */
[----:B-1----:R-:W-:Y:S05]  /*133c0*/  @!P1 NANOSLEEP.SYNCS 0x989680 ;  /* 0x009896800000995d */ /* 0x002fea0003900000 */
[----:B------:R-:W1:Y:S02]  /*133d0*/  @!P1 SYNCS.PHASECHK.TRANS64 P1, [R9+URZ+0x22850], R12 ;  /* 0x0228500c090095a7 */ /* 0x000e64000802007f */
[----:B-1----:R-:W-:Y:S05]  /*133e0*/  @!P1 BRA `(.L_x_1840) ;  /* 0xfffffffc00f09947 */ /* 0x002fea000383ffff */
[----:B------:R-:W-:Y:S05]  /*133f0*/  BRA `(.L_x_1839) ;  /* 0xffffff0800d87947 */ /* 0x000fea000383ffff */
.L_x_1848:
[----:B-1----:R-:W-:-:S04]  /*13400*/  IMAD.U32 R4, RZ, RZ, UR31 ;  /* 0x0000001fff047e24 */ /* 0x002fc8000f8e00ff */
[----:B------:R1:W2:Y:S03]  /*13410*/  SYNCS.PHASECHK.TRANS64.TRYWAIT P1, [R4+URZ+0x22830], R13 ;  /* 0x0228300d040075a7 */ /* 0x0002a6000802017f */
[----:B--2---:R-:W-:Y:S05]  /*13420*/  @!P1 NANOSLEEP.SYNCS 0x989680 ;  /* 0x009896800000995d */ /* 0x004fea0003900000 */
[----:B------:R-:W2:Y:S02]  /*13430*/  @!P1 SYNCS.PHASECHK.TRANS64 P1, [R4+URZ+0x22830], R13 ;  /* 0x0228300d040095a7 */ /* 0x000ea4000802007f */
[----:B--2---:R-:W-:Y:S05]  /*13440*/  @!P1 BRA `(.L_x_1848) ;  /* 0xfffffffc00ec9947 */ /* 0x004fea000383ffff */
[----:B------:R-:W-:Y:S05]  /*13450*/  BRA `(.L_x_1847) ;  /* 0xffffff1000707947 */ /* 0x000fea000383ffff */
.L_x_1860:
[----:B-1----:R1:W2:Y:S02]  /*13460*/  SYNCS.PHASECHK.TRANS64.TRYWAIT P1, [R12+URZ+0x22850], R13 ;  /* 0x0228500d0c0075a7 */ /* 0x0022a4000802017f */
[----:B--2---:R-:W-:Y:S05]  /*13470*/  @!P1 NANOSLEEP.SYNCS 0x989680 ;  /* 0x009896800000995d */ /* 0x004fea0003900000 */
[----:B------:R-:W2:Y:S02]  /*13480*/  @!P1 SYNCS.PHASECHK.TRANS64 P1, [R12+URZ+0x22850], R13 ;  /* 0x0228500d0c0095a7 */ /* 0x000ea4000802007f */
[----:B--2---:R-:W-:Y:S05]  /*13490*/  @!P1 BRA `(.L_x_1860) ;  /* 0xfffffffc00f09947 */ /* 0x004fea000383ffff */
[----:B------:R-:W-:Y:S05]  /*134a0*/  BRA `(.L_x_1859) ;  /* 0xffffff3c00447947 */ /* 0x000fea000383ffff */
.L_x_1869:
[----:B-1----:R-:W-:-:S04]  /*134b0*/  IMAD.U32 R13, RZ, RZ, UR27 ;  /* 0x0000001bff0d7e24 */ /* 0x002fc8000f8e00ff */
[----:B------:R1:W3:Y:S03]  /*134c0*/  SYNCS.PHASECHK.TRANS64.TRYWAIT P2, [R13+URZ+0x22830], R8 ;  /* 0x022830080d0075a7 */ /* 0x0002e6000804017f */
[----:B---3--:R-:W-:Y:S05]  /*134d0*/  @!P2 NANOSLEEP.SYNCS 0x989680 ;  /* 0x009896800000a95d */ /* 0x008fea0003900000 */
[----:B------:R-:W3:Y:S02]  /*134e0*/  @!P2 SYNCS.PHASECHK.TRANS64 P2, [R13+URZ+0x22830], R8 ;  /* 0x022830080d00a5a7 */ /* 0x000ee4000804007f */
[----:B---3--:R-:W-:Y:S05]  /*134f0*/  @!P2 BRA `(.L_x_1869) ;  /* 0xfffffffc00eca947 */ /* 0x008fea000383ffff */
[----:B------:R-:W-:Y:S05]  /*13500*/  BRA `(.L_x_1868) ;  /* 0xffffff4000f87947 */ /* 0x000fea000383ffff */
.L_x_1873:
[----:B0-----:R0:W1:Y:S02]  /*13510*/  SYNCS.PHASECHK.TRANS64.TRYWAIT P2, [R179+URZ+0x22850], R8 ;  /* 0x02285008b30075a7 */ /* 0x001064000804017f */
[----:B-1----:R-:W-:Y:S05]  /*13520*/  @!P2 NANOSLEEP.SYNCS 0x989680 ;  /* 0x009896800000a95d */ /* 0x002fea0003900000 */
[----:B------:R-:W1:Y:S02]  /*13530*/  @!P2 SYNCS.PHASECHK.TRANS64 P2, [R179+URZ+0x22850], R8 ;  /* 0x02285008b300a5a7 */ /* 0x000e64000804007f */
[----:B-1----:R-:W-:Y:S05]  /*13540*/  @!P2 BRA `(.L_x_1873) ;  /* 0xfffffffc00f0a947 */ /* 0x002fea000383ffff */
[----:B------:R-:W-:Y:S05]  /*13550*/  BRA `(.L_x_1872) ;  /* 0xffffff5c00187947 */ /* 0x000fea000383ffff */
.L_x_1879:
[----:B--2---:R-:W-:-:S04]  /*13560*/  IMAD.U32 R0, RZ, RZ, UR30 ;  /* 0x0000001eff007e24 */ /* 0x004fc8000f8e00ff */
[----:B------:R2:W3:Y:S03]  /*13570*/  SYNCS.PHASECHK.TRANS64.TRYWAIT P1, [R0+URZ+0x22830], R11 ;  /* 0x0228300b000075a7 */ /* 0x0004e6000802017f */
[----:B---3--:R-:W-:Y:S05]  /*13580*/  @!P1 NANOSLEEP.SYNCS 0x989680 ;  /* 0x009896800000995d */ /* 0x008fea0003900000 */
[----:B------:R-:W3:Y:S02]  /*13590*/  @!P1 SYNCS.PHASECHK.TRANS64 P1, [R0+URZ+0x22830], R11 ;  /* 0x0228300b000095a7 */ /* 0x000ee4000802007f */
[----:B---3--:R-:W-:Y:S05]  /*135a0*/  @!P1 BRA `(.L_x_1879) ;  /* 0xfffffffc00ec9947 */ /* 0x008fea000383ffff */
[----:B------:R-:W-:Y:S05]  /*135b0*/  BRA `(.L_x_1878) ;  /* 0xffffff6000187947 */ /* 0x000fea000383ffff */
.L_x_1891:
[----:B-1----:R1:W2:Y:S02]  /*135c0*/  SYNCS.PHASECHK.TRANS64.TRYWAIT P1, [R8+URZ+0x22850], R11 ;  /* 0x0228500b080075a7 */ /* 0x0022a4000802017f */
[----:B--2---:R-:W-:Y:S05]  /*135d0*/  @!P1 NANOSLEEP.SYNCS 0x989680 ;  /* 0x009896800000995d */ /* 0x004fea0003900000 */
[----:B------:R-:W2:Y:S02]  /*135e0*/  @!P1 SYNCS.PHASECHK.TRANS64 P1, [R8+URZ+0x22850], R11 ;  /* 0x0228500b080095a7 */ /* 0x000ea4000802007f */
[----:B--2---:R-:W-:Y:S05]  /*135f0*/  @!P1 BRA `(.L_x_1891) ;  /* 0xfffffffc00f09947 */ /* 0x004fea000383ffff */
[----:B------:R-:W-:Y:S05]  /*13600*/  BRA `(.L_x_1890) ;  /* 0xffffff8800e07947 */ /* 0x000fea000383ffff */
.L_x_1909:
[----:B------:R-:W-:Y:S02]  /*13610*/  IMAD.MOV.U32 R13, RZ, RZ, R6 ;  /* 0x000000ffff0d7224 */ /* 0x000fe400078e0006 */
[----:B------:R-:W-:Y:S02]  /*13620*/  IMAD.MOV.U32 R12, RZ, RZ, RZ ;  /* 0x000000ffff0c7224 */ /* 0x000fe400078e00ff */
[----:B------:R-:W-:Y:S02]  /*13630*/  IMAD.MOV.U32 R11, RZ, RZ, 0x1f ;  /* 0x0000001fff0b7424 */ /* 0x000fe400078e00ff */
[----:B------:R-:W-:-:S07]  /*13640*/  IMAD.MOV.U32 R15, RZ, RZ, -0x1 ;  /* 0xffffffffff0f7424 */ /* 0x000fce00078e00ff */
[----:B------:R-:W-:Y:S05]  /*13650*/  WARPSYNC.COLLECTIVE R15, `(.L_x_1987) ;  /* 0x000000000f087348 */ /* 0x000fea0003c00000 */
[----:B------:R0:W1:Y:S02]  /*13660*/  SHFL.IDX P6, R14, R13, R12, R11 ;  /* 0x0000000c0d0e7389 */ /* 0x00006400000c000b */
[----:B01----:R-:W-:Y:S01]  /*13670*/  ENDCOLLECTIVE ;  /* 0x000000000000791b */ /* 0x003fe20003800000 */
.L_x_1987:
[----:B------:R-:W-:Y:S05]  /*13680*/  BRA `(.L_x_1988) ;  /* 0xffffffc800f87947 */ /* 0x000fea000383ffff */
.L_x_1911:
[----:B------:R-:W-:Y:S01]  /*13690*/  BSSY B0, `(.L_x_1989) ;  /* 0x0000006000007945 */ /* 0x000fe20003800000 */
[----:B------:R-:W-:-:S07]  /*136a0*/  IMAD.MOV.U32 R15, RZ, RZ, -0x1 ;  /* 0xffffffffff0f7424 */ /* 0x000fce00078e00ff */
[----:B0-----:R-:W-:Y:S05]  /*136b0*/  WARPSYNC.COLLECTIVE R15, `(.L_x_1990) ;  /* 0x000000000f0c7348 */ /* 0x001fea0003c00000 */
[----:B------:R-:W-:Y:S02]  /*136c0*/  ELECT P6, UR62, PT ;  /* 0x00000000003e782f */ /* 0x000fe400038c0000 */
[----:B------:R-:W-:Y:S01]  /*136d0*/  MOV R14, UR62 ;  /* 0x0000003e000e7c02 */ /* 0x000fe20008000f00 */
[----:B0-----:R-:W-:Y:S10]  /*136e0*/  ENDCOLLECTIVE ;  /* 0x000000000000791b */ /* 0x001ff40003800000 */
.L_x_1990:
[----:B------:R-:W-:Y:S05]  /*136f0*/  BSYNC B0 ;  /* 0x0000000000007941 */ /* 0x000fea0003800000 */
.L_x_1989:
[----:B------:R-:W-:Y:S05]  /*13700*/  BRA `(.L_x_1991) ;  /* 0xffffffc800fc7947 */ /* 0x000fea000383ffff */
.L_x_1913:
[----:B0-----:R-:W-:-:S04]  /*13710*/  IMAD.U32 R3, RZ, RZ, UR38 ;  /* 0x00000026ff037e24 */ /* 0x001fc8000f8e00ff */
[----:B------:R0:W1:Y:S03]  /*13720*/  SYNCS.PHASECHK.TRANS64.TRYWAIT P0, [R3+URZ+0x22840], R0 ;  /* 0x02284000030075a7 */ /* 0x000066000800017f */
[----:B-1----:R-:W-:Y:S05]  /*13730*/  @!P0 NANOSLEEP.SYNCS 0x989680 ;  /* 0x009896800000895d */ /* 0x002fea0003900000 */
[----:B------:R-:W1:Y:S02]  /*13740*/  @!P0 SYNCS.PHASECHK.TRANS64 P0, [R3+URZ+0x22840], R0 ;  /* 0x02284000030085a7 */ /* 0x000e64000800007f */
[----:B-1----:R-:W-:Y:S05]  /*13750*/  @!P0 BRA `(.L_x_1913) ;  /* 0xfffffffc00ec8947 */ /* 0x002fea000383ffff */
[----:B------:R-:W-:Y:S05]  /*13760*/  BRA `(.L_x_1992) ;  /* 0xffffffcc005c7947 */ /* 0x000fea000383ffff */
.L_x_1916:
[----:B------:R-:W-:Y:S02]  /*13770*/  IMAD.MOV.U32 R13, RZ, RZ, R7 ;  /* 0x000000ffff0d7224 */ /* 0x000fe400078e0007 */
[----:B------:R-:W-:Y:S02]  /*13780*/  IMAD.MOV.U32 R12, RZ, RZ, RZ ;  /* 0x000000ffff0c7224 */ /* 0x000fe400078e00ff */
[----:B------:R-:W-:Y:S02]  /*13790*/  IMAD.MOV.U32 R11, RZ, RZ, 0x181f ;  /* 0x0000181fff0b7424 */ /* 0x000fe400078e00ff */
[----:B------:R-:W-:Y:S02]  /*137a0*/  IMAD.MOV.U32 R15, RZ, RZ, -0x1 ;  /* 0xffffffffff0f7424 */ /* 0x000fe400078e00ff */
[----:B------:R-:W-:-:S07]  /*137b0*/  VIADD R4, R4, UR40 ;  /* 0x0000002804047c36 */ /* 0x000fce0008000000 */
[----:B------:R-:W-:Y:S05]  /*137c0*/  WARPSYNC.COLLECTIVE R15, `(.L_x_1993) ;  /* 0x000000000f087348 */ /* 0x000fea0003c00000 */
[----:B------:R0:W1:Y:S02]  /*137d0*/  SHFL.IDX P6, R14, R13, R12, R11 ;  /* 0x0000000c0d0e7389 */ /* 0x00006400000c000b */
[----:B01----:R-:W-:Y:S01]  /*137e0*/  ENDCOLLECTIVE ;  /* 0x000000000000791b */ /* 0x003fe20003800000 */
.L_x_1993:
[----:B------:R-:W-:Y:S02]  /*137f0*/  VIADD R10, R4, 0x10 ;  /* 0x00000010040a7836 */ /* 0x000fe40000000000 */
[----:B------:R-:W-:Y:S02]  /*13800*/  IMAD.MOV.U32 R13, RZ, RZ, R0 ;  /* 0x000000ffff0d7224 */ /* 0x000fe400078e0000 */
[----:B------:R-:W-:-:S07]  /*13810*/  IMAD.MOV.U32 R2, RZ, RZ, R14 ;  /* 0x000000ffff027224 */ /* 0x000fce00078e000e */
[----:B------:R-:W-:Y:S05]  /*13820*/  WARPSYNC.COLLECTIVE R15, `(.L_x_1994) ;  /* 0x000000000f087348 */ /* 0x000fea0003c00000 */
[----:B------:R0:W1:Y:S02]  /*13830*/  SHFL.IDX P6, R14, R13, R12, R11 ;  /* 0x0000000c0d0e7389 */ /* 0x00006400000c000b */
[----:B01----:R-:W-:Y:S01]  /*13840*/  ENDCOLLECTIVE ;  /* 0x000000000000791b */ /* 0x003fe20003800000 */
.L_x_1994:
        /* <DEDUP_REMOVED lines=12> */
.L_x_1995:
        /* <DEDUP_REMOVED lines=11> */
.L_x_1996:
[----:B------:R-:W-:Y:S02]  /*139c0*/  IMAD.MOV.U32 R13, RZ, RZ, R7 ;  /* 0x000000ffff0d7224 */ /* 0x000fe400078e0007 */
[----:B------:R-:W-:Y:S01]  /*139d0*/  IMAD.MOV.U32 R12, RZ, RZ, 0x2 ;  /* 0x00000002ff0c7424 */ /* 0x000fe200078e00ff */
[----:B------:R-:W-:Y:S01]  /*139e0*/  @!P1 LEA R2, P2, R8, R14, 0x1 ;  /* 0x0000000e08029211 */ /* 0x000fe200078408ff */
[----:B------:R-:W-:-:S04]  /*139f0*/  VIADD R14, R4, 0x20 ;  /* 0x00000020040e7836 */ /* 0x000fc80000000000 */
[----:B------:R-:W-:-:S05]  /*13a00*/  @!P1 IMAD.X R3, RZ, RZ, R9, P2 ;  /* 0x000000ffff039224 */ /* 0x000fca00010e0609 */
        /* <DEDUP_REMOVED lines=8> */
.L_x_1997:
[----:B------:R-:W-:Y:S01]  /*13a90*/  VIADD R10, R4, 0x30 ;  /* 0x00000030040a7836 */ /* 0x000fe20000000000 */
[----:B------:R-:W-:Y:S01]  /*13aa0*/  @!P1 LEA R21, R6, UR38, 0x1 ;  /* 0x0000002606159c11 */ /* 0x000fe2000f8e08ff */
[----:B------:R-:W-:Y:S02]  /*13ab0*/  IMAD.MOV.U32 R13, RZ, RZ, R0 ;  /* 0x000000ffff0d7224 */ /* 0x000fe400078e0000 */
[----:B------:R-:W-:-:S07]  /*13ac0*/  IMAD.MOV.U32 R9, RZ, RZ, R14 ;  /* 0x000000ffff097224 */ /* 0x000fce00078e000e */
[----:B------:R-:W-:Y:S05]  /*13ad0*/  WARPSYNC.COLLECTIVE R15, `(.L_x_1998) ;  /* 0x000000000f087348 */ /* 0x000fea0003c00000 */
[----:B------:R0:W1:Y:S02]  /*13ae0*/  SHFL.IDX P6, R14, R13, R12, R11 ;  /* 0x0000000c0d0e7389 */ /* 0x00006400000c000b */
[----:B01----:R-:W-:Y:S01]  /*13af0*/  ENDCOLLECTIVE ;  /* 0x000000000000791b */ /* 0x003fe20003800000 */
.L_x_1998:
[----:B------:R-:W-:Y:S02]  /*13b00*/  IMAD.MOV.U32 R13, RZ, RZ, R7 ;  /* 0x000000ffff0d7224 */ /* 0x000fe400078e0007 */
[----:B------:R-:W-:Y:S01]  /*13b10*/  IMAD.MOV.U32 R12, RZ, RZ, 0x3 ;  /* 0x00000003ff0c7424 */ /* 0x000fe200078e00ff */
[----:B------:R-:W-:-:S13]  /*13b20*/  @!P1 LEA R2, P2, R8, R14, 0x1 ;  /* 0x0000000e08029211 */ /* 0x000fda00078408ff */
[----:B------:R-:W-:Y:S05]  /*13b30*/  WARPSYNC.COLLECTIVE R15, `(.L_x_1999) ;  /* 0x000000000f087348 */ /* 0x000fea0003c00000 */
[----:B------:R0:W1:Y:S02]  /*13b40*/  SHFL.IDX P6, R14, R13, R12, R11 ;  /* 0x0000000c0d0e7389 */ /* 0x00006400000c000b */
[----:B01----:R-:W-:Y:S01]  /*13b50*/  ENDCOLLECTIVE ;  /* 0x000000000000791b */ /* 0x003fe20003800000 */
.L_x_1999:
[----:B------:R-:W-:-:S05]  /*13b60*/  @!P1 IMAD.X R3, RZ, RZ, R9, P2 ;  /* 0x000000ffff039224 */ /* 0x000fca00010e0609 */
        /* <DEDUP_REMOVED lines=11> */
.L_x_2000:
        /* <DEDUP_REMOVED lines=13> */
.L_x_2001:
[----:B------:R-:W-:Y:S01]  /*13cf0*/  VIADD R10, R4, 0x50 ;  /* 0x00000050040a7836 */ /* 0x000fe20000000000 */
[----:B------:R-:W-:Y:S01]  /*13d00*/  @!P1 LEA R21, R6, UR38, 0x1 ;  /* 0x0000002606159c11 */ /* 0x000fe2000f8e08ff */
[----:B------:R-:W-:Y:S02]  /*13d10*/  IMAD.MOV.U32 R13, RZ, RZ, R0 ;  /* 0x000000ffff0d7224 */ /* 0x000fe400078e0000 */
[----:B------:R-:W-:-:S07]  /*13d20*/  IMAD.MOV.U32 R9, RZ, RZ, R14 ;  /* 0x000000ffff097224 */ /* 0x000fce00078e000e */
[----:B------:R-:W-:Y:S05]  /*13d30*/  WARPSYNC.COLLECTIVE R15, `(.L_x_2002) ;  /* 0x000000000f087348 */ /* 0x000fea0003c00000 */
[----:B------:R0:W1:Y:S02]  /*13d40*/  SHFL.IDX P6, R14, R13, R12, R11 ;  /* 0x0000000c0d0e7389 */ /* 0x00006400000c000b */
[----:B01----:R-:W-:Y:S01]  /*13d50*/  ENDCOLLECTIVE ;  /* 0x000000000000791b */ /* 0x003fe20003800000 */
.L_x_2002:
[----:B------:R-:W-:Y:S02]  /*13d60*/  IMAD.MOV.U32 R13, RZ, RZ, R7 ;  /* 0x000000ffff0d7224 */ /* 0x000fe400078e0007 */
[----:B------:R-:W-:Y:S01]  /*13d70*/  IMAD.MOV.U32 R12, RZ, RZ, 0x5 ;  /* 0x00000005ff0c7424 */ /* 0x000fe200078e00ff */
[----:B------:R-:W-:-:S13]  /*13d80*/  @!P1 LEA R2, P2, R8, R14, 0x1 ;  /* 0x0000000e08029211 */ /* 0x000fda00078408ff */
[----:B------:R-:W-:Y:S05]  /*13d90*/  WARPSYNC.COLLECTIVE R15, `(.L_x_2003) ;  /* 0x000000000f087348 */ /* 0x000fea0003c00000 */
[----:B------:R0:W1:Y:S02]  /*13da0*/  SHFL.IDX P6, R14, R13, R12, R11 ;  /* 0x0000000c0d0e7389 */ /* 0x00006400000c000b */
[----:B01----:R-:W-:Y:S01]  /*13db0*/  ENDCOLLECTIVE ;  /* 0x000000000000791b */ /* 0x003fe20003800000 */
.L_x_2003:
        /* <DEDUP_REMOVED lines=12> */
.L_x_2004:
[----:B------:R-:W-:Y:S02]  /*13e80*/  IMAD.MOV.U32 R13, RZ, RZ, R7 ;  /* 0x000000ffff0d7224 */ /* 0x000fe400078e0007 */
[----:B------:R-:W-:Y:S01]  /*13e90*/  IMAD.MOV.U32 R12, RZ, RZ, 0x6 ;  /* 0x00000006ff0c7424 */ /* 0x000fe200078e00ff */
[----:B------:R-:W-:-:S13]  /*13ea0*/  @!P1 LEA R2, P2, R8, R14, 0x1 ;  /* 0x0000000e08029211 */ /* 0x000fda00078408ff */
[----:B------:R-:W-:Y:S05]  /*13eb0*/  WARPSYNC.COLLECTIVE R15, `(.L_x_2005) ;  /* 0x000000000f087348 */ /* 0x000fea0003c00000 */
[----:B------:R0:W1:Y:S02]  /*13ec0*/  SHFL.IDX P6, R14, R13, R12, R11 ;  /* 0x0000000c0d0e7389 */ /* 0x00006400000c000b */
[----:B01----:R-:W-:Y:S01]  /*13ed0*/  ENDCOLLECTIVE ;  /* 0x000000000000791b */ /* 0x003fe20003800000 */
.L_x_2005:
[----:B------:R-:W-:-:S05]  /*13ee0*/  @!P1 IMAD.X R3, RZ, RZ, R9, P2 ;  /* 0x000000ffff039224 */ /* 0x000fca00010e0609 */
[----:B------:R-:W-:Y:S01]  /*13ef0*/  @!PT LDS RZ, [RZ] ;  /* 0x00000000fffff984 */ /* 0x000fe20000000800 */
[----:B------:R-:W-:Y:S01]  /*13f00*/  @!PT LDS RZ, [RZ] ;  /* 0x00000000fffff984 */ /* 0x000fe20000000800 */
[----:B------:R-:W-:Y:S01]  /*13f10*/  @!PT LDS RZ, [RZ] ;  /* 0x00000000fffff984 */ /* 0x000fe20000000800 */
[----:B------:R0:W-:Y:S01]  /*13f20*/  @!P1 LDGSTS.E.BYPASS.LTC128B.128 [R10+0x1ac00], desc[UR48][R2.64], !P0 ;  /* 0x1ac00000020a9fae */ /* 0x0001e2000c101d70 */
[----:B------:R-:W-:Y:S02]  /*13f30*/  IMAD.MOV.U32 R13, RZ, RZ, R0 ;  /* 0x000000ffff0d7224 */ /* 0x000fe400078e0000 */
[----:B0-----:R-:W-:Y:S02]  /*13f40*/  VIADD R2, R4, 0x60 ;  /* 0x0000006004027836 */ /* 0x001fe40000000000 */
[----:B------:R-:W-:-:S03]  /*13f50*/  IMAD.MOV.U32 R9, RZ, RZ, R14 ;  /* 0x000000ffff097224 */ /* 0x000fc600078e000e */
[----:B------:R-:W-:-:S13]  /*13f60*/  ISETP.GE.AND P1, PT, R2, R5, PT ;  /* 0x000000050200720c */ /* 0x000fda0003f26270 */
[----:B------:R-:W-:Y:S05]  /*13f70*/  WARPSYNC.COLLECTIVE R15, `(.L_x_2006) ;  /* 0x000000000f087348 */ /* 0x000fea0003c00000 */
[----:B------:R0:W1:Y:S02]  /*13f80*/  SHFL.IDX P6, R14, R13, R12, R11 ;  /* 0x0000000c0d0e7389 */ /* 0x00006400000c000b */
[----:B01----:R-:W-:Y:S01]  /*13f90*/  ENDCOLLECTIVE ;  /* 0x000000000000791b */ /* 0x003fe20003800000 */
.L_x_2006:
[----:B------:R-:W-:Y:S02]  /*13fa0*/  IMAD.MOV.U32 R13, RZ, RZ, R7 ;  /* 0x000000ffff0d7224 */ /* 0x000fe400078e0007 */
[----:B------:R-:W-:Y:S01]  /*13fb0*/  IMAD.MOV.U32 R12, RZ, RZ, 0x7 ;  /* 0x00000007ff0c7424 */ /* 0x000fe200078e00ff */
[----:B------:R-:W-:-:S13]  /*13fc0*/  @!P1 LEA R2, P2, R8, R14, 0x1 ;  /* 0x0000000e08029211 */ /* 0x000fda00078408ff */
[----:B------:R-:W-:Y:S05]  /*13fd0*/  WARPSYNC.COLLECTIVE R15, `(.L_x_2007) ;  /* 0x000000000f087348 */ /* 0x000fea0003c00000 */
[----:B------:R0:W1:Y:S02]  /*13fe0*/  SHFL.IDX P6, R14, R13, R12, R11 ;  /* 0x0000000c0d0e7389 */ /* 0x00006400000c000b */
[----:B01----:R-:W-:Y:S01]  /*13ff0*/  ENDCOLLECTIVE ;  /* 0x000000000000791b */ /* 0x003fe20003800000 */
.L_x_2007:
[----:B------:R-:W-:Y:S01]  /*14000*/  @!P1 IMAD.X R3, RZ, RZ, R9, P2 ;  /* 0x000000ffff039224 */ /* 0x000fe200010e0609 */
[----:B------:R-:W-:-:S05]  /*14010*/  @!P1 LEA R9, R6, UR38, 0x1 ;  /* 0x0000002606099c11 */ /* 0x000fca000f8e08ff */
        /* <DEDUP_REMOVED lines=9> */
.L_x_2008:
[----:B------:R-:W-:Y:S05]  /*140b0*/  BRA `(.L_x_2009) ;  /* 0xffffffcc008c7947 */ /* 0x000fea000383ffff */
.L_x_1917:
[----:B0-----:R-:W-:-:S04]  /*140c0*/  IMAD.U32 R3, RZ, RZ, UR38 ;  /* 0x00000026ff037e24 */ /* 0x001fc8000f8e00ff */
[----:B------:R0:W1:Y:S03]  /*140d0*/  SYNCS.PHASECHK.TRANS64.TRYWAIT P0, [R3+URZ+0x22820], R4 ;  /* 0x02282004030075a7 */ /* 0x000066000800017f */
[----:B-1----:R-:W-:Y:S05]  /*140e0*/  @!P0 NANOSLEEP.SYNCS 0x989680 ;  /* 0x009896800000895d */ /* 0x002fea0003900000 */
[----:B------:R-:W1:Y:S02]  /*140f0*/  @!P0 SYNCS.PHASECHK.TRANS64 P0, [R3+URZ+0x22820], R4 ;  /* 0x02282004030085a7 */ /* 0x000e64000800007f */
[----:B-1----:R-:W-:Y:S05]  /*14100*/  @!P0 BRA `(.L_x_1917) ;  /* 0xfffffffc00ec8947 */ /* 0x002fea000383ffff */
[----:B------:R-:W-:Y:S05]  /*14110*/  BRA `(.L_x_2010) ;  /* 0xffffffcc00bc7947 */ /* 0x000fea000383ffff */
.L_x_1920:
[----:B0-----:R-:W-:-:S04]  /*14120*/  IMAD.U32 R3, RZ, RZ, UR38 ;  /* 0x00000026ff037e24 */ /* 0x001fc8000f8e00ff */
[----:B------:R0:W1:Y:S03]  /*14130*/  SYNCS.PHASECHK.TRANS64.TRYWAIT P0, [R3+URZ+0x22860], R4 ;  /* 0x02286004030075a7 */ /* 0x000066000800017f */
[----:B-1----:R-:W-:Y:S05]  /*14140*/  @!P0 NANOSLEEP.SYNCS 0x989680 ;  /* 0x009896800000895d */ /* 0x002fea0003900000 */
[----:B------:R-:W1:Y:S02]  /*14150*/  @!P0 SYNCS.PHASECHK.TRANS64 P0, [R3+URZ+0x22860], R4 ;  /* 0x02286004030085a7 */ /* 0x000e64000800007f */
[----:B-1----:R-:W-:Y:S05]  /*14160*/  @!P0 BRA `(.L_x_1920) ;  /* 0xfffffffc00ec8947 */ /* 0x002fea000383ffff */
[----:B------:R-:W-:Y:S05]  /*14170*/  BRA `(.L_x_2011) ;  /* 0xffffffcc00c87947 */ /* 0x000fea000383ffff */
.L_x_1932:
[----:B-1----:R-:W-:-:S04]  /*14180*/  IMAD.U32 R3, RZ, RZ, UR38 ;  /* 0x00000026ff037e24 */ /* 0x002fc8000f8e00ff */
[----:B------:R1:W2:Y:S03]  /*14190*/  SYNCS.PHASECHK.TRANS64.TRYWAIT P0, [R3+URZ+0x22848], R2 ;  /* 0x02284802030075a7 */ /* 0x0002a6000800017f */
[----:B--2---:R-:W-:Y:S05]  /*141a0*/  @!P0 NANOSLEEP.SYNCS 0x989680 ;  /* 0x009896800000895d */ /* 0x004fea0003900000 */
[----:B------:R-:W2:Y:S02]  /*141b0*/  @!P0 SYNCS.PHASECHK.TRANS64 P0, [R3+URZ+0x22848], R2 ;  /* 0x02284802030085a7 */ /* 0x000ea4000800007f */
[----:B--2---:R-:W-:Y:S05]  /*141c0*/  @!P0 BRA `(.L_x_1932) ;  /* 0xfffffffc00ec8947 */ /* 0x004fea000383ffff */
[----:B------:R-:W-:Y:S05]  /*141d0*/  BRA `(.L_x_2012) ;  /* 0xffffffd400c07947 */ /* 0x000fea000383ffff */
.L_x_1937:
[----:B01----:R-:W-:-:S04]  /*141e0*/  IMAD.U32 R3, RZ, RZ, UR38 ;  /* 0x00000026ff037e24 */ /* 0x003fc8000f8e00ff */
[----:B------:R0:W1:Y:S03]  /*141f0*/  SYNCS.PHASECHK.TRANS64.TRYWAIT P0, [R3+URZ+0x22868], R2 ;  /* 0x02286802030075a7 */ /* 0x000066000800017f */
[----:B-1----:R-:W-:Y:S05]  /*14200*/  @!P0 NANOSLEEP.SYNCS 0x989680 ;  /* 0x009896800000895d */ /* 0x002fea0003900000 */
[----:B------:R-:W1:Y:S02]  /*14210*/  @!P0 SYNCS.PHASECHK.TRANS64 P0, [R3+URZ+0x22868], R2 ;  /* 0x02286802030085a7 */ /* 0x000e64000800007f */
[----:B-1----:R-:W-:Y:S05]  /*14220*/  @!P0 BRA `(.L_x_1937) ;  /* 0xfffffffc00ec8947 */ /* 0x002fea000383ffff */
[----:B------:R-:W-:Y:S05]  /*14230*/  BRA `(.L_x_2013) ;  /* 0xffffffd800207947 */ /* 0x000fea000383ffff */
.L_x_1948:
[----:B-1----:R-:W-:-:S04]  /*14240*/  IMAD.U32 R3, RZ, RZ, UR38 ;  /* 0x00000026ff037e24 */ /* 0x002fc8000f8e00ff */
[----:B------:R1:W2:Y:S03]  /*14250*/  SYNCS.PHASECHK.TRANS64.TRYWAIT P0, [R3+URZ+0x22840], R2 ;  /* 0x02284002030075a7 */ /* 0x0002a6000800017f */
[----:B--2---:R-:W-:Y:S05]  /*14260*/  @!P0 NANOSLEEP.SYNCS 0x989680 ;  /* 0x009896800000895d */ /* 0x004fea0003900000 */
[----:B------:R-:W2:Y:S02]  /*14270*/  @!P0 SYNCS.PHASECHK.TRANS64 P0, [R3+URZ+0x22840], R2 ;  /* 0x02284002030085a7 */ /* 0x000ea4000800007f */
[----:B--2---:R-:W-:Y:S05]  /*14280*/  @!P0 BRA `(.L_x_1948) ;  /* 0xfffffffc00ec8947 */ /* 0x004fea000383ffff */
[----:B------:R-:W-:Y:S05]  /*14290*/  BRA `(.L_x_2014) ;  /* 0xffffffdc009c7947 */ /* 0x000fea000383ffff */
.L_x_1953:
[----:B01----:R-:W-:-:S04]  /*142a0*/  IMAD.U32 R3, RZ, RZ, UR38 ;  /* 0x00000026ff037e24 */ /* 0x003fc8000f8e00ff */
[----:B------:R0:W1:Y:S03]  /*142b0*/  SYNCS.PHASECHK.TRANS64.TRYWAIT P0, [R3+URZ+0x22860], R2 ;  /* 0x02286002030075a7 */ /* 0x000066000800017f */
[----:B-1----:R-:W-:Y:S05]  /*142c0*/  @!P0 NANOSLEEP.SYNCS 0x989680 ;  /* 0x009896800000895d */ /* 0x002fea0003900000 */
[----:B------:R-:W1:Y:S02]  /*142d0*/  @!P0 SYNCS.PHASECHK.TRANS64 P0, [R3+URZ+0x22860], R2 ;  /* 0x02286002030085a7 */ /* 0x000e64000800007f */
[----:B-1----:R-:W-:Y:S05]  /*142e0*/  @!P0 BRA `(.L_x_1953) ;  /* 0xfffffffc00ec8947 */ /* 0x002fea000383ffff */
[----:B------:R-:W-:Y:S05]  /*142f0*/  BRA `(.L_x_2015) ;  /* 0xffffffe000007947 */ /* 0x000fea000383ffff */
.L_x_1965:
[----:B-1----:R-:W-:-:S04]  /*14300*/  IMAD.U32 R3, RZ, RZ, UR38 ;  /* 0x00000026ff037e24 */ /* 0x002fc8000f8e00ff */
[----:B------:R1:W2:Y:S03]  /*14310*/  SYNCS.PHASECHK.TRANS64.TRYWAIT P0, [R3+URZ+0x22848], R2 ;  /* 0x02284802030075a7 */ /* 0x0002a6000800017f */
[----:B--2---:R-:W-:Y:S05]  /*14320*/  @!P0 NANOSLEEP.SYNCS 0x989680 ;  /* 0x009896800000895d */ /* 0x004fea0003900000 */
[----:B------:R-:W2:Y:S02]  /*14330*/  @!P0 SYNCS.PHASECHK.TRANS64 P0, [R3+URZ+0x22848], R2 ;  /* 0x02284802030085a7 */ /* 0x000ea4000800007f */
[----:B--2---:R-:W-:Y:S05]  /*14340*/  @!P0 BRA `(.L_x_1965) ;  /* 0xfffffffc00ec8947 */ /* 0x004fea000383ffff */
[----:B------:R-:W-:Y:S05]  /*14350*/  BRA `(.L_x_2016) ;  /* 0xffffffe400847947 */ /* 0x000fea000383ffff */
.L_x_1970:
[----:B-1----:R-:W-:-:S04]  /*14360*/  IMAD.U32 R3, RZ, RZ, UR38 ;  /* 0x00000026ff037e24 */ /* 0x002fc8000f8e00ff */
[----:B------:R1:W2:Y:S03]  /*14370*/  SYNCS.PHASECHK.TRANS64.TRYWAIT P0, [R3+URZ+0x22868], R2 ;  /* 0x02286802030075a7 */ /* 0x0002a6000800017f */
[----:B--2---:R-:W-:Y:S05]  /*14380*/  @!P0 NANOSLEEP.SYNCS 0x989680 ;  /* 0x009896800000895d */ /* 0x004fea0003900000 */
[----:B------:R-:W2:Y:S02]  /*14390*/  @!P0 SYNCS.PHASECHK.TRANS64 P0, [R3+URZ+0x22868], R2 ;  /* 0x02286802030085a7 */ /* 0x000ea4000800007f */
[----:B--2---:R-:W-:Y:S05]  /*143a0*/  @!P0 BRA `(.L_x_1970) ;  /* 0xfffffffc00ec8947 */ /* 0x004fea000383ffff */
[----:B------:R-:W-:Y:S05]  /*143b0*/  BRA `(.L_x_2017) ;  /* 0xffffffe400e87947 */ /* 0x000fea000383ffff */
.L_x_1977:
[----:B-1----:R1:W2:Y:S02]  /*143c0*/  SYNCS.PHASECHK.TRANS64.TRYWAIT P0, [R2+URZ+0x22820], R3 ;  /* 0x02282003020075a7 */ /* 0x0022a4000800017f */
[----:B--2---:R-:W-:Y:S05]  /*143d0*/  @!P0 NANOSLEEP.SYNCS 0x989680 ;  /* 0x009896800000895d */ /* 0x004fea0003900000 */
[----:B------:R-:W2:Y:S02]  /*143e0*/  @!P0 SYNCS.PHASECHK.TRANS64 P0, [R2+URZ+0x22820], R3 ;  /* 0x02282003020085a7 */ /* 0x000ea4000800007f */
[----:B--2---:R-:W-:Y:S05]  /*143f0*/  @!P0 BRA `(.L_x_1977) ;  /* 0xfffffffc00f08947 */ /* 0x004fea000383ffff */
[----:B------:R-:W-:Y:S05]  /*14400*/  BRA `(.L_x_2018) ;  /* 0xffffffec00087947 */ /* 0x000fea000383ffff */
.L_x_1978:
        /* <DEDUP_REMOVED lines=11> */
.L_x_2020:
[----:B------:R-:W-:Y:S05]  /*144c0*/  BSYNC B0 ;  /* 0x0000000000007941 */ /* 0x000fea0003800000 */
.L_x_2019:
[----:B------:R-:W-:Y:S05]  /*144d0*/  BRA `(.L_x_2021) ;  /* 0xffffffe800ec7947 */ /* 0x000fea000383ffff */
.L_x_1979:
[----:B------:R-:W-:Y:S01]  /*144e0*/  BSSY B0, `(.L_x_2022) ;  /* 0x0000006000007945 */ /* 0x000fe20003800000 */
[----:B------:R-:W-:-:S07]  /*144f0*/  IMAD.MOV.U32 R15, RZ, RZ, -0x1 ;  /* 0xffffffffff0f7424 */ /* 0x000fce00078e00ff */
[----:B01----:R-:W-:Y:S05]  /*14500*/  WARPSYNC.COLLECTIVE R15, `(.L_x_2023) ;  /* 0x000000000f0c7348 */ /* 0x003fea0003c00000 */
[----:B------:R-:W-:Y:S02]  /*14510*/  ELECT P6, UR62, PT ;  /* 0x00000000003e782f */ /* 0x000fe400038c0000 */
[----:B------:R-:W-:Y:S01]  /*14520*/  MOV R14, UR62 ;  /* 0x0000003e000e7c02 */ /* 0x000fe20008000f00 */
[----:B01----:R-:W-:Y:S10]  /*14530*/  ENDCOLLECTIVE ;  /* 0x000000000000791b */ /* 0x003ff40003800000 */
.L_x_2023:
[----:B------:R-:W-:Y:S05]  /*14540*/  BSYNC B0 ;  /* 0x0000000000007941 */ /* 0x000fea0003800000 */
.L_x_2022:
[----:B------:R-:W-:Y:S05]  /*14550*/  BRA `(.L_x_2024) ;  /* 0xffffffe800e07947 */ /* 0x000fea000383ffff */
.L_x_1981:
[----:B-1----:R1:W2:Y:S02]  /*14560*/  SYNCS.PHASECHK.TRANS64.TRYWAIT P0, [R7+URZ], R4 ;  /* 0x00000004070075a7 */ /* 0x0022a4000800017f */
[----:B--2---:R-:W-:Y:S05]  /*14570*/  @!P0 NANOSLEEP.SYNCS 0x989680 ;  /* 0x009896800000895d */ /* 0x004fea0003900000 */
[----:B------:R-:W2:Y:S02]  /*14580*/  @!P0 SYNCS.PHASECHK.TRANS64 P0, [R7+URZ], R4 ;  /* 0x00000004070085a7 */ /* 0x000ea4000800007f */
[----:B--2---:R-:W-:Y:S05]  /*14590*/  @!P0 BRA `(.L_x_1981) ;  /* 0xfffffffc00f08947 */ /* 0x004fea000383ffff */
[----:B------:R-:W-:Y:S05]  /*145a0*/  BRA `(.L_x_2025) ;  /* 0xffffffec00147947 */ /* 0x000fea000383ffff */
.L_x_1982:
[----:B--2---:R2:W3:Y:S02]  /*145b0*/  SYNCS.PHASECHK.TRANS64.TRYWAIT P0, [R5+URZ], R0 ;  /* 0x00000000050075a7 */ /* 0x0044e4000800017f */
[----:B---3--:R-:W-:Y:S05]  /*145c0*/  @!P0 NANOSLEEP.SYNCS 0x989680 ;  /* 0x009896800000895d */ /* 0x008fea0003900000 */
[----:B------:R-:W3:Y:S02]  /*145d0*/  @!P0 SYNCS.PHASECHK.TRANS64 P0, [R5+URZ], R0 ;  /* 0x00000000050085a7 */ /* 0x000ee4000800007f */
[----:B---3--:R-:W-:Y:S05]  /*145e0*/  @!P0 BRA `(.L_x_1982) ;  /* 0xfffffffc00f08947 */ /* 0x008fea000383ffff */
[----:B------:R-:W-:Y:S05]  /*145f0*/  BRA `(.L_x_2026) ;  /* 0xffffffec00087947 */ /* 0x000fea000383ffff */
.L_x_1984:
[----:B--2---:R2:W3:Y:S02]  /*14600*/  SYNCS.PHASECHK.TRANS64.TRYWAIT P0, [R5+URZ], R4 ;  /* 0x00000004050075a7 */ /* 0x0044e4000800017f */
[----:B---3--:R-:W-:Y:S05]  /*14610*/  @!P0 NANOSLEEP.SYNCS 0x989680 ;  /* 0x009896800000895d */ /* 0x008fea0003900000 */
[----:B------:R-:W3:Y:S02]  /*14620*/  @!P0 SYNCS.PHASECHK.TRANS64 P0, [R5+URZ], R4 ;  /* 0x00000004050085a7 */ /* 0x000ee4000800007f */
[----:B---3--:R-:W-:Y:S05]  /*14630*/  @!P0 BRA `(.L_x_1984) ;  /* 0xfffffffc00f08947 */ /* 0x008fea000383ffff */
[----:B------:R-:W-:Y:S05]  /*14640*/  BRA `(.L_x_2027) ;  /* 0xffffffec000c7947 */ /* 0x000fea000383ffff */
.L_x_2028:
        /* <DEDUP_REMOVED lines=11> */
.L_x_6134:


//--------------------- .text._ZN7cutlass13device_kernelIN5flash11enable_sm90INS1_16FlashAttnFwdSm90INS1_25CollectiveMainloopFwdSm90ILi2EN4cute5tupleIJNS5_1CILi1EEES8_S8_EEENS6_IJNS7_ILi128EEENS7_ILi96EEENS7_ILi64EEEEEELi256ENS_10bfloat16_tEfNS_4arch4Sm90ELb0ELb1ELb0ELb0ELb0ELb0ELb1ELb1ELb0ELb1ELb1ELb0EEENS1_21CollectiveEpilogueFwdINS6_IJSA_NS7_ILi256EEESB_EEES9_SE_SG_Li256ELb0ELb1ELb1ELb0EEENS1_19SingleTileSchedulerILb0ELb1ELb1ELi128EEEEEEEEEvNT_6ParamsE --------------------------
	.section	.text._ZN7cutlass13device_kernelIN5flash11enable_sm90INS1_16FlashAttnFwdSm90INS1_25CollectiveMainloopFwdSm90ILi2EN4cute5tupleIJNS5_1CILi1EEES8_S8_EEENS6_IJNS7_ILi128EEENS7_ILi96EEENS7_ILi64EEEEEELi256ENS_10bfloat16_tEfNS_4arch4Sm90ELb0ELb1ELb0ELb0ELb0ELb0ELb1ELb1ELb0ELb1ELb1ELb0EEENS1_21CollectiveEpilogueFwdINS6_IJSA_NS7_ILi256EEESB_EEES9_SE_SG_Li256ELb0ELb1ELb1ELb0EEENS1_19SingleTileSchedulerILb0ELb1ELb1ELi128EEEEEEEEEvNT_6ParamsE,"ax",@progbits
	.align	128
.text._ZN7cutlass13device_kernelIN5flash11enable_sm90INS1_16FlashAttnFwdSm90INS1_25CollectiveMainloopFwdSm90ILi2EN4cute5tupleIJNS5_1CILi1EEES8_S8_EEENS6_IJNS7_ILi128EEENS7_ILi96EEENS7_ILi64EEEEEELi256ENS_10bfloat16_tEfNS_4arch4Sm90ELb0ELb1ELb0ELb0ELb0ELb0ELb1ELb1ELb0ELb1ELb1ELb0EEENS1_21CollectiveEpilogueFwdINS6_IJSA_NS7_ILi256EEESB_EEES9_SE_SG_Li256ELb0ELb1ELb1ELb0EEENS1_19SingleTileSchedulerILb0ELb1ELb1ELi128EEEEEEEEEvNT_6ParamsE:
        .type           _ZN7cutlass13device_kernelIN5flash11enable_sm90INS1_16FlashAttnFwdSm90INS1_25CollectiveMainloopFwdSm90ILi2EN4cute5tupleIJNS5_1CILi1EEES8_S8_EEENS6_IJNS7_ILi128EEENS7_ILi96EEENS7_ILi64EEEEEELi256ENS_10bfloat16_tEfNS_4arch4Sm90ELb0ELb1ELb0ELb0ELb0ELb0ELb1ELb1ELb0ELb1ELb1ELb0EEENS1_21CollectiveEpilogueFwdINS6_IJSA_NS7_ILi256EEESB_EEES9_SE_SG_Li256ELb0ELb1ELb1ELb0EEENS1_19SingleTileSchedulerILb0ELb1ELb1ELi128EEEEEEEEEvNT_6ParamsE,@function
        .size           _ZN7cutlass13device_kernelIN5flash11enable_sm90INS1_16FlashAttnFwdSm90INS1_25CollectiveMainloopFwdSm90ILi2EN4cute5tupleIJNS5_1CILi1EEES8_S8_EEENS6_IJNS7_ILi128EEENS7_ILi96EEENS7_ILi64EEEEEELi256ENS_10bfloat16_tEfNS_4arch4Sm90ELb0ELb1ELb0ELb0ELb0ELb0ELb1ELb1ELb0ELb1ELb1ELb0EEENS1_21CollectiveEpilogueFwdINS6_IJSA_NS7_ILi256EEESB_EEES9_SE_SG_Li256ELb0ELb1ELb1ELb0EEENS1_19SingleTileSchedulerILb0ELb1ELb1ELi128EEEEEEEEEvNT_6ParamsE,(.L_x_6135 - _ZN7cutlass13device_kernelIN5flash11enable_sm90INS1_16FlashAttnFwdSm90INS1_25CollectiveMainloopFwdSm90ILi2EN4cute5tupleIJNS5_1CILi1EEES8_S8_EEENS6_IJNS7_ILi128EEENS7_ILi96EEENS7_ILi64EEEEEELi256ENS_10bfloat16_tEfNS_4arch4Sm90ELb0ELb1ELb0ELb0ELb0ELb0ELb1ELb1ELb0ELb1ELb1ELb0EEENS1_21CollectiveEpilogueFwdINS6_IJSA_NS7_ILi256EEESB_EEES9_SE_SG_Li256ELb0ELb1ELb1ELb0EEENS1_19SingleTileSchedulerILb0ELb1ELb1ELi128EEEEEEEEEvNT_6ParamsE)
        .other          _ZN7cutlass13device_kernelIN5flash11enable_sm90INS1_16FlashAttnFwdSm90INS1_25CollectiveMainloopFwdSm90ILi2EN4cute5tupleIJNS5_1CILi1EEES8_S8_EEENS6_IJNS7_ILi128EEENS7_ILi96EEENS7_ILi64EEEEEELi256ENS_10bfloat16_tEfNS_4arch4Sm90ELb0ELb1ELb0ELb0ELb0ELb0ELb1ELb1ELb0ELb1ELb1ELb0EEENS1_21CollectiveEpilogueFwdINS6_IJSA_NS7_ILi256EEESB_EEES9_SE_SG_Li256ELb0ELb1ELb1ELb0EEENS1_19SingleTileSchedulerILb0ELb1ELb1ELi128EEEEEEEEEvNT_6ParamsE,@"STO_CUDA_ENTRY STV_DEFAULT"
_ZN7cutlass13device_kernelIN5flash11enable_sm90INS1_16FlashAttnFwdSm90INS1_25CollectiveMainloopFwdSm90ILi2EN4cute5tupleIJNS5_1CILi1EEES8_S8_EEENS6_IJNS7_ILi128EEENS7_ILi96EEENS7_ILi64EEEEEELi256ENS_10bfloat16_tEfNS_4arch4Sm90ELb0ELb1ELb0ELb0ELb0ELb0ELb1ELb1ELb0ELb1ELb1ELb0EEENS1_21CollectiveEpilogueFwdINS6_IJSA_NS7_ILi256EEESB_EEES9_SE_SG_Li256ELb0ELb1ELb1ELb0EEENS1_19SingleTileSchedulerILb0ELb1ELb1ELi128EEEEEEEEEvNT_6ParamsE:
[----:B------:R-:W0:Y:S02]  /*0000*/  LDC R1, c[0x0][0x28] ;  /* 0x00000a00ff017b82 */ /* 0x000e240000000800 */
[----:B0-----:R-:W-:Y:S01]  /*0010*/  VIADD R1, R1, 0xffffcd40 ;  /* 0xffffcd4001017836 */ /* 0x001fe20000000000 */
[----:B------:R-:W0:Y:S01]  /*0020*/  S2R R3, SR_TID.X ;  /* 0x0000000000037919 */ /* 0x000e220000002100 */
[----:B------:R-:W-:Y:S01]  /*0030*/  ELECT P0, URZ, PT ;  /* 0x00000000003f782f */ /* 0x000fe20003800000 */
[----:B------:R-:W-:Y:S01]  /*0040*/  BSSY B0, `(.L_x_2029) ;  /* 0x0000011000007945 */ /* 0x000fe20003800000 */
[----:B------:R-:W-:Y:S02]  /*0050*/  ULDC UR4, c[0x0][0x20] ;  /* 0x0000080000047ab9 */ /* 0x000fe40000000800 */
[----:B------:R-:W-:Y:S01]  /*0060*/  IADD3 R18, P1, R1, UR4, RZ ;  /* 0x0000000401127c10 */ /* 0x000fe2000ff3e0ff */
[----:B------:R-:W-:-:S04]  /*0070*/  ULDC UR4, c[0x0][0x24] ;  /* 0x0000090000047ab9 */ /* 0x000fc80000000800 */
[----:B------:R-:W-:Y:S01]  /*0080*/  IMAD.X R19, RZ, RZ, UR4, P1 ;  /* 0x00000004ff137e24 */ /* 0x000fe200088e06ff */
        /* <DEDUP_REMOVED lines=12> */
.L_x_2030:
[----:B------:R-:W-:Y:S05]  /*0150*/  BSYNC B0 ;  /* 0x0000000000007941 */ /* 0x000fea0003800000 */
.L_x_2029:
        /* <DEDUP_REMOVED lines=42> */
.L_x_2031:
        /* <DEDUP_REMOVED lines=22> */
.L_x_2032:
        /* <DEDUP_REMOVED lines=18> */
.L_x_2033:
        /* <DEDUP_REMOVED lines=22> */
.L_x_2034:
        /* <DEDUP_REMOVED lines=22> */
.L_x_2035:
[----:B------:R-:W-:Y:S01]  /*0940*/  IADD3 R3, P1, R18, 0x70, RZ ;  /* 0x0000007012037810 */ /* 0x000fe20007f3e0ff */
[----:B------:R-:W-:Y:S01]  /*0950*/  NOP ;  /* 0x0000000000007918 */ /* 0x000fe20000000000 */
[----:B01-34-:R-:W-:Y:S01]  /*0960*/  BAR.SYNC.DEFER_BLOCKING 0x0 ;  /* 0x0000000000007b1d */ /* 0x01bfe20000010000 */
[----:B--2---:R-:W-:Y:S01]  /*0970*/  ISETP.NE.AND P0, PT, R2, RZ, PT ;  /* 0x000000ff0200720c */ /* 0x004fe20003f05270 */
[----:B------:R-:W-:Y:S01]  /*0980*/  IMAD.MOV.U32 R2, RZ, RZ, 0x1 ;  /* 0x00000001ff027424 */ /* 0x000fe200078e00ff */
[----:B------:R-:W-:Y:S01]  /*0990*/  IADD3 R44, P2, R18, 0x21c, RZ ;  /* 0x0000021c122c7810 */ /* 0x000fe20007f5e0ff */
[--C-:B------:R-:W-:Y:S02]  /*09a0*/  IMAD.X R22, RZ, RZ, R19.reuse, P1 ;  /* 0x000000ffff167224 */ /* 0x100fe400008e0613 */
[----:B------:R-:W-:Y:S01]  /*09b0*/  ULDC.64 UR44, c[0x0][0x208] ;  /* 0x00008200002c7ab9 */ /* 0x000fe20000000a00 */
[----:B------:R-:W-:Y:S01]  /*09c0*/  SEL R2, R2, 0x2, !P0 ;  /* 0x0000000202027807 */ /* 0x000fe20004000000 */
[----:B------:R0:W-:Y:S01]  /*09d0*/  STL [R1+0x460], R3 ;  /* 0x0004600301007387 */ /* 0x0001e20000100800 */
[----:B------:R-:W-:Y:S01]  /*09e0*/  BSSY B6, `(.L_x_2036) ;  /* 0x0003203000067945 */ /* 0x000fe20003800000 */
[----:B------:R-:W-:-:S02]  /*09f0*/  IMAD.X R37, RZ, RZ, R19, P2 ;  /* 0x000000ffff257224 */ /* 0x000fc400010e0613 */
[----:B------:R1:W-:Y:S01]  /*0a00*/  STL [R1+0x474], R2 ;  /* 0x0004740201007387 */ /* 0x0003e20000100800 */
[----:B0-----:R-:W-:-:S05]  /*0a10*/  IADD3 R3, P3, R18, 0x250, RZ ;  /* 0x0000025012037810 */ /* 0x001fca0007f7e0ff */
[----:B------:R1:W-:Y:S01]  /*0a20*/  STL [R1+0x860], R3 ;  /* 0x0008600301007387 */ /* 0x0003e20000100800 */
[----:B------:R-:W-:Y:S01]  /*0a30*/  IMAD.X R23, RZ, RZ, R19, P3 ;  /* 0x000000ffff177224 */ /* 0x000fe200018e0613 */
[----:B------:R-:W-:Y:S06]  /*0a40*/  @!P0 BRA `(.L_x_2037) ;  /* 0x000002d0009c8947 */ /* 0x000fec0003800000 */
.L_x_2038:
[----:B------:R-:W-:-:S08]  /*0a50*/  NOP ;  /* 0x0000000000007918 */ /* 0x000fd00000000000 */
[----:B------:R-:W0:Y:S02]  /*0a60*/  USETMAXREG.TRY_ALLOC.CTAPOOL UP0, 0xf0 ;  /* 0x000000f0000079c8 */ /* 0x000e240008000600 */
[----:B0-----:R-:W-:-:S13]  /*0a70*/  PLOP3.LUT P0, PT, PT, PT, UP0, 0x80, 0x0 ;  /* 0x000000000000781c */ /* 0x001fda0003f0f008 */
[----:B------:R-:W-:Y:S05]  /*0a80*/  @!P0 BRA `(.L_x_2038) ;  /* 0xfffffffc00f08947 */ /* 0x000fea000383ffff */
[----:B-1----:R-:W0:Y:S08]  /*0a90*/  LDC R2, c[0x0][0xd50] ;  /* 0x00035400ff027b82 */ /* 0x002e300000000800 */
[----:B------:R-:W-:Y:S06]  /*0aa0*/  BAR.ARV 0x8, 0x180 ;  /* 0x0206000000007b1d */ /* 0x000fec0000002000 */
[----:B------:R-:W-:-:S02]  /*0ab0*/  ISETP.NE.AND P0, PT, R73, 0x1, PT ;  /* 0x000000014900780c */ /* 0x000fc40003f05270 */
[----:B------:R-:W1:Y:S01]  /*0ac0*/  S2UR UR4, SR_CTAID.Y ;  /* 0x00000000000479c3 */ /* 0x000e620000002600 */
[----:B------:R2:W-:Y:S04]  /*0ad0*/  STL.64 [R1+0x210], RZ ;  /* 0x000210ff01007387 */ /* 0x0005e80000100a00 */
[----:B------:R2:W-:Y:S03]  /*0ae0*/  STL [R1+0x218], RZ ;  /* 0x000218ff01007387 */ /* 0x0005e60000100800 */
[----:B------:R-:W3:Y:S01]  /*0af0*/  S2UR UR36, SR_CTAID.Z ;  /* 0x00000000002479c3 */ /* 0x000ee20000002700 */
[----:B------:R2:W-:Y:S07]  /*0b00*/  STL [R1+0x21c], RZ ;  /* 0x00021cff01007387 */ /* 0x0005ee0000100800 */
[----:B------:R-:W-:Y:S06]  /*0b10*/  @!P0 BAR.ARV 0x9, 0x100 ;  /* 0x0244000000008b1d */ /* 0x000fec0000002000 */
[----:B0-----:R-:W-:Y:S01]  /*0b20*/  ISETP.NE.AND P1, PT, R2, 0x1, PT ;  /* 0x000000010200780c */ /* 0x001fe20003f25270 */
[----:B-1----:R-:W-:-:S12]  /*0b30*/  IMAD.U32 R232, RZ, RZ, UR4 ;  /* 0x00000004ffe87e24 */ /* 0x002fd8000f8e00ff */
[----:B------:R-:W0:Y:S01]  /*0b40*/  @P1 LDC R0, c[0x0][0xd54] ;  /* 0x00035500ff001b82 */ /* 0x000e220000000800 */
[----:B---3--:R-:W-:-:S07]  /*0b50*/  ISETP.LE.AND P0, PT, RZ, UR36, PT ;  /* 0x00000024ff007c0c */ /* 0x008fce000bf03270 */
[----:B------:R-:W1:Y:S01]  /*0b60*/  @P1 LDC R3, c[0x0][0xd58] ;  /* 0x00035600ff031b82 */ /* 0x000e620000000800 */
[----:B0-----:R-:W-:-:S05]  /*0b70*/  @P1 IMAD.HI.U32 R0, R0, UR4, RZ ;  /* 0x0000000400001c27 */ /* 0x001fca000f8e00ff */
[----:B-1----:R-:W-:Y:S02]  /*0b80*/  @P1 SHF.R.U32.HI R232, RZ, R3, R0 ;  /* 0x00000003ffe81219 */ /* 0x002fe40000011600 */
[----:B------:R-:W-:-:S03]  /*0b90*/  IADD3 R34, P1, R18, 0x210, RZ ;  /* 0x0000021012227810 */ /* 0x000fc60007f3e0ff */
[----:B------:R-:W-:Y:S02]  /*0ba0*/  IMAD.MOV R233, RZ, RZ, -R232 ;  /* 0x000000ffffe97224 */ /* 0x000fe400078e0ae8 */
[----:B------:R-:W-:Y:S02]  /*0bb0*/  IMAD.X R35, RZ, RZ, R19, P1 ;  /* 0x000000ffff237224 */ /* 0x000fe400008e0613 */
[----:B------:R-:W-:Y:S01]  /*0bc0*/  IMAD R233, R2, R233, UR4 ;  /* 0x0000000402e97e24 */ /* 0x000fe2000f8e02e9 */
[----:B--2---:R-:W-:Y:S06]  /*0bd0*/  @!P0 BRA `(.L_x_2039) ;  /* 0x0000031c008c8947 */ /* 0x004fec0003800000 */
[----:B------:R-:W2:Y:S01]  /*0be0*/  LDL.LU R13, [R1+0x474] ;  /* 0x00047400010d7983 */ /* 0x000ea20000300800 */
[----:B------:R-:W0:Y:S01]  /*0bf0*/  LDC R0, c[0x0][0x448] ;  /* 0x00011200ff007b82 */ /* 0x000e220000000800 */
[----:B------:R-:W1:Y:S01]  /*0c00*/  S2R R11, SR_CgaCtaId ;  /* 0x00000000000b7919 */ /* 0x000e620000008800 */
[----:B------:R-:W3:Y:S01]  /*0c10*/  S2R R9, SR_SWINHI ;  /* 0x0000000000097919 */ /* 0x000ee20000002f00 */
[----:B------:R-:W4:Y:S01]  /*0c20*/  S2R R4, SR_TID.X ;  /* 0x0000000000047919 */ /* 0x000f220000002100 */
[----:B------:R-:W5:Y:S01]  /*0c30*/  S2R R8, SR_CTAID.X ;  /* 0x0000000000087919 */ /* 0x000f620000002500 */
[----:B------:R-:W-:Y:S01]  /*0c40*/  MOV R72, 0x400 ;  /* 0x0000040000487802 */ /* 0x000fe20000000f00 */
[----:B------:R-:W-:Y:S02]  /*0c50*/  IMAD.MOV.U32 R5, RZ, RZ, 0x100 ;  /* 0x00000100ff057424 */ /* 0x000fe400078e00ff */
[----:B------:R-:W5:Y:S01]  /*0c60*/  LDC.64 R20, c[0x0][0x418] ;  /* 0x00010600ff147b82 */ /* 0x000f620000000a00 */
[----:B0-----:R-:W-:Y:S01]  /*0c70*/  ISETP.NE.AND P1, PT, R0, 0x1, PT ;  /* 0x000000010000780c */ /* 0x001fe20003f25270 */
[----:B------:R-:W-:-:S06]  /*0c80*/  IMAD.MOV.U32 R6, RZ, RZ, 0x1 ;  /* 0x00000001ff067424 */ /* 0x000fcc00078e00ff */
[----:B------:R-:W0:Y:S01]  /*0c90*/  LDC R29, c[0x0][0x424] ;  /* 0x00010900ff1d7b82 */ /* 0x000e220000000800 */
[----:B------:R-:W-:Y:S02]  /*0ca0*/  IMAD.MOV.U32 R7, RZ, RZ, RZ ;  /* 0x000000ffff077224 */ /* 0x000fe400078e00ff */
[----:B------:R-:W-:Y:S02]  /*0cb0*/  IMAD.MOV.U32 R12, RZ, RZ, 0x3000 ;  /* 0x00003000ff0c7424 */ /* 0x000fe400078e00ff */
[----:B------:R-:W-:-:S03]  /*0cc0*/  IMAD.MOV.U32 R2, RZ, RZ, 0x1 ;  /* 0x00000001ff027424 */ /* 0x000fc600078e00ff */
[----:B------:R-:W0:Y:S01]  /*0cd0*/  LDC R10, c[0x0][0x2f0] ;  /* 0x0000bc00ff0a7b82 */ /* 0x000e220000000800 */
[----:B-1----:R-:W-:-:S04]  /*0ce0*/  LEA R72, R11, R72, 0x18 ;  /* 0x000000480b487211 */ /* 0x002fc800078ec0ff */
[----:B------:R-:W-:Y:S02]  /*0cf0*/  MOV R24, R72 ;  /* 0x0000004800187202 */ /* 0x000fe40000000f00 */
[----:B---3--:R-:W-:Y:S02]  /*0d00*/  MOV R25, R9 ;  /* 0x0000000900197202 */ /* 0x008fe40000000f00 */
[----:B------:R-:W1:Y:S01]  /*0d10*/  @P1 LDC R9, c[0x0][0x44c] ;  /* 0x00011300ff091b82 */ /* 0x000e620000000800 */
[----:B----4-:R-:W-:Y:S01]  /*0d20*/  LOP3.LUT R4, R4, 0x7f, RZ, 0xc0, !PT ;  /* 0x0000007f04047812 */ /* 0x010fe200078ec0ff */
[----:B------:R-:W-:-:S03]  /*0d30*/  IMAD.MOV.U32 R0, RZ, RZ, 0xc000 ;  /* 0x0000c000ff007424 */ /* 0x000fc600078e00ff */
[----:B------:R-:W-:Y:S01]  /*0d40*/  ISETP.NE.AND P0, PT, R4, RZ, PT ;  /* 0x000000ff0400720c */ /* 0x000fe20003f05270 */
[----:B------:R-:W-:Y:S01]  /*0d50*/  IMAD.MOV.U32 R40, RZ, RZ, R0 ;  /* 0x000000ffff287224 */ /* 0x000fe200078e0000 */
[----:B-----5:R-:W-:Y:S01]  /*0d60*/  STL [R1+0x70], R8 ;  /* 0x0000700801007387 */ /* 0x020fe20000100800 */
[----:B------:R-:W-:Y:S01]  /*0d70*/  IMAD.MOV.U32 R3, RZ, RZ, RZ ;  /* 0x000000ffff037224 */ /* 0x000fe200078e00ff */
[----:B------:R-:W-:Y:S01]  /*0d80*/  SEL R4, RZ, 0x1, P0 ;  /* 0x00000001ff047807 */ /* 0x000fe20000000000 */
[----:B------:R-:W3:Y:S01]  /*0d90*/  @P1 LDC R11, c[0x0][0x450] ;  /* 0x00011400ff0b1b82 */ /* 0x000ee20000000800 */
[----:B------:R-:W-:-:S03]  /*0da0*/  IADD3 R0, P0, R24, 0x32450, RZ ;  /* 0x0003245018007810 */ /* 0x000fc60007f1e0ff */
[----:B------:R4:W-:Y:S01]  /*0db0*/  STL.128 [R1+0x20], R4 ;  /* 0x0000200401007387 */ /* 0x0009e20000100c00 */
[----:B------:R-:W-:Y:S01]  /*0dc0*/  IMAD.MOV.U32 R42, RZ, RZ, R4 ;  /* 0x000000ffff2a7224 */ /* 0x000fe200078e0004 */
[----:B------:R-:W-:Y:S02]  /*0dd0*/  IADD3 R14, P2, R24, 0x32460, RZ ;  /* 0x00032460180e7810 */ /* 0x000fe40007f5e0ff */
[----:B------:R-:W5:Y:S01]  /*0de0*/  LDC R160, c[0x0][0x288] ;  /* 0x0000a200ffa07b82 */ /* 0x000f620000000800 */
[----:B------:R-:W-:-:S07]  /*0df0*/  IMAD.MOV.U32 R43, RZ, RZ, 0x100 ;  /* 0x00000100ff2b7424 */ /* 0x000fce00078e00ff */
[----:B------:R-:W1:Y:S01]  /*0e00*/  LDC R16, c[0x0][0xa80] ;  /* 0x0002a000ff107b82 */ /* 0x000e620000000800 */
[----:B----4-:R-:W-:Y:S01]  /*0e10*/  IMAD.SHL.U32 R5, R8, 0x80, RZ ;  /* 0x0000008008057824 */ /* 0x010fe200078e00ff */
[----:B------:R-:W4:Y:S01]  /*0e20*/  S2R R64, SR_TID.X ;  /* 0x0000000000407919 */ /* 0x000f220000002100 */
[----:B------:R-:W-:Y:S01]  /*0e30*/  IMAD.X R15, RZ, RZ, R25, P2 ;  /* 0x000000ffff0f7224 */ /* 0x000fe200010e0619 */
[----:B------:R-:W-:Y:S01]  /*0e40*/  IADD3 R6, P2, R24, 0x32430, RZ ;  /* 0x0003243018067810 */ /* 0x000fe20007f5e0ff */
[----:B------:R0:W-:Y:S01]  /*0e50*/  STL.64 [R1+0x60], R2 ;  /* 0x0000600201007387 */ /* 0x0001e20000100a00 */
[----:B------:R-:W-:-:S03]  /*0e60*/  IADD3 R26, P5, R18, 0x120, RZ ;  /* 0x00000120121a7810 */ /* 0x000fc60007fbe0ff */
[--C-:B------:R-:W-:Y:S02]  /*0e70*/  IMAD.X R7, RZ, RZ, R25.reuse, P2 ;  /* 0x000000ffff077224 */ /* 0x100fe400010e0619 */
[----:B0-----:R-:W-:Y:S01]  /*0e80*/  IMAD.X R3, RZ, RZ, R25, P0 ;  /* 0x000000ffff037224 */ /* 0x001fe200000e0619 */
[----:B------:R-:W-:Y:S01]  /*0e90*/  ISETP.NE.U32.AND P0, PT, R20, RZ, PT ;  /* 0x000000ff1400720c */ /* 0x000fe20003f05070 */
[----:B------:R-:W-:Y:S01]  /*0ea0*/  IMAD.X R27, RZ, RZ, R19, P5 ;  /* 0x000000ffff1b7224 */ /* 0x000fe200028e0613 */
[C---:B------:R-:W-:Y:S02]  /*0eb0*/  IADD3 R62, P5, R18.reuse, 0x98, RZ ;  /* 0x00000098123e7810 */ /* 0x040fe40007fbe0ff */
[----:B------:R-:W-:Y:S01]  /*0ec0*/  ISETP.NE.AND.EX P0, PT, R21, RZ, PT, P0 ;  /* 0x000000ff1500720c */ /* 0x000fe20003f05300 */
[----:B------:R-:W-:Y:S01]  /*0ed0*/  STL.64 [R1+0x68], R14 ;  /* 0x0000680e01007387 */ /* 0x000fe20000100a00 */
[C---:B------:R-:W-:Y:S02]  /*0ee0*/  IADD3 R38, P6, R18.reuse, 0x220, RZ ;  /* 0x0000022012267810 */ /* 0x040fe40007fde0ff */
[----:B------:R-:W-:Y:S01]  /*0ef0*/  SEL R29, R29, 0x1, P0 ;  /* 0x000000011d1d7807 */ /* 0x000fe20000000000 */
[----:B------:R-:W-:Y:S01]  /*0f00*/  STL.64 [R1+0x8], R6 ;  /* 0x0000080601007387 */ /* 0x000fe20000100a00 */
[----:B------:R-:W-:-:S03]  /*0f10*/  IADD3 R153, P2, R18, 0x13c, RZ ;  /* 0x0000013c12997810 */ /* 0x000fc60007f5e0ff */
[----:B------:R-:W-:Y:S01]  /*0f20*/  STL.128 [R1+0x220], RZ ;  /* 0x000220ff01007387 */ /* 0x000fe20000100c00 */
[----:B------:R-:W-:-:S03]  /*0f30*/  IADD3 R36, P4, R18, 0x128, RZ ;  /* 0x0000012812247810 */ /* 0x000fc60007f9e0ff */
[----:B------:R-:W-:Y:S04]  /*0f40*/  STL.128 [R1+0x230], RZ ;  /* 0x000230ff01007387 */ /* 0x000fe80000100c00 */
        /* <DEDUP_REMOVED lines=32> */
[----:B------:R-:W-:Y:S04]  /*1150*/  STL.64 [R1], RZ ;  /* 0x000000ff01007387 */ /* 0x000fe80000100a00 */
[----:B------:R-:W-:Y:S01]  /*1160*/  STL.64 [R1+0x38], RZ ;  /* 0x000038ff01007387 */ /* 0x000fe20000100a00 */
[----:B------:R-:W-:-:S02]  /*1170*/  IMAD.X R65, RZ, RZ, R19, P5 ;  /* 0x000000ffff417224 */ /* 0x000fc400028e0613 */
[----:B------:R-:W-:Y:S02]  /*1180*/  IMAD R29, R29, R10, RZ ;  /* 0x0000000a1d1d7224 */ /* 0x000fe400078e02ff */
[--C-:B------:R-:W-:Y:S02]  /*1190*/  IMAD.X R39, RZ, RZ, R19.reuse, P6 ;  /* 0x000000ffff277224 */ /* 0x100fe400030e0613 */
[--C-:B------:R-:W-:Y:S01]  /*11a0*/  IMAD.X R152, RZ, RZ, R19.reuse, P2 ;  /* 0x000000ffff987224 */ /* 0x100fe200010e0613 */
[C---:B------:R-:W-:Y:S01]  /*11b0*/  IADD3 R48, P2, R18.reuse, 0xb0, RZ ;  /* 0x000000b012307810 */ /* 0x040fe20007f5e0ff */
[--C-:B------:R-:W-:Y:S01]  /*11c0*/  IMAD.X R49, RZ, RZ, R19.reuse, P4 ;  /* 0x000000ffff317224 */ /* 0x100fe200020e0613 */
[C---:B------:R-:W-:Y:S02]  /*11d0*/  IADD3 R58, P4, R18.reuse, 0xa0, RZ ;  /* 0x000000a0123a7810 */ /* 0x040fe40007f9e0ff */
[----:B-----5:R-:W-:Y:S01]  /*11e0*/  IADD3 R235, R29, 0x1, -R160 ;  /* 0x000000011deb7810 */ /* 0x020fe20007ffe8a0 */
[----:B-1----:R-:W-:Y:S01]  /*11f0*/  STL [R1+0x240], R16 ;  /* 0x0002401001007387 */ /* 0x002fe20000100800 */
[--C-:B------:R-:W-:Y:S01]  /*1200*/  IMAD.X R45, RZ, RZ, R19.reuse, P2 ;  /* 0x000000ffff2d7224 */ /* 0x100fe200010e0613 */
[----:B------:R-:W-:Y:S01]  /*1210*/  IADD3 R60, P2, R18, 0x80, RZ ;  /* 0x00000080123c7810 */ /* 0x000fe20007f5e0ff */
[----:B------:R-:W-:Y:S01]  /*1220*/  IMAD.X R59, RZ, RZ, R19, P4 ;  /* 0x000000ffff3b7224 */ /* 0x000fe200020e0613 */
[----:B--2---:R0:W-:Y:S02]  /*1230*/  STL.64 [R1+0x18], R12 ;  /* 0x0000180c01007387 */ /* 0x0041e40000100a00 */
[----:B0-----:R-:W-:-:S02]  /*1240*/  IMAD.MOV.U32 R12, RZ, RZ, R0 ;  /* 0x000000ffff0c7224 */ /* 0x001fc400078e0000 */
[----:B------:R-:W-:-:S04]  /*1250*/  @P1 VIADD R0, R5, 0x7f ;  /* 0x0000007f05001836 */ /* 0x000fc80000000000 */
[----:B------:R-:W-:Y:S02]  /*1260*/  @P1 IMAD.HI.U32 R4, R0, R9, RZ ;  /* 0x0000000900041227 */ /* 0x000fe400078e00ff */
[----:B------:R-:W0:Y:S02]  /*1270*/  LDC.64 R8, c[0x0][0xad8] ;  /* 0x0002b600ff087b82 */ /* 0x000e240000000a00 */
[----:B------:R-:W-:Y:S02]  /*1280*/  IMAD.MOV.U32 R2, RZ, RZ, R13 ;  /* 0x000000ffff027224 */ /* 0x000fe400078e000d */
[----:B------:R-:W-:Y:S02]  /*1290*/  IMAD.MOV.U32 R13, RZ, RZ, R3 ;  /* 0x000000ffff0d7224 */ /* 0x000fe400078e0003 */
[----:B------:R-:W-:Y:S01]  /*12a0*/  IMAD.MOV.U32 R41, RZ, RZ, R2 ;  /* 0x000000ffff297224 */ /* 0x000fe200078e0002 */
[----:B------:R-:W-:Y:S02]  /*12b0*/  IADD3 R2, P3, R24, 0x32440, RZ ;  /* 0x0003244018027810 */ /* 0x000fe40007f7e0ff */
[----:B------:R-:W-:Y:S03]  /*12c0*/  STL.128 [R1+0x40], R12 ;  /* 0x0000400c01007387 */ /* 0x000fe60000100c00 */
[----:B------:R-:W-:Y:S01]  /*12d0*/  IMAD.X R3, RZ, RZ, R25, P3 ;  /* 0x000000ffff037224 */ /* 0x000fe200018e0619 */
[----:B------:R1:W-:Y:S01]  /*12e0*/  STL.128 [R1+0x50], R40 ;  /* 0x0000502801007387 */ /* 0x0003e20000100c00 */
[----:B------:R-:W-:Y:S01]  /*12f0*/  IADD3 R32, P3, R18, 0x138, RZ ;  /* 0x0000013812207810 */ /* 0x000fe20007f7e0ff */
[----:B------:R-:W-:Y:S01]  /*1300*/  VIADD R0, R5, 0x7f ;  /* 0x0000007f05007836 */ /* 0x000fe20000000000 */
[----:B---3--:R-:W-:-:S02]  /*1310*/  @P1 SHF.R.U32.HI R0, RZ, R11, R4 ;  /* 0x0000000bff001219 */ /* 0x008fc40000011604 */
[----:B0-----:R-:W-:Y:S02]  /*1320*/  ISETP.GE.AND P5, PT, R9, 0x1, PT ;  /* 0x000000010900780c */ /* 0x001fe40003fa6270 */
[C---:B-1----:R-:W-:Y:S01]  /*1330*/  IADD3 R40, P0, R18.reuse, 0x16c, RZ ;  /* 0x0000016c12287810 */ /* 0x042fe20007f1e0ff */
[--C-:B------:R-:W-:Y:S01]  /*1340*/  IMAD.X R41, RZ, RZ, R19.reuse, P3 ;  /* 0x000000ffff297224 */ /* 0x100fe200018e0613 */
[C---:B------:R-:W-:Y:S02]  /*1350*/  IADD3 R42, P6, R18.reuse, 0x118, RZ ;  /* 0x00000118122a7810 */ /* 0x040fe40007fde0ff */
[C---:B------:R-:W-:Y:S01]  /*1360*/  IADD3 R43, P3, R18.reuse, 0xa8, RZ ;  /* 0x000000a8122b7810 */ /* 0x040fe20007f7e0ff */
[--C-:B------:R-:W-:Y:S01]  /*1370*/  IMAD.X R33, RZ, RZ, R19.reuse, P0 ;  /* 0x000000ffff217224 */ /* 0x100fe200000e0613 */
[C---:B------:R-:W-:Y:S01]  /*1380*/  IADD3 R52, P0, R18.reuse, 0x110, RZ ;  /* 0x0000011012347810 */ /* 0x040fe20007f1e0ff */
[--C-:B------:R-:W-:Y:S01]  /*1390*/  IMAD.X R51, RZ, RZ, R19.reuse, P6 ;  /* 0x000000ffff337224 */ /* 0x100fe200030e0613 */
[----:B------:R-:W-:Y:S01]  /*13a0*/  STL.64 [R1+0x10], R2 ;  /* 0x0000100201007387 */ /* 0x000fe20000100a00 */
[--C-:B------:R-:W-:Y:S01]  /*13b0*/  IMAD.X R46, RZ, RZ, R19.reuse, P3 ;  /* 0x000000ffff2e7224 */ /* 0x100fe200018e0613 */
[C---:B------:R-:W-:Y:S01]  /*13c0*/  IADD3 R54, P6, R18.reuse, 0x90, RZ ;  /* 0x0000009012367810 */ /* 0x040fe20007fde0ff */
[----:B------:R-:W-:Y:S01]  /*13d0*/  IMAD.X R53, RZ, RZ, R19, P0 ;  /* 0x000000ffff357224 */ /* 0x000fe200000e0613 */
[----:B------:R0:W-:Y:S01]  /*13e0*/  STL.64 [R1+0x30], R2 ;  /* 0x0000300201007387 */ /* 0x0001e20000100a00 */
[----:B------:R-:W-:-:S02]  /*13f0*/  IADD3 R50, P0, R18, 0x88, RZ ;  /* 0x0000008812327810 */ /* 0x000fc40007f1e0ff */
[C---:B------:R-:W-:Y:S02]  /*1400*/  IADD3 R16, P3, R18.reuse, 0x78, RZ ;  /* 0x0000007812107810 */ /* 0x040fe40007f7e0ff */
[C---:B------:R-:W-:Y:S01]  /*1410*/  IADD3 R56, P4, R18.reuse, 0x38, RZ ;  /* 0x0000003812387810 */ /* 0x040fe20007f9e0ff */
[----:B------:R-:W-:Y:S01]  /*1420*/  USHF.R.S32.HI UR37, URZ, 0x1f, UR36 ;  /* 0x0000001f3f257899 */ /* 0x000fe20008011424 */
[----:B------:R-:W-:Y:S02]  /*1430*/  VIADD R155, R18, 0x170 ;  /* 0x00000170129b7836 */ /* 0x000fe40000000000 */
[----:B0-----:R-:W-:Y:S02]  /*1440*/  IMAD.IADD R3, R235, 0x1, R0 ;  /* 0x00000001eb037824 */ /* 0x001fe400078e0200 */
[----:B----4-:R-:W-:Y:S02]  /*1450*/  VIADD R31, R64, 0xffffff80 ;  /* 0xffffff80401f7836 */ /* 0x010fe40000000000 */
[----:B------:R-:W-:-:S02]  /*1460*/  IMAD.X R55, RZ, RZ, R19, P6 ;  /* 0x000000ffff377224 */ /* 0x000fc400030e0613 */
[--C-:B------:R-:W-:Y:S02]  /*1470*/  IMAD.X R47, RZ, RZ, R19.reuse, P0 ;  /* 0x000000ffff2f7224 */ /* 0x100fe400000e0613 */
[--C-:B------:R-:W-:Y:S02]  /*1480*/  IMAD.X R63, RZ, RZ, R19.reuse, P2 ;  /* 0x000000ffff3f7224 */ /* 0x100fe400010e0613 */
[--C-:B------:R-:W-:Y:S02]  /*1490*/  IMAD.X R17, RZ, RZ, R19.reuse, P3 ;  /* 0x000000ffff117224 */ /* 0x100fe400018e0613 */
[----:B------:R-:W-:Y:S02]  /*14a0*/  IMAD.X R57, RZ, RZ, R19, P4 ;  /* 0x000000ffff397224 */ /* 0x000fe400020e0613 */
[----:B------:R-:W-:Y:S01]  /*14b0*/  IMAD.IADD R0, R3, 0x1, R8 ;  /* 0x0000000103007824 */ /* 0x000fe200078e0208 */
[----:B------:R-:W-:Y:S06]  /*14c0*/  @!P5 BRA `(.L_x_2040) ;  /* 0x000000000040d947 */ /* 0x000fec0003800000 */
[C---:B------:R-:W-:Y:S01]  /*14d0*/  ISETP.GT.AND P0, PT, R3.reuse, RZ, PT ;  /* 0x000000ff0300720c */ /* 0x040fe20003f04270 */
[----:B------:R-:W-:-:S12]  /*14e0*/  VIADD R2, R3, 0xffffffff ;  /* 0xffffffff03027836 */ /* 0x000fd80000000000 */
[----:B------:R-:W-:Y:S05]  /*14f0*/  @P0 BRA `(.L_x_2041) ;  /* 0x00000000001c0947 */ /* 0x000fea0003800000 */
[----:B------:R-:W-:Y:S01]  /*1500*/  ISETP.NE.AND P0, PT, R9, 0x1, PT ;  /* 0x000000010900780c */ /* 0x000fe20003f05270 */
[----:B------:R-:W-:-:S12]  /*1510*/  IMAD.MOV R3, RZ, RZ, -R3 ;  /* 0x000000ffff037224 */ /* 0x000fd800078e0a03 */
[----:B------:R-:W0:Y:S02]  /*1520*/  @P0 LDC.64 R6, c[0x0][0xae0] ;  /* 0x0002b800ff060b82 */ /* 0x000e240000000a00 */
[----:B0-----:R-:W-:-:S05]  /*1530*/  @P0 IMAD.HI.U32 R2, R3, R6, RZ ;  /* 0x0000000603020227 */ /* 0x001fca00078e00ff */
[----:B------:R-:W-:-:S04]  /*1540*/  @P0 SHF.R.U32.HI R3, RZ, R7, R2 ;  /* 0x00000007ff030219 */ /* 0x000fc80000011602 */
[----:B------:R-:W-:Y:S01]  /*1550*/  LOP3.LUT R2, RZ, R3, RZ, 0x33, !PT ;  /* 0x00000003ff027212 */ /* 0x000fe200078e33ff */
[----:B------:R-:W-:Y:S06]  /*1560*/  BRA `(.L_x_2042) ;  /* 0x0000000000107947 */ /* 0x000fec0003800000 */
.L_x_2041:
[----:B------:R-:W-:-:S13]  /*1570*/  ISETP.NE.AND P0, PT, R9, 0x1, PT ;  /* 0x000000010900780c */ /* 0x000fda0003f05270 */
[----:B------:R-:W0:Y:S02]  /*1580*/  @P0 LDC.64 R6, c[0x0][0xae0] ;  /* 0x0002b800ff060b82 */ /* 0x000e240000000a00 */
[----:B0-----:R-:W-:-:S05]  /*1590*/  @P0 IMAD.HI.U32 R4, R2, R6, RZ ;  /* 0x0000000602040227 */ /* 0x001fca00078e00ff */
[----:B------:R-:W-:-:S07]  /*15a0*/  @P0 SHF.R.U32.HI R2, RZ, R7, R4 ;  /* 0x00000007ff020219 */ /* 0x000fce0000011604 */
.L_x_2042:
[----:B------:R-:W-:-:S05]  /*15b0*/  IMAD R3, R2, R9, R9 ;  /* 0x0000000902037224 */ /* 0x000fca00078e0209 */
[----:B------:R-:W-:-:S07]  /*15c0*/  VIMNMX R0, R0, R3, PT ;  /* 0x0000000300007248 */ /* 0x000fce0003fe0100 */
.L_x_2040:
[----:B------:R-:W0:Y:S01]  /*15d0*/  @P1 LDC R4, c[0x0][0x44c] ;  /* 0x00011300ff041b82 */ /* 0x000e220000000800 */
[----:B------:R-:W-:Y:S01]  /*15e0*/  VIADD R2, R0, 0x5f ;  /* 0x0000005f00027836 */ /* 0x000fe20000000000 */
[----:B------:R-:W-:Y:S01]  /*15f0*/  ULDC UR4, c[0x0][0xad4] ;  /* 0x0002b50000047ab9 */ /* 0x000fe20000000800 */
[----:B------:R-:W-:Y:S02]  /*1600*/  VIADD R0, R29, 0x5f ;  /* 0x0000005f1d007836 */ /* 0x000fe40000000000 */
[----:B------:R-:W-:-:S03]  /*1610*/  IMAD.HI R2, R2, 0x2aaaaaab, RZ ;  /* 0x2aaaaaab02027827 */ /* 0x000fc600078e02ff */
[----:B------:R-:W1:Y:S01]  /*1620*/  @P1 LDC R6, c[0x0][0x450] ;  /* 0x00011400ff061b82 */ /* 0x000e620000000800 */
[----:B------:R-:W-:Y:S01]  /*1630*/  IMAD.HI R0, R0, 0x2aaaaaab, RZ ;  /* 0x2aaaaaab00007827 */ /* 0x000fe200078e02ff */
[----:B------:R-:W-:-:S03]  /*1640*/  SHF.R.U32.HI R7, RZ, 0x1f, R2 ;  /* 0x0000001fff077819 */ /* 0x000fc60000011602 */
[----:B------:R-:W-:Y:S01]  /*1650*/  IMAD.IADD R160, R29, 0x1, -R160 ;  /* 0x000000011da07824 */ /* 0x000fe200078e0aa0 */
[----:B------:R-:W-:Y:S01]  /*1660*/  LEA.HI.SX32 R2, R2, R7, 0x1c ;  /* 0x0000000702027211 */ /* 0x000fe200078fe2ff */
[----:B0-----:R-:W-:-:S05]  /*1670*/  @P1 IMAD.HI.U32 R3, R5, R4, RZ ;  /* 0x0000000405031227 */ /* 0x001fca00078e00ff */
[----:B-1----:R-:W-:Y:S02]  /*1680*/  @P1 SHF.R.U32.HI R5, RZ, R6, R3 ;  /* 0x00000006ff051219 */ /* 0x002fe40000011603 */
[----:B------:R-:W-:-:S03]  /*1690*/  SHF.R.U32.HI R3, RZ, 0x1f, R0 ;  /* 0x0000001fff037819 */ /* 0x000fc60000011600 */
[----:B------:R-:W-:Y:S01]  /*16a0*/  IMAD.IADD R5, R160, 0x1, R5 ;  /* 0x00000001a0057824 */ /* 0x000fe200078e0205 */
[----:B------:R-:W-:-:S03]  /*16b0*/  LEA.HI.SX32 R3, R0, R3, 0x1c ;  /* 0x0000000300037211 */ /* 0x000fc600078fe2ff */
[----:B------:R-:W-:Y:S01]  /*16c0*/  VIADD R0, R5, -UR4 ;  /* 0x8000000405007c36 */ /* 0x000fe20008000000 */
[----:B------:R-:W-:Y:S01]  /*16d0*/  VIMNMX R11, R3, R2, PT ;  /* 0x00000002030b7248 */ /* 0x000fe20003fe0100 */
[----:B------:R-:W-:Y:S06]  /*16e0*/  @!P5 BRA `(.L_x_2043) ;  /* 0x00000000003cd947 */ /* 0x000fec0003800000 */
[----:B------:R-:W-:-:S13]  /*16f0*/  ISETP.GT.AND P0, PT, R5, -0x1, PT ;  /* 0xffffffff0500780c */ /* 0x000fda0003f04270 */
[----:B------:R-:W-:Y:S05]  /*1700*/  @P0 BRA `(.L_x_2044) ;  /* 0x00000000001c0947 */ /* 0x000fea0003800000 */
[----:B------:R-:W-:Y:S02]  /*1710*/  ISETP.NE.AND P0, PT, R9, 0x1, PT ;  /* 0x000000010900780c */ /* 0x000fe40003f05270 */
[----:B------:R-:W-:-:S11]  /*1720*/  LOP3.LUT R5, RZ, R5, RZ, 0x33, !PT ;  /* 0x00000005ff057212 */ /* 0x000fd600078e33ff */
[----:B------:R-:W0:Y:S02]  /*1730*/  @P0 LDC.64 R2, c[0x0][0xae0] ;  /* 0x0002b800ff020b82 */ /* 0x000e240000000a00 */
[----:B0-----:R-:W-:-:S05]  /*1740*/  @P0 IMAD.HI.U32 R2, R5, R2, RZ ;  /* 0x0000000205020227 */ /* 0x001fca00078e00ff */
[----:B------:R-:W-:-:S04]  /*1750*/  @P0 SHF.R.U32.HI R5, RZ, R3, R2 ;  /* 0x00000003ff050219 */ /* 0x000fc80000011602 */
[----:B------:R-:W-:Y:S01]  /*1760*/  LOP3.LUT R5, RZ, R5, RZ, 0x33, !PT ;  /* 0x00000005ff057212 */ /* 0x000fe200078e33ff */
[----:B------:R-:W-:Y:S06]  /*1770*/  BRA `(.L_x_2045) ;  /* 0x0000000000107947 */ /* 0x000fec0003800000 */
.L_x_2044:
[----:B------:R-:W-:-:S13]  /*1780*/  ISETP.NE.AND P0, PT, R9, 0x1, PT ;  /* 0x000000010900780c */ /* 0x000fda0003f05270 */
[----:B------:R-:W0:Y:S02]  /*1790*/  @P0 LDC.64 R2, c[0x0][0xae0] ;  /* 0x0002b800ff020b82 */ /* 0x000e240000000a00 */
[----:B0-----:R-:W-:-:S05]  /*17a0*/  @P0 IMAD.HI.U32 R2, R5, R2, RZ ;  /* 0x0000000205020227 */ /* 0x001fca00078e00ff */
[----:B------:R-:W-:-:S07]  /*17b0*/  @P0 SHF.R.U32.HI R5, RZ, R3, R2 ;  /* 0x00000003ff050219 */ /* 0x000fce0000011602 */
.L_x_2045:
[----:B------:R-:W-:-:S05]  /*17c0*/  IMAD R5, R5, R9, RZ ;  /* 0x0000000905057224 */ /* 0x000fca00078e02ff */
[----:B------:R-:W-:-:S07]  /*17d0*/  VIMNMX R0, R0, R5, !PT ;  /* 0x0000000500007248 */ /* 0x000fce0007fe0100 */
.L_x_2043:
[----:B------:R-:W-:Y:S01]  /*17e0*/  IMAD.HI R0, R0, 0x2aaaaaab, RZ ;  /* 0x2aaaaaab00007827 */ /* 0x000fe200078e02ff */
[----:B------:R-:W-:-:S04]  /*17f0*/  LOP3.LUT R192, R233, 0xffff, RZ, 0xc0, !PT ;  /* 0x0000ffffe9c07812 */ /* 0x000fc800078ec0ff */
[----:B------:R-:W-:-:S04]  /*1800*/  SHF.R.U32.HI R3, RZ, 0x1f, R0 ;  /* 0x0000001fff037819 */ /* 0x000fc80000011600 */
[----:B------:R-:W-:-:S04]  /*1810*/  LEA.HI.SX32 R3, R0, R3, 0x1c ;  /* 0x0000000300037211 */ /* 0x000fc800078fe2ff */
[----:B------:R-:W-:Y:S01]  /*1820*/  VIMNMX R8, RZ, R3, !PT ;  /* 0x00000003ff087248 */ /* 0x000fe20007fe0100 */
[----:B------:R-:W-:-:S03]  /*1830*/  IMAD.MOV.U32 R3, RZ, RZ, RZ ;  /* 0x000000ffff037224 */ /* 0x000fc600078e00ff */
[----:B------:R-:W-:-:S13]  /*1840*/  ISETP.GT.AND P0, PT, R11, R8, PT ;  /* 0x000000080b00720c */ /* 0x000fda0003f04270 */
[----:B------:R-:W-:Y:S05]  /*1850*/  @!P0 BRA `(.L_x_2046) ;  /* 0x00000000007c8947 */ /* 0x000fea0003800000 */
[----:B------:R-:W-:-:S04]  /*1860*/  SHF.R.U32.HI R0, RZ, 0x10, R233 ;  /* 0x00000010ff007819 */ /* 0x000fc800000116e9 */
[----:B------:R-:W-:-:S13]  /*1870*/  ISETP.NE.AND P0, PT, R0, RZ, PT ;  /* 0x000000ff0000720c */ /* 0x000fda0003f05270 */
[----:B------:R-:W0:Y:S02]  /*1880*/  @!P0 LDC R0, c[0x0][0xae8] ;  /* 0x0002ba00ff008b82 */ /* 0x000e240000000800 */
[-C--:B0-----:R-:W-:Y:S02]  /*1890*/  IABS R6, R0.reuse ;  /* 0x0000000000067213 */ /* 0x081fe40000000000 */
[----:B------:R-:W-:Y:S02]  /*18a0*/  IADD3 R2, R0, -0x1, R11 ;  /* 0xffffffff00027810 */ /* 0x000fe40007ffe00b */
[----:B------:R-:W0:Y:S03]  /*18b0*/  I2F.RP R4, R6 ;  /* 0x0000000600047306 */ /* 0x000e260000209400 */
[----:B------:R-:W-:Y:S01]  /*18c0*/  IMAD.IADD R5, R2, 0x1, -R8 ;  /* 0x0000000102057824 */ /* 0x000fe200078e0a08 */
[----:B------:R-:W-:-:S04]  /*18d0*/  IABS R2, R0 ;  /* 0x0000000000027213 */ /* 0x000fc80000000000 */
[----:B------:R-:W-:Y:S02]  /*18e0*/  IABS R9, R5 ;  /* 0x0000000500097213 */ /* 0x000fe40000000000 */
[----:B------:R-:W-:-:S04]  /*18f0*/  LOP3.LUT R5, R5, R0, RZ, 0x3c, !PT ;  /* 0x0000000005057212 */ /* 0x000fc800078e3cff */
[----:B------:R-:W-:Y:S01]  /*1900*/  ISETP.GE.AND P2, PT, R5, RZ, PT ;  /* 0x000000ff0500720c */ /* 0x000fe20003f46270 */
[----:B0-----:R-:W0:Y:S02]  /*1910*/  MUFU.RCP R4, R4 ;  /* 0x0000000400047308 */ /* 0x001e240000001000 */
[----:B0-----:R-:W-:Y:S02]  /*1920*/  VIADD R3, R4, 0xffffffe ;  /* 0x0ffffffe04037836 */ /* 0x001fe40000000000 */
[----:B------:R-:W-:Y:S02]  /*1930*/  IMAD.MOV R4, RZ, RZ, -R2 ;  /* 0x000000ffff047224 */ /* 0x000fe400078e0a02 */
[----:B------:R-:W-:Y:S02]  /*1940*/  IMAD.MOV.U32 R2, RZ, RZ, RZ ;  /* 0x000000ffff027224 */ /* 0x000fe400078e00ff */
[----:B------:R-:W0:Y:S02]  /*1950*/  F2I.FTZ.U32.TRUNC.NTZ R3, R3 ;  /* 0x0000000300037305 */ /* 0x000e24000021f000 */
[----:B0-----:R-:W-:-:S04]  /*1960*/  IMAD.MOV R7, RZ, RZ, -R3 ;  /* 0x000000ffff077224 */ /* 0x001fc800078e0a03 */
[----:B------:R-:W-:-:S04]  /*1970*/  IMAD R7, R7, R6, RZ ;  /* 0x0000000607077224 */ /* 0x000fc800078e02ff */
[----:B------:R-:W-:-:S04]  /*1980*/  IMAD.HI.U32 R2, R3, R7, R2 ;  /* 0x0000000703027227 */ /* 0x000fc800078e0002 */
[----:B------:R-:W-:-:S04]  /*1990*/  IMAD.MOV.U32 R3, RZ, RZ, R9 ;  /* 0x000000ffff037224 */ /* 0x000fc800078e0009 */
        /* <DEDUP_REMOVED lines=10> */
[----:B------:R-:W-:-:S07]  /*1a40*/  IMAD.MOV.U32 R3, RZ, RZ, R2 ;  /* 0x000000ffff037224 */ /* 0x000fce00078e0002 */
.L_x_2046:
[----:B------:R-:W-:Y:S01]  /*1a50*/  IMAD R192, R192, R3, R8 ;  /* 0x00000003c0c07224 */ /* 0x000fe200078e0208 */
[----:B------:R-:W-:-:S04]  /*1a60*/  PLOP3.LUT P0, PT, PT, PT, PT, 0x80, 0x0 ;  /* 0x000000000000781c */ /* 0x000fc80003f0f070 */
[----:B------:R-:W-:-:S04]  /*1a70*/  VIADDMNMX R154, R192, R3, R11, PT ;  /* 0x00000003c09a7246 */ /* 0x000fc8000380010b */
[----:B------:R-:W-:-:S13]  /*1a80*/  ISETP.GT.AND P1, PT, R154, R192, PT ;  /* 0x000000c09a00720c */ /* 0x000fda0003f24270 */
[----:B------:R-:W-:Y:S05]  /*1a90*/  @!P1 BRA `(.L_x_2047) ;  /* 0x0000029800889947 */ /* 0x000fea0003800000 */
[----:B------:R-:W-:Y:S01]  /*1aa0*/  SHF.R.S32.HI R0, RZ, 0x1f, R31 ;  /* 0x0000001fff007819 */ /* 0x000fe2000001141f */
[----:B------:R-:W-:Y:S01]  /*1ab0*/  VIADD R15, R72, 0x18400 ;  /* 0x00018400480f7836 */ /* 0x000fe20000000000 */
[----:B------:R-:W-:Y:S01]  /*1ac0*/  STL.64 [R1+0x78], RZ ;  /* 0x000078ff01007387 */ /* 0x000fe20000100a00 */
[----:B------:R-:W-:Y:S01]  /*1ad0*/  IMAD.MOV.U32 R4, RZ, RZ, 0x1 ;  /* 0x00000001ff047424 */ /* 0x000fe200078e00ff */
[----:B------:R-:W-:Y:S01]  /*1ae0*/  LEA.HI R28, R0, R31, RZ, 0x7 ;  /* 0x0000001f001c7211 */ /* 0x000fe200078f38ff */
[----:B------:R-:W-:Y:S01]  /*1af0*/  IMAD.MOV.U32 R5, RZ, RZ, RZ ;  /* 0x000000ffff057224 */ /* 0x000fe200078e00ff */
[----:B------:R-:W-:Y:S01]  /*1b00*/  STL.128 [R1+0xb0], RZ ;  /* 0x0000b0ff01007387 */ /* 0x000fe20000100c00 */
[----:B------:R-:W-:Y:S01]  /*1b10*/  IMAD.MOV.U32 R6, RZ, RZ, 0x1 ;  /* 0x00000001ff067424 */ /* 0x000fe200078e00ff */
[----:B------:R-:W-:Y:S01]  /*1b20*/  SHF.R.S32.HI R61, RZ, 0x7, R28 ;  /* 0x00000007ff3d7819 */ /* 0x000fe2000001141c */
[----:B------:R-:W-:Y:S01]  /*1b30*/  IMAD.MOV.U32 R7, RZ, RZ, RZ ;  /* 0x000000ffff077224 */ /* 0x000fe200078e00ff */
[----:B------:R-:W-:Y:S01]  /*1b40*/  STL.128 [R1+0xc0], RZ ;  /* 0x0000c0ff01007387 */ /* 0x000fe20000100c00 */
[----:B------:R-:W-:Y:S01]  /*1b50*/  IMAD.MOV.U32 R12, RZ, RZ, 0x1 ;  /* 0x00000001ff0c7424 */ /* 0x000fe200078e00ff */
[----:B------:R-:W-:Y:S01]  /*1b60*/  LOP3.LUT P0, RZ, R15, 0x1bf, RZ, 0xc0, !PT ;  /* 0x000001bf0fff7812 */ /* 0x000fe2000780c0ff */
[----:B------:R-:W-:Y:S01]  /*1b70*/  IMAD.MOV.U32 R13, RZ, RZ, RZ ;  /* 0x000000ffff0d7224 */ /* 0x000fe200078e00ff */
[----:B------:R-:W0:Y:S01]  /*1b80*/  SHFL.IDX PT, R0, R61, RZ, 0x1f ;  /* 0x00001fff3d007589 */ /* 0x000e2200000e0000 */
[----:B------:R-:W-:-:S02]  /*1b90*/  IMAD.MOV.U32 R11, RZ, RZ, 0x40000040 ;  /* 0x40000040ff0b7424 */ /* 0x000fc400078e00ff */
[----:B------:R-:W-:Y:S01]  /*1ba0*/  IMAD.MOV.U32 R9, RZ, RZ, 0x40000040 ;  /* 0x40000040ff097424 */ /* 0x000fe200078e00ff */
[----:B------:R1:W-:Y:S04]  /*1bb0*/  STL.128 [R1+0x80], R4 ;  /* 0x0000800401007387 */ /* 0x0003e80000100c00 */
[----:B------:R2:W-:Y:S04]  /*1bc0*/  STL.64 [R1+0x90], R12 ;  /* 0x0000900c01007387 */ /* 0x0005e80000100a00 */
[----:B------:R3:W-:Y:S04]  /*1bd0*/  STL.128 [R1+0xd0], RZ ;  /* 0x0000d0ff01007387 */ /* 0x0007e80000100c00 */
[----:B------:R3:W-:Y:S01]  /*1be0*/  STL.128 [R1+0xe0], RZ ;  /* 0x0000e0ff01007387 */ /* 0x0007e20000100c00 */
[----:B-1----:R-:W-:-:S03]  /*1bf0*/  IMAD.MOV.U32 R5, RZ, RZ, 0x40000040 ;  /* 0x40000040ff057424 */ /* 0x002fc600078e00ff */
[----:B------:R3:W-:Y:S01]  /*1c00*/  STL.128 [R1+0xf0], RZ ;  /* 0x0000f0ff01007387 */ /* 0x0007e20000100c00 */
[----:B------:R-:W-:Y:S01]  /*1c10*/  IMAD.MOV.U32 R7, RZ, RZ, 0x40000040 ;  /* 0x40000040ff077424 */ /* 0x000fe200078e00ff */
[----:B0-----:R-:W-:Y:S01]  /*1c20*/  LEA.HI R2, R0, R0, RZ, 0x1 ;  /* 0x0000000000027211 */ /* 0x001fe200078f08ff */
[----:B--2---:R-:W-:Y:S01]  /*1c30*/  IMAD.MOV.U32 R13, RZ, RZ, 0x40000040 ;  /* 0x40000040ff0d7424 */ /* 0x004fe200078e00ff */
[----:B------:R3:W-:Y:S02]  /*1c40*/  STL.128 [R1+0x100], RZ ;  /* 0x000100ff01007387 */ /* 0x0007e40000100c00 */
[----:B------:R-:W-:Y:S01]  /*1c50*/  LOP3.LUT R3, R2, 0x7fffe, RZ, 0xc0, !PT ;  /* 0x0007fffe02037812 */ /* 0x000fe200078ec0ff */
[----:B------:R-:W-:-:S04]  /*1c60*/  VIADD R2, R72, 0x1c400 ;  /* 0x0001c40048027836 */ /* 0x000fc80000000000 */
[----:B------:R-:W-:Y:S01]  /*1c70*/  IMAD.IADD R0, R0, 0x1, -R3 ;  /* 0x0000000100007824 */ /* 0x000fe200078e0a03 */
[----:B------:R-:W-:Y:S01]  /*1c80*/  SHF.R.U32.HI R2, RZ, 0x4, R2 ;  /* 0x00000004ff027819 */ /* 0x000fe20000011602 */
[----:B------:R-:W-:Y:S02]  /*1c90*/  VIADD R3, R72, 0x400 ;  /* 0x0000040048037836 */ /* 0x000fe40000000000 */
[----:B------:R-:W-:Y:S01]  /*1ca0*/  IMAD R0, R0, 0x2000, R15 ;  /* 0x0000200000007824 */ /* 0x000fe200078e020f */
[----:B------:R-:W-:Y:S02]  /*1cb0*/  LOP3.LUT R2, R2, 0x3fff, RZ, 0xc0, !PT ;  /* 0x00003fff02027812 */ /* 0x000fe400078ec0ff */
[----:B------:R-:W-:Y:S01]  /*1cc0*/  SHF.R.U32.HI R3, RZ, 0x4, R3 ;  /* 0x00000004ff037819 */ /* 0x000fe20000011603 */
[----:B------:R-:W-:Y:S01]  /*1cd0*/  VIADD R8, R0, 0xa000 ;  /* 0x0000a00000087836 */ /* 0x000fe20000000000 */
[----:B------:R-:W-:Y:S02]  /*1ce0*/  SHF.R.U32.HI R0, RZ, 0x4, R0 ;  /* 0x00000004ff007819 */ /* 0x000fe40000011600 */
[----:B------:R-:W-:-:S02]  /*1cf0*/  LOP3.LUT R2, R2, 0x10000, RZ, 0xfc, !PT ;  /* 0x0001000002027812 */ /* 0x000fc400078efcff */
[----:B------:R-:W-:Y:S02]  /*1d00*/  SHF.R.U32.HI R8, RZ, 0x4, R8 ;  /* 0x00000004ff087819 */ /* 0x000fe40000011608 */
[----:B------:R-:W-:Y:S01]  /*1d10*/  LOP3.LUT R3, R3, 0x3fff, RZ, 0xc0, !PT ;  /* 0x00003fff03037812 */ /* 0x000fe200078ec0ff */
[----:B------:R-:W-:Y:S01]  /*1d20*/  IMAD.MOV.U32 R4, RZ, RZ, R2 ;  /* 0x000000ffff047224 */ /* 0x000fe200078e0002 */
[----:B------:R-:W-:Y:S02]  /*1d30*/  LOP3.LUT R0, R0, 0x3fff, RZ, 0xc0, !PT ;  /* 0x00003fff00007812 */ /* 0x000fe400078ec0ff */
[----:B------:R-:W-:Y:S02]  /*1d40*/  LOP3.LUT R8, R8, 0x3fff, RZ, 0xc0, !PT ;  /* 0x00003fff08087812 */ /* 0x000fe400078ec0ff */
[C---:B------:R-:W-:Y:S02]  /*1d50*/  LOP3.LUT R6, R3.reuse, 0x3000000, RZ, 0xfc, !PT ;  /* 0x0300000003067812 */ /* 0x040fe400078efcff */
[----:B------:R-:W-:-:S02]  /*1d60*/  LOP3.LUT R10, R3, 0x10000, RZ, 0xfc, !PT ;  /* 0x00010000030a7812 */ /* 0x000fc400078efcff */
[----:B------:R-:W-:Y:S01]  /*1d70*/  LOP3.LUT R12, R0, 0x10000, RZ, 0xfc, !PT ;  /* 0x00010000000c7812 */ /* 0x000fe200078efcff */
[----:B------:R3:W-:Y:S01]  /*1d80*/  STL.128 [R1+0xa0], R4 ;  /* 0x0000a00401007387 */ /* 0x0007e20000100c00 */
[----:B------:R-:W-:-:S03]  /*1d90*/  LOP3.LUT R8, R8, 0x10000, RZ, 0xfc, !PT ;  /* 0x0001000008087812 */ /* 0x000fc600078efcff */
[----:B------:R3:W-:Y:S04]  /*1da0*/  STL.64 [R1+0x98], R12 ;  /* 0x0000980c01007387 */ /* 0x0007e80000100a00 */
[----:B------:R3:W-:Y:S01]  /*1db0*/  STL.128 [R1+0x110], R8 ;  /* 0x0001100801007387 */ /* 0x0007e20000100c00 */
[----:B------:R-:W-:Y:S05]  /*1dc0*/  @!P0 BRA `(.L_x_2048) ;  /* 0x0000000000408947 */ /* 0x000fea0003800000 */
[----:B------:R-:W-:Y:S01]  /*1dd0*/  MOV R0, 0x0 ;  /* 0x0000000000007802 */ /* 0x000fe20000000f00 */
[----:B------:R-:W-:Y:S01]  /*1de0*/  ULDC.64 UR4, c[0x4][0x98] ;  /* 0x0100260000047ab9 */ /* 0x000fe20000000a00 */
[----:B------:R-:W-:Y:S01]  /*1df0*/  ULDC.64 UR6, c[0x4][0x38] ;  /* 0x01000e0000067ab9 */ /* 0x000fe20000000a00 */
[----:B---3--:R-:W-:Y:S01]  /*1e00*/  IMAD.U32 R4, RZ, RZ, UR4 ;  /* 0x00000004ff047e24 */ /* 0x008fe2000f8e00ff */
        /* <DEDUP_REMOVED lines=12> */
.L_x_2048:
[----:B------:R-:W2:Y:S01]  /*1ed0*/  LDL R15, [R1+0x21c] ;  /* 0x00021c00010f7983 */ /* 0x000ea20000100800 */
[----:B------:R-:W-:Y:S01]  /*1ee0*/  LOP3.LUT R0, R28, 0xffffff80, RZ, 0xc0, !PT ;  /* 0xffffff801c007812 */ /* 0x000fe200078ec0ff */
[----:B---3--:R-:W0:Y:S01]  /*1ef0*/  LDC.64 R4, c[0x0][0xad8] ;  /* 0x0002b600ff047b82 */ /* 0x008e220000000a00 */
[----:B------:R-:W-:Y:S01]  /*1f00*/  LEA.HI R10, R61, R61, RZ, 0x1 ;  /* 0x0000003d3d0a7211 */ /* 0x000fe200078f08ff */
[----:B------:R-:W-:Y:S01]  /*1f10*/  VIADD R14, R64, 0xffffff80 ;  /* 0xffffff80400e7836 */ /* 0x000fe20000000000 */
[----:B------:R1:W-:Y:S01]  /*1f20*/  STL.64 [R1+0x128], R26 ;  /* 0x0001281a01007387 */ /* 0x0003e20000100a00 */
[----:B------:R-:W-:Y:S01]  /*1f30*/  IMAD.IADD R0, R31, 0x1, -R0 ;  /* 0x000000011f007824 */ /* 0x000fe200078e0a00 */
[----:B------:R-:W-:Y:S01]  /*1f40*/  LOP3.LUT R10, R10, 0x3fffffe, RZ, 0xc0, !PT ;  /* 0x03fffffe0a0a7812 */ /* 0x000fe200078ec0ff */
[----:B------:R-:W-:Y:S01]  /*1f50*/  BSSY B0, `(.L_x_2049) ;  /* 0x0000029000007945 */ /* 0x000fe20003800000 */
[----:B------:R1:W-:Y:S01]  /*1f60*/  STL.64 [R1+0x130], R16 ;  /* 0x0001301001007387 */ /* 0x0003e20000100a00 */
[----:B------:R-:W3:Y:S01]  /*1f70*/  LDC.64 R2, c[0x0][0xae0] ;  /* 0x0002b800ff027b82 */ /* 0x000ee20000000a00 */
[----:B------:R-:W-:Y:S01]  /*1f80*/  SHF.R.S32.HI R7, RZ, 0x1f, R0 ;  /* 0x0000001fff077819 */ /* 0x000fe20000011400 */
[----:B------:R-:W-:Y:S01]  /*1f90*/  IMAD.IADD R11, R61, 0x1, -R10 ;  /* 0x000000013d0b7824 */ /* 0x000fe200078e0a0a */
[----:B------:R1:W-:Y:S02]  /*1fa0*/  STL [R1+0x13c], R14 ;  /* 0x00013c0e01007387 */ /* 0x0003e40000100800 */
[----:B------:R-:W-:-:S02]  /*1fb0*/  LEA.HI R8, R7, R0, RZ, 0x2 ;  /* 0x0000000007087211 */ /* 0x000fc400078f10ff */
[----:B------:R-:W-:Y:S01]  /*1fc0*/  LEA.HI R7, R7, R0, RZ, 0x5 ;  /* 0x0000000007077211 */ /* 0x000fe200078f28ff */
[----:B------:R-:W4:Y:S01]  /*1fd0*/  LDC R28, c[0x0][0x288] ;  /* 0x0000a200ff1c7b82 */ /* 0x000f220000000800 */
[--C-:B------:R-:W-:Y:S01]  /*1fe0*/  SHF.R.S32.HI R6, RZ, 0x2, R8.reuse ;  /* 0x00000002ff067819 */ /* 0x100fe20000011408 */
[----:B------:R1:W-:Y:S01]  /*1ff0*/  STL.U8 [R1+0x138], RZ ;  /* 0x000138ff01007387 */ /* 0x0003e20000100000 */
[----:B------:R-:W-:Y:S02]  /*2000*/  SHF.R.S32.HI R9, RZ, 0x1f, R8 ;  /* 0x0000001fff097819 */ /* 0x000fe40000011408 */
[----:B------:R-:W-:Y:S01]  /*2010*/  LOP3.LUT R13, R8, 0x7ffffffc, RZ, 0xc0, !PT ;  /* 0x7ffffffc080d7812 */ /* 0x000fe200078ec0ff */
[----:B------:R-:W-:Y:S01]  /*2020*/  IMAD.MOV.U32 R8, RZ, RZ, RZ ;  /* 0x000000ffff087224 */ /* 0x000fe200078e00ff */
[----:B------:R-:W-:Y:S01]  /*2030*/  LEA.HI R9, R9, R6, RZ, 0x3 ;  /* 0x0000000609097211 */ /* 0x000fe200078f18ff */
[----:B------:R-:W4:Y:S01]  /*2040*/  LDC R30, c[0x0][0xad4] ;  /* 0x0002b500ff1e7b82 */ /* 0x000f220000000800 */
[----:B0-----:R-:W-:Y:S01]  /*2050*/  IMAD.MOV.U32 R31, RZ, RZ, R4 ;  /* 0x000000ffff1f7224 */ /* 0x001fe200078e0004 */
[----:B------:R1:W-:Y:S01]  /*2060*/  STL.U8 [R1+0x16c], RZ ;  /* 0x00016cff01007387 */ /* 0x0003e20000100000 */
[----:B------:R-:W-:Y:S01]  /*2070*/  LOP3.LUT R9, R9, 0xfffffff8, RZ, 0xc0, !PT ;  /* 0xfffffff809097812 */ /* 0x000fe200078ec0ff */
[----:B------:R-:W-:-:S04]  /*2080*/  IMAD.IADD R0, R0, 0x1, -R13 ;  /* 0x0000000100007824 */ /* 0x000fc800078e0a0d */
[----:B------:R-:W-:Y:S01]  /*2090*/  IMAD.IADD R10, R6, 0x1, -R9 ;  /* 0x00000001060a7824 */ /* 0x000fe200078e0a09 */
[----:B------:R-:W-:Y:S01]  /*20a0*/  SHF.R.S32.HI R9, RZ, 0x5, R7 ;  /* 0x00000005ff097819 */ /* 0x000fe20000011407 */
[----:B------:R-:W0:Y:S01]  /*20b0*/  LDC R20, c[0x0][0x450] ;  /* 0x00011400ff147b82 */ /* 0x000e220000000800 */
[----:B------:R-:W-:-:S03]  /*20c0*/  IMAD.SHL.U32 R13, R0, 0x2, RZ ;  /* 0x00000002000d7824 */ /* 0x000fc600078e00ff */
[----:B------:R-:W-:Y:S02]  /*20d0*/  IMAD R10, R9, 0x10, R10 ;  /* 0x00000010090a7824 */ /* 0x000fe400078e020a */
[----:B------:R-:W-:Y:S02]  /*20e0*/  IMAD.MOV.U32 R9, RZ, RZ, R5 ;  /* 0x000000ffff097224 */ /* 0x000fe400078e0005 */
[----:B------:R-:W5:Y:S01]  /*20f0*/  LDC.64 R6, c[0x0][0x448] ;  /* 0x00011200ff067b82 */ /* 0x000f620000000a00 */
[----:B------:R-:W-:Y:S02]  /*2100*/  IMAD R12, R11, 0x40, R10 ;  /* 0x000000400b0c7824 */ /* 0x000fe400078e020a */
[----:B---3--:R-:W-:-:S03]  /*2110*/  IMAD.MOV.U32 R10, RZ, RZ, R2 ;  /* 0x000000ffff0a7224 */ /* 0x008fc600078e0002 */
[----:B------:R1:W-:Y:S04]  /*2120*/  STL.64 [R1+0x120], R12 ;  /* 0x0001200c01007387 */ /* 0x0003e80000100a00 */
[----:B----4-:R1:W-:Y:S04]  /*2130*/  STL.128 [R1+0x140], R28 ;  /* 0x0001401c01007387 */ /* 0x0103e80000100c00 */
[----:B0-----:R1:W-:Y:S04]  /*2140*/  STL [R1+0x168], R20 ;  /* 0x0001681401007387 */ /* 0x0013e80000100800 */
[----:B-----5:R1:W-:Y:S01]  /*2150*/  STL.64 [R1+0x160], R6 ;  /* 0x0001600601007387 */ /* 0x0203e20000100a00 */
[----:B--2---:R-:W-:-:S04]  /*2160*/  LEA.HI R11, R15, R15, RZ, 0x1 ;  /* 0x0000000f0f0b7211 */ /* 0x004fc800078f08ff */
[----:B------:R-:W-:Y:S01]  /*2170*/  LOP3.LUT R0, R11, 0xfffffffe, RZ, 0xc0, !PT ;  /* 0xfffffffe0b007812 */ /* 0x000fe200078ec0ff */
[----:B------:R-:W-:-:S04]  /*2180*/  IMAD.MOV.U32 R11, RZ, RZ, R3 ;  /* 0x000000ffff0b7224 */ /* 0x000fc800078e0003 */
[----:B------:R-:W-:Y:S01]  /*2190*/  IMAD.IADD R0, R15, 0x1, -R0 ;  /* 0x000000010f007824 */ /* 0x000fe200078e0a00 */
[----:B------:R1:W-:Y:S04]  /*21a0*/  STL.128 [R1+0x150], R8 ;  /* 0x0001500801007387 */ /* 0x0003e80000100c00 */
[----:B------:R-:W-:-:S04]  /*21b0*/  SHF.L.U32 R15, R0, 0x1f, RZ ;  /* 0x0000001f000f7819 */ /* 0x000fc800000006ff */
[----:B------:R-:W0:Y:S02]  /*21c0*/  SYNCS.PHASECHK.TRANS64.TRYWAIT P0, [R72+URZ+0x32400], R15 ;  /* 0x0324000f480075a7 */ /* 0x000e24000800017f */
[----:B01----:R-:W-:Y:S05]  /*21d0*/  @!P0 BRA `(.L_x_2050) ;  /* 0x0000030800148947 */ /* 0x003fea0003800000 */
.L_x_2235:
[----:B------:R-:W-:Y:S05]  /*21e0*/  BSYNC B0 ;  /* 0x0000000000007941 */ /* 0x000fea0003800000 */
.L_x_2049:
[----:B------:R-:W2:Y:S04]  /*21f0*/  LDL R16, [R1+0x860] ;  /* 0x0008600001107983 */ /* 0x000ea80000100800 */
[----:B------:R-:W3:Y:S04]  /*2200*/  LDL R10, [R1+0x1c] ;  /* 0x00001c00010a7983 */ /* 0x000ee80000100800 */
[----:B------:R1:W5:Y:S01]  /*2210*/  LDL.64 R8, [R1+0x210] ;  /* 0x0002100001087983 */ /* 0x0003620000100a00 */
[----:B------:R-:W-:Y:S01]  /*2220*/  IMAD.MOV.U32 R12, RZ, RZ, R34 ;  /* 0x000000ffff0c7224 */ /* 0x000fe200078e0022 */
[----:B------:R-:W-:Y:S01]  /*2230*/  IADD3 R0, P0, R18, 0x450, RZ ;  /* 0x0000045012007810 */ /* 0x000fe20007f1e0ff */
[----:B------:R-:W-:Y:S01]  /*2240*/  IMAD.MOV.U32 R13, RZ, RZ, R35 ;  /* 0x000000ffff0d7224 */ /* 0x000fe200078e0023 */
[----:B------:R-:W-:Y:S05]  /*2250*/  WARPSYNC.ALL ;  /* 0x0000000000007948 */ /* 0x000fea0003800000 */
[----:B------:R-:W-:Y:S01]  /*2260*/  IMAD.MOV.U32 R14, RZ, RZ, R60 ;  /* 0x000000ffff0e7224 */ /* 0x000fe200078e003c */
[----:B------:R-:W-:Y:S01]  /*2270*/  BSSY B0, `(.L_x_2051) ;  /* 0x0000033000007945 */ /* 0x000fe20003800000 */
[----:B0-----:R-:W-:-:S02]  /*2280*/  IMAD.MOV.U32 R15, RZ, RZ, R63 ;  /* 0x000000ffff0f7224 */ /* 0x001fc400078e003f */
[----:B------:R-:W-:Y:S02]  /*2290*/  IMAD.X R11, RZ, RZ, R19, P0 ;  /* 0x000000ffff0b7224 */ /* 0x000fe400000e0613 */
[----:B------:R-:W-:Y:S01]  /*22a0*/  IMAD.MOV.U32 R26, RZ, RZ, R44 ;  /* 0x000000ffff1a7224 */ /* 0x000fe200078e002c */
[----:B------:R0:W-:Y:S01]  /*22b0*/  STL.128 [R1+0x170], R12 ;  /* 0x0001700c01007387 */ /* 0x0001e20000100c00 */
[----:B------:R-:W-:Y:S02]  /*22c0*/  IMAD.MOV.U32 R27, RZ, RZ, R37 ;  /* 0x000000ffff1b7224 */ /* 0x000fe400078e0025 */
[----:B------:R-:W-:Y:S02]  /*22d0*/  IMAD.MOV.U32 R17, RZ, RZ, R41 ;  /* 0x000000ffff117224 */ /* 0x000fe400078e0029 */
[----:B------:R-:W-:Y:S01]  /*22e0*/  VIADD R237, R73, 0x8 ;  /* 0x0000000849ed7836 */ /* 0x000fe20000000000 */
[----:B------:R-:W-:Y:S01]  /*22f0*/  STL.128 [R1+0x1a0], R24 ;  /* 0x0001a01801007387 */ /* 0x000fe20000100c00 */
[----:B0-----:R-:W-:-:S02]  /*2300*/  IMAD.MOV.U32 R12, RZ, RZ, R62 ;  /* 0x000000ffff0c7224 */ /* 0x001fc400078e003e */
[----:B------:R-:W-:Y:S02]  /*2310*/  IMAD.MOV.U32 R13, RZ, RZ, R65 ;  /* 0x000000ffff0d7224 */ /* 0x000fe400078e0041 */
[----:B------:R-:W-:Y:S02]  /*2320*/  IMAD.MOV.U32 R14, RZ, RZ, R58 ;  /* 0x000000ffff0e7224 */ /* 0x000fe400078e003a */
[----:B------:R-:W-:-:S05]  /*2330*/  IMAD.MOV.U32 R15, RZ, RZ, R59 ;  /* 0x000000ffff0f7224 */ /* 0x000fca00078e003b */
[----:B------:R0:W-:Y:S02]  /*2340*/  STL.128 [R1+0x190], R12 ;  /* 0x0001900c01007387 */ /* 0x0001e40000100c00 */
[----:B0-----:R-:W-:Y:S02]  /*2350*/  IMAD.MOV.U32 R12, RZ, RZ, R56 ;  /* 0x000000ffff0c7224 */ /* 0x001fe400078e0038 */
        /* <DEDUP_REMOVED lines=22> */
[----:B--2---:R-:W-:Y:S02]  /*24c0*/  IMAD.MOV.U32 R12, RZ, RZ, R16 ;  /* 0x000000ffff0c7224 */ /* 0x004fe400078e0010 */
[----:B------:R-:W-:Y:S01]  /*24d0*/  IMAD.MOV.U32 R16, RZ, RZ, R32 ;  /* 0x000000ffff107224 */ /* 0x000fe200078e0020 */
[----:B---3--:R-:W-:-:S02]  /*24e0*/  LOP3.LUT R0, R10, 0x1, RZ, 0xfc, !PT ;  /* 0x000000010a007812 */ /* 0x008fc400078efcff */
[----:B------:R0:W-:Y:S01]  /*24f0*/  STL.128 [R1+0x1f0], R12 ;  /* 0x0001f00c01007387 */ /* 0x0001e20000100c00 */
[----:B------:R1:W-:Y:S01]  /*2500*/  BAR.SYNC.DEFER_BLOCKING R237, 0x100 ;  /* 0x000400ed0000751d */ /* 0x0003e20000010000 */
[----:B------:R-:W-:-:S05]  /*2510*/  ISETP.NE.AND P1, PT, R0, 0x3, PT ;  /* 0x000000030000780c */ /* 0x000fca0003f25270 */
[----:B------:R1:W-:Y:S01]  /*2520*/  STL.128 [R1+0x180], R16 ;  /* 0x0001801001007387 */ /* 0x0003e20000100c00 */
[----:B0-----:R-:W-:Y:S02]  /*2530*/  IMAD.MOV.U32 R12, RZ, RZ, R48 ;  /* 0x000000ffff0c7224 */ /* 0x001fe400078e0030 */
[----:B------:R-:W-:Y:S02]  /*2540*/  IMAD.MOV.U32 R13, RZ, RZ, R45 ;  /* 0x000000ffff0d7224 */ /* 0x000fe400078e002d */
[----:B------:R-:W-:Y:S02]  /*2550*/  IMAD.MOV.U32 R14, RZ, RZ, R43 ;  /* 0x000000ffff0e7224 */ /* 0x000fe400078e002b */
[----:B------:R-:W-:-:S05]  /*2560*/  IMAD.MOV.U32 R15, RZ, RZ, R46 ;  /* 0x000000ffff0f7224 */ /* 0x000fca00078e002e */
[----:B------:R1:W-:Y:S01]  /*2570*/  STL.128 [R1+0x200], R12 ;  /* 0x0002000c01007387 */ /* 0x0003e20000100c00 */
[----:B------:R-:W-:Y:S05]  /*2580*/  @!P1 BRA `(.L_x_2052) ;  /* 0x0000000000049947 */ /* 0x000fea0003800000 */
[----:B------:R-:W-:Y:S01]  /*2590*/  BPT.TRAP 0x1 ;  /* 0x000000040000795c */ /* 0x000fe20000300000 */
.L_x_2052:
[----:B------:R-:W-:Y:S05]  /*25a0*/  BSYNC B0 ;  /* 0x0000000000007941 */ /* 0x000fea0003800000 */
.L_x_2051:
[----:B------:R-:W2:Y:S01]  /*25b0*/  LDL.64 R10, [R1+0x8] ;  /* 0x00000800010a7983 */ /* 0x000ea20000100a00 */
[----:B-----5:R-:W-:Y:S01]  /*25c0*/  SHF.L.U32 R9, R9, 0x1f, RZ ;  /* 0x0000001f09097819 */ /* 0x020fe200000006ff */
[----:B------:R-:W-:Y:S01]  /*25d0*/  BSSY B0, `(.L_x_2053) ;  /* 0x0000006000007945 */ /* 0x000fe20003800000 */
[----:B--2---:R-:W-:-:S05]  /*25e0*/  MOV R11, R10 ;  /* 0x0000000a000b7202 */ /* 0x004fca0000000f00 */
[----:B------:R-:W-:-:S04]  /*25f0*/  IMAD R8, R8, 0x8, R11 ;  /* 0x0000000808087824 */ /* 0x000fc800078e020b */
[----:B------:R0:W2:Y:S01]  /*2600*/  SYNCS.PHASECHK.TRANS64.TRYWAIT P0, [R8+URZ], R9 ;  /* 0x00000009080075a7 */ /* 0x0000a2000800017f */
[----:B------:R-:W-:Y:S05]  /*2610*/  @!P1 BRA `(.L_x_2054) ;  /* 0x0000000000049947 */ /* 0x000fea0003800000 */
[----:B------:R-:W-:Y:S01]  /*2620*/  BPT.TRAP 0x1 ;  /* 0x000000040000795c */ /* 0x000fe20000300000 */
.L_x_2054:
[----:B------:R-:W-:Y:S05]  /*2630*/  BSYNC B0 ;  /* 0x0000000000007941 */ /* 0x000fea0003800000 */
.L_x_2053:
[----:B------:R-:W-:Y:S04]  /*2640*/  BSSY B0, `(.L_x_2055) ;  /* 0x0000004000007945 */ /* 0x000fe80003800000 */
[----:B--2---:R-:W-:Y:S05]  /*2650*/  @P0 BRA `(.L_x_2056) ;  /* 0x0000000000080947 */ /* 0x004fea0003800000 */
[----:B------:R-:W2:Y:S02]  /*2660*/  SYNCS.PHASECHK.TRANS64.TRYWAIT P0, [R8+URZ], R9 ;  /* 0x00000009080075a7 */ /* 0x000ea4000800017f */
[----:B--2---:R-:W-:Y:S05]  /*2670*/  @!P0 BRA `(.L_x_2057) ;  /* 0x0000030400008947 */ /* 0x004fea0003800000 */
.L_x_2056:
[----:B------:R-:W-:Y:S05]  /*2680*/  BSYNC B0 ;  /* 0x0000000000007941 */ /* 0x000fea0003800000 */
.L_x_2055:
[----:B-1----:R-:W3:Y:S04]  /*2690*/  LDL R13, [R1+0x210] ;  /* 0x00021000010d7983 */ /* 0x002ee80000100800 */
[----:B0-2---:R-:W3:Y:S01]  /*26a0*/  LDL.64 R8, [R1+0xa0] ;  /* 0x0000a00001087983 */ /* 0x005ee20000100a00 */
[----:B------:R-:W-:Y:S05]  /*26b0*/  WARPSYNC.ALL ;  /* 0x0000000000007948 */ /* 0x000fea0003800000 */
[----:B------:R-:W2:Y:S04]  /*26c0*/  LDL.64 R20, [R1+0x98] ;  /* 0x0000980001147983 */ /* 0x000ea80000100a00 */
[----:B------:R-:W4:Y:S04]  /*26d0*/  LDL.64 R10, [R1+0x98] ;  /* 0x00009800010a7983 */ /* 0x000f280000100a00 */
[----:B------:R-:W5:Y:S01]  /*26e0*/  LDL.64 R14, [R1+0x98] ;  /* 0x00009800010e7983 */ /* 0x000f620000100a00 */
[----:B---3--:R-:W-:-:S03]  /*26f0*/  IMAD R8, R13, 0x300, R8 ;  /* 0x000003000d087824 */ /* 0x008fc600078e0208 */
[----:B------:R-:W3:Y:S01]  /*2700*/  LDL.64 R16, [R1+0x98] ;  /* 0x0000980001107983 */ /* 0x000ee20000100a00 */
[----:B------:R-:W-:Y:S02]  /*2710*/  R2UR UR7, R9 ;  /* 0x00000000090772ca */ /* 0x000fe400000e0000 */
[C---:B------:R-:W-:Y:S01]  /*2720*/  R2UR UR6, R8.reuse ;  /* 0x00000000080672ca */ /* 0x040fe200000e0000 */
[----:B------:R-:W-:Y:S01]  /*2730*/  WARPGROUP.ARRIVE ;  /* 0x00000000000079c5 */ /* 0x000fe20000000000 */
[----:B------:R-:W3:Y:S01]  /*2740*/  LDL R0, [R1+0x21c] ;  /* 0x00021c0001007983 */ /* 0x000ee20000100800 */
[----:B------:R-:W-:Y:S01]  /*2750*/  VIADD R12, R8, 0x2 ;  /* 0x00000002080c7836 */ /* 0x000fe20000000000 */
[----:B------:R-:W-:Y:S01]  /*2760*/  BSSY B0, `(.L_x_2058) ;  /* 0x000002d000007945 */ /* 0x000fe20003800000 */
[----:B------:R-:W-:Y:S01]  /*2770*/  IMAD.MOV.U32 R13, RZ, RZ, R9 ;  /* 0x000000ffff0d7224 */ /* 0x000fe200078e0009 */
[----:B------:R0:W-:Y:S01]  /*2780*/  STL [R1+0x80], RZ ;  /* 0x000080ff01007387 */ /* 0x0001e20000100800 */
[----:B------:R-:W-:-:S05]  /*2790*/  IMAD.MOV.U32 R234, RZ, RZ, 0x1 ;  /* 0x00000001ffea7424 */ /* 0x000fca00078e00ff */
[----:B------:R0:W-:Y:S04]  /*27a0*/  STL [R1+0x80], R234 ;  /* 0x000080ea01007387 */ /* 0x0001e80000100800 */
[----:B------:R0:W-:Y:S04]  /*27b0*/  STL [R1+0x80], R234 ;  /* 0x000080ea01007387 */ /* 0x0001e80000100800 */
[----:B------:R0:W-:Y:S04]  /*27c0*/  STL [R1+0x80], R234 ;  /* 0x000080ea01007387 */ /* 0x0001e80000100800 */
[----:B------:R0:W-:Y:S01]  /*27d0*/  STL [R1+0x80], R234 ;  /* 0x000080ea01007387 */ /* 0x0001e20000100800 */
[----:B--2---:R-:W-:-:S02]  /*27e0*/  R2UR UR4, R20 ;  /* 0x00000000140472ca */ /* 0x004fc400000e0000 */
[----:B------:R-:W-:Y:S01]  /*27f0*/  R2UR UR5, R21 ;  /* 0x00000000150572ca */ /* 0x000fe200000e0000 */
[----:B----4-:R-:W-:Y:S02]  /*2800*/  VIADD R10, R10, 0x2 ;  /* 0x000000020a0a7836 */ /* 0x010fe40000000000 */
[----:B-----5:R-:W-:Y:S02]  /*2810*/  VIADD R14, R14, 0x4 ;  /* 0x000000040e0e7836 */ /* 0x020fe40000000000 */
[----:B---3--:R-:W-:-:S08]  /*2820*/  VIADD R16, R16, 0x6 ;  /* 0x0000000610107836 */ /* 0x008fd00000000000 */
[----:B------:R-:W-:Y:S01]  /*2830*/  HGMMA.64x96x16.F32.BF16 R24, gdesc[UR4], RZ, !UPT, gsb0 ;  /* 0x01600000041879f0 */ /* 0x000fe2000c0018ff */
[----:B------:R-:W-:Y:S02]  /*2840*/  R2UR UR6, R12 ;  /* 0x000000000c0672ca */ /* 0x000fe400000e0000 */
[----:B------:R-:W-:Y:S02]  /*2850*/  R2UR UR7, R13 ;  /* 0x000000000d0772ca */ /* 0x000fe400000e0000 */
[----:B------:R-:W-:Y:S01]  /*2860*/  R2UR UR4, R10 ;  /* 0x000000000a0472ca */ /* 0x000fe200000e0000 */
[C---:B------:R-:W-:Y:S01]  /*2870*/  VIADD R10, R8.reuse, 0x4 ;  /* 0x00000004080a7836 */ /* 0x040fe20000000000 */
[----:B------:R-:W-:Y:S01]  /*2880*/  R2UR UR5, R11 ;  /* 0x000000000b0572ca */ /* 0x000fe200000e0000 */
[----:B------:R-:W-:Y:S02]  /*2890*/  IMAD.MOV.U32 R11, RZ, RZ, R9 ;  /* 0x000000ffff0b7224 */ /* 0x000fe400078e0009 */
[----:B------:R-:W-:Y:S01]  /*28a0*/  VIADD R8, R8, 0x6 ;  /* 0x0000000608087836 */ /* 0x000fe20000000000 */
[----:B------:R-:W-:-:S02]  /*28b0*/  WARPGROUP.DEPBAR.LE gsb0, 0x0 ;  /* 0x00008000000079c5 */ /* 0x000fc40000010000 */
[----:B------:R-:W-:-:S07]  /*28c0*/  WARPGROUP.ARRIVE ;  /* 0x00000000000079c5 */ /* 0x000fce0000000000 */
[----:B------:R-:W-:Y:S01]  /*28d0*/  HGMMA.64x96x16.F32.BF16 R24, gdesc[UR4], R24, gsb0 ;  /* 0x01600000041879f0 */ /* 0x000fe20008001818 */
[----:B------:R-:W-:Y:S02]  /*28e0*/  R2UR UR6, R10 ;  /* 0x000000000a0672ca */ /* 0x000fe400000e0000 */
[----:B------:R-:W-:Y:S02]  /*28f0*/  R2UR UR7, R11 ;  /* 0x000000000b0772ca */ /* 0x000fe400000e0000 */
[----:B------:R-:W-:Y:S02]  /*2900*/  R2UR UR4, R14 ;  /* 0x000000000e0472ca */ /* 0x000fe400000e0000 */
[----:B------:R-:W-:Y:S02]  /*2910*/  R2UR UR5, R15 ;  /* 0x000000000f0572ca */ /* 0x000fe400000e0000 */
[----:B------:R-:W-:Y:S01]  /*2920*/  LEA.HI R10, R0, R0, RZ, 0x1 ;  /* 0x00000000000a7211 */ /* 0x000fe200078f08ff */
[----:B------:R-:W-:-:S02]  /*2930*/  WARPGROUP.DEPBAR.LE gsb0, 0x0 ;  /* 0x00008000000079c5 */ /* 0x000fc40000010000 */
[----:B------:R-:W-:-:S08]  /*2940*/  WARPGROUP.ARRIVE ;  /* 0x00000000000079c5 */ /* 0x000fd00000000000 */
[----:B------:R-:W-:Y:S01]  /*2950*/  HGMMA.64x96x16.F32.BF16 R24, gdesc[UR4], R24, gsb0 ;  /* 0x01600000041879f0 */ /* 0x000fe20008001818 */
[----:B------:R-:W-:Y:S02]  /*2960*/  R2UR UR6, R8 ;  /* 0x00000000080672ca */ /* 0x000fe400000e0000 */
[----:B------:R-:W-:Y:S02]  /*2970*/  R2UR UR7, R9 ;  /* 0x00000000090772ca */ /* 0x000fe400000e0000 */
[----:B------:R-:W-:Y:S02]  /*2980*/  R2UR UR4, R16 ;  /* 0x00000000100472ca */ /* 0x000fe400000e0000 */
[----:B------:R-:W-:Y:S02]  /*2990*/  R2UR UR5, R17 ;  /* 0x00000000110572ca */ /* 0x000fe400000e0000 */
[----:B------:R-:W-:-:S05]  /*29a0*/  LOP3.LUT R9, R10, 0xfffffffe, RZ, 0xc0, !PT ;  /* 0xfffffffe0a097812 */ /* 0x000fca00078ec0ff */
[----:B------:R-:W-:-:S05]  /*29b0*/  IMAD.IADD R9, R0, 0x1, -R9 ;  /* 0x0000000100097824 */ /* 0x000fca00078e0a09 */
[----:B------:R-:W-:Y:S01]  /*29c0*/  SHF.L.U32 R9, R9, 0x1f, RZ ;  /* 0x0000001f09097819 */ /* 0x000fe200000006ff */
[----:B------:R-:W-:Y:S02]  /*29d0*/  WARPGROUP.DEPBAR.LE gsb0, 0x0 ;  /* 0x00008000000079c5 */ /* 0x000fe40000010000 */
[----:B------:R-:W-:-:S06]  /*29e0*/  WARPGROUP.ARRIVE ;  /* 0x00000000000079c5 */ /* 0x000fcc0000000000 */
[----:B------:R-:W-:Y:S03]  /*29f0*/  HGMMA.64x96x16.F32.BF16 R24, gdesc[UR4], R24, gsb0 ;  /* 0x01600000041879f0 */ /* 0x000fe60008001818 */
[----:B------:R-:W-:Y:S02]  /*2a00*/  WARPGROUP.DEPBAR.LE gsb0, 0x0 ;  /* 0x00008000000079c5 */ /* 0x000fe40000010000 */
[----:B------:R-:W1:Y:S02]  /*2a10*/  SYNCS.PHASECHK.TRANS64.TRYWAIT P0, [R72+URZ+0x32410], R9 ;  /* 0x03241009480075a7 */ /* 0x000e64000800017f */
[----:B01----:R-:W-:Y:S05]  /*2a20*/  @!P0 BRA `(.L_x_2059) ;  /* 0x0000030000288947 */ /* 0x003fea0003800000 */
.L_x_2236:
[----:B------:R-:W-:Y:S05]  /*2a30*/  BSYNC B0 ;  /* 0x0000000000007941 */ /* 0x000fea0003800000 */
.L_x_2058:
[----:B------:R-:W2:Y:S04]  /*2a40*/  LDL R0, [R1+0x54] ;  /* 0x0000540001007983 */ /* 0x000ea80000100800 */
[----:B0-----:R0:W5:Y:S01]  /*2a50*/  LDL.64 R8, [R1+0x210] ;  /* 0x0002100001087983 */ /* 0x0011620000100a00 */
[----:B------:R-:W-:Y:S01]  /*2a60*/  BSSY B0, `(.L_x_2060) ;  /* 0x0000005000007945 */ /* 0x000fe20003800000 */
[----:B--2---:R-:W-:-:S04]  /*2a70*/  LOP3.LUT R0, R0, 0x1, RZ, 0xfc, !PT ;  /* 0x0000000100007812 */ /* 0x004fc800078efcff */
[----:B------:R-:W-:-:S13]  /*2a80*/  ISETP.NE.AND P1, PT, R0, 0x3, PT ;  /* 0x000000030000780c */ /* 0x000fda0003f25270 */
[----:B0-----:R-:W-:Y:S05]  /*2a90*/  @!P1 BRA `(.L_x_2061) ;  /* 0x0000000000049947 */ /* 0x001fea0003800000 */
[----:B------:R-:W-:Y:S01]  /*2aa0*/  BPT.TRAP 0x1 ;  /* 0x000000040000795c */ /* 0x000fe20000300000 */
.L_x_2061:
[----:B------:R-:W-:Y:S05]  /*2ab0*/  BSYNC B0 ;  /* 0x0000000000007941 */ /* 0x000fea0003800000 */
.L_x_2060:
[----:B------:R-:W2:Y:S01]  /*2ac0*/  LDL.64 R10, [R1+0x40] ;  /* 0x00004000010a7983 */ /* 0x000ea20000100a00 */
[----:B-----5:R-:W-:Y:S01]  /*2ad0*/  SHF.L.U32 R9, R9, 0x1f, RZ ;  /* 0x0000001f09097819 */ /* 0x020fe200000006ff */
[----:B------:R-:W-:Y:S01]  /*2ae0*/  BSSY B0, `(.L_x_2062) ;  /* 0x0000006000007945 */ /* 0x000fe20003800000 */
[----:B--2---:R-:W-:-:S05]  /*2af0*/  MOV R11, R10 ;  /* 0x0000000a000b7202 */ /* 0x004fca0000000f00 */
[----:B------:R-:W-:-:S04]  /*2b00*/  IMAD R8, R8, 0x8, R11 ;  /* 0x0000000808087824 */ /* 0x000fc800078e020b */
[----:B------:R0:W1:Y:S01]  /*2b10*/  SYNCS.PHASECHK.TRANS64.TRYWAIT P0, [R8+URZ], R9 ;  /* 0x00000009080075a7 */ /* 0x000062000800017f */
[----:B------:R-:W-:Y:S05]  /*2b20*/  @!P1 BRA `(.L_x_2063) ;  /* 0x0000000000049947 */ /* 0x000fea0003800000 */
[----:B------:R-:W-:Y:S01]  /*2b30*/  BPT.TRAP 0x1 ;  /* 0x000000040000795c */ /* 0x000fe20000300000 */
.L_x_2063:
[----:B------:R-:W-:Y:S05]  /*2b40*/  BSYNC B0 ;  /* 0x0000000000007941 */ /* 0x000fea0003800000 */
.L_x_2062:
[----:B------:R-:W-:Y:S04]  /*2b50*/  BSSY B0, `(.L_x_2064) ;  /* 0x0000004000007945 */ /* 0x000fe80003800000 */
[----:B-1----:R-:W-:Y:S05]  /*2b60*/  @P0 BRA `(.L_x_2065) ;  /* 0x0000000000080947 */ /* 0x002fea0003800000 */
[----:B------:R-:W1:Y:S02]  /*2b70*/  SYNCS.PHASECHK.TRANS64.TRYWAIT P0, [R8+URZ], R9 ;  /* 0x00000009080075a7 */ /* 0x000e64000800017f */
[----:B-1----:R-:W-:Y:S05]  /*2b80*/  @!P0 BRA `(.L_x_2066) ;  /* 0x000002fc00e48947 */ /* 0x002fea0003800000 */
.L_x_2065:
[----:B------:R-:W-:Y:S05]  /*2b90*/  BSYNC B0 ;  /* 0x0000000000007941 */ /* 0x000fea0003800000 */
.L_x_2064:
[----:B------:R-:W2:Y:S04]  /*2ba0*/  LDL R21, [R1+0x210] ;  /* 0x0002100001157983 */ /* 0x000ea80000100800 */
[----:B01----:R-:W2:Y:S04]  /*2bb0*/  LDL.64 R8, [R1+0x118] ;  /* 0x0001180001087983 */ /* 0x003ea80000100a00 */
[----:B------:R-:W3:Y:S04]  /*2bc0*/  LDL R0, [R1+0x90] ;  /* 0x0000900001007983 */ /* 0x000ee80000100800 */
[----:B------:R-:W4:Y:S04]  /*2bd0*/  LDL.64 R10, [R1+0x110] ;  /* 0x00011000010a7983 */ /* 0x000f280000100a00 */
[----:B------:R-:W5:Y:S04]  /*2be0*/  LDL.64 R12, [R1+0x110] ;  /* 0x00011000010c7983 */ /* 0x000f680000100a00 */
[----:B------:R-:W5:Y:S04]  /*2bf0*/  LDL.64 R14, [R1+0x110] ;  /* 0x00011000010e7983 */ /* 0x000f680000100a00 */
[----:B------:R-:W5:Y:S01]  /*2c00*/  LDL.64 R16, [R1+0x110] ;  /* 0x0001100001107983 */ /* 0x000f620000100a00 */
[----:B------:R-:W-:Y:S05]  /*2c10*/  WARPSYNC.ALL ;  /* 0x0000000000007948 */ /* 0x000fea0003800000 */
[----:B------:R-:W-:Y:S01]  /*2c20*/  WARPGROUP.ARRIVE ;  /* 0x00000000000079c5 */ /* 0x000fe20000000000 */
[----:B--2---:R-:W-:Y:S01]  /*2c30*/  IMAD R8, R21, 0xc00, R8 ;  /* 0x00000c0015087824 */ /* 0x004fe200078e0208 */
[----:B------:R-:W-:Y:S01]  /*2c40*/  R2UR UR7, R9 ;  /* 0x00000000090772ca */ /* 0x000fe200000e0000 */
[----:B------:R-:W2:Y:S01]  /*2c50*/  LDL.64 R20, [R1+0x110] ;  /* 0x0001100001147983 */ /* 0x000ea20000100a00 */
[----:B---3--:R-:W-:-:S02]  /*2c60*/  ISETP.NE.U32.AND P0, PT, R0, RZ, PT ;  /* 0x000000ff0000720c */ /* 0x008fc40003f05070 */
[----:B------:R-:W-:Y:S02]  /*2c70*/  R2UR UR6, R8 ;  /* 0x00000000080672ca */ /* 0x000fe400000e0000 */
[----:B----4-:R-:W-:Y:S02]  /*2c80*/  R2UR UR4, R10 ;  /* 0x000000000a0472ca */ /* 0x010fe400000e0000 */
[----:B------:R-:W-:-:S07]  /*2c90*/  R2UR UR5, R11 ;  /* 0x000000000b0572ca */ /* 0x000fce00000e0000 */
[----:B------:R-:W-:-:S06]  /*2ca0*/  VOTEU.ANY UP0, P0 ;  /* 0x00000000003f7886 */ /* 0x000fcc0000000100 */
[----:B------:R-:W-:Y:S01]  /*2cb0*/  HGMMA.64x96x16.F32.BF16 R24, gdesc[UR4], R24, UP0, gsb0 ;  /* 0x01600000041879f0 */ /* 0x000fe2000b801818 */
[----:B-----5:R-:W-:Y:S02]  /*2cc0*/  VIADD R12, R12, 0x2 ;  /* 0x000000020c0c7836 */ /* 0x020fe40000000000 */
[----:B------:R-:W-:Y:S02]  /*2cd0*/  VIADD R10, R8, 0x2 ;  /* 0x00000002080a7836 */ /* 0x000fe40000000000 */
[----:B------:R-:W-:Y:S01]  /*2ce0*/  IMAD.MOV.U32 R11, RZ, RZ, R9 ;  /* 0x000000ffff0b7224 */ /* 0x000fe200078e0009 */
[----:B------:R-:W-:Y:S02]  /*2cf0*/  R2UR UR4, R12 ;  /* 0x000000000c0472ca */ /* 0x000fe400000e0000 */
[----:B------:R-:W-:Y:S02]  /*2d00*/  R2UR UR6, R10 ;  /* 0x000000000a0672ca */ /* 0x000fe400000e0000 */
[----:B------:R-:W-:-:S02]  /*2d10*/  R2UR UR7, R11 ;  /* 0x000000000b0772ca */ /* 0x000fc400000e0000 */
[----:B------:R-:W-:Y:S02]  /*2d20*/  R2UR UR5, R13 ;  /* 0x000000000d0572ca */ /* 0x000fe400000e0000 */
[----:B------:R-:W3:Y:S01]  /*2d30*/  LDL.64 R12, [R1+0x110] ;  /* 0x00011000010c7983 */ /* 0x000ee20000100a00 */
[----:B------:R-:W-:Y:S02]  /*2d40*/  WARPGROUP.DEPBAR.LE gsb0, 0x0 ;  /* 0x00008000000079c5 */ /* 0x000fe40000010000 */
[----:B------:R-:W-:-:S08]  /*2d50*/  WARPGROUP.ARRIVE ;  /* 0x00000000000079c5 */ /* 0x000fd00000000000 */
[----:B------:R-:W-:Y:S01]  /*2d60*/  HGMMA.64x96x16.F32.BF16 R24, gdesc[UR4], R24, gsb0 ;  /* 0x01600000041879f0 */ /* 0x000fe20008001818 */
[----:B------:R-:W-:Y:S02]  /*2d70*/  VIADD R14, R14, 0x4 ;  /* 0x000000040e0e7836 */ /* 0x000fe40000000000 */
[----:B------:R-:W-:Y:S02]  /*2d80*/  VIADD R10, R8, 0x4 ;  /* 0x00000004080a7836 */ /* 0x000fe40000000000 */
[----:B------:R-:W-:Y:S01]  /*2d90*/  IMAD.MOV.U32 R11, RZ, RZ, R9 ;  /* 0x000000ffff0b7224 */ /* 0x000fe200078e0009 */
[----:B------:R-:W-:Y:S02]  /*2da0*/  R2UR UR4, R14 ;  /* 0x000000000e0472ca */ /* 0x000fe400000e0000 */
[----:B------:R-:W-:Y:S02]  /*2db0*/  R2UR UR6, R10 ;  /* 0x000000000a0672ca */ /* 0x000fe400000e0000 */
[----:B------:R-:W-:-:S02]  /*2dc0*/  R2UR UR7, R11 ;  /* 0x000000000b0772ca */ /* 0x000fc400000e0000 */
[----:B------:R-:W-:Y:S02]  /*2dd0*/  R2UR UR5, R15 ;  /* 0x000000000f0572ca */ /* 0x000fe400000e0000 */
[----:B------:R-:W4:Y:S01]  /*2de0*/  LDL.64 R14, [R1+0x110] ;  /* 0x00011000010e7983 */ /* 0x000f220000100a00 */
        /* <DEDUP_REMOVED lines=10> */
[----:B------:R-:W5:Y:S01]  /*2e90*/  LDL.64 R16, [R1+0x110] ;  /* 0x0001100001107983 */ /* 0x000f620000100a00 */
[----:B------:R-:W-:Y:S02]  /*2ea0*/  WARPGROUP.DEPBAR.LE gsb0, 0x0 ;  /* 0x00008000000079c5 */ /* 0x000fe40000010000 */
[----:B------:R-:W-:-:S08]  /*2eb0*/  WARPGROUP.ARRIVE ;  /* 0x00000000000079c5 */ /* 0x000fd00000000000 */
[----:B------:R-:W-:Y:S01]  /*2ec0*/  HGMMA.64x96x16.F32.BF16 R24, gdesc[UR4], R24, gsb0 ;  /* 0x01600000041879f0 */ /* 0x000fe20008001818 */
[----:B--2---:R-:W-:Y:S02]  /*2ed0*/  VIADD R20, R20, 0x400 ;  /* 0x0000040014147836 */ /* 0x004fe40000000000 */
[----:B------:R-:W-:Y:S02]  /*2ee0*/  VIADD R10, R8, 0x300 ;  /* 0x00000300080a7836 */ /* 0x000fe40000000000 */
[----:B------:R-:W-:Y:S01]  /*2ef0*/  IMAD.MOV.U32 R11, RZ, RZ, R9 ;  /* 0x000000ffff0b7224 */ /* 0x000fe200078e0009 */
[----:B------:R-:W-:Y:S02]  /*2f00*/  R2UR UR4, R20 ;  /* 0x00000000140472ca */ /* 0x000fe400000e0000 */
[----:B------:R-:W-:Y:S02]  /*2f10*/  R2UR UR6, R10 ;  /* 0x000000000a0672ca */ /* 0x000fe400000e0000 */
[----:B------:R-:W-:-:S02]  /*2f20*/  R2UR UR7, R11 ;  /* 0x000000000b0772ca */ /* 0x000fc400000e0000 */
[----:B------:R-:W-:Y:S02]  /*2f30*/  R2UR UR5, R21 ;  /* 0x00000000150572ca */ /* 0x000fe400000e0000 */
[----:B------:R-:W2:Y:S01]  /*2f40*/  LDL.64 R20, [R1+0x110] ;  /* 0x0001100001147983 */ /* 0x000ea20000100a00 */
[----:B------:R-:W-:Y:S02]  /*2f50*/  WARPGROUP.DEPBAR.LE gsb0, 0x0 ;  /* 0x00008000000079c5 */ /* 0x000fe40000010000 */
[----:B------:R-:W-:-:S08]  /*2f60*/  WARPGROUP.ARRIVE ;  /* 0x00000000000079c5 */ /* 0x000fd00000000000 */
[----:B------:R-:W-:Y:S01]  /*2f70*/  HGMMA.64x96x16.F32.BF16 R24, gdesc[UR4], R24, gsb0 ;  /* 0x01600000041879f0 */ /* 0x000fe20008001818 */
[----:B---3--:R-:W-:Y:S02]  /*2f80*/  VIADD R12, R12, 0x402 ;  /* 0x000004020c0c7836 */ /* 0x008fe40000000000 */
        /* <DEDUP_REMOVED lines=10> */
[----:B----4-:R-:W-:Y:S02]  /*3030*/  VIADD R14, R14, 0x404 ;  /* 0x000004040e0e7836 */ /* 0x010fe40000000000 */
        /* <DEDUP_REMOVED lines=10> */
[----:B-----5:R-:W-:Y:S02]  /*30e0*/  VIADD R16, R16, 0x406 ;  /* 0x0000040610107836 */ /* 0x020fe40000000000 */
        /* <DEDUP_REMOVED lines=60> */
[----:B------:R-:W-:Y:S01]  /*34b0*/  R2UR UR5, R21 ;  /* 0x00000000150572ca */ /* 0x000fe200000e0000 */
[----:B------:R-:W0:Y:S01]  /*34c0*/  S2R R72, SR_TID.X ;  /* 0x0000000000487919 */ /* 0x000e220000002100 */
[----:B---3--:R-:W-:Y:S01]  /*34d0*/  VIADD R12, R12, 0xc02 ;  /* 0x00000c020c0c7836 */ /* 0x008fe20000000000 */
[----:B------:R-:W-:Y:S02]  /*34e0*/  WARPGROUP.DEPBAR.LE gsb0, 0x0 ;  /* 0x00008000000079c5 */ /* 0x000fe40000010000 */
[----:B------:R-:W-:-:S08]  /*34f0*/  WARPGROUP.ARRIVE ;  /* 0x00000000000079c5 */ /* 0x000fd00000000000 */
[----:B------:R-:W-:Y:S01]  /*3500*/  HGMMA.64x96x16.F32.BF16 R24, gdesc[UR4], R24, gsb0 ;  /* 0x01600000041879f0 */ /* 0x000fe20008001818 */
[----:B0-----:R-:W-:-:S04]  /*3510*/  LOP3.LUT R72, R72, 0x7f, RZ, 0xc0, !PT ;  /* 0x0000007f48487812 */ /* 0x001fc800078ec0ff */
[----:B------:R-:W-:Y:S01]  /*3520*/  ISETP.NE.AND P0, PT, R72, RZ, PT ;  /* 0x000000ff4800720c */ /* 0x000fe20003f05270 */
[----:B------:R-:W-:Y:S02]  /*3530*/  VIADD R10, R8, 0x902 ;  /* 0x00000902080a7836 */ /* 0x000fe40000000000 */
[----:B------:R-:W-:-:S10]  /*3540*/  IMAD.MOV.U32 R11, RZ, RZ, R9 ;  /* 0x000000ffff0b7224 */ /* 0x000fd400078e0009 */
[----:B------:R-:W2:Y:S04]  /*3550*/  @!P0 LDL.64 R74, [R1+0x30] ;  /* 0x00003000014a8983 */ /* 0x000ea80000100a00 */
[----:B------:R-:W3:Y:S01]  /*3560*/  @!P0 LDL R0, [R1+0x210] ;  /* 0x0002100001008983 */ /* 0x000ee20000100800 */
[----:B------:R-:W-:Y:S02]  /*3570*/  R2UR UR6, R10 ;  /* 0x000000000a0672ca */ /* 0x000fe400000e0000 */
[----:B------:R-:W-:Y:S02]  /*3580*/  R2UR UR7, R11 ;  /* 0x000000000b0772ca */ /* 0x000fe400000e0000 */
[----:B------:R-:W-:Y:S02]  /*3590*/  R2UR UR4, R12 ;  /* 0x000000000c0472ca */ /* 0x000fe400000e0000 */
[----:B------:R-:W-:Y:S01]  /*35a0*/  R2UR UR5, R13 ;  /* 0x000000000d0572ca */ /* 0x000fe200000e0000 */
[----:B------:R-:W-:-:S02]  /*35b0*/  WARPGROUP.DEPBAR.LE gsb0, 0x0 ;  /* 0x00008000000079c5 */ /* 0x000fc40000010000 */
[----:B------:R-:W-:-:S10]  /*35c0*/  WARPGROUP.ARRIVE ;  /* 0x00000000000079c5 */ /* 0x000fd40000000000 */
[----:B------:R-:W-:Y:S01]  /*35d0*/  HGMMA.64x96x16.F32.BF16 R24, gdesc[UR4], R24, gsb0 ;  /* 0x01600000041879f0 */ /* 0x000fe20008001818 */
[----:B----4-:R-:W-:Y:S02]  /*35e0*/  VIADD R14, R14, 0xc04 ;  /* 0x00000c040e0e7836 */ /* 0x010fe40000000000 */
[----:B------:R-:W-:Y:S02]  /*35f0*/  VIADD R10, R8, 0x904 ;  /* 0x00000904080a7836 */ /* 0x000fe40000000000 */
[----:B------:R-:W-:Y:S01]  /*3600*/  IMAD.MOV.U32 R11, RZ, RZ, R9 ;  /* 0x000000ffff0b7224 */ /* 0x000fe200078e0009 */
[----:B------:R-:W-:Y:S02]  /*3610*/  R2UR UR4, R14 ;  /* 0x000000000e0472ca */ /* 0x000fe400000e0000 */
[----:B------:R-:W-:Y:S02]  /*3620*/  R2UR UR6, R10 ;  /* 0x000000000a0672ca */ /* 0x000fe400000e0000 */
[----:B------:R-:W-:-:S02]  /*3630*/  R2UR UR7, R11 ;  /* 0x000000000b0772ca */ /* 0x000fc400000e0000 */
[----:B------:R-:W-:Y:S01]  /*3640*/  R2UR UR5, R15 ;  /* 0x000000000f0572ca */ /* 0x000fe200000e0000 */
[----:B------:R-:W-:Y:S01]  /*3650*/  VIADD R8, R8, 0x906 ;  /* 0x0000090608087836 */ /* 0x000fe20000000000 */
[----:B------:R-:W-:Y:S02]  /*3660*/  WARPGROUP.DEPBAR.LE gsb0, 0x0 ;  /* 0x00008000000079c5 */ /* 0x000fe40000010000 */
[----:B------:R-:W-:-:S09]  /*3670*/  WARPGROUP.ARRIVE ;  /* 0x00000000000079c5 */ /* 0x000fd20000000000 */
[----:B------:R-:W-:Y:S01]  /*3680*/  HGMMA.64x96x16.F32.BF16 R24, gdesc[UR4], R24, gsb0 ;  /* 0x01600000041879f0 */ /* 0x000fe20008001818 */
[----:B-----5:R-:W-:Y:S01]  /*3690*/  VIADD R16, R16, 0xc06 ;  /* 0x00000c0610107836 */ /* 0x020fe20000000000 */
[----:B------:R-:W-:Y:S02]  /*36a0*/  R2UR UR6, R8 ;  /* 0x00000000080672ca */ /* 0x000fe400000e0000 */
[----:B------:R-:W-:Y:S02]  /*36b0*/  R2UR UR7, R9 ;  /* 0x00000000090772ca */ /* 0x000fe400000e0000 */
[----:B------:R-:W-:Y:S02]  /*36c0*/  R2UR UR4, R16 ;  /* 0x00000000100472ca */ /* 0x000fe400000e0000 */
[----:B------:R-:W-:Y:S01]  /*36d0*/  R2UR UR5, R17 ;  /* 0x00000000110572ca */ /* 0x000fe200000e0000 */
[----:B------:R-:W-:Y:S04]  /*36e0*/  STL [R1+0x90], R234 ;  /* 0x000090ea01007387 */ /* 0x000fe80000100800 */
[----:B------:R-:W-:Y:S01]  /*36f0*/  STL [R1+0x90], R234 ;  /* 0x000090ea01007387 */ /* 0x000fe20000100800 */
[----:B------:R-:W-:-:S02]  /*3700*/  WARPGROUP.DEPBAR.LE gsb0, 0x0 ;  /* 0x00008000000079c5 */ /* 0x000fc40000010000 */
[----:B------:R-:W-:-:S06]  /*3710*/  WARPGROUP.ARRIVE ;  /* 0x00000000000079c5 */ /* 0x000fcc0000000000 */
[----:B------:R-:W-:Y:S01]  /*3720*/  HGMMA.64x96x16.F32.BF16 R24, gdesc[UR4], R24, gsb0 ;  /* 0x01600000041879f0 */ /* 0x000fe20008001818 */
[----:B--2---:R-:W-:Y:S01]  /*3730*/  @!P0 MOV R75, R74 ;  /* 0x0000004a004b8202 */ /* 0x004fe20000000f00 */
[----:B------:R-:W-:Y:S04]  /*3740*/  STL [R1+0x90], R234 ;  /* 0x000090ea01007387 */ /* 0x000fe80000100800 */
[----:B------:R-:W-:Y:S01]  /*3750*/  STL [R1+0x90], R234 ;  /* 0x000090ea01007387 */ /* 0x000fe20000100800 */
[----:B---3--:R-:W-:-:S03]  /*3760*/  @!P0 IMAD R0, R0, 0x8, R75 ;  /* 0x0000000800008824 */ /* 0x008fc600078e024b */
[----:B------:R-:W-:Y:S04]  /*3770*/  STL [R1+0x90], R234 ;  /* 0x000090ea01007387 */ /* 0x000fe80000100800 */
[----:B------:R-:W-:Y:S04]  /*3780*/  STL [R1+0x90], R234 ;  /* 0x000090ea01007387 */ /* 0x000fe80000100800 */
[----:B------:R-:W-:Y:S01]  /*3790*/  STL [R1+0x90], R234 ;  /* 0x000090ea01007387 */ /* 0x000fe20000100800 */
[----:B------:R-:W-:-:S03]  /*37a0*/  IADD3 R236, -R73, 0xb, RZ ;  /* 0x0000000b49ec7810 */ /* 0x000fc60007ffe1ff */
[----:B------:R-:W-:Y:S01]  /*37b0*/  STL [R1+0x90], R234 ;  /* 0x000090ea01007387 */ /* 0x000fe20000100800 */
[----:B------:R-:W-:-:S03]  /*37c0*/  @!P0 PRMT R0, RZ, 0x654, R0 ;  /* 0x00000654ff008816 */ /* 0x000fc60000000000 */
[----:B------:R-:W-:Y:S04]  /*37d0*/  STL [R1+0x90], R234 ;  /* 0x000090ea01007387 */ /* 0x000fe80000100800 */
[----:B------:R-:W-:Y:S04]  /*37e0*/  STL [R1+0x90], R234 ;  /* 0x000090ea01007387 */ /* 0x000fe80000100800 */
[----:B------:R-:W-:Y:S04]  /*37f0*/  STL [R1+0x90], R234 ;  /* 0x000090ea01007387 */ /* 0x000fe80000100800 */
[----:B------:R-:W-:Y:S04]  /*3800*/  STL [R1+0x90], R234 ;  /* 0x000090ea01007387 */ /* 0x000fe80000100800 */
[----:B------:R-:W-:Y:S04]  /*3810*/  STL [R1+0x90], R234 ;  /* 0x000090ea01007387 */ /* 0x000fe80000100800 */
[----:B------:R-:W-:Y:S04]  /*3820*/  STL [R1+0x90], R234 ;  /* 0x000090ea01007387 */ /* 0x000fe80000100800 */
[----:B------:R-:W-:Y:S04]  /*3830*/  STL [R1+0x90], R234 ;  /* 0x000090ea01007387 */ /* 0x000fe80000100800 */
[----:B------:R-:W-:Y:S01]  /*3840*/  STL [R1+0x90], R234 ;  /* 0x000090ea01007387 */ /* 0x000fe20000100800 */
[----:B------:R-:W-:-:S02]  /*3850*/  WARPGROUP.DEPBAR.LE gsb0, 0x0 ;  /* 0x00008000000079c5 */ /* 0x000fc40000010000 */
[----:B------:R0:W-:Y:S06]  /*3860*/  BAR.ARV R236, 0x100 ;  /* 0x000400ec0000751d */ /* 0x0001ec0000002000 */
[----:B------:R1:W-:Y:S01]  /*3870*/  @!P0 SYNCS.ARRIVE.TRANS64.RED.A1T0 RZ, [R0+URZ], RZ ;  /* 0x000000ff00ff89a7 */ /* 0x0003e2000810043f */
[----:B------:R-:W2:Y:S04]  /*3880*/  LDL R75, [R1+0x70] ;  /* 0x00007000014b7983 */ /* 0x000ea80000100800 */
[----:B------:R-:W3:Y:S04]  /*3890*/  LDL.64 R76, [R1+0x160] ;  /* 0x00016000014c7983 */ /* 0x000ee80000100a00 */
[----:B-1----:R-:W4:Y:S04]  /*38a0*/  LDL R0, [R1+0x13c] ;  /* 0x00013c0001007983 */ /* 0x002f280000100800 */
[----:B------:R-:W5:Y:S04]  /*38b0*/  LDL R78, [R1+0x168] ;  /* 0x00016800014e7983 */ /* 0x000f680000100800 */
[----:B------:R-:W5:Y:S04]  /*38c0*/  LDL.128 R8, [R1+0x140] ;  /* 0x0001400001087983 */ /* 0x000f680000100c00 */
[----:B------:R-:W5:Y:S01]  /*38d0*/  LDL.128 R12, [R1+0x150] ;  /* 0x00015000010c7983 */ /* 0x000f620000100c00 */
[----:B------:R-:W-:Y:S01]  /*38e0*/  BSSY B0, `(.L_x_2067) ;  /* 0x0000044000007945 */ /* 0x000fe20003800000 */
[----:B----4-:R-:W-:-:S04]  /*38f0*/  SHF.R.S32.HI R17, RZ, 0x1f, R0 ;  /* 0x0000001fff117819 */ /* 0x010fc80000011400 */
[----:B------:R-:W-:-:S04]  /*3900*/  LEA.HI R16, R17, R0, RZ, 0x7 ;  /* 0x0000000011107211 */ /* 0x000fc800078f38ff */
[----:B------:R-:W-:-:S05]  /*3910*/  LOP3.LUT R21, R16, 0xffffff80, RZ, 0xc0, !PT ;  /* 0xffffff8010157812 */ /* 0x000fca00078ec0ff */
[----:B------:R-:W-:-:S05]  /*3920*/  IMAD.IADD R21, R0, 0x1, -R21 ;  /* 0x0000000100157824 */ /* 0x000fca00078e0a15 */
[----:B------:R-:W-:-:S04]  /*3930*/  SHF.R.S32.HI R20, RZ, 0x1f, R21 ;  /* 0x0000001fff147819 */ /* 0x000fc80000011415 */
[----:B------:R-:W-:Y:S02]  /*3940*/  LEA.HI R72, R20, R21, RZ, 0x2 ;  /* 0x0000001514487211 */ /* 0x000fe400078f10ff */
[----:B------:R-:W-:Y:S02]  /*3950*/  LEA.HI R17, R17, R0, RZ, 0x2 ;  /* 0x0000000011117211 */ /* 0x000fe400078f10ff */
[--C-:B------:R-:W-:Y:S02]  /*3960*/  SHF.R.S32.HI R73, RZ, 0x2, R72.reuse ;  /* 0x00000002ff497819 */ /* 0x100fe40000011448 */
[----:B------:R-:W-:Y:S02]  /*3970*/  SHF.R.S32.HI R74, RZ, 0x1f, R72 ;  /* 0x0000001fff4a7819 */ /* 0x000fe40000011448 */
[----:B------:R-:W-:Y:S02]  /*3980*/  LOP3.LUT R17, R17, 0xfffffffc, RZ, 0xc0, !PT ;  /* 0xfffffffc11117812 */ /* 0x000fe400078ec0ff */
[----:B------:R-:W-:-:S02]  /*3990*/  LEA.HI R74, R74, R73, RZ, 0x3 ;  /* 0x000000494a4a7211 */ /* 0x000fc400078f18ff */
[----:B------:R-:W-:Y:S02]  /*39a0*/  SHF.R.S32.HI R79, RZ, 0x7, R16 ;  /* 0x00000007ff4f7819 */ /* 0x000fe40000011410 */
[----:B------:R-:W-:Y:S01]  /*39b0*/  LEA.HI R20, R20, R21, RZ, 0x5 ;  /* 0x0000001514147211 */ /* 0x000fe200078f28ff */
[----:B------:R-:W-:Y:S01]  /*39c0*/  IMAD.IADD R17, R0, 0x1, -R17 ;  /* 0x0000000100117824 */ /* 0x000fe200078e0a11 */
[----:B------:R-:W-:Y:S02]  /*39d0*/  LOP3.LUT R74, R74, 0xfffffff8, RZ, 0xc0, !PT ;  /* 0xfffffff84a4a7812 */ /* 0x000fe400078ec0ff */
[----:B------:R-:W-:Y:S02]  /*39e0*/  LEA.HI R16, R16, R79, RZ, 0x1 ;  /* 0x0000004f10107211 */ /* 0x000fe400078f08ff */
[----:B------:R-:W-:Y:S01]  /*39f0*/  SHF.R.S32.HI R20, RZ, 0x5, R20 ;  /* 0x00000005ff147819 */ /* 0x000fe20000011414 */
[----:B------:R-:W-:Y:S01]  /*3a00*/  IMAD.IADD R74, R73, 0x1, -R74 ;  /* 0x00000001494a7824 */ /* 0x000fe200078e0a4a */
[----:B------:R-:W-:-:S02]  /*3a10*/  LOP3.LUT R16, R16, 0x3fffffe, RZ, 0xc0, !PT ;  /* 0x03fffffe10107812 */ /* 0x000fc400078ec0ff */
[----:B------:R-:W-:Y:S01]  /*3a20*/  LEA.HI R0, R17, R17, RZ, 0x1 ;  /* 0x0000001111007211 */ /* 0x000fe200078f08ff */
[----:B--2---:R-:W-:Y:S01]  /*3a30*/  IMAD R73, R75, 0x8, R20 ;  /* 0x000000084b497824 */ /* 0x004fe200078e0214 */
[----:B---3--:R-:W-:Y:S01]  /*3a40*/  ISETP.NE.AND P1, PT, R76, 0x1, PT ;  /* 0x000000014c00780c */ /* 0x008fe20003f25270 */
[----:B------:R-:W-:Y:S01]  /*3a50*/  IMAD.IADD R16, R79, 0x1, -R16 ;  /* 0x000000014f107824 */ /* 0x000fe200078e0a10 */
[----:B------:R-:W-:Y:S01]  /*3a60*/  LOP3.LUT R0, R0, 0x1ffffffe, RZ, 0xc0, !PT ;  /* 0x1ffffffe00007812 */ /* 0x000fe200078ec0ff */
[----:B------:R-:W-:-:S04]  /*3a70*/  IMAD.U32 R73, R73, 0x10, R74 ;  /* 0x0000001049497824 */ /* 0x000fc800078e004a */
[----:B------:R-:W-:Y:S02]  /*3a80*/  IMAD.IADD R0, R17, 0x1, -R0 ;  /* 0x0000000111007824 */ /* 0x000fe400078e0a00 */
[----:B------:R-:W-:-:S04]  /*3a90*/  IMAD R73, R16, 0x40, R73 ;  /* 0x0000004010497824 */ /* 0x000fc800078e0249 */
[----:B------:R-:W-:-:S04]  /*3aa0*/  IMAD R16, R0, 0x8, R73 ;  /* 0x0000000800107824 */ /* 0x000fc800078e0249 */
[----:B------:R-:W-:-:S05]  /*3ab0*/  @P1 IMAD.HI.U32 R77, R16, R77, RZ ;  /* 0x0000004d104d1227 */ /* 0x000fca00078e00ff */
[----:B-----5:R-:W-:Y:S01]  /*3ac0*/  @P1 SHF.R.U32.HI R16, RZ, R78, R77 ;  /* 0x0000004eff101219 */ /* 0x020fe2000001164d */
[----:B------:R-:W-:Y:S01]  /*3ad0*/  IMAD R0, R154, -0x60, R9 ;  /* 0xffffffa09a007824 */ /* 0x000fe200078e0209 */
[----:B------:R-:W-:-:S03]  /*3ae0*/  LOP3.LUT R72, R72, 0x7ffffffc, RZ, 0xc0, !PT ;  /* 0x7ffffffc48487812 */ /* 0x000fc600078ec0ff */
[----:B------:R-:W1:Y:S01]  /*3af0*/  SHFL.IDX PT, R74, R16, RZ, 0x1c1f ;  /* 0x001c1fff104a7589 */ /* 0x000e6200000e0000 */
[----:B------:R-:W-:Y:S02]  /*3b00*/  VIADD R17, R0, 0x61 ;  /* 0x0000006100117836 */ /* 0x000fe40000000000 */
[----:B------:R-:W-:Y:S01]  /*3b10*/  IMAD.IADD R72, R21, 0x1, -R72 ;  /* 0x0000000115487824 */ /* 0x000fe200078e0a48 */
[----:B------:R-:W-:-:S03]  /*3b20*/  ISETP.GE.AND P2, PT, R13, 0x1, PT ;  /* 0x000000010d00780c */ /* 0x000fc60003f46270 */
[----:B------:R-:W-:Y:S02]  /*3b30*/  IMAD R21, R72, -0x2, R17 ;  /* 0xfffffffe48157824 */ /* 0x000fe400078e0211 */
[----:B------:R-:W-:Y:S02]  /*3b40*/  VIADD R17, R0, 0x60 ;  /* 0x0000006000117836 */ /* 0x000fe40000000000 */
[----:B------:R-:W-:Y:S01]  /*3b50*/  IMAD.IADD R0, R21, 0x1, -R8 ;  /* 0x0000000115007824 */ /* 0x000fe200078e0a08 */
[----:B------:R-:W-:Y:S01]  /*3b60*/  LOP3.LUT R21, RZ, R10, RZ, 0x33, !PT ;  /* 0x0000000aff157212 */ /* 0x000fe200078e33ff */
[----:B------:R-:W-:Y:S02]  /*3b70*/  IMAD.MOV.U32 R73, RZ, RZ, -0x60 ;  /* 0xffffffa0ff497424 */ /* 0x000fe400078e00ff */
[----:B------:R-:W-:Y:S02]  /*3b80*/  IMAD R17, R72, -0x2, R17 ;  /* 0xfffffffe48117824 */ /* 0x000fe400078e0211 */
[----:B------:R-:W-:-:S02]  /*3b90*/  IMAD R73, R154, R73, 0x60 ;  /* 0x000000609a497424 */ /* 0x000fc400078e0249 */
[C---:B------:R-:W-:Y:S02]  /*3ba0*/  IMAD.IADD R20, R0.reuse, 0x1, R11 ;  /* 0x0000000100147824 */ /* 0x040fe400078e020b */
[----:B------:R-:W-:Y:S02]  /*3bb0*/  IMAD.IADD R21, R0, 0x1, R21 ;  /* 0x0000000100157824 */ /* 0x000fe400078e0215 */
[----:B------:R-:W-:Y:S01]  /*3bc0*/  IMAD R72, R72, -0x2, R73 ;  /* 0xfffffffe48487824 */ /* 0x000fe200078e0249 */
[----:B-1----:R-:W-:Y:S01]  /*3bd0*/  VIADDMNMX R0, R74, R20, R17, PT ;  /* 0x000000144a007246 */ /* 0x002fe20003800111 */
[----:B------:R-:W-:Y:S02]  /*3be0*/  IMAD.IADD R73, R73, 0x1, R12 ;  /* 0x0000000149497824 */ /* 0x000fe400078e020c */
[----:B------:R-:W-:Y:S01]  /*3bf0*/  IMAD.IADD R10, R21, 0x1, R74 ;  /* 0x00000001150a7824 */ /* 0x000fe200078e024a */
[----:B0-----:R-:W-:Y:S06]  /*3c00*/  @!P2 BRA `(.L_x_2068) ;  /* 0x000000000044a947 */ /* 0x001fec0003800000 */
[----:B------:R-:W-:Y:S01]  /*3c10*/  IADD3 R11, -R8, R9, R74 ;  /* 0x00000009080b7210 */ /* 0x000fe20007ffe14a */
[----:B------:R-:W-:Y:S03]  /*3c20*/  BSSY B1, `(.L_x_2069) ;  /* 0x000000c000017945 */ /* 0x000fe60003800000 */
[----:B------:R-:W-:-:S13]  /*3c30*/  ISETP.GT.AND P1, PT, R11, -0x1, PT ;  /* 0xffffffff0b00780c */ /* 0x000fda0003f24270 */
[----:B------:R-:W-:Y:S05]  /*3c40*/  @P1 BRA `(.L_x_2070) ;  /* 0x0000000000181947 */ /* 0x000fea0003800000 */
[----:B------:R-:W-:Y:S02]  /*3c50*/  ISETP.NE.AND P1, PT, R13, 0x1, PT ;  /* 0x000000010d00780c */ /* 0x000fe40003f25270 */
[----:B------:R-:W-:-:S11]  /*3c60*/  LOP3.LUT R11, RZ, R11, RZ, 0x33, !PT ;  /* 0x0000000bff0b7212 */ /* 0x000fd600078e33ff */
[----:B------:R-:W-:-:S05]  /*3c70*/  @P1 IMAD.HI.U32 R12, R11, R14, RZ ;  /* 0x0000000e0b0c1227 */ /* 0x000fca00078e00ff */
[----:B------:R-:W-:-:S04]  /*3c80*/  @P1 SHF.R.U32.HI R11, RZ, R15, R12 ;  /* 0x0000000fff0b1219 */ /* 0x000fc8000001160c */
[----:B------:R-:W-:Y:S01]  /*3c90*/  LOP3.LUT R11, RZ, R11, RZ, 0x33, !PT ;  /* 0x0000000bff0b7212 */ /* 0x000fe200078e33ff */
[----:B------:R-:W-:Y:S06]  /*3ca0*/  BRA `(.L_x_2071) ;  /* 0x00000000000c7947 */ /* 0x000fec0003800000 */
.L_x_2070:
[----:B------:R-:W-:-:S13]  /*3cb0*/  ISETP.NE.AND P1, PT, R13, 0x1, PT ;  /* 0x000000010d00780c */ /* 0x000fda0003f25270 */
[----:B------:R-:W-:-:S05]  /*3cc0*/  @P1 IMAD.HI.U32 R12, R11, R14, RZ ;  /* 0x0000000e0b0c1227 */ /* 0x000fca00078e00ff */
[----:B------:R-:W-:-:S07]  /*3cd0*/  @P1 SHF.R.U32.HI R11, RZ, R15, R12 ;  /* 0x0000000fff0b1219 */ /* 0x000fce000001160c */
.L_x_2071:
[----:B------:R-:W-:Y:S05]  /*3ce0*/  BSYNC B1 ;  /* 0x0000000000017941 */ /* 0x000fea0003800000 */
.L_x_2069:
[----:B------:R-:W-:-:S05]  /*3cf0*/  IMAD R11, R11, R13, R72 ;  /* 0x0000000d0b0b7224 */ /* 0x000fca00078e0248 */
[----:B------:R-:W-:Y:S02]  /*3d00*/  VIMNMX R10, R10, R11, !PT ;  /* 0x0000000b0a0a7248 */ /* 0x000fe40007fe0100 */
[----:B------:R-:W-:-:S07]  /*3d10*/  VIADDMNMX R0, R11, R13, R0, PT ;  /* 0x0000000d0b007246 */ /* 0x000fce0003800100 */
.L_x_2068:
[----:B------:R-:W-:Y:S05]  /*3d20*/  BSYNC B0 ;  /* 0x0000000000007941 */ /* 0x000fea0003800000 */
.L_x_2067:
[C---:B------:R-:W-:Y:S01]  /*3d30*/  ISETP.GE.AND P1, PT, R73.reuse, 0x2, PT ;  /* 0x000000024900780c */ /* 0x040fe20003f26270 */
[----:B------:R-:W0:Y:S01]  /*3d40*/  SHFL.IDX PT, R16, R16, 0x1, 0x1c1f ;  /* 0x003c1f0010107f89 */ /* 0x000e2200000e0000 */
[C---:B------:R-:W-:Y:S01]  /*3d50*/  ISETP.GE.AND P5, PT, R73.reuse, 0xa, PT ;  /* 0x0000000a4900780c */ /* 0x040fe20003fa6270 */
[----:B------:R-:W-:Y:S01]  /*3d60*/  BSSY B0, `(.L_x_2072) ;  /* 0x0000087000007945 */ /* 0x000fe20003800000 */
        /* <DEDUP_REMOVED lines=10> */
[----:B------:R-:W-:Y:S02]  /*3e10*/  ISETP.LT.OR P4, PT, R0, 0x9, P4 ;  /* 0x000000090000780c */ /* 0x000fe40002781670 */
        /* <DEDUP_REMOVED lines=23> */
[C---:B------:R-:W-:Y:S02]  /*3f90*/  ISETP.GE.AND P4, PT, R73.reuse, 0x22, PT ;  /* 0x000000224900780c */ /* 0x040fe40003f86270 */
        /* <DEDUP_REMOVED lines=54> */
[----:B------:R-:W-:Y:S02]  /*4300*/  P2R R25, PR, RZ, 0x20 ;  /* 0x00000020ff197803 */ /* 0x000fe40000000000 */
        /* <DEDUP_REMOVED lines=14> */
[----:B------:R-:W-:Y:S02]  /*43f0*/  P2R R11, PR, RZ, 0x40 ;  /* 0x00000040ff0b7803 */ /* 0x000fe40000000000 */
[----:B------:R-:W-:-:S04]  /*4400*/  ISETP.GT.AND P6, PT, R10, RZ, !P6 ;  /* 0x000000ff0a00720c */ /* 0x000fc800077c4270 */
[----:B------:R-:W-:-:S04]  /*4410*/  ISETP.LT.OR P6, PT, R0, 0x1, P6 ;  /* 0x000000010000780c */ /* 0x000fc800037c1670 */
[----:B------:R-:W-:Y:S02]  /*4420*/  FSEL R231, R24, -INF , !P6 ;  /* 0xff80000018e77808 */ /* 0x000fe40007000000 */
[----:B------:R-:W-:-:S04]  /*4430*/  ISETP.GE.AND P6, PT, R73, 0x5a, PT ;  /* 0x0000005a4900780c */ /* 0x000fc80003fc6270 */
[----:B------:R-:W-:Y:S02]  /*4440*/  P2R R24, PR, RZ, 0x40 ;  /* 0x00000040ff187803 */ /* 0x000fe40000000000 */
[----:B------:R-:W-:Y:S01]  /*4450*/  ISETP.GT.AND P6, PT, R10, 0x59, !P6 ;  /* 0x000000590a00780c */ /* 0x000fe200077c4270 */
[----:B0-----:R-:W-:-:S03]  /*4460*/  IMAD.IADD R10, R21, 0x1, R16 ;  /* 0x00000001150a7824 */ /* 0x001fc600078e0210 */
[----:B------:R-:W-:Y:S02]  /*4470*/  ISETP.LT.OR P6, PT, R0, 0x5a, P6 ;  /* 0x0000005a0000780c */ /* 0x000fe400037c1670 */
[----:B------:R-:W-:Y:S02]  /*4480*/  VIADDMNMX R0, R16, R20, R17, PT ;  /* 0x0000001410007246 */ /* 0x000fe40003800111 */
[----:B------:R-:W-:Y:S02]  /*4490*/  FSEL R189, R69, -INF , !P6 ;  /* 0xff80000045bd7808 */ /* 0x000fe40007000000 */
[----:B------:R-:W-:-:S13]  /*44a0*/  ISETP.GE.AND P6, PT, R13, 0x1, PT ;  /* 0x000000010d00780c */ /* 0x000fda0003fc6270 */
[----:B------:R-:W-:Y:S05]  /*44b0*/  @!P6 BRA `(.L_x_2073) ;  /* 0x000000000044e947 */ /* 0x000fea0003800000 */
        /* <DEDUP_REMOVED lines=10> */
.L_x_2075:
[----:B------:R-:W-:-:S13]  /*4560*/  ISETP.NE.AND P6, PT, R13, 0x1, PT ;  /* 0x000000010d00780c */ /* 0x000fda0003fc5270 */
[----:B------:R-:W-:-:S05]  /*4570*/  @P6 IMAD.HI.U32 R14, R8, R14, RZ ;  /* 0x0000000e080e6227 */ /* 0x000fca00078e00ff */
[----:B------:R-:W-:-:S07]  /*4580*/  @P6 SHF.R.U32.HI R8, RZ, R15, R14 ;  /* 0x0000000fff086219 */ /* 0x000fce000001160e */
.L_x_2076:
[----:B------:R-:W-:Y:S05]  /*4590*/  BSYNC B1 ;  /* 0x0000000000017941 */ /* 0x000fea0003800000 */
.L_x_2074:
[----:B------:R-:W-:-:S05]  /*45a0*/  IMAD R9, R8, R13, R72 ;  /* 0x0000000d08097224 */ /* 0x000fca00078e0248 */
[----:B------:R-:W-:Y:S02]  /*45b0*/  VIADDMNMX R0, R9, R13, R0, PT ;  /* 0x0000000d09007246 */ /* 0x000fe40003800100 */
[----:B------:R-:W-:-:S07]  /*45c0*/  VIMNMX R10, R10, R9, !PT ;  /* 0x000000090a0a7248 */ /* 0x000fce0007fe0100 */
.L_x_2073:
[----:B------:R-:W-:Y:S05]  /*45d0*/  BSYNC B0 ;  /* 0x0000000000007941 */ /* 0x000fea0003800000 */
.L_x_2072:
[C---:B------:R-:W-:Y:S01]  /*45e0*/  ISETP.GT.AND P1, PT, R10.reuse, 0x1, !P1 ;  /* 0x000000010a00780c */ /* 0x040fe20004f24270 */
[----:B------:R-:W2:Y:S01]  /*45f0*/  LDL R21, [R1+0x240] ;  /* 0x0002400001157983 */ /* 0x000ea20000100800 */
[----:B------:R-:W-:Y:S02]  /*4600*/  ISETP.GT.AND P2, PT, R10, 0x8, !P2 ;  /* 0x000000080a00780c */ /* 0x000fe40005744270 */
[C---:B------:R-:W-:Y:S01]  /*4610*/  ISETP.LT.OR P1, PT, R0.reuse, 0x2, P1 ;  /* 0x000000020000780c */ /* 0x040fe20000f21670 */
[----:B------:R-:W3:Y:S01]  /*4620*/  LDL R162, [R1+0x334] ;  /* 0x0003340001a27983 */ /* 0x000ee20000100800 */
[----:B------:R-:W-:Y:S02]  /*4630*/  ISETP.LT.OR P2, PT, R0, 0x9, P2 ;  /* 0x000000090000780c */ /* 0x000fe40001741670 */
[----:B------:R-:W-:Y:S01]  /*4640*/  FSEL R61, R27, -INF , !P1 ;  /* 0xff8000001b3d7808 */ /* 0x000fe20004800000 */
[----:B------:R-:W4:Y:S01]  /*4650*/  LDL R15, [R1+0x210] ;  /* 0x00021000010f7983 */ /* 0x000f220000100800 */
[----:B------:R-:W-:-:S02]  /*4660*/  ISETP.NE.AND P1, PT, R12, RZ, PT ;  /* 0x000000ff0c00720c */ /* 0x000fc40003f25270 */
[----:B------:R-:W-:Y:S01]  /*4670*/  FSEL R57, R30, -INF , !P2 ;  /* 0xff8000001e397808 */ /* 0x000fe20005000000 */
[----:B------:R-:W5:Y:S01]  /*4680*/  LDL R14, [R1+0x250] ;  /* 0x00025000010e7983 */ /* 0x000f620000100800 */
[----:B------:R-:W-:Y:S02]  /*4690*/  ISETP.GT.AND P1, PT, R10, 0x9, !P1 ;  /* 0x000000090a00780c */ /* 0x000fe40004f24270 */
[----:B------:R-:W-:Y:S01]  /*46a0*/  ISETP.NE.AND P2, PT, R29, RZ, PT ;  /* 0x000000ff1d00720c */ /* 0x000fe20003f45270 */
[----:B------:R-:W2:Y:S01]  /*46b0*/  LDL R16, [R1+0x260] ;  /* 0x0002600001107983 */ /* 0x000ea20000100800 */
[----:B------:R-:W-:Y:S02]  /*46c0*/  ISETP.LT.OR P1, PT, R0, 0xa, P1 ;  /* 0x0000000a0000780c */ /* 0x000fe40000f21670 */
[----:B------:R-:W-:Y:S01]  /*46d0*/  ISETP.NE.AND P6, PT, R32, RZ, PT ;  /* 0x000000ff2000720c */ /* 0x000fe20003fc5270 */
[----:B------:R-:W4:Y:S01]  /*46e0*/  LDL R20, [R1+0x270] ;  /* 0x0002700001147983 */ /* 0x000f220000100800 */
[----:B------:R-:W-:-:S02]  /*46f0*/  FSEL R53, R31, -INF , !P1 ;  /* 0xff8000001f357808 */ /* 0x000fc40004800000 */
[----:B------:R-:W-:Y:S01]  /*4700*/  ISETP.NE.AND P1, PT, R25, RZ, PT ;  /* 0x000000ff1900720c */ /* 0x000fe20003f25270 */
[----:B------:R-:W4:Y:S01]  /*4710*/  LDL R17, [R1+0x338] ;  /* 0x0003380001117983 */ /* 0x000f220000100800 */
[----:B------:R-:W-:Y:S02]  /*4720*/  FMNMX.FTZ R9, R231, R158, !PT ;  /* 0x0000009ee7097209 */ /* 0x000fe40007810000 */
[----:B------:R-:W-:Y:S01]  /*4730*/  ISETP.GT.AND P1, PT, R10, 0x10, !P1 ;  /* 0x000000100a00780c */ /* 0x000fe20004f24270 */
[----:B------:R-:W4:Y:S01]  /*4740*/  LDL R68, [R1+0x258] ;  /* 0x0002580001447983 */ /* 0x000f220000100800 */
[----:B------:R-:W-:Y:S02]  /*4750*/  FMNMX.FTZ R9, R156, R9, !PT ;  /* 0x000000099c097209 */ /* 0x000fe40007810000 */
[----:B------:R-:W-:Y:S01]  /*4760*/  ISETP.LT.OR P1, PT, R0, 0x11, P1 ;  /* 0x000000110000780c */ /* 0x000fe20000f21670 */
[----:B------:R-:W4:Y:S01]  /*4770*/  LDL R72, [R1+0x264] ;  /* 0x0002640001487983 */ /* 0x000f220000100800 */
[----:B------:R-:W-:-:S02]  /*4780*/  FMNMX.FTZ R12, R148, R9, !PT ;  /* 0x00000009940c7209 */ /* 0x000fc40007810000 */
[----:B------:R-:W-:Y:S01]  /*4790*/  FSEL R210, R34, -INF , !P1 ;  /* 0xff80000022d27808 */ /* 0x000fe20004800000 */
[----:B------:R-:W4:Y:S01]  /*47a0*/  LDL R74, [R1+0x268] ;  /* 0x00026800014a7983 */ /* 0x000f220000100800 */
[----:B------:R-:W-:Y:S02]  /*47b0*/  ISETP.NE.AND P1, PT, R28, RZ, PT ;  /* 0x000000ff1c00720c */ /* 0x000fe40003f25270 */
[C---:B------:R-:W-:Y:S01]  /*47c0*/  ISETP.GT.AND P3, PT, R10.reuse, 0x50, !P3 ;  /* 0x000000500a00780c */ /* 0x040fe20005f64270 */
[----:B------:R-:W4:Y:S01]  /*47d0*/  LDL R76, [R1+0x26c] ;  /* 0x00026c00014c7983 */ /* 0x000f220000100800 */
[C---:B------:R-:W-:Y:S02]  /*47e0*/  ISETP.GT.AND P1, PT, R10.reuse, 0x11, !P1 ;  /* 0x000000110a00780c */ /* 0x040fe40004f24270 */
[----:B------:R-:W-:Y:S01]  /*47f0*/  ISETP.GT.AND P4, PT, R10, 0x51, !P4 ;  /* 0x000000510a00780c */ /* 0x000fe20006784270 */
[----:B------:R-:W4:Y:S01]  /*4800*/  LDL R78, [R1+0x274] ;  /* 0x00027400014e7983 */ /* 0x000f220000100800 */
[----:B------:R-:W-:-:S02]  /*4810*/  ISETP.LT.OR P1, PT, R0, 0x12, P1 ;  /* 0x000000120000780c */ /* 0x000fc40000f21670 */
[C---:B------:R-:W-:Y:S01]  /*4820*/  ISETP.GT.AND P5, PT, R10.reuse, 0x58, !P5 ;  /* 0x000000580a00780c */ /* 0x040fe20006fa4270 */
[----:B------:R-:W4:Y:S01]  /*4830*/  LDL R80, [R1+0x278] ;  /* 0x0002780001507983 */ /* 0x000f220000100800 */
[----:B------:R-:W-:Y:S02]  /*4840*/  FSEL R209, R35, -INF , !P1 ;  /* 0xff80000023d17808 */ /* 0x000fe40004800000 */
[----:B------:R-:W-:Y:S01]  /*4850*/  ISETP.GT.AND P1, PT, R10, 0x18, !P2 ;  /* 0x000000180a00780c */ /* 0x000fe20005724270 */
[----:B------:R-:W4:Y:S01]  /*4860*/  LDL R82, [R1+0x27c] ;  /* 0x00027c0001527983 */ /* 0x000f220000100800 */
[----:B------:R-:W-:Y:S02]  /*4870*/  ISETP.NE.AND P2, PT, R11, RZ, PT ;  /* 0x000000ff0b00720c */ /* 0x000fe40003f45270 */
[----:B------:R-:W-:Y:S01]  /*4880*/  ISETP.LT.OR P1, PT, R0, 0x19, P1 ;  /* 0x000000190000780c */ /* 0x000fe20000f21670 */
[----:B------:R-:W4:Y:S01]  /*4890*/  LDL R84, [R1+0x284] ;  /* 0x0002840001547983 */ /* 0x000f220000100800 */
[----:B------:R-:W-:-:S02]  /*48a0*/  FMNMX.FTZ R11, R163, R12, !PT ;  /* 0x0000000ca30b7209 */ /* 0x000fc40007810000 */
[----:B------:R-:W-:Y:S01]  /*48b0*/  FSEL R167, R38, -INF , !P1 ;  /* 0xff80000026a77808 */ /* 0x000fe20004800000 */
[----:B------:R-:W4:Y:S01]  /*48c0*/  LDL R86, [R1+0x288] ;  /* 0x0002880001567983 */ /* 0x000f220000100800 */
[----:B------:R-:W-:Y:S02]  /*48d0*/  ISETP.GT.AND P1, PT, R10, 0x19, !P6 ;  /* 0x000000190a00780c */ /* 0x000fe40007724270 */
[----:B------:R-:W-:Y:S01]  /*48e0*/  FMNMX.FTZ R12, R164, R11, !PT ;  /* 0x0000000ba40c7209 */ /* 0x000fe20007810000 */
[----:B------:R-:W4:Y:S01]  /*48f0*/  LDL R88, [R1+0x28c] ;  /* 0x00028c0001587983 */ /* 0x000f220000100800 */
[----:B------:R-:W-:Y:S02]  /*4900*/  ISETP.LT.OR P1, PT, R0, 0x1a, P1 ;  /* 0x0000001a0000780c */ /* 0x000fe40000f21670 */
[----:B------:R-:W-:Y:S01]  /*4910*/  ISETP.NE.AND P6, PT, R52, RZ, PT ;  /* 0x000000ff3400720c */ /* 0x000fe20003fc5270 */
[----:B------:R-:W4:Y:S01]  /*4920*/  LDL R90, [R1+0x294] ;  /* 0x00029400015a7983 */ /* 0x000f220000100800 */
[----:B------:R-:W-:-:S02]  /*4930*/  FSEL R208, R39, -INF , !P1 ;  /* 0xff80000027d07808 */ /* 0x000fc40004800000 */
[----:B------:R-:W-:Y:S01]  /*4940*/  ISETP.NE.AND P1, PT, R33, RZ, PT ;  /* 0x000000ff2100720c */ /* 0x000fe20003f25270 */
[----:B------:R-:W4:Y:S01]  /*4950*/  LDL R92, [R1+0x298] ;  /* 0x00029800015c7983 */ /* 0x000f220000100800 */
[----:B------:R-:W-:Y:S02]  /*4960*/  ISETP.LT.OR P3, PT, R0, 0x51, P3 ;  /* 0x000000510000780c */ /* 0x000fe40001f61670 */
[----:B------:R-:W-:Y:S01]  /*4970*/  ISETP.GT.AND P1, PT, R10, 0x20, !P1 ;  /* 0x000000200a00780c */ /* 0x000fe20004f24270 */
[----:B------:R-:W4:Y:S01]  /*4980*/  LDL R94, [R1+0x29c] ;  /* 0x00029c00015e7983 */ /* 0x000f220000100800 */
[C---:B------:R-:W-:Y:S02]  /*4990*/  ISETP.LT.OR P4, PT, R0.reuse, 0x52, P4 ;  /* 0x000000520000780c */ /* 0x040fe40002781670 */
[----:B------:R-:W-:Y:S01]  /*49a0*/  ISETP.LT.OR P1, PT, R0, 0x21, P1 ;  /* 0x000000210000780c */ /* 0x000fe20000f21670 */
[----:B------:R-:W4:Y:S01]  /*49b0*/  LDL R96, [R1+0x2a4] ;  /* 0x0002a40001607983 */ /* 0x000f220000100800 */
[----:B------:R-:W-:-:S02]  /*49c0*/  FSEL R195, R66, -INF , !P3 ;  /* 0xff80000042c37808 */ /* 0x000fc40005800000 */
[----:B------:R-:W-:Y:S01]  /*49d0*/  FSEL R196, R42, -INF , !P1 ;  /* 0xff8000002ac47808 */ /* 0x000fe20004800000 */
[----:B------:R-:W4:Y:S01]  /*49e0*/  LDL R66, [R1+0x254] ;  /* 0x0002540001427983 */ /* 0x000f220000100800 */
[----:B------:R-:W-:Y:S02]  /*49f0*/  ISETP.NE.AND P1, PT, R36, RZ, PT ;  /* 0x000000ff2400720c */ /* 0x000fe40003f25270 */
[----:B------:R-:W-:Y:S01]  /*4a00*/  ISETP.LT.OR P5, PT, R0, 0x59, P5 ;  /* 0x000000590000780c */ /* 0x000fe20002fa1670 */
[----:B------:R-:W4:Y:S01]  /*4a10*/  LDL R98, [R1+0x2a8] ;  /* 0x0002a80001627983 */ /* 0x000f220000100800 */
[----:B------:R-:W-:Y:S02]  /*4a20*/  ISETP.GT.AND P1, PT, R10, 0x21, !P1 ;  /* 0x000000210a00780c */ /* 0x000fe40004f24270 */
[----:B------:R-:W-:Y:S01]  /*4a30*/  FSEL R199, R67, -INF , !P4 ;  /* 0xff80000043c77808 */ /* 0x000fe20006000000 */
[----:B------:R-:W4:Y:S01]  /*4a40*/  LDL R100, [R1+0x2ac] ;  /* 0x0002ac0001647983 */ /* 0x000f220000100800 */
[----:B------:R-:W-:-:S02]  /*4a50*/  ISETP.LT.OR P1, PT, R0, 0x22, P1 ;  /* 0x000000220000780c */ /* 0x000fc40000f21670 */
[----:B------:R-:W-:Y:S01]  /*4a60*/  FSEL R203, R70, -INF , !P5 ;  /* 0xff80000046cb7808 */ /* 0x000fe20006800000 */
[----:B------:R-:W4:Y:S01]  /*4a70*/  LDL R28, [R1+0x2b0] ;  /* 0x0002b000011c7983 */ /* 0x000f220000100800 */
[----:B------:R-:W-:Y:S02]  /*4a80*/  FSEL R200, R43, -INF , !P1 ;  /* 0xff8000002bc87808 */ /* 0x000fe40004800000 */
[----:B------:R-:W-:Y:S01]  /*4a90*/  ISETP.NE.AND P1, PT, R37, RZ, PT ;  /* 0x000000ff2500720c */ /* 0x000fe20003f25270 */
[----:B------:R-:W4:Y:S03]  /*4aa0*/  LDL R70, [R1+0x25c] ;  /* 0x00025c0001467983 */ /* 0x000f260000100800 */
[----:B------:R-:W-:Y:S01]  /*4ab0*/  ISETP.GT.AND P1, PT, R10, 0x28, !P1 ;  /* 0x000000280a00780c */ /* 0x000fe20004f24270 */
[----:B------:R-:W4:Y:S03]  /*4ac0*/  LDL R102, [R1+0x2b4] ;  /* 0x0002b40001667983 */ /* 0x000f260000100800 */
[----:B------:R-:W-:Y:S01]  /*4ad0*/  ISETP.LT.OR P1, PT, R0, 0x29, P1 ;  /* 0x000000290000780c */ /* 0x000fe20000f21670 */
[----:B------:R-:W4:Y:S03]  /*4ae0*/  LDL R104, [R1+0x2b8] ;  /* 0x0002b80001687983 */ /* 0x000f260000100800 */
[----:B------:R-:W-:Y:S01]  /*4af0*/  FSEL R204, R46, -INF , !P1 ;  /* 0xff8000002ecc7808 */ /* 0x000fe20004800000 */
[----:B------:R-:W4:Y:S01]  /*4b00*/  LDL R106, [R1+0x2bc] ;  /* 0x0002bc00016a7983 */ /* 0x000f220000100800 */
[----:B------:R-:W-:-:S03]  /*4b10*/  ISETP.NE.AND P1, PT, R40, RZ, PT ;  /* 0x000000ff2800720c */ /* 0x000fc60003f25270 */
[----:B------:R-:W4:Y:S01]  /*4b20*/  LDL R30, [R1+0x2c0] ;  /* 0x0002c000011e7983 */ /* 0x000f220000100800 */
[----:B------:R-:W-:-:S03]  /*4b30*/  ISETP.GT.AND P1, PT, R10, 0x29, !P1 ;  /* 0x000000290a00780c */ /* 0x000fc60004f24270 */
[----:B------:R-:W4:Y:S01]  /*4b40*/  LDL R108, [R1+0x2c4] ;  /* 0x0002c400016c7983 */ /* 0x000f220000100800 */
[----:B------:R-:W-:-:S03]  /*4b50*/  ISETP.LT.OR P1, PT, R0, 0x2a, P1 ;  /* 0x0000002a0000780c */ /* 0x000fc60000f21670 */
        /* <DEDUP_REMOVED lines=40> */
[----:B------:R-:W-:-:S02]  /*4de0*/  ISETP.GT.AND P1, PT, R10, RZ, !P2 ;  /* 0x000000ff0a00720c */ /* 0x000fc40005724270 */
[----:B------:R-:W-:Y:S01]  /*4df0*/  ISETP.NE.AND P2, PT, R60, RZ, PT ;  /* 0x000000ff3c00720c */ /* 0x000fe20003f45270 */
[----:B------:R-:W4:Y:S01]  /*4e00*/  LDL R138, [R1+0x314] ;  /* 0x00031400018a7983 */ /* 0x000f220000100800 */
[----:B------:R-:W-:Y:S02]  /*4e10*/  ISETP.LT.OR P1, PT, R0, 0x1, P1 ;  /* 0x000000010000780c */ /* 0x000fe40000f21670 */
[----:B------:R-:W-:Y:S01]  /*4e20*/  ISETP.GT.AND P2, PT, R10, 0x49, !P2 ;  /* 0x000000490a00780c */ /* 0x000fe20005744270 */
[----:B------:R-:W4:Y:S01]  /*4e30*/  LDL R140, [R1+0x318] ;  /* 0x00031800018c7983 */ /* 0x000f220000100800 */
[----:B------:R-:W-:Y:S02]  /*4e40*/  FSEL R91, R26, -INF , !P1 ;  /* 0xff8000001a5b7808 */ /* 0x000fe40004800000 */
[----:B------:R-:W-:Y:S01]  /*4e50*/  ISETP.GT.AND P1, PT, R10, 0x41, !P6 ;  /* 0x000000410a00780c */ /* 0x000fe20007724270 */
[----:B------:R-:W4:Y:S01]  /*4e60*/  LDL R26, [R1+0x2a0] ;  /* 0x0002a000011a7983 */ /* 0x000f220000100800 */
[----:B------:R-:W-:-:S02]  /*4e70*/  FMNMX.FTZ R8, R91, R61, !PT ;  /* 0x0000003d5b087209 */ /* 0x000fc40007810000 */
[----:B------:R-:W-:Y:S01]  /*4e80*/  ISETP.LT.OR P1, PT, R0, 0x42, P1 ;  /* 0x000000420000780c */ /* 0x000fe20000f21670 */
[----:B------:R-:W4:Y:S01]  /*4e90*/  LDL R142, [R1+0x31c] ;  /* 0x00031c00018e7983 */ /* 0x000f220000100800 */
[----:B------:R-:W-:Y:S02]  /*4ea0*/  FMNMX.FTZ R8, R57, R8, !PT ;  /* 0x0000000839087209 */ /* 0x000fe40007810000 */
[----:B------:R-:W-:Y:S01]  /*4eb0*/  FSEL R198, R59, -INF , !P1 ;  /* 0xff8000003bc67808 */ /* 0x000fe20004800000 */
[----:B------:R-:W4:Y:S01]  /*4ec0*/  LDL R42, [R1+0x320] ;  /* 0x00032000012a7983 */ /* 0x000f220000100800 */
[----:B------:R-:W-:Y:S02]  /*4ed0*/  FMNMX.FTZ R9, R53, R8, !PT ;  /* 0x0000000835097209 */ /* 0x000fe40007810000 */
[----:B------:R-:W-:Y:S01]  /*4ee0*/  ISETP.NE.AND P1, PT, R56, RZ, PT ;  /* 0x000000ff3800720c */ /* 0x000fe20003f25270 */
[----:B------:R-:W4:Y:S01]  /*4ef0*/  LDL R144, [R1+0x324] ;  /* 0x0003240001907983 */ /* 0x000f220000100800 */
[----:B------:R-:W-:-:S02]  /*4f00*/  FMNMX.FTZ R8, R210, R9, !PT ;  /* 0x00000009d2087209 */ /* 0x000fc40007810000 */
[----:B------:R-:W-:Y:S01]  /*4f10*/  FMNMX.FTZ R9, R165, R12, !PT ;  /* 0x0000000ca5097209 */ /* 0x000fe20007810000 */
[----:B------:R-:W4:Y:S01]  /*4f20*/  LDL R146, [R1+0x328] ;  /* 0x0003280001927983 */ /* 0x000f220000100800 */
[----:B------:R-:W-:Y:S02]  /*4f30*/  FMNMX.FTZ R8, R209, R8, !PT ;  /* 0x00000008d1087209 */ /* 0x000fe40007810000 */
[----:B------:R-:W-:Y:S01]  /*4f40*/  FMNMX.FTZ R9, R166, R9, !PT ;  /* 0x00000009a6097209 */ /* 0x000fe20007810000 */
[----:B------:R-:W4:Y:S01]  /*4f50*/  LDL R150, [R1+0x32c] ;  /* 0x00032c0001967983 */ /* 0x000f220000100800 */
[----:B------:R-:W-:Y:S02]  /*4f60*/  FMNMX.FTZ R11, R167, R8, !PT ;  /* 0x00000008a70b7209 */ /* 0x000fe40007810000 */
[----:B------:R-:W-:Y:S01]  /*4f70*/  FMNMX.FTZ R8, R176, R9, !PT ;  /* 0x00000009b0087209 */ /* 0x000fe20007810000 */
        /* <DEDUP_REMOVED lines=14> */
[----:B------:R-:W-:Y:S01]  /*5060*/  ISETP.GT.AND P1, PT, R10, 0x48, !P1 ;  /* 0x000000480a00780c */ /* 0x000fe20004f24270 */
        /* <DEDUP_REMOVED lines=13> */
[----:B------:R-:W-:-:S02]  /*5140*/  ISETP.LT.OR P1, PT, R0, 0x49, P1 ;  /* 0x000000490000780c */ /* 0x000fc40000f21670 */
[----:B------:R-:W-:Y:S01]  /*5150*/  FMNMX.FTZ R9, R180, R9, !PT ;  /* 0x00000009b4097209 */ /* 0x000fe20007810000 */
[----:B------:R-:W4:Y:S01]  /*5160*/  LDL R50, [R1+0x360] ;  /* 0x0003600001327983 */ /* 0x000f220000100800 */
[----:B------:R-:W-:Y:S02]  /*5170*/  FMNMX.FTZ R11, R193, R12, !PT ;  /* 0x0000000cc10b7209 */ /* 0x000fe40007810000 */
[----:B------:R-:W-:Y:S01]  /*5180*/  ISETP.NE.AND P6, PT, R24, RZ, PT ;  /* 0x000000ff1800720c */ /* 0x000fe20003fc5270 */
[----:B------:R-:W4:Y:S01]  /*5190*/  LDL R39, [R1+0x364] ;  /* 0x0003640001277983 */ /* 0x000f220000100800 */
[----:B------:R-:W-:Y:S02]  /*51a0*/  FMNMX.FTZ R9, R184, R9, !PT ;  /* 0x00000009b8097209 */ /* 0x000fe40007810000 */
[----:B------:R-:W-:Y:S01]  /*51b0*/  ISETP.LT.OR P2, PT, R0, 0x4a, P2 ;  /* 0x0000004a0000780c */ /* 0x000fe20001741670 */
[----:B------:R-:W4:Y:S01]  /*51c0*/  LDL R24, [R1+0x290] ;  /* 0x0002900001187983 */ /* 0x000f220000100800 */
[----:B------:R-:W-:-:S02]  /*51d0*/  FSEL R202, R62, -INF , !P1 ;  /* 0xff8000003eca7808 */ /* 0x000fc40004800000 */
[----:B------:R-:W-:Y:S01]  /*51e0*/  FMNMX.FTZ R11, R198, R11, !PT ;  /* 0x0000000bc60b7209 */ /* 0x000fe20007810000 */
[----:B------:R-:W4:Y:S01]  /*51f0*/  LDL R41, [R1+0x368] ;  /* 0x0003680001297983 */ /* 0x000f220000100800 */
[----:B------:R-:W-:Y:S02]  /*5200*/  ISETP.GT.AND P6, PT, R10, 0x59, !P6 ;  /* 0x000000590a00780c */ /* 0x000fe400077c4270 */
[----:B------:R-:W-:Y:S01]  /*5210*/  FMNMX.FTZ R10, R186, R9, !PT ;  /* 0x00000009ba0a7209 */ /* 0x000fe20007810000 */
[----:B------:R-:W4:Y:S01]  /*5220*/  LDL R43, [R1+0x36c] ;  /* 0x00036c00012b7983 */ /* 0x000f220000100800 */
[----:B------:R-:W-:Y:S02]  /*5230*/  FSEL R205, R63, -INF , !P2 ;  /* 0xff8000003fcd7808 */ /* 0x000fe40005000000 */
        /* <DEDUP_REMOVED lines=9> */
[----:B------:R-:W-:Y:S01]  /*52d0*/  ISETP.LT.OR P6, PT, R0, 0x5a, P6 ;  /* 0x0000005a0000780c */ /* 0x000fe200037c1670 */
[----:B------:R-:W4:Y:S01]  /*52e0*/  LDL R49, [R1+0x37c] ;  /* 0x00037c0001317983 */ /* 0x000f220000100800 */
[----:B------:R-:W-:-:S02]  /*52f0*/  FMNMX.FTZ R8, R199, R8, !PT ;  /* 0x00000008c7087209 */ /* 0x000fc40007810000 */
[----:B------:R-:W-:Y:S01]  /*5300*/  FMNMX.FTZ R10, R189, R10, !PT ;  /* 0x0000000abd0a7209 */ /* 0x000fe20007810000 */
[----:B------:R-:W4:Y:S01]  /*5310*/  LDL R54, [R1+0x380] ;  /* 0x0003800001367983 */ /* 0x000f220000100800 */
[----:B------:R-:W-:Y:S02]  /*5320*/  FSEL R206, R71, -INF , !P6 ;  /* 0xff80000047ce7808 */ /* 0x000fe40007000000 */
[----:B------:R-:W-:Y:S01]  /*5330*/  FMNMX.FTZ R11, R203, R8, !PT ;  /* 0x00000008cb0b7209 */ /* 0x000fe20007810000 */
[----:B------:R-:W0:Y:S03]  /*5340*/  SHFL.BFLY PT, R9, R10, 0x2, 0x1f ;  /* 0x0c401f000a097f89 */ /* 0x000e2600000e0000 */
[----:B------:R-:W-:Y:S01]  /*5350*/  FMNMX.FTZ R11, R206, R11, !PT ;  /* 0x0000000bce0b7209 */ /* 0x000fe20007810000 */
[----:B------:R-:W4:Y:S04]  /*5360*/  LDL R51, [R1+0x384] ;  /* 0x0003840001337983 */ /* 0x000f280000100800 */
[----:B------:R-:W-:Y:S04]  /*5370*/  STL.64 [R1+0x220], R10 ;  /* 0x0002200a01007387 */ /* 0x000fe80000100a00 */
[----:B------:R-:W2:Y:S04]  /*5380*/  LDL R13, [R1+0x224] ;  /* 0x00022400010d7983 */ /* 0x000ea80000100800 */
[----:B------:R-:W4:Y:S04]  /*5390*/  LDL R55, [R1+0x388] ;  /* 0x0003880001377983 */ /* 0x000f280000100800 */
[----:B------:R-:W4:Y:S01]  /*53a0*/  LDL R59, [R1+0x38c] ;  /* 0x00038c00013b7983 */ /* 0x000f220000100800 */
[----:B0-----:R-:W-:-:S03]  /*53b0*/  FMNMX.FTZ R0, R10, R9, !PT ;  /* 0x000000090a007209 */ /* 0x001fc60007810000 */
[----:B------:R-:W4:Y:S04]  /*53c0*/  LDL R56, [R1+0x390] ;  /* 0x0003900001387983 */ /* 0x000f280000100800 */
[----:B------:R-:W0:Y:S04]  /*53d0*/  SHFL.BFLY PT, R9, R0, 0x1, 0x1f ;  /* 0x0c201f0000097f89 */ /* 0x000e2800000e0000 */
[----:B------:R-:W4:Y:S04]  /*53e0*/  LDL R63, [R1+0x394] ;  /* 0x00039400013f7983 */ /* 0x000f280000100800 */
[----:B------:R-:W4:Y:S04]  /*53f0*/  LDL R65, [R1+0x398] ;  /* 0x0003980001417983 */ /* 0x000f280000100800 */
[----:B------:R-:W4:Y:S04]  /*5400*/  LDL R67, [R1+0x39c] ;  /* 0x00039c0001437983 */ /* 0x000f280000100800 */
[----:B------:R-:W4:Y:S04]  /*5410*/  LDL R58, [R1+0x3a0] ;  /* 0x0003a000013a7983 */ /* 0x000f280000100800 */
[----:B------:R-:W4:Y:S01]  /*5420*/  LDL R69, [R1+0x3a4] ;  /* 0x0003a40001457983 */ /* 0x000f220000100800 */
[----:B0-----:R-:W-:-:S03]  /*5430*/  FMNMX.FTZ R12, R0, R9, !PT ;  /* 0x00000009000c7209 */ /* 0x001fc60007810000 */
[----:B------:R-:W4:Y:S04]  /*5440*/  LDL R71, [R1+0x3a8] ;  /* 0x0003a80001477983 */ /* 0x000f280000100800 */
[----:B------:R0:W-:Y:S04]  /*5450*/  STL [R1+0x220], R12 ;  /* 0x0002200c01007387 */ /* 0x0001e80000100800 */
[----:B------:R-:W4:Y:S04]  /*5460*/  LDL R64, [R1+0x220] ;  /* 0x0002200001407983 */ /* 0x000f280000100800 */
[----:B------:R-:W4:Y:S04]  /*5470*/  LDL.64 R8, [R1+0xa8] ;  /* 0x0000a80001087983 */ /* 0x000f280000100a00 */
[----:B0-----:R-:W4:Y:S04]  /*5480*/  LDL R12, [R1+0x280] ;  /* 0x00028000010c7983 */ /* 0x001f280000100800 */
[----:B------:R-:W4:Y:S04]  /*5490*/  LDL R73, [R1+0x3ac] ;  /* 0x0003ac0001497983 */ /* 0x000f280000100800 */
        /* <DEDUP_REMOVED lines=40> */
[----:B---3--:R-:W-:Y:S04]  /*5720*/  STL [R1+0x334], R162 ;  /* 0x000334a201007387 */ /* 0x008fe80000100800 */
[----:B-----5:R-:W-:Y:S04]  /*5730*/  STL [R1+0x250], R14 ;  /* 0x0002500e01007387 */ /* 0x020fe80000100800 */
[----:B--2---:R-:W0:Y:S02]  /*5740*/  SHFL.BFLY PT, R0, R13, 0x2, 0x1f ;  /* 0x0c401f000d007f89 */ /* 0x004e2400000e0000 */
[----:B0-----:R-:W-:-:S05]  /*5750*/  FMNMX.FTZ R0, R0, R13, !PT ;  /* 0x0000000d00007209 */ /* 0x001fca0007810000 */
[----:B------:R-:W0:Y:S04]  /*5760*/  SHFL.BFLY PT, R13, R0, 0x1, 0x1f ;  /* 0x0c201f00000d7f89 */ /* 0x000e2800000e0000 */
[----:B------:R1:W-:Y:S01]  /*5770*/  STL [R1+0x260], R16 ;  /* 0x0002601001007387 */ /* 0x0003e20000100800 */
[----:B----4-:R-:W-:Y:S01]  /*5780*/  FMUL.FTZ R161, R21, R64 ;  /* 0x0000004015a17220 */ /* 0x010fe20000410000 */
[----:B------:R-:W-:Y:S02]  /*5790*/  FSETP.NEU.FTZ.AND P1, PT, R64, -INF , PT ;  /* 0xff8000004000780b */ /* 0x000fe40003f3d000 */
[----:B0-----:R-:W-:Y:S02]  /*57a0*/  FMNMX.FTZ R0, R0, R13, !PT ;  /* 0x0000000d00007209 */ /* 0x001fe40007810000 */
[----:B------:R-:W-:-:S02]  /*57b0*/  FSEL R161, R161, RZ, P1 ;  /* 0x000000ffa1a17208 */ /* 0x000fc40000800000 */
[C---:B------:R-:W-:Y:S01]  /*57c0*/  FSETP.NEU.FTZ.AND P1, PT, R0.reuse, -INF , PT ;  /* 0xff8000000000780b */ /* 0x040fe20003f3d000 */
[----:B------:R-:W-:Y:S01]  /*57d0*/  FMUL.FTZ R162, R0, R21 ;  /* 0x0000001500a27220 */ /* 0x000fe20000410000 */
[----:B------:R-:W-:-:S04]  /*57e0*/  IMAD R8, R15, 0xc00, R8 ;  /* 0x00000c000f087824 */ /* 0x000fc800078e0208 */
[----:B------:R-:W-:Y:S01]  /*57f0*/  FSEL R162, R162, RZ, P1 ;  /* 0x000000ffa2a27208 */ /* 0x000fe20000800000 */
[----:B------:R0:W-:Y:S01]  /*5800*/  STL [R1+0x270], R20 ;  /* 0x0002701401007387 */ /* 0x0001e20000100800 */
[-CC-:B------:R-:W-:Y:S01]  /*5810*/  FFMA.FTZ R231, R231, R21.reuse, -R161.reuse ;  /* 0x00000015e7e77223 */ /* 0x180fe200000108a1 */
[-CC-:B------:R-:W-:Y:S01]  /*5820*/  FFMA.FTZ R13, R156, R21.reuse, -R161.reuse ;  /* 0x000000159c0d7223 */ /* 0x180fe200000108a1 */
[-CC-:B------:R-:W-:Y:S01]  /*5830*/  FFMA.FTZ R14, R148, R21.reuse, -R161.reuse ;  /* 0x00000015940e7223 */ /* 0x180fe200000108a1 */
[----:B------:R2:W-:Y:S01]  /*5840*/  STL [R1+0x280], R12 ;  /* 0x0002800c01007387 */ /* 0x0005e20000100800 */
[-CC-:B------:R-:W-:Y:S01]  /*5850*/  FFMA.FTZ R15, R91, R21.reuse, -R162.reuse ;  /* 0x000000155b0f7223 */ /* 0x180fe200000108a2 */
[-CC-:B-1----:R-:W-:Y:S02]  /*5860*/  FFMA.FTZ R16, R61, R21.reuse, -R162.reuse ;  /* 0x000000153d107223 */ /* 0x182fe400000108a2 */
[----:B------:R1:W-:Y:S01]  /*5870*/  STL [R1+0x338], R17 ;  /* 0x0003381101007387 */ /* 0x0003e20000100800 */
[-CC-:B0-----:R-:W-:Y:S01]  /*5880*/  FFMA.FTZ R20, R53, R21.reuse, -R162.reuse ;  /* 0x0000001535147223 */ /* 0x181fe200000108a2 */
[-C--:B--2---:R-:W-:Y:S01]  /*5890*/  FFMA.FTZ R12, R158, R21.reuse, -R161 ;  /* 0x000000159e0c7223 */ /* 0x084fe200000108a1 */
[----:B-1----:R-:W-:Y:S01]  /*58a0*/  FFMA.FTZ R17, R57, R21, -R162 ;  /* 0x0000001539117223 */ /* 0x002fe200000108a2 */
[----:B------:R-:W-:Y:S08]  /*58b0*/  MUFU.EX2 R231, R231 ;  /* 0x000000e700e77308 */ /* 0x000ff00000000800 */
[----:B------:R-:W0:Y:S08]  /*58c0*/  MUFU.EX2 R12, R12 ;  /* 0x0000000c000c7308 */ /* 0x000e300000000800 */
[----:B------:R-:W-:Y:S08]  /*58d0*/  MUFU.EX2 R13, R13 ;  /* 0x0000000d000d7308 */ /* 0x000ff00000000800 */
[----:B------:R-:W1:Y:S08]  /*58e0*/  MUFU.EX2 R14, R14 ;  /* 0x0000000e000e7308 */ /* 0x000e700000000800 */
[----:B------:R-:W-:Y:S08]  /*58f0*/  MUFU.EX2 R15, R15 ;  /* 0x0000000f000f7308 */ /* 0x000ff00000000800 */
[----:B------:R-:W2:Y:S08]  /*5900*/  MUFU.EX2 R16, R16 ;  /* 0x0000001000107308 */ /* 0x000eb00000000800 */
[----:B------:R-:W-:Y:S08]  /*5910*/  MUFU.EX2 R17, R17 ;  /* 0x0000001100117308 */ /* 0x000ff00000000800 */
[----:B------:R-:W3:Y:S01]  /*5920*/  MUFU.EX2 R20, R20 ;  /* 0x0000001400147308 */ /* 0x000ee20000000800 */
[----:B------:R-:W-:-:S02]  /*5930*/  R2UR UR6, R8 ;  /* 0x00000000080672ca */ /* 0x000fc400000e0000 */
[----:B------:R-:W-:Y:S02]  /*5940*/  R2UR UR7, R9 ;  /* 0x00000000090772ca */ /* 0x000fe400000e0000 */
[----:B0-----:R-:W-:Y:S02]  /*5950*/  F2FP.BF16.F32.PACK_AB R156, R12, R231 ;  /* 0x000000e70c9c723e */ /* 0x001fe400000010ff */
[----:B-1----:R-:W-:Y:S02]  /*5960*/  F2FP.BF16.F32.PACK_AB R158, R14, R13 ;  /* 0x0000000d0e9e723e */ /* 0x002fe400000010ff */
[----:B--2---:R-:W-:Y:S01]  /*5970*/  F2FP.BF16.F32.PACK_AB R157, R16, R15 ;  /* 0x0000000f109d723e */ /* 0x004fe200000010ff */
[----:B------:R-:W-:Y:S04]  /*5980*/  STL [R1+0x254], R66 ;  /* 0x0002544201007387 */ /* 0x000fe80000100800 */
[----:B------:R-:W-:Y:S01]  /*5990*/  STL [R1+0x258], R68 ;  /* 0x0002584401007387 */ /* 0x000fe20000100800 */
[----:B---3--:R-:W-:-:S03]  /*59a0*/  F2FP.BF16.F32.PACK_AB R159, R20, R17 ;  /* 0x00000011149f723e */ /* 0x008fc600000010ff */
[----:B------:R-:W-:Y:S04]  /*59b0*/  STL [R1+0x25c], R70 ;  /* 0x00025c4601007387 */ /* 0x000fe80000100800 */
        /* <DEDUP_REMOVED lines=89> */
[----:B------:R0:W-:Y:S01]  /*5f50*/  STL [R1+0x3dc], R93 ;  /* 0x0003dc5d01007387 */ /* 0x0001e20000100800 */
[----:B------:R1:W-:Y:S06]  /*5f60*/  BAR.SYNC.DEFER_BLOCKING R237, 0x100 ;  /* 0x000400ed0000751d */ /* 0x0003ec0000010000 */
[----:B0-----:R-:W-:-:S06]  /*5f70*/  WARPGROUP.ARRIVE ;  /* 0x00000000000079c5 */ /* 0x001fcc0000000000 */
[----:B------:R-:W-:Y:S01]  /*5f80*/  HGMMA.64x256x16.F32.BF16 R24, R156, gdesc[UR4].tnspB, RZ, !UPT, gsb0 ;  /* 0x43e000049c187df0 */ /* 0x000fe2000c0018ff */
[----:B------:R0:W-:Y:S01]  /*5f90*/  STL [R1+0x3d0], R212 ;  /* 0x0003d0d401007387 */ /* 0x0001e20000100800 */
[-CC-:B------:R-:W-:Y:S01]  /*5fa0*/  FFMA.FTZ R163, R163, R21.reuse, -R161.reuse ;  /* 0x00000015a3a37223 */ /* 0x180fe200000108a1 */
[-CC-:B------:R-:W-:Y:S02]  /*5fb0*/  FFMA.FTZ R164, R164, R21.reuse, -R161.reuse ;  /* 0x00000015a4a47223 */ /* 0x180fe400000108a1 */
[----:B------:R2:W-:Y:S01]  /*5fc0*/  STL [R1+0x3e0], R211 ;  /* 0x0003e0d301007387 */ /* 0x0005e20000100800 */
[-CC-:B------:R-:W-:Y:S01]  /*5fd0*/  FFMA.FTZ R167, R167, R21.reuse, -R162.reuse ;  /* 0x00000015a7a77223 */ /* 0x180fe200000108a2 */
[-CC-:B------:R-:W-:Y:S01]  /*5fe0*/  FFMA.FTZ R208, R208, R21.reuse, -R162.reuse ;  /* 0x00000015d0d07223 */ /* 0x180fe200000108a2 */
[-CC-:B0-----:R-:W-:Y:S01]  /*5ff0*/  FFMA.FTZ R212, R166, R21.reuse, -R161.reuse ;  /* 0x00000015a6d47223 */ /* 0x181fe200000108a1 */
[-CC-:B------:R-:W-:Y:S01]  /*6000*/  FFMA.FTZ R166, R209, R21.reuse, -R162.reuse ;  /* 0x00000015d1a67223 */ /* 0x180fe200000108a2 */
[-C--:B--2---:R-:W-:Y:S01]  /*6010*/  FFMA.FTZ R211, R165, R21.reuse, -R161 ;  /* 0x00000015a5d37223 */ /* 0x084fe200000108a1 */
[----:B------:R-:W-:Y:S01]  /*6020*/  FFMA.FTZ R165, R210, R21, -R162 ;  /* 0x00000015d2a57223 */ /* 0x000fe200000108a2 */
[----:B------:R0:W-:Y:S01]  /*6030*/  STL [R1+0x418], R171 ;  /* 0x000418ab01007387 */ /* 0x0001e20000100800 */
[----:B------:R-:W-:Y:S08]  /*6040*/  MUFU.EX2 R163, R163 ;  /* 0x000000a300a37308 */ /* 0x000ff00000000800 */
[----:B------:R-:W2:Y:S08]  /*6050*/  MUFU.EX2 R164, R164 ;  /* 0x000000a400a47308 */ /* 0x000eb00000000800 */
[----:B------:R-:W-:Y:S08]  /*6060*/  MUFU.EX2 R211, R211 ;  /* 0x000000d300d37308 */ /* 0x000ff00000000800 */
[----:B------:R-:W3:Y:S08]  /*6070*/  MUFU.EX2 R212, R212 ;  /* 0x000000d400d47308 */ /* 0x000ef00000000800 */
[----:B------:R-:W-:Y:S08]  /*6080*/  MUFU.EX2 R165, R165 ;  /* 0x000000a500a57308 */ /* 0x000ff00000000800 */
[----:B------:R-:W4:Y:S08]  /*6090*/  MUFU.EX2 R166, R166 ;  /* 0x000000a600a67308 */ /* 0x000f300000000800 */
[----:B------:R-:W-:Y:S08]  /*60a0*/  MUFU.EX2 R167, R167 ;  /* 0x000000a700a77308 */ /* 0x000ff00000000800 */
[----:B0-----:R-:W0:Y:S01]  /*60b0*/  MUFU.EX2 R171, R208 ;  /* 0x000000d000ab7308 */ /* 0x001e220000000800 */
[----:B------:R5:W-:Y:S04]  /*60c0*/  STL [R1+0x414], R10 ;  /* 0x0004140a01007387 */ /* 0x000be80000100800 */
[----:B------:R1:W-:Y:S01]  /*60d0*/  STL [R1+0x440], R11 ;  /* 0x0004400b01007387 */ /* 0x0003e20000100800 */
[----:B-----5:R-:W-:-:S02]  /*60e0*/  VIADD R10, R8, 0x80 ;  /* 0x00000080080a7836 */ /* 0x020fc40000000000 */
[----:B-1----:R-:W-:-:S03]  /*60f0*/  IMAD.MOV.U32 R11, RZ, RZ, R9 ;  /* 0x000000ffff0b7224 */ /* 0x002fc600078e0009 */
[----:B------:R-:W-:Y:S02]  /*6100*/  R2UR UR6, R10 ;  /* 0x000000000a0672ca */ /* 0x000fe400000e0000 */
[----:B------:R-:W-:Y:S01]  /*6110*/  R2UR UR7, R11 ;  /* 0x000000000b0772ca */ /* 0x000fe200000e0000 */
[----:B------:R1:W-:Y:S04]  /*6120*/  STL [R1+0x3e4], R227 ;  /* 0x0003e4e301007387 */ /* 0x0003e80000100800 */
        /* <DEDUP_REMOVED lines=24> */
[----:B--2---:R-:W-:Y:S01]  /*62b0*/  F2FP.BF16.F32.PACK_AB R156, R164, R163 ;  /* 0x000000a3a49c723e */ /* 0x004fe200000010ff */
[--C-:B------:R-:W-:Y:S01]  /*62c0*/  FFMA.FTZ R209, R200, R21, -R162.reuse ;  /* 0x00000015c8d17223 */ /* 0x100fe200000108a2 */
[----:B---3--:R-:W-:Y:S01]  /*62d0*/  F2FP.BF16.F32.PACK_AB R158, R212, R211 ;  /* 0x000000d3d49e723e */ /* 0x008fe200000010ff */
[----:B------:R-:W-:Y:S01]  /*62e0*/  FFMA.FTZ R207, R207, R21, -R162 ;  /* 0x00000015cfcf7223 */ /* 0x000fe200000108a2 */
[----:B----4-:R-:W-:Y:S01]  /*62f0*/  F2FP.BF16.F32.PACK_AB R157, R166, R165 ;  /* 0x000000a5a69d723e */ /* 0x010fe200000010ff */
[----:B------:R-:W-:Y:S01]  /*6300*/  VIADD R10, R8, 0x100 ;  /* 0x00000100080a7836 */ /* 0x000fe20000000000 */
[----:B0-----:R-:W-:Y:S01]  /*6310*/  F2FP.BF16.F32.PACK_AB R159, R171, R167 ;  /* 0x000000a7ab9f723e */ /* 0x001fe200000010ff */
[----:B------:R-:W-:Y:S01]  /*6320*/  STL.128 [R1+0x250], R24 ;  /* 0x0002501801007387 */ /* 0x000fe20000100c00 */
[----:B------:R-:W-:Y:S02]  /*6330*/  IMAD.MOV.U32 R11, RZ, RZ, R9 ;  /* 0x000000ffff0b7224 */ /* 0x000fe400078e0009 */
[----:B------:R-:W-:Y:S01]  /*6340*/  FFMA.FTZ R174, R174, R21, -R161 ;  /* 0x00000015aeae7223 */ /* 0x000fe200000108a1 */
[----:B------:R-:W-:Y:S01]  /*6350*/  FADD.FTZ R12, R231, R12 ;  /* 0x0000000ce70c7221 */ /* 0x000fe20000010000 */
[----:B------:R-:W-:Y:S01]  /*6360*/  STL.128 [R1+0x260], R28 ;  /* 0x0002601c01007387 */ /* 0x000fe20000100c00 */
[----:B------:R-:W-:Y:S01]  /*6370*/  FADD.FTZ R16, R15, R16 ;  /* 0x000000100f107221 */ /* 0x000fe20000010000 */
[----:B-1----:R-:W0:Y:S02]  /*6380*/  LDC R227, c[0x0][0x450] ;  /* 0x00011400ffe37b82 */ /* 0x002e240000000800 */
[----:B------:R-:W-:Y:S04]  /*6390*/  STL.128 [R1+0x270], R32 ;  /* 0x0002702001007387 */ /* 0x000fe80000100c00 */
        /* <DEDUP_REMOVED lines=28> */
[----:B------:R1:W-:Y:S02]  /*6560*/  STL.128 [R1+0x440], R148 ;  /* 0x0004409401007387 */ /* 0x0003e40000100c00 */
[----:B-1----:R-:W-:-:S06]  /*6570*/  WARPGROUP.ARRIVE ;  /* 0x00000000000079c5 */ /* 0x002fcc0000000000 */
[----:B------:R-:W-:Y:S01]  /*6580*/  HGMMA.64x256x16.F32.BF16 R24, R156, gdesc[UR4].tnspB, R24, gsb0 ;  /* 0x43e000049c187df0 */ /* 0x000fe20008001818 */
[-CC-:B------:R-:W-:Y:S01]  /*6590*/  FFMA.FTZ R170, R182, R21.reuse, -R161.reuse ;  /* 0x00000015b6aa7223 */ /* 0x180fe200000108a1 */
[-CC-:B------:R-:W-:Y:S01]  /*65a0*/  FFMA.FTZ R173, R188, R21.reuse, -R161.reuse ;  /* 0x00000015bcad7223 */ /* 0x180fe200000108a1 */
[-CC-:B------:R-:W-:Y:S01]  /*65b0*/  FFMA.FTZ R168, R176, R21.reuse, -R161.reuse ;  /* 0x00000015b0a87223 */ /* 0x180fe200000108a1 */
[-C--:B------:R-:W-:Y:S01]  /*65c0*/  FFMA.FTZ R169, R179, R21.reuse, -R161 ;  /* 0x00000015b3a97223 */ /* 0x080fe200000108a1 */
[-CC-:B------:R-:W-:Y:S01]  /*65d0*/  FFMA.FTZ R182, R196, R21.reuse, -R162.reuse ;  /* 0x00000015c4b67223 */ /* 0x180fe200000108a2 */
[----:B------:R-:W-:Y:S01]  /*65e0*/  FFMA.FTZ R188, R204, R21, -R162 ;  /* 0x00000015ccbc7223 */ /* 0x000fe200000108a2 */
[----:B------:R-:W-:Y:S08]  /*65f0*/  MUFU.EX2 R170, R170 ;  /* 0x000000aa00aa7308 */ /* 0x000ff00000000800 */
[----:B------:R-:W-:Y:S08]  /*6600*/  MUFU.EX2 R168, R168 ;  /* 0x000000a800a87308 */ /* 0x000ff00000000800 */
[----:B------:R-:W1:Y:S08]  /*6610*/  MUFU.EX2 R169, R169 ;  /* 0x000000a900a97308 */ /* 0x000e700000000800 */
[----:B------:R-:W2:Y:S08]  /*6620*/  MUFU.EX2 R173, R173 ;  /* 0x000000ad00ad7308 */ /* 0x000eb00000000800 */
[----:B------:R-:W-:Y:S08]  /*6630*/  MUFU.EX2 R182, R182 ;  /* 0x000000b600b67308 */ /* 0x000ff00000000800 */
[----:B------:R-:W3:Y:S08]  /*6640*/  MUFU.EX2 R209, R209 ;  /* 0x000000d100d17308 */ /* 0x000ef00000000800 */
[----:B------:R-:W-:Y:S08]  /*6650*/  MUFU.EX2 R188, R188 ;  /* 0x000000bc00bc7308 */ /* 0x000ff00000000800 */
[----:B------:R-:W4:Y:S01]  /*6660*/  MUFU.EX2 R207, R207 ;  /* 0x000000cf00cf7308 */ /* 0x000f220000000800 */
[----:B------:R-:W-:-:S02]  /*6670*/  R2UR UR6, R10 ;  /* 0x000000000a0672ca */ /* 0x000fc400000e0000 */
[----:B------:R-:W-:Y:S01]  /*6680*/  R2UR UR7, R11 ;  /* 0x000000000b0772ca */ /* 0x000fe200000e0000 */
[-CC-:B------:R-:W-:Y:S01]  /*6690*/  FFMA.FTZ R190, R191, R21.reuse, -R162.reuse ;  /* 0x00000015bfbe7223 */ /* 0x180fe200000108a2 */
[-CC-:B------:R-:W-:Y:S01]  /*66a0*/  FFMA.FTZ R191, R194, R21.reuse, -R162.reuse ;  /* 0x00000015c2bf7223 */ /* 0x180fe200000108a2 */
[-CC-:B------:R-:W-:Y:S01]  /*66b0*/  FFMA.FTZ R172, R175, R21.reuse, -R161.reuse ;  /* 0x00000015afac7223 */ /* 0x180fe200000108a1 */
[-CC-:B------:R-:W-:Y:S01]  /*66c0*/  FFMA.FTZ R194, R197, R21.reuse, -R162.reuse ;  /* 0x00000015c5c27223 */ /* 0x180fe200000108a2 */
[-CC-:B------:R-:W-:Y:S01]  /*66d0*/  FFMA.FTZ R179, R178, R21.reuse, -R161.reuse ;  /* 0x00000015b2b37223 */ /* 0x180fe200000108a1 */
[-CC-:B------:R-:W-:Y:S01]  /*66e0*/  FFMA.FTZ R175, R183, R21.reuse, -R161.reuse ;  /* 0x00000015b7af7223 */ /* 0x180fe200000108a1 */
[-C--:B------:R-:W-:Y:S01]  /*66f0*/  FFMA.FTZ R176, R187, R21.reuse, -R161 ;  /* 0x00000015bbb07223 */ /* 0x080fe200000108a1 */
[----:B------:R-:W-:Y:S01]  /*6700*/  FFMA.FTZ R197, R201, R21, -R162 ;  /* 0x00000015c9c57223 */ /* 0x000fe200000108a2 */
[----:B------:R-:W-:Y:S08]  /*6710*/  MUFU.EX2 R172, R172 ;  /* 0x000000ac00ac7308 */ /* 0x000ff00000000800 */
[----:B------:R-:W5:Y:S08]  /*6720*/  MUFU.EX2 R179, R179 ;  /* 0x000000b300b37308 */ /* 0x000f700000000800 */
[----:B------:R-:W-:Y:S08]  /*6730*/  MUFU.EX2 R175, R175 ;  /* 0x000000af00af7308 */ /* 0x000ff00000000800 */
[----:B------:R-:W0:Y:S08]  /*6740*/  MUFU.EX2 R176, R176 ;  /* 0x000000b000b07308 */ /* 0x000e300000000800 */
[----:B------:R-:W-:Y:S01]  /*6750*/  MUFU.EX2 R190, R190 ;  /* 0x000000be00be7308 */ /* 0x000fe20000000800 */
[----:B------:R-:W-:-:S02]  /*6760*/  WARPGROUP.DEPBAR.LE gsb0, 0x0 ;  /* 0x00008000000079c5 */ /* 0x000fc40000010000 */
[----:B-1----:R-:W-:Y:S02]  /*6770*/  F2FP.BF16.F32.PACK_AB R156, R169, R168 ;  /* 0x000000a8a99c723e */ /* 0x002fe400000010ff */
[----:B--2---:R-:W-:Y:S02]  /*6780*/  F2FP.BF16.F32.PACK_AB R158, R173, R170 ;  /* 0x000000aaad9e723e */ /* 0x004fe400000010ff */
[----:B---3--:R-:W-:Y:S02]  /*6790*/  F2FP.BF16.F32.PACK_AB R157, R209, R182 ;  /* 0x000000b6d19d723e */ /* 0x008fe400000010ff */
[----:B----4-:R-:W-:Y:S01]  /*67a0*/  F2FP.BF16.F32.PACK_AB R159, R207, R188 ;  /* 0x000000bccf9f723e */ /* 0x010fe200000010ff */
        /* <DEDUP_REMOVED lines=34> */
[----:B------:R-:W1:Y:S08]  /*69d0*/  MUFU.EX2 R191, R191 ;  /* 0x000000bf00bf7308 */ /* 0x000e700000000800 */
[----:B------:R-:W-:Y:S08]  /*69e0*/  MUFU.EX2 R194, R194 ;  /* 0x000000c200c27308 */ /* 0x000ff00000000800 */
[----:B------:R-:W2:Y:S01]  /*69f0*/  MUFU.EX2 R197, R197 ;  /* 0x000000c500c57308 */ /* 0x000ea20000000800 */
[----:B------:R-:W-:-:S02]  /*6a00*/  VIADD R10, R8, 0x180 ;  /* 0x00000180080a7836 */ /* 0x000fc40000000000 */
[----:B------:R-:W-:-:S03]  /*6a10*/  IMAD.MOV.U32 R11, RZ, RZ, R9 ;  /* 0x000000ffff0b7224 */ /* 0x000fc600078e0009 */
[----:B------:R-:W-:Y:S02]  /*6a20*/  R2UR UR6, R10 ;  /* 0x000000000a0672ca */ /* 0x000fe400000e0000 */
[----:B------:R-:W-:Y:S01]  /*6a30*/  R2UR UR7, R11 ;  /* 0x000000000b0772ca */ /* 0x000fe200000e0000 */
[-CC-:B------:R-:W-:Y:S01]  /*6a40*/  FFMA.FTZ R178, R184, R21.reuse, -R161.reuse ;  /* 0x00000015b8b27223 */ /* 0x180fe200000108a1 */
[-CC-:B------:R-:W-:Y:S01]  /*6a50*/  FFMA.FTZ R187, R186, R21.reuse, -R161.reuse ;  /* 0x00000015babb7223 */ /* 0x180fe200000108a1 */
[-CC-:B------:R-:W-:Y:S01]  /*6a60*/  FFMA.FTZ R184, R193, R21.reuse, -R162.reuse ;  /* 0x00000015c1b87223 */ /* 0x180fe200000108a2 */
[-C--:B------:R-:W-:Y:S01]  /*6a70*/  FFMA.FTZ R183, R180, R21.reuse, -R161 ;  /* 0x00000015b4b77223 */ /* 0x080fe200000108a1 */
[-CC-:B------:R-:W-:Y:S01]  /*6a80*/  FFMA.FTZ R193, R198, R21.reuse, -R162.reuse ;  /* 0x00000015c6c17223 */ /* 0x180fe200000108a2 */
[-CC-:B------:R-:W-:Y:S01]  /*6a90*/  FFMA.FTZ R186, R202, R21.reuse, -R162.reuse ;  /* 0x00000015caba7223 */ /* 0x180fe200000108a2 */
[----:B------:R-:W-:Y:S01]  /*6aa0*/  FFMA.FTZ R201, R205, R21, -R162 ;  /* 0x00000015cdc97223 */ /* 0x000fe200000108a2 */
[----:B------:R-:W-:Y:S08]  /*6ab0*/  MUFU.EX2 R174, R174 ;  /* 0x000000ae00ae7308 */ /* 0x000ff00000000800 */
[----:B------:R-:W3:Y:S08]  /*6ac0*/  MUFU.EX2 R183, R183 ;  /* 0x000000b700b77308 */ /* 0x000ef00000000800 */
[----:B------:R-:W-:Y:S08]  /*6ad0*/  MUFU.EX2 R178, R178 ;  /* 0x000000b200b27308 */ /* 0x000ff00000000800 */
[----:B------:R-:W4:Y:S08]  /*6ae0*/  MUFU.EX2 R187, R187 ;  /* 0x000000bb00bb7308 */ /* 0x000f300000000800 */
[----:B------:R-:W-:Y:S08]  /*6af0*/  MUFU.EX2 R184, R184 ;  /* 0x000000b800b87308 */ /* 0x000ff00000000800 */
[----:B------:R-:W4:Y:S08]  /*6b00*/  MUFU.EX2 R193, R193 ;  /* 0x000000c100c17308 */ /* 0x000f300000000800 */
[----:B------:R-:W-:Y:S08]  /*6b10*/  MUFU.EX2 R186, R186 ;  /* 0x000000ba00ba7308 */ /* 0x000ff00000000800 */
[----:B------:R-:W4:Y:S01]  /*6b20*/  MUFU.EX2 R201, R201 ;  /* 0x000000c900c97308 */ /* 0x000f220000000800 */
[----:B------:R-:W-:-:S02]  /*6b30*/  VIADD R10, R8, 0x200 ;  /* 0x00000200080a7836 */ /* 0x000fc40000000000 */
[----:B------:R-:W-:Y:S01]  /*6b40*/  IMAD.MOV.U32 R11, RZ, RZ, R9 ;  /* 0x000000ffff0b7224 */ /* 0x000fe200078e0009 */
[----:B------:R-:W-:Y:S02]  /*6b50*/  WARPGROUP.DEPBAR.LE gsb0, 0x0 ;  /* 0x00008000000079c5 */ /* 0x000fe40000010000 */
[----:B-----5:R-:W-:Y:S02]  /*6b60*/  F2FP.BF16.F32.PACK_AB R156, R179, R172 ;  /* 0x000000acb39c723e */ /* 0x020fe400000010ff */
[----:B0-----:R-:W-:Y:S02]  /*6b70*/  F2FP.BF16.F32.PACK_AB R158, R176, R175 ;  /* 0x000000afb09e723e */ /* 0x001fe400000010ff */
[----:B-1----:R-:W-:Y:S02]  /*6b80*/  F2FP.BF16.F32.PACK_AB R157, R191, R190 ;  /* 0x000000bebf9d723e */ /* 0x002fe400000010ff */
[----:B--2---:R-:W-:Y:S01]  /*6b90*/  F2FP.BF16.F32.PACK_AB R159, R197, R194 ;  /* 0x000000c2c59f723e */ /* 0x004fe200000010ff */
        /* <DEDUP_REMOVED lines=32> */
[----:B0-----:R-:W-:-:S06]  /*6da0*/  WARPGROUP.ARRIVE ;  /* 0x00000000000079c5 */ /* 0x001fcc0000000000 */
[----:B------:R-:W-:Y:S01]  /*6db0*/  HGMMA.64x256x16.F32.BF16 R24, R156, gdesc[UR4].tnspB, R24, gsb0 ;  /* 0x43e000049c187df0 */ /* 0x000fe20008001818 */
        /* <DEDUP_REMOVED lines=8> */
[-CC-:B------:R-:W-:Y:S01]  /*6e40*/  FFMA.FTZ R181, R203, R21.reuse, -R162.reuse ;  /* 0x00000015cbb57223 */ /* 0x180fe200000108a2 */
[----:B------:R-:W-:Y:S01]  /*6e50*/  FFMA.FTZ R162, R206, R21, -R162 ;  /* 0x00000015cea27223 */ /* 0x000fe200000108a2 */
[----:B------:R-:W-:Y:S01]  /*6e60*/  MUFU.EX2 R10, R10 ;  /* 0x0000000a000a7308 */ /* 0x000fe20000000800 */
[----:B------:R-:W-:Y:S01]  /*6e70*/  VIADD R8, R8, 0x280 ;  /* 0x0000028008087836 */ /* 0x000fe20000000000 */
[----:B------:R-:W2:Y:S06]  /*6e80*/  @!P0 LDL R21, [R1+0x210] ;  /* 0x0002100001158983 */ /* 0x000eac0000100800 */
[----:B------:R-:W0:Y:S08]  /*6e90*/  MUFU.EX2 R11, R11 ;  /* 0x0000000b000b7308 */ /* 0x000e300000000800 */
[----:B------:R-:W-:Y:S08]  /*6ea0*/  MUFU.EX2 R177, R177 ;  /* 0x000000b100b17308 */ /* 0x000ff00000000800 */
[----:B------:R-:W1:Y:S08]  /*6eb0*/  MUFU.EX2 R180, R180 ;  /* 0x000000b400b47308 */ /* 0x000e700000000800 */
[----:B------:R-:W-:Y:S08]  /*6ec0*/  MUFU.EX2 R161, R161 ;  /* 0x000000a100a17308 */ /* 0x000ff00000000800 */
[----:B------:R-:W5:Y:S08]  /*6ed0*/  MUFU.EX2 R196, R196 ;  /* 0x000000c400c47308 */ /* 0x000f700000000800 */
[----:B------:R-:W-:Y:S08]  /*6ee0*/  MUFU.EX2 R181, R181 ;  /* 0x000000b500b57308 */ /* 0x000ff00000000800 */
[----:B------:R-:W5:Y:S01]  /*6ef0*/  MUFU.EX2 R162, R162 ;  /* 0x000000a200a27308 */ /* 0x000f620000000800 */
[----:B------:R-:W-:-:S02]  /*6f00*/  WARPGROUP.DEPBAR.LE gsb0, 0x0 ;  /* 0x00008000000079c5 */ /* 0x000fc40000010000 */
[----:B---3--:R-:W-:Y:S02]  /*6f10*/  F2FP.BF16.F32.PACK_AB R156, R183, R174 ;  /* 0x000000aeb79c723e */ /* 0x008fe400000010ff */
[----:B----4-:R-:W-:Y:S02]  /*6f20*/  F2FP.BF16.F32.PACK_AB R158, R187, R178 ;  /* 0x000000b2bb9e723e */ /* 0x010fe400000010ff */
[----:B------:R-:W-:Y:S02]  /*6f30*/  F2FP.BF16.F32.PACK_AB R157, R193, R184 ;  /* 0x000000b8c19d723e */ /* 0x000fe400000010ff */
[----:B------:R-:W-:Y:S01]  /*6f40*/  F2FP.BF16.F32.PACK_AB R159, R201, R186 ;  /* 0x000000bac99f723e */ /* 0x000fe200000010ff */
        /* <DEDUP_REMOVED lines=32> */
[----:B---3--:R-:W-:-:S06]  /*7150*/  WARPGROUP.ARRIVE ;  /* 0x00000000000079c5 */ /* 0x008fcc0000000000 */
[----:B------:R-:W-:Y:S01]  /*7160*/  HGMMA.64x256x16.F32.BF16 R24, R156, gdesc[UR4].tnspB, R24, gsb0 ;  /* 0x43e000049c187df0 */ /* 0x000fe20008001818 */
[----:B------:R-:W-:Y:S02]  /*7170*/  R2UR UR6, R8 ;  /* 0x00000000080672ca */ /* 0x000fe400000e0000 */
[----:B------:R-:W-:Y:S02]  /*7180*/  R2UR UR7, R9 ;  /* 0x00000000090772ca */ /* 0x000fe400000e0000 */
[----:B------:R-:W3:Y:S01]  /*7190*/  @!P0 LDL.64 R8, [R1+0x68] ;  /* 0x0000680001088983 */ /* 0x000ee20000100a00 */
[----:B------:R-:W-:Y:S02]  /*71a0*/  WARPGROUP.DEPBAR.LE gsb0, 0x0 ;  /* 0x00008000000079c5 */ /* 0x000fe40000010000 */
[----:B0-----:R-:W-:Y:S02]  /*71b0*/  F2FP.BF16.F32.PACK_AB R156, R11, R10 ;  /* 0x0000000a0b9c723e */ /* 0x001fe400000010ff */
[----:B-1----:R-:W-:-:S02]  /*71c0*/  F2FP.BF16.F32.PACK_AB R158, R180, R177 ;  /* 0x000000b1b49e723e */ /* 0x002fc400000010ff */
[----:B-----5:R-:W-:Y:S02]  /*71d0*/  F2FP.BF16.F32.PACK_AB R157, R196, R161 ;  /* 0x000000a1c49d723e */ /* 0x020fe400000010ff */
        /* <DEDUP_REMOVED lines=35> */
[----:B------:R-:W-:Y:S01]  /*7410*/  FADD.FTZ R13, R13, R12 ;  /* 0x0000000c0d0d7221 */ /* 0x000fe20000010000 */
[----:B------:R-:W-:-:S03]  /*7420*/  FADD.FTZ R17, R17, R16 ;  /* 0x0000001011117221 */ /* 0x000fc60000010000 */
        /* <DEDUP_REMOVED lines=13> */
[----:B------:R-:W-:Y:S01]  /*7500*/  FADD.FTZ R209, R209, R182 ;  /* 0x000000b6d1d17221 */ /* 0x000fe20000010000 */
[----:B------:R-:W-:Y:S02]  /*7510*/  WARPGROUP.DEPBAR.LE gsb0, 0x0 ;  /* 0x00008000000079c5 */ /* 0x000fe40000010000 */
        /* <DEDUP_REMOVED lines=22> */
[----:B------:R0:W-:Y:S04]  /*7680*/  STL.128 [R1+0x3b0], R112 ;  /* 0x0003b07001007387 */ /* 0x0001e80000100c00 */
        /* <DEDUP_REMOVED lines=9> */
[----:B------:R-:W4:Y:S04]  /*7720*/  LDL R157, [R1+0x250] ;  /* 0x00025000019d7983 */ /* 0x000f280000100800 */
[----:B0-----:R-:W5:Y:S04]  /*7730*/  LDL R113, [R1+0x254] ;  /* 0x0002540001717983 */ /* 0x001f680000100800 */
[----:B------:R-:W5:Y:S04]  /*7740*/  LDL R111, [R1+0x258] ;  /* 0x00025800016f7983 */ /* 0x000f680000100800 */
        /* <DEDUP_REMOVED lines=61> */
[----:B-1----:R-:W5:Y:S04]  /*7b20*/  LDL R150, [R1+0x350] ;  /* 0x0003500001967983 */ /* 0x002f680000100800 */
        /* <DEDUP_REMOVED lines=62> */
[----:B------:R-:W5:Y:S01]  /*7f10*/  LDL R26, [R1+0x44c] ;  /* 0x00044c00011a7983 */ /* 0x000f620000100800 */
        /* <DEDUP_REMOVED lines=22> */
[----:B---3--:R-:W-:Y:S02]  /*8080*/  @!P0 MOV R8, R8 ;  /* 0x0000000800088202 */ /* 0x008fe40000000f00 */
[----:B------:R-:W-:Y:S01]  /*8090*/  FADD.FTZ R10, R11, R10 ;  /* 0x0000000a0b0a7221 */ /* 0x000fe20000010000 */
[----:B------:R-:W-:Y:S02]  /*80a0*/  FADD.FTZ R196, R196, R161 ;  /* 0x000000a1c4c47221 */ /* 0x000fe40000010000 */
[----:B--2---:R-:W-:Y:S02]  /*80b0*/  @!P0 IMAD R21, R21, 0x8, R8 ;  /* 0x0000000815158824 */ /* 0x004fe400078e0208 */
[----:B------:R-:W-:Y:S01]  /*80c0*/  FADD.FTZ R177, R177, R10 ;  /* 0x0000000ab1b17221 */ /* 0x000fe20000010000 */
[----:B------:R-:W-:Y:S01]  /*80d0*/  FADD.FTZ R181, R181, R196 ;  /* 0x000000c4b5b57221 */ /* 0x000fe20000010000 */
[----:B------:R-:W-:Y:S02]  /*80e0*/  STL [R1+0x88], RZ ;  /* 0x000088ff01007387 */ /* 0x000fe40000100800 */
[----:B------:R-:W-:Y:S01]  /*80f0*/  FADD.FTZ R180, R180, R177 ;  /* 0x000000b1b4b47221 */ /* 0x000fe20000010000 */
[----:B------:R-:W-:Y:S01]  /*8100*/  FADD.FTZ R181, R162, R181 ;  /* 0x000000b5a2b57221 */ /* 0x000fe20000010000 */
[----:B------:R-:W-:Y:S01]  /*8110*/  STL [R1+0x88], R234 ;  /* 0x000088ea01007387 */ /* 0x000fe20000100800 */
[----:B------:R-:W-:-:S03]  /*8120*/  @!P0 PRMT R21, RZ, 0x654, R21 ;  /* 0x00000654ff158816 */ /* 0x000fc60000000015 */
[----:B------:R-:W-:Y:S04]  /*8130*/  STL [R1+0x88], R234 ;  /* 0x000088ea01007387 */ /* 0x000fe80000100800 */
[----:B------:R-:W-:Y:S04]  /*8140*/  STL [R1+0x88], R234 ;  /* 0x000088ea01007387 */ /* 0x000fe80000100800 */
[----:B------:R-:W-:Y:S04]  /*8150*/  STL [R1+0x88], R234 ;  /* 0x000088ea01007387 */ /* 0x000fe80000100800 */
[----:B------:R-:W-:Y:S04]  /*8160*/  STL [R1+0x88], R234 ;  /* 0x000088ea01007387 */ /* 0x000fe80000100800 */
[----:B------:R-:W-:Y:S04]  /*8170*/  STL [R1+0x88], R234 ;  /* 0x000088ea01007387 */ /* 0x000fe80000100800 */
[----:B------:R0:W-:Y:S04]  /*8180*/  STL [R1+0x224], R0 ;  /* 0x0002240001007387 */ /* 0x0001e80000100800 */
[----:B------:R1:W-:Y:S04]  /*8190*/  STL.64 [R1+0x230], R180 ;  /* 0x000230b401007387 */ /* 0x0003e80000100a00 */
[----:B----4-:R1:W-:Y:S04]  /*81a0*/  STL [R1+0x250], R157 ;  /* 0x0002509d01007387 */ /* 0x0103e80000100800 */
[----:B-----5:R1:W-:Y:S04]  /*81b0*/  STL [R1+0x254], R113 ;  /* 0x0002547101007387 */ /* 0x0203e80000100800 */
[----:B------:R1:W-:Y:S04]  /*81c0*/  STL [R1+0x258], R111 ;  /* 0x0002586f01007387 */ /* 0x0003e80000100800 */
        /* <DEDUP_REMOVED lines=124> */
[----:B------:R1:W-:Y:S01]  /*8990*/  STL [R1+0x44c], R26 ;  /* 0x00044c1a01007387 */ /* 0x0003e20000100800 */
[----:B------:R1:W-:Y:S03]  /*89a0*/  @!P0 SYNCS.ARRIVE.TRANS64.RED.A1T0 RZ, [R21+URZ], RZ ;  /* 0x000000ff15ff89a7 */ /* 0x0003e6000810043f */
[----:B0-----:R-:W2:Y:S01]  /*89b0*/  LDL R0, [R1+0x70] ;  /* 0x0000700001007983 */ /* 0x001ea20000100800 */
[----:B------:R-:W-:Y:S01]  /*89c0*/  ISETP.NE.AND P1, PT, R6, 0x1, PT ;  /* 0x000000010600780c */ /* 0x000fe20003f25270 */
[----:B--2---:R-:W-:-:S12]  /*89d0*/  IMAD.SHL.U32 R6, R0, 0x80, RZ ;  /* 0x0000008000067824 */ /* 0x004fd800078e00ff */
[----:B------:R-:W-:-:S04]  /*89e0*/  @P1 IMAD.HI.U32 R0, R6, R7, RZ ;  /* 0x0000000706001227 */ /* 0x000fc800078e00ff */
[----:B------:R-:W-:Y:S01]  /*89f0*/  IMAD.MOV.U32 R7, RZ, RZ, R6 ;  /* 0x000000ffff077224 */ /* 0x000fe200078e0006 */
[----:B------:R-:W-:Y:S02]  /*8a00*/  @P1 SHF.R.U32.HI R7, RZ, R227, R0 ;  /* 0x000000e3ff071219 */ /* 0x000fe40000011600 */
[----:B------:R-:W-:-:S03]  /*8a10*/  ISETP.GE.AND P1, PT, R5, 0x1, PT ;  /* 0x000000010500780c */ /* 0x000fc60003f26270 */
[----:B------:R-:W-:Y:S02]  /*8a20*/  IMAD.IADD R7, R160, 0x1, R7 ;  /* 0x00000001a0077824 */ /* 0x000fe400078e0207 */
[----:B------:R-:W-:Y:S02]  /*8a30*/  VIADD R0, R154, 0xfffffffe ;  /* 0xfffffffe9a007836 */ /* 0x000fe40000000000 */
[----:B------:R-:W-:-:S06]  /*8a40*/  IMAD.IADD R4, R7, 0x1, R4 ;  /* 0x0000000107047824 */ /* 0x000fcc00078e0204 */
[----:B-1----:R-:W-:Y:S05]  /*8a50*/  @!P1 BRA `(.L_x_2077) ;  /* 0x0000000000409947 */ /* 0x002fea0003800000 */
[C---:B------:R-:W-:Y:S01]  /*8a60*/  ISETP.GT.AND P1, PT, R7.reuse, RZ, PT ;  /* 0x000000ff0700720c */ /* 0x040fe20003f24270 */
[----:B------:R-:W-:Y:S01]  /*8a70*/  BSSY B0, `(.L_x_2078) ;  /* 0x000000c000007945 */ /* 0x000fe20003800000 */
[----:B------:R-:W-:-:S11]  /*8a80*/  VIADD R8, R7, 0xffffffff ;  /* 0xffffffff07087836 */ /* 0x000fd60000000000 */
[----:B------:R-:W-:Y:S05]  /*8a90*/  @P1 BRA `(.L_x_2079) ;  /* 0x0000000000181947 */ /* 0x000fea0003800000 */
[----:B------:R-:W-:Y:S01]  /*8aa0*/  ISETP.NE.AND P1, PT, R5, 0x1, PT ;  /* 0x000000010500780c */ /* 0x000fe20003f25270 */
[----:B------:R-:W-:-:S12]  /*8ab0*/  IMAD.MOV R7, RZ, RZ, -R7 ;  /* 0x000000ffff077224 */ /* 0x000fd800078e0a07 */
[----:B------:R-:W-:-:S05]  /*8ac0*/  @P1 IMAD.HI.U32 R2, R7, R2, RZ ;  /* 0x0000000207021227 */ /* 0x000fca00078e00ff */
[----:B------:R-:W-:-:S04]  /*8ad0*/  @P1 SHF.R.U32.HI R7, RZ, R3, R2 ;  /* 0x00000003ff071219 */ /* 0x000fc80000011602 */
[----:B------:R-:W-:Y:S01]  /*8ae0*/  LOP3.LUT R8, RZ, R7, RZ, 0x33, !PT ;  /* 0x00000007ff087212 */ /* 0x000fe200078e33ff */
[----:B------:R-:W-:Y:S06]  /*8af0*/  BRA `(.L_x_2080) ;  /* 0x00000000000c7947 */ /* 0x000fec0003800000 */
.L_x_2079:
[----:B------:R-:W-:-:S13]  /*8b00*/  ISETP.NE.AND P1, PT, R5, 0x1, PT ;  /* 0x000000010500780c */ /* 0x000fda0003f25270 */
[----:B------:R-:W-:-:S05]  /*8b10*/  @P1 IMAD.HI.U32 R2, R8, R2, RZ ;  /* 0x0000000208021227 */ /* 0x000fca00078e00ff */
[----:B------:R-:W-:-:S07]  /*8b20*/  @P1 SHF.R.U32.HI R8, RZ, R3, R2 ;  /* 0x00000003ff081219 */ /* 0x000fce0000011602 */
.L_x_2080:
[----:B------:R-:W-:Y:S05]  /*8b30*/  BSYNC B0 ;  /* 0x0000000000007941 */ /* 0x000fea0003800000 */
.L_x_2078:
[----:B------:R-:W-:-:S05]  /*8b40*/  IMAD R5, R8, R5, R5 ;  /* 0x0000000508057224 */ /* 0x000fca00078e0205 */
[----:B------:R-:W-:-:S07]  /*8b50*/  VIMNMX R4, R4, R5, PT ;  /* 0x0000000504047248 */ /* 0x000fce0003fe0100 */
.L_x_2077:
[----:B------:R-:W-:Y:S01]  /*8b60*/  IMAD.HI R4, R4, 0x2aaaaaab, RZ ;  /* 0x2aaaaaab04047827 */ /* 0x000fe200078e02ff */
[----:B------:R-:W-:Y:S04]  /*8b70*/  BSSY B2, `(.L_x_2081) ;  /* 0x0000011000027945 */ /* 0x000fe80003800000 */
[----:B------:R-:W-:-:S04]  /*8b80*/  SHF.R.U32.HI R3, RZ, 0x1f, R4 ;  /* 0x0000001fff037819 */ /* 0x000fc80000011604 */
[----:B------:R-:W-:-:S04]  /*8b90*/  LEA.HI.SX32 R3, R4, R3, 0x1c ;  /* 0x0000000304037211 */ /* 0x000fc800078fe2ff */
[----:B------:R-:W-:-:S04]  /*8ba0*/  VIMNMX R190, R192, R3, !PT ;  /* 0x00000003c0be7248 */ /* 0x000fc80007fe0100 */
[----:B------:R-:W-:-:S13]  /*8bb0*/  ISETP.GE.AND P1, PT, R0, R190, PT ;  /* 0x000000be0000720c */ /* 0x000fda0003f26270 */
[----:B------:R-:W-:Y:S05]  /*8bc0*/  @!P1 BRA `(.L_x_2082) ;  /* 0x00000000002c9947 */ /* 0x000fea0003800000 */
[----:B------:R-:W-:Y:S01]  /*8bd0*/  BSSY B1, `(.L_x_2083) ;  /* 0x0000008000017945 */ /* 0x000fe20003800000 */
.L_x_2085:
[----:B------:R-:W-:Y:S01]  /*8be0*/  BSSY B0, `(.L_x_2084) ;  /* 0x0000003000007945 */ /* 0x000fe20003800000 */
[----:B------:R-:W-:-:S07]  /*8bf0*/  MOV R194, 0x8c10 ;  /* 0x00008c1000c27802 */ /* 0x000fce0000000f00 */
[----:B------:R-:W-:Y:S05]  /*8c00*/  CALL.REL.NOINC `($_ZN7cutlass13device_kernelIN5flash11enable_sm90INS1_16FlashAttnFwdSm90INS1_25CollectiveMainloopFwdSm90ILi2EN4cute5tupleIJNS5_1CILi1EEES8_S8_EEENS6_IJNS7_ILi128EEENS7_ILi96EEENS7_ILi64EEEEEELi256ENS_10bfloat16_tEfNS_4arch4Sm90ELb0ELb1ELb0ELb0ELb0ELb0ELb1ELb1ELb0ELb1ELb1ELb0EEENS1_21CollectiveEpilogueFwdINS6_IJSA_NS7_ILi256EEESB_EEES9_SE_SG_Li256ELb0ELb1ELb1ELb0EEENS1_19SingleTileSchedulerILb0ELb1ELb1ELi128EEEEEEEEEvNT_6ParamsE$_ZZN5flash25CollectiveMainloopFwdSm90ILi2EN4cute5tupleIJNS1_1CILi1EEES4_S4_EEENS2_IJNS3_ILi128EEENS3_ILi96EEENS3_ILi64EEEEEELi256EN7cutlass10bfloat16_tEfNSA_4arch4Sm90ELb0ELb1ELb0ELb0ELb0ELb0ELb1ELb1ELb0ELb1ELb1ELb0EE3mmaINS_16FlashAttnFwdSm90ISE_NS_21CollectiveEpilogueFwdINS2_IJS6_NS3_ILi256EEES7_EEES5_SB_SD_Li256ELb0ELb1ELb1ELb0EEENS_19SingleTileSchedulerILb0ELb1ELb1ELi128EEEE13SharedStorageENS1_6TensorINS1_11ArrayEngineIfLm128EEENS1_6LayoutINS2_IJNS2_IJNS3_ILi2EEEST_NS3_ILi32EEEEEES4_S4_EEENS2_IJNS2_IJS4_ST_NS3_ILi4EEEEEENS3_ILi0EEESZ_EEEEEEENS_7SoftmaxILi2ELi0EEEEEbRKNSE_6ParamsENSA_25PipelineTmaAsyncNoClusterILi2ENSA_16PipelineTmaAsyncILi2EEEEES1B_RNSA_13PipelineStateILj2EEERT0_RT1_iRiRKNS_16SeqlenInfoQKNewKILb0ELb0EEENS2_IJiiiiEEERT_ENKUliT_T0_T1_E_clIZSF_ISO_S12_S14_EbS17_S1B_S1B_S1E_S1G_S1I_iS1J_S1N_S1O_S1Q_EUlRS1R_iE1_NS3_ILb0EEENS3_ILb1EEEEEDaiS1R_S1S_S1T_) ;  /* 0x000002c0001c7944 */ /* 0x000fea0003c00000 */
[----:B------:R-:W-:Y:S05]  /*8c10*/  BSYNC B0 ;  /* 0x0000000000007941 */ /* 0x000fea0003800000 */
.L_x_2084:
[C---:B------:R-:W-:Y:S01]  /*8c20*/  ISETP.GT.AND P1, PT, R0.reuse, R190, PT ;  /* 0x000000be0000720c */ /* 0x040fe20003f24270 */
[----:B------:R-:W-:-:S12]  /*8c30*/  VIADD R0, R0, 0xffffffff ;  /* 0xffffffff00007836 */ /* 0x000fd80000000000 */
[----:B------:R-:W-:Y:S05]  /*8c40*/  @P1 BRA `(.L_x_2085) ;  /* 0xfffffffc00e41947 */ /* 0x000fea000383ffff */
[----:B------:R-:W-:Y:S05]  /*8c50*/  BSYNC B1 ;  /* 0x0000000000017941 */ /* 0x000fea0003800000 */
.L_x_2083:
[----:B------:R-:W2:Y:S02]  /*8c60*/  LDL R6, [R1+0x70] ;  /* 0x0000700001067983 */ /* 0x000ea40000100800 */
[----:B--2---:R-:W-:-:S07]  /*8c70*/  IMAD.SHL.U32 R6, R6, 0x80, RZ ;  /* 0x0000008006067824 */ /* 0x004fce00078e00ff */
.L_x_2082:
[----:B------:R-:W-:Y:S05]  /*8c80*/  BSYNC B2 ;  /* 0x0000000000027941 */ /* 0x000fea0003800000 */
.L_x_2081:
[----:B------:R-:W0:Y:S01]  /*8c90*/  LDC R2, c[0x0][0x448] ;  /* 0x00011200ff027b82 */ /* 0x000e220000000800 */
[----:B------:R-:W-:Y:S01]  /*8ca0*/  VIADD R6, R6, 0x7f ;  /* 0x0000007f06067836 */ /* 0x000fe20000000000 */
[----:B------:R-:W-:-:S06]  /*8cb0*/  ULDC UR4, c[0x0][0xad4] ;  /* 0x0002b50000047ab9 */ /* 0x000fcc0000000800 */
[----:B------:R-:W1:Y:S01]  /*8cc0*/  LDC R7, c[0x0][0xadc] ;  /* 0x0002b700ff077b82 */ /* 0x000e620000000800 */
[----:B0-----:R-:W-:-:S13]  /*8cd0*/  ISETP.NE.AND P1, PT, R2, 0x1, PT ;  /* 0x000000010200780c */ /* 0x001fda0003f25270 */
[----:B------:R-:W0:Y:S08]  /*8ce0*/  @P1 LDC R3, c[0x0][0x44c] ;  /* 0x00011300ff031b82 */ /* 0x000e300000000800 */
[----:B------:R-:W2:Y:S01]  /*8cf0*/  @P1 LDC R5, c[0x0][0x450] ;  /* 0x00011400ff051b82 */ /* 0x000ea20000000800 */
[----:B0-----:R-:W-:-:S05]  /*8d00*/  @P1 IMAD.HI.U32 R2, R6, R3, RZ ;  /* 0x0000000306021227 */ /* 0x001fca00078e00ff */
[----:B--2---:R-:W-:Y:S02]  /*8d10*/  @P1 SHF.R.U32.HI R6, RZ, R5, R2 ;  /* 0x00000005ff061219 */ /* 0x004fe40000011602 */
[----:B-1----:R-:W-:-:S03]  /*8d20*/  ISETP.GE.AND P1, PT, R7, 0x1, PT ;  /* 0x000000010700780c */ /* 0x002fc60003f26270 */
[----:B------:R-:W-:-:S04]  /*8d30*/  IMAD.IADD R6, R235, 0x1, R6 ;  /* 0x00000001eb067824 */ /* 0x000fc800078e0206 */
[----:B------:R-:W-:-:S06]  /*8d40*/  VIADD R2, R6, -UR4 ;  /* 0x8000000406027c36 */ /* 0x000fcc0008000000 */
[----:B------:R-:W-:Y:S05]  /*8d50*/  @!P1 BRA `(.L_x_2086) ;  /* 0x0000000000449947 */ /* 0x000fea0003800000 */
[----:B------:R-:W-:Y:S01]  /*8d60*/  ISETP.GT.AND P1, PT, R6, -0x1, PT ;  /* 0xffffffff0600780c */ /* 0x000fe20003f24270 */
[----:B------:R-:W-:-:S12]  /*8d70*/  BSSY B0, `(.L_x_2087) ;  /* 0x000000d000007945 */ /* 0x000fd80003800000 */
        /* <DEDUP_REMOVED lines=8> */
.L_x_2088:
[----:B------:R-:W-:-:S13]  /*8e00*/  ISETP.NE.AND P1, PT, R7, 0x1, PT ;  /* 0x000000010700780c */ /* 0x000fda0003f25270 */
[----:B------:R-:W0:Y:S02]  /*8e10*/  @P1 LDC.64 R4, c[0x0][0xae0] ;  /* 0x0002b800ff041b82 */ /* 0x000e240000000a00 */
[----:B0-----:R-:W-:-:S05]  /*8e20*/  @P1 IMAD.HI.U32 R4, R6, R4, RZ ;  /* 0x0000000406041227 */ /* 0x001fca00078e00ff */
[----:B------:R-:W-:-:S07]  /*8e30*/  @P1 SHF.R.U32.HI R6, RZ, R5, R4 ;  /* 0x00000005ff061219 */ /* 0x000fce0000011604 */
.L_x_2089:
[----:B------:R-:W-:Y:S05]  /*8e40*/  BSYNC B0 ;  /* 0x0000000000007941 */ /* 0x000fea0003800000 */
.L_x_2087:
[----:B------:R-:W-:-:S05]  /*8e50*/  IMAD R3, R6, R7, RZ ;  /* 0x0000000706037224 */ /* 0x000fca00078e02ff */
[----:B------:R-:W-:-:S07]  /*8e60*/  VIMNMX R2, R2, R3, !PT ;  /* 0x0000000302027248 */ /* 0x000fce0007fe0100 */
.L_x_2086:
[----:B------:R-:W-:-:S04]  /*8e70*/  VIADD R2, R2, 0x5f ;  /* 0x0000005f02027836 */ /* 0x000fc80000000000 */
[----:B------:R-:W-:-:S05]  /*8e80*/  IMAD.HI R2, R2, 0x2aaaaaab, RZ ;  /* 0x2aaaaaab02027827 */ /* 0x000fca00078e02ff */
[----:B------:R-:W-:-:S04]  /*8e90*/  SHF.R.U32.HI R3, RZ, 0x1f, R2 ;  /* 0x0000001fff037819 */ /* 0x000fc80000011602 */
[----:B------:R-:W-:-:S04]  /*8ea0*/  LEA.HI.SX32 R3, R2, R3, 0x1c ;  /* 0x0000000302037211 */ /* 0x000fc800078fe2ff */
[----:B------:R-:W-:-:S04]  /*8eb0*/  VIMNMX R182, R192, R3, !PT ;  /* 0x00000003c0b67248 */ /* 0x000fc80007fe0100 */
[----:B------:R-:W-:-:S13]  /*8ec0*/  ISETP.GE.AND P1, PT, R0, R182, PT ;  /* 0x000000b60000720c */ /* 0x000fda0003f26270 */
[----:B------:R-:W-:Y:S05]  /*8ed0*/  @!P1 BRA `(.L_x_2090) ;  /* 0x0000016400d89947 */ /* 0x000fea0003800000 */
[----:B------:R0:W5:Y:S01]  /*8ee0*/  LDL.64 R2, [R1+0x170] ;  /* 0x0001700001027983 */ /* 0x0001620000100a00 */
[----:B------:R-:W-:-:S07]  /*8ef0*/  IMAD.MOV.U32 R14, RZ, RZ, R0 ;  /* 0x000000ffff0e7224 */ /* 0x000fce00078e0000 */
.L_x_2107:
[----:B0----5:R-:W2:Y:S04]  /*8f00*/  LD.E R5, desc[UR44][R2.64] ;  /* 0x0000002c02057980 */ /* 0x021ea8000c101900 */
[----:B-1----:R-:W3:Y:S01]  /*8f10*/  LD.E R0, desc[UR44][R2.64+0x8] ;  /* 0x0000082c02007980 */ /* 0x002ee2000c101900 */
[----:B--2---:R-:W-:-:S05]  /*8f20*/  VIADD R5, R5, 0x1 ;  /* 0x0000000105057836 */ /* 0x004fca0000000000 */
[----:B------:R-:W-:-:S13]  /*8f30*/  ISETP.NE.AND P2, PT, R5, 0x2, PT ;  /* 0x000000020500780c */ /* 0x000fda0003f45270 */
[----:B------:R1:W5:Y:S04]  /*8f40*/  @P2 LD.E R11, desc[UR44][R2.64+0x4] ;  /* 0x0000042c020b2980 */ /* 0x000368000c101900 */
[----:B------:R-:W2:Y:S01]  /*8f50*/  @!P2 LD.E R4, desc[UR44][R2.64+0x4] ;  /* 0x0000042c0204a980 */ /* 0x000ea2000c101900 */
[----:B---3--:R-:W-:-:S03]  /*8f60*/  VIADD R9, R0, 0x1 ;  /* 0x0000000100097836 */ /* 0x008fc60000000000 */
[----:B------:R3:W-:Y:S04]  /*8f70*/  ST.E desc[UR44][R2.64], R5 ;  /* 0x0000000502007985 */ /* 0x0007e8000c10192c */
[----:B------:R1:W-:Y:S04]  /*8f80*/  ST.E desc[UR44][R2.64+0x8], R9 ;  /* 0x0000080902007985 */ /* 0x0003e8000c10192c */
[----:B------:R1:W-:Y:S01]  /*8f90*/  @!P2 ST.E desc[UR44][R2.64], RZ ;  /* 0x000000ff0200a985 */ /* 0x0003e2000c10192c */
[----:B--2---:R-:W-:-:S05]  /*8fa0*/  @!P2 LOP3.LUT R11, R4, 0x1, RZ, 0x3c, !PT ;  /* 0x00000001040ba812 */ /* 0x004fca00078e3cff */
[----:B------:R1:W-:Y:S04]  /*8fb0*/  @!P2 ST.E desc[UR44][R2.64+0x4], R11 ;  /* 0x0000040b0200a985 */ /* 0x0003e8000c10192c */
[----:B------:R-:W2:Y:S01]  /*8fc0*/  LDL R0, [R1+0x1c] ;  /* 0x00001c0001007983 */ /* 0x000ea20000100800 */
[----:B------:R-:W-:Y:S01]  /*8fd0*/  IMAD.MOV.U32 R7, RZ, RZ, R14 ;  /* 0x000000ffff077224 */ /* 0x000fe200078e000e */
[----:B------:R-:W-:Y:S05]  /*8fe0*/  YIELD ;  /* 0x0000000000007946 */ /* 0x000fea0003800000 */
[----:B------:R-:W-:Y:S01]  /*8ff0*/  BSSY B0, `(.L_x_2091) ;  /* 0x0000008000007945 */ /* 0x000fe20003800000 */
[----:B------:R-:W-:Y:S01]  /*9000*/  VIADD R14, R14, 0xffffffff ;  /* 0xffffffff0e0e7836 */ /* 0x000fe20000000000 */
[----:B------:R-:W-:Y:S01]  /*9010*/  ISETP.GT.AND P1, PT, R7, R182, PT ;  /* 0x000000b60700720c */ /* 0x000fe20003f24270 */
[----:B---3--:R-:W-:Y:S01]  /*9020*/  @!P2 IMAD.MOV.U32 R5, RZ, RZ, RZ ;  /* 0x000000ffff05a224 */ /* 0x008fe200078e00ff */
[----:B--2---:R-:W-:-:S04]  /*9030*/  LOP3.LUT R0, R0, 0x1, RZ, 0xfc, !PT ;  /* 0x0000000100007812 */ /* 0x004fc800078efcff */
[----:B------:R-:W-:-:S13]  /*9040*/  ISETP.NE.AND P3, PT, R0, 0x3, PT ;  /* 0x000000030000780c */ /* 0x000fda0003f65270 */
[----:B-1----:R-:W-:Y:S05]  /*9050*/  @!P3 BRA `(.L_x_2092) ;  /* 0x000000000004b947 */ /* 0x002fea0003800000 */
[----:B------:R-:W-:Y:S01]  /*9060*/  BPT.TRAP 0x1 ;  /* 0x000000040000795c */ /* 0x000fe20000300000 */
.L_x_2092:
[----:B------:R-:W-:Y:S05]  /*9070*/  BSYNC B0 ;  /* 0x0000000000007941 */ /* 0x000fea0003800000 */
.L_x_2091:
[----:B------:R-:W2:Y:S01]  /*9080*/  LDL.64 R6, [R1+0x8] ;  /* 0x0000080001067983 */ /* 0x000ea20000100a00 */
[----:B-----5:R-:W-:Y:S02]  /*9090*/  SHF.L.U32 R8, R11, 0x1f, RZ ;  /* 0x0000001f0b087819 */ /* 0x020fe400000006ff */
[----:B--2---:R-:W-:-:S05]  /*90a0*/  MOV R6, R6 ;  /* 0x0000000600067202 */ /* 0x004fca0000000f00 */
[----:B------:R-:W-:-:S04]  /*90b0*/  IMAD R5, R5, 0x8, R6 ;  /* 0x0000000805057824 */ /* 0x000fc800078e0206 */
[----:B------:R1:W2:Y:S01]  /*90c0*/  SYNCS.PHASECHK.TRANS64.TRYWAIT P2, [R5+URZ], R8 ;  /* 0x00000008050075a7 */ /* 0x0002a2000804017f */
[----:B------:R1:W5:Y:S04]  /*90d0*/  LD.E R0, desc[UR44][R2.64] ;  /* 0x0000002c02007980 */ /* 0x000368000c101900 */
[----:B------:R1:W5:Y:S01]  /*90e0*/  LD.E R4, desc[UR44][R2.64+0x4] ;  /* 0x0000042c02047980 */ /* 0x000362000c101900 */
[----:B------:R-:W-:Y:S04]  /*90f0*/  BSSY B0, `(.L_x_2093) ;  /* 0x0000003000007945 */ /* 0x000fe80003800000 */
[----:B------:R-:W-:Y:S05]  /*9100*/  @!P3 BRA `(.L_x_2094) ;  /* 0x000000000004b947 */ /* 0x000fea0003800000 */
[----:B------:R-:W-:Y:S01]  /*9110*/  BPT.TRAP 0x1 ;  /* 0x000000040000795c */ /* 0x000fe20000300000 */
.L_x_2094:
[----:B------:R-:W-:Y:S05]  /*9120*/  BSYNC B0 ;  /* 0x0000000000007941 */ /* 0x000fea0003800000 */
.L_x_2093:
[----:B------:R-:W-:Y:S04]  /*9130*/  BSSY B0, `(.L_x_2095) ;  /* 0x0000006000007945 */ /* 0x000fe80003800000 */
[----:B--2---:R-:W-:Y:S05]  /*9140*/  @P2 BRA `(.L_x_2096) ;  /* 0x0000000000102947 */ /* 0x004fea0003800000 */
[----:B-----5:R-:W-:Y:S01]  /*9150*/  IMAD R0, R0, 0x8, R6 ;  /* 0x0000000800007824 */ /* 0x020fe200078e0206 */
[----:B-1----:R-:W-:-:S04]  /*9160*/  SHF.L.U32 R5, R4, 0x1f, RZ ;  /* 0x0000001f04057819 */ /* 0x002fc800000006ff */
[----:B------:R-:W1:Y:S02]  /*9170*/  SYNCS.PHASECHK.TRANS64.TRYWAIT P2, [R0+URZ], R5 ;  /* 0x00000005000075a7 */ /* 0x000e64000804017f */
[----:B-1----:R-:W-:Y:S05]  /*9180*/  @!P2 BRA `(.L_x_2097) ;  /* 0x000002980078a947 */ /* 0x002fea0003800000 */
.L_x_2096:
[----:B------:R-:W-:Y:S05]  /*9190*/  BSYNC B0 ;  /* 0x0000000000007941 */ /* 0x000fea0003800000 */
.L_x_2095:
[----:B-1----:R-:W2:Y:S04]  /*91a0*/  LD.E R5, desc[UR44][R2.64] ;  /* 0x0000002c02057980 */ /* 0x002ea8000c101900 */
[----:B------:R-:W2:Y:S01]  /*91b0*/  LDL.64 R8, [R1+0xa0] ;  /* 0x0000a00001087983 */ /* 0x000ea20000100a00 */
[----:B------:R-:W-:Y:S05]  /*91c0*/  WARPSYNC.ALL ;  /* 0x0000000000007948 */ /* 0x000fea0003800000 */
[----:B------:R-:W3:Y:S04]  /*91d0*/  LDL.64 R16, [R1+0x98] ;  /* 0x0000980001107983 */ /* 0x000ee80000100a00 */
[----:B------:R-:W4:Y:S04]  /*91e0*/  LDL.64 R6, [R1+0x98] ;  /* 0x0000980001067983 */ /* 0x000f280000100a00 */
[----:B------:R-:W4:Y:S01]  /*91f0*/  LDL.64 R10, [R1+0x98] ;  /* 0x00009800010a7983 */ /* 0x000f220000100a00 */
[----:B--2--5:R-:W-:-:S03]  /*9200*/  IMAD R4, R5, 0x300, R8 ;  /* 0x0000030005047824 */ /* 0x024fc600078e0208 */
[----:B------:R-:W2:Y:S01]  /*9210*/  LDL.64 R12, [R1+0x98] ;  /* 0x00009800010c7983 */ /* 0x000ea20000100a00 */
[----:B------:R-:W-:Y:S01]  /*9220*/  IMAD.MOV.U32 R5, RZ, RZ, R9 ;  /* 0x000000ffff057224 */ /* 0x000fe200078e0009 */
[C---:B------:R-:W-:Y:S01]  /*9230*/  R2UR UR6, R4.reuse ;  /* 0x00000000040672ca */ /* 0x040fe200000e0000 */
[----:B------:R-:W-:Y:S01]  /*9240*/  WARPGROUP.ARRIVE ;  /* 0x00000000000079c5 */ /* 0x000fe20000000000 */
[----:B------:R-:W2:Y:S02]  /*9250*/  LDL R15, [R1+0x54] ;  /* 0x00005400010f7983 */ /* 0x000ea40000100800 */
[----:B------:R-:W-:Y:S01]  /*9260*/  R2UR UR7, R5 ;  /* 0x00000000050772ca */ /* 0x000fe200000e0000 */
[----:B------:R-:W-:Y:S02]  /*9270*/  VIADD R8, R4, 0x2 ;  /* 0x0000000204087836 */ /* 0x000fe40000000000 */
[----:B------:R-:W-:Y:S01]  /*9280*/  IMAD.MOV.U32 R183, RZ, RZ, 0x1 ;  /* 0x00000001ffb77424 */ /* 0x000fe200078e00ff */
[----:B------:R1:W-:Y:S04]  /*9290*/  STL [R1+0x80], RZ ;  /* 0x000080ff01007387 */ /* 0x0003e80000100800 */
[----:B------:R1:W-:Y:S04]  /*92a0*/  STL [R1+0x80], R183 ;  /* 0x000080b701007387 */ /* 0x0003e80000100800 */
[----:B------:R1:W-:Y:S04]  /*92b0*/  STL [R1+0x80], R183 ;  /* 0x000080b701007387 */ /* 0x0003e80000100800 */
[----:B------:R1:W-:Y:S04]  /*92c0*/  STL [R1+0x80], R183 ;  /* 0x000080b701007387 */ /* 0x0003e80000100800 */
[----:B------:R1:W-:Y:S01]  /*92d0*/  STL [R1+0x80], R183 ;  /* 0x000080b701007387 */ /* 0x0003e20000100800 */
[----:B---3--:R-:W-:-:S02]  /*92e0*/  R2UR UR4, R16 ;  /* 0x00000000100472ca */ /* 0x008fc400000e0000 */
[----:B------:R-:W-:-:S13]  /*92f0*/  R2UR UR5, R17 ;  /* 0x00000000110572ca */ /* 0x000fda00000e0000 */
[----:B------:R-:W-:Y:S01]  /*9300*/  HGMMA.64x96x16.F32.BF16 R24, gdesc[UR4], RZ, !UPT, gsb0 ;  /* 0x01600000041879f0 */ /* 0x000fe2000c0018ff */
[----:B----4-:R-:W-:Y:S01]  /*9310*/  VIADD R6, R6, 0x2 ;  /* 0x0000000206067836 */ /* 0x010fe20000000000 */
[----:B------:R-:W-:Y:S02]  /*9320*/  R2UR UR6, R8 ;  /* 0x00000000080672ca */ /* 0x000fe400000e0000 */
[----:B------:R-:W-:Y:S02]  /*9330*/  R2UR UR7, R9 ;  /* 0x00000000090772ca */ /* 0x000fe400000e0000 */
[----:B------:R-:W-:Y:S02]  /*9340*/  R2UR UR4, R6 ;  /* 0x00000000060472ca */ /* 0x000fe400000e0000 */
[----:B------:R-:W-:Y:S01]  /*9350*/  R2UR UR5, R7 ;  /* 0x00000000070572ca */ /* 0x000fe200000e0000 */
[----:B------:R-:W-:Y:S02]  /*9360*/  VIADD R10, R10, 0x4 ;  /* 0x000000040a0a7836 */ /* 0x000fe40000000000 */
[----:B------:R-:W-:-:S02]  /*9370*/  VIADD R6, R4, 0x4 ;  /* 0x0000000404067836 */ /* 0x000fc40000000000 */
[----:B------:R-:W-:Y:S01]  /*9380*/  IMAD.MOV.U32 R7, RZ, RZ, R9 ;  /* 0x000000ffff077224 */ /* 0x000fe200078e0009 */
[----:B------:R-:W-:Y:S02]  /*9390*/  WARPGROUP.DEPBAR.LE gsb0, 0x0 ;  /* 0x00008000000079c5 */ /* 0x000fe40000010000 */
[----:B------:R1:W5:Y:S04]  /*93a0*/  LD.E R0, desc[UR44][R2.64] ;  /* 0x0000002c02007980 */ /* 0x000368000c101900 */
[----:B------:R1:W5:Y:S01]  /*93b0*/  LD.E R5, desc[UR44][R2.64+0x4] ;  /* 0x0000042c02057980 */ /* 0x000362000c101900 */
[----:B------:R-:W-:-:S06]  /*93c0*/  WARPGROUP.ARRIVE ;  /* 0x00000000000079c5 */ /* 0x000fcc0000000000 */
[----:B------:R-:W-:Y:S01]  /*93d0*/  HGMMA.64x96x16.F32.BF16 R24, gdesc[UR4], R24, gsb0 ;  /* 0x01600000041879f0 */ /* 0x000fe20008001818 */
[----:B------:R-:W-:Y:S02]  /*93e0*/  R2UR UR6, R6 ;  /* 0x00000000060672ca */ /* 0x000fe400000e0000 */
[----:B------:R-:W-:Y:S02]  /*93f0*/  R2UR UR7, R7 ;  /* 0x00000000070772ca */ /* 0x000fe400000e0000 */
[----:B------:R-:W-:Y:S02]  /*9400*/  R2UR UR4, R10 ;  /* 0x000000000a0472ca */ /* 0x000fe400000e0000 */
[----:B------:R-:W-:Y:S01]  /*9410*/  R2UR UR5, R11 ;  /* 0x000000000b0572ca */ /* 0x000fe200000e0000 */
[----:B------:R-:W-:Y:S02]  /*9420*/  VIADD R6, R4, 0x6 ;  /* 0x0000000604067836 */ /* 0x000fe40000000000 */
[----:B--2---:R-:W-:-:S02]  /*9430*/  VIADD R12, R12, 0x6 ;  /* 0x000000060c0c7836 */ /* 0x004fc40000000000 */
[----:B------:R-:W-:Y:S01]  /*9440*/  IMAD.MOV.U32 R7, RZ, RZ, R9 ;  /* 0x000000ffff077224 */ /* 0x000fe200078e0009 */
[----:B------:R-:W-:Y:S02]  /*9450*/  WARPGROUP.DEPBAR.LE gsb0, 0x0 ;  /* 0x00008000000079c5 */ /* 0x000fe40000010000 */
[----:B------:R-:W-:-:S06]  /*9460*/  WARPGROUP.ARRIVE ;  /* 0x00000000000079c5 */ /* 0x000fcc0000000000 */
[----:B------:R-:W-:Y:S01]  /*9470*/  HGMMA.64x96x16.F32.BF16 R24, gdesc[UR4], R24, gsb0 ;  /* 0x01600000041879f0 */ /* 0x000fe20008001818 */
[----:B------:R-:W-:Y:S02]  /*9480*/  R2UR UR6, R6 ;  /* 0x00000000060672ca */ /* 0x000fe400000e0000 */
[----:B------:R-:W-:Y:S02]  /*9490*/  R2UR UR7, R7 ;  /* 0x00000000070772ca */ /* 0x000fe400000e0000 */
[----:B------:R-:W-:Y:S02]  /*94a0*/  R2UR UR4, R12 ;  /* 0x000000000c0472ca */ /* 0x000fe400000e0000 */
[----:B------:R-:W-:Y:S02]  /*94b0*/  R2UR UR5, R13 ;  /* 0x000000000d0572ca */ /* 0x000fe400000e0000 */
[----:B------:R-:W-:-:S04]  /*94c0*/  LOP3.LUT R15, R15, 0x1, RZ, 0xfc, !PT ;  /* 0x000000010f0f7812 */ /* 0x000fc800078efcff */
[----:B------:R-:W-:Y:S01]  /*94d0*/  ISETP.NE.AND P3, PT, R15, 0x3, PT ;  /* 0x000000030f00780c */ /* 0x000fe20003f65270 */
[----:B------:R-:W-:Y:S02]  /*94e0*/  WARPGROUP.DEPBAR.LE gsb0, 0x0 ;  /* 0x00008000000079c5 */ /* 0x000fe40000010000 */
[----:B------:R-:W-:-:S06]  /*94f0*/  WARPGROUP.ARRIVE ;  /* 0x00000000000079c5 */ /* 0x000fcc0000000000 */
[----:B------:R-:W-:Y:S01]  /*9500*/  HGMMA.64x96x16.F32.BF16 R24, gdesc[UR4], R24, gsb0 ;  /* 0x01600000041879f0 */ /* 0x000fe20008001818 */
[----:B------:R-:W-:Y:S02]  /*9510*/  BSSY B0, `(.L_x_2098) ;  /* 0x0000004000007945 */ /* 0x000fe40003800000 */
[----:B------:R-:W-:Y:S02]  /*9520*/  WARPGROUP.DEPBAR.LE gsb0, 0x0 ;  /* 0x00008000000079c5 */ /* 0x000fe40000010000 */
[----:B-1----:R-:W-:Y:S05]  /*9530*/  @!P3 BRA `(.L_x_2099) ;  /* 0x000000000004b947 */ /* 0x002fea0003800000 */
[----:B------:R-:W-:Y:S01]  /*9540*/  BPT.TRAP 0x1 ;  /* 0x000000040000795c */ /* 0x000fe20000300000 */
.L_x_2099:
[----:B------:R-:W-:Y:S05]  /*9550*/  BSYNC B0 ;  /* 0x0000000000007941 */ /* 0x000fea0003800000 */
.L_x_2098:
        /* <DEDUP_REMOVED lines=10> */
.L_x_2101:
[----:B------:R-:W-:Y:S05]  /*9600*/  BSYNC B0 ;  /* 0x0000000000007941 */ /* 0x000fea0003800000 */
.L_x_2100:
[----:B------:R-:W-:Y:S04]  /*9610*/  BSSY B0, `(.L_x_2102) ;  /* 0x0000006000007945 */ /* 0x000fe80003800000 */
[----:B--2---:R-:W-:Y:S05]  /*9620*/  @P2 BRA `(.L_x_2103) ;  /* 0x0000000000102947 */ /* 0x004fea0003800000 */
[----:B-----5:R-:W-:Y:S01]  /*9630*/  IMAD R4, R4, 0x8, R7 ;  /* 0x0000000804047824 */ /* 0x020fe200078e0207 */
[----:B------:R-:W-:-:S04]  /*9640*/  SHF.L.U32 R5, R5, 0x1f, RZ ;  /* 0x0000001f05057819 */ /* 0x000fc800000006ff */
[----:B------:R-:W2:Y:S02]  /*9650*/  SYNCS.PHASECHK.TRANS64.TRYWAIT P2, [R4+URZ], R5 ;  /* 0x00000005040075a7 */ /* 0x000ea4000804017f */
[----:B--2---:R-:W-:Y:S05]  /*9660*/  @!P2 BRA `(.L_x_2104) ;  /* 0x000002940054a947 */ /* 0x004fea0003800000 */
.L_x_2103:
[----:B------:R-:W-:Y:S05]  /*9670*/  BSYNC B0 ;  /* 0x0000000000007941 */ /* 0x000fea0003800000 */
.L_x_2102:
[----:B------:R-:W3:Y:S04]  /*9680*/  LD.E R15, desc[UR44][R2.64] ;  /* 0x0000002c020f7980 */ /* 0x000ee8000c101900 */
[----:B------:R-:W3:Y:S04]  /*9690*/  LDL.64 R6, [R1+0x118] ;  /* 0x0001180001067983 */ /* 0x000ee80000100a00 */
[----:B-1----:R-:W4:Y:S04]  /*96a0*/  LDL R0, [R1+0x90] ;  /* 0x0000900001007983 */ /* 0x002f280000100800 */
[----:B--2--5:R-:W2:Y:S04]  /*96b0*/  LDL.64 R4, [R1+0x110] ;  /* 0x0001100001047983 */ /* 0x024ea80000100a00 */
[----:B------:R-:W2:Y:S04]  /*96c0*/  LDL.64 R8, [R1+0x110] ;  /* 0x0001100001087983 */ /* 0x000ea80000100a00 */
[----:B------:R-:W2:Y:S04]  /*96d0*/  LDL.64 R10, [R1+0x110] ;  /* 0x00011000010a7983 */ /* 0x000ea80000100a00 */
[----:B------:R-:W2:Y:S01]  /*96e0*/  LDL.64 R12, [R1+0x110] ;  /* 0x00011000010c7983 */ /* 0x000ea20000100a00 */
[----:B------:R-:W-:Y:S05]  /*96f0*/  WARPSYNC.ALL ;  /* 0x0000000000007948 */ /* 0x000fea0003800000 */
[----:B------:R-:W-:Y:S01]  /*9700*/  WARPGROUP.ARRIVE ;  /* 0x00000000000079c5 */ /* 0x000fe20000000000 */
[----:B------:R-:W2:Y:S04]  /*9710*/  LDL.64 R16, [R1+0x110] ;  /* 0x0001100001107983 */ /* 0x000ea80000100a00 */
        /* <DEDUP_REMOVED lines=9> */
[----:B---3--:R-:W-:Y:S01]  /*97b0*/  IMAD R6, R15, 0xc00, R6 ;  /* 0x00000c000f067824 */ /* 0x008fe200078e0206 */
[----:B----4-:R-:W-:-:S04]  /*97c0*/  ISETP.NE.U32.AND P2, PT, R0, RZ, PT ;  /* 0x000000ff0000720c */ /* 0x010fc80003f45070 */
[----:B------:R-:W-:Y:S02]  /*97d0*/  R2UR UR6, R6 ;  /* 0x00000000060672ca */ /* 0x000fe400000e0000 */
[----:B------:R-:W-:Y:S02]  /*97e0*/  R2UR UR7, R7 ;  /* 0x00000000070772ca */ /* 0x000fe400000e0000 */
[----:B--2---:R-:W-:Y:S02]  /*97f0*/  R2UR UR4, R4 ;  /* 0x00000000040472ca */ /* 0x004fe400000e0000 */
[----:B------:R-:W-:-:S03]  /*9800*/  R2UR UR5, R5 ;  /* 0x00000000050572ca */ /* 0x000fc600000e0000 */
[----:B------:R-:W-:-:S10]  /*9810*/  VOTEU.ANY UP0, P2 ;  /* 0x00000000003f7886 */ /* 0x000fd40001000100 */
[----:B------:R-:W-:Y:S01]  /*9820*/  HGMMA.64x96x16.F32.BF16 R24, gdesc[UR4], R24, UP0, gsb0 ;  /* 0x01600000041879f0 */ /* 0x000fe2000b801818 */
[----:B------:R-:W-:Y:S02]  /*9830*/  VIADD R8, R8, 0x2 ;  /* 0x0000000208087836 */ /* 0x000fe40000000000 */
        /* <DEDUP_REMOVED lines=126> */
[----:B------:R-:W-:Y:S01]  /*a020*/  R2UR UR5, R17 ;  /* 0x00000000110572ca */ /* 0x000fe200000e0000 */
[----:B--2---:R-:W-:Y:S01]  /*a030*/  VIADD R8, R8, 0xc02 ;  /* 0x00000c0208087836 */ /* 0x004fe20000000000 */
[----:B------:R-:W-:Y:S02]  /*a040*/  WARPGROUP.DEPBAR.LE gsb0, 0x0 ;  /* 0x00008000000079c5 */ /* 0x000fe40000010000 */
[----:B------:R-:W-:-:S09]  /*a050*/  WARPGROUP.ARRIVE ;  /* 0x00000000000079c5 */ /* 0x000fd20000000000 */
[----:B------:R-:W-:Y:S01]  /*a060*/  HGMMA.64x96x16.F32.BF16 R24, gdesc[UR4], R24, gsb0 ;  /* 0x01600000041879f0 */ /* 0x000fe20008001818 */
[----:B------:R-:W-:Y:S02]  /*a070*/  VIADD R4, R6, 0x902 ;  /* 0x0000090206047836 */ /* 0x000fe40000000000 */
[----:B------:R-:W-:Y:S01]  /*a080*/  IMAD.MOV.U32 R5, RZ, RZ, R7 ;  /* 0x000000ffff057224 */ /* 0x000fe200078e0007 */
[----:B------:R-:W-:Y:S02]  /*a090*/  R2UR UR4, R8 ;  /* 0x00000000080472ca */ /* 0x000fe400000e0000 */
[----:B------:R-:W-:Y:S02]  /*a0a0*/  R2UR UR6, R4 ;  /* 0x00000000040672ca */ /* 0x000fe400000e0000 */
[----:B------:R-:W-:Y:S02]  /*a0b0*/  R2UR UR7, R5 ;  /* 0x00000000050772ca */ /* 0x000fe400000e0000 */
[----:B------:R-:W-:Y:S01]  /*a0c0*/  R2UR UR5, R9 ;  /* 0x00000000090572ca */ /* 0x000fe200000e0000 */
[----:B---3--:R-:W-:-:S02]  /*a0d0*/  VIADD R10, R10, 0xc04 ;  /* 0x00000c040a0a7836 */ /* 0x008fc40000000000 */
[----:B------:R-:W-:Y:S01]  /*a0e0*/  VIADD R4, R6, 0x904 ;  /* 0x0000090406047836 */ /* 0x000fe20000000000 */
[----:B------:R-:W-:Y:S02]  /*a0f0*/  WARPGROUP.DEPBAR.LE gsb0, 0x0 ;  /* 0x00008000000079c5 */ /* 0x000fe40000010000 */
[----:B------:R-:W-:-:S07]  /*a100*/  WARPGROUP.ARRIVE ;  /* 0x00000000000079c5 */ /* 0x000fce0000000000 */
[----:B------:R-:W-:Y:S01]  /*a110*/  HGMMA.64x96x16.F32.BF16 R24, gdesc[UR4], R24, gsb0 ;  /* 0x01600000041879f0 */ /* 0x000fe20008001818 */
[----:B------:R-:W-:Y:S01]  /*a120*/  IMAD.MOV.U32 R5, RZ, RZ, R7 ;  /* 0x000000ffff057224 */ /* 0x000fe200078e0007 */
[----:B------:R-:W-:Y:S02]  /*a130*/  R2UR UR6, R4 ;  /* 0x00000000040672ca */ /* 0x000fe400000e0000 */
[----:B------:R-:W-:Y:S02]  /*a140*/  R2UR UR4, R10 ;  /* 0x000000000a0472ca */ /* 0x000fe400000e0000 */
[----:B------:R-:W-:Y:S02]  /*a150*/  R2UR UR7, R5 ;  /* 0x00000000050772ca */ /* 0x000fe400000e0000 */
[----:B------:R-:W-:Y:S01]  /*a160*/  R2UR UR5, R11 ;  /* 0x000000000b0572ca */ /* 0x000fe200000e0000 */
[----:B----4-:R-:W-:Y:S02]  /*a170*/  VIADD R12, R12, 0xc06 ;  /* 0x00000c060c0c7836 */ /* 0x010fe40000000000 */
[----:B------:R-:W-:-:S02]  /*a180*/  VIADD R4, R6, 0x906 ;  /* 0x0000090606047836 */ /* 0x000fc40000000000 */
[----:B------:R-:W-:Y:S01]  /*a190*/  IMAD.MOV.U32 R5, RZ, RZ, R7 ;  /* 0x000000ffff057224 */ /* 0x000fe200078e0007 */
[----:B------:R-:W-:Y:S02]  /*a1a0*/  WARPGROUP.DEPBAR.LE gsb0, 0x0 ;  /* 0x00008000000079c5 */ /* 0x000fe40000010000 */
[----:B------:R-:W-:-:S06]  /*a1b0*/  WARPGROUP.ARRIVE ;  /* 0x00000000000079c5 */ /* 0x000fcc0000000000 */
[----:B------:R-:W-:Y:S01]  /*a1c0*/  HGMMA.64x96x16.F32.BF16 R24, gdesc[UR4], R24, gsb0 ;  /* 0x01600000041879f0 */ /* 0x000fe20008001818 */
[----:B------:R-:W-:Y:S02]  /*a1d0*/  R2UR UR4, R12 ;  /* 0x000000000c0472ca */ /* 0x000fe400000e0000 */
[----:B------:R-:W-:Y:S02]  /*a1e0*/  R2UR UR5, R13 ;  /* 0x000000000d0572ca */ /* 0x000fe400000e0000 */
[----:B------:R-:W-:Y:S02]  /*a1f0*/  R2UR UR6, R4 ;  /* 0x00000000040672ca */ /* 0x000fe400000e0000 */
[----:B------:R-:W-:Y:S01]  /*a200*/  R2UR UR7, R5 ;  /* 0x00000000050772ca */ /* 0x000fe200000e0000 */
[----:B------:R-:W-:Y:S04]  /*a210*/  STL [R1+0x90], R183 ;  /* 0x000090b701007387 */ /* 0x000fe80000100800 */
[----:B------:R-:W-:Y:S01]  /*a220*/  STL [R1+0x90], R183 ;  /* 0x000090b701007387 */ /* 0x000fe20000100800 */
[----:B------:R-:W-:-:S02]  /*a230*/  WARPGROUP.DEPBAR.LE gsb0, 0x0 ;  /* 0x00008000000079c5 */ /* 0x000fc40000010000 */
[----:B------:R-:W-:Y:S01]  /*a240*/  WARPGROUP.ARRIVE ;  /* 0x00000000000079c5 */ /* 0x000fe20000000000 */
[----:B------:R-:W2:Y:S05]  /*a250*/  @!P0 LDL.64 R4, [R1+0x30] ;  /* 0x0000300001048983 */ /* 0x000eaa0000100a00 */
[----:B------:R-:W-:Y:S01]  /*a260*/  HGMMA.64x96x16.F32.BF16 R24, gdesc[UR4], R24, gsb0 ;  /* 0x01600000041879f0 */ /* 0x000fe20008001818 */
        /* <DEDUP_REMOVED lines=16> */
[----:B------:R-:W3:Y:S01]  /*a370*/  @!P0 LD.E R0, desc[UR44][R2.64] ;  /* 0x0000002c02008980 */ /* 0x000ee2000c101900 */
[----:B--2---:R-:W-:-:S05]  /*a380*/  @!P0 MOV R5, R4 ;  /* 0x0000000400058202 */ /* 0x004fca0000000f00 */
[----:B---3--:R-:W-:-:S05]  /*a390*/  @!P0 IMAD R0, R0, 0x8, R5 ;  /* 0x0000000800008824 */ /* 0x008fca00078e0205 */
[----:B------:R-:W-:-:S04]  /*a3a0*/  @!P0 PRMT R0, RZ, 0x654, R0 ;  /* 0x00000654ff008816 */ /* 0x000fc80000000000 */
[----:B------:R2:W-:Y:S01]  /*a3b0*/  @!P0 SYNCS.ARRIVE.TRANS64.RED.A1T0 RZ, [R0+URZ], RZ ;  /* 0x000000ff00ff89a7 */ /* 0x0005e2000810043f */
[----:B------:R-:W2:Y:S04]  /*a3c0*/  LDL.64 R4, [R1+0x220] ;  /* 0x0002200001047983 */ /* 0x000ea80000100a00 */
[----:B------:R-:W3:Y:S04]  /*a3d0*/  LDL R174, [R1+0x240] ;  /* 0x0002400001ae7983 */ /* 0x000ee80000100800 */
[----:B------:R-:W4:Y:S04]  /*a3e0*/  LDL.64 R154, [R1+0x440] ;  /* 0x00044000019a7983 */ /* 0x000f280000100a00 */
        /* <DEDUP_REMOVED lines=58> */
[----:B------:R-:W4:Y:S01]  /*a790*/  LDL.64 R76, [R1+0x418] ;  /* 0x00041800014c7983 */ /* 0x000f220000100a00 */
[----:B--2---:R-:W-:-:S04]  /*a7a0*/  FMNMX.FTZ R0, R24, R4, !PT ;  /* 0x0000000418007209 */ /* 0x004fc80007810000 */
        /* <DEDUP_REMOVED lines=42> */
[----:B------:R-:W2:Y:S01]  /*aa50*/  SHFL.BFLY PT, R9, R6, 0x2, 0x1f ;  /* 0x0c401f0006097f89 */ /* 0x000ea200000e0000 */
[----:B------:R-:W-:-:S04]  /*aa60*/  FMNMX.FTZ R7, R63, R0, !PT ;  /* 0x000000003f077209 */ /* 0x000fc80007810000 */
[----:B------:R-:W-:-:S04]  /*aa70*/  FMNMX.FTZ R0, R66, R7, !PT ;  /* 0x0000000742007209 */ /* 0x000fc80007810000 */
[----:B------:R-:W-:-:S04]  /*aa80*/  FMNMX.FTZ R7, R67, R0, !PT ;  /* 0x0000000043077209 */ /* 0x000fc80007810000 */
[----:B------:R-:W-:-:S04]  /*aa90*/  FMNMX.FTZ R0, R70, R7, !PT ;  /* 0x0000000746007209 */ /* 0x000fc80007810000 */
[----:B------:R-:W-:-:S05]  /*aaa0*/  FMNMX.FTZ R7, R71, R0, !PT ;  /* 0x0000000047077209 */ /* 0x000fca0007810000 */
[----:B------:R0:W-:Y:S01]  /*aab0*/  STL.64 [R1+0x220], R6 ;  /* 0x0002200601007387 */ /* 0x0001e20000100a00 */
[----:B--2---:R-:W-:-:S03]  /*aac0*/  FMNMX.FTZ R0, R6, R9, !PT ;  /* 0x0000000906007209 */ /* 0x004fc60007810000 */
[----:B------:R-:W2:Y:S04]  /*aad0*/  LDL R153, [R1+0x224] ;  /* 0x0002240001997983 */ /* 0x000ea80000100800 */
[----:B------:R-:W1:Y:S04]  /*aae0*/  SHFL.BFLY PT, R9, R0, 0x1, 0x1f ;  /* 0x0c201f0000097f89 */ /* 0x000e6800000e0000 */
[----:B0-----:R-:W4:Y:S01]  /*aaf0*/  LDL.64 R6, [R1+0x290] ;  /* 0x0002900001067983 */ /* 0x001f220000100a00 */
[----:B-1----:R-:W-:-:S03]  /*ab00*/  FMNMX.FTZ R10, R0, R9, !PT ;  /* 0x00000009000a7209 */ /* 0x002fc60007810000 */
[----:B------:R-:W4:Y:S04]  /*ab10*/  LDL.64 R8, [R1+0x280] ;  /* 0x0002800001087983 */ /* 0x000f280000100a00 */
[----:B------:R0:W-:Y:S04]  /*ab20*/  STL [R1+0x220], R10 ;  /* 0x0002200a01007387 */ /* 0x0001e80000100800 */
[----:B------:R-:W3:Y:S04]  /*ab30*/  LDL R159, [R1+0x220] ;  /* 0x00022000019f7983 */ /* 0x000ee80000100800 */
[----:B0-----:R-:W4:Y:S01]  /*ab40*/  LDL.64 R10, [R1+0x2e0] ;  /* 0x0002e000010a7983 */ /* 0x001f220000100a00 */
[----:B------:R0:W-:Y:S06]  /*ab50*/  BAR.SYNC.DEFER_BLOCKING R237, 0x100 ;  /* 0x000400ed0000751d */ /* 0x0001ec0000010000 */
[----:B--2---:R-:W1:Y:S02]  /*ab60*/  SHFL.BFLY PT, R0, R153, 0x2, 0x1f ;  /* 0x0c401f0099007f89 */ /* 0x004e6400000e0000 */
[----:B-1----:R-:W-:-:S05]  /*ab70*/  FMNMX.FTZ R0, R0, R153, !PT ;  /* 0x0000009900007209 */ /* 0x002fca0007810000 */
[----:B------:R-:W1:Y:S01]  /*ab80*/  SHFL.BFLY PT, R75, R0, 0x1, 0x1f ;  /* 0x0c201f00004b7f89 */ /* 0x000e6200000e0000 */
[----:B---3--:R-:W-:-:S04]  /*ab90*/  FADD.FTZ R15, R4, -R159 ;  /* 0x8000009f040f7221 */ /* 0x008fc80000010000 */
[----:B------:R-:W-:-:S04]  /*aba0*/  FMUL.FTZ R15, R15, R174 ;  /* 0x000000ae0f0f7220 */ /* 0x000fc80000410000 */
[----:B------:R-:W4:Y:S01]  /*abb0*/  MUFU.EX2 R158, R15 ;  /* 0x0000000f009e7308 */ /* 0x000f220000000800 */
[----:B------:R-:W-:Y:S01]  /*abc0*/  FMUL.FTZ R159, R174, R159 ;  /* 0x0000009fae9f7220 */ /* 0x000fe20000410000 */
[----:B-1----:R-:W-:-:S03]  /*abd0*/  FMNMX.FTZ R75, R0, R75, !PT ;  /* 0x0000004b004b7209 */ /* 0x002fc60007810000 */
[-CC-:B------:R-:W-:Y:S01]  /*abe0*/  FFMA.FTZ R73, R24, R174.reuse, -R159.reuse ;  /* 0x000000ae18497223 */ /* 0x180fe2000001089f */
[----:B------:R-:W-:Y:S01]  /*abf0*/  FFMA.FTZ R152, R25, R174, -R159 ;  /* 0x000000ae19987223 */ /* 0x000fe2000001089f */
[----:B------:R-:W-:Y:S02]  /*ac00*/  FADD.FTZ R153, R5, -R75 ;  /* 0x8000004b05997221 */ /* 0x000fe40000010000 */
[----:B------:R-:W2:Y:S01]  /*ac10*/  LDL.64 R4, [R1+0x438] ;  /* 0x0004380001047983 */ /* 0x000ea20000100a00 */
[C---:B----4-:R-:W-:Y:S01]  /*ac20*/  FMUL.FTZ R25, R158.reuse, R155 ;  /* 0x0000009b9e197220 */ /* 0x050fe20000410000 */
[----:B------:R-:W-:Y:S01]  /*ac30*/  FMUL.FTZ R24, R158, R154 ;  /* 0x0000009a9e187220 */ /* 0x000fe20000410000 */
[-CC-:B------:R-:W-:Y:S01]  /*ac40*/  FFMA.FTZ R32, R32, R174.reuse, -R159.reuse ;  /* 0x000000ae20207223 */ /* 0x180fe2000001089f */
[-CC-:B------:R-:W-:Y:S01]  /*ac50*/  FFMA.FTZ R33, R33, R174.reuse, -R159.reuse ;  /* 0x000000ae21217223 */ /* 0x180fe2000001089f */
[----:B------:R-:W-:Y:S01]  /*ac60*/  FMUL.FTZ R160, R174, R153 ;  /* 0x00000099aea07220 */ /* 0x000fe20000410000 */
[----:B------:R-:W-:Y:S01]  /*ac70*/  FFMA.FTZ R153, R44, R174, -R159 ;  /* 0x000000ae2c997223 */ /* 0x000fe2000001089f */
[----:B------:R1:W-:Y:S01]  /*ac80*/  STL.64 [R1+0x440], R24 ;  /* 0x0004401801007387 */ /* 0x0003e20000100a00 */
[----:B------:R-:W-:-:S02]  /*ac90*/  FMUL.FTZ R44, R158, R8 ;  /* 0x000000089e2c7220 */ /* 0x000fc40000410000 */
[----:B------:R3:W-:Y:S01]  /*aca0*/  MUFU.EX2 R8, R32 ;  /* 0x0000002000087308 */ /* 0x0007e20000000800 */
[C---:B-1----:R-:W-:Y:S01]  /*acb0*/  FMUL.FTZ R25, R158.reuse, R7 ;  /* 0x000000079e197220 */ /* 0x042fe20000410000 */
[----:B---3--:R-:W-:-:S06]  /*acc0*/  FMUL.FTZ R32, R158, R12 ;  /* 0x0000000c9e207220 */ /* 0x008fcc0000410000 */
[----:B------:R1:W-:Y:S02]  /*acd0*/  MUFU.EX2 R7, R33 ;  /* 0x0000002100077308 */ /* 0x0003e40000000800 */
[C---:B-1----:R-:W-:Y:S02]  /*ace0*/  FMUL.FTZ R33, R158.reuse, R13 ;  /* 0x0000000d9e217220 */ /* 0x042fe40000410000 */
[----:B------:R-:W3:Y:S04]  /*acf0*/  LDL.64 R12, [R1+0x230] ;  /* 0x00023000010c7983 */ /* 0x000ee80000100a00 */
[----:B------:R-:W1:Y:S01]  /*ad00*/  MUFU.EX2 R160, R160 ;  /* 0x000000a000a07308 */ /* 0x000e620000000800 */
[C---:B------:R-:W-:Y:S01]  /*ad10*/  FMUL.FTZ R201, R158.reuse, R201 ;  /* 0x000000c99ec97220 */ /* 0x040fe20000410000 */
        /* <DEDUP_REMOVED lines=8> */
[----:B------:R-:W-:Y:S01]  /*ada0*/  FMUL.FTZ R130, R158, R130 ;  /* 0x000000829e827220 */ /* 0x000fe20000410000 */
[----:B------:R-:W-:Y:S01]  /*adb0*/  STL.64 [R1+0x260], R200 ;  /* 0x000260c801007387 */ /* 0x000fe20000100a00 */
[C---:B-1----:R-:W-:Y:S01]  /*adc0*/  FMUL.FTZ R133, R160.reuse, R133 ;  /* 0x00000085a0857220 */ /* 0x042fe20000410000 */
        /* <DEDUP_REMOVED lines=27> */
[----:B------:R-:W-:Y:S04]  /*af80*/  STL.64 [R1+0x270], R198 ;  /* 0x000270c601007387 */ /* 0x000fe80000100a00 */
        /* <DEDUP_REMOVED lines=10> */
[----:B------:R1:W-:Y:S04]  /*b030*/  STL.64 [R1+0x308], R118 ;  /* 0x0003087601007387 */ /* 0x0003e80000100a00 */
[----:B------:R-:W-:Y:S04]  /*b040*/  STL.64 [R1+0x318], R100 ;  /* 0x0003186401007387 */ /* 0x000fe80000100a00 */
[----:B------:R-:W-:Y:S04]  /*b050*/  STL.64 [R1+0x328], R102 ;  /* 0x0003286601007387 */ /* 0x000fe80000100a00 */
[----:B------:R-:W-:Y:S04]  /*b060*/  STL.64 [R1+0x378], R98 ;  /* 0x0003786201007387 */ /* 0x000fe80000100a00 */
[----:B------:R4:W-:Y:S04]  /*b070*/  STL.64 [R1+0x388], R96 ;  /* 0x0003886001007387 */ /* 0x0009e80000100a00 */
[----:B------:R-:W-:Y:S04]  /*b080*/  STL.64 [R1+0x3d8], R84 ;  /* 0x0003d85401007387 */ /* 0x000fe80000100a00 */
[----:B------:R-:W-:Y:S04]  /*b090*/  STL.64 [R1+0x3e8], R86 ;  /* 0x0003e85601007387 */ /* 0x000fe80000100a00 */
[----:B-1----:R-:W3:Y:S04]  /*b0a0*/  LDL R119, [R1+0x260] ;  /* 0x0002600001777983 */ /* 0x002ee80000100800 */
[----:B------:R-:W3:Y:S04]  /*b0b0*/  LDL R121, [R1+0x264] ;  /* 0x0002640001797983 */ /* 0x000ee80000100800 */
[----:B------:R-:W3:Y:S04]  /*b0c0*/  LDL R123, [R1+0x268] ;  /* 0x00026800017b7983 */ /* 0x000ee80000100800 */
[----:B------:R-:W3:Y:S04]  /*b0d0*/  LDL R125, [R1+0x26c] ;  /* 0x00026c00017d7983 */ /* 0x000ee80000100800 */
[----:B------:R-:W3:Y:S04]  /*b0e0*/  LDL R127, [R1+0x270] ;  /* 0x00027000017f7983 */ /* 0x000ee80000100800 */
[----:B------:R-:W3:Y:S04]  /*b0f0*/  LDL R129, [R1+0x274] ;  /* 0x0002740001817983 */ /* 0x000ee80000100800 */
[----:B------:R-:W3:Y:S04]  /*b100*/  LDL R131, [R1+0x278] ;  /* 0x0002780001837983 */ /* 0x000ee80000100800 */
[----:B------:R-:W3:Y:S04]  /*b110*/  LDL R133, [R1+0x27c] ;  /* 0x00027c0001857983 */ /* 0x000ee80000100800 */
[----:B----4-:R-:W4:Y:S04]  /*b120*/  LDL R97, [R1+0x2bc] ;  /* 0x0002bc0001617983 */ /* 0x010f280000100800 */
[----:B------:R-:W4:Y:S04]  /*b130*/  LDL R99, [R1+0x2c0] ;  /* 0x0002c00001637983 */ /* 0x000f280000100800 */
[----:B------:R-:W4:Y:S04]  /*b140*/  LDL R101, [R1+0x2c4] ;  /* 0x0002c40001657983 */ /* 0x000f280000100800 */
[----:B------:R-:W4:Y:S04]  /*b150*/  LDL R103, [R1+0x2c8] ;  /* 0x0002c80001677983 */ /* 0x000f280000100800 */
[----:B------:R-:W4:Y:S04]  /*b160*/  LDL R102, [R1+0x3d8] ;  /* 0x0003d80001667983 */ /* 0x000f280000100800 */
[----:B------:R-:W4:Y:S04]  /*b170*/  LDL R96, [R1+0x3e4] ;  /* 0x0003e40001607983 */ /* 0x000f280000100800 */
[----:B------:R-:W4:Y:S04]  /*b180*/  LDL R98, [R1+0x3e8] ;  /* 0x0003e80001627983 */ /* 0x000f280000100800 */
[----:B------:R-:W4:Y:S01]  /*b190*/  LDL R100, [R1+0x3ec] ;  /* 0x0003ec0001647983 */ /* 0x000f220000100800 */
[C---:B------:R-:W-:Y:S01]  /*b1a0*/  FMUL.FTZ R189, R158.reuse, R189 ;  /* 0x000000bd9ebd7220 */ /* 0x040fe20000410000 */
[----:B------:R-:W-:Y:S01]  /*b1b0*/  FMUL.FTZ R188, R158, R188 ;  /* 0x000000bc9ebc7220 */ /* 0x000fe20000410000 */
[--C-:B------:R-:W-:Y:S01]  /*b1c0*/  FFMA.FTZ R28, R28, R174, -R159.reuse ;  /* 0x000000ae1c1c7223 */ /* 0x100fe2000001089f */
[C---:B------:R-:W-:Y:S01]  /*b1d0*/  FMUL.FTZ R157, R158.reuse, R157 ;  /* 0x0000009d9e9d7220 */ /* 0x040fe20000410000 */
[C---:B------:R-:W-:Y:S01]  /*b1e0*/  FMUL.FTZ R156, R158.reuse, R156 ;  /* 0x0000009c9e9c7220 */ /* 0x040fe20000410000 */
[----:B------:R-:W-:Y:S01]  /*b1f0*/  FFMA.FTZ R72, R29, R174, -R159 ;  /* 0x000000ae1d487223 */ /* 0x000fe2000001089f */
[----:B------:R1:W-:Y:S01]  /*b200*/  STL.64 [R1+0x2d0], R188 ;  /* 0x0002d0bc01007387 */ /* 0x0003e20000100a00 */
[----:B------:R0:W-:Y:S03]  /*b210*/  MUFU.EX2 R29, R28 ;  /* 0x0000001c001d7308 */ /* 0x0001e60000000800 */
[----:B------:R0:W-:Y:S05]  /*b220*/  STL.64 [R1+0x3c0], R156 ;  /* 0x0003c09c01007387 */ /* 0x0001ea0000100a00 */
[----:B------:R-:W-:Y:S01]  /*b230*/  MUFU.EX2 R73, R73 ;  /* 0x0000004900497308 */ /* 0x000fe20000000800 */
[----:B------:R-:W-:-:S07]  /*b240*/  FMUL.FTZ R24, R158, R6 ;  /* 0x000000069e187220 */ /* 0x000fce0000410000 */
[----:B------:R-:W-:Y:S01]  /*b250*/  MUFU.EX2 R152, R152 ;  /* 0x0000009800987308 */ /* 0x000fe20000000800 */
[----:B-1----:R-:W-:Y:S01]  /*b260*/  FMUL.FTZ R189, R75, R174 ;  /* 0x000000ae4bbd7220 */ /* 0x002fe20000410000 */
[C---:B------:R-:W-:Y:S01]  /*b270*/  FMUL.FTZ R173, R158.reuse, R173 ;  /* 0x000000ad9ead7220 */ /* 0x040fe20000410000 */
[----:B------:R-:W-:Y:S01]  /*b280*/  FMUL.FTZ R172, R158, R172 ;  /* 0x000000ac9eac7220 */ /* 0x000fe20000410000 */
[-C--:B------:R-:W-:Y:S01]  /*b290*/  FFMA.FTZ R74, R45, R174.reuse, -R159 ;  /* 0x000000ae2d4a7223 */ /* 0x080fe2000001089f */
[-C--:B0-----:R-:W-:Y:S01]  /*b2a0*/  FFMA.FTZ R28, R26, R174.reuse, -R189 ;  /* 0x000000ae1a1c7223 */ /* 0x081fe200000108bd */
[-C--:B------:R-:W-:Y:S01]  /*b2b0*/  FFMA.FTZ R0, R61, R174.reuse, -R159 ;  /* 0x000000ae3d007223 */ /* 0x080fe2000001089f */
[----:B------:R-:W-:Y:S01]  /*b2c0*/  FMUL.FTZ R17, R160, R17 ;  /* 0x00000011a0117220 */ /* 0x000fe20000410000 */
[----:B------:R0:W-:Y:S01]  /*b2d0*/  MUFU.EX2 R157, R153 ;  /* 0x00000099009d7308 */ /* 0x0001e20000000800 */
[----:B------:R-:W-:Y:S01]  /*b2e0*/  FFMA.FTZ R155, R30, R174, -R189 ;  /* 0x000000ae1e9b7223 */ /* 0x000fe200000108bd */
[----:B------:R-:W-:Y:S01]  /*b2f0*/  FMUL.FTZ R16, R160, R16 ;  /* 0x00000010a0107220 */ /* 0x000fe20000410000 */
[--C-:B------:R-:W-:Y:S01]  /*b300*/  FFMA.FTZ R36, R36, R174, -R159.reuse ;  /* 0x000000ae24247223 */ /* 0x100fe2000001089f */
[C---:B------:R-:W-:Y:S01]  /*b310*/  FMUL.FTZ R171, R158.reuse, R171 ;  /* 0x000000ab9eab7220 */ /* 0x040fe20000410000 */
[----:B------:R-:W-:Y:S01]  /*b320*/  FMUL.FTZ R170, R158, R170 ;  /* 0x000000aa9eaa7220 */ /* 0x000fe20000410000 */
[-CC-:B------:R-:W-:Y:S01]  /*b330*/  FFMA.FTZ R37, R37, R174.reuse, -R159.reuse ;  /* 0x000000ae25257223 */ /* 0x180fe2000001089f */
[-CC-:B------:R-:W-:Y:S01]  /*b340*/  FFMA.FTZ R15, R57, R174.reuse, -R159.reuse ;  /* 0x000000ae390f7223 */ /* 0x180fe2000001089f */
[-C--:B------:R-:W-:Y:S01]  /*b350*/  FFMA.FTZ R40, R40, R174.reuse, -R159 ;  /* 0x000000ae28287223 */ /* 0x080fe2000001089f */
[-CC-:B0-----:R-:W-:Y:S01]  /*b360*/  FFMA.FTZ R153, R27, R174.reuse, -R189.reuse ;  /* 0x000000ae1b997223 */ /* 0x181fe200000108bd */
[----:B------:R-:W3:Y:S01]  /*b370*/  MUFU.EX2 R28, R28 ;  /* 0x0000001c001c7308 */ /* 0x000ee20000000800 */
[-CC-:B------:R-:W-:Y:S01]  /*b380*/  FFMA.FTZ R30, R31, R174.reuse, -R189.reuse ;  /* 0x000000ae1f1e7223 */ /* 0x180fe200000108bd */
[-C--:B------:R-:W-:Y:S01]  /*b390*/  FFMA.FTZ R6, R34, R174.reuse, -R189 ;  /* 0x000000ae22067223 */ /* 0x080fe200000108bd */
[--C-:B------:R-:W-:Y:S01]  /*b3a0*/  FFMA.FTZ R41, R41, R174, -R159.reuse ;  /* 0x000000ae29297223 */ /* 0x100fe2000001089f */
[C---:B------:R-:W-:Y:S01]  /*b3b0*/  FMUL.FTZ R167, R158.reuse, R167 ;  /* 0x000000a79ea77220 */ /* 0x040fe20000410000 */
[----:B------:R-:W-:Y:S01]  /*b3c0*/  FMUL.FTZ R166, R158, R166 ;  /* 0x000000a69ea67220 */ /* 0x000fe20000410000 */
[-CC-:B------:R-:W-:Y:S01]  /*b3d0*/  FFMA.FTZ R48, R48, R174.reuse, -R159.reuse ;  /* 0x000000ae30307223 */ /* 0x180fe2000001089f */
[-CC-:B------:R-:W-:Y:S01]  /*b3e0*/  FFMA.FTZ R49, R49, R174.reuse, -R159.reuse ;  /* 0x000000ae31317223 */ /* 0x180fe2000001089f */
[----:B------:R-:W0:Y:S01]  /*b3f0*/  MUFU.EX2 R153, R153 ;  /* 0x0000009900997308 */ /* 0x000e220000000800 */
[----:B------:R-:W-:Y:S01]  /*b400*/  FFMA.FTZ R52, R52, R174, -R159 ;  /* 0x000000ae34347223 */ /* 0x000fe2000001089f */
[C---:B--2---:R-:W-:Y:S01]  /*b410*/  FMUL.FTZ R5, R160.reuse, R5 ;  /* 0x00000005a0057220 */ /* 0x044fe20000410000 */
[----:B------:R-:W-:-:S05]  /*b420*/  FMUL.FTZ R4, R160, R4 ;  /* 0x00000004a0047220 */ /* 0x000fca0000410000 */
[----:B------:R-:W1:Y:S01]  /*b430*/  MUFU.EX2 R155, R155 ;  /* 0x0000009b009b7308 */ /* 0x000e620000000800 */
[-CC-:B------:R-:W-:Y:S01]  /*b440*/  FFMA.FTZ R53, R53, R174.reuse, -R159.reuse ;  /* 0x000000ae35357223 */ /* 0x180fe2000001089f */
[-CC-:B------:R-:W-:Y:S01]  /*b450*/  FFMA.FTZ R56, R56, R174.reuse, -R159.reuse ;  /* 0x000000ae38387223 */ /* 0x180fe2000001089f */
[-CC-:B------:R-:W-:Y:S01]  /*b460*/  FFMA.FTZ R60, R60, R174.reuse, -R159.reuse ;  /* 0x000000ae3c3c7223 */ /* 0x180fe2000001089f */
[----:B------:R2:W-:Y:S04]  /*b470*/  STL.64 [R1+0x438], R4 ;  /* 0x0004380401007387 */ /* 0x0005e80000100a00 */
[----:B------:R-:W1:Y:S01]  /*b480*/  MUFU.EX2 R30, R30 ;  /* 0x0000001e001e7308 */ /* 0x000e620000000800 */
[----:B------:R-:W-:Y:S01]  /*b490*/  FMUL.FTZ R45, R158, R9 ;  /* 0x000000099e2d7220 */ /* 0x000fe20000410000 */
[-CC-:B------:R-:W-:Y:S01]  /*b4a0*/  FFMA.FTZ R179, R64, R174.reuse, -R159.reuse ;  /* 0x000000ae40b37223 */ /* 0x180fe2000001089f */
[-CC-:B------:R-:W-:Y:S01]  /*b4b0*/  FFMA.FTZ R178, R65, R174.reuse, -R159.reuse ;  /* 0x000000ae41b27223 */ /* 0x180fe2000001089f */
[-CC-:B------:R-:W-:Y:S01]  /*b4c0*/  FFMA.FTZ R181, R68, R174.reuse, -R159.reuse ;  /* 0x000000ae44b57223 */ /* 0x180fe2000001089f */
[----:B------:R-:W-:Y:S01]  /*b4d0*/  FFMA.FTZ R180, R69, R174, -R159 ;  /* 0x000000ae45b47223 */ /* 0x000fe2000001089f */
[C---:B------:R-:W-:Y:S01]  /*b4e0*/  FMUL.FTZ R169, R158.reuse, R169 ;  /* 0x000000a99ea97220 */ /* 0x040fe20000410000 */
[----:B------:R-:W-:Y:S01]  /*b4f0*/  FMUL.FTZ R168, R158, R168 ;  /* 0x000000a89ea87220 */ /* 0x000fe20000410000 */
[----:B------:R-:W1:Y:S01]  /*b500*/  MUFU.EX2 R154, R72 ;  /* 0x00000048009a7308 */ /* 0x000e620000000800 */
[-CC-:B--2---:R-:W-:Y:S01]  /*b510*/  FFMA.FTZ R4, R35, R174.reuse, -R189.reuse ;  /* 0x000000ae23047223 */ /* 0x184fe200000108bd */
[----:B------:R-:W-:Y:S01]  /*b520*/  FFMA.FTZ R5, R38, R174, -R189 ;  /* 0x000000ae26057223 */ /* 0x000fe200000108bd */
[----:B------:R-:W-:Y:S01]  /*b530*/  STL.64 [R1+0x2f0], R172 ;  /* 0x0002f0ac01007387 */ /* 0x000fe20000100a00 */
[C---:B------:R-:W-:Y:S01]  /*b540*/  FMUL.FTZ R165, R158.reuse, R165 ;  /* 0x000000a59ea57220 */ /* 0x040fe20000410000 */
[C---:B------:R-:W-:Y:S01]  /*b550*/  FMUL.FTZ R164, R158.reuse, R164 ;  /* 0x000000a49ea47220 */ /* 0x040fe20000410000 */
[C---:B------:R-:W-:Y:S01]  /*b560*/  FMUL.FTZ R203, R158.reuse, R203 ;  /* 0x000000cb9ecb7220 */ /* 0x040fe20000410000 */
[C---:B------:R-:W-:Y:S01]  /*b570*/  FMUL.FTZ R202, R158.reuse, R202 ;  /* 0x000000ca9eca7220 */ /* 0x040fe20000410000 */
[----:B------:R-:W2:Y:S01]  /*b580*/  MUFU.EX2 R6, R6 ;  /* 0x0000000600067308 */ /* 0x000ea20000000800 */
[----:B------:R1:W-:Y:S01]  /*b590*/  STL.64 [R1+0x280], R44 ;  /* 0x0002802c01007387 */ /* 0x0003e20000100a00 */
[C---:B------:R-:W-:Y:S01]  /*b5a0*/  FMUL.FTZ R197, R158.reuse, R197 ;  /* 0x000000c59ec57220 */ /* 0x040fe20000410000 */
[C---:B------:R-:W-:Y:S01]  /*b5b0*/  FMUL.FTZ R196, R158.reuse, R196 ;  /* 0x000000c49ec47220 */ /* 0x040fe20000410000 */
[C---:B------:R-:W-:Y:S01]  /*b5c0*/  FMUL.FTZ R195, R158.reuse, R195 ;  /* 0x000000c39ec37220 */ /* 0x040fe20000410000 */
[C---:B------:R-:W-:Y:S01]  /*b5d0*/  FMUL.FTZ R194, R158.reuse, R194 ;  /* 0x000000c29ec27220 */ /* 0x040fe20000410000 */
[C---:B------:R-:W-:Y:S01]  /*b5e0*/  FMUL.FTZ R177, R158.reuse, R177 ;  /* 0x000000b19eb17220 */ /* 0x040fe20000410000 */
[C---:B------:R-:W-:Y:S01]  /*b5f0*/  FMUL.FTZ R176, R158.reuse, R176 ;  /* 0x000000b09eb07220 */ /* 0x040fe20000410000 */
[----:B---3--:R-:W-:Y:S01]  /*b600*/  FFMA.FTZ R26, R13, R160, R28 ;  /* 0x000000a00d1a7223 */ /* 0x008fe2000001001c */
[----:B------:R-:W-:Y:S01]  /*b610*/  FFMA.FTZ R13, R158, R12, R73 ;  /* 0x0000000c9e0d7223 */ /* 0x000fe20000010049 */
[----:B------:R-:W3:Y:S01]  /*b620*/  MUFU.EX2 R4, R4 ;  /* 0x0000000400047308 */ /* 0x000ee20000000800 */
[----:B------:R2:W-:Y:S01]  /*b630*/  STL.64 [R1+0x428], R16 ;  /* 0x0004281001007387 */ /* 0x0005e20000100a00 */
[----:B0-----:R-:W-:Y:S01]  /*b640*/  FADD.FTZ R26, R153, R26 ;  /* 0x0000001a991a7221 */ /* 0x001fe20000010000 */
[----:B------:R-:W-:Y:S01]  /*b650*/  FADD.FTZ R12, R152, R13 ;  /* 0x0000000d980c7221 */ /* 0x000fe20000010000 */
[----:B-1----:R-:W-:Y:S01]  /*b660*/  FMUL.FTZ R44, R158, R10 ;  /* 0x0000000a9e2c7220 */ /* 0x002fe20000410000 */
[----:B------:R-:W-:Y:S03]  /*b670*/  STL.64 [R1+0x370], R170 ;  /* 0x000370aa01007387 */ /* 0x000fe60000100a00 */
[----:B------:R0:W-:Y:S01]  /*b680*/  MUFU.EX2 R172, R0 ;  /* 0x0000000000ac7308 */ /* 0x0001e20000000800 */
[----:B------:R-:W-:Y:S01]  /*b690*/  FADD.FTZ R27, R155, R26 ;  /* 0x0000001a9b1b7221 */ /* 0x000fe20000010000 */
[----:B------:R-:W-:Y:S01]  /*b6a0*/  FADD.FTZ R13, R29, R12 ;  /* 0x0000000c1d0d7221 */ /* 0x000fe20000010000 */
[----:B------:R1:W-:Y:S01]  /*b6b0*/  STL.64 [R1+0x290], R24 ;  /* 0x0002901801007387 */ /* 0x0003e20000100a00 */
[----:B--2---:R-:W-:Y:S01]  /*b6c0*/  FFMA.FTZ R17, R42, R174, -R189 ;  /* 0x000000ae2a117223 */ /* 0x004fe200000108bd */
[C---:B------:R-:W-:Y:S01]  /*b6d0*/  FMUL.FTZ R185, R158.reuse, R185 ;  /* 0x000000b99eb97220 */ /* 0x040fe20000410000 */
[----:B------:R-:W-:-:S02]  /*b6e0*/  FMUL.FTZ R184, R158, R184 ;  /* 0x000000b89eb87220 */ /* 0x000fc40000410000 */
[----:B------:R-:W2:Y:S01]  /*b6f0*/  MUFU.EX2 R5, R5 ;  /* 0x0000000500057308 */ /* 0x000ea20000000800 */
[----:B0-----:R-:W-:Y:S01]  /*b700*/  FFMA.FTZ R0, R39, R174, -R189 ;  /* 0x000000ae27007223 */ /* 0x001fe200000108bd */
[----:B------:R-:W-:Y:S01]  /*b710*/  FADD.FTZ R27, R30, R27 ;  /* 0x0000001b1e1b7221 */ /* 0x000fe20000010000 */
[----:B------:R-:W-:Y:S01]  /*b720*/  FADD.FTZ R13, R154, R13 ;  /* 0x0000000d9a0d7221 */ /* 0x000fe20000010000 */
[C---:B------:R-:W-:Y:S01]  /*b730*/  FMUL.FTZ R187, R158.reuse, R187 ;  /* 0x000000bb9ebb7220 */ /* 0x040fe20000410000 */
[C---:B------:R-:W-:Y:S01]  /*b740*/  FMUL.FTZ R186, R158.reuse, R186 ;  /* 0x000000ba9eba7220 */ /* 0x040fe20000410000 */
[C---:B------:R-:W-:Y:S01]  /*b750*/  FMUL.FTZ R163, R158.reuse, R163 ;  /* 0x000000a39ea37220 */ /* 0x040fe20000410000 */
[C---:B------:R-:W-:Y:S01]  /*b760*/  FMUL.FTZ R162, R158.reuse, R162 ;  /* 0x000000a29ea27220 */ /* 0x040fe20000410000 */
[----:B------:R-:W0:Y:S01]  /*b770*/  MUFU.EX2 R10, R36 ;  /* 0x00000024000a7308 */ /* 0x000e220000000800 */
[----:B-1----:R-:W-:Y:S01]  /*b780*/  FMUL.FTZ R25, R158, R21 ;  /* 0x000000159e197220 */ /* 0x002fe20000410000 */
[----:B------:R-:W-:Y:S01]  /*b790*/  FADD.FTZ R27, R6, R27 ;  /* 0x0000001b061b7221 */ /* 0x000fe20000010000 */
[----:B------:R-:W-:Y:S01]  /*b7a0*/  FFMA.FTZ R16, R46, R174, -R189 ;  /* 0x000000ae2e107223 */ /* 0x000fe200000108bd */
[C---:B------:R-:W-:Y:S01]  /*b7b0*/  FMUL.FTZ R147, R158.reuse, R147 ;  /* 0x000000939e937220 */ /* 0x040fe20000410000 */
[C---:B------:R-:W-:Y:S01]  /*b7c0*/  FMUL.FTZ R146, R158.reuse, R146 ;  /* 0x000000929e927220 */ /* 0x040fe20000410000 */
[C---:B------:R-:W-:Y:S01]  /*b7d0*/  FMUL.FTZ R149, R158.reuse, R149 ;  /* 0x000000959e957220 */ /* 0x040fe20000410000 */
[----:B------:R-:W-:Y:S01]  /*b7e0*/  FMUL.FTZ R148, R158, R148 ;  /* 0x000000949e947220 */ /* 0x000fe20000410000 */
[----:B------:R-:W1:Y:S01]  /*b7f0*/  MUFU.EX2 R0, R0 ;  /* 0x0000000000007308 */ /* 0x000e620000000800 */
[----:B------:R-:W-:Y:S01]  /*b800*/  FADD.FTZ R12, R8, R13 ;  /* 0x0000000d080c7221 */ /* 0x000fe20000010000 */
[C---:B------:R-:W-:Y:S01]  /*b810*/  FMUL.FTZ R151, R158.reuse, R151 ;  /* 0x000000979e977220 */ /* 0x040fe20000410000 */
[C---:B------:R-:W-:Y:S01]  /*b820*/  FMUL.FTZ R150, R158.reuse, R150 ;  /* 0x000000969e967220 */ /* 0x040fe20000410000 */
[C---:B------:R-:W-:Y:S01]  /*b830*/  FMUL.FTZ R143, R158.reuse, R143 ;  /* 0x0000008f9e8f7220 */ /* 0x040fe20000410000 */
[C---:B------:R-:W-:Y:S01]  /*b840*/  FMUL.FTZ R142, R158.reuse, R142 ;  /* 0x0000008e9e8e7220 */ /* 0x040fe20000410000 */
[C---:B------:R-:W-:Y:S01]  /*b850*/  FMUL.FTZ R145, R158.reuse, R145 ;  /* 0x000000919e917220 */ /* 0x040fe20000410000 */
[C---:B------:R-:W-:Y:S01]  /*b860*/  FMUL.FTZ R144, R158.reuse, R144 ;  /* 0x000000909e907220 */ /* 0x040fe20000410000 */
[----:B------:R-:W1:Y:S01]  /*b870*/  MUFU.EX2 R9, R37 ;  /* 0x0000002500097308 */ /* 0x000e620000000800 */
[C---:B------:R-:W-:Y:S01]  /*b880*/  FMUL.FTZ R24, R158.reuse, R20 ;  /* 0x000000149e187220 */ /* 0x040fe20000410000 */
[----:B------:R-:W-:Y:S01]  /*b890*/  FMUL.FTZ R45, R158, R11 ;  /* 0x0000000b9e2d7220 */ /* 0x000fe20000410000 */
[-CC-:B------:R-:W-:Y:S01]  /*b8a0*/  FFMA.FTZ R161, R50, R174.reuse, -R189.reuse ;  /* 0x000000ae32a17223 */ /* 0x180fe200000108bd */
[-C--:B------:R-:W-:Y:S01]  /*b8b0*/  FFMA.FTZ R159, R51, R174.reuse, -R189 ;  /* 0x000000ae339f7223 */ /* 0x080fe200000108bd */
[----:B------:R1:W-:Y:S03]  /*b8c0*/  STL.64 [R1+0x350], R166 ;  /* 0x000350a601007387 */ /* 0x0003e60000100a00 */
[----:B------:R2:W-:Y:S01]  /*b8d0*/  MUFU.EX2 R170, R15 ;  /* 0x0000000f00aa7308 */ /* 0x0005e20000000800 */
[----:B---3--:R-:W-:Y:S01]  /*b8e0*/  FADD.FTZ R26, R4, R27 ;  /* 0x0000001b041a7221 */ /* 0x008fe20000010000 */
[--C-:B------:R-:W-:Y:S01]  /*b8f0*/  FFMA.FTZ R11, R47, R174, -R189.reuse ;  /* 0x000000ae2f0b7223 */ /* 0x100fe200000108bd */
[C---:B------:R-:W-:Y:S01]  /*b900*/  FMUL.FTZ R139, R158.reuse, R139 ;  /* 0x0000008b9e8b7220 */ /* 0x040fe20000410000 */
[C---:B------:R-:W-:Y:S01]  /*b910*/  FMUL.FTZ R138, R158.reuse, R138 ;  /* 0x0000008a9e8a7220 */ /* 0x040fe20000410000 */
[C---:B------:R-:W-:Y:S01]  /*b920*/  FMUL.FTZ R137, R158.reuse, R137 ;  /* 0x000000899e897220 */ /* 0x040fe20000410000 */
[----:B------:R-:W-:Y:S01]  /*b930*/  FMUL.FTZ R136, R158, R136 ;  /* 0x000000889e887220 */ /* 0x000fe20000410000 */
[C---:B------:R-:W-:Y:S01]  /*b940*/  FMUL.FTZ R205, R160.reuse, R205 ;  /* 0x000000cda0cd7220 */ /* 0x040fe20000410000 */
[----:B------:R-:W3:Y:S01]  /*b950*/  MUFU.EX2 R17, R17 ;  /* 0x0000001100117308 */ /* 0x000ee20000000800 */
[----:B--2---:R-:W-:Y:S01]  /*b960*/  FFMA.FTZ R15, R43, R174, -R189 ;  /* 0x000000ae2b0f7223 */ /* 0x004fe200000108bd */
[----:B------:R-:W-:Y:S01]  /*b970*/  FADD.FTZ R13, R7, R12 ;  /* 0x0000000c070d7221 */ /* 0x000fe20000010000 */
[C---:B------:R-:W-:Y:S01]  /*b980*/  FMUL.FTZ R204, R160.reuse, R204 ;  /* 0x000000cca0cc7220 */ /* 0x040fe20000410000 */
[C---:B------:R-:W-:Y:S01]  /*b990*/  FMUL.FTZ R135, R160.reuse, R135 ;  /* 0x00000087a0877220 */ /* 0x040fe20000410000 */
[C---:B------:R-:W-:Y:S01]  /*b9a0*/  FMUL.FTZ R134, R160.reuse, R134 ;  /* 0x00000086a0867220 */ /* 0x040fe20000410000 */
[C---:B------:R-:W-:Y:S01]  /*b9b0*/  FMUL.FTZ R113, R160.reuse, R113 ;  /* 0x00000071a0717220 */ /* 0x040fe20000410000 */
[----:B------:R-:W-:Y:S01]  /*b9c0*/  FMUL.FTZ R112, R160, R112 ;  /* 0x00000070a0707220 */ /* 0x000fe20000410000 */
[----:B------:R-:W2:Y:S01]  /*b9d0*/  MUFU.EX2 R21, R40 ;  /* 0x0000002800157308 */ /* 0x000ea20000000800 */
[----:B------:R-:W-:Y:S01]  /*b9e0*/  FADD.FTZ R27, R5, R26 ;  /* 0x0000001a051b7221 */ /* 0x000fe20000010000 */
[----:B0-----:R-:W-:Y:S01]  /*b9f0*/  FADD.FTZ R12, R10, R13 ;  /* 0x0000000d0a0c7221 */ /* 0x001fe20000010000 */
[C---:B------:R-:W-:Y:S01]  /*ba00*/  FMUL.FTZ R115, R160.reuse, R115 ;  /* 0x00000073a0737220 */ /* 0x040fe20000410000 */
[C---:B------:R-:W-:Y:S01]  /*ba10*/  FMUL.FTZ R114, R160.reuse, R114 ;  /* 0x00000072a0727220 */ /* 0x040fe20000410000 */
[C---:B------:R-:W-:Y:S01]  /*ba20*/  FMUL.FTZ R117, R160.reuse, R117 ;  /* 0x00000075a0757220 */ /* 0x040fe20000410000 */
[C---:B------:R-:W-:Y:S01]  /*ba30*/  FMUL.FTZ R116, R160.reuse, R116 ;  /* 0x00000074a0747220 */ /* 0x040fe20000410000 */
[----:B------:R-:W-:Y:S01]  /*ba40*/  FMUL.FTZ R105, R160, R105 ;  /* 0x00000069a0697220 */ /* 0x000fe20000410000 */
[----:B------:R-:W0:Y:S01]  /*ba50*/  MUFU.EX2 R15, R15 ;  /* 0x0000000f000f7308 */ /* 0x000e220000000800 */
[----:B------:R-:W-:Y:S01]  /*ba60*/  FFMA.FTZ R54, R54, R174, -R189 ;  /* 0x000000ae36367223 */ /* 0x000fe200000108bd */
[C---:B------:R-:W-:Y:S01]  /*ba70*/  FMUL.FTZ R104, R160.reuse, R104 ;  /* 0x00000068a0687220 */ /* 0x040fe20000410000 */
[C---:B------:R-:W-:Y:S01]  /*ba80*/  FMUL.FTZ R107, R160.reuse, R107 ;  /* 0x0000006ba06b7220 */ /* 0x040fe20000410000 */
[C---:B------:R-:W-:Y:S01]  /*ba90*/  FMUL.FTZ R106, R160.reuse, R106 ;  /* 0x0000006aa06a7220 */ /* 0x040fe20000410000 */
[C---:B------:R-:W-:Y:S01]  /*baa0*/  FMUL.FTZ R109, R160.reuse, R109 ;  /* 0x0000006da06d7220 */ /* 0x040fe20000410000 */
[C---:B------:R-:W-:Y:S01]  /*bab0*/  FMUL.FTZ R108, R160.reuse, R108 ;  /* 0x0000006ca06c7220 */ /* 0x040fe20000410000 */
[----:B------:R-:W-:Y:S01]  /*bac0*/  FMUL.FTZ R91, R160, R91 ;  /* 0x0000005ba05b7220 */ /* 0x000fe20000410000 */
[----:B------:R-:W0:Y:S01]  /*bad0*/  MUFU.EX2 R20, R41 ;  /* 0x0000002900147308 */ /* 0x000e220000000800 */
[----:B-1----:R-:W-:Y:S01]  /*bae0*/  FADD.FTZ R26, R0, R27 ;  /* 0x0000001b001a7221 */ /* 0x002fe20000010000 */
[----:B------:R-:W-:Y:S01]  /*baf0*/  FADD.FTZ R12, R9, R12 ;  /* 0x0000000c090c7221 */ /* 0x000fe20000010000 */
[C---:B------:R-:W-:Y:S01]  /*bb00*/  FMUL.FTZ R90, R160.reuse, R90 ;  /* 0x0000005aa05a7220 */ /* 0x040fe20000410000 */
[C---:B------:R-:W-:Y:S01]  /*bb10*/  FMUL.FTZ R95, R160.reuse, R95 ;  /* 0x0000005fa05f7220 */ /* 0x040fe20000410000 */
[C---:B------:R-:W-:Y:S01]  /*bb20*/  FMUL.FTZ R94, R160.reuse, R94 ;  /* 0x0000005ea05e7220 */ /* 0x040fe20000410000 */
[C---:B------:R-:W-:Y:S01]  /*bb30*/  FMUL.FTZ R93, R160.reuse, R93 ;  /* 0x0000005da05d7220 */ /* 0x040fe20000410000 */
[C---:B------:R-:W-:Y:S01]  /*bb40*/  FMUL.FTZ R92, R160.reuse, R92 ;  /* 0x0000005ca05c7220 */ /* 0x040fe20000410000 */
[----:B------:R-:W1:Y:S01]  /*bb50*/  MUFU.EX2 R16, R16 ;  /* 0x0000001000107308 */ /* 0x000e620000000800 */
[----:B---3--:R-:W-:Y:S01]  /*bb60*/  FADD.FTZ R26, R17, R26 ;  /* 0x0000001a111a7221 */ /* 0x008fe20000010000 */
[----:B--2---:R-:W-:Y:S01]  /*bb70*/  FADD.FTZ R13, R21, R12 ;  /* 0x0000000c150d7221 */ /* 0x004fe20000010000 */
[C---:B------:R-:W-:Y:S01]  /*bb80*/  FMUL.FTZ R81, R160.reuse, R81 ;  /* 0x00000051a0517220 */ /* 0x040fe20000410000 */
[C---:B------:R-:W-:Y:S01]  /*bb90*/  FMUL.FTZ R80, R160.reuse, R80 ;  /* 0x00000050a0507220 */ /* 0x040fe20000410000 */
[C---:B------:R-:W-:Y:S01]  /*bba0*/  FMUL.FTZ R83, R160.reuse, R83 ;  /* 0x00000053a0537220 */ /* 0x040fe20000410000 */
[C---:B------:R-:W-:Y:S01]  /*bbb0*/  FMUL.FTZ R82, R160.reuse, R82 ;  /* 0x00000052a0527220 */ /* 0x040fe20000410000 */
[C---:B------:R-:W-:Y:S01]  /*bbc0*/  FMUL.FTZ R89, R160.reuse, R89 ;  /* 0x00000059a0597220 */ /* 0x040fe20000410000 */
[----:B------:R-:W2:Y:S01]  /*bbd0*/  MUFU.EX2 R11, R11 ;  /* 0x0000000b000b7308 */ /* 0x000ea20000000800 */
[C---:B------:R-:W-:Y:S01]  /*bbe0*/  FMUL.FTZ R88, R160.reuse, R88 ;  /* 0x00000058a0587220 */ /* 0x040fe20000410000 */
[C---:B------:R-:W-:Y:S01]  /*bbf0*/  FMUL.FTZ R79, R160.reuse, R79 ;  /* 0x0000004fa04f7220 */ /* 0x040fe20000410000 */
[----:B------:R-:W-:Y:S01]  /*bc00*/  FMUL.FTZ R78, R160, R78 ;  /* 0x0000004ea04e7220 */ /* 0x000fe20000410000 */
[----:B------:R-:W-:Y:S04]  /*bc10*/  STL.64 [R1+0x3d0], R32 ;  /* 0x0003d02001007387 */ /* 0x000fe80000100a00 */
[----:B------:R-:W3:Y:S01]  /*bc20*/  MUFU.EX2 R156, R74 ;  /* 0x0000004a009c7308 */ /* 0x000ee20000000800 */
[----:B0-----:R-:W-:Y:S01]  /*bc30*/  FADD.FTZ R27, R15, R26 ;  /* 0x0000001a0f1b7221 */ /* 0x001fe20000010000 */
[----:B------:R-:W-:Y:S01]  /*bc40*/  FFMA.FTZ R158, R55, R174, -R189 ;  /* 0x000000ae379e7223 */ /* 0x000fe200000108bd */
[----:B------:R-:W-:Y:S04]  /*bc50*/  STL.64 [R1+0x360], R168 ;  /* 0x000360a801007387 */ /* 0x000fe80000100a00 */
[----:B------:R0:W-:Y:S01]  /*bc60*/  STL.64 [R1+0x340], R164 ;  /* 0x000340a401007387 */ /* 0x0001e20000100a00 */
[----:B------:R-:W3:Y:S01]  /*bc70*/  MUFU.EX2 R161, R161 ;  /* 0x000000a100a17308 */ /* 0x000ee20000000800 */
[----:B------:R-:W-:Y:S01]  /*bc80*/  FADD.FTZ R12, R20, R13 ;  /* 0x0000000d140c7221 */ /* 0x000fe20000010000 */
[C---:B------:R-:W-:Y:S01]  /*bc90*/  FMUL.FTZ R41, R160.reuse, R77 ;  /* 0x0000004da0297220 */ /* 0x040fe20000410000 */
[----:B------:R2:W-:Y:S04]  /*bca0*/  STL.64 [R1+0x330], R162 ;  /* 0x000330a201007387 */ /* 0x0005e80000100a00 */
[----:B------:R4:W-:Y:S01]  /*bcb0*/  STL.64 [R1+0x300], R176 ;  /* 0x000300b001007387 */ /* 0x0009e20000100a00 */
[----:B------:R-:W3:Y:S01]  /*bcc0*/  MUFU.EX2 R167, R48 ;  /* 0x0000003000a77308 */ /* 0x000ee20000000800 */
[----:B------:R-:W-:Y:S01]  /*bcd0*/  FMUL.FTZ R40, R160, R76 ;  /* 0x0000004ca0287220 */ /* 0x000fe20000410000 */
[----:B-1----:R-:W-:Y:S01]  /*bce0*/  FADD.FTZ R26, R16, R27 ;  /* 0x0000001b101a7221 */ /* 0x002fe20000010000 */
[-CC-:B------:R-:W-:Y:S01]  /*bcf0*/  FFMA.FTZ R175, R67, R174.reuse, -R189.reuse ;  /* 0x000000ae43af7223 */ /* 0x180fe200000108bd */
[----:B------:R-:W-:Y:S04]  /*bd00*/  STL [R1+0x224], R75 ;  /* 0x0002244b01007387 */ /* 0x000fe80000100800 */
[----:B------:R-:W1:Y:S01]  /*bd10*/  MUFU.EX2 R159, R159 ;  /* 0x0000009f009f7308 */ /* 0x000e620000000800 */
[-CC-:B0-----:R-:W-:Y:S01]  /*bd20*/  FFMA.FTZ R165, R58, R174.reuse, -R189.reuse ;  /* 0x000000ae3aa57223 */ /* 0x181fe200000108bd */
[----:B------:R-:W-:Y:S01]  /*bd30*/  FADD.FTZ R13, R157, R12 ;  /* 0x0000000c9d0d7221 */ /* 0x000fe20000010000 */
[----:B------:R-:W4:Y:S04]  /*bd40*/  LDL R141, [R1+0x28c] ;  /* 0x00028c00018d7983 */ /* 0x000f280000100800 */
[----:B------:R-:W4:Y:S01]  /*bd50*/  LDL R65, [R1+0x308] ;  /* 0x0003080001417983 */ /* 0x000f220000100800 */
[----:B------:R-:W0:Y:S01]  /*bd60*/  MUFU.EX2 R166, R49 ;  /* 0x0000003100a67308 */ /* 0x000e220000000800 */
[----:B--2---:R-:W-:Y:S01]  /*bd70*/  FADD.FTZ R26, R11, R26 ;  /* 0x0000001a0b1a7221 */ /* 0x004fe20000010000 */
[----:B------:R-:W-:Y:S01]  /*bd80*/  FFMA.FTZ R163, R59, R174, -R189 ;  /* 0x000000ae3ba37223 */ /* 0x000fe200000108bd */
[----:B------:R-:W2:Y:S04]  /*bd90*/  LDL R72, [R1+0x414] ;  /* 0x0004140001487983 */ /* 0x000ea80000100800 */
[----:B------:R-:W2:Y:S01]  /*bda0*/  LDL R234, [R1+0x318] ;  /* 0x0003180001ea7983 */ /* 0x000ea20000100800 */
[----:B------:R-:W0:Y:S01]  /*bdb0*/  MUFU.EX2 R160, R54 ;  /* 0x0000003600a07308 */ /* 0x000e220000000800 */
[----:B---3--:R-:W-:-:S02]  /*bdc0*/  FADD.FTZ R12, R156, R13 ;  /* 0x0000000d9c0c7221 */ /* 0x008fc40000010000 */
[----:B------:R-:W3:Y:S04]  /*bdd0*/  LDL R228, [R1+0x328] ;  /* 0x0003280001e47983 */ /* 0x000ee80000100800 */
[----:B------:R-:W3:Y:S01]  /*bde0*/  LDL R230, [R1+0x32c] ;  /* 0x00032c0001e67983 */ /* 0x000ee20000100800 */
[----:B------:R-:W0:Y:S01]  /*bdf0*/  MUFU.EX2 R169, R52 ;  /* 0x0000003400a97308 */ /* 0x000e220000000800 */
[----:B------:R-:W-:Y:S01]  /*be00*/  FADD.FTZ R26, R161, R26 ;  /* 0x0000001aa11a7221 */ /* 0x000fe20000010000 */
[----:B------:R-:W-:-:S06]  /*be10*/  FFMA.FTZ R164, R62, R174, -R189 ;  /* 0x000000ae3ea47223 */ /* 0x000fcc00000108bd */
[----:B------:R-:W-:Y:S01]  /*be20*/  MUFU.EX2 R179, R179 ;  /* 0x000000b300b37308 */ /* 0x000fe20000000800 */
[----:B------:R-:W-:-:S07]  /*be30*/  FADD.FTZ R13, R167, R12 ;  /* 0x0000000ca70d7221 */ /* 0x000fce0000010000 */
[----:B------:R-:W-:Y:S08]  /*be40*/  MUFU.EX2 R178, R178 ;  /* 0x000000b200b27308 */ /* 0x000ff00000000800 */
[----:B------:R-:W-:Y:S08]  /*be50*/  MUFU.EX2 R181, R181 ;  /* 0x000000b500b57308 */ /* 0x000ff00000000800 */
[----:B------:R-:W-:Y:S01]  /*be60*/  MUFU.EX2 R180, R180 ;  /* 0x000000b400b47308 */ /* 0x000fe20000000800 */
[----:B----4-:R-:W-:Y:S04]  /*be70*/  STL [R1+0x3190], R102 ;  /* 0x0031906601007387 */ /* 0x010fe80000100800 */
[----:B------:R-:W-:Y:S03]  /*be80*/  STL [R1+0x318c], R100 ;  /* 0x00318c6401007387 */ /* 0x000fe60000100800 */
[----:B------:R-:W4:Y:S01]  /*be90*/  MUFU.EX2 R158, R158 ;  /* 0x0000009e009e7308 */ /* 0x000f220000000800 */
[----:B------:R-:W-:Y:S04]  /*bea0*/  STL [R1+0x3188], R98 ;  /* 0x0031886201007387 */ /* 0x000fe80000100800 */
[----:B------:R-:W-:Y:S03]  /*beb0*/  STL [R1+0x3184], R96 ;  /* 0x0031846001007387 */ /* 0x000fe60000100800 */
[----:B------:R-:W4:Y:S01]  /*bec0*/  MUFU.EX2 R168, R53 ;  /* 0x0000003500a87308 */ /* 0x000f220000000800 */
[----:B-1----:R-:W-:Y:S01]  /*bed0*/  FADD.FTZ R27, R159, R26 ;  /* 0x0000001a9f1b7221 */ /* 0x002fe20000010000 */
[----:B------:R-:W-:Y:S01]  /*bee0*/  FFMA.FTZ R162, R63, R174, -R189 ;  /* 0x000000ae3fa27223 */ /* 0x000fe200000108bd */
[----:B------:R-:W-:Y:S04]  /*bef0*/  STL.128 [R1+0x3200], R152 ;  /* 0x0032009801007387 */ /* 0x000fe80000100c00 */
[----:B------:R-:W3:Y:S01]  /*bf00*/  LDL R38, [R1+0x438] ;  /* 0x0004380001267983 */ /* 0x000ee20000100800 */
[----:B------:R-:W1:Y:S01]  /*bf10*/  MUFU.EX2 R165, R165 ;  /* 0x000000a500a57308 */ /* 0x000e620000000800 */
[----:B0-----:R-:W-:-:S07]  /*bf20*/  FADD.FTZ R12, R166, R13 ;  /* 0x0000000da60c7221 */ /* 0x001fce0000010000 */
[----:B------:R-:W-:Y:S01]  /*bf30*/  MUFU.EX2 R173, R60 ;  /* 0x0000003c00ad7308 */ /* 0x000fe20000000800 */
[----:B------:R-:W-:Y:S04]  /*bf40*/  STL.64 [R1+0x250], R202 ;  /* 0x000250ca01007387 */ /* 0x000fe80000100a00 */
[----:B------:R-:W-:Y:S03]  /*bf50*/  STL.64 [R1+0x2a0], R196 ;  /* 0x0002a0c401007387 */ /* 0x000fe60000100a00 */
[----:B------:R-:W0:Y:S01]  /*bf60*/  MUFU.EX2 R171, R56 ;  /* 0x0000003800ab7308 */ /* 0x000e220000000800 */
[----:B------:R-:W-:Y:S01]  /*bf70*/  FADD.FTZ R27, R160, R27 ;  /* 0x0000001ba01b7221 */ /* 0x000fe20000010000 */
[-CC-:B------:R-:W-:Y:S01]  /*bf80*/  FFMA.FTZ R177, R66, R174.reuse, -R189.reuse ;  /* 0x000000ae42b17223 */ /* 0x180fe200000108bd */
[-C--:B------:R-:W-:Y:S01]  /*bf90*/  FFMA.FTZ R176, R70, R174.reuse, -R189 ;  /* 0x000000ae46b07223 */ /* 0x080fe200000108bd */
[----:B------:R-:W-:Y:S04]  /*bfa0*/  STL.64 [R1+0x448], R204 ;  /* 0x000448cc01007387 */ /* 0x000fe80000100a00 */
[----:B------:R-:W0:Y:S01]  /*bfb0*/  MUFU.EX2 R163, R163 ;  /* 0x000000a300a37308 */ /* 0x000e220000000800 */
[----:B------:R-:W-:Y:S01]  /*bfc0*/  FADD.FTZ R13, R169, R12 ;  /* 0x0000000ca90d7221 */ /* 0x000fe20000010000 */
[----:B----4-:R-:W-:Y:S01]  /*bfd0*/  FADD.FTZ R26, R158, R27 ;  /* 0x0000001b9e1a7221 */ /* 0x010fe20000010000 */
[----:B------:R-:W-:Y:S04]  /*bfe0*/  STL.64 [R1+0x2b0], R194 ;  /* 0x0002b0c201007387 */ /* 0x000fe80000100a00 */
[----:B------:R-:W-:Y:S01]  /*bff0*/  STL.64 [R1+0x2e0], R44 ;  /* 0x0002e02c01007387 */ /* 0x000fe20000100a00 */
[----:B------:R-:W4:Y:S01]  /*c000*/  MUFU.EX2 R164, R164 ;  /* 0x000000a400a47308 */ /* 0x000f220000000800 */
[----:B------:R-:W-:Y:S01]  /*c010*/  FADD.FTZ R12, R168, R13 ;  /* 0x0000000da80c7221 */ /* 0x000fe20000010000 */
[----:B-1----:R-:W-:Y:S01]  /*c020*/  FADD.FTZ R26, R165, R26 ;  /* 0x0000001aa51a7221 */ /* 0x002fe20000010000 */
[----:B------:R-:W-:Y:S04]  /*c030*/  STL.64 [R1+0x310], R184 ;  /* 0x000310b801007387 */ /* 0x000fe80000100a00 */
[----:B------:R-:W-:Y:S01]  /*c040*/  STL.64 [R1+0x320], R186 ;  /* 0x000320ba01007387 */ /* 0x000fe20000100a00 */
[----:B------:R-:W1:Y:S01]  /*c050*/  MUFU.EX2 R162, R162 ;  /* 0x000000a200a27308 */ /* 0x000e620000000800 */
[----:B0-----:R-:W-:Y:S01]  /*c060*/  FADD.FTZ R13, R171, R12 ;  /* 0x0000000cab0d7221 */ /* 0x001fe20000010000 */
[----:B------:R-:W-:Y:S01]  /*c070*/  FADD.FTZ R27, R163, R26 ;  /* 0x0000001aa31b7221 */ /* 0x000fe20000010000 */
[----:B------:R-:W-:Y:S04]  /*c080*/  STL.64 [R1+0x380], R24 ;  /* 0x0003801801007387 */ /* 0x000fe80000100a00 */
[----:B------:R-:W-:Y:S01]  /*c090*/  STL.64 [R1+0x390], R146 ;  /* 0x0003909201007387 */ /* 0x000fe20000100a00 */
[----:B------:R-:W0:Y:S01]  /*c0a0*/  MUFU.EX2 R177, R177 ;  /* 0x000000b100b17308 */ /* 0x000e220000000800 */
[----:B------:R-:W-:Y:S01]  /*c0b0*/  FADD.FTZ R12, R170, R13 ;  /* 0x0000000daa0c7221 */ /* 0x000fe20000010000 */
[----:B------:R-:W-:Y:S01]  /*c0c0*/  FFMA.FTZ R174, R71, R174, -R189 ;  /* 0x000000ae47ae7223 */ /* 0x000fe200000108bd */
[----:B----4-:R-:W-:Y:S01]  /*c0d0*/  FADD.FTZ R27, R164, R27 ;  /* 0x0000001ba41b7221 */ /* 0x010fe20000010000 */
[----:B------:R-:W-:Y:S04]  /*c0e0*/  STL.64 [R1+0x3a0], R148 ;  /* 0x0003a09401007387 */ /* 0x000fe80000100a00 */
[----:B------:R-:W4:Y:S01]  /*c0f0*/  MUFU.EX2 R175, R175 ;  /* 0x000000af00af7308 */ /* 0x000f220000000800 */
[----:B------:R-:W-:Y:S01]  /*c100*/  FADD.FTZ R13, R173, R12 ;  /* 0x0000000cad0d7221 */ /* 0x000fe20000010000 */
[----:B-1----:R-:W-:Y:S01]  /*c110*/  FADD.FTZ R26, R162, R27 ;  /* 0x0000001ba21a7221 */ /* 0x002fe20000010000 */
[----:B------:R-:W-:Y:S04]  /*c120*/  STL.64 [R1+0x3b0], R150 ;  /* 0x0003b09601007387 */ /* 0x000fe80000100a00 */
[----:B------:R-:W-:Y:S01]  /*c130*/  STL.64 [R1+0x3f0], R142 ;  /* 0x0003f08e01007387 */ /* 0x000fe20000100a00 */
[----:B------:R-:W1:Y:S01]  /*c140*/  MUFU.EX2 R176, R176 ;  /* 0x000000b000b07308 */ /* 0x000e620000000800 */
[----:B------:R-:W-:Y:S01]  /*c150*/  FADD.FTZ R12, R172, R13 ;  /* 0x0000000dac0c7221 */ /* 0x000fe20000010000 */
[----:B0-----:R-:W-:Y:S01]  /*c160*/  FADD.FTZ R26, R177, R26 ;  /* 0x0000001ab11a7221 */ /* 0x001fe20000010000 */
[----:B------:R-:W-:Y:S04]  /*c170*/  STL.64 [R1+0x400], R144 ;  /* 0x0004009001007387 */ /* 0x000fe80000100a00 */
[----:B------:R-:W-:Y:S01]  /*c180*/  STL.64 [R1+0x420], R138 ;  /* 0x0004208a01007387 */ /* 0x000fe20000100a00 */
[----:B------:R-:W0:Y:S01]  /*c190*/  MUFU.EX2 R174, R174 ;  /* 0x000000ae00ae7308 */ /* 0x000e220000000800 */
[----:B------:R-:W-:Y:S01]  /*c1a0*/  FADD.FTZ R13, R179, R12 ;  /* 0x0000000cb30d7221 */ /* 0x000fe20000010000 */
[----:B----4-:R-:W-:Y:S01]  /*c1b0*/  FADD.FTZ R27, R175, R26 ;  /* 0x0000001aaf1b7221 */ /* 0x010fe20000010000 */
[----:B------:R-:W-:Y:S02]  /*c1c0*/  STL.64 [R1+0x430], R136 ;  /* 0x0004308801007387 */ /* 0x000fe40000100a00 */
[----:B------:R-:W-:-:S02]  /*c1d0*/  FADD.FTZ R12, R178, R13 ;  /* 0x0000000db20c7221 */ /* 0x000fc40000010000 */
[----:B------:R-:W-:Y:S01]  /*c1e0*/  STL.64 [R1+0x258], R134 ;  /* 0x0002588601007387 */ /* 0x000fe20000100a00 */
[----:B-1----:R-:W-:Y:S01]  /*c1f0*/  FADD.FTZ R13, R176, R27 ;  /* 0x0000001bb00d7221 */ /* 0x002fe20000010000 */
[----:B------:R-:W-:Y:S02]  /*c200*/  FADD.FTZ R27, R181, R12 ;  /* 0x0000000cb51b7221 */ /* 0x000fe40000010000 */
[----:B------:R-:W-:Y:S02]  /*c210*/  STL.64 [R1+0x2d8], R112 ;  /* 0x0002d87001007387 */ /* 0x000fe40000100a00 */
[----:B------:R-:W-:Y:S02]  /*c220*/  FADD.FTZ R12, R180, R27 ;  /* 0x0000001bb40c7221 */ /* 0x000fe40000010000 */
[----:B------:R1:W-:Y:S01]  /*c230*/  STL.64 [R1+0x2e8], R114 ;  /* 0x0002e87201007387 */ /* 0x0003e20000100a00 */
[----:B0-----:R-:W-:-:S03]  /*c240*/  FADD.FTZ R13, R174, R13 ;  /* 0x0000000dae0d7221 */ /* 0x001fc60000010000 */
[----:B------:R-:W-:Y:S04]  /*c250*/  STL.64 [R1+0x2f8], R116 ;  /* 0x0002f87401007387 */ /* 0x000fe80000100a00 */
[----:B------:R-:W-:Y:S04]  /*c260*/  STL.64 [R1+0x338], R104 ;  /* 0x0003386801007387 */ /* 0x000fe80000100a00 */
[----:B------:R-:W-:Y:S04]  /*c270*/  STL.64 [R1+0x348], R106 ;  /* 0x0003486a01007387 */ /* 0x000fe80000100a00 */
[----:B------:R0:W-:Y:S04]  /*c280*/  STL.64 [R1+0x358], R108 ;  /* 0x0003586c01007387 */ /* 0x0001e80000100a00 */
[----:B------:R-:W-:Y:S04]  /*c290*/  STL.64 [R1+0x368], R90 ;  /* 0x0003685a01007387 */ /* 0x000fe80000100a00 */
[----:B------:R-:W-:Y:S04]  /*c2a0*/  STL.64 [R1+0x398], R94 ;  /* 0x0003985e01007387 */ /* 0x000fe80000100a00 */
[----:B------:R4:W-:Y:S04]  /*c2b0*/  STL.64 [R1+0x3a8], R92 ;  /* 0x0003a85c01007387 */ /* 0x0009e80000100a00 */
[----:B------:R-:W-:Y:S04]  /*c2c0*/  STL.64 [R1+0x3b8], R80 ;  /* 0x0003b85001007387 */ /* 0x000fe80000100a00 */
[----:B------:R-:W-:Y:S04]  /*c2d0*/  STL.64 [R1+0x3c8], R82 ;  /* 0x0003c85201007387 */ /* 0x000fe80000100a00 */
[----:B------:R-:W-:Y:S04]  /*c2e0*/  STL.64 [R1+0x3f8], R88 ;  /* 0x0003f85801007387 */ /* 0x000fe80000100a00 */
[----:B------:R-:W-:Y:S04]  /*c2f0*/  STL.64 [R1+0x408], R78 ;  /* 0x0004084e01007387 */ /* 0x000fe80000100a00 */
[----:B------:R-:W-:Y:S04]  /*c300*/  STL.64 [R1+0x418], R40 ;  /* 0x0004182801007387 */ /* 0x000fe80000100a00 */
[----:B------:R-:W-:Y:S04]  /*c310*/  STL.64 [R1+0x230], R12 ;  /* 0x0002300c01007387 */ /* 0x000fe80000100a00 */
[----:B------:R-:W3:Y:S04]  /*c320*/  LD.E R31, desc[UR44][R2.64] ;  /* 0x0000002c021f7980 */ /* 0x000ee8000c101900 */
        /* <DEDUP_REMOVED lines=9> */
[----:B------:R4:W-:Y:S04]  /*c3c0*/  STL [R1+0x2c0], R99 ;  /* 0x0002c06301007387 */ /* 0x0009e80000100800 */
[----:B------:R-:W-:Y:S04]  /*c3d0*/  STL [R1+0x2c4], R101 ;  /* 0x0002c46501007387 */ /* 0x000fe80000100800 */
[----:B------:R4:W-:Y:S04]  /*c3e0*/  STL [R1+0x2c8], R103 ;  /* 0x0002c86701007387 */ /* 0x0009e80000100800 */
[----:B-1----:R-:W3:Y:S04]  /*c3f0*/  LDL R114, [R1+0x3c0] ;  /* 0x0003c00001727983 */ /* 0x002ee80000100800 */
[----:B0-----:R-:W3:Y:S04]  /*c400*/  LDL R108, [R1+0x3cc] ;  /* 0x0003cc00016c7983 */ /* 0x001ee80000100800 */
[----:B------:R-:W3:Y:S04]  /*c410*/  LDL R110, [R1+0x3d0] ;  /* 0x0003d000016e7983 */ /* 0x000ee80000100800 */
[----:B------:R-:W3:Y:S04]  /*c420*/  LDL R112, [R1+0x3d4] ;  /* 0x0003d40001707983 */ /* 0x000ee80000100800 */
[----:B------:R-:W3:Y:S04]  /*c430*/  LDL R104, [R1+0x3dc] ;  /* 0x0003dc0001687983 */ /* 0x000ee80000100800 */
[----:B------:R-:W3:Y:S04]  /*c440*/  LDL R106, [R1+0x3e0] ;  /* 0x0003e000016a7983 */ /* 0x000ee80000100800 */
[----:B----4-:R-:W4:Y:S04]  /*c450*/  LDL R92, [R1+0x3f4] ;  /* 0x0003f400015c7983 */ /* 0x010f280000100800 */
[----:B------:R-:W4:Y:S04]  /*c460*/  LDL R94, [R1+0x3f8] ;  /* 0x0003f800015e7983 */ /* 0x000f280000100800 */
[----:B------:R-:W4:Y:S04]  /*c470*/  LDL.128 R96, [R1+0x260] ;  /* 0x0002600001607983 */ /* 0x000f280000100c00 */
[----:B------:R-:W4:Y:S04]  /*c480*/  LDL.128 R100, [R1+0x270] ;  /* 0x0002700001647983 */ /* 0x000f280000100c00 */
        /* <DEDUP_REMOVED lines=52> */
[----:B--2---:R-:W-:Y:S04]  /*c7d0*/  STL.64 [R1+0x3040], R72 ;  /* 0x0030404801007387 */ /* 0x004fe80000100a00 */
[----:B------:R-:W2:Y:S04]  /*c7e0*/  LDL R53, [R1+0x314] ;  /* 0x0003140001357983 */ /* 0x000ea80000100800 */
        /* <DEDUP_REMOVED lines=11> */
[----:B---3--:R0:W-:Y:S04]  /*c8a0*/  STL [R1+0x31a8], R114 ;  /* 0x0031a87201007387 */ /* 0x0081e80000100800 */
[----:B------:R-:W-:Y:S04]  /*c8b0*/  STL [R1+0x319c], R108 ;  /* 0x00319c6c01007387 */ /* 0x000fe80000100800 */
[----:B------:R-:W-:Y:S04]  /*c8c0*/  STL [R1+0x31a0], R110 ;  /* 0x0031a06e01007387 */ /* 0x000fe80000100800 */
[----:B------:R1:W-:Y:S04]  /*c8d0*/  STL [R1+0x31a4], R112 ;  /* 0x0031a47001007387 */ /* 0x0003e80000100800 */
[----:B------:R-:W-:Y:S04]  /*c8e0*/  STL [R1+0x3194], R104 ;  /* 0x0031946801007387 */ /* 0x000fe80000100800 */
[----:B------:R3:W-:Y:S04]  /*c8f0*/  STL [R1+0x3198], R106 ;  /* 0x0031986a01007387 */ /* 0x0007e80000100800 */
[----:B----4-:R-:W-:Y:S04]  /*c900*/  STL [R1+0x317c], R92 ;  /* 0x00317c5c01007387 */ /* 0x010fe80000100800 */
[----:B------:R-:W-:Y:S04]  /*c910*/  STL [R1+0x3180], R94 ;  /* 0x0031805e01007387 */ /* 0x000fe80000100800 */
[----:B------:R-:W-:Y:S01]  /*c920*/  STL.64 [R1+0x470], R96 ;  /* 0x0004706001007387 */ /* 0x000fe20000100a00 */
[----:B------:R-:W-:-:S03]  /*c930*/  IMAD.MOV.U32 R231, RZ, RZ, R100 ;  /* 0x000000ffffe77224 */ /* 0x000fc600078e0064 */
[----:B------:R4:W-:Y:S01]  /*c940*/  STL [R1+0x478], R98 ;  /* 0x0004786201007387 */ /* 0x0009e20000100800 */
[----:B------:R-:W-:-:S03]  /*c950*/  IMAD.MOV.U32 R227, RZ, RZ, R102 ;  /* 0x000000ffffe37224 */ /* 0x000fc600078e0066 */
[----:B0-----:R-:W2:Y:S04]  /*c960*/  LDL.LU R114, [R1+0x31a8] ;  /* 0x0031a80001727983 */ /* 0x001ea80000300800 */
[----:B-1----:R-:W2:Y:S04]  /*c970*/  LDL.LU R112, [R1+0x31a4] ;  /* 0x0031a40001707983 */ /* 0x002ea80000300800 */
[----:B------:R-:W2:Y:S04]  /*c980*/  LDL.LU R110, [R1+0x31a0] ;  /* 0x0031a000016e7983 */ /* 0x000ea80000300800 */
[----:B------:R-:W2:Y:S04]  /*c990*/  LDL.LU R108, [R1+0x319c] ;  /* 0x00319c00016c7983 */ /* 0x000ea80000300800 */
[----:B---3--:R-:W3:Y:S04]  /*c9a0*/  LDL.LU R106, [R1+0x3198] ;  /* 0x00319800016a7983 */ /* 0x008ee80000300800 */
[----:B------:R-:W3:Y:S04]  /*c9b0*/  LDL.LU R104, [R1+0x3194] ;  /* 0x0031940001687983 */ /* 0x000ee80000300800 */
[----:B------:R-:W3:Y:S04]  /*c9c0*/  LDL.LU R102, [R1+0x3190] ;  /* 0x0031900001667983 */ /* 0x000ee80000300800 */
[----:B------:R-:W3:Y:S04]  /*c9d0*/  LDL.LU R100, [R1+0x318c] ;  /* 0x00318c0001647983 */ /* 0x000ee80000300800 */
[----:B----4-:R-:W4:Y:S04]  /*c9e0*/  LDL.LU R98, [R1+0x3188] ;  /* 0x0031880001627983 */ /* 0x010f280000300800 */
[----:B------:R-:W4:Y:S04]  /*c9f0*/  LDL.LU R96, [R1+0x3184] ;  /* 0x0031840001607983 */ /* 0x000f280000300800 */
[----:B------:R-:W4:Y:S04]  /*ca00*/  LDL.LU R94, [R1+0x3180] ;  /* 0x00318000015e7983 */ /* 0x000f280000300800 */
[----:B------:R-:W4:Y:S01]  /*ca10*/  LDL.LU R92, [R1+0x317c] ;  /* 0x00317c00015c7983 */ /* 0x000f220000300800 */
[----:B------:R-:W-:-:S02]  /*ca20*/  IMAD.MOV.U32 R235, RZ, RZ, R99 ;  /* 0x000000ffffeb7224 */ /* 0x000fc400078e0063 */
[----:B------:R-:W-:Y:S01]  /*ca30*/  IMAD.MOV.U32 R229, RZ, RZ, R101 ;  /* 0x000000ffffe57224 */ /* 0x000fe200078e0065 */
[----:B------:R-:W-:Y:S01]  /*ca40*/  STL [R1+0x254], R113 ;  /* 0x0002547101007387 */ /* 0x000fe20000100800 */
[----:B------:R-:W-:-:S03]  /*ca50*/  IMAD.MOV.U32 R35, RZ, RZ, R103 ;  /* 0x000000ffff237224 */ /* 0x000fc600078e0067 */
        /* <DEDUP_REMOVED lines=22> */
[----:B------:R1:W-:Y:S04]  /*cbc0*/  STL [R1+0x31c0], R126 ;  /* 0x0031c07e01007387 */ /* 0x0003e80000100800 */
[----:B------:R-:W-:Y:S04]  /*cbd0*/  STL [R1+0x31b8], R122 ;  /* 0x0031b87a01007387 */ /* 0x000fe80000100800 */
[----:B------:R1:W-:Y:S04]  /*cbe0*/  STL [R1+0x31bc], R124 ;  /* 0x0031bc7c01007387 */ /* 0x0003e80000100800 */
[----:B------:R1:W-:Y:S04]  /*cbf0*/  STL [R1+0x31b4], R120 ;  /* 0x0031b47801007387 */ /* 0x0003e80000100800 */
[----:B------:R1:W-:Y:S04]  /*cc00*/  STL [R1+0x31b0], R118 ;  /* 0x0031b07601007387 */ /* 0x0003e80000100800 */
        /* <DEDUP_REMOVED lines=17> */
[----:B------:R-:W-:Y:S04]  /*cd20*/  STL [R1+0x304], R61 ;  /* 0x0003043d01007387 */ /* 0x000fe80000100800 */
[----:B------:R-:W-:Y:S04]  /*cd30*/  STL [R1+0x308], R65 ;  /* 0x0003084101007387 */ /* 0x000fe80000100800 */
[----:B------:R-:W-:Y:S04]  /*cd40*/  STL [R1+0x30c], R45 ;  /* 0x00030c2d01007387 */ /* 0x000fe80000100800 */
[----:B0-----:R-:W4:Y:S04]  /*cd50*/  LDL.LU R130, [R1+0x31c8] ;  /* 0x0031c80001827983 */ /* 0x001f280000300800 */
[----:B------:R-:W4:Y:S04]  /*cd60*/  LDL.LU R128, [R1+0x31c4] ;  /* 0x0031c40001807983 */ /* 0x000f280000300800 */
[----:B-1----:R-:W4:Y:S04]  /*cd70*/  LDL.LU R126, [R1+0x31c0] ;  /* 0x0031c000017e7983 */ /* 0x002f280000300800 */
[----:B------:R-:W4:Y:S04]  /*cd80*/  LDL.LU R124, [R1+0x31bc] ;  /* 0x0031bc00017c7983 */ /* 0x000f280000300800 */
[----:B------:R-:W4:Y:S04]  /*cd90*/  LDL.LU R122, [R1+0x31b8] ;  /* 0x0031b800017a7983 */ /* 0x000f280000300800 */
[----:B------:R-:W4:Y:S04]  /*cda0*/  LDL.LU R120, [R1+0x31b4] ;  /* 0x0031b40001787983 */ /* 0x000f280000300800 */
[----:B------:R-:W4:Y:S04]  /*cdb0*/  LDL.LU R118, [R1+0x31b0] ;  /* 0x0031b00001767983 */ /* 0x000f280000300800 */
[----:B------:R-:W4:Y:S04]  /*cdc0*/  LDL.LU R116, [R1+0x31ac] ;  /* 0x0031ac0001747983 */ /* 0x000f280000300800 */
[----:B------:R-:W4:Y:S04]  /*cdd0*/  LDL.128 R80, [R1+0x280] ;  /* 0x0002800001507983 */ /* 0x000f280000100c00 */
[----:B------:R-:W4:Y:S04]  /*cde0*/  LDL.128 R84, [R1+0x290] ;  /* 0x0002900001547983 */ /* 0x000f280000100c00 */
[----:B------:R-:W4:Y:S04]  /*cdf0*/  LDL.128 R88, [R1+0x2a0] ;  /* 0x0002a00001587983 */ /* 0x000f280000100c00 */
[----:B------:R0:W-:Y:S04]  /*ce00*/  STL [R1+0x3048], R74 ;  /* 0x0030484a01007387 */ /* 0x0001e80000100800 */
[----:B------:R-:W4:Y:S04]  /*ce10*/  LDL.LU.64 R72, [R1+0x470] ;  /* 0x0004700001487983 */ /* 0x000f280000300a00 */
[----:B------:R-:W4:Y:S04]  /*ce20*/  LDL R146, [R1+0x388] ;  /* 0x0003880001927983 */ /* 0x000f280000100800 */
[----:B0-----:R-:W4:Y:S04]  /*ce30*/  LDL.LU R74, [R1+0x478] ;  /* 0x00047800014a7983 */ /* 0x001f280000300800 */
[----:B--2---:R-:W-:Y:S04]  /*ce40*/  STL [R1+0x3098], R114 ;  /* 0x0030987201007387 */ /* 0x004fe80000100800 */
[----:B------:R-:W-:Y:S04]  /*ce50*/  STL [R1+0x3094], R112 ;  /* 0x0030947001007387 */ /* 0x000fe80000100800 */
[----:B------:R-:W-:Y:S04]  /*ce60*/  STL [R1+0x3090], R110 ;  /* 0x0030906e01007387 */ /* 0x000fe80000100800 */
[----:B------:R-:W-:Y:S04]  /*ce70*/  STL [R1+0x308c], R108 ;  /* 0x00308c6c01007387 */ /* 0x000fe80000100800 */
[----:B---3--:R-:W-:Y:S04]  /*ce80*/  STL [R1+0x3088], R106 ;  /* 0x0030886a01007387 */ /* 0x008fe80000100800 */
[----:B------:R-:W-:Y:S04]  /*ce90*/  STL [R1+0x3084], R104 ;  /* 0x0030846801007387 */ /* 0x000fe80000100800 */
[----:B------:R-:W-:Y:S04]  /*cea0*/  STL [R1+0x3080], R102 ;  /* 0x0030806601007387 */ /* 0x000fe80000100800 */
[----:B------:R-:W-:Y:S04]  /*ceb0*/  STL [R1+0x307c], R100 ;  /* 0x00307c6401007387 */ /* 0x000fe80000100800 */
[----:B----4-:R-:W-:Y:S04]  /*cec0*/  STL [R1+0x3078], R98 ;  /* 0x0030786201007387 */ /* 0x010fe80000100800 */
[----:B------:R0:W-:Y:S04]  /*ced0*/  STL [R1+0x3074], R96 ;  /* 0x0030746001007387 */ /* 0x0001e80000100800 */
[----:B------:R-:W-:Y:S04]  /*cee0*/  STL [R1+0x3070], R94 ;  /* 0x0030705e01007387 */ /* 0x000fe80000100800 */
[----:B------:R1:W-:Y:S04]  /*cef0*/  STL [R1+0x306c], R92 ;  /* 0x00306c5c01007387 */ /* 0x0003e80000100800 */
[----:B0-----:R-:W2:Y:S04]  /*cf00*/  LDL.128 R96, [R1+0x2c0] ;  /* 0x0002c00001607983 */ /* 0x001ea80000100c00 */
[----:B------:R-:W3:Y:S04]  /*cf10*/  LDL.128 R100, [R1+0x2d0] ;  /* 0x0002d00001647983 */ /* 0x000ee80000100c00 */
[----:B-1----:R-:W4:Y:S04]  /*cf20*/  LDL.128 R92, [R1+0x2b0] ;  /* 0x0002b000015c7983 */ /* 0x002f280000100c00 */
[----:B------:R-:W4:Y:S04]  /*cf30*/  LDL.128 R104, [R1+0x2e0] ;  /* 0x0002e00001687983 */ /* 0x000f280000100c00 */
        /* <DEDUP_REMOVED lines=10> */
[----:B------:R0:W-:Y:S04]  /*cfe0*/  STL [R1+0x3050], R78 ;  /* 0x0030504e01007387 */ /* 0x0001e80000100800 */
[----:B------:R1:W-:Y:S04]  /*cff0*/  STL [R1+0x304c], R76 ;  /* 0x00304c4c01007387 */ /* 0x0003e80000100800 */
[----:B------:R1:W-:Y:S04]  /*d000*/  STL [R1+0x303c], R68 ;  /* 0x00303c4401007387 */ /* 0x0003e80000100800 */
[----:B0-----:R-:W4:Y:S04]  /*d010*/  LDL.LU R78, [R1+0x3050] ;  /* 0x00305000014e7983 */ /* 0x001f280000300800 */
[----:B-1----:R-:W4:Y:S04]  /*d020*/  LDL.LU R76, [R1+0x304c] ;  /* 0x00304c00014c7983 */ /* 0x002f280000300800 */
[----:B------:R-:W4:Y:S04]  /*d030*/  LDL R60, [R1+0x420] ;  /* 0x00042000013c7983 */ /* 0x000f280000100800 */
[----:B------:R-:W4:Y:S04]  /*d040*/  LDL R64, [R1+0x424] ;  /* 0x0004240001407983 */ /* 0x000f280000100800 */
[----:B------:R-:W4:Y:S04]  /*d050*/  LDL R56, [R1+0x434] ;  /* 0x0004340001387983 */ /* 0x000f280000100800 */
[----:B------:R-:W4:Y:S04]  /*d060*/  LDL.LU R68, [R1+0x303c] ;  /* 0x00303c0001447983 */ /* 0x000f280000300800 */
[----:B------:R-:W-:Y:S04]  /*d070*/  STL [R1+0x318], R234 ;  /* 0x000318ea01007387 */ /* 0x000fe80000100800 */
[----:B------:R-:W-:Y:S04]  /*d080*/  STL [R1+0x31c], R37 ;  /* 0x00031c2501007387 */ /* 0x000fe80000100800 */
[----:B------:R-:W-:Y:S04]  /*d090*/  STL [R1+0x320], R41 ;  /* 0x0003202901007387 */ /* 0x000fe80000100800 */
[----:B------:R-:W-:Y:S04]  /*d0a0*/  STL.64 [R1+0x3270], R180 ;  /* 0x003270b401007387 */ /* 0x000fe80000100a00 */
[----:B------:R-:W-:Y:S04]  /*d0b0*/  STL [R1+0x314], R53 ;  /* 0x0003143501007387 */ /* 0x000fe80000100800 */
        /* <DEDUP_REMOVED lines=8> */
[----:B------:R-:W-:Y:S04]  /*d140*/  STL.128 [R1+0x3260], R176 ;  /* 0x003260b001007387 */ /* 0x000fe80000100c00 */
[----:B------:R-:W-:Y:S04]  /*d150*/  STL.128 [R1+0x3250], R172 ;  /* 0x003250ac01007387 */ /* 0x000fe80000100c00 */
[----:B------:R-:W-:Y:S04]  /*d160*/  STL.128 [R1+0x3240], R168 ;  /* 0x003240a801007387 */ /* 0x000fe80000100c00 */
[----:B------:R-:W-:Y:S04]  /*d170*/  STL.128 [R1+0x3230], R164 ;  /* 0x003230a401007387 */ /* 0x000fe80000100c00 */
[----:B------:R-:W-:Y:S04]  /*d180*/  STL.128 [R1+0x3220], R160 ;  /* 0x003220a001007387 */ /* 0x000fe80000100c00 */
[----:B------:R-:W-:Y:S04]  /*d190*/  STL.128 [R1+0x3210], R156 ;  /* 0x0032109c01007387 */ /* 0x000fe80000100c00 */
[----:B------:R-:W-:Y:S04]  /*d1a0*/  STL [R1+0x31f0], R150 ;  /* 0x0031f09601007387 */ /* 0x000fe80000100800 */
[----:B------:R-:W-:Y:S04]  /*d1b0*/  STL [R1+0x31e4], R144 ;  /* 0x0031e49001007387 */ /* 0x000fe80000100800 */
[----:B0-----:R-:W4:Y:S04]  /*d1c0*/  LDL.LU R196, [R1+0x328c] ;  /* 0x00328c0001c47983 */ /* 0x001f280000300800 */
[----:B------:R-:W-:Y:S04]  /*d1d0*/  STL [R1+0x310], R49 ;  /* 0x0003103101007387 */ /* 0x000fe80000100800 */
[----:B------:R-:W4:Y:S04]  /*d1e0*/  LDL R214, [R1+0x33c] ;  /* 0x00033c0001d67983 */ /* 0x000f280000100800 */
[----:B------:R-:W4:Y:S04]  /*d1f0*/  LDL R216, [R1+0x340] ;  /* 0x0003400001d87983 */ /* 0x000f280000100800 */
        /* <DEDUP_REMOVED lines=8> */
[----:B------:R-:W-:-:S03]  /*d280*/  IMAD.MOV.U32 R225, RZ, RZ, R80 ;  /* 0x000000ffffe17224 */ /* 0x000fc600078e0050 */
[----:B0-----:R-:W4:Y:S01]  /*d290*/  LDL.LU R130, [R1+0x30b8] ;  /* 0x0030b80001827983 */ /* 0x001f220000300800 */
[----:B------:R-:W-:Y:S02]  /*d2a0*/  IMAD.MOV.U32 R221, RZ, RZ, R82 ;  /* 0x000000ffffdd7224 */ /* 0x000fe400078e0052 */
[----:B------:R-:W-:Y:S01]  /*d2b0*/  IMAD.MOV.U32 R219, RZ, RZ, R84 ;  /* 0x000000ffffdb7224 */ /* 0x000fe200078e0054 */
[----:B-1----:R-:W4:Y:S01]  /*d2c0*/  LDL.LU R128, [R1+0x30b4] ;  /* 0x0030b40001807983 */ /* 0x002f220000300800 */
[----:B------:R-:W-:Y:S02]  /*d2d0*/  IMAD.MOV.U32 R42, RZ, RZ, R86 ;  /* 0x000000ffff2a7224 */ /* 0x000fe400078e0056 */
[----:B------:R-:W-:Y:S01]  /*d2e0*/  IMAD.MOV.U32 R215, RZ, RZ, R88 ;  /* 0x000000ffffd77224 */ /* 0x000fe200078e0058 */
[----:B------:R-:W4:Y:S01]  /*d2f0*/  LDL.LU R126, [R1+0x30b0] ;  /* 0x0030b000017e7983 */ /* 0x000f220000300800 */
[----:B------:R-:W-:-:S03]  /*d300*/  IMAD.MOV.U32 R46, RZ, RZ, R90 ;  /* 0x000000ffff2e7224 */ /* 0x000fc600078e005a */
[----:B------:R-:W4:Y:S04]  /*d310*/  LDL.LU R124, [R1+0x30ac] ;  /* 0x0030ac00017c7983 */ /* 0x000f280000300800 */
        /* <DEDUP_REMOVED lines=9> */
[----:B------:R-:W4:Y:S01]  /*d3b0*/  LDL.LU R80, [R1+0x3054] ;  /* 0x0030540001507983 */ /* 0x000f220000300800 */
[----:B------:R-:W-:-:S02]  /*d3c0*/  IMAD.MOV.U32 R234, RZ, RZ, R74 ;  /* 0x000000ffffea7224 */ /* 0x000fc400078e004a */
[----:B------:R-:W-:Y:S01]  /*d3d0*/  IMAD.MOV.U32 R37, RZ, RZ, R73 ;  /* 0x000000ffff257224 */ /* 0x000fe200078e0049 */
[----:B------:R-:W4:Y:S01]  /*d3e0*/  LDL.LU R74, [R1+0x3048] ;  /* 0x00304800014a7983 */ /* 0x000f220000300800 */
[----:B------:R-:W-:-:S03]  /*d3f0*/  IMAD.MOV.U32 R41, RZ, RZ, R72 ;  /* 0x000000ffff297224 */ /* 0x000fc600078e0048 */
[----:B------:R-:W4:Y:S04]  /*d400*/  LDL.LU.64 R72, [R1+0x3040] ;  /* 0x0030400001487983 */ /* 0x000f280000300a00 */
[----:B------:R-:W-:Y:S04]  /*d410*/  STL [R1+0x31e8], R146 ;  /* 0x0031e89201007387 */ /* 0x000fe80000100800 */
[----:B------:R-:W4:Y:S04]  /*d420*/  LDL R218, [R1+0x344] ;  /* 0x0003440001da7983 */ /* 0x000f280000100800 */
[----:B------:R-:W4:Y:S01]  /*d430*/  LDL R208, [R1+0x348] ;  /* 0x0003480001d07983 */ /* 0x000f220000100800 */
[----:B--2---:R-:W-:-:S03]  /*d440*/  IMAD.MOV.U32 R211, RZ, RZ, R96 ;  /* 0x000000ffffd37224 */ /* 0x004fc600078e0060 */
[----:B------:R-:W2:Y:S01]  /*d450*/  LDL R210, [R1+0x34c] ;  /* 0x00034c0001d27983 */ /* 0x000ea20000100800 */
[----:B------:R-:W-:Y:S02]  /*d460*/  IMAD.MOV.U32 R54, RZ, RZ, R98 ;  /* 0x000000ffff367224 */ /* 0x000fe400078e0062 */
[----:B---3--:R-:W-:Y:S01]  /*d470*/  IMAD.MOV.U32 R205, RZ, RZ, R100 ;  /* 0x000000ffffcd7224 */ /* 0x008fe200078e0064 */
[----:B------:R-:W3:Y:S01]  /*d480*/  LDL.LU R98, [R1+0x3078] ;  /* 0x0030780001627983 */ /* 0x000ee20000300800 */
[----:B------:R-:W-:Y:S02]  /*d490*/  IMAD.MOV.U32 R58, RZ, RZ, R102 ;  /* 0x000000ffff3a7224 */ /* 0x000fe400078e0066 */
[----:B----4-:R-:W-:Y:S01]  /*d4a0*/  IMAD.MOV.U32 R213, RZ, RZ, R92 ;  /* 0x000000ffffd57224 */ /* 0x010fe200078e005c */
[----:B------:R-:W4:Y:S01]  /*d4b0*/  LDL.LU R102, [R1+0x3080] ;  /* 0x0030800001667983 */ /* 0x000f220000300800 */
[----:B------:R-:W-:Y:S02]  /*d4c0*/  IMAD.MOV.U32 R50, RZ, RZ, R94 ;  /* 0x000000ffff327224 */ /* 0x000fe400078e005e */
[----:B------:R-:W-:Y:S01]  /*d4d0*/  IMAD.MOV.U32 R203, RZ, RZ, R104 ;  /* 0x000000ffffcb7224 */ /* 0x000fe200078e0068 */
[----:B------:R-:W2:Y:S01]  /*d4e0*/  LDL.LU R100, [R1+0x307c] ;  /* 0x00307c0001647983 */ /* 0x000ea20000300800 */
[----:B------:R-:W-:-:S02]  /*d4f0*/  IMAD.MOV.U32 R62, RZ, RZ, R106 ;  /* 0x000000ffff3e7224 */ /* 0x000fc400078e006a */
[----:B------:R-:W-:Y:S01]  /*d500*/  IMAD.MOV.U32 R201, RZ, RZ, R108 ;  /* 0x000000ffffc97224 */ /* 0x000fe200078e006c */
[----:B------:R-:W2:Y:S01]  /*d510*/  LDL.LU R106, [R1+0x3088] ;  /* 0x00308800016a7983 */ /* 0x000ea20000300800 */
[----:B------:R-:W-:Y:S02]  /*d520*/  IMAD.MOV.U32 R66, RZ, RZ, R110 ;  /* 0x000000ffff427224 */ /* 0x000fe400078e006e */
[----:B------:R-:W-:Y:S01]  /*d530*/  IMAD.MOV.U32 R199, RZ, RZ, R112 ;  /* 0x000000ffffc77224 */ /* 0x000fe200078e0070 */
[----:B------:R0:W-:Y:S04]  /*d540*/  STL.64 [R1+0x518], R114 ;  /* 0x0005187201007387 */ /* 0x0001e80000100a00 */
[----:B------:R-:W2:Y:S04]  /*d550*/  LDL.LU R112, [R1+0x3094] ;  /* 0x0030940001707983 */ /* 0x000ea80000300800 */
[----:B------:R-:W2:Y:S04]  /*d560*/  LDL.LU R110, [R1+0x3090] ;  /* 0x00309000016e7983 */ /* 0x000ea80000300800 */
[----:B0-----:R-:W2:Y:S04]  /*d570*/  LDL.LU R114, [R1+0x3098] ;  /* 0x0030980001727983 */ /* 0x001ea80000300800 */
[----:B------:R-:W2:Y:S04]  /*d580*/  LDL.LU R108, [R1+0x308c] ;  /* 0x00308c00016c7983 */ /* 0x000ea80000300800 */
[----:B------:R-:W2:Y:S04]  /*d590*/  LDL.LU R104, [R1+0x3084] ;  /* 0x0030840001687983 */ /* 0x000ea80000300800 */
[----:B------:R-:W2:Y:S04]  /*d5a0*/  LDL.LU R96, [R1+0x3074] ;  /* 0x0030740001607983 */ /* 0x000ea80000300800 */
[----:B------:R-:W2:Y:S04]  /*d5b0*/  LDL.LU R94, [R1+0x3070] ;  /* 0x00307000015e7983 */ /* 0x000ea80000300800 */
[----:B------:R-:W2:Y:S04]  /*d5c0*/  LDL.LU R92, [R1+0x306c] ;  /* 0x00306c00015c7983 */ /* 0x000ea80000300800 */
[----:B------:R-:W2:Y:S04]  /*d5d0*/  LDL.LU R70, [R1+0x518] ;  /* 0x0005180001467983 */ /* 0x000ea80000300800 */
[----:B------:R-:W2:Y:S01]  /*d5e0*/  LDL.LU R71, [R1+0x51c] ;  /* 0x00051c0001477983 */ /* 0x000ea20000300800 */
[----:B------:R-:W-:-:S02]  /*d5f0*/  IMAD.MOV.U32 R53, RZ, RZ, R97 ;  /* 0x000000ffff357224 */ /* 0x000fc400078e0061 */
[----:B------:R-:W-:Y:S01]  /*d600*/  IMAD.MOV.U32 R55, RZ, RZ, R99 ;  /* 0x000000ffff377224 */ /* 0x000fe200078e0063 */
[----:B------:R-:W2:Y:S01]  /*d610*/  LDL R212, [R1+0x350] ;  /* 0x0003500001d47983 */ /* 0x000ea20000100800 */
[----:B------:R-:W-:Y:S02]  /*d620*/  IMAD.MOV.U32 R57, RZ, RZ, R101 ;  /* 0x000000ffff397224 */ /* 0x000fe400078e0065 */
[----:B------:R-:W-:Y:S01]  /*d630*/  IMAD.MOV.U32 R59, RZ, RZ, R103 ;  /* 0x000000ffff3b7224 */ /* 0x000fe200078e0067 */
[----:B------:R-:W2:Y:S01]  /*d640*/  LDL R202, [R1+0x354] ;  /* 0x0003540001ca7983 */ /* 0x000ea20000100800 */
[----:B------:R-:W-:Y:S02]  /*d650*/  IMAD.MOV.U32 R61, RZ, RZ, R105 ;  /* 0x000000ffff3d7224 */ /* 0x000fe400078e0069 */
[----:B------:R-:W-:Y:S01]  /*d660*/  IMAD.MOV.U32 R63, RZ, RZ, R107 ;  /* 0x000000ffff3f7224 */ /* 0x000fe200078e006b */
[----:B------:R-:W2:Y:S01]  /*d670*/  LDL R204, [R1+0x358] ;  /* 0x0003580001cc7983 */ /* 0x000ea20000100800 */
[----:B------:R-:W-:-:S02]  /*d680*/  IMAD.MOV.U32 R65, RZ, RZ, R109 ;  /* 0x000000ffff417224 */ /* 0x000fc400078e006d */
[----:B------:R-:W-:Y:S01]  /*d690*/  IMAD.MOV.U32 R67, RZ, RZ, R111 ;  /* 0x000000ffff437224 */ /* 0x000fe200078e006f */
[----:B------:R-:W2:Y:S01]  /*d6a0*/  LDL R206, [R1+0x35c] ;  /* 0x00035c0001ce7983 */ /* 0x000ea20000100800 */
[----:B------:R-:W-:-:S03]  /*d6b0*/  IMAD.MOV.U32 R69, RZ, RZ, R113 ;  /* 0x000000ffff457224 */ /* 0x000fc600078e0071 */
[----:B------:R0:W-:Y:S04]  /*d6c0*/  STL [R1+0x31ec], R148 ;  /* 0x0031ec9401007387 */ /* 0x0001e80000100800 */
[----:B------:R1:W-:Y:S04]  /*d6d0*/  STL [R1+0x31e0], R142 ;  /* 0x0031e08e01007387 */ /* 0x0003e80000100800 */
[----:B------:R1:W-:Y:S04]  /*d6e0*/  STL [R1+0x31dc], R140 ;  /* 0x0031dc8c01007387 */ /* 0x0003e80000100800 */
[----:B------:R1:W-:Y:S04]  /*d6f0*/  STL [R1+0x31d8], R138 ;  /* 0x0031d88a01007387 */ /* 0x0003e80000100800 */
[----:B------:R1:W-:Y:S04]  /*d700*/  STL [R1+0x31d4], R136 ;  /* 0x0031d48801007387 */ /* 0x0003e80000100800 */
[----:B------:R1:W-:Y:S04]  /*d710*/  STL [R1+0x31d0], R134 ;  /* 0x0031d08601007387 */ /* 0x0003e80000100800 */
[----:B------:R1:W-:Y:S04]  /*d720*/  STL [R1+0x31cc], R132 ;  /* 0x0031cc8401007387 */ /* 0x0003e80000100800 */
[----:B------:R2:W-:Y:S04]  /*d730*/  STL.128 [R1+0x2f70], R52 ;  /* 0x002f703401007387 */ /* 0x0005e80000100c00 */
        /* <DEDUP_REMOVED lines=9> */
[----:B------:R-:W2:Y:S04]  /*d7d0*/  LDL.64 R12, [R1+0xa8] ;  /* 0x0000a800010c7983 */ /* 0x000ea80000100a00 */
[----:B------:R-:W2:Y:S04]  /*d7e0*/  LDL.128 R24, [R1+0x250] ;  /* 0x0002500001187983 */ /* 0x000ea80000100c00 */
[----:B------:R-:W2:Y:S04]  /*d7f0*/  LDL.LU R194, [R1+0x3288] ;  /* 0x0032880001c27983 */ /* 0x000ea80000300800 */
[----:B------:R-:W2:Y:S04]  /*d800*/  LDL.LU R190, [R1+0x3284] ;  /* 0x0032840001be7983 */ /* 0x000ea80000300800 */
[----:B------:R-:W2:Y:S04]  /*d810*/  LDL.LU R188, [R1+0x3280] ;  /* 0x0032800001bc7983 */ /* 0x000ea80000300800 */
[----:B------:R-:W2:Y:S04]  /*d820*/  LDL.LU R186, [R1+0x327c] ;  /* 0x00327c0001ba7983 */ /* 0x000ea80000300800 */
[----:B------:R-:W2:Y:S04]  /*d830*/  LDL.LU R184, [R1+0x3278] ;  /* 0x0032780001b87983 */ /* 0x000ea80000300800 */
[----:B------:R-:W2:Y:S04]  /*d840*/  LDL.LU.64 R180, [R1+0x3270] ;  /* 0x0032700001b47983 */ /* 0x000ea80000300a00 */
[----:B------:R-:W2:Y:S04]  /*d850*/  LDL.LU.128 R176, [R1+0x3260] ;  /* 0x0032600001b07983 */ /* 0x000ea80000300c00 */
[----:B------:R-:W2:Y:S04]  /*d860*/  LDL.LU.128 R172, [R1+0x3250] ;  /* 0x0032500001ac7983 */ /* 0x000ea80000300c00 */
[----:B------:R-:W2:Y:S04]  /*d870*/  LDL.LU.128 R168, [R1+0x3240] ;  /* 0x0032400001a87983 */ /* 0x000ea80000300c00 */
[----:B------:R-:W2:Y:S04]  /*d880*/  LDL.LU.128 R164, [R1+0x3230] ;  /* 0x0032300001a47983 */ /* 0x000ea80000300c00 */
[----:B------:R-:W2:Y:S04]  /*d890*/  LDL.LU.128 R160, [R1+0x3220] ;  /* 0x0032200001a07983 */ /* 0x000ea80000300c00 */
[----:B------:R-:W2:Y:S04]  /*d8a0*/  LDL.LU.128 R156, [R1+0x3210] ;  /* 0x00321000019c7983 */ /* 0x000ea80000300c00 */
[----:B------:R-:W2:Y:S04]  /*d8b0*/  LDL.LU.128 R152, [R1+0x3200] ;  /* 0x0032000001987983 */ /* 0x000ea80000300c00 */
[----:B------:R-:W2:Y:S04]  /*d8c0*/  LDL.LU R150, [R1+0x31f0] ;  /* 0x0031f00001967983 */ /* 0x000ea80000300800 */
[----:B0-----:R-:W2:Y:S04]  /*d8d0*/  LDL.LU R148, [R1+0x31ec] ;  /* 0x0031ec0001947983 */ /* 0x001ea80000300800 */
[----:B------:R-:W2:Y:S04]  /*d8e0*/  LDL.LU R146, [R1+0x31e8] ;  /* 0x0031e80001927983 */ /* 0x000ea80000300800 */
[----:B------:R-:W2:Y:S04]  /*d8f0*/  LDL.LU R144, [R1+0x31e4] ;  /* 0x0031e40001907983 */ /* 0x000ea80000300800 */
[----:B-1----:R-:W2:Y:S04]  /*d900*/  LDL.LU R142, [R1+0x31e0] ;  /* 0x0031e000018e7983 */ /* 0x002ea80000300800 */
[----:B------:R-:W2:Y:S04]  /*d910*/  LDL.LU R140, [R1+0x31dc] ;  /* 0x0031dc00018c7983 */ /* 0x000ea80000300800 */
[----:B------:R-:W2:Y:S04]  /*d920*/  LDL.LU R138, [R1+0x31d8] ;  /* 0x0031d800018a7983 */ /* 0x000ea80000300800 */
[----:B------:R-:W2:Y:S04]  /*d930*/  LDL.LU R136, [R1+0x31d4] ;  /* 0x0031d40001887983 */ /* 0x000ea80000300800 */
[----:B------:R-:W2:Y:S04]  /*d940*/  LDL.LU R134, [R1+0x31d0] ;  /* 0x0031d00001867983 */ /* 0x000ea80000300800 */
[----:B------:R-:W2:Y:S04]  /*d950*/  LDL.LU R132, [R1+0x31cc] ;  /* 0x0031cc0001847983 */ /* 0x000ea80000300800 */
        /* <DEDUP_REMOVED lines=14> */
[----:B---3--:R-:W-:Y:S04]  /*da40*/  STL [R1+0x2ff8], R98 ;  /* 0x002ff86201007387 */ /* 0x008fe80000100800 */
[----:B----4-:R-:W-:Y:S04]  /*da50*/  STL [R1+0x3000], R102 ;  /* 0x0030006601007387 */ /* 0x010fe80000100800 */
[----:B--2---:R-:W-:Y:S04]  /*da60*/  STL [R1+0x2ffc], R100 ;  /* 0x002ffc6401007387 */ /* 0x004fe80000100800 */
[----:B------:R-:W-:Y:S04]  /*da70*/  STL [R1+0x3008], R106 ;  /* 0x0030086a01007387 */ /* 0x000fe80000100800 */
[----:B------:R-:W-:Y:S04]  /*da80*/  STL [R1+0x2fd0], R78 ;  /* 0x002fd04e01007387 */ /* 0x000fe80000100800 */
[----:B------:R-:W-:Y:S04]  /*da90*/  STL [R1+0x3014], R112 ;  /* 0x0030147001007387 */ /* 0x000fe80000100800 */
[----:B------:R-:W-:Y:S04]  /*daa0*/  STL [R1+0x3010], R110 ;  /* 0x0030106e01007387 */ /* 0x000fe80000100800 */
[----:B------:R2:W-:Y:S04]  /*dab0*/  STL [R1+0x3018], R114 ;  /* 0x0030187201007387 */ /* 0x0005e80000100800 */
[----:B------:R3:W-:Y:S04]  /*dac0*/  STL [R1+0x300c], R108 ;  /* 0x00300c6c01007387 */ /* 0x0007e80000100800 */
[----:B------:R4:W-:Y:S04]  /*dad0*/  STL [R1+0x3004], R104 ;  /* 0x0030046801007387 */ /* 0x0009e80000100800 */
[----:B------:R4:W-:Y:S04]  /*dae0*/  STL [R1+0x2ff4], R96 ;  /* 0x002ff46001007387 */ /* 0x0009e80000100800 */
[----:B------:R4:W-:Y:S04]  /*daf0*/  STL [R1+0x2ff0], R94 ;  /* 0x002ff05e01007387 */ /* 0x0009e80000100800 */
[----:B------:R4:W-:Y:S04]  /*db00*/  STL [R1+0x2fec], R92 ;  /* 0x002fec5c01007387 */ /* 0x0009e80000100800 */
[----:B------:R-:W4:Y:S04]  /*db10*/  LDL.128 R52, [R1+0x310] ;  /* 0x0003100001347983 */ /* 0x000f280000100c00 */
[----:B------:R4:W-:Y:S04]  /*db20*/  STL [R1+0x2fcc], R76 ;  /* 0x002fcc4c01007387 */ /* 0x0009e80000100800 */
[----:B0-----:R-:W4:Y:S04]  /*db30*/  LDL.LU R130, [R1+0x3038] ;  /* 0x0030380001827983 */ /* 0x001f280000300800 */
[----:B-1----:R-:W4:Y:S04]  /*db40*/  LDL.LU R128, [R1+0x3034] ;  /* 0x0030340001807983 */ /* 0x002f280000300800 */
[----:B------:R-:W4:Y:S04]  /*db50*/  LDL.LU R126, [R1+0x3030] ;  /* 0x00303000017e7983 */ /* 0x000f280000300800 */
[----:B------:R-:W4:Y:S04]  /*db60*/  LDL.LU R124, [R1+0x302c] ;  /* 0x00302c00017c7983 */ /* 0x000f280000300800 */
[----:B------:R-:W4:Y:S04]  /*db70*/  LDL.LU R122, [R1+0x3028] ;  /* 0x00302800017a7983 */ /* 0x000f280000300800 */
[----:B------:R-:W4:Y:S04]  /*db80*/  LDL.LU R120, [R1+0x3024] ;  /* 0x0030240001787983 */ /* 0x000f280000300800 */
[----:B------:R-:W4:Y:S04]  /*db90*/  LDL.LU R118, [R1+0x3020] ;  /* 0x0030200001767983 */ /* 0x000f280000300800 */
[----:B------:R-:W4:Y:S04]  /*dba0*/  LDL.LU R116, [R1+0x301c] ;  /* 0x00301c0001747983 */ /* 0x000f280000300800 */
[----:B--2---:R-:W2:Y:S04]  /*dbb0*/  LDL.LU R114, [R1+0x3018] ;  /* 0x0030180001727983 */ /* 0x004ea80000300800 */
[----:B------:R-:W2:Y:S04]  /*dbc0*/  LDL.LU R112, [R1+0x3014] ;  /* 0x0030140001707983 */ /* 0x000ea80000300800 */
[----:B------:R-:W2:Y:S04]  /*dbd0*/  LDL.LU R110, [R1+0x3010] ;  /* 0x00301000016e7983 */ /* 0x000ea80000300800 */
[----:B---3--:R-:W3:Y:S04]  /*dbe0*/  LDL.LU R108, [R1+0x300c] ;  /* 0x00300c00016c7983 */ /* 0x008ee80000300800 */
[----:B------:R-:W3:Y:S04]  /*dbf0*/  LDL.LU R106, [R1+0x3008] ;  /* 0x00300800016a7983 */ /* 0x000ee80000300800 */
[----:B----4-:R-:W4:Y:S04]  /*dc00*/  LDL.LU R104, [R1+0x3004] ;  /* 0x0030040001687983 */ /* 0x010f280000300800 */
        /* <DEDUP_REMOVED lines=13> */
[----:B------:R0:W-:Y:S04]  /*dce0*/  STL.128 [R1+0x2fb0], R68 ;  /* 0x002fb04401007387 */ /* 0x0001e80000100c00 */
[----:B------:R1:W-:Y:S04]  /*dcf0*/  STL.128 [R1+0x2fa0], R64 ;  /* 0x002fa04001007387 */ /* 0x0003e80000100c00 */
[----:B------:R1:W-:Y:S04]  /*dd00*/  STL.128 [R1+0x2f90], R60 ;  /* 0x002f903c01007387 */ /* 0x0003e80000100c00 */
[----:B------:R1:W-:Y:S04]  /*dd10*/  STL.128 [R1+0x2f80], R56 ;  /* 0x002f803801007387 */ /* 0x0003e80000100c00 */
[----:B------:R-:W4:Y:S04]  /*dd20*/  LDL.LU R76, [R1+0x2fcc] ;  /* 0x002fcc00014c7983 */ /* 0x000f280000300800 */
[----:B------:R-:W4:Y:S04]  /*dd30*/  LDL R226, [R1+0x324] ;  /* 0x0003240001e27983 */ /* 0x000f280000100800 */
[----:B0-----:R-:W4:Y:S04]  /*dd40*/  LDL.LU.128 R68, [R1+0x2fb0] ;  /* 0x002fb00001447983 */ /* 0x001f280000300c00 */
[----:B-1----:R-:W4:Y:S04]  /*dd50*/  LDL.LU.128 R64, [R1+0x2fa0] ;  /* 0x002fa00001407983 */ /* 0x002f280000300c00 */
[----:B------:R-:W4:Y:S04]  /*dd60*/  LDL.LU.128 R60, [R1+0x2f90] ;  /* 0x002f9000013c7983 */ /* 0x000f280000300c00 */
[----:B------:R-:W4:Y:S04]  /*dd70*/  LDL.LU.128 R56, [R1+0x2f80] ;  /* 0x002f800001387983 */ /* 0x000f280000300c00 */
[----:B------:R0:W-:Y:S04]  /*dd80*/  STL [R1+0x2fc8], R74 ;  /* 0x002fc84a01007387 */ /* 0x0001e80000100800 */
[----:B------:R1:W-:Y:S04]  /*dd90*/  STL.64 [R1+0x2fc0], R72 ;  /* 0x002fc04801007387 */ /* 0x0003e80000100a00 */
[----:B------:R-:W-:Y:S04]  /*dda0*/  STL.64 [R1+0x2ef8], R20 ;  /* 0x002ef81401007387 */ /* 0x000fe80000100a00 */
[----:B0-----:R-:W4:Y:S04]  /*ddb0*/  LDL.LU R74, [R1+0x2fc8] ;  /* 0x002fc800014a7983 */ /* 0x001f280000300800 */
[----:B-1----:R-:W4:Y:S01]  /*ddc0*/  LDL.LU.64 R72, [R1+0x2fc0] ;  /* 0x002fc00001487983 */ /* 0x002f220000300a00 */
[----:B------:R-:W-:-:S02]  /*ddd0*/  IMAD.MOV.U32 R39, RZ, RZ, R83 ;  /* 0x000000ffff277224 */ /* 0x000fc400078e0053 */
[----:B------:R-:W-:Y:S01]  /*dde0*/  IMAD.MOV.U32 R43, RZ, RZ, R87 ;  /* 0x000000ffff2b7224 */ /* 0x000fe200078e0057 */
[----:B------:R-:W-:Y:S01]  /*ddf0*/  STL.64 [R1+0x2ef0], R16 ;  /* 0x002ef01001007387 */ /* 0x000fe20000100a00 */
[----:B------:R-:W-:Y:S02]  /*de00*/  IMAD.MOV.U32 R45, RZ, RZ, R89 ;  /* 0x000000ffff2d7224 */ /* 0x000fe400078e0059 */
[----:B------:R-:W-:Y:S01]  /*de10*/  IMAD.MOV.U32 R47, RZ, RZ, R91 ;  /* 0x000000ffff2f7224 */ /* 0x000fe200078e005b */
[----:B------:R-:W-:Y:S01]  /*de20*/  STL [R1+0x2ee8], R15 ;  /* 0x002ee80f01007387 */ /* 0x000fe20000100800 */
[----:B------:R-:W-:Y:S02]  /*de30*/  IMAD.MOV.U32 R49, RZ, RZ, R93 ;  /* 0x000000ffff317224 */ /* 0x000fe400078e005d */
[----:B------:R-:W-:Y:S01]  /*de40*/  IMAD.MOV.U32 R51, RZ, RZ, R95 ;  /* 0x000000ffff337224 */ /* 0x000fe200078e005f */
        /* <DEDUP_REMOVED lines=17> */
[----:B------:R1:W-:Y:S04]  /*df60*/  STL.64 [R1+0x3160], R180 ;  /* 0x003160b401007387 */ /* 0x0003e80000100a00 */
[----:B------:R1:W-:Y:S04]  /*df70*/  STL.128 [R1+0x3150], R176 ;  /* 0x003150b001007387 */ /* 0x0003e80000100c00 */
[----:B------:R1:W-:Y:S04]  /*df80*/  STL.128 [R1+0x3140], R172 ;  /* 0x003140ac01007387 */ /* 0x0003e80000100c00 */
[----:B------:R2:W-:Y:S04]  /*df90*/  STL.128 [R1+0x3130], R168 ;  /* 0x003130a801007387 */ /* 0x0005e80000100c00 */
[----:B------:R2:W-:Y:S04]  /*dfa0*/  STL.128 [R1+0x3120], R164 ;  /* 0x003120a401007387 */ /* 0x0005e80000100c00 */
[----:B------:R2:W-:Y:S04]  /*dfb0*/  STL.128 [R1+0x3110], R160 ;  /* 0x003110a001007387 */ /* 0x0005e80000100c00 */
[----:B------:R2:W-:Y:S04]  /*dfc0*/  STL.128 [R1+0x3100], R156 ;  /* 0x0031009c01007387 */ /* 0x0005e80000100c00 */
[----:B------:R2:W-:Y:S04]  /*dfd0*/  STL.128 [R1+0x30f0], R152 ;  /* 0x0030f09801007387 */ /* 0x0005e80000100c00 */
[----:B------:R2:W-:Y:S04]  /*dfe0*/  STL [R1+0x30e0], R150 ;  /* 0x0030e09601007387 */ /* 0x0005e80000100800 */
[----:B------:R2:W-:Y:S04]  /*dff0*/  STL [R1+0x30dc], R148 ;  /* 0x0030dc9401007387 */ /* 0x0005e80000100800 */
[----:B------:R2:W-:Y:S04]  /*e000*/  STL [R1+0x30d8], R146 ;  /* 0x0030d89201007387 */ /* 0x0005e80000100800 */
[----:B------:R2:W-:Y:S04]  /*e010*/  STL [R1+0x30d4], R144 ;  /* 0x0030d49001007387 */ /* 0x0005e80000100800 */
[----:B------:R2:W-:Y:S01]  /*e020*/  STL [R1+0x30d0], R142 ;  /* 0x0030d08e01007387 */ /* 0x0005e20000100800 */
[----:B------:R-:W-:-:S02]  /*e030*/  IMAD.MOV.U32 R197, RZ, RZ, R52 ;  /* 0x000000ffffc57224 */ /* 0x000fc400078e0034 */
[----:B0-----:R-:W-:Y:S01]  /*e040*/  IMAD.MOV.U32 R196, RZ, RZ, R53 ;  /* 0x000000ffffc47224 */ /* 0x001fe200078e0035 */
[----:B------:R0:W-:Y:S01]  /*e050*/  STL [R1+0x30cc], R140 ;  /* 0x0030cc8c01007387 */ /* 0x0001e20000100800 */
[----:B------:R-:W-:Y:S02]  /*e060*/  IMAD.MOV.U32 R195, RZ, RZ, R54 ;  /* 0x000000ffffc37224 */ /* 0x000fe400078e0036 */
[----:B------:R-:W-:Y:S01]  /*e070*/  IMAD.MOV.U32 R75, RZ, RZ, R55 ;  /* 0x000000ffff4b7224 */ /* 0x000fe200078e0037 */
[----:B------:R0:W-:Y:S04]  /*e080*/  STL [R1+0x30c8], R138 ;  /* 0x0030c88a01007387 */ /* 0x0001e80000100800 */
[----:B------:R0:W-:Y:S04]  /*e090*/  STL [R1+0x30c4], R136 ;  /* 0x0030c48801007387 */ /* 0x0001e80000100800 */
[----:B------:R0:W-:Y:S04]  /*e0a0*/  STL [R1+0x30c0], R134 ;  /* 0x0030c08601007387 */ /* 0x0001e80000100800 */
[----:B------:R0:W-:Y:S04]  /*e0b0*/  STL [R1+0x30bc], R132 ;  /* 0x0030bc8401007387 */ /* 0x0001e80000100800 */
[----:B------:R3:W-:Y:S04]  /*e0c0*/  STL.128 [R1+0x2f60], R48 ;  /* 0x002f603001007387 */ /* 0x0007e80000100c00 */
[----:B------:R3:W-:Y:S04]  /*e0d0*/  STL.128 [R1+0x2f50], R44 ;  /* 0x002f502c01007387 */ /* 0x0007e80000100c00 */
[----:B------:R3:W-:Y:S04]  /*e0e0*/  STL.128 [R1+0x2f40], R40 ;  /* 0x002f402801007387 */ /* 0x0007e80000100c00 */
[----:B------:R3:W-:Y:S04]  /*e0f0*/  STL.128 [R1+0x2f30], R36 ;  /* 0x002f302401007387 */ /* 0x0007e80000100c00 */
[----:B------:R3:W-:Y:S04]  /*e100*/  STL.128 [R1+0x2f20], R32 ;  /* 0x002f202001007387 */ /* 0x0007e80000100c00 */
[----:B------:R3:W-:Y:S04]  /*e110*/  STL.128 [R1+0x2f10], R28 ;  /* 0x002f101c01007387 */ /* 0x0007e80000100c00 */
[----:B------:R3:W-:Y:S04]  /*e120*/  STL.128 [R1+0x2f00], R24 ;  /* 0x002f001801007387 */ /* 0x0007e80000100c00 */
[----:B------:R3:W-:Y:S04]  /*e130*/  STL.64 [R1+0x2ee0], R12 ;  /* 0x002ee00c01007387 */ /* 0x0007e80000100a00 */
[----:B------:R3:W-:Y:S04]  /*e140*/  STL.128 [R1+0x2ed0], R8 ;  /* 0x002ed00801007387 */ /* 0x0007e80000100c00 */
[----:B------:R3:W-:Y:S04]  /*e150*/  STL.128 [R1+0x2ec0], R4 ;  /* 0x002ec00401007387 */ /* 0x0007e80000100c00 */
[----:B------:R-:W-:Y:S04]  /*e160*/  STL [R1+0xb78], R2 ;  /* 0x000b780201007387 */ /* 0x000fe80000100800 */
[----:B------:R-:W-:Y:S04]  /*e170*/  STL [R1+0xb74], R3 ;  /* 0x000b740301007387 */ /* 0x000fe80000100800 */
[----:B-1----:R-:W4:Y:S04]  /*e180*/  LDL.LU R218, [R1+0x32b8] ;  /* 0x0032b80001da7983 */ /* 0x002f280000300800 */
        /* <DEDUP_REMOVED lines=15> */
[----:B------:R-:W4:Y:S04]  /*e280*/  LDL.LU.64 R180, [R1+0x3160] ;  /* 0x0031600001b47983 */ /* 0x000f280000300a00 */
[----:B------:R-:W4:Y:S04]  /*e290*/  LDL.LU.128 R176, [R1+0x3150] ;  /* 0x0031500001b07983 */ /* 0x000f280000300c00 */
[----:B------:R-:W4:Y:S04]  /*e2a0*/  LDL.LU.128 R172, [R1+0x3140] ;  /* 0x0031400001ac7983 */ /* 0x000f280000300c00 */
[----:B--2---:R-:W2:Y:S04]  /*e2b0*/  LDL.LU.128 R168, [R1+0x3130] ;  /* 0x0031300001a87983 */ /* 0x004ea80000300c00 */
[----:B------:R-:W2:Y:S04]  /*e2c0*/  LDL.LU.128 R164, [R1+0x3120] ;  /* 0x0031200001a47983 */ /* 0x000ea80000300c00 */
[----:B------:R-:W2:Y:S04]  /*e2d0*/  LDL.LU.128 R160, [R1+0x3110] ;  /* 0x0031100001a07983 */ /* 0x000ea80000300c00 */
[----:B------:R-:W2:Y:S04]  /*e2e0*/  LDL.LU.128 R156, [R1+0x3100] ;  /* 0x00310000019c7983 */ /* 0x000ea80000300c00 */
[----:B------:R-:W2:Y:S04]  /*e2f0*/  LDL.LU.128 R152, [R1+0x30f0] ;  /* 0x0030f00001987983 */ /* 0x000ea80000300c00 */
[----:B------:R-:W2:Y:S04]  /*e300*/  LDL.LU R150, [R1+0x30e0] ;  /* 0x0030e00001967983 */ /* 0x000ea80000300800 */
[----:B------:R-:W2:Y:S04]  /*e310*/  LDL.LU R148, [R1+0x30dc] ;  /* 0x0030dc0001947983 */ /* 0x000ea80000300800 */
[----:B------:R-:W2:Y:S04]  /*e320*/  LDL.LU R146, [R1+0x30d8] ;  /* 0x0030d80001927983 */ /* 0x000ea80000300800 */
[----:B------:R-:W2:Y:S04]  /*e330*/  LDL.LU R144, [R1+0x30d4] ;  /* 0x0030d40001907983 */ /* 0x000ea80000300800 */
[----:B------:R-:W2:Y:S04]  /*e340*/  LDL.LU R142, [R1+0x30d0] ;  /* 0x0030d000018e7983 */ /* 0x000ea80000300800 */
[----:B0-----:R-:W2:Y:S04]  /*e350*/  LDL.LU R140, [R1+0x30cc] ;  /* 0x0030cc00018c7983 */ /* 0x001ea80000300800 */
[----:B------:R-:W2:Y:S04]  /*e360*/  LDL.LU R138, [R1+0x30c8] ;  /* 0x0030c800018a7983 */ /* 0x000ea80000300800 */
[----:B------:R-:W2:Y:S04]  /*e370*/  LDL.LU R136, [R1+0x30c4] ;  /* 0x0030c40001887983 */ /* 0x000ea80000300800 */
[----:B------:R-:W2:Y:S04]  /*e380*/  LDL.LU R134, [R1+0x30c0] ;  /* 0x0030c00001867983 */ /* 0x000ea80000300800 */
[----:B------:R-:W2:Y:S04]  /*e390*/  LDL.LU R132, [R1+0x30bc] ;  /* 0x0030bc0001847983 */ /* 0x000ea80000300800 */
[----:B------:R-:W2:Y:S04]  /*e3a0*/  LDL.LU.128 R52, [R1+0x2f70] ;  /* 0x002f700001347983 */ /* 0x000ea80000300c00 */
[----:B---3--:R-:W3:Y:S04]  /*e3b0*/  LDL.LU.128 R48, [R1+0x2f60] ;  /* 0x002f600001307983 */ /* 0x008ee80000300c00 */
[----:B------:R-:W3:Y:S04]  /*e3c0*/  LDL.LU.128 R44, [R1+0x2f50] ;  /* 0x002f5000012c7983 */ /* 0x000ee80000300c00 */
[----:B------:R-:W3:Y:S04]  /*e3d0*/  LDL.LU.128 R40, [R1+0x2f40] ;  /* 0x002f400001287983 */ /* 0x000ee80000300c00 */
[----:B------:R-:W3:Y:S04]  /*e3e0*/  LDL.LU.128 R36, [R1+0x2f30] ;  /* 0x002f300001247983 */ /* 0x000ee80000300c00 */
[----:B------:R-:W3:Y:S04]  /*e3f0*/  LDL.LU.128 R32, [R1+0x2f20] ;  /* 0x002f200001207983 */ /* 0x000ee80000300c00 */
[----:B------:R-:W3:Y:S04]  /*e400*/  LDL.LU.128 R28, [R1+0x2f10] ;  /* 0x002f1000011c7983 */ /* 0x000ee80000300c00 */
[----:B------:R-:W3:Y:S04]  /*e410*/  LDL.LU.128 R24, [R1+0x2f00] ;  /* 0x002f000001187983 */ /* 0x000ee80000300c00 */
[----:B------:R-:W3:Y:S04]  /*e420*/  LDL.LU.64 R20, [R1+0x2ef8] ;  /* 0x002ef80001147983 */ /* 0x000ee80000300a00 */
[----:B------:R-:W3:Y:S04]  /*e430*/  LDL.LU.64 R16, [R1+0x2ef0] ;  /* 0x002ef00001107983 */ /* 0x000ee80000300a00 */
[----:B------:R-:W3:Y:S04]  /*e440*/  LDL.LU R15, [R1+0x2ee8] ;  /* 0x002ee800010f7983 */ /* 0x000ee80000300800 */
[----:B------:R-:W3:Y:S04]  /*e450*/  LDL.LU.64 R12, [R1+0x2ee0] ;  /* 0x002ee000010c7983 */ /* 0x000ee80000300a00 */
[----:B------:R-:W3:Y:S04]  /*e460*/  LDL.LU.128 R8, [R1+0x2ed0] ;  /* 0x002ed00001087983 */ /* 0x000ee80000300c00 */
[----:B------:R-:W3:Y:S04]  /*e470*/  LDL.LU.128 R4, [R1+0x2ec0] ;  /* 0x002ec00001047983 */ /* 0x000ee80000300c00 */
        /* <DEDUP_REMOVED lines=13> */
[----:B----4-:R-:W-:Y:S04]  /*e550*/  STL [R1+0x2e88], R104 ;  /* 0x002e886801007387 */ /* 0x010fe80000100800 */
        /* <DEDUP_REMOVED lines=20> */
[----:B------:R0:W-:Y:S04]  /*e6a0*/  STL.128 [R1+0x2e00], R56 ;  /* 0x002e003801007387 */ /* 0x0001e80000100c00 */
[----:B------:R-:W4:Y:S04]  /*e6b0*/  LDL R220, [R1+0x330] ;  /* 0x0003300001dc7983 */ /* 0x000f280000100800 */
[----:B------:R-:W4:Y:S04]  /*e6c0*/  LDL R222, [R1+0x334] ;  /* 0x0003340001de7983 */ /* 0x000f280000100800 */
[----:B------:R-:W4:Y:S04]  /*e6d0*/  LDL R224, [R1+0x338] ;  /* 0x0003380001e07983 */ /* 0x000f280000100800 */
[----:B0-----:R-:W4:Y:S04]  /*e6e0*/  LDL.128 R56, [R1+0x320] ;  /* 0x0003200001387983 */ /* 0x001f280000100c00 */
[----:B------:R-:W4:Y:S04]  /*e6f0*/  LDL.LU.128 R68, [R1+0x2e30] ;  /* 0x002e300001447983 */ /* 0x000f280000300c00 */
[----:B------:R-:W4:Y:S04]  /*e700*/  LDL.LU.128 R64, [R1+0x2e20] ;  /* 0x002e200001407983 */ /* 0x000f280000300c00 */
[----:B------:R-:W4:Y:S04]  /*e710*/  LDL.LU.128 R60, [R1+0x2e10] ;  /* 0x002e1000013c7983 */ /* 0x000f280000300c00 */
[----:B------:R-:W4:Y:S04]  /*e720*/  LDL.LU R130, [R1+0x2ebc] ;  /* 0x002ebc0001827983 */ /* 0x000f280000300800 */
[----:B------:R-:W4:Y:S04]  /*e730*/  LDL.LU R128, [R1+0x2eb8] ;  /* 0x002eb80001807983 */ /* 0x000f280000300800 */
[----:B------:R-:W4:Y:S04]  /*e740*/  LDL.LU R126, [R1+0x2eb4] ;  /* 0x002eb400017e7983 */ /* 0x000f280000300800 */
[----:B------:R-:W4:Y:S04]  /*e750*/  LDL.LU R124, [R1+0x2eb0] ;  /* 0x002eb000017c7983 */ /* 0x000f280000300800 */
[----:B------:R-:W4:Y:S04]  /*e760*/  LDL.LU R122, [R1+0x2eac] ;  /* 0x002eac00017a7983 */ /* 0x000f280000300800 */
[----:B------:R0:W-:Y:S04]  /*e770*/  STL.128 [R1+0x2e40], R72 ;  /* 0x002e404801007387 */ /* 0x0001e80000100c00 */
[----:B------:R-:W4:Y:S04]  /*e780*/  LDL.LU R120, [R1+0x2ea8] ;  /* 0x002ea80001787983 */ /* 0x000f280000300800 */
[----:B------:R-:W-:Y:S04]  /*e790*/  STL [R1+0x374], R194 ;  /* 0x000374c201007387 */ /* 0x000fe80000100800 */
[----:B------:R-:W-:Y:S04]  /*e7a0*/  STL [R1+0x33c], R214 ;  /* 0x00033cd601007387 */ /* 0x000fe80000100800 */
[----:B0-----:R-:W4:Y:S04]  /*e7b0*/  LDL.LU.128 R72, [R1+0x2e40] ;  /* 0x002e400001487983 */ /* 0x001f280000300c00 */
        /* <DEDUP_REMOVED lines=9> */
[----:B--2---:R0:W-:Y:S04]  /*e850*/  STL.128 [R1+0x2df0], R52 ;  /* 0x002df03401007387 */ /* 0x0041e80000100c00 */
[----:B---3--:R1:W-:Y:S04]  /*e860*/  STL.128 [R1+0x2de0], R48 ;  /* 0x002de03001007387 */ /* 0x0083e80000100c00 */
[----:B------:R2:W-:Y:S04]  /*e870*/  STL.128 [R1+0x2dd0], R44 ;  /* 0x002dd02c01007387 */ /* 0x0005e80000100c00 */
[----:B------:R3:W-:Y:S04]  /*e880*/  STL.128 [R1+0x2dc0], R40 ;  /* 0x002dc02801007387 */ /* 0x0007e80000100c00 */
[----:B------:R3:W-:Y:S04]  /*e890*/  STL.128 [R1+0x2db0], R36 ;  /* 0x002db02401007387 */ /* 0x0007e80000100c00 */
[----:B------:R3:W-:Y:S04]  /*e8a0*/  STL.128 [R1+0x2da0], R32 ;  /* 0x002da02001007387 */ /* 0x0007e80000100c00 */
[----:B------:R3:W-:Y:S04]  /*e8b0*/  STL.128 [R1+0x2d90], R28 ;  /* 0x002d901c01007387 */ /* 0x0007e80000100c00 */
[----:B------:R3:W-:Y:S04]  /*e8c0*/  STL.128 [R1+0x2d80], R24 ;  /* 0x002d801801007387 */ /* 0x0007e80000100c00 */
[----:B------:R3:W-:Y:S04]  /*e8d0*/  STL.64 [R1+0x2d78], R20 ;  /* 0x002d781401007387 */ /* 0x0007e80000100a00 */
[----:B------:R3:W-:Y:S04]  /*e8e0*/  STL.64 [R1+0x2d70], R16 ;  /* 0x002d701001007387 */ /* 0x0007e80000100a00 */
[----:B------:R3:W-:Y:S04]  /*e8f0*/  STL [R1+0x2d68], R15 ;  /* 0x002d680f01007387 */ /* 0x0007e80000100800 */
[----:B------:R3:W-:Y:S04]  /*e900*/  STL.64 [R1+0x2d60], R12 ;  /* 0x002d600c01007387 */ /* 0x0007e80000100a00 */
[----:B------:R3:W-:Y:S04]  /*e910*/  STL.128 [R1+0x2d50], R8 ;  /* 0x002d500801007387 */ /* 0x0007e80000100c00 */
[----:B------:R3:W-:Y:S04]  /*e920*/  STL.128 [R1+0x2d40], R4 ;  /* 0x002d400401007387 */ /* 0x0007e80000100c00 */
        /* <DEDUP_REMOVED lines=13> */
[----:B0-----:R-:W4:Y:S04]  /*ea00*/  LDL.LU.128 R52, [R1+0x2df0] ;  /* 0x002df00001347983 */ /* 0x001f280000300c00 */
[----:B-1----:R-:W4:Y:S04]  /*ea10*/  LDL.LU.128 R48, [R1+0x2de0] ;  /* 0x002de00001307983 */ /* 0x002f280000300c00 */
[----:B--2---:R-:W2:Y:S04]  /*ea20*/  LDL.LU.128 R44, [R1+0x2dd0] ;  /* 0x002dd000012c7983 */ /* 0x004ea80000300c00 */
[----:B---3--:R-:W3:Y:S04]  /*ea30*/  LDL.LU.128 R40, [R1+0x2dc0] ;  /* 0x002dc00001287983 */ /* 0x008ee80000300c00 */
        /* <DEDUP_REMOVED lines=10> */
[----:B----4-:R-:W-:Y:S04]  /*eae0*/  STL [R1+0x330], R220 ;  /* 0x000330dc01007387 */ /* 0x010fe80000100800 */
[----:B------:R-:W-:Y:S04]  /*eaf0*/  STL [R1+0x334], R222 ;  /* 0x000334de01007387 */ /* 0x000fe80000100800 */
[----:B------:R-:W-:Y:S01]  /*eb00*/  STL [R1+0x338], R224 ;  /* 0x000338e001007387 */ /* 0x000fe20000100800 */
[----:B------:R-:W-:-:S03]  /*eb10*/  IMAD.MOV.U32 R194, RZ, RZ, R56 ;  /* 0x000000ffffc27224 */ /* 0x000fc600078e0038 */
[----:B------:R0:W-:Y:S01]  /*eb20*/  STL.64 [R1+0x538], R58 ;  /* 0x0005383a01007387 */ /* 0x0001e20000100a00 */
[----:B------:R-:W-:-:S03]  /*eb30*/  IMAD.MOV.U32 R77, RZ, RZ, R57 ;  /* 0x000000ffff4d7224 */ /* 0x000fc600078e0039 */
[----:B------:R-:W-:Y:S04]  /*eb40*/  STL.128 [R1+0x2ca0], R68 ;  /* 0x002ca04401007387 */ /* 0x000fe80000100c00 */
[----:B------:R-:W-:Y:S04]  /*eb50*/  STL.128 [R1+0x2c90], R64 ;  /* 0x002c904001007387 */ /* 0x000fe80000100c00 */
[----:B------:R1:W-:Y:S04]  /*eb60*/  STL.128 [R1+0x2c80], R60 ;  /* 0x002c803c01007387 */ /* 0x0003e80000100c00 */
[----:B0-----:R-:W4:Y:S04]  /*eb70*/  LDL.LU.128 R56, [R1+0x2e00] ;  /* 0x002e000001387983 */ /* 0x001f280000300c00 */
[----:B------:R-:W4:Y:S04]  /*eb80*/  LDL.LU R79, [R1+0x53c] ;  /* 0x00053c00014f7983 */ /* 0x000f280000300800 */
[----:B------:R0:W-:Y:S04]  /*eb90*/  STL [R1+0x2d34], R130 ;  /* 0x002d348201007387 */ /* 0x0001e80000100800 */
[----:B------:R0:W-:Y:S04]  /*eba0*/  STL [R1+0x2d30], R128 ;  /* 0x002d308001007387 */ /* 0x0001e80000100800 */
[----:B------:R0:W-:Y:S04]  /*ebb0*/  STL [R1+0x2d2c], R126 ;  /* 0x002d2c7e01007387 */ /* 0x0001e80000100800 */
[----:B------:R0:W-:Y:S04]  /*ebc0*/  STL [R1+0x2d28], R124 ;  /* 0x002d287c01007387 */ /* 0x0001e80000100800 */
[----:B------:R0:W-:Y:S04]  /*ebd0*/  STL [R1+0x2d24], R122 ;  /* 0x002d247a01007387 */ /* 0x0001e80000100800 */
[----:B-1----:R-:W4:Y:S04]  /*ebe0*/  LDL.128 R60, [R1+0x330] ;  /* 0x00033000013c7983 */ /* 0x002f280000100c00 */
[----:B------:R-:W4:Y:S04]  /*ebf0*/  LDL.LU.128 R68, [R1+0x2ca0] ;  /* 0x002ca00001447983 */ /* 0x000f280000300c00 */
[----:B------:R-:W4:Y:S04]  /*ec00*/  LDL.LU.128 R64, [R1+0x2c90] ;  /* 0x002c900001407983 */ /* 0x000f280000300c00 */
[----:B------:R1:W-:Y:S04]  /*ec10*/  STL [R1+0x2d20], R120 ;  /* 0x002d207801007387 */ /* 0x0003e80000100800 */
[----:B0-----:R-:W4:Y:S04]  /*ec20*/  LDL.LU R130, [R1+0x2d34] ;  /* 0x002d340001827983 */ /* 0x001f280000300800 */
[----:B------:R-:W4:Y:S04]  /*ec30*/  LDL.LU R128, [R1+0x2d30] ;  /* 0x002d300001807983 */ /* 0x000f280000300800 */
[----:B------:R-:W4:Y:S04]  /*ec40*/  LDL.LU R126, [R1+0x2d2c] ;  /* 0x002d2c00017e7983 */ /* 0x000f280000300800 */
[----:B------:R-:W4:Y:S04]  /*ec50*/  LDL.LU R124, [R1+0x2d28] ;  /* 0x002d2800017c7983 */ /* 0x000f280000300800 */
[----:B------:R-:W4:Y:S04]  /*ec60*/  LDL.LU R122, [R1+0x2d24] ;  /* 0x002d2400017a7983 */ /* 0x000f280000300800 */
[----:B------:R0:W-:Y:S04]  /*ec70*/  STL.128 [R1+0x2cb0], R72 ;  /* 0x002cb04801007387 */ /* 0x0001e80000100c00 */
[----:B-1----:R-:W4:Y:S01]  /*ec80*/  LDL.LU R120, [R1+0x2d20] ;  /* 0x002d200001787983 */ /* 0x002f220000300800 */
[----:B------:R-:W-:-:S03]  /*ec90*/  IMAD.MOV.U32 R223, RZ, RZ, R81 ;  /* 0x000000ffffdf7224 */ /* 0x000fc600078e0051 */
[----:B------:R-:W-:Y:S04]  /*eca0*/  STL [R1+0x370], R190 ;  /* 0x000370be01007387 */ /* 0x000fe80000100800 */
[----:B------:R-:W-:Y:S04]  /*ecb0*/  STL [R1+0x340], R216 ;  /* 0x000340d801007387 */ /* 0x000fe80000100800 */
[----:B0-----:R-:W4:Y:S04]  /*ecc0*/  LDL.LU.128 R72, [R1+0x2cb0] ;  /* 0x002cb00001487983 */ /* 0x001f280000300c00 */
        /* <DEDUP_REMOVED lines=23> */
[----:B0-----:R-:W4:Y:S04]  /*ee40*/  LDL.LU R118, [R1+0x2d1c] ;  /* 0x002d1c0001767983 */ /* 0x001f280000300800 */
[----:B-1----:R-:W4:Y:S04]  /*ee50*/  LDL.LU R116, [R1+0x2d18] ;  /* 0x002d180001747983 */ /* 0x002f280000300800 */
[----:B------:R-:W-:Y:S04]  /*ee60*/  STL.128 [R1+0x2c60], R52 ;  /* 0x002c603401007387 */ /* 0x000fe80000100c00 */
[----:B------:R-:W-:Y:S04]  /*ee70*/  STL.128 [R1+0x2c50], R48 ;  /* 0x002c503001007387 */ /* 0x000fe80000100c00 */
[----:B--2---:R-:W-:Y:S04]  /*ee80*/  STL.128 [R1+0x2c40], R44 ;  /* 0x002c402c01007387 */ /* 0x004fe80000100c00 */
[----:B---3--:R-:W-:Y:S04]  /*ee90*/  STL.128 [R1+0x2c30], R40 ;  /* 0x002c302801007387 */ /* 0x008fe80000100c00 */
[----:B------:R-:W-:Y:S04]  /*eea0*/  STL.128 [R1+0x2c20], R36 ;  /* 0x002c202401007387 */ /* 0x000fe80000100c00 */
[----:B------:R-:W-:Y:S04]  /*eeb0*/  STL.128 [R1+0x2c10], R32 ;  /* 0x002c102001007387 */ /* 0x000fe80000100c00 */
[----:B------:R-:W-:Y:S04]  /*eec0*/  STL.128 [R1+0x2c00], R28 ;  /* 0x002c001c01007387 */ /* 0x000fe80000100c00 */
[----:B------:R-:W-:Y:S04]  /*eed0*/  STL.128 [R1+0x2bf0], R24 ;  /* 0x002bf01801007387 */ /* 0x000fe80000100c00 */
[----:B------:R-:W-:Y:S04]  /*eee0*/  STL.64 [R1+0x2be8], R20 ;  /* 0x002be81401007387 */ /* 0x000fe80000100a00 */
[----:B------:R-:W-:Y:S04]  /*eef0*/  STL.64 [R1+0x2be0], R16 ;  /* 0x002be01001007387 */ /* 0x000fe80000100a00 */
[----:B------:R-:W-:Y:S04]  /*ef00*/  STL [R1+0x2bd8], R15 ;  /* 0x002bd80f01007387 */ /* 0x000fe80000100800 */
[----:B------:R-:W-:Y:S04]  /*ef10*/  STL.64 [R1+0x2bd0], R12 ;  /* 0x002bd00c01007387 */ /* 0x000fe80000100a00 */
[----:B------:R-:W-:Y:S04]  /*ef20*/  STL.128 [R1+0x2bc0], R8 ;  /* 0x002bc00801007387 */ /* 0x000fe80000100c00 */
[----:B------:R-:W-:Y:S04]  /*ef30*/  STL.128 [R1+0x2bb0], R4 ;  /* 0x002bb00401007387 */ /* 0x000fe80000100c00 */
[----:B------:R-:W2:Y:S04]  /*ef40*/  LDL.LU R114, [R1+0x2d14] ;  /* 0x002d140001727983 */ /* 0x000ea80000300800 */
[----:B------:R-:W3:Y:S04]  /*ef50*/  LDL.LU R112, [R1+0x2d10] ;  /* 0x002d100001707983 */ /* 0x000ee80000300800 */
        /* <DEDUP_REMOVED lines=13> */
[----:B----4-:R-:W-:Y:S04]  /*f030*/  STL.128 [R1+0x2c70], R56 ;  /* 0x002c703801007387 */ /* 0x010fe80000100c00 */
[----:B------:R0:W-:Y:S04]  /*f040*/  STL.128 [R1+0x2cc0], R76 ;  /* 0x002cc04c01007387 */ /* 0x0001e80000100c00 */
[----:B------:R-:W4:Y:S04]  /*f050*/  LDL.LU R84, [R1+0x2cd8] ;  /* 0x002cd80001547983 */ /* 0x000f280000300800 */
[----:B------:R-:W4:Y:S04]  /*f060*/  LDL.LU R82, [R1+0x2cd4] ;  /* 0x002cd40001527983 */ /* 0x000f280000300800 */
[----:B------:R-:W4:Y:S04]  /*f070*/  LDL.LU R80, [R1+0x2cd0] ;  /* 0x002cd00001507983 */ /* 0x000f280000300800 */
[----:B0-----:R-:W4:Y:S04]  /*f080*/  LDL.LU.128 R76, [R1+0x2cc0] ;  /* 0x002cc000014c7983 */ /* 0x001f280000300c00 */
[----:B------:R-:W4:Y:S01]  /*f090*/  LDL.LU.128 R56, [R1+0x2c70] ;  /* 0x002c700001387983 */ /* 0x000f220000300c00 */
[----:B------:R-:W-:-:S03]  /*f0a0*/  IMAD.MOV.U32 R190, RZ, RZ, R60 ;  /* 0x000000ffffbe7224 */ /* 0x000fc600078e003c */
[----:B------:R0:W-:Y:S01]  /*f0b0*/  STL.64 [R1+0x548], R62 ;  /* 0x0005483e01007387 */ /* 0x0001e20000100a00 */
[----:B------:R-:W-:-:S03]  /*f0c0*/  IMAD.MOV.U32 R81, RZ, RZ, R61 ;  /* 0x000000ffff517224 */ /* 0x000fc600078e003d */
[----:B------:R-:W-:Y:S04]  /*f0d0*/  STL.128 [R1+0x2b10], R68 ;  /* 0x002b104401007387 */ /* 0x000fe80000100c00 */
[----:B------:R1:W-:Y:S04]  /*f0e0*/  STL.128 [R1+0x2b00], R64 ;  /* 0x002b004001007387 */ /* 0x0003e80000100c00 */
[----:B0-----:R-:W4:Y:S04]  /*f0f0*/  LDL.LU.128 R60, [R1+0x2c80] ;  /* 0x002c8000013c7983 */ /* 0x001f280000300c00 */
[----:B------:R-:W4:Y:S04]  /*f100*/  LDL.LU.128 R52, [R1+0x2c60] ;  /* 0x002c600001347983 */ /* 0x000f280000300c00 */
[----:B------:R-:W4:Y:S04]  /*f110*/  LDL.LU.128 R48, [R1+0x2c50] ;  /* 0x002c500001307983 */ /* 0x000f280000300c00 */
[----:B------:R-:W4:Y:S04]  /*f120*/  LDL.LU.128 R44, [R1+0x2c40] ;  /* 0x002c4000012c7983 */ /* 0x000f280000300c00 */
[----:B------:R-:W4:Y:S04]  /*f130*/  LDL.LU.128 R40, [R1+0x2c30] ;  /* 0x002c300001287983 */ /* 0x000f280000300c00 */
[----:B------:R-:W4:Y:S04]  /*f140*/  LDL.LU.128 R36, [R1+0x2c20] ;  /* 0x002c200001247983 */ /* 0x000f280000300c00 */
[----:B------:R-:W4:Y:S04]  /*f150*/  LDL.LU.128 R32, [R1+0x2c10] ;  /* 0x002c100001207983 */ /* 0x000f280000300c00 */
[----:B------:R-:W4:Y:S04]  /*f160*/  LDL.LU.128 R28, [R1+0x2c00] ;  /* 0x002c0000011c7983 */ /* 0x000f280000300c00 */
[----:B------:R-:W4:Y:S04]  /*f170*/  LDL.LU.128 R24, [R1+0x2bf0] ;  /* 0x002bf00001187983 */ /* 0x000f280000300c00 */
[----:B------:R-:W4:Y:S04]  /*f180*/  LDL.LU.64 R20, [R1+0x2be8] ;  /* 0x002be80001147983 */ /* 0x000f280000300a00 */
[----:B------:R-:W4:Y:S04]  /*f190*/  LDL.LU.64 R16, [R1+0x2be0] ;  /* 0x002be00001107983 */ /* 0x000f280000300a00 */
[----:B------:R-:W4:Y:S04]  /*f1a0*/  LDL.LU R15, [R1+0x2bd8] ;  /* 0x002bd800010f7983 */ /* 0x000f280000300800 */
[----:B------:R-:W4:Y:S04]  /*f1b0*/  LDL.LU.64 R12, [R1+0x2bd0] ;  /* 0x002bd000010c7983 */ /* 0x000f280000300a00 */
[----:B------:R-:W4:Y:S04]  /*f1c0*/  LDL.LU.128 R8, [R1+0x2bc0] ;  /* 0x002bc00001087983 */ /* 0x000f280000300c00 */
[----:B------:R-:W4:Y:S04]  /*f1d0*/  LDL.LU.128 R4, [R1+0x2bb0] ;  /* 0x002bb00001047983 */ /* 0x000f280000300c00 */
        /* <DEDUP_REMOVED lines=25> */
[----:B------:R-:W-:Y:S04]  /*f370*/  STL [R1+0x380], R186 ;  /* 0x000380ba01007387 */ /* 0x000fe80000100800 */
[----:B0-----:R-:W4:Y:S04]  /*f380*/  LDL.LU R118, [R1+0x2b94] ;  /* 0x002b940001767983 */ /* 0x001f280000300800 */
[----:B-1----:R-:W4:Y:S04]  /*f390*/  LDL.LU R116, [R1+0x2b90] ;  /* 0x002b900001747983 */ /* 0x002f280000300800 */
[----:B------:R-:W4:Y:S04]  /*f3a0*/  LDL.LU R191, [R1+0x538] ;  /* 0x0005380001bf7983 */ /* 0x000f280000300800 */
[----:B------:R-:W4:Y:S04]  /*f3b0*/  LDL.LU R189, [R1+0x548] ;  /* 0x0005480001bd7983 */ /* 0x000f280000300800 */
[----:B--2---:R0:W-:Y:S04]  /*f3c0*/  STL [R1+0x2b8c], R114 ;  /* 0x002b8c7201007387 */ /* 0x0041e80000100800 */
[----:B---3--:R1:W-:Y:S04]  /*f3d0*/  STL [R1+0x2b88], R112 ;  /* 0x002b887001007387 */ /* 0x0083e80000100800 */
        /* <DEDUP_REMOVED lines=13> */
[----:B0-----:R-:W3:Y:S04]  /*f4b0*/  LDL.LU R114, [R1+0x2b8c] ;  /* 0x002b8c0001727983 */ /* 0x001ee80000300800 */
[----:B-1----:R-:W3:Y:S04]  /*f4c0*/  LDL.LU R112, [R1+0x2b88] ;  /* 0x002b880001707983 */ /* 0x002ee80000300800 */
[----:B----4-:R0:W-:Y:S04]  /*f4d0*/  STL [R1+0x2b50], R84 ;  /* 0x002b505401007387 */ /* 0x0101e80000100800 */
[----:B--2---:R-:W2:Y:S04]  /*f4e0*/  LDL.LU R110, [R1+0x2b84] ;  /* 0x002b8400016e7983 */ /* 0x004ea80000300800 */
[----:B---3--:R-:W3:Y:S04]  /*f4f0*/  LDL.LU R108, [R1+0x2b80] ;  /* 0x002b8000016c7983 */ /* 0x008ee80000300800 */
[----:B------:R-:W-:Y:S04]  /*f500*/  STL.128 [R1+0x2b30], R76 ;  /* 0x002b304c01007387 */ /* 0x000fe80000100c00 */
[----:B------:R-:W-:Y:S04]  /*f510*/  STL.128 [R1+0x2ae0], R56 ;  /* 0x002ae03801007387 */ /* 0x000fe80000100c00 */
[----:B------:R-:W4:Y:S04]  /*f520*/  LDL.LU R106, [R1+0x2b7c] ;  /* 0x002b7c00016a7983 */ /* 0x000f280000300800 */
[----:B------:R-:W4:Y:S04]  /*f530*/  LDL.LU R104, [R1+0x2b78] ;  /* 0x002b780001687983 */ /* 0x000f280000300800 */
[----:B------:R-:W4:Y:S04]  /*f540*/  LDL.LU R102, [R1+0x2b74] ;  /* 0x002b740001667983 */ /* 0x000f280000300800 */
[----:B------:R-:W4:Y:S04]  /*f550*/  LDL.LU R100, [R1+0x2b70] ;  /* 0x002b700001647983 */ /* 0x000f280000300800 */
        /* <DEDUP_REMOVED lines=15> */
[----:B------:R1:W-:Y:S04]  /*f650*/  STL.128 [R1+0x2b40], R80 ;  /* 0x002b405001007387 */ /* 0x0003e80000100c00 */
[----:B------:R-:W4:Y:S04]  /*f660*/  LDL.LU R98, [R1+0x2b6c] ;  /* 0x002b6c0001627983 */ /* 0x000f280000300800 */
[----:B------:R-:W4:Y:S04]  /*f670*/  LDL.LU R96, [R1+0x2b68] ;  /* 0x002b680001607983 */ /* 0x000f280000300800 */
[----:B------:R-:W4:Y:S04]  /*f680*/  LDL.LU R94, [R1+0x2b64] ;  /* 0x002b6400015e7983 */ /* 0x000f280000300800 */
[----:B------:R-:W4:Y:S04]  /*f690*/  LDL.LU R92, [R1+0x2b60] ;  /* 0x002b6000015c7983 */ /* 0x000f280000300800 */
[----:B------:R-:W4:Y:S01]  /*f6a0*/  LDL.LU R90, [R1+0x2b5c] ;  /* 0x002b5c00015a7983 */ /* 0x000f220000300800 */
[----:B------:R-:W-:-:S02]  /*f6b0*/  IMAD.MOV.U32 R188, RZ, RZ, R64 ;  /* 0x000000ffffbc7224 */ /* 0x000fc400078e0040 */
[----:B------:R-:W-:Y:S01]  /*f6c0*/  IMAD.MOV.U32 R85, RZ, RZ, R65 ;  /* 0x000000ffff557224 */ /* 0x000fe200078e0041 */
[----:B------:R1:W-:Y:S04]  /*f6d0*/  STL.64 [R1+0x558], R66 ;  /* 0x0005584201007387 */ /* 0x0003e80000100a00 */
[----:B------:R1:W-:Y:S04]  /*f6e0*/  STL.128 [R1+0x2970], R68 ;  /* 0x0029704401007387 */ /* 0x0003e80000100c00 */
[----:B------:R-:W4:Y:S04]  /*f6f0*/  LDL.LU R88, [R1+0x2b58] ;  /* 0x002b580001587983 */ /* 0x000f280000300800 */
[----:B------:R-:W4:Y:S04]  /*f700*/  LDL.LU R86, [R1+0x2b54] ;  /* 0x002b540001567983 */ /* 0x000f280000300800 */
[----:B0-----:R-:W4:Y:S04]  /*f710*/  LDL.LU R84, [R1+0x2b50] ;  /* 0x002b500001547983 */ /* 0x001f280000300800 */
[----:B-1----:R-:W4:Y:S04]  /*f720*/  LDL.LU.128 R80, [R1+0x2b40] ;  /* 0x002b400001507983 */ /* 0x002f280000300c00 */
        /* <DEDUP_REMOVED lines=31> */
[----:B------:R0:W-:Y:S04]  /*f920*/  STL.128 [R1+0x2980], R72 ;  /* 0x0029804801007387 */ /* 0x0001e80000100c00 */
[----:B------:R-:W4:Y:S04]  /*f930*/  LDL.LU R120, [R1+0x2a00] ;  /* 0x002a000001787983 */ /* 0x000f280000300800 */
[----:B------:R1:W-:Y:S04]  /*f940*/  STL [R1+0x29fc], R118 ;  /* 0x0029fc7601007387 */ /* 0x0003e80000100800 */
[----:B------:R3:W-:Y:S04]  /*f950*/  STL [R1+0x29f8], R116 ;  /* 0x0029f87401007387 */ /* 0x0007e80000100800 */
[----:B0-----:R-:W4:Y:S04]  /*f960*/  LDL.LU.128 R72, [R1+0x2980] ;  /* 0x0029800001487983 */ /* 0x001f280000300c00 */
[----:B------:R-:W4:Y:S04]  /*f970*/  LDL.LU R187, [R1+0x558] ;  /* 0x0005580001bb7983 */ /* 0x000f280000300800 */
[----:B------:R0:W-:Y:S04]  /*f980*/  STL [R1+0x29f4], R114 ;  /* 0x0029f47201007387 */ /* 0x0001e80000100800 */
[----:B------:R4:W-:Y:S04]  /*f990*/  STL [R1+0x29f0], R112 ;  /* 0x0029f07001007387 */ /* 0x0009e80000100800 */
[----:B-1----:R-:W4:Y:S04]  /*f9a0*/  LDL.LU R118, [R1+0x29fc] ;  /* 0x0029fc0001767983 */ /* 0x002f280000300800 */
[----:B--2---:R1:W-:Y:S04]  /*f9b0*/  STL [R1+0x29ec], R110 ;  /* 0x0029ec6e01007387 */ /* 0x0043e80000100800 */
[----:B---3--:R2:W-:Y:S04]  /*f9c0*/  STL [R1+0x29e8], R108 ;  /* 0x0029e86c01007387 */ /* 0x0085e80000100800 */
[----:B------:R-:W3:Y:S04]  /*f9d0*/  LDL.LU R116, [R1+0x29f8] ;  /* 0x0029f80001747983 */ /* 0x000ee80000300800 */
[----:B0-----:R-:W3:Y:S04]  /*f9e0*/  LDL.LU R114, [R1+0x29f4] ;  /* 0x0029f40001727983 */ /* 0x001ee80000300800 */
[----:B----4-:R0:W-:Y:S04]  /*f9f0*/  STL [R1+0x29e4], R106 ;  /* 0x0029e46a01007387 */ /* 0x0101e80000100800 */
[----:B------:R4:W-:Y:S04]  /*fa00*/  STL [R1+0x29e0], R104 ;  /* 0x0029e06801007387 */ /* 0x0009e80000100800 */
[----:B------:R4:W-:Y:S04]  /*fa10*/  STL [R1+0x29dc], R102 ;  /* 0x0029dc6601007387 */ /* 0x0009e80000100800 */
[----:B------:R4:W-:Y:S04]  /*fa20*/  STL [R1+0x29d8], R100 ;  /* 0x0029d86401007387 */ /* 0x0009e80000100800 */
[----:B------:R-:W3:Y:S04]  /*fa30*/  LDL.LU R112, [R1+0x29f0] ;  /* 0x0029f00001707983 */ /* 0x000ee80000300800 */
[----:B-1----:R-:W3:Y:S04]  /*fa40*/  LDL.LU R110, [R1+0x29ec] ;  /* 0x0029ec00016e7983 */ /* 0x002ee80000300800 */
[----:B--2---:R-:W2:Y:S04]  /*fa50*/  LDL.LU R108, [R1+0x29e8] ;  /* 0x0029e800016c7983 */ /* 0x004ea80000300800 */
[----:B0-----:R-:W3:Y:S04]  /*fa60*/  LDL.LU R106, [R1+0x29e4] ;  /* 0x0029e400016a7983 */ /* 0x001ee80000300800 */
[----:B----4-:R-:W4:Y:S04]  /*fa70*/  LDL.LU R104, [R1+0x29e0] ;  /* 0x0029e00001687983 */ /* 0x010f280000300800 */
[----:B------:R-:W2:Y:S04]  /*fa80*/  LDL.LU R102, [R1+0x29dc] ;  /* 0x0029dc0001667983 */ /* 0x000ea80000300800 */
[----:B------:R-:W3:Y:S04]  /*fa90*/  LDL.LU R100, [R1+0x29d8] ;  /* 0x0029d80001647983 */ /* 0x000ee80000300800 */
[----:B------:R-:W-:Y:S04]  /*faa0*/  STL [R1+0x364], R198 ;  /* 0x000364c601007387 */ /* 0x000fe80000100800 */
[----:B------:R-:W-:Y:S04]  /*fab0*/  STL [R1+0x368], R200 ;  /* 0x000368c801007387 */ /* 0x000fe80000100800 */
[----:B------:R0:W-:Y:S04]  /*fac0*/  STL [R1+0x29d4], R98 ;  /* 0x0029d46201007387 */ /* 0x0001e80000100800 */
[----:B------:R1:W-:Y:S04]  /*fad0*/  STL [R1+0x29d0], R96 ;  /* 0x0029d06001007387 */ /* 0x0003e80000100800 */
[----:B------:R1:W-:Y:S04]  /*fae0*/  STL [R1+0x29cc], R94 ;  /* 0x0029cc5e01007387 */ /* 0x0003e80000100800 */
[----:B------:R1:W-:Y:S04]  /*faf0*/  STL [R1+0x29c8], R92 ;  /* 0x0029c85c01007387 */ /* 0x0003e80000100800 */
[----:B------:R1:W-:Y:S04]  /*fb00*/  STL [R1+0x29c4], R90 ;  /* 0x0029c45a01007387 */ /* 0x0003e80000100800 */
[----:B0-----:R-:W4:Y:S04]  /*fb10*/  LDL.LU R98, [R1+0x29d4] ;  /* 0x0029d40001627983 */ /* 0x001f280000300800 */
[----:B-1----:R-:W2:Y:S04]  /*fb20*/  LDL.LU R96, [R1+0x29d0] ;  /* 0x0029d00001607983 */ /* 0x002ea80000300800 */
[----:B------:R0:W-:Y:S04]  /*fb30*/  STL [R1+0x29c0], R88 ;  /* 0x0029c05801007387 */ /* 0x0001e80000100800 */
[----:B------:R-:W3:Y:S04]  /*fb40*/  LDL.LU R94, [R1+0x29cc] ;  /* 0x0029cc00015e7983 */ /* 0x000ee80000300800 */
[----:B------:R-:W4:Y:S04]  /*fb50*/  LDL.LU R92, [R1+0x29c8] ;  /* 0x0029c800015c7983 */ /* 0x000f280000300800 */
        /* <DEDUP_REMOVED lines=20> */
[----:B------:R-:W2:Y:S04]  /*fca0*/  LDL.LU R90, [R1+0x29c4] ;  /* 0x0029c400015a7983 */ /* 0x000ea80000300800 */
[----:B0-----:R-:W2:Y:S04]  /*fcb0*/  LDL.LU R88, [R1+0x29c0] ;  /* 0x0029c00001587983 */ /* 0x001ea80000300800 */
[----:B-1----:R-:W2:Y:S04]  /*fcc0*/  LDL.LU.128 R80, [R1+0x29a0] ;  /* 0x0029a00001507983 */ /* 0x002ea80000300c00 */
[----:B------:R-:W2:Y:S04]  /*fcd0*/  LDL.LU.128 R84, [R1+0x29b0] ;  /* 0x0029b00001547983 */ /* 0x000ea80000300c00 */
[----:B------:R-:W2:Y:S01]  /*fce0*/  LDL.LU.128 R76, [R1+0x2990] ;  /* 0x00299000014c7983 */ /* 0x000ea20000300c00 */
[----:B------:R-:W-:-:S03]  /*fcf0*/  IMAD.MOV.U32 R186, RZ, RZ, R68 ;  /* 0x000000ffffba7224 */ /* 0x000fc600078e0044 */
[----:B------:R0:W-:Y:S01]  /*fd00*/  STL.64 [R1+0x568], R70 ;  /* 0x0005684601007387 */ /* 0x0001e20000100a00 */
[----:B------:R-:W-:-:S03]  /*fd10*/  IMAD.MOV.U32 R89, RZ, RZ, R69 ;  /* 0x000000ffff597224 */ /* 0x000fc600078e0045 */
[----:B------:R-:W2:Y:S04]  /*fd20*/  LDL.LU.128 R64, [R1+0x2960] ;  /* 0x0029600001407983 */ /* 0x000ea80000300c00 */
[----:B------:R-:W2:Y:S04]  /*fd30*/  LDL.LU.128 R60, [R1+0x2950] ;  /* 0x00295000013c7983 */ /* 0x000ea80000300c00 */
[----:B0-----:R-:W2:Y:S04]  /*fd40*/  LDL.LU.128 R68, [R1+0x2970] ;  /* 0x0029700001447983 */ /* 0x001ea80000300c00 */
[----:B------:R-:W2:Y:S04]  /*fd50*/  LDL.LU.128 R56, [R1+0x2940] ;  /* 0x0029400001387983 */ /* 0x000ea80000300c00 */
        /* <DEDUP_REMOVED lines=8> */
[----:B------:R-:W2:Y:S04]  /*fde0*/  LDL.LU.64 R20, [R1+0x28b8] ;  /* 0x0028b80001147983 */ /* 0x000ea80000300a00 */
[----:B------:R-:W2:Y:S04]  /*fdf0*/  LDL.LU.64 R16, [R1+0x28b0] ;  /* 0x0028b00001107983 */ /* 0x000ea80000300a00 */
[----:B------:R-:W2:Y:S04]  /*fe00*/  LDL.LU R15, [R1+0x28a8] ;  /* 0x0028a800010f7983 */ /* 0x000ea80000300800 */
[----:B------:R-:W2:Y:S04]  /*fe10*/  LDL.LU.64 R12, [R1+0x28a0] ;  /* 0x0028a000010c7983 */ /* 0x000ea80000300a00 */
[----:B------:R-:W2:Y:S04]  /*fe20*/  LDL.LU.128 R8, [R1+0x2890] ;  /* 0x0028900001087983 */ /* 0x000ea80000300c00 */
[----:B------:R-:W2:Y:S04]  /*fe30*/  LDL.LU.128 R4, [R1+0x2880] ;  /* 0x0028800001047983 */ /* 0x000ea80000300c00 */
[----:B------:R-:W2:Y:S04]  /*fe40*/  LDL.LU R185, [R1+0x568] ;  /* 0x0005680001b97983 */ /* 0x000ea80000300800 */
[----:B------:R-:W2:Y:S04]  /*fe50*/  LDL.LU R91, [R1+0x56c] ;  /* 0x00056c00015b7983 */ /* 0x000ea80000300800 */
[----:B------:R-:W-:Y:S04]  /*fe60*/  STL [R1+0x287c], R130 ;  /* 0x00287c8201007387 */ /* 0x000fe80000100800 */
[----:B------:R-:W-:Y:S04]  /*fe70*/  STL [R1+0x2878], R128 ;  /* 0x0028788001007387 */ /* 0x000fe80000100800 */
[----:B------:R-:W-:Y:S04]  /*fe80*/  STL [R1+0x2874], R126 ;  /* 0x0028747e01007387 */ /* 0x000fe80000100800 */
[----:B------:R-:W-:Y:S04]  /*fe90*/  STL [R1+0x2870], R124 ;  /* 0x0028707c01007387 */ /* 0x000fe80000100800 */
[----:B------:R-:W-:Y:S04]  /*fea0*/  STL [R1+0x286c], R122 ;  /* 0x00286c7a01007387 */ /* 0x000fe80000100800 */
[----:B------:R-:W-:Y:S04]  /*feb0*/  STL [R1+0x2868], R120 ;  /* 0x0028687801007387 */ /* 0x000fe80000100800 */
[----:B------:R0:W-:Y:S04]  /*fec0*/  STL.128 [R1+0x27e0], R72 ;  /* 0x0027e04801007387 */ /* 0x0001e80000100c00 */
[----:B------:R-:W-:Y:S04]  /*fed0*/  STL [R1+0x378], R150 ;  /* 0x0003789601007387 */ /* 0x000fe80000100800 */
[----:B------:R-:W-:Y:S04]  /*fee0*/  STL [R1+0x37c], R184 ;  /* 0x00037cb801007387 */ /* 0x000fe80000100800 */
[----:B------:R-:W-:Y:S04]  /*fef0*/  STL [R1+0x384], R144 ;  /* 0x0003849001007387 */ /* 0x000fe80000100800 */
[----:B0-----:R-:W2:Y:S04]  /*ff00*/  LDL.128 R72, [R1+0x360] ;  /* 0x0003600001487983 */ /* 0x001ea80000100c00 */
[----:B------:R-:W-:Y:S04]  /*ff10*/  STL [R1+0x388], R146 ;  /* 0x0003889201007387 */ /* 0x000fe80000100800 */
[----:B------:R-:W-:Y:S04]  /*ff20*/  STL [R1+0x38c], R148 ;  /* 0x00038c9401007387 */ /* 0x000fe80000100800 */
[----:B------:R-:W-:Y:S04]  /*ff30*/  STL [R1+0x390], R138 ;  /* 0x0003908a01007387 */ /* 0x000fe80000100800 */
[----:B------:R-:W-:Y:S04]  /*ff40*/  STL [R1+0x394], R140 ;  /* 0x0003948c01007387 */ /* 0x000fe80000100800 */
[----:B------:R-:W-:Y:S04]  /*ff50*/  STL [R1+0x398], R142 ;  /* 0x0003988e01007387 */ /* 0x000fe80000100800 */
[----:B------:R-:W-:Y:S04]  /*ff60*/  STL [R1+0x39c], R132 ;  /* 0x00039c8401007387 */ /* 0x000fe80000100800 */
[----:B------:R-:W2:Y:S04]  /*ff70*/  LDL.LU R128, [R1+0x2878] ;  /* 0x0028780001807983 */ /* 0x000ea80000300800 */
[----:B------:R-:W2:Y:S04]  /*ff80*/  LDL.LU R126, [R1+0x2874] ;  /* 0x00287400017e7983 */ /* 0x000ea80000300800 */
[----:B------:R-:W2:Y:S04]  /*ff90*/  LDL.LU R124, [R1+0x2870] ;  /* 0x00287000017c7983 */ /* 0x000ea80000300800 */
[----:B------:R-:W2:Y:S04]  /*ffa0*/  LDL.LU R122, [R1+0x286c] ;  /* 0x00286c00017a7983 */ /* 0x000ea80000300800 */
[----:B------:R-:W2:Y:S04]  /*ffb0*/  LDL.LU R120, [R1+0x2868] ;  /* 0x0028680001787983 */ /* 0x000ea80000300800 */
[----:B------:R-:W-:Y:S04]  /*ffc0*/  STL [R1+0x3a0], R134 ;  /* 0x0003a08601007387 */ /* 0x000fe80000100800 */
[----:B------:R-:W-:Y:S04]  /*ffd0*/  STL [R1+0x3a4], R136 ;  /* 0x0003a48801007387 */ /* 0x000fe80000100800 */
[----:B------:R-:W2:Y:S04]  /*ffe0*/  LDL.LU R130, [R1+0x287c] ;  /* 0x00287c0001827983 */ /* 0x000ea80000300800 */
[----:B---3--:R0:W-:Y:S04]  /*fff0*/  STL [R1+0x2834], R94 ;  /* 0x0028345e01007387 */ /* 0x0081e80000100800 */
[----:B----4-:R1:W-:Y:S04]  /*10000*/  STL [R1+0x2830], R92 ;  /* 0x0028305c01007387 */ /* 0x0103e80000100800 */
[----:B0-----:R-:W3:Y:S04]  /*10010*/  LDL.LU R94, [R1+0x2834] ;  /* 0x00283400015e7983 */ /* 0x001ee80000300800 */
[----:B-1----:R-:W3:Y:S04]  /*10020*/  LDL.LU R92, [R1+0x2830] ;  /* 0x00283000015c7983 */ /* 0x002ee80000300800 */
[----:B--2---:R-:W-:Y:S04]  /*10030*/  STL.64 [R1+0x578], R74 ;  /* 0x0005784a01007387 */ /* 0x004fe80000100a00 */
[----:B------:R-:W3:Y:S01]  /*10040*/  LDL.LU R95, [R1+0x57c] ;  /* 0x00057c00015f7983 */ /* 0x000ee20000300800 */
[----:B------:R-:W-:-:S03]  /*10050*/  IMAD.MOV.U32 R93, RZ, RZ, R73 ;  /* 0x000000ffff5d7224 */ /* 0x000fc600078e0049 */
[----:B------:R0:W-:Y:S04]  /*10060*/  STL [R1+0x283c], R98 ;  /* 0x00283c6201007387 */ /* 0x0001e80000100800 */
[----:B------:R1:W-:Y:S04]  /*10070*/  STL [R1+0x2838], R96 ;  /* 0x0028386001007387 */ /* 0x0003e80000100800 */
[----:B------:R2:W-:Y:S04]  /*10080*/  STL [R1+0x2844], R102 ;  /* 0x0028446601007387 */ /* 0x0005e80000100800 */
[----:B0-----:R-:W4:Y:S04]  /*10090*/  LDL.LU R98, [R1+0x283c] ;  /* 0x00283c0001627983 */ /* 0x001f280000300800 */
[----:B-1----:R-:W4:Y:S04]  /*100a0*/  LDL.LU R96, [R1+0x2838] ;  /* 0x0028380001607983 */ /* 0x002f280000300800 */
[----:B------:R0:W-:Y:S04]  /*100b0*/  STL [R1+0x2840], R100 ;  /* 0x0028406401007387 */ /* 0x0001e80000100800 */
[----:B--2---:R-:W2:Y:S01]  /*100c0*/  LDL.LU R102, [R1+0x2844] ;  /* 0x0028440001667983 */ /* 0x004ea20000300800 */
[----:B------:R-:W-:-:S03]  /*100d0*/  IMAD.MOV.U32 R184, RZ, RZ, R72 ;  /* 0x000000ffffb87224 */ /* 0x000fc600078e0048 */
[----:B------:R1:W-:Y:S04]  /*100e0*/  STL [R1+0x2850], R108 ;  /* 0x0028506c01007387 */ /* 0x0003e80000100800 */
[----:B0-----:R-:W2:Y:S04]  /*100f0*/  LDL.LU R100, [R1+0x2840] ;  /* 0x0028400001647983 */ /* 0x001ea80000300800 */
        /* <DEDUP_REMOVED lines=25> */
[----:B-1----:R-:W2:Y:S04]  /*10290*/  LDL.LU R108, [R1+0x2850] ;  /* 0x00285000016c7983 */ /* 0x002ea80000300800 */
[----:B0-----:R-:W2:Y:S04]  /*102a0*/  LDL.LU R110, [R1+0x2854] ;  /* 0x00285400016e7983 */ /* 0x001ea80000300800 */
[----:B------:R-:W2:Y:S04]  /*102b0*/  LDL.LU R106, [R1+0x284c] ;  /* 0x00284c00016a7983 */ /* 0x000ea80000300800 */
[----:B------:R-:W2:Y:S04]  /*102c0*/  LDL.LU R104, [R1+0x2848] ;  /* 0x0028480001687983 */ /* 0x000ea80000300800 */
        /* <DEDUP_REMOVED lines=23> */
[----:B------:R0:W-:Y:S04]  /*10440*/  STL [R1+0x2858], R112 ;  /* 0x0028587001007387 */ /* 0x0001e80000100800 */
[----:B------:R1:W-:Y:S04]  /*10450*/  STL [R1+0x2864], R118 ;  /* 0x0028647601007387 */ /* 0x0003e80000100800 */
[----:B------:R1:W-:Y:S04]  /*10460*/  STL [R1+0x2860], R116 ;  /* 0x0028607401007387 */ /* 0x0003e80000100800 */
[----:B0-----:R-:W2:Y:S04]  /*10470*/  LDL.LU R112, [R1+0x2858] ;  /* 0x0028580001707983 */ /* 0x001ea80000300800 */
[----:B------:R0:W-:Y:S04]  /*10480*/  STL [R1+0x285c], R114 ;  /* 0x00285c7201007387 */ /* 0x0001e80000100800 */
[----:B-1----:R-:W2:Y:S04]  /*10490*/  LDL.LU R118, [R1+0x2864] ;  /* 0x0028640001767983 */ /* 0x002ea80000300800 */
[----:B------:R-:W2:Y:S04]  /*104a0*/  LDL.LU R116, [R1+0x2860] ;  /* 0x0028600001747983 */ /* 0x000ea80000300800 */
[----:B0-----:R-:W2:Y:S04]  /*104b0*/  LDL.LU R114, [R1+0x285c] ;  /* 0x00285c0001727983 */ /* 0x001ea80000300800 */
[----:B------:R-:W-:Y:S04]  /*104c0*/  STL [R1+0x3a8], R126 ;  /* 0x0003a87e01007387 */ /* 0x000fe80000100800 */
[----:B------:R-:W-:Y:S04]  /*104d0*/  STL [R1+0x3ac], R128 ;  /* 0x0003ac8001007387 */ /* 0x000fe80000100800 */
[----:B------:R0:W-:Y:S04]  /*104e0*/  STL [R1+0x26d8], R124 ;  /* 0x0026d87c01007387 */ /* 0x0001e80000100800 */
[----:B------:R1:W-:Y:S04]  /*104f0*/  STL [R1+0x26d4], R122 ;  /* 0x0026d47a01007387 */ /* 0x0003e80000100800 */
[----:B------:R1:W-:Y:S04]  /*10500*/  STL [R1+0x26d0], R120 ;  /* 0x0026d07801007387 */ /* 0x0003e80000100800 */
[----:B---3--:R3:W-:Y:S04]  /*10510*/  STL.128 [R1+0x2690], R92 ;  /* 0x0026905c01007387 */ /* 0x0087e80000100c00 */
[----:B0-----:R-:W2:Y:S04]  /*10520*/  LDL.LU R124, [R1+0x26d8] ;  /* 0x0026d800017c7983 */ /* 0x001ea80000300800 */
[----:B-1----:R-:W2:Y:S04]  /*10530*/  LDL.LU R122, [R1+0x26d4] ;  /* 0x0026d400017a7983 */ /* 0x002ea80000300800 */
[----:B------:R-:W2:Y:S04]  /*10540*/  LDL.LU R120, [R1+0x26d0] ;  /* 0x0026d00001787983 */ /* 0x000ea80000300800 */
[----:B---3--:R-:W3:Y:S04]  /*10550*/  LDL.128 R92, [R1+0x370] ;  /* 0x00037000015c7983 */ /* 0x008ee80000100c00 */
[----:B----4-:R0:W-:Y:S04]  /*10560*/  STL [R1+0x26a4], R98 ;  /* 0x0026a46201007387 */ /* 0x0101e80000100800 */
[----:B------:R1:W-:Y:S04]  /*10570*/  STL [R1+0x26a0], R96 ;  /* 0x0026a06001007387 */ /* 0x0003e80000100800 */
[----:B------:R-:W4:Y:S04]  /*10580*/  LDL.LU R151, [R1+0x578] ;  /* 0x0005780001977983 */ /* 0x000f280000300800 */
[----:B0-----:R-:W4:Y:S04]  /*10590*/  LDL.LU R98, [R1+0x26a4] ;  /* 0x0026a40001627983 */ /* 0x001f280000300800 */
[----:B-1----:R-:W4:Y:S04]  /*105a0*/  LDL.LU R96, [R1+0x26a0] ;  /* 0x0026a00001607983 */ /* 0x002f280000300800 */
[----:B---3--:R-:W-:Y:S04]  /*105b0*/  STL.64 [R1+0x588], R94 ;  /* 0x0005885e01007387 */ /* 0x008fe80000100a00 */
[----:B------:R-:W4:Y:S01]  /*105c0*/  LDL.LU R99, [R1+0x58c] ;  /* 0x00058c0001637983 */ /* 0x000f220000300800 */
[----:B------:R-:W-:-:S03]  /*105d0*/  IMAD.MOV.U32 R97, RZ, RZ, R93 ;  /* 0x000000ffff617224 */ /* 0x000fc600078e005d */
[----:B--2---:R0:W-:Y:S04]  /*105e0*/  STL [R1+0x26ac], R102 ;  /* 0x0026ac6601007387 */ /* 0x0041e80000100800 */
[----:B------:R1:W-:Y:S01]  /*105f0*/  STL [R1+0x26a8], R100 ;  /* 0x0026a86401007387 */ /* 0x0003e20000100800 */
[----:B------:R-:W-:-:S03]  /*10600*/  IMAD.MOV.U32 R150, RZ, RZ, R92 ;  /* 0x000000ffff967224 */ /* 0x000fc600078e005c */
[----:B------:R2:W-:Y:S04]  /*10610*/  STL [R1+0x26b8], R108 ;  /* 0x0026b86c01007387 */ /* 0x0005e80000100800 */
[----:B0-----:R-:W3:Y:S04]  /*10620*/  LDL.LU R102, [R1+0x26ac] ;  /* 0x0026ac0001667983 */ /* 0x001ee80000300800 */
[----:B-1----:R-:W3:Y:S04]  /*10630*/  LDL.LU R100, [R1+0x26a8] ;  /* 0x0026a80001647983 */ /* 0x002ee80000300800 */
        /* <DEDUP_REMOVED lines=26> */
[----:B--2---:R-:W2:Y:S04]  /*107e0*/  LDL.LU R108, [R1+0x26b8] ;  /* 0x0026b800016c7983 */ /* 0x004ea80000300800 */
[----:B0-----:R-:W2:Y:S04]  /*107f0*/  LDL.LU R110, [R1+0x26bc] ;  /* 0x0026bc00016e7983 */ /* 0x001ea80000300800 */
[----:B-1----:R-:W2:Y:S04]  /*10800*/  LDL.LU R106, [R1+0x26b4] ;  /* 0x0026b400016a7983 */ /* 0x002ea80000300800 */
        /* <DEDUP_REMOVED lines=33> */
[----:B------:R-:W2:Y:S04]  /*10a20*/  LDL.LU R149, [R1+0x588] ;  /* 0x0005880001957983 */ /* 0x000ea80000300800 */
[----:B----4-:R0:W-:Y:S04]  /*10a30*/  STL.128 [R1+0x2500], R96 ;  /* 0x0025006001007387 */ /* 0x0101e80000100c00 */
[----:B0-----:R-:W4:Y:S04]  /*10a40*/  LDL.128 R96, [R1+0x380] ;  /* 0x0003800001607983 */ /* 0x001f280000100c00 */
[----:B---3--:R0:W-:Y:S04]  /*10a50*/  STL [R1+0x2514], R102 ;  /* 0x0025146601007387 */ /* 0x0081e80000100800 */
[----:B------:R1:W-:Y:S04]  /*10a60*/  STL [R1+0x2510], R100 ;  /* 0x0025106401007387 */ /* 0x0003e80000100800 */
[----:B0-----:R-:W3:Y:S04]  /*10a70*/  LDL.LU R102, [R1+0x2514] ;  /* 0x0025140001667983 */ /* 0x001ee80000300800 */
[----:B-1----:R-:W3:Y:S01]  /*10a80*/  LDL.LU R100, [R1+0x2510] ;  /* 0x0025100001647983 */ /* 0x002ee20000300800 */
[----:B----4-:R-:W-:-:S03]  /*10a90*/  IMAD.MOV.U32 R148, RZ, RZ, R96 ;  /* 0x000000ffff947224 */ /* 0x010fc600078e0060 */
[----:B------:R0:W-:Y:S01]  /*10aa0*/  STL.64 [R1+0x598], R98 ;  /* 0x0005986201007387 */ /* 0x0001e20000100a00 */
[----:B------:R-:W-:-:S03]  /*10ab0*/  IMAD.MOV.U32 R101, RZ, RZ, R97 ;  /* 0x000000ffff657224 */ /* 0x000fc600078e0061 */
[----:B------:R-:W3:Y:S04]  /*10ac0*/  LDL.LU R103, [R1+0x59c] ;  /* 0x00059c0001677983 */ /* 0x000ee80000300800 */
[----:B--2---:R1:W-:Y:S04]  /*10ad0*/  STL [R1+0x2520], R108 ;  /* 0x0025206c01007387 */ /* 0x0043e80000100800 */
[----:B0-----:R-:W2:Y:S04]  /*10ae0*/  LDL.LU.128 R96, [R1+0x2500] ;  /* 0x0025000001607983 */ /* 0x001ea80000300c00 */
        /* <DEDUP_REMOVED lines=29> */
[----:B----4-:R-:W4:Y:S04]  /*10cc0*/  LDL.LU R106, [R1+0x251c] ;  /* 0x00251c00016a7983 */ /* 0x010f280000300800 */
[----:B------:R-:W4:Y:S04]  /*10cd0*/  LDL.LU R104, [R1+0x2518] ;  /* 0x0025180001687983 */ /* 0x000f280000300800 */
        /* <DEDUP_REMOVED lines=24> */
[----:B------:R0:W-:Y:S04]  /*10e60*/  STL [R1+0x2528], R112 ;  /* 0x0025287001007387 */ /* 0x0001e80000100800 */
[----:B------:R1:W-:Y:S04]  /*10e70*/  STL [R1+0x2534], R118 ;  /* 0x0025347601007387 */ /* 0x0003e80000100800 */
[----:B------:R1:W-:Y:S04]  /*10e80*/  STL [R1+0x2530], R116 ;  /* 0x0025307401007387 */ /* 0x0003e80000100800 */
[----:B0-----:R-:W4:Y:S04]  /*10e90*/  LDL.LU R112, [R1+0x2528] ;  /* 0x0025280001707983 */ /* 0x001f280000300800 */
[----:B------:R0:W-:Y:S04]  /*10ea0*/  STL [R1+0x252c], R114 ;  /* 0x00252c7201007387 */ /* 0x0001e80000100800 */
[----:B-1----:R-:W4:Y:S04]  /*10eb0*/  LDL.LU R118, [R1+0x2534] ;  /* 0x0025340001767983 */ /* 0x002f280000300800 */
[----:B------:R-:W4:Y:S04]  /*10ec0*/  LDL.LU R116, [R1+0x2530] ;  /* 0x0025300001747983 */ /* 0x000f280000300800 */
[----:B0-----:R-:W4:Y:S04]  /*10ed0*/  LDL.LU R114, [R1+0x252c] ;  /* 0x00252c0001727983 */ /* 0x001f280000300800 */
[----:B------:R-:W4:Y:S04]  /*10ee0*/  LDL.LU R147, [R1+0x598] ;  /* 0x0005980001937983 */ /* 0x000f280000300800 */
[----:B---3--:R0:W-:Y:S04]  /*10ef0*/  STL.128 [R1+0x2370], R100 ;  /* 0x0023706401007387 */ /* 0x0081e80000100c00 */
[----:B--2---:R1:W-:Y:S04]  /*10f00*/  STL.128 [R1+0x2360], R96 ;  /* 0x0023606001007387 */ /* 0x0043e80000100c00 */
[----:B0-----:R-:W2:Y:S04]  /*10f10*/  LDL.LU.128 R100, [R1+0x2370] ;  /* 0x0023700001647983 */ /* 0x001ea80000300c00 */
[----:B-1----:R-:W3:Y:S04]  /*10f20*/  LDL.128 R96, [R1+0x390] ;  /* 0x0003900001607983 */ /* 0x002ee80000100c00 */
[----:B------:R0:W-:Y:S04]  /*10f30*/  STL [R1+0x2388], R108 ;  /* 0x0023886c01007387 */ /* 0x0001e80000100800 */
[----:B------:R1:W-:Y:S04]  /*10f40*/  STL [R1+0x238c], R110 ;  /* 0x00238c6e01007387 */ /* 0x0003e80000100800 */
[----:B----4-:R4:W-:Y:S04]  /*10f50*/  STL [R1+0x2384], R106 ;  /* 0x0023846a01007387 */ /* 0x0109e80000100800 */
        /* <DEDUP_REMOVED lines=21> */
[----:B------:R-:W-:Y:S04]  /*110b0*/  STL [R1+0x2228], R15 ;  /* 0x0022280f01007387 */ /* 0x000fe80000100800 */
[----:B------:R-:W-:Y:S04]  /*110c0*/  STL.64 [R1+0x2220], R12 ;  /* 0x0022200c01007387 */ /* 0x000fe80000100a00 */
[----:B------:R-:W-:Y:S04]  /*110d0*/  STL.128 [R1+0x2210], R8 ;  /* 0x0022100801007387 */ /* 0x000fe80000100c00 */
[----:B------:R-:W-:Y:S04]  /*110e0*/  STL.128 [R1+0x2200], R4 ;  /* 0x0022000401007387 */ /* 0x000fe80000100c00 */
[----:B0-----:R-:W3:Y:S04]  /*110f0*/  LDL.LU R108, [R1+0x2388] ;  /* 0x00238800016c7983 */ /* 0x001ee80000300800 */
[----:B-1----:R-:W3:Y:S04]  /*11100*/  LDL.LU R110, [R1+0x238c] ;  /* 0x00238c00016e7983 */ /* 0x002ee80000300800 */
        /* <DEDUP_REMOVED lines=19> */
[----:B--2---:R-:W-:Y:S04]  /*11240*/  STL.128 [R1+0x21e0], R100 ;  /* 0x0021e06401007387 */ /* 0x004fe80000100c00 */
[----:B------:R-:W2:Y:S01]  /*11250*/  LDL.LU.128 R24, [R1+0x2240] ;  /* 0x0022400001187983 */ /* 0x000ea20000300c00 */
[----:B---3--:R-:W-:-:S03]  /*11260*/  IMAD.MOV.U32 R146, RZ, RZ, R96 ;  /* 0x000000ffff927224 */ /* 0x008fc600078e0060 */
[----:B------:R0:W-:Y:S01]  /*11270*/  STL.64 [R1+0x5a8], R98 ;  /* 0x0005a86201007387 */ /* 0x0001e20000100a00 */
[----:B------:R-:W-:-:S03]  /*11280*/  IMAD.MOV.U32 R105, RZ, RZ, R97 ;  /* 0x000000ffff697224 */ /* 0x000fc600078e0061 */
[----:B------:R-:W3:Y:S04]  /*11290*/  LDL.LU.64 R20, [R1+0x2238] ;  /* 0x0022380001147983 */ /* 0x000ee80000300a00 */
[----:B------:R-:W3:Y:S04]  /*112a0*/  LDL.LU.64 R16, [R1+0x2230] ;  /* 0x0022300001107983 */ /* 0x000ee80000300a00 */
[----:B0-----:R-:W3:Y:S04]  /*112b0*/  LDL.LU.128 R96, [R1+0x2360] ;  /* 0x0023600001607983 */ /* 0x001ee80000300c00 */
[----:B------:R-:W3:Y:S04]  /*112c0*/  LDL.LU R15, [R1+0x2228] ;  /* 0x00222800010f7983 */ /* 0x000ee80000300800 */
[----:B------:R-:W3:Y:S04]  /*112d0*/  LDL.LU.64 R12, [R1+0x2220] ;  /* 0x00222000010c7983 */ /* 0x000ee80000300a00 */
[----:B------:R-:W3:Y:S04]  /*112e0*/  LDL.LU.128 R8, [R1+0x2210] ;  /* 0x0022100001087983 */ /* 0x000ee80000300c00 */
[----:B------:R-:W3:Y:S04]  /*112f0*/  LDL.LU.128 R4, [R1+0x2200] ;  /* 0x0022000001047983 */ /* 0x000ee80000300c00 */
[----:B------:R-:W3:Y:S04]  /*11300*/  LDL.LU R107, [R1+0x5ac] ;  /* 0x0005ac00016b7983 */ /* 0x000ee80000300800 */
[----:B------:R-:W3:Y:S04]  /*11310*/  LDL.128 R100, [R1+0x3a0] ;  /* 0x0003a00001647983 */ /* 0x000ee80000100c00 */
[----:B------:R0:W-:Y:S04]  /*11320*/  STL [R1+0x2390], R112 ;  /* 0x0023907001007387 */ /* 0x0001e80000100800 */
[----:B------:R-:W3:Y:S04]  /*11330*/  LDL.LU R145, [R1+0x5a8] ;  /* 0x0005a80001917983 */ /* 0x000ee80000300800 */
[----:B------:R-:W-:Y:S04]  /*11340*/  STL.64 [R1+0x2060], R234 ;  /* 0x002060ea01007387 */ /* 0x000fe80000100a00 */
[----:B0-----:R-:W3:Y:S04]  /*11350*/  LDL.LU R112, [R1+0x2390] ;  /* 0x0023900001707983 */ /* 0x001ee80000300800 */
        /* <DEDUP_REMOVED lines=13> */
[----:B----4-:R0:W-:Y:S04]  /*11430*/  STL.128 [R1+0x21c0], R92 ;  /* 0x0021c05c01007387 */ /* 0x0101e80000100c00 */
[----:B------:R1:W-:Y:S04]  /*11440*/  STL.128 [R1+0x21b0], R88 ;  /* 0x0021b05801007387 */ /* 0x0003e80000100c00 */
        /* <DEDUP_REMOVED lines=15> */
[----:B0-----:R-:W3:Y:S04]  /*11540*/  LDL.LU.128 R92, [R1+0x21c0] ;  /* 0x0021c000015c7983 */ /* 0x001ee80000300c00 */
[----:B--2---:R-:W-:Y:S04]  /*11550*/  STL.128 [R1+0x20b0], R24 ;  /* 0x0020b01801007387 */ /* 0x004fe80000100c00 */
[----:B-1----:R-:W2:Y:S04]  /*11560*/  LDL.LU.128 R88, [R1+0x21b0] ;  /* 0x0021b00001587983 */ /* 0x002ea80000300c00 */
[----:B----4-:R-:W4:Y:S04]  /*11570*/  LDL.LU.128 R84, [R1+0x21a0] ;  /* 0x0021a00001547983 */ /* 0x010f280000300c00 */
[----:B---3--:R-:W-:Y:S04]  /*11580*/  STL.64 [R1+0x20a8], R20 ;  /* 0x0020a81401007387 */ /* 0x008fe80000100a00 */
[----:B------:R-:W-:Y:S04]  /*11590*/  STL.64 [R1+0x20a0], R16 ;  /* 0x0020a01001007387 */ /* 0x000fe80000100a00 */
[----:B------:R0:W-:Y:S04]  /*115a0*/  STL.128 [R1+0x21d0], R96 ;  /* 0x0021d06001007387 */ /* 0x0001e80000100c00 */
[----:B------:R-:W-:Y:S04]  /*115b0*/  STL [R1+0x2098], R15 ;  /* 0x0020980f01007387 */ /* 0x000fe80000100800 */
[----:B------:R-:W-:Y:S04]  /*115c0*/  STL.64 [R1+0x2090], R12 ;  /* 0x0020900c01007387 */ /* 0x000fe80000100a00 */
[----:B------:R-:W-:Y:S04]  /*115d0*/  STL.128 [R1+0x2080], R8 ;  /* 0x0020800801007387 */ /* 0x000fe80000100c00 */
[----:B------:R-:W-:Y:S04]  /*115e0*/  STL.128 [R1+0x2070], R4 ;  /* 0x0020700401007387 */ /* 0x000fe80000100c00 */
[----:B------:R1:W-:Y:S01]  /*115f0*/  STL.128 [R1+0x21f0], R104 ;  /* 0x0021f06801007387 */ /* 0x0003e20000100c00 */
[----:B------:R-:W-:-:S03]  /*11600*/  IMAD.MOV.U32 R108, RZ, RZ, R100 ;  /* 0x000000ffff6c7224 */ /* 0x000fc600078e0064 */
[----:B------:R-:W-:Y:S04]  /*11610*/  STL [R1+0x5b4], R101 ;  /* 0x0005b46501007387 */ /* 0x000fe80000100800 */
[----:B------:R3:W-:Y:S04]  /*11620*/  STL.64 [R1+0x5b8], R102 ;  /* 0x0005b86601007387 */ /* 0x0007e80000100a00 */
[----:B0-----:R-:W2:Y:S04]  /*11630*/  LDL.LU.128 R96, [R1+0x21d0] ;  /* 0x0021d00001607983 */ /* 0x001ea80000300c00 */
[----:B-1----:R-:W4:Y:S04]  /*11640*/  LDL.LU.128 R104, [R1+0x21f0] ;  /* 0x0021f00001687983 */ /* 0x002f280000300c00 */
[----:B---3--:R-:W3:Y:S04]  /*11650*/  LDL.LU.128 R100, [R1+0x21e0] ;  /* 0x0021e00001647983 */ /* 0x008ee80000300c00 */
        /* <DEDUP_REMOVED lines=23> */
[----:B------:R-:W2:Y:S04]  /*117d0*/  LDL.LU R111, [R1+0x5bc] ;  /* 0x0005bc00016f7983 */ /* 0x000ea80000300800 */
[----:B------:R-:W-:Y:S04]  /*117e0*/  STL [R1+0x203c], R217 ;  /* 0x00203cd901007387 */ /* 0x000fe80000100800 */
[----:B------:R0:W-:Y:S04]  /*117f0*/  STL.64 [R1+0x2010], R194 ;  /* 0x002010c201007387 */ /* 0x0001e80000100a00 */
[----:B------:R-:W-:Y:S04]  /*11800*/  STL [R1+0x2020], R199 ;  /* 0x002020c701007387 */ /* 0x000fe80000100800 */
[----:B------:R1:W-:Y:S04]  /*11810*/  STL.64 [R1+0x2018], R196 ;  /* 0x002018c401007387 */ /* 0x0003e80000100a00 */
[----:B0-----:R-:W4:Y:S04]  /*11820*/  LDL.LU.64 R194, [R1+0x2010] ;  /* 0x0020100001c27983 */ /* 0x001f280000300a00 */
[----:B------:R-:W-:Y:S04]  /*11830*/  STL [R1+0x3d4], R112 ;  /* 0x0003d47001007387 */ /* 0x000fe80000100800 */
[----:B-1----:R-:W3:Y:S04]  /*11840*/  LDL.128 R196, [R1+0x3b0] ;  /* 0x0003b00001c47983 */ /* 0x002ee80000100c00 */
[----:B------:R0:W-:Y:S04]  /*11850*/  STL.128 [R1+0x2000], R188 ;  /* 0x002000bc01007387 */ /* 0x0001e80000100c00 */
[----:B------:R-:W-:Y:S04]  /*11860*/  STL [R1+0x3c0], R114 ;  /* 0x0003c07201007387 */ /* 0x000fe80000100800 */
[----:B------:R-:W-:Y:S04]  /*11870*/  STL [R1+0x3c4], R116 ;  /* 0x0003c47401007387 */ /* 0x000fe80000100800 */
[----:B------:R-:W-:Y:S04]  /*11880*/  STL [R1+0x3c8], R118 ;  /* 0x0003c87601007387 */ /* 0x000fe80000100800 */
[----:B0-----:R-:W2:Y:S04]  /*11890*/  LDL.LU.128 R188, [R1+0x2000] ;  /* 0x0020000001bc7983 */ /* 0x001ea80000300c00 */
[----:B------:R-:W2:Y:S04]  /*118a0*/  LDL.LU R219, [R1+0x2040] ;  /* 0x0020400001db7983 */ /* 0x000ea80000300800 */
[----:B------:R-:W2:Y:S04]  /*118b0*/  LDL.LU R217, [R1+0x203c] ;  /* 0x00203c0001d97983 */ /* 0x000ea80000300800 */
[----:B------:R-:W2:Y:S04]  /*118c0*/  LDL.LU R223, [R1+0x2048] ;  /* 0x0020480001df7983 */ /* 0x000ea80000300800 */
[----:B------:R-:W2:Y:S04]  /*118d0*/  LDL.LU R221, [R1+0x2044] ;  /* 0x0020440001dd7983 */ /* 0x000ea80000300800 */
[----:B------:R-:W2:Y:S04]  /*118e0*/  LDL.LU R231, [R1+0x2058] ;  /* 0x0020580001e77983 */ /* 0x000ea80000300800 */
[----:B------:R-:W2:Y:S04]  /*118f0*/  LDL.LU R229, [R1+0x2054] ;  /* 0x0020540001e57983 */ /* 0x000ea80000300800 */
[----:B------:R-:W2:Y:S04]  /*11900*/  LDL.LU R227, [R1+0x2050] ;  /* 0x0020500001e37983 */ /* 0x000ea80000300800 */
[----:B------:R-:W2:Y:S04]  /*11910*/  LDL.LU R225, [R1+0x204c] ;  /* 0x00204c0001e17983 */ /* 0x000ea80000300800 */
[----:B------:R-:W2:Y:S04]  /*11920*/  LDL.LU.64 R234, [R1+0x2060] ;  /* 0x0020600001ea7983 */ /* 0x000ea80000300a00 */
[----:B------:R-:W2:Y:S04]  /*11930*/  LDL.LU R182, [R1+0x19e4] ;  /* 0x0019e40001b67983 */ /* 0x000ea80000300800 */
[----:B------:R-:W2:Y:S04]  /*11940*/  LDL.LU R232, [R1+0x19e0] ;  /* 0x0019e00001e87983 */ /* 0x000ea80000300800 */
[----:B----4-:R0:W-:Y:S04]  /*11950*/  STL.64 [R1+0x1ef0], R194 ;  /* 0x001ef0c201007387 */ /* 0x0101e80000100a00 */
[----:B---3--:R1:W-:Y:S01]  /*11960*/  STL [R1+0x5c4], R197 ;  /* 0x0005c4c501007387 */ /* 0x0083e20000100800 */
[----:B------:R-:W-:-:S03]  /*11970*/  IMAD.MOV.U32 R112, RZ, RZ, R196 ;  /* 0x000000ffff707224 */ /* 0x000fc600078e00c4 */
[----:B0-----:R-:W3:Y:S04]  /*11980*/  LDL.LU.64 R194, [R1+0x1ef0] ;  /* 0x001ef00001c27983 */ /* 0x001ee80000300a00 */
[----:B------:R0:W-:Y:S04]  /*11990*/  STL.64 [R1+0x5c8], R198 ;  /* 0x0005c8c601007387 */ /* 0x0001e80000100a00 */
[----:B-1----:R-:W4:Y:S04]  /*119a0*/  LDL.LU.64 R196, [R1+0x2018] ;  /* 0x0020180001c47983 */ /* 0x002f280000300a00 */
[----:B------:R-:W-:Y:S04]  /*119b0*/  STL [R1+0x3d8], R102 ;  /* 0x0003d86601007387 */ /* 0x000fe80000100800 */
[----:B0-----:R-:W4:Y:S04]  /*119c0*/  LDL.LU R199, [R1+0x2020] ;  /* 0x0020200001c77983 */ /* 0x001f280000300800 */
[----:B------:R-:W-:Y:S04]  /*119d0*/  STL [R1+0x3dc], R104 ;  /* 0x0003dc6801007387 */ /* 0x000fe80000100800 */
[----:B--2---:R0:W-:Y:S04]  /*119e0*/  STL.128 [R1+0x1ee0], R188 ;  /* 0x001ee0bc01007387 */ /* 0x0041e80000100c00 */
[----:B------:R-:W2:Y:S04]  /*119f0*/  LDL.LU R113, [R1+0x5c4] ;  /* 0x0005c40001717983 */ /* 0x000ea80000300800 */
[----:B------:R-:W2:Y:S04]  /*11a00*/  LDL.LU R114, [R1+0x5c8] ;  /* 0x0005c80001727983 */ /* 0x000ea80000300800 */
[----:B------:R-:W2:Y:S04]  /*11a10*/  LDL.LU R115, [R1+0x5cc] ;  /* 0x0005cc0001737983 */ /* 0x000ea80000300800 */
[----:B0-----:R-:W2:Y:S04]  /*11a20*/  LDL.LU.128 R188, [R1+0x1ee0] ;  /* 0x001ee00001bc7983 */ /* 0x001ea80000300c00 */
[----:B---3--:R0:W-:Y:S04]  /*11a30*/  STL.64 [R1+0x1dc0], R194 ;  /* 0x001dc0c201007387 */ /* 0x0081e80000100a00 */
[----:B----4-:R-:W-:Y:S04]  /*11a40*/  STL.64 [R1+0x1ef8], R196 ;  /* 0x001ef8c401007387 */ /* 0x010fe80000100a00 */
[----:B0-----:R-:W3:Y:S04]  /*11a50*/  LDL.128 R192, [R1+0x3d0] ;  /* 0x0003d00001c07983 */ /* 0x001ee80000100c00 */
[----:B------:R0:W-:Y:S04]  /*11a60*/  STL [R1+0x1f00], R199 ;  /* 0x001f00c701007387 */ /* 0x0001e80000100800 */
[----:B0-----:R-:W4:Y:S04]  /*11a70*/  LDL.128 R196, [R1+0x3c0] ;  /* 0x0003c00001c47983 */ /* 0x001f280000100c00 */
[----:B------:R0:W-:Y:S04]  /*11a80*/  STL [R1+0x2030], R211 ;  /* 0x002030d301007387 */ /* 0x0001e80000100800 */
[----:B------:R1:W-:Y:S04]  /*11a90*/  STL [R1+0x202c], R205 ;  /* 0x00202ccd01007387 */ /* 0x0003e80000100800 */
[----:B------:R2:W-:Y:S04]  /*11aa0*/  STL [R1+0x2028], R203 ;  /* 0x002028cb01007387 */ /* 0x0005e80000100800 */
[----:B------:R2:W-:Y:S04]  /*11ab0*/  STL [R1+0x2024], R201 ;  /* 0x002024c901007387 */ /* 0x0005e80000100800 */
[----:B------:R2:W-:Y:S04]  /*11ac0*/  STL.128 [R1+0x1ff0], R184 ;  /* 0x001ff0b801007387 */ /* 0x0005e80000100c00 */
        /* <DEDUP_REMOVED lines=10> */
[----:B------:R2:W-:Y:S04]  /*11b70*/  STL [R1+0x1f50], R145 ;  /* 0x001f509101007387 */ /* 0x0005e80000100800 */
[----:B------:R2:W-:Y:S04]  /*11b80*/  STL.128 [R1+0x1f40], R108 ;  /* 0x001f406c01007387 */ /* 0x0005e80000100c00 */
[----:B0-----:R-:W4:Y:S04]  /*11b90*/  LDL.LU R211, [R1+0x2030] ;  /* 0x0020300001d37983 */ /* 0x001f280000300800 */
[----:B-1----:R-:W4:Y:S04]  /*11ba0*/  LDL.LU R205, [R1+0x202c] ;  /* 0x00202c0001cd7983 */ /* 0x002f280000300800 */
[----:B--2---:R-:W2:Y:S04]  /*11bb0*/  LDL.LU R203, [R1+0x2028] ;  /* 0x0020280001cb7983 */ /* 0x004ea80000300800 */
[----:B------:R-:W2:Y:S04]  /*11bc0*/  LDL.LU R201, [R1+0x2024] ;  /* 0x0020240001c97983 */ /* 0x000ea80000300800 */
[----:B------:R-:W2:Y:S04]  /*11bd0*/  LDL.LU.128 R184, [R1+0x1ff0] ;  /* 0x001ff00001b87983 */ /* 0x000ea80000300c00 */
        /* <DEDUP_REMOVED lines=10> */
[----:B------:R-:W2:Y:S04]  /*11c80*/  LDL.LU R145, [R1+0x1f50] ;  /* 0x001f500001917983 */ /* 0x000ea80000300800 */
[----:B------:R-:W2:Y:S04]  /*11c90*/  LDL.LU.128 R108, [R1+0x1f40] ;  /* 0x001f4000016c7983 */ /* 0x000ea80000300c00 */
[----:B------:R0:W-:Y:S04]  /*11ca0*/  STL.128 [R1+0x1db0], R188 ;  /* 0x001db0bc01007387 */ /* 0x0001e80000100c00 */
[----:B------:R1:W-:Y:S04]  /*11cb0*/  STL.128 [R1+0x1e20], R112 ;  /* 0x001e207001007387 */ /* 0x0003e80000100c00 */
[----:B0-----:R-:W2:Y:S04]  /*11cc0*/  LDL.LU.128 R188, [R1+0x1db0] ;  /* 0x001db00001bc7983 */ /* 0x001ea80000300c00 */
[----:B-1----:R-:W2:Y:S04]  /*11cd0*/  LDL.LU.128 R112, [R1+0x1e20] ;  /* 0x001e200001707983 */ /* 0x002ea80000300c00 */
[----:B---3--:R0:W-:Y:S01]  /*11ce0*/  STL.64 [R1+0x5e8], R194 ;  /* 0x0005e8c201007387 */ /* 0x0081e20000100a00 */
[----:B------:R-:W-:-:S03]  /*11cf0*/  IMAD.MOV.U32 R120, RZ, RZ, R192 ;  /* 0x000000ffff787224 */ /* 0x000fc600078e00c0 */
[----:B------:R1:W-:Y:S04]  /*11d00*/  STL [R1+0x2038], R215 ;  /* 0x002038d701007387 */ /* 0x0003e80000100800 */
[----:B------:R3:W-:Y:S04]  /*11d10*/  STL [R1+0x2034], R213 ;  /* 0x002034d501007387 */ /* 0x0007e80000100800 */
[----:B0-----:R-:W2:Y:S04]  /*11d20*/  LDL.LU.64 R194, [R1+0x1dc0] ;  /* 0x001dc00001c27983 */ /* 0x001ea80000300a00 */
[----:B----4-:R-:W-:Y:S04]  /*11d30*/  STL [R1+0x5d4], R197 ;  /* 0x0005d4c501007387 */ /* 0x010fe80000100800 */
[----:B------:R0:W-:Y:S04]  /*11d40*/  STL.64 [R1+0x5d8], R198 ;  /* 0x0005d8c601007387 */ /* 0x0001e80000100a00 */
[----:B------:R-:W4:Y:S04]  /*11d50*/  LDL.LU R117, [R1+0x5d4] ;  /* 0x0005d40001757983 */ /* 0x000f280000300800 */
[----:B------:R-:W4:Y:S04]  /*11d60*/  LDL.LU R118, [R1+0x5d8] ;  /* 0x0005d80001767983 */ /* 0x000f280000300800 */
[----:B------:R-:W4:Y:S01]  /*11d70*/  LDL.LU R119, [R1+0x5dc] ;  /* 0x0005dc0001777983 */ /* 0x000f220000300800 */
[----:B------:R-:W-:-:S03]  /*11d80*/  IMAD.MOV.U32 R116, RZ, RZ, R196 ;  /* 0x000000ffff747224 */ /* 0x000fc600078e00c4 */
[----:B------:R0:W-:Y:S04]  /*11d90*/  STL [R1+0x1e00], R107 ;  /* 0x001e006b01007387 */ /* 0x0001e80000100800 */
[----:B------:R0:W-:Y:S04]  /*11da0*/  STL [R1+0x1dfc], R105 ;  /* 0x001dfc6901007387 */ /* 0x0001e80000100800 */
[----:B------:R-:W-:Y:S04]  /*11db0*/  STL [R1+0x3e0], R106 ;  /* 0x0003e06a01007387 */ /* 0x000fe80000100800 */
[----:B-1----:R-:W4:Y:S04]  /*11dc0*/  LDL.LU R215, [R1+0x2038] ;  /* 0x0020380001d77983 */ /* 0x002f280000300800 */
[----:B---3--:R-:W3:Y:S04]  /*11dd0*/  LDL.LU R213, [R1+0x2034] ;  /* 0x0020340001d57983 */ /* 0x008ee80000300800 */
[----:B------:R-:W-:Y:S04]  /*11de0*/  STL [R1+0x3e4], R96 ;  /* 0x0003e46001007387 */ /* 0x000fe80000100800 */
[----:B------:R-:W-:Y:S04]  /*11df0*/  STL [R1+0x3e8], R98 ;  /* 0x0003e86201007387 */ /* 0x000fe80000100800 */
[----:B------:R-:W-:Y:S04]  /*11e00*/  STL [R1+0x3ec], R100 ;  /* 0x0003ec6401007387 */ /* 0x000fe80000100800 */
[----:B0-----:R-:W3:Y:S04]  /*11e10*/  LDL.LU R199, [R1+0x1f00] ;  /* 0x001f000001c77983 */ /* 0x001ee80000300800 */
[----:B------:R-:W3:Y:S04]  /*11e20*/  LDL.LU.64 R196, [R1+0x1ef8] ;  /* 0x001ef80001c47983 */ /* 0x000ee80000300a00 */
[----:B------:R-:W3:Y:S04]  /*11e30*/  LDL.LU R107, [R1+0x1e00] ;  /* 0x001e0000016b7983 */ /* 0x000ee80000300800 */
[----:B------:R-:W3:Y:S04]  /*11e40*/  LDL.LU R105, [R1+0x1dfc] ;  /* 0x001dfc0001697983 */ /* 0x000ee80000300800 */
[----:B------:R-:W-:Y:S04]  /*11e50*/  STL [R1+0x5e4], R193 ;  /* 0x0005e4c101007387 */ /* 0x000fe80000100800 */
[----:B------:R0:W-:Y:S04]  /*11e60*/  STL [R1+0x1f10], R211 ;  /* 0x001f10d301007387 */ /* 0x0001e80000100800 */
[----:B------:R1:W-:Y:S04]  /*11e70*/  STL [R1+0x1f0c], R205 ;  /* 0x001f0ccd01007387 */ /* 0x0003e80000100800 */
[----:B--2---:R2:W-:Y:S04]  /*11e80*/  STL [R1+0x1f08], R203 ;  /* 0x001f08cb01007387 */ /* 0x0045e80000100800 */
        /* <DEDUP_REMOVED lines=14> */
[----:B0-----:R-:W3:Y:S04]  /*11f70*/  LDL.LU R211, [R1+0x1f10] ;  /* 0x001f100001d37983 */ /* 0x001ee80000300800 */
[----:B-1----:R-:W3:Y:S04]  /*11f80*/  LDL.LU R205, [R1+0x1f0c] ;  /* 0x001f0c0001cd7983 */ /* 0x002ee80000300800 */
        /* <DEDUP_REMOVED lines=17> */
[----:B------:R-:W2:Y:S04]  /*120a0*/  LDL.LU R121, [R1+0x5e4] ;  /* 0x0005e40001797983 */ /* 0x000ea80000300800 */
[----:B------:R-:W2:Y:S04]  /*120b0*/  LDL.LU R122, [R1+0x5e8] ;  /* 0x0005e800017a7983 */ /* 0x000ea80000300800 */
[----:B0-----:R-:W2:Y:S04]  /*120c0*/  LDL.LU.128 R188, [R1+0x1c70] ;  /* 0x001c700001bc7983 */ /* 0x001ea80000300c00 */
[----:B------:R-:W2:Y:S04]  /*120d0*/  LDL.LU R123, [R1+0x5ec] ;  /* 0x0005ec00017b7983 */ /* 0x000ea80000300800 */
[----:B-1----:R-:W2:Y:S04]  /*120e0*/  LDL.LU.128 R112, [R1+0x1ce0] ;  /* 0x001ce00001707983 */ /* 0x002ea80000300c00 */
[----:B------:R0:W-:Y:S04]  /*120f0*/  STL.64 [R1+0x1c80], R194 ;  /* 0x001c80c201007387 */ /* 0x0001e80000100a00 */
[----:B0-----:R-:W2:Y:S04]  /*12100*/  LDL.128 R192, [R1+0x3e0] ;  /* 0x0003e00001c07983 */ /* 0x001ea80000100c00 */
[----:B----4-:R0:W-:Y:S04]  /*12110*/  STL.128 [R1+0x1cf0], R116 ;  /* 0x001cf07401007387 */ /* 0x0101e80000100c00 */
[----:B0-----:R-:W4:Y:S04]  /*12120*/  LDL.LU.128 R116, [R1+0x1cf0] ;  /* 0x001cf00001747983 */ /* 0x001f280000300c00 */
[----:B------:R0:W-:Y:S04]  /*12130*/  STL [R1+0x1f20], R219 ;  /* 0x001f20db01007387 */ /* 0x0001e80000100800 */
[----:B------:R1:W-:Y:S04]  /*12140*/  STL [R1+0x1f1c], R217 ;  /* 0x001f1cd901007387 */ /* 0x0003e80000100800 */
[----:B------:R1:W-:Y:S04]  /*12150*/  STL [R1+0x1f18], R215 ;  /* 0x001f18d701007387 */ /* 0x0003e80000100800 */
[----:B---3--:R3:W-:Y:S04]  /*12160*/  STL [R1+0x1f14], R213 ;  /* 0x001f14d501007387 */ /* 0x0087e80000100800 */
[----:B------:R3:W-:Y:S04]  /*12170*/  STL [R1+0x1dd0], R199 ;  /* 0x001dd0c701007387 */ /* 0x0007e80000100800 */
[----:B------:R3:W-:Y:S04]  /*12180*/  STL.64 [R1+0x1dc8], R196 ;  /* 0x001dc8c401007387 */ /* 0x0007e80000100a00 */
[----:B------:R3:W-:Y:S04]  /*12190*/  STL [R1+0x1cc8], R107 ;  /* 0x001cc86b01007387 */ /* 0x0007e80000100800 */
[----:B------:R3:W-:Y:S04]  /*121a0*/  STL [R1+0x1cc4], R105 ;  /* 0x001cc46901007387 */ /* 0x0007e80000100800 */
[----:B------:R3:W-:Y:S04]  /*121b0*/  STL [R1+0x1cc0], R103 ;  /* 0x001cc06701007387 */ /* 0x0007e80000100800 */
[----:B------:R3:W-:Y:S04]  /*121c0*/  STL [R1+0x1cbc], R101 ;  /* 0x001cbc6501007387 */ /* 0x0007e80000100800 */
[----:B------:R3:W-:Y:S04]  /*121d0*/  STL [R1+0x1cb8], R99 ;  /* 0x001cb86301007387 */ /* 0x0007e80000100800 */
[----:B------:R-:W-:Y:S04]  /*121e0*/  STL [R1+0x1cb4], R97 ;  /* 0x001cb46101007387 */ /* 0x000fe80000100800 */
[----:B0-----:R-:W4:Y:S04]  /*121f0*/  LDL.LU R219, [R1+0x1f20] ;  /* 0x001f200001db7983 */ /* 0x001f280000300800 */
[----:B-1----:R-:W4:Y:S04]  /*12200*/  LDL.LU R217, [R1+0x1f1c] ;  /* 0x001f1c0001d97983 */ /* 0x002f280000300800 */
[----:B------:R-:W4:Y:S04]  /*12210*/  LDL.LU R215, [R1+0x1f18] ;  /* 0x001f180001d77983 */ /* 0x000f280000300800 */
[----:B---3--:R-:W3:Y:S04]  /*12220*/  LDL.LU R213, [R1+0x1f14] ;  /* 0x001f140001d57983 */ /* 0x008ee80000300800 */
[----:B------:R-:W-:Y:S04]  /*12230*/  STL [R1+0x3f0], R90 ;  /* 0x0003f05a01007387 */ /* 0x000fe80000100800 */
[----:B------:R-:W-:Y:S04]  /*12240*/  STL [R1+0x3f4], R92 ;  /* 0x0003f45c01007387 */ /* 0x000fe80000100800 */
[----:B------:R-:W-:Y:S04]  /*12250*/  STL [R1+0x3f8], R94 ;  /* 0x0003f85e01007387 */ /* 0x000fe80000100800 */
[----:B------:R-:W3:Y:S04]  /*12260*/  LDL.LU R199, [R1+0x1dd0] ;  /* 0x001dd00001c77983 */ /* 0x000ee80000300800 */
[----:B------:R-:W3:Y:S04]  /*12270*/  LDL.LU.64 R196, [R1+0x1dc8] ;  /* 0x001dc80001c47983 */ /* 0x000ee80000300a00 */
[----:B------:R-:W3:Y:S04]  /*12280*/  LDL.LU R107, [R1+0x1cc8] ;  /* 0x001cc800016b7983 */ /* 0x000ee80000300800 */
[----:B------:R-:W3:Y:S04]  /*12290*/  LDL.LU R105, [R1+0x1cc4] ;  /* 0x001cc40001697983 */ /* 0x000ee80000300800 */
[----:B------:R-:W3:Y:S04]  /*122a0*/  LDL.LU R103, [R1+0x1cc0] ;  /* 0x001cc00001677983 */ /* 0x000ee80000300800 */
[----:B------:R-:W3:Y:S04]  /*122b0*/  LDL.LU R101, [R1+0x1cbc] ;  /* 0x001cbc0001657983 */ /* 0x000ee80000300800 */
[----:B------:R-:W3:Y:S04]  /*122c0*/  LDL.LU R99, [R1+0x1cb8] ;  /* 0x001cb80001637983 */ /* 0x000ee80000300800 */
        /* <DEDUP_REMOVED lines=34> */
[----:B------:R-:W2:Y:S04]  /*124f0*/  LDL.LU R97, [R1+0x1cb4] ;  /* 0x001cb40001617983 */ /* 0x000ea80000300800 */
[----:B------:R-:W-:Y:S04]  /*12500*/  STL [R1+0x3fc], R84 ;  /* 0x0003fc5401007387 */ /* 0x000fe80000100800 */
[----:B------:R0:W-:Y:S04]  /*12510*/  STL.128 [R1+0x1b20], R188 ;  /* 0x001b20bc01007387 */ /* 0x0001e80000100c00 */
[----:B------:R1:W-:Y:S04]  /*12520*/  STL.128 [R1+0x1bb0], R120 ;  /* 0x001bb07801007387 */ /* 0x0003e80000100c00 */
[----:B------:R1:W-:Y:S04]  /*12530*/  STL.128 [R1+0x1b90], R112 ;  /* 0x001b907001007387 */ /* 0x0003e80000100c00 */
[----:B0-----:R-:W2:Y:S04]  /*12540*/  LDL.128 R188, [R1+0x3f0] ;  /* 0x0003f00001bc7983 */ /* 0x001ea80000100c00 */
[----:B-1----:R-:W2:Y:S04]  /*12550*/  LDL.LU.128 R120, [R1+0x1bb0] ;  /* 0x001bb00001787983 */ /* 0x002ea80000300c00 */
[----:B------:R-:W-:Y:S04]  /*12560*/  STL [R1+0x5f4], R193 ;  /* 0x0005f4c101007387 */ /* 0x000fe80000100800 */
[----:B------:R-:W-:Y:S04]  /*12570*/  STL.64 [R1+0x5f8], R194 ;  /* 0x0005f8c201007387 */ /* 0x000fe80000100a00 */
[----:B------:R-:W2:Y:S04]  /*12580*/  LDL.LU R125, [R1+0x5f4] ;  /* 0x0005f400017d7983 */ /* 0x000ea80000300800 */
[----:B------:R-:W2:Y:S04]  /*12590*/  LDL.LU R126, [R1+0x5f8] ;  /* 0x0005f800017e7983 */ /* 0x000ea80000300800 */
[----:B------:R-:W2:Y:S04]  /*125a0*/  LDL.LU R127, [R1+0x5fc] ;  /* 0x0005fc00017f7983 */ /* 0x000ea80000300800 */
[----:B------:R-:W2:Y:S04]  /*125b0*/  LDL.LU.128 R112, [R1+0x1b90] ;  /* 0x001b900001707983 */ /* 0x000ea80000300c00 */
[----:B----4-:R0:W-:Y:S01]  /*125c0*/  STL.128 [R1+0x1ba0], R116 ;  /* 0x001ba07401007387 */ /* 0x0101e20000100c00 */
[----:B------:R-:W-:-:S03]  /*125d0*/  IMAD.MOV.U32 R124, RZ, RZ, R192 ;  /* 0x000000ffff7c7224 */ /* 0x000fc600078e00c0 */
[----:B------:R1:W-:Y:S04]  /*125e0*/  STL [R1+0x1f28], R223 ;  /* 0x001f28df01007387 */ /* 0x0003e80000100800 */
[----:B------:R4:W-:Y:S04]  /*125f0*/  STL [R1+0x1f24], R221 ;  /* 0x001f24dd01007387 */ /* 0x0009e80000100800 */
[----:B------:R4:W-:Y:S04]  /*12600*/  STL [R1+0x1b58], R95 ;  /* 0x001b585f01007387 */ /* 0x0009e80000100800 */
[----:B0-----:R-:W2:Y:S04]  /*12610*/  LDL.LU.128 R116, [R1+0x1ba0] ;  /* 0x001ba00001747983 */ /* 0x001ea80000300c00 */
[----:B------:R0:W-:Y:S04]  /*12620*/  STL [R1+0x1b54], R93 ;  /* 0x001b545d01007387 */ /* 0x0001e80000100800 */
[----:B-1----:R-:W2:Y:S04]  /*12630*/  LDL.LU R223, [R1+0x1f28] ;  /* 0x001f280001df7983 */ /* 0x002ea80000300800 */
[----:B----4-:R-:W4:Y:S04]  /*12640*/  LDL.LU R221, [R1+0x1f24] ;  /* 0x001f240001dd7983 */ /* 0x010f280000300800 */
[----:B------:R-:W4:Y:S04]  /*12650*/  LDL.LU.64 R194, [R1+0x1c80] ;  /* 0x001c800001c27983 */ /* 0x000f280000300a00 */
[----:B------:R-:W4:Y:S04]  /*12660*/  LDL.LU R95, [R1+0x1b58] ;  /* 0x001b5800015f7983 */ /* 0x000f280000300800 */
[----:B0-----:R-:W4:Y:S04]  /*12670*/  LDL.LU R93, [R1+0x1b54] ;  /* 0x001b5400015d7983 */ /* 0x001f280000300800 */
[----:B------:R-:W-:Y:S04]  /*12680*/  STL [R1+0x1f38], R231 ;  /* 0x001f38e701007387 */ /* 0x000fe80000100800 */
[----:B------:R-:W-:Y:S04]  /*12690*/  STL [R1+0x1f34], R229 ;  /* 0x001f34e501007387 */ /* 0x000fe80000100800 */
[----:B------:R0:W-:Y:S04]  /*126a0*/  STL [R1+0x1df0], R219 ;  /* 0x001df0db01007387 */ /* 0x0001e80000100800 */
[----:B------:R1:W-:Y:S04]  /*126b0*/  STL [R1+0x1dec], R217 ;  /* 0x001decd901007387 */ /* 0x0003e80000100800 */
[----:B------:R1:W-:Y:S04]  /*126c0*/  STL [R1+0x1de8], R215 ;  /* 0x001de8d701007387 */ /* 0x0003e80000100800 */
[----:B---3--:R3:W-:Y:S04]  /*126d0*/  STL [R1+0x1de4], R213 ;  /* 0x001de4d501007387 */ /* 0x0087e80000100800 */
[----:B0-----:R-:W4:Y:S04]  /*126e0*/  LDL.LU R219, [R1+0x1df0] ;  /* 0x001df00001db7983 */ /* 0x001f280000300800 */
[----:B-1----:R-:W4:Y:S04]  /*126f0*/  LDL.LU R217, [R1+0x1dec] ;  /* 0x001dec0001d97983 */ /* 0x002f280000300800 */
[----:B------:R-:W4:Y:S04]  /*12700*/  LDL.LU R215, [R1+0x1de8] ;  /* 0x001de80001d77983 */ /* 0x000f280000300800 */
[----:B------:R0:W-:Y:S04]  /*12710*/  STL [R1+0x1c90], R199 ;  /* 0x001c90c701007387 */ /* 0x0001e80000100800 */
[----:B------:R1:W-:Y:S04]  /*12720*/  STL.64 [R1+0x1c88], R196 ;  /* 0x001c88c401007387 */ /* 0x0003e80000100a00 */
[----:B------:R1:W-:Y:S04]  /*12730*/  STL [R1+0x1b70], R107 ;  /* 0x001b706b01007387 */ /* 0x0003e80000100800 */
[----:B------:R1:W-:Y:S04]  /*12740*/  STL [R1+0x1b6c], R105 ;  /* 0x001b6c6901007387 */ /* 0x0003e80000100800 */
[----:B------:R1:W-:Y:S04]  /*12750*/  STL [R1+0x1b68], R103 ;  /* 0x001b686701007387 */ /* 0x0003e80000100800 */
[----:B------:R1:W-:Y:S04]  /*12760*/  STL [R1+0x1b64], R101 ;  /* 0x001b646501007387 */ /* 0x0003e80000100800 */
[----:B------:R1:W-:Y:S04]  /*12770*/  STL [R1+0x1b60], R99 ;  /* 0x001b606301007387 */ /* 0x0003e80000100800 */
[----:B---3--:R-:W3:Y:S04]  /*12780*/  LDL.LU R213, [R1+0x1de4] ;  /* 0x001de40001d57983 */ /* 0x008ee80000300800 */
[----:B0-----:R-:W3:Y:S04]  /*12790*/  LDL.LU R199, [R1+0x1c90] ;  /* 0x001c900001c77983 */ /* 0x001ee80000300800 */
[----:B-1----:R-:W3:Y:S04]  /*127a0*/  LDL.LU.64 R196, [R1+0x1c88] ;  /* 0x001c880001c47983 */ /* 0x002ee80000300a00 */
[----:B------:R-:W3:Y:S04]  /*127b0*/  LDL.LU R107, [R1+0x1b70] ;  /* 0x001b7000016b7983 */ /* 0x000ee80000300800 */
[----:B------:R-:W3:Y:S04]  /*127c0*/  LDL.LU R105, [R1+0x1b6c] ;  /* 0x001b6c0001697983 */ /* 0x000ee80000300800 */
[----:B------:R-:W3:Y:S04]  /*127d0*/  LDL.LU R103, [R1+0x1b68] ;  /* 0x001b680001677983 */ /* 0x000ee80000300800 */
[----:B------:R-:W3:Y:S04]  /*127e0*/  LDL.LU R101, [R1+0x1b64] ;  /* 0x001b640001657983 */ /* 0x000ee80000300800 */
[----:B------:R-:W3:Y:S04]  /*127f0*/  LDL.LU R99, [R1+0x1b60] ;  /* 0x001b600001637983 */ /* 0x000ee80000300800 */
[----:B------:R0:W-:Y:S04]  /*12800*/  STL [R1+0x1f30], R227 ;  /* 0x001f30e301007387 */ /* 0x0001e80000100800 */
[----:B------:R-:W-:Y:S04]  /*12810*/  STL [R1+0x1f2c], R225 ;  /* 0x001f2ce101007387 */ /* 0x000fe80000100800 */
[----:B------:R-:W-:Y:S04]  /*12820*/  STL [R1+0x19f8], R91 ;  /* 0x0019f85b01007387 */ /* 0x000fe80000100800 */
[----:B------:R-:W-:Y:S04]  /*12830*/  STL [R1+0x19f4], R89 ;  /* 0x0019f45901007387 */ /* 0x000fe80000100800 */
[----:B------:R-:W-:Y:S04]  /*12840*/  STL [R1+0x19f0], R87 ;  /* 0x0019f05701007387 */ /* 0x000fe80000100800 */
[----:B------:R-:W-:Y:S04]  /*12850*/  STL [R1+0x19ec], R85 ;  /* 0x0019ec5501007387 */ /* 0x000fe80000100800 */
[----:B------:R-:W3:Y:S04]  /*12860*/  LDL.LU R231, [R1+0x1f38] ;  /* 0x001f380001e77983 */ /* 0x000ee80000300800 */
[----:B------:R-:W3:Y:S04]  /*12870*/  LDL.LU R229, [R1+0x1f34] ;  /* 0x001f340001e57983 */ /* 0x000ee80000300800 */
[----:B0-----:R-:W3:Y:S04]  /*12880*/  LDL.LU R227, [R1+0x1f30] ;  /* 0x001f300001e37983 */ /* 0x001ee80000300800 */
        /* <DEDUP_REMOVED lines=17> */
[----:B------:R2:W-:Y:S04]  /*129a0*/  STL [R1+0x1b5c], R97 ;  /* 0x001b5c6101007387 */ /* 0x0005e80000100800 */
        /* <DEDUP_REMOVED lines=18> */
[----:B------:R0:W-:Y:S04]  /*12ad0*/  STL.128 [R1+0x1a60], R124 ;  /* 0x001a607c01007387 */ /* 0x0001e80000100c00 */
[----:B------:R-:W-:Y:S04]  /*12ae0*/  STL [R1+0x604], R189 ;  /* 0x000604bd01007387 */ /* 0x000fe80000100800 */
[----:B------:R-:W-:Y:S04]  /*12af0*/  STL.64 [R1+0x608], R190 ;  /* 0x000608be01007387 */ /* 0x000fe80000100a00 */
[----:B------:R1:W-:Y:S04]  /*12b00*/  STL.128 [R1+0x1a50], R120 ;  /* 0x001a507801007387 */ /* 0x0003e80000100c00 */
[----:B0-----:R-:W2:Y:S04]  /*12b10*/  LDL.LU.128 R124, [R1+0x1a60] ;  /* 0x001a6000017c7983 */ /* 0x001ea80000300c00 */
[----:B------:R-:W2:Y:S04]  /*12b20*/  LDL.LU R129, [R1+0x604] ;  /* 0x0006040001817983 */ /* 0x000ea80000300800 */
[----:B------:R-:W2:Y:S04]  /*12b30*/  LDL.LU R130, [R1+0x608] ;  /* 0x0006080001827983 */ /* 0x000ea80000300800 */
[----:B------:R-:W2:Y:S04]  /*12b40*/  LDL.LU R131, [R1+0x60c] ;  /* 0x00060c0001837983 */ /* 0x000ea80000300800 */
[----:B------:R0:W-:Y:S04]  /*12b50*/  STL.128 [R1+0x1a40], R116 ;  /* 0x001a407401007387 */ /* 0x0001e80000100c00 */
[----:B------:R0:W-:Y:S04]  /*12b60*/  STL.128 [R1+0x1a30], R112 ;  /* 0x001a307001007387 */ /* 0x0001e80000100c00 */
[----:B-1----:R-:W2:Y:S01]  /*12b70*/  LDL.LU.128 R120, [R1+0x1a50] ;  /* 0x001a500001787983 */ /* 0x002ea20000300c00 */
[----:B------:R-:W-:-:S03]  /*12b80*/  IMAD.MOV.U32 R128, RZ, RZ, R188 ;  /* 0x000000ffff807224 */ /* 0x000fc600078e00bc */
[----:B------:R1:W-:Y:S04]  /*12b90*/  STL [R1+0x1df8], R223 ;  /* 0x001df8df01007387 */ /* 0x0003e80000100800 */
[----:B0-----:R-:W2:Y:S04]  /*12ba0*/  LDL.LU.128 R116, [R1+0x1a40] ;  /* 0x001a400001747983 */ /* 0x001ea80000300c00 */
[----:B------:R-:W2:Y:S04]  /*12bb0*/  LDL.LU.128 R112, [R1+0x1a30] ;  /* 0x001a300001707983 */ /* 0x000ea80000300c00 */
[----:B----4-:R0:W-:Y:S04]  /*12bc0*/  STL [R1+0x1df4], R221 ;  /* 0x001df4dd01007387 */ /* 0x0101e80000100800 */
[----:B------:R4:W-:Y:S04]  /*12bd0*/  STL [R1+0x1cb0], R219 ;  /* 0x001cb0db01007387 */ /* 0x0009e80000100800 */
[----:B------:R4:W-:Y:S04]  /*12be0*/  STL [R1+0x1cac], R217 ;  /* 0x001cacd901007387 */ /* 0x0009e80000100800 */
[----:B------:R4:W-:Y:S04]  /*12bf0*/  STL [R1+0x1ca8], R215 ;  /* 0x001ca8d701007387 */ /* 0x0009e80000100800 */
[----:B------:R-:W-:Y:S04]  /*12c00*/  STL.64 [R1+0x1b30], R194 ;  /* 0x001b30c201007387 */ /* 0x000fe80000100a00 */
[----:B------:R-:W-:Y:S04]  /*12c10*/  STL [R1+0x1a00], R95 ;  /* 0x001a005f01007387 */ /* 0x000fe80000100800 */
[----:B------:R-:W-:Y:S04]  /*12c20*/  STL [R1+0x19fc], R93 ;  /* 0x0019fc5d01007387 */ /* 0x000fe80000100800 */
[----:B------:R-:W2:Y:S04]  /*12c30*/  LDL.LU R225, [R1+0x1f2c] ;  /* 0x001f2c0001e17983 */ /* 0x000ea80000300800 */
        /* <DEDUP_REMOVED lines=8> */
[----:B-1----:R-:W2:Y:S04]  /*12cc0*/  LDL.LU R223, [R1+0x1df8] ;  /* 0x001df80001df7983 */ /* 0x002ea80000300800 */
[----:B0-----:R-:W2:Y:S04]  /*12cd0*/  LDL.LU R221, [R1+0x1df4] ;  /* 0x001df40001dd7983 */ /* 0x001ea80000300800 */
[----:B----4-:R-:W4:Y:S04]  /*12ce0*/  LDL.LU R219, [R1+0x1cb0] ;  /* 0x001cb00001db7983 */ /* 0x010f280000300800 */
[----:B------:R-:W4:Y:S04]  /*12cf0*/  LDL.LU R217, [R1+0x1cac] ;  /* 0x001cac0001d97983 */ /* 0x000f280000300800 */
[----:B------:R-:W4:Y:S04]  /*12d00*/  LDL.LU R215, [R1+0x1ca8] ;  /* 0x001ca80001d77983 */ /* 0x000f280000300800 */
[----:B---3--:R-:W3:Y:S04]  /*12d10*/  LDL.LU R213, [R1+0x1ca4] ;  /* 0x001ca40001d57983 */ /* 0x008ee80000300800 */
[----:B------:R-:W3:Y:S04]  /*12d20*/  LDL.LU R199, [R1+0x1b40] ;  /* 0x001b400001c77983 */ /* 0x000ee80000300800 */
[----:B------:R-:W3:Y:S04]  /*12d30*/  LDL.LU.64 R196, [R1+0x1b38] ;  /* 0x001b380001c47983 */ /* 0x000ee80000300a00 */
[----:B------:R-:W3:Y:S04]  /*12d40*/  LDL.LU.64 R194, [R1+0x1b30] ;  /* 0x001b300001c27983 */ /* 0x000ee80000300a00 */
[----:B------:R-:W3:Y:S04]  /*12d50*/  LDL.LU.128 R188, [R1+0x1b20] ;  /* 0x001b200001bc7983 */ /* 0x000ee80000300c00 */
[----:B------:R-:W4:Y:S04]  /*12d60*/  LDL.LU R107, [R1+0x1a18] ;  /* 0x001a1800016b7983 */ /* 0x000f280000300800 */
        /* <DEDUP_REMOVED lines=11> */
[----:B------:R-:W-:Y:S04]  /*12e20*/  STL [R1+0x400], R86 ;  /* 0x0004005601007387 */ /* 0x000fe80000100800 */
[----:B------:R-:W-:Y:S04]  /*12e30*/  STL [R1+0x404], R88 ;  /* 0x0004045801007387 */ /* 0x000fe80000100800 */
[----:B------:R-:W-:Y:S04]  /*12e40*/  STL [R1+0x408], R78 ;  /* 0x0004084e01007387 */ /* 0x000fe80000100800 */
        /* <DEDUP_REMOVED lines=37> */
[----:B------:R-:W-:Y:S04]  /*130a0*/  STL.128 [R1+0x19d0], R128 ;  /* 0x0019d08001007387 */ /* 0x000fe80000100c00 */
[----:B------:R-:W-:Y:S04]  /*130b0*/  STL.128 [R1+0x19c0], R124 ;  /* 0x0019c07c01007387 */ /* 0x000fe80000100c00 */
[----:B------:R-:W-:Y:S04]  /*130c0*/  STL.128 [R1+0x19b0], R120 ;  /* 0x0019b07801007387 */ /* 0x000fe80000100c00 */
[----:B------:R-:W-:Y:S04]  /*130d0*/  STL.128 [R1+0x19a0], R116 ;  /* 0x0019a07401007387 */ /* 0x000fe80000100c00 */
[----:B------:R0:W-:Y:S04]  /*130e0*/  STL.128 [R1+0x1990], R112 ;  /* 0x0019907001007387 */ /* 0x0001e80000100c00 */
[----:B------:R1:W-:Y:S04]  /*130f0*/  STL.128 [R1+0x18d0], R48 ;  /* 0x0018d03001007387 */ /* 0x0003e80000100c00 */
[----:B------:R1:W-:Y:S04]  /*13100*/  STL.128 [R1+0x18b0], R40 ;  /* 0x0018b02801007387 */ /* 0x0003e80000100c00 */
[----:B------:R1:W-:Y:S04]  /*13110*/  STL.128 [R1+0x18a0], R36 ;  /* 0x0018a02401007387 */ /* 0x0003e80000100c00 */
[----:B0-----:R-:W2:Y:S04]  /*13120*/  LDL.128 R112, [R1+0x400] ;  /* 0x0004000001707983 */ /* 0x001ea80000100c00 */
[----:B------:R-:W2:Y:S04]  /*13130*/  LDL.LU.128 R124, [R1+0x19c0] ;  /* 0x0019c000017c7983 */ /* 0x000ea80000300c00 */
[----:B------:R-:W2:Y:S04]  /*13140*/  LDL.LU.128 R120, [R1+0x19b0] ;  /* 0x0019b00001787983 */ /* 0x000ea80000300c00 */
[----:B------:R-:W2:Y:S04]  /*13150*/  LDL.LU.128 R116, [R1+0x19a0] ;  /* 0x0019a00001747983 */ /* 0x000ea80000300c00 */
[----:B-1----:R-:W2:Y:S04]  /*13160*/  LDL.LU.128 R48, [R1+0x18d0] ;  /* 0x0018d00001307983 */ /* 0x002ea80000300c00 */
[----:B------:R-:W2:Y:S04]  /*13170*/  LDL.LU.128 R40, [R1+0x18b0] ;  /* 0x0018b00001287983 */ /* 0x000ea80000300c00 */
[----:B------:R-:W2:Y:S04]  /*13180*/  LDL.LU.128 R36, [R1+0x18a0] ;  /* 0x0018a00001247983 */ /* 0x000ea80000300c00 */
[----:B------:R0:W-:Y:S04]  /*13190*/  STL.128 [R1+0x1890], R32 ;  /* 0x0018902001007387 */ /* 0x0001e80000100c00 */
[----:B------:R1:W-:Y:S04]  /*131a0*/  STL [R1+0x1930], R73 ;  /* 0x0019304901007387 */ /* 0x0003e80000100800 */
[----:B------:R-:W2:Y:S04]  /*131b0*/  LDL.LU.128 R128, [R1+0x19d0] ;  /* 0x0019d00001807983 */ /* 0x000ea80000300c00 */
[----:B------:R-:W-:Y:S04]  /*131c0*/  STL [R1+0x410], R82 ;  /* 0x0004105201007387 */ /* 0x000fe80000100800 */
[----:B0-----:R-:W2:Y:S04]  /*131d0*/  LDL.LU.128 R32, [R1+0x1890] ;  /* 0x0018900001207983 */ /* 0x001ea80000300c00 */
[----:B-1----:R-:W2:Y:S04]  /*131e0*/  LDL.LU R73, [R1+0x1930] ;  /* 0x0019300001497983 */ /* 0x002ea80000300800 */
[----:B------:R-:W-:Y:S04]  /*131f0*/  STL [R1+0x414], R72 ;  /* 0x0004144801007387 */ /* 0x000fe80000100800 */
[----:B------:R-:W-:Y:S04]  /*13200*/  STL [R1+0x418], R74 ;  /* 0x0004184a01007387 */ /* 0x000fe80000100800 */
[----:B------:R-:W-:Y:S04]  /*13210*/  STL [R1+0x41c], R76 ;  /* 0x00041c4c01007387 */ /* 0x000fe80000100800 */
[----:B----4-:R0:W-:Y:S04]  /*13220*/  STL [R1+0x1974], R107 ;  /* 0x0019746b01007387 */ /* 0x0101e80000100800 */
        /* <DEDUP_REMOVED lines=21> */
[----:B0-----:R-:W2:Y:S04]  /*13380*/  LDL.LU R107, [R1+0x1974] ;  /* 0x00197400016b7983 */ /* 0x001ea80000300800 */
[----:B-1----:R-:W2:Y:S04]  /*13390*/  LDL.LU R105, [R1+0x1970] ;  /* 0x0019700001697983 */ /* 0x002ea80000300800 */
[----:B---3--:R-:W3:Y:S04]  /*133a0*/  LDL.LU R103, [R1+0x196c] ;  /* 0x00196c0001677983 */ /* 0x008ee80000300800 */
        /* <DEDUP_REMOVED lines=13> */
[----:B------:R-:W4:Y:S04]  /*13480*/  LDL.LU.128 R68, [R1+0x1920] ;  /* 0x0019200001447983 */ /* 0x000f280000300c00 */
[----:B------:R-:W4:Y:S04]  /*13490*/  LDL.LU.128 R64, [R1+0x1910] ;  /* 0x0019100001407983 */ /* 0x000f280000300c00 */
[----:B------:R-:W4:Y:S04]  /*134a0*/  LDL.LU.128 R60, [R1+0x1900] ;  /* 0x00190000013c7983 */ /* 0x000f280000300c00 */
[----:B------:R-:W4:Y:S04]  /*134b0*/  LDL.LU.128 R56, [R1+0x18f0] ;  /* 0x0018f00001387983 */ /* 0x000f280000300c00 */
[----:B------:R-:W4:Y:S04]  /*134c0*/  LDL.LU.128 R52, [R1+0x18e0] ;  /* 0x0018e00001347983 */ /* 0x000f280000300c00 */
[----:B------:R-:W4:Y:S04]  /*134d0*/  LDL.LU.128 R44, [R1+0x18c0] ;  /* 0x0018c000012c7983 */ /* 0x000f280000300c00 */
[----:B--2---:R-:W-:Y:S04]  /*134e0*/  STL.128 [R1+0x1310], R164 ;  /* 0x001310a401007387 */ /* 0x004fe80000100c00 */
[----:B------:R-:W2:Y:S04]  /*134f0*/  LDL.LU R233, [R1+0x1320] ;  /* 0x0013200001e97983 */ /* 0x000ea80000300800 */
[----:B------:R-:W-:Y:S04]  /*13500*/  STL.128 [R1+0x1980], R108 ;  /* 0x0019806c01007387 */ /* 0x000fe80000100c00 */
[----:B------:R0:W-:Y:S04]  /*13510*/  STL [R1+0x1960], R97 ;  /* 0x0019606101007387 */ /* 0x0001e80000100800 */
[----:B0-----:R-:W2:Y:S04]  /*13520*/  LDL.LU R97, [R1+0x1960] ;  /* 0x0019600001617983 */ /* 0x001ea80000300800 */
[----:B------:R-:W2:Y:S01]  /*13530*/  LDL.LU.128 R108, [R1+0x1980] ;  /* 0x00198000016c7983 */ /* 0x000ea20000300c00 */
[----:B------:R-:W-:-:S02]  /*13540*/  IMAD.MOV.U32 R132, RZ, RZ, R112 ;  /* 0x000000ffff847224 */ /* 0x000fc400078e0070 */
[----:B------:R-:W-:Y:S02]  /*13550*/  IMAD.MOV.U32 R133, RZ, RZ, R113 ;  /* 0x000000ffff857224 */ /* 0x000fe400078e0071 */
[----:B------:R-:W-:Y:S01]  /*13560*/  IMAD.MOV.U32 R134, RZ, RZ, R114 ;  /* 0x000000ffff867224 */ /* 0x000fe200078e0072 */
[----:B------:R-:W-:Y:S01]  /*13570*/  STL.128 [R1+0x1810], R124 ;  /* 0x0018107c01007387 */ /* 0x000fe20000100c00 */
[----:B------:R-:W-:-:S03]  /*13580*/  IMAD.MOV.U32 R135, RZ, RZ, R115 ;  /* 0x000000ffff877224 */ /* 0x000fc600078e0073 */
[----:B------:R-:W-:Y:S04]  /*13590*/  STL.128 [R1+0x1800], R120 ;  /* 0x0018007801007387 */ /* 0x000fe80000100c00 */
[----:B------:R0:W-:Y:S04]  /*135a0*/  STL.128 [R1+0x17f0], R116 ;  /* 0x0017f07401007387 */ /* 0x0001e80000100c00 */
[----:B------:R1:W-:Y:S04]  /*135b0*/  STL.128 [R1+0x1720], R48 ;  /* 0x0017203001007387 */ /* 0x0003e80000100c00 */
[----:B------:R1:W-:Y:S04]  /*135c0*/  STL.128 [R1+0x1700], R40 ;  /* 0x0017002801007387 */ /* 0x0003e80000100c00 */
[----:B------:R1:W-:Y:S04]  /*135d0*/  STL.128 [R1+0x16f0], R36 ;  /* 0x0016f02401007387 */ /* 0x0003e80000100c00 */
[----:B------:R-:W2:Y:S04]  /*135e0*/  LDL.LU.128 R112, [R1+0x1990] ;  /* 0x0019900001707983 */ /* 0x000ea80000300c00 */
[----:B0-----:R-:W2:Y:S04]  /*135f0*/  LDL.128 R116, [R1+0x410] ;  /* 0x0004100001747983 */ /* 0x001ea80000100c00 */
[----:B------:R-:W2:Y:S04]  /*13600*/  LDL.LU.128 R124, [R1+0x1810] ;  /* 0x00181000017c7983 */ /* 0x000ea80000300c00 */
[----:B------:R-:W2:Y:S04]  /*13610*/  LDL.LU.128 R120, [R1+0x1800] ;  /* 0x0018000001787983 */ /* 0x000ea80000300c00 */
[----:B-1----:R-:W2:Y:S04]  /*13620*/  LDL.LU.128 R48, [R1+0x1720] ;  /* 0x0017200001307983 */ /* 0x002ea80000300c00 */
[----:B------:R-:W2:Y:S04]  /*13630*/  LDL.LU.128 R40, [R1+0x1700] ;  /* 0x0017000001287983 */ /* 0x000ea80000300c00 */
[----:B------:R-:W2:Y:S04]  /*13640*/  LDL.LU.128 R36, [R1+0x16f0] ;  /* 0x0016f00001247983 */ /* 0x000ea80000300c00 */
[----:B------:R0:W-:Y:S04]  /*13650*/  STL.128 [R1+0x1880], R28 ;  /* 0x0018801c01007387 */ /* 0x0001e80000100c00 */
[----:B------:R1:W-:Y:S04]  /*13660*/  STL.64 [R1+0x1850], R12 ;  /* 0x0018500c01007387 */ /* 0x0003e80000100a00 */
[----:B------:R1:W-:Y:S04]  /*13670*/  STL.128 [R1+0x1870], R24 ;  /* 0x0018701801007387 */ /* 0x0003e80000100c00 */
[----:B------:R1:W-:Y:S04]  /*13680*/  STL.64 [R1+0x1868], R20 ;  /* 0x0018681401007387 */ /* 0x0003e80000100a00 */
[----:B0-----:R-:W2:Y:S04]  /*13690*/  LDL.LU.128 R28, [R1+0x1880] ;  /* 0x00188000011c7983 */ /* 0x001ea80000300c00 */
[----:B-1----:R-:W2:Y:S04]  /*136a0*/  LDL.LU.64 R12, [R1+0x1850] ;  /* 0x00185000010c7983 */ /* 0x002ea80000300a00 */
[----:B------:R0:W-:Y:S04]  /*136b0*/  STL.64 [R1+0x1860], R16 ;  /* 0x0018601001007387 */ /* 0x0001e80000100a00 */
[----:B------:R1:W-:Y:S04]  /*136c0*/  STL [R1+0x1858], R15 ;  /* 0x0018580f01007387 */ /* 0x0003e80000100800 */
[----:B------:R1:W-:Y:S04]  /*136d0*/  STL.128 [R1+0x1840], R8 ;  /* 0x0018400801007387 */ /* 0x0003e80000100c00 */
[----:B------:R1:W-:Y:S04]  /*136e0*/  STL.128 [R1+0x1830], R4 ;  /* 0x0018300401007387 */ /* 0x0003e80000100c00 */
[----:B------:R1:W-:Y:S04]  /*136f0*/  STL.128 [R1+0x16e0], R32 ;  /* 0x0016e02001007387 */ /* 0x0003e80000100c00 */
[----:B------:R-:W2:Y:S04]  /*13700*/  LDL.LU.128 R24, [R1+0x1870] ;  /* 0x0018700001187983 */ /* 0x000ea80000300c00 */
[----:B------:R-:W2:Y:S04]  /*13710*/  LDL.LU.64 R20, [R1+0x1868] ;  /* 0x0018680001147983 */ /* 0x000ea80000300a00 */
[----:B0-----:R-:W2:Y:S04]  /*13720*/  LDL.LU.64 R16, [R1+0x1860] ;  /* 0x0018600001107983 */ /* 0x001ea80000300a00 */
[----:B-1----:R-:W2:Y:S04]  /*13730*/  LDL.LU R15, [R1+0x1858] ;  /* 0x00185800010f7983 */ /* 0x002ea80000300800 */
[----:B------:R-:W2:Y:S04]  /*13740*/  LDL.LU.128 R8, [R1+0x1840] ;  /* 0x0018400001087983 */ /* 0x000ea80000300c00 */
[----:B------:R-:W2:Y:S04]  /*13750*/  LDL.LU.128 R4, [R1+0x1830] ;  /* 0x0018300001047983 */ /* 0x000ea80000300c00 */
[----:B------:R-:W2:Y:S04]  /*13760*/  LDL.LU.128 R32, [R1+0x16e0] ;  /* 0x0016e00001207983 */ /* 0x000ea80000300c00 */
[----:B------:R-:W-:Y:S04]  /*13770*/  STL.128 [R1+0x1820], R128 ;  /* 0x0018208001007387 */ /* 0x000fe80000100c00 */
[----:B------:R0:W-:Y:S04]  /*13780*/  STL [R1+0x1780], R73 ;  /* 0x0017804901007387 */ /* 0x0001e80000100800 */
[----:B0-----:R-:W2:Y:S04]  /*13790*/  LDL.LU R73, [R1+0x1780] ;  /* 0x0017800001497983 */ /* 0x001ea80000300800 */
[----:B------:R-:W2:Y:S04]  /*137a0*/  LDL.LU.128 R128, [R1+0x1820] ;  /* 0x0018200001807983 */ /* 0x000ea80000300c00 */
[----:B------:R0:W-:Y:S04]  /*137b0*/  STL [R1+0x17c4], R107 ;  /* 0x0017c46b01007387 */ /* 0x0001e80000100800 */
[----:B------:R1:W-:Y:S04]  /*137c0*/  STL [R1+0x17c0], R105 ;  /* 0x0017c06901007387 */ /* 0x0003e80000100800 */
[----:B---3--:R3:W-:Y:S04]  /*137d0*/  STL [R1+0x17bc], R103 ;  /* 0x0017bc6701007387 */ /* 0x0087e80000100800 */
[----:B----4-:R4:W-:Y:S04]  /*137e0*/  STL [R1+0x17b8], R101 ;  /* 0x0017b86501007387 */ /* 0x0109e80000100800 */
        /* <DEDUP_REMOVED lines=15> */
[----:B------:R-:W-:Y:S04]  /*138e0*/  STL.64 [R1+0x1778], R70 ;  /* 0x0017784601007387 */ /* 0x000fe80000100a00 */
[----:B------:R-:W-:Y:S04]  /*138f0*/  STL [R1+0x1770], R69 ;  /* 0x0017704501007387 */ /* 0x000fe80000100800 */
[----:B------:R-:W-:Y:S04]  /*13900*/  STL.64 [R1+0x1768], R66 ;  /* 0x0017684201007387 */ /* 0x000fe80000100a00 */
[----:B------:R-:W-:Y:S04]  /*13910*/  STL [R1+0x1760], R65 ;  /* 0x0017604101007387 */ /* 0x000fe80000100800 */
[----:B------:R-:W-:Y:S04]  /*13920*/  STL.64 [R1+0x1758], R62 ;  /* 0x0017583e01007387 */ /* 0x000fe80000100a00 */
[----:B------:R-:W-:Y:S04]  /*13930*/  STL [R1+0x1750], R61 ;  /* 0x0017503d01007387 */ /* 0x000fe80000100800 */
[----:B------:R-:W-:Y:S04]  /*13940*/  STL.128 [R1+0x1740], R56 ;  /* 0x0017403801007387 */ /* 0x000fe80000100c00 */
[----:B------:R-:W-:Y:S04]  /*13950*/  STL.128 [R1+0x1730], R52 ;  /* 0x0017303401007387 */ /* 0x000fe80000100c00 */
[----:B------:R-:W-:Y:S04]  /*13960*/  STL.128 [R1+0x1710], R44 ;  /* 0x0017102c01007387 */ /* 0x000fe80000100c00 */
[----:B0-----:R-:W4:Y:S04]  /*13970*/  LDL.LU R107, [R1+0x17c4] ;  /* 0x0017c400016b7983 */ /* 0x001f280000300800 */
[----:B-1----:R-:W4:Y:S04]  /*13980*/  LDL.LU R105, [R1+0x17c0] ;  /* 0x0017c00001697983 */ /* 0x002f280000300800 */
[----:B---3--:R-:W3:Y:S04]  /*13990*/  LDL.LU R103, [R1+0x17bc] ;  /* 0x0017bc0001677983 */ /* 0x008ee80000300800 */
[----:B--2---:R0:W-:Y:S04]  /*139a0*/  STL [R1+0x17b0], R97 ;  /* 0x0017b06101007387 */ /* 0x0041e80000100800 */
[----:B------:R1:W-:Y:S04]  /*139b0*/  STL.128 [R1+0x17d0], R108 ;  /* 0x0017d06c01007387 */ /* 0x0003e80000100c00 */
[----:B----4-:R-:W2:Y:S04]  /*139c0*/  LDL.LU R101, [R1+0x17b8] ;  /* 0x0017b80001657983 */ /* 0x010ea80000300800 */
[----:B------:R-:W4:Y:S04]  /*139d0*/  LDL.LU R99, [R1+0x17b4] ;  /* 0x0017b40001637983 */ /* 0x000f280000300800 */
[----:B0-----:R-:W4:Y:S04]  /*139e0*/  LDL.LU R97, [R1+0x17b0] ;  /* 0x0017b00001617983 */ /* 0x001f280000300800 */
[----:B-1----:R-:W4:Y:S04]  /*139f0*/  LDL.LU.128 R108, [R1+0x17d0] ;  /* 0x0017d000016c7983 */ /* 0x002f280000300c00 */
        /* <DEDUP_REMOVED lines=8> */
[----:B------:R0:W-:Y:S01]  /*13a80*/  STL.128 [R1+0x17e0], R112 ;  /* 0x0017e07001007387 */ /* 0x0001e20000100c00 */
[----:B------:R-:W-:-:S02]  /*13a90*/  IMAD.MOV.U32 R136, RZ, RZ, R116 ;  /* 0x000000ffff887224 */ /* 0x000fc400078e0074 */
[----:B------:R-:W-:Y:S01]  /*13aa0*/  IMAD.MOV.U32 R137, RZ, RZ, R117 ;  /* 0x000000ffff897224 */ /* 0x000fe200078e0075 */
[----:B------:R-:W4:Y:S01]  /*13ab0*/  LDL.LU R79, [R1+0x178c] ;  /* 0x00178c00014f7983 */ /* 0x000f220000300800 */
[----:B------:R-:W-:Y:S02]  /*13ac0*/  IMAD.MOV.U32 R138, RZ, RZ, R118 ;  /* 0x000000ffff8a7224 */ /* 0x000fe400078e0076 */
[----:B------:R-:W-:Y:S01]  /*13ad0*/  IMAD.MOV.U32 R139, RZ, RZ, R119 ;  /* 0x000000ffff8b7224 */ /* 0x000fe200078e0077 */
[----:B------:R-:W-:Y:S04]  /*13ae0*/  STL.128 [R1+0x1660], R124 ;  /* 0x0016607c01007387 */ /* 0x000fe80000100c00 */
[----:B------:R1:W-:Y:S04]  /*13af0*/  STL.128 [R1+0x1650], R120 ;  /* 0x0016507801007387 */ /* 0x0003e80000100c00 */
[----:B------:R-:W-:Y:S04]  /*13b00*/  STL [R1+0x42c], R48 ;  /* 0x00042c3001007387 */ /* 0x000fe80000100800 */
[----:B------:R1:W-:Y:S04]  /*13b10*/  STL.128 [R1+0x1550], R40 ;  /* 0x0015502801007387 */ /* 0x0003e80000100c00 */
[----:B------:R1:W-:Y:S04]  /*13b20*/  STL.128 [R1+0x1540], R36 ;  /* 0x0015402401007387 */ /* 0x0003e80000100c00 */
[----:B------:R-:W4:Y:S04]  /*13b30*/  LDL.LU.128 R116, [R1+0x17f0] ;  /* 0x0017f00001747983 */ /* 0x000f280000300c00 */
[----:B0-----:R-:W4:Y:S04]  /*13b40*/  LDL.LU.128 R112, [R1+0x17e0] ;  /* 0x0017e00001707983 */ /* 0x001f280000300c00 */
[----:B------:R-:W4:Y:S04]  /*13b50*/  LDL.LU R77, [R1+0x1788] ;  /* 0x00178800014d7983 */ /* 0x000f280000300800 */
[----:B------:R-:W4:Y:S04]  /*13b60*/  LDL.LU R75, [R1+0x1784] ;  /* 0x00178400014b7983 */ /* 0x000f280000300800 */
[----:B------:R-:W4:Y:S04]  /*13b70*/  LDL.LU.64 R70, [R1+0x1778] ;  /* 0x0017780001467983 */ /* 0x000f280000300a00 */
[----:B------:R-:W4:Y:S04]  /*13b80*/  LDL.LU R69, [R1+0x1770] ;  /* 0x0017700001457983 */ /* 0x000f280000300800 */
[----:B------:R-:W4:Y:S04]  /*13b90*/  LDL.LU.64 R66, [R1+0x1768] ;  /* 0x0017680001427983 */ /* 0x000f280000300a00 */
[----:B------:R-:W4:Y:S04]  /*13ba0*/  LDL.LU R65, [R1+0x1760] ;  /* 0x0017600001417983 */ /* 0x000f280000300800 */
[----:B------:R-:W4:Y:S04]  /*13bb0*/  LDL.LU.64 R62, [R1+0x1758] ;  /* 0x00175800013e7983 */ /* 0x000f280000300a00 */
[----:B------:R-:W4:Y:S04]  /*13bc0*/  LDL.LU R61, [R1+0x1750] ;  /* 0x00175000013d7983 */ /* 0x000f280000300800 */
[----:B------:R-:W4:Y:S04]  /*13bd0*/  LDL.LU.128 R56, [R1+0x1740] ;  /* 0x0017400001387983 */ /* 0x000f280000300c00 */
[----:B------:R-:W4:Y:S04]  /*13be0*/  LDL.LU.128 R52, [R1+0x1730] ;  /* 0x0017300001347983 */ /* 0x000f280000300c00 */
[----:B------:R-:W4:Y:S04]  /*13bf0*/  LDL.LU.128 R44, [R1+0x1710] ;  /* 0x00171000012c7983 */ /* 0x000f280000300c00 */
[----:B-1----:R-:W4:Y:S04]  /*13c00*/  LDL.128 R120, [R1+0x420] ;  /* 0x0004200001787983 */ /* 0x002f280000100c00 */
[----:B------:R-:W4:Y:S04]  /*13c10*/  LDL.LU.128 R124, [R1+0x1660] ;  /* 0x00166000017c7983 */ /* 0x000f280000300c00 */
[----:B------:R-:W4:Y:S04]  /*13c20*/  LDL.LU.128 R40, [R1+0x1550] ;  /* 0x0015500001287983 */ /* 0x000f280000300c00 */
[----:B------:R-:W4:Y:S04]  /*13c30*/  LDL.LU.128 R36, [R1+0x1540] ;  /* 0x0015400001247983 */ /* 0x000f280000300c00 */
[----:B------:R0:W-:Y:S04]  /*13c40*/  STL.128 [R1+0x16d0], R28 ;  /* 0x0016d01c01007387 */ /* 0x0001e80000100c00 */
[----:B------:R1:W-:Y:S04]  /*13c50*/  STL.64 [R1+0x16a0], R12 ;  /* 0x0016a00c01007387 */ /* 0x0003e80000100a00 */
[----:B------:R1:W-:Y:S04]  /*13c60*/  STL.128 [R1+0x16c0], R24 ;  /* 0x0016c01801007387 */ /* 0x0003e80000100c00 */
[----:B------:R1:W-:Y:S04]  /*13c70*/  STL.64 [R1+0x16b8], R20 ;  /* 0x0016b81401007387 */ /* 0x0003e80000100a00 */
[----:B0-----:R-:W4:Y:S04]  /*13c80*/  LDL.LU.128 R28, [R1+0x16d0] ;  /* 0x0016d000011c7983 */ /* 0x001f280000300c00 */
[----:B-1----:R-:W4:Y:S04]  /*13c90*/  LDL.LU.64 R12, [R1+0x16a0] ;  /* 0x0016a000010c7983 */ /* 0x002f280000300a00 */
[----:B------:R0:W-:Y:S04]  /*13ca0*/  STL.64 [R1+0x16b0], R16 ;  /* 0x0016b01001007387 */ /* 0x0001e80000100a00 */
[----:B------:R1:W-:Y:S04]  /*13cb0*/  STL [R1+0x16a8], R15 ;  /* 0x0016a80f01007387 */ /* 0x0003e80000100800 */
[----:B------:R1:W-:Y:S04]  /*13cc0*/  STL.128 [R1+0x1690], R8 ;  /* 0x0016900801007387 */ /* 0x0003e80000100c00 */
[----:B------:R1:W-:Y:S04]  /*13cd0*/  STL.128 [R1+0x1680], R4 ;  /* 0x0016800401007387 */ /* 0x0003e80000100c00 */
[----:B------:R1:W-:Y:S04]  /*13ce0*/  STL.128 [R1+0x1530], R32 ;  /* 0x0015302001007387 */ /* 0x0003e80000100c00 */
[----:B------:R-:W4:Y:S04]  /*13cf0*/  LDL.LU.128 R24, [R1+0x16c0] ;  /* 0x0016c00001187983 */ /* 0x000f280000300c00 */
[----:B------:R-:W4:Y:S04]  /*13d00*/  LDL.LU.64 R20, [R1+0x16b8] ;  /* 0x0016b80001147983 */ /* 0x000f280000300a00 */
[----:B0-----:R-:W4:Y:S04]  /*13d10*/  LDL.LU.64 R16, [R1+0x16b0] ;  /* 0x0016b00001107983 */ /* 0x001f280000300a00 */
[----:B-1----:R-:W4:Y:S04]  /*13d20*/  LDL.LU R15, [R1+0x16a8] ;  /* 0x0016a800010f7983 */ /* 0x002f280000300800 */
[----:B------:R-:W4:Y:S04]  /*13d30*/  LDL.LU.128 R8, [R1+0x1690] ;  /* 0x0016900001087983 */ /* 0x000f280000300c00 */
[----:B------:R-:W4:Y:S04]  /*13d40*/  LDL.LU.128 R4, [R1+0x1680] ;  /* 0x0016800001047983 */ /* 0x000f280000300c00 */
[----:B------:R-:W4:Y:S04]  /*13d50*/  LDL.LU.128 R32, [R1+0x1530] ;  /* 0x0015300001207983 */ /* 0x000f280000300c00 */
[----:B------:R-:W-:Y:S04]  /*13d60*/  STL.128 [R1+0x1670], R128 ;  /* 0x0016708001007387 */ /* 0x000fe80000100c00 */
[----:B------:R0:W-:Y:S04]  /*13d70*/  STL [R1+0x15d0], R73 ;  /* 0x0015d04901007387 */ /* 0x0001e80000100800 */
[----:B------:R1:W-:Y:S04]  /*13d80*/  STL.64 [R1+0x1578], R50 ;  /* 0x0015783201007387 */ /* 0x0003e80000100a00 */
[----:B0-----:R-:W4:Y:S04]  /*13d90*/  LDL.LU R73, [R1+0x15d0] ;  /* 0x0015d00001497983 */ /* 0x001f280000300800 */
[----:B------:R-:W4:Y:S04]  /*13da0*/  LDL.LU.128 R128, [R1+0x1670] ;  /* 0x0016700001807983 */ /* 0x000f280000300c00 */
[----:B------:R0:W-:Y:S04]  /*13db0*/  STL [R1+0x1570], R49 ;  /* 0x0015703101007387 */ /* 0x0001e80000100800 */
[----:B-1----:R-:W4:Y:S04]  /*13dc0*/  LDL.LU.64 R50, [R1+0x1578] ;  /* 0x0015780001327983 */ /* 0x002f280000300a00 */
[----:B0-----:R-:W4:Y:S04]  /*13dd0*/  LDL.LU R49, [R1+0x1570] ;  /* 0x0015700001317983 */ /* 0x001f280000300800 */
[----:B------:R0:W-:Y:S04]  /*13de0*/  STL [R1+0x1614], R107 ;  /* 0x0016146b01007387 */ /* 0x0001e80000100800 */
[----:B------:R1:W-:Y:S04]  /*13df0*/  STL [R1+0x1610], R105 ;  /* 0x0016106901007387 */ /* 0x0003e80000100800 */
[----:B---3--:R-:W-:Y:S04]  /*13e00*/  STL [R1+0x160c], R103 ;  /* 0x00160c6701007387 */ /* 0x008fe80000100800 */
[----:B0-----:R-:W3:Y:S04]  /*13e10*/  LDL.LU R107, [R1+0x1614] ;  /* 0x00161400016b7983 */ /* 0x001ee80000300800 */
[----:B-1----:R-:W3:Y:S04]  /*13e20*/  LDL.LU R105, [R1+0x1610] ;  /* 0x0016100001697983 */ /* 0x002ee80000300800 */
[----:B--2---:R-:W-:Y:S04]  /*13e30*/  STL [R1+0x1608], R101 ;  /* 0x0016086501007387 */ /* 0x004fe80000100800 */
[----:B----4-:R-:W-:Y:S04]  /*13e40*/  STL [R1+0x1604], R99 ;  /* 0x0016046301007387 */ /* 0x010fe80000100800 */
[----:B------:R-:W-:Y:S04]  /*13e50*/  STL [R1+0x1600], R97 ;  /* 0x0016006101007387 */ /* 0x000fe80000100800 */
[----:B------:R0:W-:Y:S04]  /*13e60*/  STL.128 [R1+0x1620], R108 ;  /* 0x0016206c01007387 */ /* 0x0001e80000100c00 */
        /* <DEDUP_REMOVED lines=8> */
[----:B0-----:R-:W2:Y:S04]  /*13ef0*/  LDL.LU.128 R108, [R1+0x1620] ;  /* 0x00162000016c7983 */ /* 0x001ea80000300c00 */
[----:B------:R-:W-:Y:S04]  /*13f00*/  STL [R1+0x15dc], R79 ;  /* 0x0015dc4f01007387 */ /* 0x000fe80000100800 */
[----:B------:R-:W4:Y:S04]  /*13f10*/  LDL.LU R103, [R1+0x160c] ;  /* 0x00160c0001677983 */ /* 0x000f280000300800 */
[----:B------:R-:W4:Y:S04]  /*13f20*/  LDL.LU R101, [R1+0x1608] ;  /* 0x0016080001657983 */ /* 0x000f280000300800 */
[----:B------:R-:W4:Y:S04]  /*13f30*/  LDL.LU R99, [R1+0x1604] ;  /* 0x0016040001637983 */ /* 0x000f280000300800 */
[----:B------:R-:W4:Y:S04]  /*13f40*/  LDL.LU R97, [R1+0x1600] ;  /* 0x0016000001617983 */ /* 0x000f280000300800 */
[----:B-1----:R-:W4:Y:S04]  /*13f50*/  LDL.LU R95, [R1+0x15fc] ;  /* 0x0015fc00015f7983 */ /* 0x002f280000300800 */
[----:B------:R0:W-:Y:S04]  /*13f60*/  STL.128 [R1+0x1640], R116 ;  /* 0x0016407401007387 */ /* 0x0001e80000100c00 */
[----:B------:R1:W-:Y:S04]  /*13f70*/  STL.128 [R1+0x1630], R112 ;  /* 0x0016307001007387 */ /* 0x0003e80000100c00 */
[----:B------:R1:W-:Y:S04]  /*13f80*/  STL [R1+0x15d8], R77 ;  /* 0x0015d84d01007387 */ /* 0x0003e80000100800 */
[----:B------:R1:W-:Y:S04]  /*13f90*/  STL [R1+0x15d4], R75 ;  /* 0x0015d44b01007387 */ /* 0x0003e80000100800 */
[----:B------:R1:W-:Y:S04]  /*13fa0*/  STL.64 [R1+0x15c8], R70 ;  /* 0x0015c84601007387 */ /* 0x0003e80000100a00 */
[----:B------:R1:W-:Y:S04]  /*13fb0*/  STL [R1+0x15c0], R69 ;  /* 0x0015c04501007387 */ /* 0x0003e80000100800 */
[----:B------:R1:W-:Y:S04]  /*13fc0*/  STL.64 [R1+0x15b8], R66 ;  /* 0x0015b84201007387 */ /* 0x0003e80000100a00 */
[----:B------:R1:W-:Y:S04]  /*13fd0*/  STL [R1+0x15b0], R65 ;  /* 0x0015b04101007387 */ /* 0x0003e80000100800 */
[----:B------:R1:W-:Y:S04]  /*13fe0*/  STL.64 [R1+0x15a8], R62 ;  /* 0x0015a83e01007387 */ /* 0x0003e80000100a00 */
[----:B------:R1:W-:Y:S04]  /*13ff0*/  STL [R1+0x15a0], R61 ;  /* 0x0015a03d01007387 */ /* 0x0003e80000100800 */
[----:B------:R-:W-:Y:S04]  /*14000*/  STL [R1+0x434], R56 ;  /* 0x0004343801007387 */ /* 0x000fe80000100800 */
[----:B------:R-:W-:Y:S04]  /*14010*/  STL [R1+0x430], R52 ;  /* 0x0004303401007387 */ /* 0x000fe80000100800 */
[----:B------:R1:W-:Y:S04]  /*14020*/  STL.64 [R1+0x1598], R58 ;  /* 0x0015983a01007387 */ /* 0x0003e80000100a00 */
[----:B------:R1:W-:Y:S01]  /*14030*/  STL [R1+0x1590], R57 ;  /* 0x0015903901007387 */ /* 0x0003e20000100800 */
[----:B------:R-:W-:-:S02]  /*14040*/  IMAD.MOV.U32 R140, RZ, RZ, R120 ;  /* 0x000000ffff8c7224 */ /* 0x000fc400078e0078 */
[----:B------:R-:W-:Y:S01]  /*14050*/  IMAD.MOV.U32 R141, RZ, RZ, R121 ;  /* 0x000000ffff8d7224 */ /* 0x000fe200078e0079 */
[----:B------:R1:W-:Y:S01]  /*14060*/  STL.64 [R1+0x1588], R54 ;  /* 0x0015883601007387 */ /* 0x0003e20000100a00 */
[----:B------:R-:W-:Y:S02]  /*14070*/  IMAD.MOV.U32 R142, RZ, RZ, R122 ;  /* 0x000000ffff8e7224 */ /* 0x000fe400078e007a */
[----:B------:R-:W-:Y:S01]  /*14080*/  IMAD.MOV.U32 R143, RZ, RZ, R123 ;  /* 0x000000ffff8f7224 */ /* 0x000fe200078e007b */
[----:B------:R1:W-:Y:S04]  /*14090*/  STL [R1+0x1580], R53 ;  /* 0x0015803501007387 */ /* 0x0003e80000100800 */
[----:B------:R1:W-:Y:S04]  /*140a0*/  STL.128 [R1+0x1560], R44 ;  /* 0x0015602c01007387 */ /* 0x0003e80000100c00 */
[----:B------:R-:W-:Y:S04]  /*140b0*/  STL [R1+0x438], R38 ;  /* 0x0004382601007387 */ /* 0x000fe80000100800 */
[----:B------:R-:W-:Y:S04]  /*140c0*/  STL [R1+0x43c], R40 ;  /* 0x00043c2801007387 */ /* 0x000fe80000100800 */
[----:B------:R1:W-:Y:S04]  /*140d0*/  STL.128 [R1+0x14b0], R124 ;  /* 0x0014b07c01007387 */ /* 0x0003e80000100c00 */
[----:B------:R-:W4:Y:S04]  /*140e0*/  LDL.LU.128 R120, [R1+0x1650] ;  /* 0x0016500001787983 */ /* 0x000f280000300c00 */
[----:B0-----:R-:W4:Y:S04]  /*140f0*/  LDL.LU.128 R116, [R1+0x1640] ;  /* 0x0016400001747983 */ /* 0x001f280000300c00 */
        /* <DEDUP_REMOVED lines=22> */
[----:B------:R-:W4:Y:S04]  /*14260*/  LDL.128 R124, [R1+0x430] ;  /* 0x00043000017c7983 */ /* 0x000f280000100c00 */
        /* <DEDUP_REMOVED lines=10> */
[----:B------:R1:W-:Y:S04]  /*14310*/  STL.64 [R1+0x13a0], R36 ;  /* 0x0013a02401007387 */ /* 0x0003e80000100a00 */
[----:B------:R1:W-:Y:S04]  /*14320*/  STL.128 [R1+0x1390], R32 ;  /* 0x0013902001007387 */ /* 0x0003e80000100c00 */
[----:B---3--:R-:W3:Y:S04]  /*14330*/  LDL.LU.128 R24, [R1+0x1510] ;  /* 0x0015100001187983 */ /* 0x008ee80000300c00 */
[----:B------:R-:W3:Y:S04]  /*14340*/  LDL.LU.64 R20, [R1+0x1508] ;  /* 0x0015080001147983 */ /* 0x000ee80000300a00 */
[----:B0-----:R-:W3:Y:S04]  /*14350*/  LDL.LU.64 R16, [R1+0x1500] ;  /* 0x0015000001107983 */ /* 0x001ee80000300a00 */
[----:B-1----:R-:W3:Y:S04]  /*14360*/  LDL.LU R15, [R1+0x14f8] ;  /* 0x0014f800010f7983 */ /* 0x002ee80000300800 */
[----:B------:R-:W3:Y:S04]  /*14370*/  LDL.LU.128 R8, [R1+0x14e0] ;  /* 0x0014e00001087983 */ /* 0x000ee80000300c00 */
[----:B------:R-:W3:Y:S04]  /*14380*/  LDL.LU.128 R4, [R1+0x14d0] ;  /* 0x0014d00001047983 */ /* 0x000ee80000300c00 */
[----:B------:R-:W3:Y:S04]  /*14390*/  LDL.LU.64 R36, [R1+0x13a0] ;  /* 0x0013a00001247983 */ /* 0x000ee80000300a00 */
[----:B------:R-:W3:Y:S04]  /*143a0*/  LDL.LU.128 R32, [R1+0x1390] ;  /* 0x0013900001207983 */ /* 0x000ee80000300c00 */
[----:B------:R-:W-:Y:S04]  /*143b0*/  STL.128 [R1+0x14c0], R128 ;  /* 0x0014c08001007387 */ /* 0x000fe80000100c00 */
[----:B------:R0:W-:Y:S04]  /*143c0*/  STL [R1+0x1428], R73 ;  /* 0x0014284901007387 */ /* 0x0001e80000100800 */
[----:B------:R1:W-:Y:S04]  /*143d0*/  STL [R1+0x13ac], R41 ;  /* 0x0013ac2901007387 */ /* 0x0003e80000100800 */
[----:B0-----:R-:W3:Y:S04]  /*143e0*/  LDL.LU R73, [R1+0x1428] ;  /* 0x0014280001497983 */ /* 0x001ee80000300800 */
[----:B------:R-:W3:Y:S04]  /*143f0*/  LDL.LU.128 R128, [R1+0x14c0] ;  /* 0x0014c00001807983 */ /* 0x000ee80000300c00 */
[----:B-1----:R-:W3:Y:S04]  /*14400*/  LDL.LU R41, [R1+0x13ac] ;  /* 0x0013ac0001297983 */ /* 0x002ee80000300800 */
[----:B--2---:R0:W-:Y:S04]  /*14410*/  STL.128 [R1+0x1470], R108 ;  /* 0x0014706c01007387 */ /* 0x0041e80000100c00 */
[----:B------:R1:W-:Y:S04]  /*14420*/  STL [R1+0x146c], R107 ;  /* 0x00146c6b01007387 */ /* 0x0003e80000100800 */
[----:B------:R2:W-:Y:S04]  /*14430*/  STL [R1+0x1468], R105 ;  /* 0x0014686901007387 */ /* 0x0005e80000100800 */
[----:B----4-:R4:W-:Y:S04]  /*14440*/  STL [R1+0x1464], R103 ;  /* 0x0014646701007387 */ /* 0x0109e80000100800 */
[----:B------:R4:W-:Y:S04]  /*14450*/  STL [R1+0x1460], R101 ;  /* 0x0014606501007387 */ /* 0x0009e80000100800 */
[----:B------:R4:W-:Y:S04]  /*14460*/  STL [R1+0x145c], R99 ;  /* 0x00145c6301007387 */ /* 0x0009e80000100800 */
[----:B------:R4:W-:Y:S04]  /*14470*/  STL [R1+0x1458], R97 ;  /* 0x0014586101007387 */ /* 0x0009e80000100800 */
[----:B------:R4:W-:Y:S04]  /*14480*/  STL [R1+0x1454], R95 ;  /* 0x0014545f01007387 */ /* 0x0009e80000100800 */
[----:B------:R4:W-:Y:S04]  /*14490*/  STL.64 [R1+0x13d0], R50 ;  /* 0x0013d03201007387 */ /* 0x0009e80000100a00 */
[----:B------:R4:W-:Y:S04]  /*144a0*/  STL [R1+0x13c8], R49 ;  /* 0x0013c83101007387 */ /* 0x0009e80000100800 */
[----:B------:R4:W-:Y:S04]  /*144b0*/  STL.64 [R1+0x13b0], R42 ;  /* 0x0013b02a01007387 */ /* 0x0009e80000100a00 */
[----:B0-----:R-:W3:Y:S04]  /*144c0*/  LDL.LU.128 R108, [R1+0x1470] ;  /* 0x00147000016c7983 */ /* 0x001ee80000300c00 */
[----:B-1----:R-:W3:Y:S04]  /*144d0*/  LDL.LU R107, [R1+0x146c] ;  /* 0x00146c00016b7983 */ /* 0x002ee80000300800 */
[----:B--2---:R-:W2:Y:S04]  /*144e0*/  LDL.LU R105, [R1+0x1468] ;  /* 0x0014680001697983 */ /* 0x004ea80000300800 */
[----:B----4-:R-:W4:Y:S04]  /*144f0*/  LDL.LU R103, [R1+0x1464] ;  /* 0x0014640001677983 */ /* 0x010f280000300800 */
[----:B------:R-:W4:Y:S04]  /*14500*/  LDL.LU R101, [R1+0x1460] ;  /* 0x0014600001657983 */ /* 0x000f280000300800 */
[----:B------:R-:W4:Y:S04]  /*14510*/  LDL.LU R99, [R1+0x145c] ;  /* 0x00145c0001637983 */ /* 0x000f280000300800 */
[----:B------:R-:W4:Y:S04]  /*14520*/  LDL.LU R97, [R1+0x1458] ;  /* 0x0014580001617983 */ /* 0x000f280000300800 */
[----:B------:R-:W4:Y:S04]  /*14530*/  LDL.LU R95, [R1+0x1454] ;  /* 0x00145400015f7983 */ /* 0x000f280000300800 */
[----:B------:R-:W4:Y:S04]  /*14540*/  LDL.LU.64 R50, [R1+0x13d0] ;  /* 0x0013d00001327983 */ /* 0x000f280000300a00 */
[----:B------:R-:W4:Y:S04]  /*14550*/  LDL.LU R49, [R1+0x13c8] ;  /* 0x0013c80001317983 */ /* 0x000f280000300800 */
[----:B------:R-:W4:Y:S04]  /*14560*/  LDL.LU.64 R42, [R1+0x13b0] ;  /* 0x0013b000012a7983 */ /* 0x000f280000300a00 */
[----:B------:R0:W-:Y:S04]  /*14570*/  STL.128 [R1+0x14a0], R120 ;  /* 0x0014a07801007387 */ /* 0x0001e80000100c00 */
[----:B------:R1:W-:Y:S04]  /*14580*/  STL.128 [R1+0x1490], R116 ;  /* 0x0014907401007387 */ /* 0x0003e80000100c00 */
[----:B------:R-:W-:Y:S04]  /*14590*/  STL.128 [R1+0x1480], R112 ;  /* 0x0014807001007387 */ /* 0x000fe80000100c00 */
        /* <DEDUP_REMOVED lines=21> */
[----:B------:R-:W-:Y:S01]  /*146f0*/  STL [R1+0x13b8], R45 ;  /* 0x0013b82d01007387 */ /* 0x000fe20000100800 */
[----:B------:R-:W-:-:S02]  /*14700*/  IMAD.MOV.U32 R144, RZ, RZ, R124 ;  /* 0x000000ffff907224 */ /* 0x000fc400078e007c */
[----:B------:R-:W-:Y:S01]  /*14710*/  IMAD.MOV.U32 R23, RZ, RZ, R125 ;  /* 0x000000ffff177224 */ /* 0x000fe200078e007d */
[----:B------:R1:W-:Y:S04]  /*14720*/  STL.64 [R1+0x648], R126 ;  /* 0x0006487e01007387 */ /* 0x0003e80000100a00 */
[----:B0-----:R-:W4:Y:S04]  /*14730*/  LDL.LU.128 R120, [R1+0x14a0] ;  /* 0x0014a00001787983 */ /* 0x001f280000300c00 */
[----:B-1----:R-:W4:Y:S04]  /*14740*/  LDL.LU.128 R116, [R1+0x1490] ;  /* 0x0014900001747983 */ /* 0x002f280000300c00 */
[----:B------:R-:W4:Y:S04]  /*14750*/  LDL.LU.128 R124, [R1+0x14b0] ;  /* 0x0014b000017c7983 */ /* 0x000f280000300c00 */
[----:B------:R-:W4:Y:S04]  /*14760*/  LDL.LU.128 R112, [R1+0x1480] ;  /* 0x0014800001707983 */ /* 0x000f280000300c00 */
        /* <DEDUP_REMOVED lines=22> */
[----:B------:R0:W-:Y:S04]  /*148d0*/  STL.128 [R1+0x1380], R28 ;  /* 0x0013801c01007387 */ /* 0x0001e80000100c00 */
[----:B------:R1:W-:Y:S04]  /*148e0*/  STL.64 [R1+0x1350], R12 ;  /* 0x0013500c01007387 */ /* 0x0003e80000100a00 */
[----:B------:R-:W-:Y:S04]  /*148f0*/  STL [R1+0x440], R44 ;  /* 0x0004402c01007387 */ /* 0x000fe80000100800 */
[----:B------:R2:W-:Y:S04]  /*14900*/  STL [R1+0x13a8], R39 ;  /* 0x0013a82701007387 */ /* 0x0005e80000100800 */
[----:B0-----:R-:W4:Y:S04]  /*14910*/  LDL.LU.128 R28, [R1+0x1380] ;  /* 0x00138000011c7983 */ /* 0x001f280000300c00 */
[----:B-1----:R-:W4:Y:S04]  /*14920*/  LDL.LU.64 R12, [R1+0x1350] ;  /* 0x00135000010c7983 */ /* 0x002f280000300a00 */
[----:B---3--:R0:W-:Y:S04]  /*14930*/  STL.128 [R1+0x1370], R24 ;  /* 0x0013701801007387 */ /* 0x0081e80000100c00 */
[----:B------:R1:W-:Y:S04]  /*14940*/  STL.64 [R1+0x1368], R20 ;  /* 0x0013681401007387 */ /* 0x0003e80000100a00 */
[----:B------:R3:W-:Y:S04]  /*14950*/  STL.64 [R1+0x1360], R16 ;  /* 0x0013601001007387 */ /* 0x0007e80000100a00 */
[----:B------:R3:W-:Y:S04]  /*14960*/  STL [R1+0x1358], R15 ;  /* 0x0013580f01007387 */ /* 0x0007e80000100800 */
[----:B------:R3:W-:Y:S04]  /*14970*/  STL.128 [R1+0x1340], R8 ;  /* 0x0013400801007387 */ /* 0x0007e80000100c00 */
[----:B------:R3:W-:Y:S04]  /*14980*/  STL.128 [R1+0x1330], R4 ;  /* 0x0013300401007387 */ /* 0x0007e80000100c00 */
[----:B------:R-:W-:Y:S04]  /*14990*/  STL [R1+0x444], R32 ;  /* 0x0004442001007387 */ /* 0x000fe80000100800 */
[----:B------:R-:W-:Y:S04]  /*149a0*/  STL [R1+0x448], R34 ;  /* 0x0004482201007387 */ /* 0x000fe80000100800 */
[----:B------:R-:W-:Y:S04]  /*149b0*/  STL [R1+0x44c], R36 ;  /* 0x00044c2401007387 */ /* 0x000fe80000100800 */
[----:B--2---:R-:W2:Y:S04]  /*149c0*/  LDL.LU R39, [R1+0x13a8] ;  /* 0x0013a80001277983 */ /* 0x004ea80000300800 */
[----:B0-----:R-:W2:Y:S04]  /*149d0*/  LDL.LU.128 R24, [R1+0x1370] ;  /* 0x0013700001187983 */ /* 0x001ea80000300c00 */
[----:B-1----:R-:W2:Y:S04]  /*149e0*/  LDL.LU.64 R20, [R1+0x1368] ;  /* 0x0013680001147983 */ /* 0x002ea80000300a00 */
[----:B---3--:R-:W3:Y:S04]  /*149f0*/  LDL.LU.64 R16, [R1+0x1360] ;  /* 0x0013600001107983 */ /* 0x008ee80000300a00 */
[----:B------:R-:W3:Y:S04]  /*14a00*/  LDL.LU R15, [R1+0x1358] ;  /* 0x00135800010f7983 */ /* 0x000ee80000300800 */
[----:B------:R-:W3:Y:S04]  /*14a10*/  LDL.LU.128 R8, [R1+0x1340] ;  /* 0x0013400001087983 */ /* 0x000ee80000300c00 */
[----:B------:R-:W3:Y:S04]  /*14a20*/  LDL.LU.128 R4, [R1+0x1330] ;  /* 0x0013300001047983 */ /* 0x000ee80000300c00 */
[----:B------:R-:W3:Y:S04]  /*14a30*/  LDL.LU R22, [R1+0x648] ;  /* 0x0006480001167983 */ /* 0x000ee80000300800 */
[----:B------:R-:W3:Y:S04]  /*14a40*/  LDL.LU R19, [R1+0x64c] ;  /* 0x00064c0001137983 */ /* 0x000ee80000300800 */
[----:B------:R-:W-:Y:S04]  /*14a50*/  STL.128 [R1+0x1300], R160 ;  /* 0x001300a001007387 */ /* 0x000fe80000100c00 */
[----:B------:R-:W-:Y:S04]  /*14a60*/  STL.128 [R1+0x12f0], R156 ;  /* 0x0012f09c01007387 */ /* 0x000fe80000100c00 */
[----:B------:R0:W-:Y:S04]  /*14a70*/  STL.128 [R1+0x12e0], R152 ;  /* 0x0012e09801007387 */ /* 0x0001e80000100c00 */
[----:B------:R1:W-:Y:S04]  /*14a80*/  STL.128 [R1+0x12d0], R148 ;  /* 0x0012d09401007387 */ /* 0x0003e80000100c00 */
[----:B------:R1:W-:Y:S04]  /*14a90*/  STL.128 [R1+0x12c0], R144 ;  /* 0x0012c09001007387 */ /* 0x0003e80000100c00 */
[----:B------:R-:W-:Y:S04]  /*14aa0*/  STL.128 [R1+0x12b0], R140 ;  /* 0x0012b08c01007387 */ /* 0x000fe80000100c00 */
[----:B------:R-:W-:Y:S04]  /*14ab0*/  STL.128 [R1+0x12a0], R136 ;  /* 0x0012a08801007387 */ /* 0x000fe80000100c00 */
[----:B------:R-:W-:Y:S04]  /*14ac0*/  STL.128 [R1+0x1290], R132 ;  /* 0x0012908401007387 */ /* 0x000fe80000100c00 */
[----:B------:R-:W2:Y:S04]  /*14ad0*/  LDL.128 R164, [R1+0x440] ;  /* 0x0004400001a47983 */ /* 0x000ea80000100c00 */
[----:B------:R-:W-:Y:S04]  /*14ae0*/  STL.128 [R1+0x1280], R128 ;  /* 0x0012808001007387 */ /* 0x000fe80000100c00 */
[----:B------:R1:W-:Y:S04]  /*14af0*/  STL [R1+0x11e0], R73 ;  /* 0x0011e04901007387 */ /* 0x0003e80000100800 */
[----:B------:R1:W-:Y:S04]  /*14b00*/  STL [R1+0x1160], R41 ;  /* 0x0011602901007387 */ /* 0x0003e80000100800 */
[----:B0-----:R-:W3:Y:S04]  /*14b10*/  LDL.LU.128 R152, [R1+0x12e0] ;  /* 0x0012e00001987983 */ /* 0x001ee80000300c00 */
[----:B-1----:R-:W3:Y:S04]  /*14b20*/  LDL.LU.128 R148, [R1+0x12d0] ;  /* 0x0012d00001947983 */ /* 0x002ee80000300c00 */
[----:B------:R-:W3:Y:S04]  /*14b30*/  LDL.LU.128 R144, [R1+0x12c0] ;  /* 0x0012c00001907983 */ /* 0x000ee80000300c00 */
[----:B------:R-:W3:Y:S04]  /*14b40*/  LDL.LU R73, [R1+0x11e0] ;  /* 0x0011e00001497983 */ /* 0x000ee80000300800 */
[----:B------:R-:W3:Y:S04]  /*14b50*/  LDL.LU R41, [R1+0x1160] ;  /* 0x0011600001297983 */ /* 0x000ee80000300800 */
[----:B------:R-:W-:Y:S04]  /*14b60*/  STL.128 [R1+0x1230], R108 ;  /* 0x0012306c01007387 */ /* 0x000fe80000100c00 */
[----:B------:R-:W-:Y:S04]  /*14b70*/  STL [R1+0x1224], R107 ;  /* 0x0012246b01007387 */ /* 0x000fe80000100800 */
[----:B------:R-:W-:Y:S04]  /*14b80*/  STL [R1+0x1220], R105 ;  /* 0x0012206901007387 */ /* 0x000fe80000100800 */
[----:B----4-:R-:W-:Y:S04]  /*14b90*/  STL [R1+0x121c], R103 ;  /* 0x00121c6701007387 */ /* 0x010fe80000100800 */
[----:B------:R-:W-:Y:S04]  /*14ba0*/  STL [R1+0x1218], R101 ;  /* 0x0012186501007387 */ /* 0x000fe80000100800 */
[----:B------:R-:W-:Y:S04]  /*14bb0*/  STL [R1+0x1214], R99 ;  /* 0x0012146301007387 */ /* 0x000fe80000100800 */
[----:B------:R-:W-:Y:S04]  /*14bc0*/  STL [R1+0x1210], R97 ;  /* 0x0012106101007387 */ /* 0x000fe80000100800 */
[----:B------:R-:W-:Y:S04]  /*14bd0*/  STL [R1+0x120c], R95 ;  /* 0x00120c5f01007387 */ /* 0x000fe80000100800 */
[----:B------:R-:W-:Y:S04]  /*14be0*/  STL.128 [R1+0x1260], R120 ;  /* 0x0012607801007387 */ /* 0x000fe80000100c00 */
[----:B------:R-:W-:Y:S04]  /*14bf0*/  STL.128 [R1+0x1250], R116 ;  /* 0x0012507401007387 */ /* 0x000fe80000100c00 */
[----:B------:R0:W-:Y:S04]  /*14c00*/  STL.128 [R1+0x1270], R124 ;  /* 0x0012707c01007387 */ /* 0x0001e80000100c00 */
[----:B------:R1:W-:Y:S04]  /*14c10*/  STL.128 [R1+0x1240], R112 ;  /* 0x0012407001007387 */ /* 0x0003e80000100c00 */
        /* <DEDUP_REMOVED lines=25> */
[----:B------:R-:W3:Y:S04]  /*14db0*/  LDL.LU.128 R140, [R1+0x12b0] ;  /* 0x0012b000018c7983 */ /* 0x000ee80000300c00 */
[----:B------:R-:W3:Y:S04]  /*14dc0*/  LDL.LU.128 R136, [R1+0x12a0] ;  /* 0x0012a00001887983 */ /* 0x000ee80000300c00 */
[----:B------:R-:W3:Y:S04]  /*14dd0*/  LDL.LU.128 R132, [R1+0x1290] ;  /* 0x0012900001847983 */ /* 0x000ee80000300c00 */
[----:B------:R-:W3:Y:S04]  /*14de0*/  LDL.LU.128 R128, [R1+0x1280] ;  /* 0x0012800001807983 */ /* 0x000ee80000300c00 */
[----:B0-----:R-:W3:Y:S04]  /*14df0*/  LDL.LU.128 R124, [R1+0x1270] ;  /* 0x00127000017c7983 */ /* 0x001ee80000300c00 */
[----:B------:R-:W3:Y:S04]  /*14e00*/  LDL.LU.128 R120, [R1+0x1260] ;  /* 0x0012600001787983 */ /* 0x000ee80000300c00 */
[----:B------:R-:W3:Y:S04]  /*14e10*/  LDL.LU.128 R116, [R1+0x1250] ;  /* 0x0012500001747983 */ /* 0x000ee80000300c00 */
[----:B-1----:R-:W3:Y:S04]  /*14e20*/  LDL.LU.128 R112, [R1+0x1240] ;  /* 0x0012400001707983 */ /* 0x002ee80000300c00 */
[----:B------:R-:W3:Y:S04]  /*14e30*/  LDL.LU.128 R108, [R1+0x1230] ;  /* 0x00123000016c7983 */ /* 0x000ee80000300c00 */
[----:B------:R-:W3:Y:S04]  /*14e40*/  LDL.LU R107, [R1+0x1224] ;  /* 0x00122400016b7983 */ /* 0x000ee80000300800 */
[----:B------:R-:W3:Y:S04]  /*14e50*/  LDL.LU R105, [R1+0x1220] ;  /* 0x0012200001697983 */ /* 0x000ee80000300800 */
[----:B------:R-:W3:Y:S04]  /*14e60*/  LDL.LU R103, [R1+0x121c] ;  /* 0x00121c0001677983 */ /* 0x000ee80000300800 */
[----:B------:R-:W3:Y:S04]  /*14e70*/  LDL.LU R101, [R1+0x1218] ;  /* 0x0012180001657983 */ /* 0x000ee80000300800 */
[----:B------:R-:W3:Y:S04]  /*14e80*/  LDL.LU R99, [R1+0x1214] ;  /* 0x0012140001637983 */ /* 0x000ee80000300800 */
[----:B------:R-:W3:Y:S04]  /*14e90*/  LDL.LU R97, [R1+0x1210] ;  /* 0x0012100001617983 */ /* 0x000ee80000300800 */
        /* <DEDUP_REMOVED lines=25> */
[----:B------:R-:W4:Y:S01]  /*15030*/  LDL.LU.64 R42, [R1+0x1168] ;  /* 0x00116800012a7983 */ /* 0x000f220000300a00 */
[----:B------:R-:W-:Y:S01]  /*15040*/  ISETP.NE.U32.AND P2, PT, R33, RZ, PT ;  /* 0x000000ff2100720c */ /* 0x000fe20003f45070 */
[----:B------:R-:W-:-:S02]  /*15050*/  IMAD R12, R31, 0xc00, R12 ;  /* 0x00000c001f0c7824 */ /* 0x000fc400078e020c */
[----:B--2---:R-:W-:Y:S02]  /*15060*/  IMAD.MOV.U32 R18, RZ, RZ, R164 ;  /* 0x000000ffff127224 */ /* 0x004fe400078e00a4 */
[----:B------:R-:W-:Y:S02]  /*15070*/  IMAD.MOV.U32 R14, RZ, RZ, R165 ;  /* 0x000000ffff0e7224 */ /* 0x000fe400078e00a5 */
[----:B------:R-:W-:Y:S02]  /*15080*/  IMAD.MOV.U32 R3, RZ, RZ, R166 ;  /* 0x000000ffff037224 */ /* 0x000fe400078e00a6 */
[----:B------:R-:W-:Y:S02]  /*15090*/  IMAD.MOV.U32 R2, RZ, RZ, R167 ;  /* 0x000000ffff027224 */ /* 0x000fe400078e00a7 */
[----:B------:R-:W-:Y:S02]  /*150a0*/  IMAD.MOV.U32 R209, RZ, RZ, R27 ;  /* 0x000000ffffd17224 */ /* 0x000fe400078e001b */
[----:B------:R-:W-:-:S02]  /*150b0*/  IMAD.MOV.U32 R207, RZ, RZ, R26 ;  /* 0x000000ffffcf7224 */ /* 0x000fc400078e001a */
[----:B------:R-:W-:Y:S01]  /*150c0*/  IMAD.MOV.U32 R193, RZ, RZ, R25 ;  /* 0x000000ffffc17224 */ /* 0x000fe200078e0019 */
[----:B---3--:R-:W-:Y:S01]  /*150d0*/  F2FP.BF16.F32.PACK_AB R153, R153, R28 ;  /* 0x0000001c9999723e */ /* 0x008fe200000010ff */
[----:B------:R-:W-:Y:S01]  /*150e0*/  IMAD.MOV.U32 R28, RZ, RZ, R41 ;  /* 0x000000ffff1c7224 */ /* 0x000fe200078e0029 */
[----:B------:R-:W-:Y:S01]  /*150f0*/  F2FP.BF16.F32.PACK_AB R154, R154, R29 ;  /* 0x0000001d9a9a723e */ /* 0x000fe200000010ff */
[----:B------:R-:W-:Y:S01]  /*15100*/  IMAD.MOV.U32 R29, RZ, RZ, R37 ;  /* 0x000000ffff1d7224 */ /* 0x000fe200078e0025 */
[----:B------:R-:W-:Y:S01]  /*15110*/  R2UR UR6, R12 ;  /* 0x000000000c0672ca */ /* 0x000fe200000e0000 */
[----:B------:R-:W-:Y:S01]  /*15120*/  IMAD.MOV.U32 R94, RZ, RZ, R151 ;  /* 0x000000ffff5e7224 */ /* 0x000fe200078e0097 */
[----:B------:R-:W-:Y:S01]  /*15130*/  R2UR UR7, R13 ;  /* 0x000000000d0772ca */ /* 0x000fe200000e0000 */
[----:B------:R-:W-:Y:S01]  /*15140*/  IMAD.MOV.U32 R96, RZ, RZ, R150 ;  /* 0x000000ffff607224 */ /* 0x000fe200078e0096 */
[----:B------:R-:W-:Y:S01]  /*15150*/  F2FP.BF16.F32.PACK_AB R152, R152, R73 ;  /* 0x000000499898723e */ /* 0x000fe200000010ff */
[----:B------:R-:W-:Y:S01]  /*15160*/  IMAD.MOV.U32 R98, RZ, RZ, R149 ;  /* 0x000000ffff627224 */ /* 0x000fe200078e0095 */
[----:B------:R-:W-:Y:S01]  /*15170*/  F2FP.BF16.F32.PACK_AB R155, R30, R155 ;  /* 0x0000009b1e9b723e */ /* 0x000fe200000010ff */
[----:B------:R-:W-:Y:S01]  /*15180*/  IMAD.MOV.U32 R100, RZ, RZ, R148 ;  /* 0x000000ffff647224 */ /* 0x000fe200078e0094 */
[----:B------:R-:W2:Y:S01]  /*15190*/  LDL.LU.128 R156, [R1+0x12f0] ;  /* 0x0012f000019c7983 */ /* 0x000ea20000300c00 */
[----:B------:R-:W-:-:S02]  /*151a0*/  IMAD.MOV.U32 R102, RZ, RZ, R147 ;  /* 0x000000ffff667224 */ /* 0x000fc400078e0093 */
[----:B------:R-:W-:Y:S01]  /*151b0*/  IMAD.MOV.U32 R104, RZ, RZ, R146 ;  /* 0x000000ffff687224 */ /* 0x000fe200078e0092 */
[----:B------:R-:W3:Y:S01]  /*151c0*/  LDL.LU.128 R160, [R1+0x1300] ;  /* 0x0013000001a07983 */ /* 0x000ee20000300c00 */
[----:B------:R-:W-:Y:S02]  /*151d0*/  IMAD.MOV.U32 R106, RZ, RZ, R145 ;  /* 0x000000ffff6a7224 */ /* 0x000fe400078e0091 */
[----:B------:R-:W-:Y:S02]  /*151e0*/  IMAD.MOV.U32 R30, RZ, RZ, R234 ;  /* 0x000000ffff1e7224 */ /* 0x000fe400078e00ea */
[----:B------:R-:W-:Y:S02]  /*151f0*/  IMAD.MOV.U32 R32, RZ, RZ, R231 ;  /* 0x000000ffff207224 */ /* 0x000fe400078e00e7 */
[----:B------:R-:W-:Y:S02]  /*15200*/  IMAD.MOV.U32 R33, RZ, RZ, R229 ;  /* 0x000000ffff217224 */ /* 0x000fe400078e00e5 */
[----:B------:R-:W-:-:S02]  /*15210*/  IMAD.MOV.U32 R34, RZ, RZ, R227 ;  /* 0x000000ffff227224 */ /* 0x000fc400078e00e3 */
[----:B------:R-:W-:Y:S02]  /*15220*/  IMAD.MOV.U32 R36, RZ, RZ, R225 ;  /* 0x000000ffff247224 */ /* 0x000fe400078e00e1 */
        /* <DEDUP_REMOVED lines=19> */
[----:B------:R-:W-:Y:S01]  /*15360*/  IMAD.MOV.U32 R92, RZ, RZ, R184 ;  /* 0x000000ffff5c7224 */ /* 0x000fe200078e00b8 */
[----:B------:R-:W-:Y:S01]  /*15370*/  VOTEU.ANY UP0, P2 ;  /* 0x00000000003f7886 */ /* 0x000fe20001000100 */
[----:B------:R-:W-:Y:S01]  /*15380*/  IMAD.MOV.U32 R31, RZ, RZ, R235 ;  /* 0x000000ffff1f7224 */ /* 0x000fe200078e00eb */
[----:B------:R-:W3:Y:S01]  /*15390*/  LDL.LU.128 R164, [R1+0x1310] ;  /* 0x0013100001a47983 */ /* 0x000ee20000300c00 */
        /* <DEDUP_REMOVED lines=12> */
[----:B------:R-:W-:-:S06]  /*15460*/  IMAD.MOV.U32 R25, RZ, RZ, R193 ;  /* 0x000000ffff197224 */ /* 0x000fcc00078e00c1 */
[----:B----4-:R-:W-:-:S06]  /*15470*/  WARPGROUP.ARRIVE ;  /* 0x00000000000079c5 */ /* 0x010fcc0000000000 */
[----:B------:R-:W-:Y:S01]  /*15480*/  HGMMA.64x256x16.F32.BF16 R24, R152, gdesc[UR4].tnspB, R24, UP0, gsb0 ;  /* 0x43e0000498187df0 */ /* 0x000fe2000b801818 */
[----:B--2---:R-:W-:Y:S02]  /*15490*/  STL.128 [R1+0x1040], R156 ;  /* 0x0010409c01007387 */ /* 0x004fe40000100c00 */
[----:B------:R-:W-:Y:S02]  /*154a0*/  WARPGROUP.DEPBAR.LE gsb0, 0x0 ;  /* 0x00008000000079c5 */ /* 0x000fe40000010000 */
[----:B------:R-:W-:Y:S02]  /*154b0*/  VIADD R154, R12, 0x80 ;  /* 0x000000800c9a7836 */ /* 0x000fe40000000000 */
        /* <DEDUP_REMOVED lines=49> */
[----:B------:R-:W-:Y:S01]  /*157d0*/  IMAD.MOV.U32 R184, RZ, RZ, R100 ;  /* 0x000000ffffb87224 */ /* 0x000fe200078e0064 */
[----:B------:R0:W-:Y:S04]  /*157e0*/  STL.128 [R1+0x1150], R224 ;  /* 0x001150e001007387 */ /* 0x0001e80000100c00 */
        /* <DEDUP_REMOVED lines=10> */
[----:B------:R4:W-:Y:S01]  /*15890*/  STL.128 [R1+0x1030], R152 ;  /* 0x0010309801007387 */ /* 0x0009e20000100c00 */
[----:B------:R-:W-:-:S03]  /*158a0*/  IMAD.MOV.U32 R229, RZ, RZ, R145 ;  /* 0x000000ffffe57224 */ /* 0x000fc600078e0091 */
[----:B0-----:R-:W3:Y:S01]  /*158b0*/  LDL.LU.128 R224, [R1+0x1150] ;  /* 0x0011500001e07983 */ /* 0x001ee20000300c00 */
[----:B------:R-:W-:-:S03]  /*158c0*/  IMAD.MOV.U32 R228, RZ, RZ, R144 ;  /* 0x000000ffffe47224 */ /* 0x000fc600078e0090 */
[----:B-1----:R-:W3:Y:S04]  /*158d0*/  LDL.LU.128 R220, [R1+0x1140] ;  /* 0x0011400001dc7983 */ /* 0x002ee80000300c00 */
[----:B--2---:R-:W2:Y:S01]  /*158e0*/  LDL.LU.128 R216, [R1+0x1130] ;  /* 0x0011300001d87983 */ /* 0x004ea20000300c00 */
[----:B----4-:R-:W-:-:S03]  /*158f0*/  IMAD.MOV.U32 R155, RZ, RZ, R79 ;  /* 0x000000ffff9b7224 */ /* 0x010fc600078e004f */
[----:B------:R-:W4:Y:S01]  /*15900*/  LDL.LU.128 R212, [R1+0x1120] ;  /* 0x0011200001d47983 */ /* 0x000f220000300c00 */
[----:B------:R-:W-:Y:S02]  /*15910*/  IMAD.MOV.U32 R154, RZ, RZ, R78 ;  /* 0x000000ffff9a7224 */ /* 0x000fe400078e004e */
[----:B------:R-:W-:Y:S01]  /*15920*/  IMAD.MOV.U32 R153, RZ, RZ, R77 ;  /* 0x000000ffff997224 */ /* 0x000fe200078e004d */
[----:B------:R-:W2:Y:S01]  /*15930*/  LDL.LU.128 R208, [R1+0x1110] ;  /* 0x0011100001d07983 */ /* 0x000ea20000300c00 */
[----:B------:R-:W-:-:S03]  /*15940*/  IMAD.MOV.U32 R152, RZ, RZ, R76 ;  /* 0x000000ffff987224 */ /* 0x000fc600078e004c */
[----:B------:R-:W4:Y:S04]  /*15950*/  LDL.LU.128 R204, [R1+0x1100] ;  /* 0x0011000001cc7983 */ /* 0x000f280000300c00 */
[----:B------:R-:W2:Y:S04]  /*15960*/  LDL.LU.128 R200, [R1+0x10f0] ;  /* 0x0010f00001c87983 */ /* 0x000ea80000300c00 */
[----:B------:R-:W4:Y:S04]  /*15970*/  LDL.LU.128 R196, [R1+0x10e0] ;  /* 0x0010e00001c47983 */ /* 0x000f280000300c00 */
[----:B------:R-:W2:Y:S04]  /*15980*/  LDL.LU.128 R192, [R1+0x10d0] ;  /* 0x0010d00001c07983 */ /* 0x000ea80000300c00 */
[----:B------:R-:W4:Y:S04]  /*15990*/  LDL.LU.128 R188, [R1+0x10c0] ;  /* 0x0010c00001bc7983 */ /* 0x000f280000300c00 */
[----:B------:R-:W2:Y:S01]  /*159a0*/  LDL.LU.128 R184, [R1+0x10b0] ;  /* 0x0010b00001b87983 */ /* 0x000ea20000300c00 */
[----:B------:R-:W-:-:S02]  /*159b0*/  IMAD.MOV.U32 R145, RZ, RZ, R69 ;  /* 0x000000ffff917224 */ /* 0x000fc400078e0045 */
[----:B------:R-:W-:Y:S01]  /*159c0*/  IMAD.MOV.U32 R144, RZ, RZ, R68 ;  /* 0x000000ffff907224 */ /* 0x000fe200078e0044 */
[----:B------:R0:W-:Y:S01]  /*159d0*/  STL.128 [R1+0x320], R152 ;  /* 0x0003209801007387 */ /* 0x0001e20000100c00 */
[----:B------:R-:W-:Y:S02]  /*159e0*/  IMAD.MOV.U32 R143, RZ, RZ, R67 ;  /* 0x000000ffff8f7224 */ /* 0x000fe400078e0043 */
[----:B------:R-:W-:Y:S02]  /*159f0*/  IMAD.MOV.U32 R142, RZ, RZ, R66 ;  /* 0x000000ffff8e7224 */ /* 0x000fe400078e0042 */
[----:B------:R-:W-:Y:S02]  /*15a00*/  IMAD.MOV.U32 R69, RZ, RZ, R155 ;  /* 0x000000ffff457224 */ /* 0x000fe400078e009b */
[----:B------:R-:W-:Y:S02]  /*15a10*/  IMAD.MOV.U32 R68, RZ, RZ, R154 ;  /* 0x000000ffff447224 */ /* 0x000fe400078e009a */
[----:B------:R-:W-:-:S02]  /*15a20*/  IMAD.MOV.U32 R67, RZ, RZ, R153 ;  /* 0x000000ffff437224 */ /* 0x000fc400078e0099 */
[----:B------:R-:W-:Y:S02]  /*15a30*/  IMAD.MOV.U32 R66, RZ, RZ, R152 ;  /* 0x000000ffff427224 */ /* 0x000fe400078e0098 */
[----:B0-----:R-:W4:Y:S01]  /*15a40*/  LDL.LU.128 R152, [R1+0x1030] ;  /* 0x0010300001987983 */ /* 0x001f220000300c00 */
        /* <DEDUP_REMOVED lines=8> */
[----:B------:R0:W-:Y:S01]  /*15ad0*/  STL.128 [R1+0x330], R156 ;  /* 0x0003309c01007387 */ /* 0x0001e20000100c00 */
        /* <DEDUP_REMOVED lines=8> */
[----:B0-----:R-:W4:Y:S01]  /*15b60*/  LDL.LU.128 R156, [R1+0x1040] ;  /* 0x00104000019c7983 */ /* 0x001f220000300c00 */
[----:B------:R-:W-:-:S03]  /*15b70*/  IMAD.MOV.U32 R18, RZ, RZ, R151 ;  /* 0x000000ffff127224 */ /* 0x000fc600078e0097 */
[----:B------:R0:W-:Y:S01]  /*15b80*/  STL.128 [R1+0x1080], R172 ;  /* 0x001080ac01007387 */ /* 0x0001e20000100c00 */
[----:B------:R-:W-:-:S03]  /*15b90*/  IMAD.MOV.U32 R19, RZ, RZ, R150 ;  /* 0x000000ffff137224 */ /* 0x000fc600078e0096 */
[----:B------:R1:W-:Y:S01]  /*15ba0*/  STL.128 [R1+0x1070], R168 ;  /* 0x001070a801007387 */ /* 0x0003e20000100c00 */
[----:B------:R-:W-:-:S03]  /*15bb0*/  IMAD.MOV.U32 R151, RZ, RZ, R75 ;  /* 0x000000ffff977224 */ /* 0x000fc600078e004b */
[----:B---3--:R3:W-:Y:S01]  /*15bc0*/  STL.128 [R1+0x1060], R164 ;  /* 0x001060a401007387 */ /* 0x0087e20000100c00 */
[----:B------:R-:W-:-:S03]  /*15bd0*/  IMAD.MOV.U32 R150, RZ, RZ, R74 ;  /* 0x000000ffff967224 */ /* 0x000fc600078e004a */
[----:B------:R3:W-:Y:S01]  /*15be0*/  STL.128 [R1+0x1050], R160 ;  /* 0x001050a001007387 */ /* 0x0007e20000100c00 */
[----:B------:R-:W-:Y:S02]  /*15bf0*/  IMAD.MOV.U32 R141, RZ, RZ, R65 ;  /* 0x000000ffff8d7224 */ /* 0x000fe400078e0041 */
[----:B0-----:R-:W-:Y:S02]  /*15c00*/  IMAD.MOV.U32 R175, RZ, RZ, R99 ;  /* 0x000000ffffaf7224 */ /* 0x001fe400078e0063 */
[----:B------:R-:W-:Y:S02]  /*15c10*/  IMAD.MOV.U32 R174, RZ, RZ, R98 ;  /* 0x000000ffffae7224 */ /* 0x000fe400078e0062 */
[----:B------:R-:W-:Y:S02]  /*15c20*/  IMAD.MOV.U32 R173, RZ, RZ, R97 ;  /* 0x000000ffffad7224 */ /* 0x000fe400078e0061 */
[----:B------:R-:W-:Y:S02]  /*15c30*/  IMAD.MOV.U32 R172, RZ, RZ, R96 ;  /* 0x000000ffffac7224 */ /* 0x000fe400078e0060 */
[----:B-1----:R-:W-:-:S02]  /*15c40*/  IMAD.MOV.U32 R171, RZ, RZ, R95 ;  /* 0x000000ffffab7224 */ /* 0x002fc400078e005f */
[----:B------:R-:W-:Y:S02]  /*15c50*/  IMAD.MOV.U32 R170, RZ, RZ, R94 ;  /* 0x000000ffffaa7224 */ /* 0x000fe400078e005e */
[----:B------:R-:W-:Y:S02]  /*15c60*/  IMAD.MOV.U32 R169, RZ, RZ, R93 ;  /* 0x000000ffffa97224 */ /* 0x000fe400078e005d */
[----:B------:R-:W-:Y:S02]  /*15c70*/  IMAD.MOV.U32 R168, RZ, RZ, R92 ;  /* 0x000000ffffa87224 */ /* 0x000fe400078e005c */
[----:B---3--:R-:W-:Y:S02]  /*15c80*/  IMAD.MOV.U32 R167, RZ, RZ, R91 ;  /* 0x000000ffffa77224 */ /* 0x008fe400078e005b */
        /* <DEDUP_REMOVED lines=159> */
[----:B------:R4:W-:Y:S01]  /*16680*/  STL.128 [R1+0x260], R104 ;  /* 0x0002606801007387 */ /* 0x0009e20000100c00 */
[----:B------:R-:W-:Y:S02]  /*16690*/  IMAD.MOV.U32 R53, RZ, RZ, R43 ;  /* 0x000000ffff357224 */ /* 0x000fe400078e002b */
[----:B------:R-:W-:Y:S01]  /*166a0*/  IMAD.MOV.U32 R52, RZ, RZ, R42 ;  /* 0x000000ffff347224 */ /* 0x000fe200078e002a */
[----:B------:R0:W-:Y:S01]  /*166b0*/  STL.128 [R1+0x270], R108 ;  /* 0x0002706c01007387 */ /* 0x0001e20000100c00 */
[----:B------:R-:W-:Y:S02]  /*166c0*/  IMAD.MOV.U32 R51, RZ, RZ, R41 ;  /* 0x000000ffff337224 */ /* 0x000fe400078e0029 */
[----:B------:R-:W-:Y:S01]  /*166d0*/  IMAD.MOV.U32 R50, RZ, RZ, R40 ;  /* 0x000000ffff327224 */ /* 0x000fe200078e0028 */
[----:B------:R1:W-:Y:S01]  /*166e0*/  STL.128 [R1+0x280], R112 ;  /* 0x0002807001007387 */ /* 0x0003e20000100c00 */
        /* <DEDUP_REMOVED lines=28> */
[----:B------:R-:W-:Y:S02]  /*168b0*/  IMAD.MOV.U32 R30, RZ, RZ, R6 ;  /* 0x000000ffff1e7224 */ /* 0x000fe400078e0006 */
[----:B------:R-:W-:Y:S02]  /*168c0*/  IMAD.MOV.U32 R29, RZ, RZ, R4 ;  /* 0x000000ffff1d7224 */ /* 0x000fe400078e0004 */
[----:B------:R-:W-:Y:S02]  /*168d0*/  IMAD.MOV.U32 R28, RZ, RZ, R0 ;  /* 0x000000ffff1c7224 */ /* 0x000fe400078e0000 */
[----:B--2---:R-:W-:Y:S02]  /*168e0*/  IMAD.MOV.U32 R100, RZ, RZ, R184 ;  /* 0x000000ffff647224 */ /* 0x004fe400078e00b8 */
[----:B------:R-:W-:Y:S02]  /*168f0*/  IMAD.MOV.U32 R101, RZ, RZ, R185 ;  /* 0x000000ffff657224 */ /* 0x000fe400078e00b9 */
[----:B------:R-:W-:-:S02]  /*16900*/  IMAD.MOV.U32 R102, RZ, RZ, R186 ;  /* 0x000000ffff667224 */ /* 0x000fc400078e00ba */
[----:B------:R-:W-:Y:S02]  /*16910*/  IMAD.MOV.U32 R103, RZ, RZ, R187 ;  /* 0x000000ffff677224 */ /* 0x000fe400078e00bb */
[----:B----4-:R-:W-:Y:S02]  /*16920*/  IMAD.MOV.U32 R104, RZ, RZ, R188 ;  /* 0x000000ffff687224 */ /* 0x010fe400078e00bc */
[----:B------:R-:W-:Y:S02]  /*16930*/  IMAD.MOV.U32 R105, RZ, RZ, R189 ;  /* 0x000000ffff697224 */ /* 0x000fe400078e00bd */
[----:B------:R-:W-:Y:S02]  /*16940*/  IMAD.MOV.U32 R106, RZ, RZ, R190 ;  /* 0x000000ffff6a7224 */ /* 0x000fe400078e00be */
[----:B------:R-:W-:Y:S02]  /*16950*/  IMAD.MOV.U32 R107, RZ, RZ, R191 ;  /* 0x000000ffff6b7224 */ /* 0x000fe400078e00bf */
[----:B0-----:R-:W-:-:S02]  /*16960*/  IMAD.MOV.U32 R108, RZ, RZ, R234 ;  /* 0x000000ffff6c7224 */ /* 0x001fc400078e00ea */
[----:B------:R-:W-:Y:S02]  /*16970*/  IMAD.MOV.U32 R109, RZ, RZ, R193 ;  /* 0x000000ffff6d7224 */ /* 0x000fe400078e00c1 */
[----:B------:R-:W-:Y:S02]  /*16980*/  IMAD.MOV.U32 R110, RZ, RZ, R194 ;  /* 0x000000ffff6e7224 */ /* 0x000fe400078e00c2 */
[----:B------:R-:W-:Y:S02]  /*16990*/  IMAD.MOV.U32 R111, RZ, RZ, R195 ;  /* 0x000000ffff6f7224 */ /* 0x000fe400078e00c3 */
[----:B-1----:R-:W-:Y:S02]  /*169a0*/  IMAD.MOV.U32 R112, RZ, RZ, R196 ;  /* 0x000000ffff707224 */ /* 0x002fe400078e00c4 */
[----:B------:R-:W-:Y:S02]  /*169b0*/  IMAD.MOV.U32 R113, RZ, RZ, R197 ;  /* 0x000000ffff717224 */ /* 0x000fe400078e00c5 */
[----:B------:R-:W-:-:S02]  /*169c0*/  IMAD.MOV.U32 R114, RZ, RZ, R198 ;  /* 0x000000ffff727224 */ /* 0x000fc400078e00c6 */
[----:B------:R-:W-:Y:S02]  /*169d0*/  IMAD.MOV.U32 R115, RZ, RZ, R199 ;  /* 0x000000ffff737224 */ /* 0x000fe400078e00c7 */
[----:B---3--:R-:W-:Y:S02]  /*169e0*/  IMAD.MOV.U32 R116, RZ, RZ, R200 ;  /* 0x000000ffff747224 */ /* 0x008fe400078e00c8 */
        /* <DEDUP_REMOVED lines=39> */
[----:B------:R-:W-:-:S06]  /*16c60*/  WARPGROUP.ARRIVE ;  /* 0x00000000000079c5 */ /* 0x000fcc0000000000 */
[----:B------:R-:W-:Y:S01]  /*16c70*/  HGMMA.64x256x16.F32.BF16 R24, R152, gdesc[UR4].tnspB, R24, gsb0 ;  /* 0x43e0000498187df0 */ /* 0x000fe20008001818 */
[----:B------:R-:W-:Y:S01]  /*16c80*/  IMAD.MOV.U32 R183, RZ, RZ, 0x1 ;  /* 0x00000001ffb77424 */ /* 0x000fe200078e00ff */
[----:B------:R0:W-:Y:S04]  /*16c90*/  STL.128 [R1+0x340], R160 ;  /* 0x000340a001007387 */ /* 0x0001e80000100c00 */
[----:B------:R1:W-:Y:S04]  /*16ca0*/  STL.128 [R1+0x10a0], R180 ;  /* 0x0010a0b401007387 */ /* 0x0003e80000100c00 */
[----:B------:R2:W-:Y:S04]  /*16cb0*/  STL.128 [R1+0x350], R164 ;  /* 0x000350a401007387 */ /* 0x0005e80000100c00 */
[----:B------:R3:W-:Y:S04]  /*16cc0*/  STL.128 [R1+0x360], R168 ;  /* 0x000360a801007387 */ /* 0x0007e80000100c00 */
[----:B0-----:R-:W4:Y:S04]  /*16cd0*/  LDL.LU.128 R160, [R1+0x1050] ;  /* 0x0010500001a07983 */ /* 0x001f280000300c00 */
[----:B-1----:R-:W4:Y:S04]  /*16ce0*/  LDL.LU.128 R180, [R1+0x10a0] ;  /* 0x0010a00001b47983 */ /* 0x002f280000300c00 */
[----:B--2---:R-:W2:Y:S04]  /*16cf0*/  LDL.LU.128 R164, [R1+0x1060] ;  /* 0x0010600001a47983 */ /* 0x004ea80000300c00 */
[----:B---3--:R-:W3:Y:S04]  /*16d00*/  LDL.LU.128 R168, [R1+0x1070] ;  /* 0x0010700001a87983 */ /* 0x008ee80000300c00 */
[----:B------:R0:W-:Y:S04]  /*16d10*/  STL.128 [R1+0x1090], R176 ;  /* 0x001090b001007387 */ /* 0x0001e80000100c00 */
[----:B------:R1:W-:Y:S04]  /*16d20*/  STL.128 [R1+0x370], R172 ;  /* 0x000370ac01007387 */ /* 0x0003e80000100c00 */
[----:B0-----:R-:W2:Y:S04]  /*16d30*/  LDL.LU.128 R176, [R1+0x1090] ;  /* 0x0010900001b07983 */ /* 0x001ea80000300c00 */
[----:B-1----:R-:W2:Y:S04]  /*16d40*/  LDL.LU.128 R172, [R1+0x1080] ;  /* 0x0010800001ac7983 */ /* 0x002ea80000300c00 */
[----:B------:R0:W-:Y:S04]  /*16d50*/  STL [R1+0x1020], R192 ;  /* 0x001020c001007387 */ /* 0x0001e80000100800 */
[----:B------:R1:W-:Y:S01]  /*16d60*/  STL.128 [R1+0xfb0], R156 ;  /* 0x000fb09c01007387 */ /* 0x0003e20000100c00 */
[----:B0-----:R-:W-:-:S05]  /*16d70*/  IMAD.MOV.U32 R192, RZ, RZ, R234 ;  /* 0x000000ffffc07224 */ /* 0x001fca00078e00ea */
[----:B------:R0:W-:Y:S04]  /*16d80*/  STL.128 [R1+0x3a0], R192 ;  /* 0x0003a0c001007387 */ /* 0x0001e80000100c00 */
[----:B-1----:R-:W2:Y:S04]  /*16d90*/  LDL.LU.128 R156, [R1+0xfb0] ;  /* 0x000fb000019c7983 */ /* 0x002ea80000300c00 */
[----:B0-----:R-:W2:Y:S01]  /*16da0*/  LDL.LU R192, [R1+0x1020] ;  /* 0x0010200001c07983 */ /* 0x001ea20000300800 */
[----:B------:R-:W-:-:S03]  /*16db0*/  WARPGROUP.DEPBAR.LE gsb0, 0x0 ;  /* 0x00008000000079c5 */ /* 0x000fc60000010000 */
        /* <DEDUP_REMOVED lines=9> */
[----:B0-----:R-:W2:Y:S04]  /*16e50*/  LDL.LU.128 R140, [R1+0xf80] ;  /* 0x000f8000018c7983 */ /* 0x001ea80000300c00 */
[----:B-1----:R-:W2:Y:S04]  /*16e60*/  LDL.LU.128 R136, [R1+0xf70] ;  /* 0x000f700001887983 */ /* 0x002ea80000300c00 */
[----:B------:R-:W2:Y:S04]  /*16e70*/  LDL.LU.128 R132, [R1+0xf60] ;  /* 0x000f600001847983 */ /* 0x000ea80000300c00 */
[----:B------:R-:W2:Y:S04]  /*16e80*/  LDL.LU.128 R128, [R1+0xf50] ;  /* 0x000f500001807983 */ /* 0x000ea80000300c00 */
[----:B------:R-:W2:Y:S04]  /*16e90*/  LDL.LU.128 R124, [R1+0xf40] ;  /* 0x000f4000017c7983 */ /* 0x000ea80000300c00 */
[----:B------:R-:W2:Y:S04]  /*16ea0*/  LDL.LU.128 R120, [R1+0xf30] ;  /* 0x000f300001787983 */ /* 0x000ea80000300c00 */
[----:B------:R-:W2:Y:S04]  /*16eb0*/  LDL.LU.128 R116, [R1+0xf20] ;  /* 0x000f200001747983 */ /* 0x000ea80000300c00 */
[----:B------:R-:W2:Y:S04]  /*16ec0*/  LDL.LU.128 R112, [R1+0xf10] ;  /* 0x000f100001707983 */ /* 0x000ea80000300c00 */
[----:B------:R-:W2:Y:S04]  /*16ed0*/  LDL.LU.128 R108, [R1+0xf00] ;  /* 0x000f0000016c7983 */ /* 0x000ea80000300c00 */
[----:B------:R0:W-:Y:S04]  /*16ee0*/  STL.128 [R1+0xf90], R144 ;  /* 0x000f909001007387 */ /* 0x0001e80000100c00 */
[----:B0-----:R-:W2:Y:S04]  /*16ef0*/  LDL.LU.128 R144, [R1+0xf90] ;  /* 0x000f900001907983 */ /* 0x001ea80000300c00 */
[----:B----4-:R0:W-:Y:S04]  /*16f00*/  STL.128 [R1+0x1010], R180 ;  /* 0x001010b401007387 */ /* 0x0101e80000100c00 */
[----:B---3--:R1:W-:Y:S04]  /*16f10*/  STL.128 [R1+0xfe0], R168 ;  /* 0x000fe0a801007387 */ /* 0x0083e80000100c00 */
[----:B--2---:R2:W-:Y:S04]  /*16f20*/  STL.128 [R1+0xfd0], R164 ;  /* 0x000fd0a401007387 */ /* 0x0045e80000100c00 */
[----:B------:R3:W-:Y:S04]  /*16f30*/  STL.128 [R1+0xfc0], R160 ;  /* 0x000fc0a001007387 */ /* 0x0007e80000100c00 */
[----:B0-----:R-:W4:Y:S04]  /*16f40*/  LDL.LU.128 R180, [R1+0x1010] ;  /* 0x0010100001b47983 */ /* 0x001f280000300c00 */
[----:B-1----:R-:W4:Y:S04]  /*16f50*/  LDL.LU.128 R168, [R1+0xfe0] ;  /* 0x000fe00001a87983 */ /* 0x002f280000300c00 */
[----:B--2---:R-:W2:Y:S04]  /*16f60*/  LDL.LU.128 R164, [R1+0xfd0] ;  /* 0x000fd00001a47983 */ /* 0x004ea80000300c00 */
[----:B---3--:R-:W3:Y:S04]  /*16f70*/  LDL.LU.128 R160, [R1+0xfc0] ;  /* 0x000fc00001a07983 */ /* 0x008ee80000300c00 */
[----:B------:R0:W-:Y:S04]  /*16f80*/  STL.128 [R1+0xfa0], R148 ;  /* 0x000fa09401007387 */ /* 0x0001e80000100c00 */
[----:B------:R1:W-:Y:S04]  /*16f90*/  STL.128 [R1+0x1000], R176 ;  /* 0x001000b001007387 */ /* 0x0003e80000100c00 */
[----:B------:R1:W-:Y:S04]  /*16fa0*/  STL.128 [R1+0xff0], R172 ;  /* 0x000ff0ac01007387 */ /* 0x0003e80000100c00 */
[----:B0-----:R-:W3:Y:S04]  /*16fb0*/  LDL.LU.128 R148, [R1+0xfa0] ;  /* 0x000fa00001947983 */ /* 0x001ee80000300c00 */
[----:B-1----:R-:W3:Y:S04]  /*16fc0*/  LDL.LU.128 R176, [R1+0x1000] ;  /* 0x0010000001b07983 */ /* 0x002ee80000300c00 */
[----:B------:R-:W3:Y:S01]  /*16fd0*/  LDL.LU.128 R172, [R1+0xff0] ;  /* 0x000ff00001ac7983 */ /* 0x000ee20000300c00 */
[----:B------:R-:W-:-:S02]  /*16fe0*/  F2FP.BF16.F32.PACK_AB R152, R20, R21 ;  /* 0x000000151498723e */ /* 0x000fc400000010ff */
[----:B------:R-:W-:Y:S01]  /*16ff0*/  F2FP.BF16.F32.PACK_AB R153, R15, R17 ;  /* 0x000000110f99723e */ /* 0x000fe200000010ff */
[----:B------:R0:W-:Y:S01]  /*17000*/  STL.128 [R1+0x380], R184 ;  /* 0x000380b801007387 */ /* 0x0001e20000100c00 */
[----:B------:R-:W-:Y:S02]  /*17010*/  F2FP.BF16.F32.PACK_AB R154, R156, R157 ;  /* 0x0000009d9c9a723e */ /* 0x000fe400000010ff */
[----:B------:R-:W-:Y:S01]  /*17020*/  F2FP.BF16.F32.PACK_AB R155, R11, R16 ;  /* 0x000000100b9b723e */ /* 0x000fe200000010ff */
[----:B------:R1:W-:Y:S04]  /*17030*/  STL.128 [R1+0x390], R188 ;  /* 0x000390bc01007387 */ /* 0x0003e80000100c00 */
[----:B------:R-:W-:Y:S04]  /*17040*/  STL.128 [R1+0x3b0], R196 ;  /* 0x0003b0c401007387 */ /* 0x000fe80000100c00 */
[----:B------:R-:W-:Y:S04]  /*17050*/  STL.128 [R1+0x3c0], R200 ;  /* 0x0003c0c801007387 */ /* 0x000fe80000100c00 */
[----:B------:R-:W-:Y:S01]  /*17060*/  STL.128 [R1+0x3d0], R204 ;  /* 0x0003d0cc01007387 */ /* 0x000fe20000100c00 */
[----:B0-----:R-:W-:-:S02]  /*17070*/  IMAD.MOV.U32 R187, RZ, RZ, R103 ;  /* 0x000000ffffbb7224 */ /* 0x001fc400078e0067 */
[----:B------:R-:W-:Y:S01]  /*17080*/  IMAD.MOV.U32 R186, RZ, RZ, R102 ;  /* 0x000000ffffba7224 */ /* 0x000fe200078e0066 */
[----:B------:R-:W-:Y:S01]  /*17090*/  STL.128 [R1+0x3e0], R208 ;  /* 0x0003e0d001007387 */ /* 0x000fe20000100c00 */
[----:B-1----:R-:W-:Y:S02]  /*170a0*/  IMAD.MOV.U32 R191, RZ, RZ, R107 ;  /* 0x000000ffffbf7224 */ /* 0x002fe400078e006b */
[----:B------:R-:W-:Y:S01]  /*170b0*/  IMAD.MOV.U32 R190, RZ, RZ, R106 ;  /* 0x000000ffffbe7224 */ /* 0x000fe200078e006a */
[----:B------:R-:W-:Y:S01]  /*170c0*/  STL.128 [R1+0x3f0], R212 ;  /* 0x0003f0d401007387 */ /* 0x000fe20000100c00 */
[----:B------:R-:W-:Y:S02]  /*170d0*/  IMAD.MOV.U32 R189, RZ, RZ, R105 ;  /* 0x000000ffffbd7224 */ /* 0x000fe400078e0069 */
[----:B------:R-:W-:Y:S01]  /*170e0*/  IMAD.MOV.U32 R188, RZ, RZ, R104 ;  /* 0x000000ffffbc7224 */ /* 0x000fe200078e0068 */
[----:B------:R-:W-:Y:S01]  /*170f0*/  STL.128 [R1+0x400], R216 ;  /* 0x000400d801007387 */ /* 0x000fe20000100c00 */
[----:B------:R-:W-:-:S02]  /*17100*/  IMAD.MOV.U32 R185, RZ, RZ, R101 ;  /* 0x000000ffffb97224 */ /* 0x000fc400078e0065 */
[----:B------:R-:W-:Y:S01]  /*17110*/  IMAD.MOV.U32 R184, RZ, RZ, R100 ;  /* 0x000000ffffb87224 */ /* 0x000fe200078e0064 */
[----:B------:R-:W-:Y:S04]  /*17120*/  STL.128 [R1+0x410], R220 ;  /* 0x000410dc01007387 */ /* 0x000fe80000100c00 */
[----:B------:R-:W-:Y:S01]  /*17130*/  STL.128 [R1+0x420], R224 ;  /* 0x000420e001007387 */ /* 0x000fe20000100c00 */
[----:B------:R-:W-:-:S03]  /*17140*/  IMAD.MOV.U32 R234, RZ, RZ, R19 ;  /* 0x000000ffffea7224 */ /* 0x000fc600078e0013 */
[----:B------:R0:W-:Y:S04]  /*17150*/  STL.128 [R1+0xe60], R188 ;  /* 0x000e60bc01007387 */ /* 0x0001e80000100c00 */
[----:B------:R1:W-:Y:S04]  /*17160*/  STL.128 [R1+0xe50], R184 ;  /* 0x000e50b801007387 */ /* 0x0003e80000100c00 */
[----:B------:R1:W-:Y:S04]  /*17170*/  STL.128 [R1+0xdd0], R152 ;  /* 0x000dd09801007387 */ /* 0x0003e80000100c00 */
[----:B------:R1:W-:Y:S04]  /*17180*/  STL.64 [R1+0x1028], R232 ;  /* 0x001028e801007387 */ /* 0x0003e80000100a00 */
[----:B0-----:R-:W3:Y:S04]  /*17190*/  LDL.LU.128 R188, [R1+0xe60] ;  /* 0x000e600001bc7983 */ /* 0x001ee80000300c00 */
[----:B-1----:R-:W3:Y:S01]  /*171a0*/  LDL.LU.128 R184, [R1+0xe50] ;  /* 0x000e500001b87983 */ /* 0x002ee20000300c00 */
[----:B------:R-:W-:-:S02]  /*171b0*/  IMAD.MOV.U32 R155, RZ, RZ, R79 ;  /* 0x000000ffff9b7224 */ /* 0x000fc400078e004f */
[----:B------:R-:W-:Y:S02]  /*171c0*/  IMAD.MOV.U32 R154, RZ, RZ, R78 ;  /* 0x000000ffff9a7224 */ /* 0x000fe400078e004e */
[----:B------:R-:W-:Y:S02]  /*171d0*/  IMAD.MOV.U32 R153, RZ, RZ, R77 ;  /* 0x000000ffff997224 */ /* 0x000fe400078e004d */
[----:B------:R-:W-:Y:S01]  /*171e0*/  IMAD.MOV.U32 R152, RZ, RZ, R76 ;  /* 0x000000ffff987224 */ /* 0x000fe200078e004c */
[----:B------:R-:W-:Y:S01]  /*171f0*/  STL.128 [R1+0x430], R228 ;  /* 0x000430e401007387 */ /* 0x000fe20000100c00 */
[----:B------:R-:W-:Y:S02]  /*17200*/  IMAD.MOV.U32 R232, RZ, RZ, R23 ;  /* 0x000000ffffe87224 */ /* 0x000fe400078e0017 */
[----:B------:R-:W-:Y:S01]  /*17210*/  IMAD.MOV.U32 R233, RZ, RZ, R22 ;  /* 0x000000ffffe97224 */ /* 0x000fe200078e0016 */
[----:B------:R-:W-:Y:S01]  /*17220*/  STL.128 [R1+0x320], R152 ;  /* 0x0003209801007387 */ /* 0x000fe20000100c00 */
        /* <DEDUP_REMOVED lines=34> */
[----:B------:R-:W-:Y:S01]  /*17450*/  IMAD.MOV.U32 R193, RZ, RZ, R109 ;  /* 0x000000ffffc17224 */ /* 0x000fe200078e006d */
        /* <DEDUP_REMOVED lines=8> */
[----:B------:R1:W-:Y:S01]  /*174e0*/  STL.128 [R1+0xe70], R192 ;  /* 0x000e70c001007387 */ /* 0x0003e20000100c00 */
[----:B------:R-:W-:-:S03]  /*174f0*/  IMAD.MOV.U32 R19, RZ, RZ, R147 ;  /* 0x000000ffff137224 */ /* 0x000fc600078e0093 */
[----:B0-----:R-:W3:Y:S01]  /*17500*/  LDL.LU.128 R224, [R1+0xef0] ;  /* 0x000ef00001e07983 */ /* 0x001ee20000300c00 */
[----:B------:R-:W-:-:S03]  /*17510*/  IMAD.MOV.U32 R22, RZ, RZ, R146 ;  /* 0x000000ffff167224 */ /* 0x000fc600078e0092 */
[----:B-1----:R-:W3:Y:S01]  /*17520*/  LDL.LU.128 R220, [R1+0xee0] ;  /* 0x000ee00001dc7983 */ /* 0x002ee20000300c00 */
[----:B------:R-:W-:-:S03]  /*17530*/  IMAD.MOV.U32 R23, RZ, RZ, R145 ;  /* 0x000000ffff177224 */ /* 0x000fc600078e0091 */
[----:B------:R-:W3:Y:S01]  /*17540*/  LDL.LU.128 R216, [R1+0xed0] ;  /* 0x000ed00001d87983 */ /* 0x000ee20000300c00 */
[----:B------:R-:W-:-:S03]  /*17550*/  IMAD.MOV.U32 R228, RZ, RZ, R144 ;  /* 0x000000ffffe47224 */ /* 0x000fc600078e0090 */
[----:B------:R-:W3:Y:S04]  /*17560*/  LDL.LU.128 R212, [R1+0xec0] ;  /* 0x000ec00001d47983 */ /* 0x000ee80000300c00 */
[----:B------:R-:W3:Y:S04]  /*17570*/  LDL.LU.128 R208, [R1+0xeb0] ;  /* 0x000eb00001d07983 */ /* 0x000ee80000300c00 */
[----:B------:R-:W3:Y:S04]  /*17580*/  LDL.LU.128 R204, [R1+0xea0] ;  /* 0x000ea00001cc7983 */ /* 0x000ee80000300c00 */
[----:B------:R-:W3:Y:S04]  /*17590*/  LDL.LU.128 R200, [R1+0xe90] ;  /* 0x000e900001c87983 */ /* 0x000ee80000300c00 */
[----:B------:R-:W3:Y:S04]  /*175a0*/  LDL.LU.128 R196, [R1+0xe80] ;  /* 0x000e800001c47983 */ /* 0x000ee80000300c00 */
[----:B------:R-:W3:Y:S01]  /*175b0*/  LDL.LU.128 R192, [R1+0xe70] ;  /* 0x000e700001c07983 */ /* 0x000ee20000300c00 */
        /* <DEDUP_REMOVED lines=8> */
[----:B------:R-:W3:Y:S01]  /*17640*/  LDL.LU.128 R152, [R1+0xdd0] ;  /* 0x000dd00001987983 */ /* 0x000ee20000300c00 */
[----:B------:R-:W-:-:S03]  /*17650*/  IMAD.MOV.U32 R235, RZ, RZ, R18 ;  /* 0x000000ffffeb7224 */ /* 0x000fc600078e0012 */
[----:B----4-:R0:W-:Y:S01]  /*17660*/  STL.128 [R1+0xe40], R180 ;  /* 0x000e40b401007387 */ /* 0x0101e20000100c00 */
[----:B------:R-:W-:Y:S02]  /*17670*/  IMAD.MOV.U32 R157, RZ, RZ, R81 ;  /* 0x000000ffff9d7224 */ /* 0x000fe400078e0051 */
[----:B------:R-:W-:Y:S01]  /*17680*/  IMAD.MOV.U32 R156, RZ, RZ, R80 ;  /* 0x000000ffff9c7224 */ /* 0x000fe200078e0050 */
[----:B------:R-:W-:Y:S04]  /*17690*/  STL.128 [R1+0x440], R232 ;  /* 0x000440e801007387 */ /* 0x000fe80000100c00 */
[----:B------:R1:W-:Y:S04]  /*176a0*/  STL.128 [R1+0xe10], R168 ;  /* 0x000e10a801007387 */ /* 0x0003e80000100c00 */
[----:B--2---:R2:W-:Y:S04]  /*176b0*/  STL.128 [R1+0xe00], R164 ;  /* 0x000e00a401007387 */ /* 0x0045e80000100c00 */
[----:B---3--:R3:W-:Y:S04]  /*176c0*/  STL.128 [R1+0xdf0], R160 ;  /* 0x000df0a001007387 */ /* 0x0087e80000100c00 */
[----:B------:R4:W-:Y:S04]  /*176d0*/  STL.64 [R1+0xde0], R158 ;  /* 0x000de09e01007387 */ /* 0x0009e80000100a00 */
[----:B0-----:R-:W4:Y:S01]  /*176e0*/  LDL.LU.128 R180, [R1+0xe40] ;  /* 0x000e400001b47983 */ /* 0x001f220000300c00 */
[----:B-1----:R-:W-:-:S02]  /*176f0*/  IMAD.MOV.U32 R171, RZ, RZ, R95 ;  /* 0x000000ffffab7224 */ /* 0x002fc400078e005f */
[----:B------:R-:W-:Y:S01]  /*17700*/  IMAD.MOV.U32 R170, RZ, RZ, R94 ;  /* 0x000000ffffaa7224 */ /* 0x000fe200078e005e */
[----:B------:R-:W4:Y:S01]  /*17710*/  LDL.LU.64 R232, [R1+0x1028] ;  /* 0x0010280001e87983 */ /* 0x000f220000300a00 */
[----:B------:R-:W-:Y:S02]  /*17720*/  IMAD.MOV.U32 R169, RZ, RZ, R93 ;  /* 0x000000ffffa97224 */ /* 0x000fe400078e005d */
[----:B------:R-:W-:Y:S02]  /*17730*/  IMAD.MOV.U32 R168, RZ, RZ, R92 ;  /* 0x000000ffffa87224 */ /* 0x000fe400078e005c */
[----:B--2---:R-:W-:Y:S02]  /*17740*/  IMAD.MOV.U32 R167, RZ, RZ, R91 ;  /* 0x000000ffffa77224 */ /* 0x004fe400078e005b */
[----:B------:R-:W-:Y:S02]  /*17750*/  IMAD.MOV.U32 R166, RZ, RZ, R90 ;  /* 0x000000ffffa67224 */ /* 0x000fe400078e005a */
[----:B------:R-:W-:-:S02]  /*17760*/  IMAD.MOV.U32 R165, RZ, RZ, R89 ;  /* 0x000000ffffa57224 */ /* 0x000fc400078e0059 */
[----:B------:R-:W-:Y:S02]  /*17770*/  IMAD.MOV.U32 R164, RZ, RZ, R88 ;  /* 0x000000ffffa47224 */ /* 0x000fe400078e0058 */
[----:B---3--:R-:W-:Y:S02]  /*17780*/  IMAD.MOV.U32 R163, RZ, RZ, R87 ;  /* 0x000000ffffa37224 */ /* 0x008fe400078e0057 */
[----:B------:R-:W-:Y:S02]  /*17790*/  IMAD.MOV.U32 R162, RZ, RZ, R86 ;  /* 0x000000ffffa27224 */ /* 0x000fe400078e0056 */
[----:B------:R-:W-:Y:S02]  /*177a0*/  IMAD.MOV.U32 R161, RZ, RZ, R85 ;  /* 0x000000ffffa17224 */ /* 0x000fe400078e0055 */
[----:B------:R-:W-:Y:S02]  /*177b0*/  IMAD.MOV.U32 R160, RZ, RZ, R84 ;  /* 0x000000ffffa07224 */ /* 0x000fe400078e0054 */
[----:B----4-:R-:W-:-:S02]  /*177c0*/  IMAD.MOV.U32 R159, RZ, RZ, R83 ;  /* 0x000000ffff9f7224 */ /* 0x010fc400078e0053 */
[----:B------:R-:W-:Y:S02]  /*177d0*/  IMAD.MOV.U32 R158, RZ, RZ, R82 ;  /* 0x000000ffff9e7224 */ /* 0x000fe400078e0052 */
        /* <DEDUP_REMOVED lines=14> */
[----:B0-----:R-:W4:Y:S01]  /*178c0*/  LDL.LU.64 R158, [R1+0xde0] ;  /* 0x000de000019e7983 */ /* 0x001f220000300a00 */
[----:B------:R-:W-:-:S02]  /*178d0*/  IMAD.MOV.U32 R83, RZ, RZ, R167 ;  /* 0x000000ffff537224 */ /* 0x000fc400078e00a7 */
[----:B------:R-:W-:Y:S01]  /*178e0*/  IMAD.MOV.U32 R82, RZ, RZ, R166 ;  /* 0x000000ffff527224 */ /* 0x000fe200078e00a6 */
[----:B-1----:R-:W4:Y:S01]  /*178f0*/  LDL.LU.128 R160, [R1+0xdf0] ;  /* 0x000df00001a07983 */ /* 0x002f220000300c00 */
[----:B------:R-:W-:Y:S02]  /*17900*/  IMAD.MOV.U32 R81, RZ, RZ, R165 ;  /* 0x000000ffff517224 */ /* 0x000fe400078e00a5 */
[----:B------:R-:W-:Y:S02]  /*17910*/  IMAD.MOV.U32 R80, RZ, RZ, R164 ;  /* 0x000000ffff507224 */ /* 0x000fe400078e00a4 */
[----:B------:R-:W-:Y:S01]  /*17920*/  IMAD.MOV.U32 R87, RZ, RZ, R171 ;  /* 0x000000ffff577224 */ /* 0x000fe200078e00ab */
[----:B--2---:R-:W2:Y:S01]  /*17930*/  LDL.LU.128 R164, [R1+0xe00] ;  /* 0x000e000001a47983 */ /* 0x004ea20000300c00 */
[----:B------:R-:W-:Y:S02]  /*17940*/  IMAD.MOV.U32 R86, RZ, RZ, R170 ;  /* 0x000000ffff567224 */ /* 0x000fe400078e00aa */
[----:B------:R-:W-:-:S02]  /*17950*/  IMAD.MOV.U32 R85, RZ, RZ, R169 ;  /* 0x000000ffff557224 */ /* 0x000fc400078e00a9 */
[----:B------:R-:W-:Y:S02]  /*17960*/  IMAD.MOV.U32 R84, RZ, RZ, R168 ;  /* 0x000000ffff547224 */ /* 0x000fe400078e00a8 */
[----:B---3--:R-:W3:Y:S04]  /*17970*/  LDL.LU.128 R168, [R1+0xe10] ;  /* 0x000e100001a87983 */ /* 0x008ee80000300c00 */
[----:B------:R0:W-:Y:S04]  /*17980*/  STL.128 [R1+0xe30], R176 ;  /* 0x000e30b001007387 */ /* 0x0001e80000100c00 */
[----:B------:R1:W-:Y:S04]  /*17990*/  STL.128 [R1+0xe20], R172 ;  /* 0x000e20ac01007387 */ /* 0x0003e80000100c00 */
[----:B0-----:R-:W4:Y:S04]  /*179a0*/  LDL.LU.128 R176, [R1+0xe30] ;  /* 0x000e300001b07983 */ /* 0x001f280000300c00 */
[----:B-1----:R-:W4:Y:S01]  /*179b0*/  LDL.LU.128 R172, [R1+0xe20] ;  /* 0x000e200001ac7983 */ /* 0x002f220000300c00 */
        /* <DEDUP_REMOVED lines=27> */
[----:B------:R-:W-:Y:S02]  /*17b70*/  VIADD R4, R12, 0x100 ;  /* 0x000001000c047836 */ /* 0x000fe40000000000 */
        /* <DEDUP_REMOVED lines=67> */
[----:B------:R-:W-:Y:S01]  /*17fb0*/  R2UR UR6, R4 ;  /* 0x00000000040672ca */ /* 0x000fe200000e0000 */
        /* <DEDUP_REMOVED lines=60> */
[----:B------:R-:W-:Y:S01]  /*18380*/  IMAD.MOV.U32 R48, RZ, RZ, R40 ;  /* 0x000000ffff307224 */ /* 0x000fe200078e0028 */
[----:B------:R-:W-:Y:S01]  /*18390*/  R2UR UR7, R5 ;  /* 0x00000000050772ca */ /* 0x000fe200000e0000 */
        /* <DEDUP_REMOVED lines=44> */
[----:B0-----:R-:W-:Y:S02]  /*18660*/  IMAD.MOV.U32 R104, RZ, RZ, R188 ;  /* 0x000000ffff687224 */ /* 0x001fe400078e00bc */
[----:B------:R-:W-:Y:S02]  /*18670*/  IMAD.MOV.U32 R105, RZ, RZ, R189 ;  /* 0x000000ffff697224 */ /* 0x000fe400078e00bd */
[----:B------:R-:W-:Y:S02]  /*18680*/  IMAD.MOV.U32 R106, RZ, RZ, R190 ;  /* 0x000000ffff6a7224 */ /* 0x000fe400078e00be */
[----:B------:R-:W-:Y:S02]  /*18690*/  IMAD.MOV.U32 R107, RZ, RZ, R191 ;  /* 0x000000ffff6b7224 */ /* 0x000fe400078e00bf */
[----:B-1----:R-:W-:Y:S02]  /*186a0*/  IMAD.MOV.U32 R108, RZ, RZ, R229 ;  /* 0x000000ffff6c7224 */ /* 0x002fe400078e00e5 */
[----:B------:R-:W-:-:S02]  /*186b0*/  IMAD.MOV.U32 R109, RZ, RZ, R193 ;  /* 0x000000ffff6d7224 */ /* 0x000fc400078e00c1 */
[----:B------:R-:W-:Y:S02]  /*186c0*/  IMAD.MOV.U32 R110, RZ, RZ, R194 ;  /* 0x000000ffff6e7224 */ /* 0x000fe400078e00c2 */
[----:B------:R-:W-:Y:S02]  /*186d0*/  IMAD.MOV.U32 R111, RZ, RZ, R195 ;  /* 0x000000ffff6f7224 */ /* 0x000fe400078e00c3 */
[----:B--2---:R-:W-:Y:S02]  /*186e0*/  IMAD.MOV.U32 R112, RZ, RZ, R196 ;  /* 0x000000ffff707224 */ /* 0x004fe400078e00c4 */
[----:B------:R-:W-:Y:S02]  /*186f0*/  IMAD.MOV.U32 R113, RZ, RZ, R197 ;  /* 0x000000ffff717224 */ /* 0x000fe400078e00c5 */
[----:B------:R-:W-:Y:S02]  /*18700*/  IMAD.MOV.U32 R114, RZ, RZ, R198 ;  /* 0x000000ffff727224 */ /* 0x000fe400078e00c6 */
[----:B------:R-:W-:-:S02]  /*18710*/  IMAD.MOV.U32 R115, RZ, RZ, R199 ;  /* 0x000000ffff737224 */ /* 0x000fc400078e00c7 */
[----:B---3--:R-:W-:Y:S02]  /*18720*/  IMAD.MOV.U32 R116, RZ, RZ, R200 ;  /* 0x000000ffff747224 */ /* 0x008fe400078e00c8 */
[----:B------:R-:W-:Y:S02]  /*18730*/  IMAD.MOV.U32 R117, RZ, RZ, R201 ;  /* 0x000000ffff757224 */ /* 0x000fe400078e00c9 */
[----:B------:R-:W-:Y:S02]  /*18740*/  IMAD.MOV.U32 R118, RZ, RZ, R202 ;  /* 0x000000ffff767224 */ /* 0x000fe400078e00ca */
[----:B------:R-:W-:Y:S02]  /*18750*/  IMAD.MOV.U32 R119, RZ, RZ, R203 ;  /* 0x000000ffff777224 */ /* 0x000fe400078e00cb */
[----:B----4-:R-:W-:Y:S02]  /*18760*/  IMAD.MOV.U32 R120, RZ, RZ, R204 ;  /* 0x000000ffff787224 */ /* 0x010fe400078e00cc */
        /* <DEDUP_REMOVED lines=30> */
[----:B------:R-:W-:-:S06]  /*18950*/  IMAD.MOV.U32 R151, RZ, RZ, R6 ;  /* 0x000000ffff977224 */ /* 0x000fcc00078e0006 */
[----:B------:R-:W-:-:S06]  /*18960*/  WARPGROUP.ARRIVE ;  /* 0x00000000000079c5 */ /* 0x000fcc0000000000 */
[----:B------:R-:W-:Y:S01]  /*18970*/  HGMMA.64x256x16.F32.BF16 R24, R152, gdesc[UR4].tnspB, R24, gsb0 ;  /* 0x43e0000498187df0 */ /* 0x000fe20008001818 */
[----:B------:R0:W-:Y:S04]  /*18980*/  STL.128 [R1+0xdb0], R180 ;  /* 0x000db0b401007387 */ /* 0x0001e80000100c00 */
[----:B------:R1:W-:Y:S04]  /*18990*/  STL.64 [R1+0xdc8], R232 ;  /* 0x000dc8e801007387 */ /* 0x0003e80000100a00 */
[----:B------:R2:W-:Y:S01]  /*189a0*/  STL.128 [R1+0xd80], R168 ;  /* 0x000d80a801007387 */ /* 0x0005e20000100c00 */
[----:B0-----:R-:W-:-:S02]  /*189b0*/  IMAD.MOV.U32 R180, RZ, RZ, R235 ;  /* 0x000000ffffb47224 */ /* 0x001fc400078e00eb */
[----:B------:R-:W-:Y:S02]  /*189c0*/  IMAD.MOV.U32 R181, RZ, RZ, R234 ;  /* 0x000000ffffb57224 */ /* 0x000fe400078e00ea */
[----:B-1----:R-:W-:Y:S02]  /*189d0*/  IMAD.MOV.U32 R232, RZ, RZ, R18 ;  /* 0x000000ffffe87224 */ /* 0x002fe400078e0012 */
[----:B------:R-:W-:Y:S02]  /*189e0*/  IMAD.MOV.U32 R233, RZ, RZ, R14 ;  /* 0x000000ffffe97224 */ /* 0x000fe400078e000e */
[----:B------:R-:W-:Y:S01]  /*189f0*/  IMAD.MOV.U32 R234, RZ, RZ, R7 ;  /* 0x000000ffffea7224 */ /* 0x000fe200078e0007 */
[----:B------:R0:W-:Y:S01]  /*18a00*/  STL.128 [R1+0xd70], R164 ;  /* 0x000d70a401007387 */ /* 0x0001e20000100c00 */
[----:B------:R-:W-:Y:S02]  /*18a10*/  IMAD.MOV.U32 R235, RZ, RZ, R6 ;  /* 0x000000ffffeb7224 */ /* 0x000fe400078e0006 */
[----:B------:R-:W-:Y:S01]  /*18a20*/  IMAD.MOV.U32 R182, RZ, RZ, R231 ;  /* 0x000000ffffb67224 */ /* 0x000fe200078e00e7 */
[----:B------:R1:W-:Y:S01]  /*18a30*/  STL.128 [R1+0xd60], R160 ;  /* 0x000d60a001007387 */ /* 0x0003e20000100c00 */
[----:B------:R-:W-:-:S03]  /*18a40*/  IMAD.MOV.U32 R183, RZ, RZ, R230 ;  /* 0x000000ffffb77224 */ /* 0x000fc600078e00e6 */
[----:B------:R-:W-:Y:S04]  /*18a50*/  STL.64 [R1+0xd50], R158 ;  /* 0x000d509e01007387 */ /* 0x000fe80000100a00 */
[----:B------:R3:W-:Y:S04]  /*18a60*/  STL.128 [R1+0x440], R232 ;  /* 0x000440e801007387 */ /* 0x0007e80000100c00 */
[----:B--2---:R-:W2:Y:S04]  /*18a70*/  LDL.LU.128 R168, [R1+0xd80] ;  /* 0x000d800001a87983 */ /* 0x004ea80000300c00 */
[----:B0-----:R-:W4:Y:S04]  /*18a80*/  LDL.LU.128 R164, [R1+0xd70] ;  /* 0x000d700001a47983 */ /* 0x001f280000300c00 */
[----:B-1----:R-:W2:Y:S04]  /*18a90*/  LDL.LU.128 R160, [R1+0xd60] ;  /* 0x000d600001a07983 */ /* 0x002ea80000300c00 */
[----:B---3--:R-:W3:Y:S04]  /*18aa0*/  LDL.LU.64 R232, [R1+0xdc8] ;  /* 0x000dc80001e87983 */ /* 0x008ee80000300a00 */
[----:B------:R-:W2:Y:S04]  /*18ab0*/  LDL.LU.64 R158, [R1+0xd50] ;  /* 0x000d5000019e7983 */ /* 0x000ea80000300a00 */
[----:B------:R0:W-:Y:S04]  /*18ac0*/  STL [R1+0xdc0], R192 ;  /* 0x000dc0c001007387 */ /* 0x0001e80000100800 */
[----:B------:R1:W-:Y:S04]  /*18ad0*/  STL.128 [R1+0xda0], R176 ;  /* 0x000da0b001007387 */ /* 0x0003e80000100c00 */
[----:B------:R1:W-:Y:S01]  /*18ae0*/  STL.128 [R1+0xd90], R172 ;  /* 0x000d90ac01007387 */ /* 0x0003e20000100c00 */
[----:B0-----:R-:W-:-:S03]  /*18af0*/  IMAD.MOV.U32 R192, RZ, RZ, R229 ;  /* 0x000000ffffc07224 */ /* 0x001fc600078e00e5 */
[----:B------:R0:W-:Y:S04]  /*18b00*/  STL.128 [R1+0x370], R180 ;  /* 0x000370b401007387 */ /* 0x0001e80000100c00 */
[----:B-1----:R-:W2:Y:S04]  /*18b10*/  LDL.LU.128 R176, [R1+0xda0] ;  /* 0x000da00001b07983 */ /* 0x002ea80000300c00 */
[----:B------:R-:W2:Y:S04]  /*18b20*/  LDL.LU.128 R172, [R1+0xd90] ;  /* 0x000d900001ac7983 */ /* 0x000ea80000300c00 */
[----:B0-----:R-:W2:Y:S04]  /*18b30*/  LDL.LU.128 R180, [R1+0xdb0] ;  /* 0x000db00001b47983 */ /* 0x001ea80000300c00 */
[----:B------:R0:W-:Y:S04]  /*18b40*/  STL.128 [R1+0x3a0], R192 ;  /* 0x0003a0c001007387 */ /* 0x0001e80000100c00 */
[----:B0-----:R-:W2:Y:S01]  /*18b50*/  LDL.LU R192, [R1+0xdc0] ;  /* 0x000dc00001c07983 */ /* 0x001ea20000300800 */
[----:B------:R-:W-:-:S03]  /*18b60*/  WARPGROUP.DEPBAR.LE gsb0, 0x0 ;  /* 0x00008000000079c5 */ /* 0x000fc60000010000 */
[----:B------:R0:W-:Y:S04]  /*18b70*/  STL.128 [R1+0xd40], R148 ;  /* 0x000d409401007387 */ /* 0x0001e80000100c00 */
[----:B------:R1:W-:Y:S04]  /*18b80*/  STL.128 [R1+0xd30], R144 ;  /* 0x000d309001007387 */ /* 0x0003e80000100c00 */
[----:B------:R1:W-:Y:S04]  /*18b90*/  STL.128 [R1+0xd20], R140 ;  /* 0x000d208c01007387 */ /* 0x0003e80000100c00 */
[----:B0-----:R-:W2:Y:S04]  /*18ba0*/  LDL.LU.128 R148, [R1+0xd40] ;  /* 0x000d400001947983 */ /* 0x001ea80000300c00 */
        /* <DEDUP_REMOVED lines=8> */
[----:B-1----:R-:W2:Y:S04]  /*18c30*/  LDL.LU.128 R144, [R1+0xd30] ;  /* 0x000d300001907983 */ /* 0x002ea80000300c00 */
        /* <DEDUP_REMOVED lines=8> */
[----:B------:R-:W2:Y:S01]  /*18cc0*/  LDL.LU.128 R112, [R1+0xcb0] ;  /* 0x000cb00001707983 */ /* 0x000ea20000300c00 */
[----:B------:R-:W-:-:S02]  /*18cd0*/  IMAD.MOV.U32 R5, RZ, RZ, R13 ;  /* 0x000000ffff057224 */ /* 0x000fc400078e000d */
[----:B------:R-:W-:Y:S02]  /*18ce0*/  IMAD.MOV.U32 R7, RZ, RZ, R3 ;  /* 0x000000ffff077224 */ /* 0x000fe400078e0003 */
[----:B------:R-:W-:Y:S01]  /*18cf0*/  IMAD.MOV.U32 R6, RZ, RZ, R2 ;  /* 0x000000ffff067224 */ /* 0x000fe200078e0002 */
[----:B------:R-:W-:Y:S01]  /*18d00*/  R2UR UR7, R5 ;  /* 0x00000000050772ca */ /* 0x000fe200000e0000 */
[----:B------:R-:W-:Y:S02]  /*18d10*/  IMAD.MOV.U32 R5, RZ, RZ, R0 ;  /* 0x000000ffff057224 */ /* 0x000fe400078e0000 */
[----:B------:R-:W-:Y:S01]  /*18d20*/  VIADD R4, R12, 0x180 ;  /* 0x000001800c047836 */ /* 0x000fe20000000000 */
[----:B----4-:R-:W-:Y:S01]  /*18d30*/  F2FP.BF16.F32.PACK_AB R152, R166, R167 ;  /* 0x000000a7a698723e */ /* 0x010fe200000010ff */
[----:B---3--:R-:W-:Y:S01]  /*18d40*/  STL.64 [R1+0xc98], R232 ;  /* 0x000c98e801007387 */ /* 0x008fe20000100a00 */
[----:B--2---:R-:W-:Y:S02]  /*18d50*/  F2FP.BF16.F32.PACK_AB R153, R159, R161 ;  /* 0x000000a19f99723e */ /* 0x004fe400000010ff */
[----:B------:R-:W-:-:S02]  /*18d60*/  F2FP.BF16.F32.PACK_AB R154, R168, R169 ;  /* 0x000000a9a89a723e */ /* 0x000fc400000010ff */
[----:B------:R-:W-:Y:S01]  /*18d70*/  F2FP.BF16.F32.PACK_AB R155, R158, R160 ;  /* 0x000000a09e9b723e */ /* 0x000fe200000010ff */
[----:B------:R-:W-:Y:S01]  /*18d80*/  IMAD.MOV.U32 R229, RZ, RZ, R23 ;  /* 0x000000ffffe57224 */ /* 0x000fe200078e0017 */
[----:B------:R0:W-:Y:S01]  /*18d90*/  STL.128 [R1+0x380], R184 ;  /* 0x000380b801007387 */ /* 0x0001e20000100c00 */
[----:B------:R-:W-:Y:S01]  /*18da0*/  IMAD.MOV.U32 R230, RZ, RZ, R22 ;  /* 0x000000ffffe67224 */ /* 0x000fe200078e0016 */
[----:B------:R-:W-:Y:S01]  /*18db0*/  R2UR UR6, R4 ;  /* 0x00000000040672ca */ /* 0x000fe200000e0000 */
[----:B------:R-:W-:Y:S01]  /*18dc0*/  IMAD.MOV.U32 R231, RZ, RZ, R19 ;  /* 0x000000ffffe77224 */ /* 0x000fe200078e0013 */
[----:B------:R1:W-:Y:S01]  /*18dd0*/  STL.128 [R1+0x390], R188 ;  /* 0x000390bc01007387 */ /* 0x0003e20000100c00 */
[----:B------:R-:W-:-:S03]  /*18de0*/  IMAD.MOV.U32 R169, RZ, RZ, R85 ;  /* 0x000000ffffa97224 */ /* 0x000fc600078e0055 */
[----:B------:R-:W-:Y:S01]  /*18df0*/  STL.128 [R1+0xc70], R176 ;  /* 0x000c70b001007387 */ /* 0x000fe20000100c00 */
[----:B------:R-:W-:-:S03]  /*18e00*/  IMAD.MOV.U32 R168, RZ, RZ, R84 ;  /* 0x000000ffffa87224 */ /* 0x000fc600078e0054 */
[----:B------:R2:W-:Y:S01]  /*18e10*/  STL.128 [R1+0xc80], R180 ;  /* 0x000c80b401007387 */ /* 0x0005e20000100c00 */
[----:B------:R-:W-:-:S03]  /*18e20*/  IMAD.MOV.U32 R167, RZ, RZ, R83 ;  /* 0x000000ffffa77224 */ /* 0x000fc600078e0053 */
[----:B------:R3:W-:Y:S01]  /*18e30*/  STL.128 [R1+0xc60], R172 ;  /* 0x000c60ac01007387 */ /* 0x0007e20000100c00 */
[----:B0-----:R-:W-:Y:S02]  /*18e40*/  IMAD.MOV.U32 R187, RZ, RZ, R103 ;  /* 0x000000ffffbb7224 */ /* 0x001fe400078e0067 */
        /* <DEDUP_REMOVED lines=10> */
[----:B------:R-:W-:Y:S01]  /*18ef0*/  STL.128 [R1+0x3e0], R208 ;  /* 0x0003e0d001007387 */ /* 0x000fe20000100c00 */
[----:B--2---:R-:W-:Y:S02]  /*18f00*/  IMAD.MOV.U32 R183, RZ, RZ, R99 ;  /* 0x000000ffffb77224 */ /* 0x004fe400078e0063 */
        /* <DEDUP_REMOVED lines=8> */
[----:B------:R-:W-:Y:S02]  /*18f90*/  IMAD.MOV.U32 R177, RZ, RZ, R93 ;  /* 0x000000ffffb17224 */ /* 0x000fe400078e005d */
[----:B------:R-:W-:Y:S01]  /*18fa0*/  IMAD.MOV.U32 R176, RZ, RZ, R92 ;  /* 0x000000ffffb07224 */ /* 0x000fe200078e005c */
[----:B------:R-:W-:Y:S01]  /*18fb0*/  STL.128 [R1+0x420], R224 ;  /* 0x000420e001007387 */ /* 0x000fe20000100c00 */
[----:B---3--:R-:W-:Y:S02]  /*18fc0*/  IMAD.MOV.U32 R175, RZ, RZ, R91 ;  /* 0x000000ffffaf7224 */ /* 0x008fe400078e005b */
[----:B------:R-:W-:Y:S01]  /*18fd0*/  IMAD.MOV.U32 R174, RZ, RZ, R90 ;  /* 0x000000ffffae7224 */ /* 0x000fe200078e005a */
[----:B------:R0:W-:Y:S01]  /*18fe0*/  STL.64 [R1+0xc50], R170 ;  /* 0x000c50aa01007387 */ /* 0x0001e20000100a00 */
[----:B------:R-:W-:-:S02]  /*18ff0*/  IMAD.MOV.U32 R173, RZ, RZ, R89 ;  /* 0x000000ffffad7224 */ /* 0x000fc400078e0059 */
[----:B------:R-:W-:Y:S01]  /*19000*/  IMAD.MOV.U32 R172, RZ, RZ, R88 ;  /* 0x000000ffffac7224 */ /* 0x000fe200078e0058 */
[----:B------:R1:W-:Y:S01]  /*19010*/  STL.64 [R1+0xc48], R164 ;  /* 0x000c48a401007387 */ /* 0x0003e20000100a00 */
[----:B------:R-:W-:Y:S02]  /*19020*/  IMAD.MOV.U32 R166, RZ, RZ, R82 ;  /* 0x000000ffffa67224 */ /* 0x000fe400078e0052 */
[----:B------:R-:W-:Y:S01]  /*19030*/  IMAD.MOV.U32 R161, RZ, RZ, R77 ;  /* 0x000000ffffa17224 */ /* 0x000fe200078e004d */
[----:B------:R2:W-:Y:S01]  /*19040*/  STL.64 [R1+0xc40], R162 ;  /* 0x000c40a201007387 */ /* 0x0005e20000100a00 */
[----:B------:R-:W-:Y:S02]  /*19050*/  IMAD.MOV.U32 R160, RZ, RZ, R76 ;  /* 0x000000ffffa07224 */ /* 0x000fe400078e004c */
[----:B------:R-:W-:Y:S01]  /*19060*/  IMAD.MOV.U32 R159, RZ, RZ, R75 ;  /* 0x000000ffff9f7224 */ /* 0x000fe200078e004b */
[----:B------:R3:W-:Y:S01]  /*19070*/  STL.128 [R1+0xc30], R152 ;  /* 0x000c309801007387 */ /* 0x0007e20000100c00 */
[----:B0-----:R-:W-:-:S02]  /*19080*/  IMAD.MOV.U32 R171, RZ, RZ, R87 ;  /* 0x000000ffffab7224 */ /* 0x001fc400078e0057 */
[----:B------:R-:W-:Y:S02]  /*19090*/  IMAD.MOV.U32 R170, RZ, RZ, R86 ;  /* 0x000000ffffaa7224 */ /* 0x000fe400078e0056 */
[----:B-1----:R-:W-:Y:S02]  /*190a0*/  IMAD.MOV.U32 R165, RZ, RZ, R81 ;  /* 0x000000ffffa57224 */ /* 0x002fe400078e0051 */
[----:B------:R-:W-:Y:S02]  /*190b0*/  IMAD.MOV.U32 R164, RZ, RZ, R80 ;  /* 0x000000ffffa47224 */ /* 0x000fe400078e0050 */
[----:B--2---:R-:W-:Y:S02]  /*190c0*/  IMAD.MOV.U32 R163, RZ, RZ, R79 ;  /* 0x000000ffffa37224 */ /* 0x004fe400078e004f */
[----:B------:R-:W-:Y:S02]  /*190d0*/  IMAD.MOV.U32 R162, RZ, RZ, R78 ;  /* 0x000000ffffa27224 */ /* 0x000fe400078e004e */
[----:B------:R-:W-:-:S02]  /*190e0*/  IMAD.MOV.U32 R158, RZ, RZ, R74 ;  /* 0x000000ffff9e7224 */ /* 0x000fc400078e004a */
[----:B------:R-:W-:Y:S02]  /*190f0*/  IMAD.MOV.U32 R157, RZ, RZ, R73 ;  /* 0x000000ffff9d7224 */ /* 0x000fe400078e0049 */
[----:B------:R-:W-:Y:S02]  /*19100*/  IMAD.MOV.U32 R156, RZ, RZ, R72 ;  /* 0x000000ffff9c7224 */ /* 0x000fe400078e0048 */
[----:B---3--:R-:W-:Y:S02]  /*19110*/  IMAD.MOV.U32 R155, RZ, RZ, R71 ;  /* 0x000000ffff9b7224 */ /* 0x008fe400078e0047 */
[----:B------:R-:W-:Y:S02]  /*19120*/  IMAD.MOV.U32 R154, RZ, RZ, R70 ;  /* 0x000000ffff9a7224 */ /* 0x000fe400078e0046 */
[----:B------:R-:W-:Y:S02]  /*19130*/  IMAD.MOV.U32 R153, RZ, RZ, R69 ;  /* 0x000000ffff997224 */ /* 0x000fe400078e0045 */
[----:B------:R-:W-:Y:S01]  /*19140*/  IMAD.MOV.U32 R152, RZ, RZ, R68 ;  /* 0x000000ffff987224 */ /* 0x000fe200078e0044 */
        /* <DEDUP_REMOVED lines=20> */
[----:B------:R-:W-:Y:S01]  /*19290*/  STL.128 [R1+0x300], R152 ;  /* 0x0003009801007387 */ /* 0x000fe20000100c00 */
[----:B------:R-:W-:-:S02]  /*192a0*/  IMAD.MOV.U32 R0, RZ, RZ, R151 ;  /* 0x000000ffff007224 */ /* 0x000fc400078e0097 */
[----:B------:R-:W-:Y:S02]  /*192b0*/  IMAD.MOV.U32 R2, RZ, RZ, R150 ;  /* 0x000000ffff027224 */ /* 0x000fe400078e0096 */
[----:B------:R-:W-:Y:S01]  /*192c0*/  IMAD.MOV.U32 R3, RZ, RZ, R149 ;  /* 0x000000ffff037224 */ /* 0x000fe200078e0095 */
[----:B------:R0:W-:Y:S01]  /*192d0*/  STL [R1+0x65c], R0 ;  /* 0x00065c0001007387 */ /* 0x0001e20000100800 */
[----:B------:R-:W-:Y:S02]  /*192e0*/  IMAD.MOV.U32 R234, RZ, RZ, R2 ;  /* 0x000000ffffea7224 */ /* 0x000fe400078e0002 */
[----:B------:R-:W-:Y:S01]  /*192f0*/  IMAD.MOV.U32 R233, RZ, RZ, R3 ;  /* 0x000000ffffe97224 */ /* 0x000fe200078e0003 */
[----:B------:R1:W-:Y:S01]  /*19300*/  STL [R1+0x658], R2 ;  /* 0x0006580201007387 */ /* 0x0003e20000100800 */
[----:B------:R-:W-:-:S03]  /*19310*/  IMAD.MOV.U32 R235, RZ, RZ, R0 ;  /* 0x000000ffffeb7224 */ /* 0x000fc600078e0000 */
[----:B------:R2:W-:Y:S01]  /*19320*/  STL [R1+0x654], R3 ;  /* 0x0006540301007387 */ /* 0x0005e20000100800 */
[----:B0-----:R-:W-:Y:S02]  /*19330*/  IMAD.MOV.U32 R0, RZ, RZ, R27 ;  /* 0x000000ffff007224 */ /* 0x001fe400078e001b */
[----:B------:R-:W-:Y:S02]  /*19340*/  IMAD.MOV.U32 R14, RZ, RZ, R148 ;  /* 0x000000ffff0e7224 */ /* 0x000fe400078e0094 */
[----:B-1----:R-:W-:Y:S02]  /*19350*/  IMAD.MOV.U32 R2, RZ, RZ, R26 ;  /* 0x000000ffff027224 */ /* 0x002fe400078e001a */
[----:B--2---:R-:W-:Y:S02]  /*19360*/  IMAD.MOV.U32 R3, RZ, RZ, R25 ;  /* 0x000000ffff037224 */ /* 0x004fe400078e0019 */
[----:B------:R-:W-:Y:S02]  /*19370*/  IMAD.MOV.U32 R151, RZ, RZ, R67 ;  /* 0x000000ffff977224 */ /* 0x000fe400078e0043 */
[----:B------:R-:W-:-:S02]  /*19380*/  IMAD.MOV.U32 R150, RZ, RZ, R66 ;  /* 0x000000ffff967224 */ /* 0x000fc400078e0042 */
[----:B------:R-:W-:Y:S02]  /*19390*/  IMAD.MOV.U32 R149, RZ, RZ, R65 ;  /* 0x000000ffff957224 */ /* 0x000fe400078e0041 */
[----:B------:R-:W-:Y:S02]  /*193a0*/  IMAD.MOV.U32 R148, RZ, RZ, R64 ;  /* 0x000000ffff947224 */ /* 0x000fe400078e0040 */
[----:B------:R-:W-:Y:S02]  /*193b0*/  IMAD.MOV.U32 R25, RZ, RZ, R3 ;  /* 0x000000ffff197224 */ /* 0x000fe400078e0003 */
[----:B------:R-:W-:Y:S02]  /*193c0*/  IMAD.MOV.U32 R15, RZ, RZ, R147 ;  /* 0x000000ffff0f7224 */ /* 0x000fe400078e0093 */
[----:B------:R-:W-:Y:S02]  /*193d0*/  IMAD.MOV.U32 R18, RZ, RZ, R146 ;  /* 0x000000ffff127224 */ /* 0x000fe400078e0092 */
[----:B------:R-:W-:Y:S01]  /*193e0*/  IMAD.MOV.U32 R19, RZ, RZ, R145 ;  /* 0x000000ffff137224 */ /* 0x000fe200078e0091 */
[----:B------:R0:W-:Y:S01]  /*193f0*/  STL [R1+0x630], R140 ;  /* 0x0006308c01007387 */ /* 0x0001e20000100800 */
[----:B------:R-:W-:-:S02]  /*19400*/  IMAD.MOV.U32 R20, RZ, RZ, R144 ;  /* 0x000000ffff147224 */ /* 0x000fc400078e0090 */
[----:B------:R-:W-:Y:S02]  /*19410*/  IMAD.MOV.U32 R21, RZ, RZ, R143 ;  /* 0x000000ffff157224 */ /* 0x000fe400078e008f */
[----:B------:R-:W-:Y:S02]  /*19420*/  IMAD.MOV.U32 R22, RZ, RZ, R142 ;  /* 0x000000ffff167224 */ /* 0x000fe400078e008e */
[----:B------:R-:W-:Y:S01]  /*19430*/  IMAD.MOV.U32 R23, RZ, RZ, R141 ;  /* 0x000000ffff177224 */ /* 0x000fe200078e008d */
[----:B------:R1:W-:Y:S01]  /*19440*/  STL [R1+0x62c], R139 ;  /* 0x00062c8b01007387 */ /* 0x0003e20000100800 */
[----:B------:R-:W-:Y:S02]  /*19450*/  IMAD.MOV.U32 R4, RZ, RZ, R108 ;  /* 0x000000ffff047224 */ /* 0x000fe400078e006c */
[----:B------:R-:W-:Y:S01]  /*19460*/  IMAD.MOV.U32 R216, RZ, RZ, R132 ;  /* 0x000000ffffd87224 */ /* 0x000fe200078e0084 */
[----:B------:R2:W-:Y:S01]  /*19470*/  STL [R1+0x628], R138 ;  /* 0x0006288a01007387 */ /* 0x0005e20000100800 */
[----:B------:R-:W-:-:S02]  /*19480*/  IMAD.MOV.U32 R217, RZ, RZ, R133 ;  /* 0x000000ffffd97224 */ /* 0x000fc400078e0085 */
[----:B------:R-:W-:Y:S01]  /*19490*/  IMAD.MOV.U32 R212, RZ, RZ, R128 ;  /* 0x000000ffffd47224 */ /* 0x000fe200078e0080 */
[----:B------:R3:W-:Y:S01]  /*194a0*/  STL [R1+0x624], R137 ;  /* 0x0006248901007387 */ /* 0x0007e20000100800 */
        /* <DEDUP_REMOVED lines=49> */
[----:B0-----:R-:W-:Y:S01]  /*197c0*/  IMAD.MOV.U32 R140, RZ, RZ, R56 ;  /* 0x000000ffff8c7224 */ /* 0x001fe200078e0038 */
[----:B------:R0:W-:Y:S01]  /*197d0*/  STL [R1+0x5e0], R120 ;  /* 0x0005e07801007387 */ /* 0x0001e20000100800 */
[----:B-1----:R-:W-:-:S02]  /*197e0*/  IMAD.MOV.U32 R139, RZ, RZ, R55 ;  /* 0x000000ffff8b7224 */ /* 0x002fc400078e0037 */
[----:B--2---:R-:W-:Y:S01]  /*197f0*/  IMAD.MOV.U32 R138, RZ, RZ, R54 ;  /* 0x000000ffff8a7224 */ /* 0x004fe200078e0036 */
[----:B------:R1:W-:Y:S01]  /*19800*/  STL [R1+0x5dc], R119 ;  /* 0x0005dc7701007387 */ /* 0x0003e20000100800 */
[----:B---3--:R-:W-:Y:S02]  /*19810*/  IMAD.MOV.U32 R137, RZ, RZ, R53 ;  /* 0x000000ffff897224 */ /* 0x008fe400078e0035 */
[----:B----4-:R-:W-:Y:S01]  /*19820*/  IMAD.MOV.U32 R136, RZ, RZ, R52 ;  /* 0x000000ffff887224 */ /* 0x010fe200078e0034 */
        /* <DEDUP_REMOVED lines=20> */
[----:B------:R-:W-:Y:S02]  /*19970*/  IMAD.MOV.U32 R122, RZ, RZ, R38 ;  /* 0x000000ffff7a7224 */ /* 0x000fe400078e0026 */
[----:B------:R-:W-:-:S02]  /*19980*/  IMAD.MOV.U32 R121, RZ, RZ, R37 ;  /* 0x000000ffff797224 */ /* 0x000fc400078e0025 */
[----:B0-----:R-:W-:Y:S02]  /*19990*/  IMAD.MOV.U32 R120, RZ, RZ, R36 ;  /* 0x000000ffff787224 */ /* 0x001fe400078e0024 */
[----:B-1----:R-:W-:Y:S02]  /*199a0*/  IMAD.MOV.U32 R119, RZ, RZ, R35 ;  /* 0x000000ffff777224 */ /* 0x002fe400078e0023 */
[----:B--2---:R-:W-:Y:S02]  /*199b0*/  IMAD.MOV.U32 R118, RZ, RZ, R34 ;  /* 0x000000ffff767224 */ /* 0x004fe400078e0022 */
[----:B---3--:R-:W-:Y:S02]  /*199c0*/  IMAD.MOV.U32 R117, RZ, RZ, R33 ;  /* 0x000000ffff757224 */ /* 0x008fe400078e0021 */
[----:B----4-:R-:W-:Y:S02]  /*199d0*/  IMAD.MOV.U32 R116, RZ, RZ, R32 ;  /* 0x000000ffff747224 */ /* 0x010fe400078e0020 */
[----:B------:R-:W-:-:S02]  /*199e0*/  IMAD.MOV.U32 R115, RZ, RZ, R31 ;  /* 0x000000ffff737224 */ /* 0x000fc400078e001f */
[----:B------:R-:W-:Y:S02]  /*199f0*/  IMAD.MOV.U32 R114, RZ, RZ, R30 ;  /* 0x000000ffff727224 */ /* 0x000fe400078e001e */
[----:B------:R-:W-:Y:S02]  /*19a00*/  IMAD.MOV.U32 R113, RZ, RZ, R29 ;  /* 0x000000ffff717224 */ /* 0x000fe400078e001d */
[----:B------:R-:W-:Y:S02]  /*19a10*/  IMAD.MOV.U32 R112, RZ, RZ, R28 ;  /* 0x000000ffff707224 */ /* 0x000fe400078e001c */
[----:B------:R-:W-:Y:S02]  /*19a20*/  IMAD.MOV.U32 R26, RZ, RZ, R2 ;  /* 0x000000ffff1a7224 */ /* 0x000fe400078e0002 */
[----:B------:R-:W-:Y:S01]  /*19a30*/  IMAD.MOV.U32 R27, RZ, RZ, R0 ;  /* 0x000000ffff1b7224 */ /* 0x000fe200078e0000 */
[----:B------:R-:W-:Y:S01]  /*19a40*/  STL [R1+0x650], R14 ;  /* 0x0006500e01007387 */ /* 0x000fe20000100800 */
[----:B------:R-:W-:-:S03]  /*19a50*/  IMAD.MOV.U32 R193, RZ, RZ, R109 ;  /* 0x000000ffffc17224 */ /* 0x000fc600078e006d */
[----:B------:R-:W-:Y:S01]  /*19a60*/  STL [R1+0x64c], R15 ;  /* 0x00064c0f01007387 */ /* 0x000fe20000100800 */
[----:B------:R-:W-:-:S03]  /*19a70*/  IMAD.MOV.U32 R194, RZ, RZ, R110 ;  /* 0x000000ffffc27224 */ /* 0x000fc600078e006e */
        /* <DEDUP_REMOVED lines=85> */
[----:B------:R-:W-:Y:S04]  /*19fd0*/  STL [R1+0x460], R24 ;  /* 0x0004601801007387 */ /* 0x000fe80000100800 */
[----:B------:R1:W-:Y:S04]  /*19fe0*/  STL.128 [R1+0xc20], R24 ;  /* 0x000c201801007387 */ /* 0x0003e80000100c00 */
[----:B0-----:R-:W2:Y:S04]  /*19ff0*/  LDL.LU.128 R152, [R1+0xc30] ;  /* 0x000c300001987983 */ /* 0x001ea80000300c00 */
[----:B------:R-:W2:Y:S04]  /*1a000*/  LDL.LU.128 R28, [R1+0x470] ;  /* 0x00047000011c7983 */ /* 0x000ea80000300c00 */
[----:B------:R-:W2:Y:S04]  /*1a010*/  LDL.LU.128 R32, [R1+0x480] ;  /* 0x0004800001207983 */ /* 0x000ea80000300c00 */
        /* <DEDUP_REMOVED lines=29> */
[----:B------:R-:W2:Y:S01]  /*1a1f0*/  LDL.LU.128 R148, [R1+0x650] ;  /* 0x0006500001947983 */ /* 0x000ea20000300c00 */
[----:B------:R-:W-:-:S03]  /*1a200*/  IMAD.MOV.U32 R192, RZ, RZ, R4 ;  /* 0x000000ffffc07224 */ /* 0x000fc600078e0004 */
[----:B------:R-:W-:Y:S04]  /*1a210*/  STL.128 [R1+0x320], R160 ;  /* 0x000320a001007387 */ /* 0x000fe80000100c00 */
[----:B------:R0:W-:Y:S04]  /*1a220*/  STL.128 [R1+0x3a0], R192 ;  /* 0x0003a0c001007387 */ /* 0x0001e80000100c00 */
[----:B------:R1:W-:Y:S04]  /*1a230*/  STL.128 [R1+0x330], R164 ;  /* 0x000330a401007387 */ /* 0x0003e80000100c00 */
[----:B------:R3:W-:Y:S04]  /*1a240*/  STL.128 [R1+0x340], R168 ;  /* 0x000340a801007387 */ /* 0x0007e80000100c00 */
[----:B------:R4:W-:Y:S04]  /*1a250*/  STL.128 [R1+0x350], R172 ;  /* 0x000350ac01007387 */ /* 0x0009e80000100c00 */
[----:B0-----:R-:W2:Y:S04]  /*1a260*/  LDL.LU R192, [R1+0xc90] ;  /* 0x000c900001c07983 */ /* 0x001ea80000300800 */
[----:B-1----:R-:W2:Y:S04]  /*1a270*/  LDL.LU.64 R164, [R1+0xc48] ;  /* 0x000c480001a47983 */ /* 0x002ea80000300a00 */
[----:B---3--:R-:W3:Y:S04]  /*1a280*/  LDL.LU.64 R170, [R1+0xc50] ;  /* 0x000c500001aa7983 */ /* 0x008ee80000300a00 */
[----:B----4-:R-:W4:Y:S04]  /*1a290*/  LDL.LU.128 R172, [R1+0xc60] ;  /* 0x000c600001ac7983 */ /* 0x010f280000300c00 */
[----:B------:R-:W3:Y:S04]  /*1a2a0*/  LDL.LU.64 R162, [R1+0xc40] ;  /* 0x000c400001a27983 */ /* 0x000ee80000300a00 */
[----:B------:R0:W-:Y:S04]  /*1a2b0*/  STL.128 [R1+0x360], R176 ;  /* 0x000360b001007387 */ /* 0x0001e80000100c00 */
[----:B------:R1:W-:Y:S04]  /*1a2c0*/  STL.128 [R1+0x370], R180 ;  /* 0x000370b401007387 */ /* 0x0003e80000100c00 */
[----:B0-----:R-:W3:Y:S04]  /*1a2d0*/  LDL.LU.128 R176, [R1+0xc70] ;  /* 0x000c700001b07983 */ /* 0x001ee80000300c00 */
[----:B-1----:R-:W3:Y:S01]  /*1a2e0*/  LDL.LU.128 R180, [R1+0xc80] ;  /* 0x000c800001b47983 */ /* 0x002ee20000300c00 */
[----:B------:R-:W-:-:S03]  /*1a2f0*/  IMAD.MOV.U32 R232, RZ, RZ, R14 ;  /* 0x000000ffffe87224 */ /* 0x000fc600078e000e */
[----:B------:R0:W-:Y:S01]  /*1a300*/  STL.128 [R1+0x430], R228 ;  /* 0x000430e401007387 */ /* 0x0001e20000100c00 */
[----:B------:R-:W-:-:S03]  /*1a310*/  IMAD.MOV.U32 R4, RZ, RZ, R16 ;  /* 0x000000ffff047224 */ /* 0x000fc600078e0010 */
[----:B------:R-:W-:Y:S04]  /*1a320*/  STL.128 [R1+0x310], R156 ;  /* 0x0003109c01007387 */ /* 0x000fe80000100c00 */
[----:B------:R-:W-:Y:S04]  /*1a330*/  STL.128 [R1+0x380], R184 ;  /* 0x000380b801007387 */ /* 0x000fe80000100c00 */
[----:B------:R-:W-:Y:S01]  /*1a340*/  STL.128 [R1+0x390], R188 ;  /* 0x000390bc01007387 */ /* 0x000fe20000100c00 */
[----:B0-----:R-:W-:-:S03]  /*1a350*/  IMAD.MOV.U32 R228, RZ, RZ, R20 ;  /* 0x000000ffffe47224 */ /* 0x001fc600078e0014 */
[----:B------:R-:W-:Y:S01]  /*1a360*/  STL.128 [R1+0x3b0], R196 ;  /* 0x0003b0c401007387 */ /* 0x000fe20000100c00 */
[----:B------:R-:W-:Y:S02]  /*1a370*/  IMAD.MOV.U32 R229, RZ, RZ, R19 ;  /* 0x000000ffffe57224 */ /* 0x000fe400078e0013 */
[----:B------:R-:W-:Y:S02]  /*1a380*/  IMAD.MOV.U32 R230, RZ, RZ, R18 ;  /* 0x000000ffffe67224 */ /* 0x000fe400078e0012 */
[----:B------:R-:W-:Y:S01]  /*1a390*/  IMAD.MOV.U32 R231, RZ, RZ, R15 ;  /* 0x000000ffffe77224 */ /* 0x000fe200078e000f */
[----:B------:R-:W-:Y:S01]  /*1a3a0*/  STL.128 [R1+0x3d0], R204 ;  /* 0x0003d0cc01007387 */ /* 0x000fe20000100c00 */
[----:B------:R-:W-:Y:S02]  /*1a3b0*/  IMAD.MOV.U32 R225, RZ, RZ, R23 ;  /* 0x000000ffffe17224 */ /* 0x000fe400078e0017 */
[----:B------:R-:W-:Y:S01]  /*1a3c0*/  IMAD.MOV.U32 R226, RZ, RZ, R22 ;  /* 0x000000ffffe27224 */ /* 0x000fe200078e0016 */
[----:B------:R-:W-:Y:S04]  /*1a3d0*/  STL.128 [R1+0x3c0], R200 ;  /* 0x0003c0c801007387 */ /* 0x000fe80000100c00 */
[----:B------:R-:W-:Y:S04]  /*1a3e0*/  STL.128 [R1+0x430], R228 ;  /* 0x000430e401007387 */ /* 0x000fe80000100c00 */
[----:B------:R-:W-:Y:S04]  /*1a3f0*/  STL.128 [R1+0x440], R232 ;  /* 0x000440e801007387 */ /* 0x000fe80000100c00 */
[----:B------:R-:W-:Y:S04]  /*1a400*/  STL.128 [R1+0x250], R8 ;  /* 0x0002500801007387 */ /* 0x000fe80000100c00 */
[----:B------:R-:W-:Y:S01]  /*1a410*/  STL.128 [R1+0x250], R4 ;  /* 0x0002500401007387 */ /* 0x000fe20000100c00 */
[----:B--2---:R-:W-:-:S03]  /*1a420*/  WARPGROUP.ARRIVE ;  /* 0x00000000000079c5 */ /* 0x004fc60000000000 */
[----:B----4-:R0:W-:Y:S03]  /*1a430*/  STL.64 [R1+0xbb8], R174 ;  /* 0x000bb8ae01007387 */ /* 0x0101e60000100a00 */
[----:B------:R-:W-:Y:S01]  /*1a440*/  HGMMA.64x256x16.F32.BF16 R24, R152, gdesc[UR4].tnspB, R24, gsb0 ;  /* 0x43e0000498187df0 */ /* 0x000fe20008001818 */
[----:B---3--:R1:W-:Y:S04]  /*1a450*/  STL.128 [R1+0xbc0], R176 ;  /* 0x000bc0b001007387 */ /* 0x0083e80000100c00 */
[----:B------:R2:W-:Y:S04]  /*1a460*/  STL.128 [R1+0xbd0], R180 ;  /* 0x000bd0b401007387 */ /* 0x0005e80000100c00 */
[----:B0-----:R-:W3:Y:S01]  /*1a470*/  LDL.LU.64 R174, [R1+0xbb8] ;  /* 0x000bb80001ae7983 */ /* 0x001ee20000300a00 */
[----:B------:R-:W-:-:S02]  /*1a480*/  IMAD.MOV.U32 R227, RZ, RZ, R21 ;  /* 0x000000ffffe37224 */ /* 0x000fc400078e0015 */
[----:B------:R-:W-:Y:S02]  /*1a490*/  VIADD R16, R12, 0x200 ;  /* 0x000002000c107836 */ /* 0x000fe40000000000 */
[----:B------:R-:W-:Y:S01]  /*1a4a0*/  IMAD.MOV.U32 R17, RZ, RZ, R13 ;  /* 0x000000ffff117224 */ /* 0x000fe200078e000d */
[----:B------:R-:W-:Y:S04]  /*1a4b0*/  STL.128 [R1+0x3e0], R208 ;  /* 0x0003e0d001007387 */ /* 0x000fe80000100c00 */
[----:B-1----:R-:W4:Y:S04]  /*1a4c0*/  LDL.LU.128 R176, [R1+0xbc0] ;  /* 0x000bc00001b07983 */ /* 0x002f280000300c00 */
[----:B--2---:R-:W2:Y:S04]  /*1a4d0*/  LDL.LU.128 R180, [R1+0xbd0] ;  /* 0x000bd00001b47983 */ /* 0x004ea80000300c00 */
[----:B------:R-:W-:Y:S04]  /*1a4e0*/  STL.128 [R1+0x3f0], R212 ;  /* 0x0003f0d401007387 */ /* 0x000fe80000100c00 */
[----:B------:R-:W-:Y:S04]  /*1a4f0*/  STL.128 [R1+0x400], R216 ;  /* 0x000400d801007387 */ /* 0x000fe80000100c00 */
[----:B------:R-:W-:Y:S04]  /*1a500*/  STL.128 [R1+0x410], R220 ;  /* 0x000410dc01007387 */ /* 0x000fe80000100c00 */
[----:B------:R-:W3:Y:S01]  /*1a510*/  LDL.LU.64 R232, [R1+0xc98] ;  /* 0x000c980001e87983 */ /* 0x000ee20000300a00 */
[----:B------:R-:W-:-:S02]  /*1a520*/  WARPGROUP.DEPBAR.LE gsb0, 0x0 ;  /* 0x00008000000079c5 */ /* 0x000fc40000010000 */
[----:B------:R-:W-:Y:S01]  /*1a530*/  IMAD.MOV.U32 R160, RZ, RZ, R76 ;  /* 0x000000ffffa07224 */ /* 0x000fe200078e004c */
[----:B------:R-:W-:Y:S01]  /*1a540*/  STL.128 [R1+0x520], R72 ;  /* 0x0005204801007387 */ /* 0x000fe20000100c00 */
        /* <DEDUP_REMOVED lines=28> */
[----:B------:R0:W-:Y:S01]  /*1a710*/  STL.128 [R1+0x460], R24 ;  /* 0x0004601801007387 */ /* 0x0001e20000100c00 */
[----:B------:R-:W-:-:S03]  /*1a720*/  IMAD.MOV.U32 R2, RZ, RZ, R88 ;  /* 0x000000ffff027224 */ /* 0x000fc600078e0058 */
[----:B------:R-:W4:Y:S01]  /*1a730*/  LDL.LU.128 R120, [R1+0x520] ;  /* 0x0005200001787983 */ /* 0x000f220000300c00 */
[----:B------:R-:W-:Y:S02]  /*1a740*/  IMAD.MOV.U32 R3, RZ, RZ, R89 ;  /* 0x000000ffff037224 */ /* 0x000fe400078e0059 */
[----:B------:R-:W-:Y:S01]  /*1a750*/  IMAD.MOV.U32 R22, RZ, RZ, R90 ;  /* 0x000000ffff167224 */ /* 0x000fe200078e005a */
[----:B------:R-:W-:Y:S01]  /*1a760*/  STL.128 [R1+0x470], R28 ;  /* 0x0004701c01007387 */ /* 0x000fe20000100c00 */
[----:B------:R-:W-:Y:S02]  /*1a770*/  IMAD.MOV.U32 R23, RZ, RZ, R91 ;  /* 0x000000ffff177224 */ /* 0x000fe400078e005b */
        /* <DEDUP_REMOVED lines=20> */
[----:B------:R-:W-:-:S03]  /*1a8c0*/  F2FP.BF16.F32.PACK_AB R152, R170, R171 ;  /* 0x000000abaa98723e */ /* 0x000fc600000010ff */
[----:B------:R-:W-:Y:S01]  /*1a8d0*/  STL.128 [R1+0x4f0], R60 ;  /* 0x0004f03c01007387 */ /* 0x000fe20000100c00 */
[----:B------:R-:W-:-:S03]  /*1a8e0*/  F2FP.BF16.F32.PACK_AB R153, R163, R165 ;  /* 0x000000a5a399723e */ /* 0x000fc600000010ff */
[----:B------:R-:W-:Y:S01]  /*1a8f0*/  STL.128 [R1+0x500], R64 ;  /* 0x0005004001007387 */ /* 0x000fe20000100c00 */
[----:B------:R-:W-:-:S03]  /*1a900*/  F2FP.BF16.F32.PACK_AB R154, R172, R173 ;  /* 0x000000adac9a723e */ /* 0x000fc600000010ff */
[----:B------:R-:W-:Y:S01]  /*1a910*/  STL.128 [R1+0x510], R68 ;  /* 0x0005104401007387 */ /* 0x000fe20000100c00 */
[----:B------:R-:W-:-:S03]  /*1a920*/  F2FP.BF16.F32.PACK_AB R155, R162, R164 ;  /* 0x000000a4a29b723e */ /* 0x000fc600000010ff */
[----:B------:R1:W-:Y:S04]  /*1a930*/  STL.64 [R1+0x538], R78 ;  /* 0x0005384e01007387 */ /* 0x0003e80000100a00 */
[----:B------:R1:W-:Y:S04]  /*1a940*/  STL.64 [R1+0x540], R80 ;  /* 0x0005405001007387 */ /* 0x0003e80000100a00 */
[----:B------:R1:W-:Y:S04]  /*1a950*/  STL.64 [R1+0x558], R86 ;  /* 0x0005585601007387 */ /* 0x0003e80000100a00 */
[----:B0-----:R-:W2:Y:S04]  /*1a960*/  LDL.LU.128 R24, [R1+0xc20] ;  /* 0x000c200001187983 */ /* 0x001ea80000300c00 */
[----:B------:R0:W-:Y:S04]  /*1a970*/  STL.128 [R1+0xc10], R196 ;  /* 0x000c10c401007387 */ /* 0x0001e80000100c00 */
[----:B------:R0:W-:Y:S04]  /*1a980*/  STL.128 [R1+0xc00], R192 ;  /* 0x000c00c001007387 */ /* 0x0001e80000100c00 */
[----:B------:R0:W-:Y:S04]  /*1a990*/  STL.128 [R1+0xbf0], R188 ;  /* 0x000bf0bc01007387 */ /* 0x0001e80000100c00 */
[----:B------:R0:W-:Y:S04]  /*1a9a0*/  STL.128 [R1+0xbe0], R184 ;  /* 0x000be0b801007387 */ /* 0x0001e80000100c00 */
[----:B------:R0:W-:Y:S04]  /*1a9b0*/  STL.64 [R1+0xbb0], R168 ;  /* 0x000bb0a801007387 */ /* 0x0001e80000100a00 */
[----:B------:R0:W-:Y:S04]  /*1a9c0*/  STL.64 [R1+0xba8], R166 ;  /* 0x000ba8a601007387 */ /* 0x0001e80000100a00 */
[----:B------:R0:W-:Y:S04]  /*1a9d0*/  STL.64 [R1+0xba0], R160 ;  /* 0x000ba0a001007387 */ /* 0x0001e80000100a00 */
[----:B------:R0:W-:Y:S04]  /*1a9e0*/  STL.128 [R1+0xb90], R156 ;  /* 0x000b909c01007387 */ /* 0x0001e80000100c00 */
[----:B------:R-:W3:Y:S04]  /*1a9f0*/  LDL.LU.128 R72, [R1+0x460] ;  /* 0x0004600001487983 */ /* 0x000ee80000300c00 */
[----:B-1----:R-:W3:Y:S04]  /*1aa00*/  LDL.LU.128 R76, [R1+0x470] ;  /* 0x00047000014c7983 */ /* 0x002ee80000300c00 */
[----:B------:R-:W3:Y:S04]  /*1aa10*/  LDL.LU.128 R80, [R1+0x480] ;  /* 0x0004800001507983 */ /* 0x000ee80000300c00 */
        /* <DEDUP_REMOVED lines=9> */
[----:B------:R-:W3:Y:S04]  /*1aab0*/  LDL.LU R8, [R1+0x540] ;  /* 0x0005400001087983 */ /* 0x000ee80000300800 */
[----:B------:R-:W3:Y:S04]  /*1aac0*/  LDL.LU R9, [R1+0x544] ;  /* 0x0005440001097983 */ /* 0x000ee80000300800 */
[----:B------:R-:W3:Y:S04]  /*1aad0*/  LDL.LU R10, [R1+0x558] ;  /* 0x00055800010a7983 */ /* 0x000ee80000300800 */
[----:B------:R-:W3:Y:S04]  /*1aae0*/  LDL.LU R11, [R1+0x55c] ;  /* 0x00055c00010b7983 */ /* 0x000ee80000300800 */
[----:B------:R-:W3:Y:S04]  /*1aaf0*/  LDL.LU R6, [R1+0x538] ;  /* 0x0005380001067983 */ /* 0x000ee80000300800 */
[----:B------:R-:W3:Y:S04]  /*1ab00*/  LDL.LU R7, [R1+0x53c] ;  /* 0x00053c0001077983 */ /* 0x000ee80000300800 */
[----:B0-----:R-:W3:Y:S04]  /*1ab10*/  LDL.LU.128 R196, [R1+0xc10] ;  /* 0x000c100001c47983 */ /* 0x001ee80000300c00 */
[----:B------:R-:W3:Y:S04]  /*1ab20*/  LDL.LU.128 R192, [R1+0xc00] ;  /* 0x000c000001c07983 */ /* 0x000ee80000300c00 */
[----:B------:R-:W3:Y:S04]  /*1ab30*/  LDL.LU.128 R188, [R1+0xbf0] ;  /* 0x000bf00001bc7983 */ /* 0x000ee80000300c00 */
[----:B------:R-:W3:Y:S04]  /*1ab40*/  LDL.LU.128 R184, [R1+0xbe0] ;  /* 0x000be00001b87983 */ /* 0x000ee80000300c00 */
[----:B------:R-:W3:Y:S04]  /*1ab50*/  LDL.LU.64 R168, [R1+0xbb0] ;  /* 0x000bb00001a87983 */ /* 0x000ee80000300a00 */
[----:B------:R-:W3:Y:S04]  /*1ab60*/  LDL.LU.64 R166, [R1+0xba8] ;  /* 0x000ba80001a67983 */ /* 0x000ee80000300a00 */
[----:B------:R-:W3:Y:S04]  /*1ab70*/  LDL.LU.64 R160, [R1+0xba0] ;  /* 0x000ba00001a07983 */ /* 0x000ee80000300a00 */
[----:B------:R-:W3:Y:S04]  /*1ab80*/  LDL.LU.128 R156, [R1+0xb90] ;  /* 0x000b9000019c7983 */ /* 0x000ee80000300c00 */
[----:B------:R0:W-:Y:S04]  /*1ab90*/  STL.128 [R1+0xb80], R152 ;  /* 0x000b809801007387 */ /* 0x0001e80000100c00 */
[----:B0-----:R-:W3:Y:S01]  /*1aba0*/  LDL.LU.128 R152, [R1+0xb80] ;  /* 0x000b800001987983 */ /* 0x001ee20000300c00 */
[----:B------:R-:W-:Y:S01]  /*1abb0*/  R2UR UR6, R16 ;  /* 0x00000000100672ca */ /* 0x000fe200000e0000 */
[----:B------:R-:W-:Y:S01]  /*1abc0*/  IMAD.MOV.U32 R208, RZ, RZ, R124 ;  /* 0x000000ffffd07224 */ /* 0x000fe200078e007c */
[----:B------:R-:W-:Y:S01]  /*1abd0*/  R2UR UR7, R17 ;  /* 0x00000000110772ca */ /* 0x000fe200000e0000 */
[----:B------:R0:W-:Y:S01]  /*1abe0*/  STL.128 [R1+0x420], R224 ;  /* 0x000420e001007387 */ /* 0x0001e20000100c00 */
        /* <DEDUP_REMOVED lines=15> */
[----:B0-----:R-:W-:Y:S02]  /*1ace0*/  IMAD.MOV.U32 R224, RZ, RZ, R140 ;  /* 0x000000ffffe07224 */ /* 0x001fe400078e008c */
        /* <DEDUP_REMOVED lines=22> */
[----:B----4-:R-:W-:Y:S02]  /*1ae50*/  IMAD.MOV.U32 R17, RZ, RZ, R120 ;  /* 0x000000ffff117224 */ /* 0x010fe400078e0078 */
[----:B------:R-:W-:Y:S02]  /*1ae60*/  IMAD.MOV.U32 R16, RZ, RZ, R121 ;  /* 0x000000ffff107224 */ /* 0x000fe400078e0079 */
[----:B------:R-:W-:Y:S02]  /*1ae70*/  IMAD.MOV.U32 R5, RZ, RZ, R122 ;  /* 0x000000ffff057224 */ /* 0x000fe400078e007a */
[----:B------:R-:W-:Y:S01]  /*1ae80*/  IMAD.MOV.U32 R4, RZ, RZ, R123 ;  /* 0x000000ffff047224 */ /* 0x000fe200078e007b */
        /* <DEDUP_REMOVED lines=9> */
[----:B0-----:R-:W-:Y:S02]  /*1af20*/  IMAD.MOV.U32 R120, RZ, RZ, R204 ;  /* 0x000000ffff787224 */ /* 0x001fe400078e00cc */
[----:B------:R-:W-:Y:S02]  /*1af30*/  IMAD.MOV.U32 R121, RZ, RZ, R205 ;  /* 0x000000ffff797224 */ /* 0x000fe400078e00cd */
[----:B------:R-:W-:Y:S02]  /*1af40*/  IMAD.MOV.U32 R122, RZ, RZ, R206 ;  /* 0x000000ffff7a7224 */ /* 0x000fe400078e00ce */
[----:B------:R-:W-:Y:S02]  /*1af50*/  IMAD.MOV.U32 R123, RZ, RZ, R207 ;  /* 0x000000ffff7b7224 */ /* 0x000fe400078e00cf */
[----:B------:R-:W-:Y:S01]  /*1af60*/  IMAD.MOV.U32 R151, RZ, RZ, R0 ;  /* 0x000000ffff977224 */ /* 0x000fe200078e0000 */
[----:B--2---:R0:W-:Y:S04]  /*1af70*/  STL.128 [R1+0x250], R24 ;  /* 0x0002501801007387 */ /* 0x0041e80000100c00 */
[----:B---3--:R1:W-:Y:S01]  /*1af80*/  STL.128 [R1+0x250], R72 ;  /* 0x0002504801007387 */ /* 0x0083e20000100c00 */
[----:B0-----:R-:W-:-:S02]  /*1af90*/  IMAD.MOV.U32 R24, RZ, RZ, R72 ;  /* 0x000000ffff187224 */ /* 0x001fc400078e0048 */
        /* <DEDUP_REMOVED lines=58> */
[----:B-1----:R-:W-:-:S02]  /*1b340*/  IMAD.MOV.U32 R72, RZ, RZ, R17 ;  /* 0x000000ffff487224 */ /* 0x002fc400078e0011 */
[----:B------:R-:W-:Y:S02]  /*1b350*/  IMAD.MOV.U32 R73, RZ, RZ, R16 ;  /* 0x000000ffff497224 */ /* 0x000fe400078e0010 */
[----:B------:R-:W-:Y:S02]  /*1b360*/  IMAD.MOV.U32 R74, RZ, RZ, R5 ;  /* 0x000000ffff4a7224 */ /* 0x000fe400078e0005 */
[----:B------:R-:W-:Y:S02]  /*1b370*/  IMAD.MOV.U32 R75, RZ, RZ, R4 ;  /* 0x000000ffff4b7224 */ /* 0x000fe400078e0004 */
[----:B0-----:R-:W-:Y:S02]  /*1b380*/  IMAD.MOV.U32 R76, RZ, RZ, R160 ;  /* 0x000000ffff4c7224 */ /* 0x001fe400078e00a0 */
[----:B------:R-:W-:Y:S02]  /*1b390*/  IMAD.MOV.U32 R77, RZ, RZ, R161 ;  /* 0x000000ffff4d7224 */ /* 0x000fe400078e00a1 */
[----:B------:R-:W-:-:S02]  /*1b3a0*/  IMAD.MOV.U32 R78, RZ, RZ, R6 ;  /* 0x000000ffff4e7224 */ /* 0x000fc400078e0006 */
[----:B------:R-:W-:Y:S02]  /*1b3b0*/  IMAD.MOV.U32 R79, RZ, RZ, R7 ;  /* 0x000000ffff4f7224 */ /* 0x000fe400078e0007 */
[----:B--2---:R-:W-:Y:S02]  /*1b3c0*/  IMAD.MOV.U32 R80, RZ, RZ, R8 ;  /* 0x000000ffff507224 */ /* 0x004fe400078e0008 */
[----:B------:R-:W-:Y:S02]  /*1b3d0*/  IMAD.MOV.U32 R81, RZ, RZ, R9 ;  /* 0x000000ffff517224 */ /* 0x000fe400078e0009 */
[----:B------:R-:W-:Y:S02]  /*1b3e0*/  IMAD.MOV.U32 R82, RZ, RZ, R166 ;  /* 0x000000ffff527224 */ /* 0x000fe400078e00a6 */
[----:B------:R-:W-:Y:S02]  /*1b3f0*/  IMAD.MOV.U32 R83, RZ, RZ, R167 ;  /* 0x000000ffff537224 */ /* 0x000fe400078e00a7 */
[----:B---3--:R-:W-:-:S02]  /*1b400*/  IMAD.MOV.U32 R84, RZ, RZ, R168 ;  /* 0x000000ffff547224 */ /* 0x008fc400078e00a8 */
[----:B------:R-:W-:Y:S02]  /*1b410*/  IMAD.MOV.U32 R85, RZ, RZ, R169 ;  /* 0x000000ffff557224 */ /* 0x000fe400078e00a9 */
[----:B------:R-:W-:Y:S02]  /*1b420*/  IMAD.MOV.U32 R86, RZ, RZ, R10 ;  /* 0x000000ffff567224 */ /* 0x000fe400078e000a */
[----:B------:R-:W-:Y:S02]  /*1b430*/  IMAD.MOV.U32 R87, RZ, RZ, R11 ;  /* 0x000000ffff577224 */ /* 0x000fe400078e000b */
[----:B----4-:R-:W-:Y:S02]  /*1b440*/  IMAD.MOV.U32 R88, RZ, RZ, R2 ;  /* 0x000000ffff587224 */ /* 0x010fe400078e0002 */
        /* <DEDUP_REMOVED lines=34> */
[----:B------:R-:W-:-:S06]  /*1b670*/  IMAD.MOV.U32 R147, RZ, RZ, R156 ;  /* 0x000000ffff937224 */ /* 0x000fcc00078e009c */
[----:B------:R-:W-:-:S06]  /*1b680*/  WARPGROUP.ARRIVE ;  /* 0x00000000000079c5 */ /* 0x000fcc0000000000 */
[----:B------:R-:W-:Y:S01]  /*1b690*/  HGMMA.64x256x16.F32.BF16 R24, R152, gdesc[UR4].tnspB, R24, gsb0 ;  /* 0x43e0000498187df0 */ /* 0x000fe20008001818 */
[----:B------:R0:W-:Y:S01]  /*1b6a0*/  STL.128 [R1+0xb30], R176 ;  /* 0x000b30b001007387 */ /* 0x0001e20000100c00 */
[----:B------:R-:W-:-:S03]  /*1b6b0*/  IMAD.MOV.U32 R172, RZ, RZ, R2 ;  /* 0x000000ffffac7224 */ /* 0x000fc600078e0002 */
[----:B------:R1:W-:Y:S01]  /*1b6c0*/  STL [R1+0xb50], R192 ;  /* 0x000b50c001007387 */ /* 0x0003e20000100800 */
[----:B------:R-:W-:-:S03]  /*1b6d0*/  IMAD.MOV.U32 R173, RZ, RZ, R3 ;  /* 0x000000ffffad7224 */ /* 0x000fc600078e0003 */
[----:B------:R-:W-:Y:S04]  /*1b6e0*/  STL.128 [R1+0xb40], R180 ;  /* 0x000b40b401007387 */ /* 0x000fe80000100c00 */
[----:B------:R2:W-:Y:S01]  /*1b6f0*/  STL.64 [R1+0xb20], R174 ;  /* 0x000b20ae01007387 */ /* 0x0005e20000100a00 */
[----:B0-----:R-:W-:-:S03]  /*1b700*/  IMAD.MOV.U32 R176, RZ, RZ, R18 ;  /* 0x000000ffffb07224 */ /* 0x001fc600078e0012 */
[----:B------:R-:W-:Y:S01]  /*1b710*/  STL.64 [R1+0xb58], R232 ;  /* 0x000b58e801007387 */ /* 0x000fe20000100a00 */
[----:B------:R-:W-:Y:S02]  /*1b720*/  IMAD.MOV.U32 R177, RZ, RZ, R19 ;  /* 0x000000ffffb17224 */ /* 0x000fe400078e0013 */
[----:B------:R-:W-:Y:S01]  /*1b730*/  IMAD.MOV.U32 R178, RZ, RZ, R14 ;  /* 0x000000ffffb27224 */ /* 0x000fe200078e000e */
[----:B------:R-:W-:Y:S01]  /*1b740*/  STL.128 [R1+0x3b0], R196 ;  /* 0x0003b0c401007387 */ /* 0x000fe20000100c00 */
[----:B------:R-:W-:Y:S02]  /*1b750*/  IMAD.MOV.U32 R179, RZ, RZ, R235 ;  /* 0x000000ffffb37224 */ /* 0x000fe400078e00eb */
[----:B-1----:R-:W-:Y:S01]  /*1b760*/  IMAD.MOV.U32 R192, RZ, RZ, R228 ;  /* 0x000000ffffc07224 */ /* 0x002fe200078e00e4 */
[----:B------:R-:W-:Y:S01]  /*1b770*/  STL.128 [R1+0x410], R220 ;  /* 0x000410dc01007387 */ /* 0x000fe20000100c00 */
[----:B--2---:R-:W-:-:S03]  /*1b780*/  IMAD.MOV.U32 R174, RZ, RZ, R22 ;  /* 0x000000ffffae7224 */ /* 0x004fc600078e0016 */
[----:B------:R0:W-:Y:S01]  /*1b790*/  STL.128 [R1+0x360], R176 ;  /* 0x000360b001007387 */ /* 0x0001e20000100c00 */
[----:B------:R-:W-:Y:S02]  /*1b7a0*/  IMAD.MOV.U32 R175, RZ, RZ, R23 ;  /* 0x000000ffffaf7224 */ /* 0x000fe400078e0017 */
[----:B------:R-:W-:Y:S01]  /*1b7b0*/  IMAD.MOV.U32 R180, RZ, RZ, R234 ;  /* 0x000000ffffb47224 */ /* 0x000fe200078e00ea */
[----:B------:R-:W-:Y:S01]  /*1b7c0*/  STL.128 [R1+0x390], R188 ;  /* 0x000390bc01007387 */ /* 0x000fe20000100c00 */
[----:B------:R-:W-:Y:S02]  /*1b7d0*/  IMAD.MOV.U32 R181, RZ, RZ, R231 ;  /* 0x000000ffffb57224 */ /* 0x000fe400078e00e7 */
[----:B------:R-:W-:Y:S01]  /*1b7e0*/  IMAD.MOV.U32 R182, RZ, RZ, R230 ;  /* 0x000000ffffb67224 */ /* 0x000fe200078e00e6 */
[----:B------:R-:W-:Y:S01]  /*1b7f0*/  STL.128 [R1+0x380], R184 ;  /* 0x000380b801007387 */ /* 0x000fe20000100c00 */
[----:B------:R-:W-:-:S03]  /*1b800*/  IMAD.MOV.U32 R183, RZ, RZ, R229 ;  /* 0x000000ffffb77224 */ /* 0x000fc600078e00e5 */
[----:B------:R1:W-:Y:S04]  /*1b810*/  STL.128 [R1+0x3a0], R192 ;  /* 0x0003a0c001007387 */ /* 0x0003e80000100c00 */
[----:B0-----:R-:W2:Y:S04]  /*1b820*/  LDL.LU.128 R176, [R1+0xb30] ;  /* 0x000b300001b07983 */ /* 0x001ea80000300c00 */
[----:B------:R-:W-:Y:S04]  /*1b830*/  STL.128 [R1+0x350], R172 ;  /* 0x000350ac01007387 */ /* 0x000fe80000100c00 */
[----:B------:R0:W-:Y:S04]  /*1b840*/  STL.128 [R1+0x370], R180 ;  /* 0x000370b401007387 */ /* 0x0001e80000100c00 */
[----:B-1----:R-:W3:Y:S01]  /*1b850*/  LDL.LU R192, [R1+0xb50] ;  /* 0x000b500001c07983 */ /* 0x002ee20000300800 */
[----:B------:R-:W-:-:S03]  /*1b860*/  WARPGROUP.DEPBAR.LE gsb0, 0x0 ;  /* 0x00008000000079c5 */ /* 0x000fc60000010000 */
[----:B------:R1:W-:Y:S04]  /*1b870*/  STL.128 [R1+0xa80], R112 ;  /* 0x000a807001007387 */ /* 0x0003e80000100c00 */
[----:B------:R4:W-:Y:S04]  /*1b880*/  STL.128 [R1+0xa70], R108 ;  /* 0x000a706c01007387 */ /* 0x0009e80000100c00 */
[----:B0-----:R-:W3:Y:S04]  /*1b890*/  LDL.LU.128 R180, [R1+0xb40] ;  /* 0x000b400001b47983 */ /* 0x001ee80000300c00 */
[----:B------:R-:W3:Y:S04]  /*1b8a0*/  LDL.LU.64 R174, [R1+0xb20] ;  /* 0x000b200001ae7983 */ /* 0x000ee80000300a00 */
[----:B-1----:R-:W3:Y:S04]  /*1b8b0*/  LDL.LU.128 R112, [R1+0xa80] ;  /* 0x000a800001707983 */ /* 0x002ee80000300c00 */
[----:B----4-:R-:W4:Y:S01]  /*1b8c0*/  LDL.LU.128 R108, [R1+0xa70] ;  /* 0x000a7000016c7983 */ /* 0x010f220000300c00 */
[----:B------:R-:W-:-:S02]  /*1b8d0*/  IMAD.MOV.U32 R228, RZ, RZ, R159 ;  /* 0x000000ffffe47224 */ /* 0x000fc400078e009f */
[----:B------:R-:W-:Y:S01]  /*1b8e0*/  IMAD.MOV.U32 R229, RZ, RZ, R158 ;  /* 0x000000ffffe57224 */ /* 0x000fe200078e009e */
[----:B------:R-:W-:Y:S01]  /*1b8f0*/  STL [R1+0x51c], R71 ;  /* 0x00051c4701007387 */ /* 0x000fe20000100800 */
[----:B------:R-:W-:Y:S02]  /*1b900*/  IMAD.MOV.U32 R230, RZ, RZ, R157 ;  /* 0x000000ffffe67224 */ /* 0x000fe400078e009d */
[----:B------:R-:W-:Y:S01]  /*1b910*/  IMAD.MOV.U32 R231, RZ, RZ, R156 ;  /* 0x000000ffffe77224 */ /* 0x000fe200078e009c */
[----:B------:R-:W-:Y:S01]  /*1b920*/  STL [R1+0x518], R70 ;  /* 0x0005184601007387 */ /* 0x000fe20000100800 */
[----:B------:R-:W-:Y:S02]  /*1b930*/  IMAD.MOV.U32 R232, RZ, RZ, R21 ;  /* 0x000000ffffe87224 */ /* 0x000fe400078e0015 */
[----:B------:R-:W-:Y:S01]  /*1b940*/  IMAD.MOV.U32 R233, RZ, RZ, R20 ;  /* 0x000000ffffe97224 */ /* 0x000fe200078e0014 */
[----:B------:R-:W-:Y:S01]  /*1b950*/  STL [R1+0x514], R69 ;  /* 0x0005144501007387 */ /* 0x000fe20000100800 */
        /* <DEDUP_REMOVED lines=23> */
[----:B------:R-:W-:Y:S04]  /*1bad0*/  STL [R1+0x4f4], R61 ;  /* 0x0004f43d01007387 */ /* 0x000fe80000100800 */
[----:B------:R-:W-:Y:S01]  /*1bae0*/  STL [R1+0x4f0], R60 ;  /* 0x0004f03c01007387 */ /* 0x000fe20000100800 */
[----:B------:R-:W-:-:S03]  /*1baf0*/  IMAD.MOV.U32 R173, RZ, RZ, R89 ;  /* 0x000000ffffad7224 */ /* 0x000fc600078e0059 */
[----:B------:R0:W-:Y:S01]  /*1bb00*/  STL.128 [R1+0x420], R224 ;  /* 0x000420e001007387 */ /* 0x0001e20000100c00 */
[----:B------:R-:W-:-:S03]  /*1bb10*/  IMAD.MOV.U32 R172, RZ, RZ, R88 ;  /* 0x000000ffffac7224 */ /* 0x000fc600078e0058 */
[----:B------:R-:W-:Y:S04]  /*1bb20*/  STL [R1+0x4ec], R59 ;  /* 0x0004ec3b01007387 */ /* 0x000fe80000100800 */
[----:B------:R-:W-:Y:S04]  /*1bb30*/  STL [R1+0x4e8], R58 ;  /* 0x0004e83a01007387 */ /* 0x000fe80000100800 */
[----:B------:R-:W-:Y:S04]  /*1bb40*/  STL [R1+0x4e4], R57 ;  /* 0x0004e43901007387 */ /* 0x000fe80000100800 */
[----:B------:R-:W-:Y:S01]  /*1bb50*/  STL [R1+0x4e0], R56 ;  /* 0x0004e03801007387 */ /* 0x000fe20000100800 */
[----:B0-----:R-:W-:-:S02]  /*1bb60*/  IMAD.MOV.U32 R224, RZ, RZ, R99 ;  /* 0x000000ffffe07224 */ /* 0x001fc400078e0063 */
[----:B------:R-:W-:Y:S01]  /*1bb70*/  IMAD.MOV.U32 R225, RZ, RZ, R98 ;  /* 0x000000ffffe17224 */ /* 0x000fe200078e0062 */
[----:B------:R-:W4:Y:S01]  /*1bb80*/  LDL.LU.128 R104, [R1+0x4f0] ;  /* 0x0004f00001687983 */ /* 0x000f220000300c00 */
[----:B------:R-:W-:Y:S02]  /*1bb90*/  IMAD.MOV.U32 R226, RZ, RZ, R97 ;  /* 0x000000ffffe27224 */ /* 0x000fe400078e0061 */
[----:B------:R-:W-:Y:S01]  /*1bba0*/  IMAD.MOV.U32 R227, RZ, RZ, R96 ;  /* 0x000000ffffe37224 */ /* 0x000fe200078e0060 */
[----:B------:R0:W-:Y:S04]  /*1bbb0*/  STL.128 [R1+0x430], R228 ;  /* 0x000430e401007387 */ /* 0x0001e80000100c00 */
        /* <DEDUP_REMOVED lines=17> */
[----:B--2---:R-:W-:-:S03]  /*1bcd0*/  F2FP.BF16.F32.PACK_AB R152, R178, R179 ;  /* 0x000000b3b298723e */ /* 0x004fc600000010ff */
[----:B------:R0:W-:Y:S04]  /*1bce0*/  STL.128 [R1+0x340], R168 ;  /* 0x000340a801007387 */ /* 0x0001e80000100c00 */
[----:B------:R-:W-:Y:S04]  /*1bcf0*/  STL [R1+0x4bc], R47 ;  /* 0x0004bc2f01007387 */ /* 0x000fe80000100800 */
[----:B------:R-:W-:Y:S04]  /*1bd00*/  STL [R1+0x4b8], R46 ;  /* 0x0004b82e01007387 */ /* 0x000fe80000100800 */
[----:B------:R-:W-:Y:S04]  /*1bd10*/  STL [R1+0x4b4], R45 ;  /* 0x0004b42d01007387 */ /* 0x000fe80000100800 */
[----:B------:R-:W-:Y:S01]  /*1bd20*/  STL [R1+0x4b0], R44 ;  /* 0x0004b02c01007387 */ /* 0x000fe20000100800 */
[----:B0-----:R-:W-:-:S02]  /*1bd30*/  IMAD.MOV.U32 R171, RZ, RZ, R87 ;  /* 0x000000ffffab7224 */ /* 0x001fc400078e0057 */
[----:B------:R-:W-:Y:S01]  /*1bd40*/  IMAD.MOV.U32 R170, RZ, RZ, R86 ;  /* 0x000000ffffaa7224 */ /* 0x000fe200078e0056 */
[----:B------:R-:W2:Y:S01]  /*1bd50*/  LDL.LU.128 R92, [R1+0x4c0] ;  /* 0x0004c000015c7983 */ /* 0x000ea20000300c00 */
[----:B------:R-:W-:Y:S02]  /*1bd60*/  IMAD.MOV.U32 R169, RZ, RZ, R85 ;  /* 0x000000ffffa97224 */ /* 0x000fe400078e0055 */
[----:B------:R-:W-:Y:S01]  /*1bd70*/  IMAD.MOV.U32 R168, RZ, RZ, R84 ;  /* 0x000000ffffa87224 */ /* 0x000fe200078e0054 */
[----:B------:R0:W-:Y:S01]  /*1bd80*/  STL.128 [R1+0x330], R164 ;  /* 0x000330a401007387 */ /* 0x0001e20000100c00 */
[----:B------:R-:W-:-:S03]  /*1bd90*/  IMAD.MOV.U32 R159, RZ, RZ, R75 ;  /* 0x000000ffff9f7224 */ /* 0x000fc600078e004b */
[----:B------:R-:W-:Y:S01]  /*1bda0*/  STL [R1+0x4ac], R43 ;  /* 0x0004ac2b01007387 */ /* 0x000fe20000100800 */
[----:B------:R-:W-:-:S03]  /*1bdb0*/  IMAD.MOV.U32 R158, RZ, RZ, R74 ;  /* 0x000000ffff9e7224 */ /* 0x000fc600078e004a */
[----:B------:R-:W-:Y:S01]  /*1bdc0*/  STL [R1+0x4a8], R42 ;  /* 0x0004a82a01007387 */ /* 0x000fe20000100800 */
[----:B------:R-:W-:-:S03]  /*1bdd0*/  IMAD.MOV.U32 R157, RZ, RZ, R73 ;  /* 0x000000ffff9d7224 */ /* 0x000fc600078e0049 */
[----:B------:R-:W-:Y:S01]  /*1bde0*/  STL [R1+0x4a4], R41 ;  /* 0x0004a42901007387 */ /* 0x000fe20000100800 */
[----:B------:R-:W-:-:S03]  /*1bdf0*/  IMAD.MOV.U32 R156, RZ, RZ, R72 ;  /* 0x000000ffff9c7224 */ /* 0x000fc600078e0048 */
[----:B------:R-:W-:Y:S01]  /*1be00*/  STL [R1+0x4a0], R40 ;  /* 0x0004a02801007387 */ /* 0x000fe20000100800 */
[----:B0-----:R-:W-:Y:S02]  /*1be10*/  IMAD.MOV.U32 R167, RZ, RZ, R83 ;  /* 0x000000ffffa77224 */ /* 0x001fe400078e0053 */
[----:B------:R-:W-:Y:S01]  /*1be20*/  IMAD.MOV.U32 R166, RZ, RZ, R82 ;  /* 0x000000ffffa67224 */ /* 0x000fe200078e0052 */
[----:B------:R-:W2:Y:S01]  /*1be30*/  LDL.LU.128 R88, [R1+0x4b0] ;  /* 0x0004b00001587983 */ /* 0x000ea20000300c00 */
[----:B------:R-:W-:Y:S02]  /*1be40*/  IMAD.MOV.U32 R165, RZ, RZ, R81 ;  /* 0x000000ffffa57224 */ /* 0x000fe400078e0051 */
[----:B------:R-:W-:Y:S01]  /*1be50*/  IMAD.MOV.U32 R164, RZ, RZ, R80 ;  /* 0x000000ffffa47224 */ /* 0x000fe200078e0050 */
        /* <DEDUP_REMOVED lines=11> */
[----:B------:R-:W-:Y:S04]  /*1bf10*/  STL [R1+0x48c], R35 ;  /* 0x00048c2301007387 */ /* 0x000fe80000100800 */
[----:B------:R-:W-:Y:S04]  /*1bf20*/  STL [R1+0x488], R34 ;  /* 0x0004882201007387 */ /* 0x000fe80000100800 */
[----:B------:R-:W-:Y:S04]  /*1bf30*/  STL [R1+0x484], R33 ;  /* 0x0004842101007387 */ /* 0x000fe80000100800 */
[----:B------:R-:W-:Y:S04]  /*1bf40*/  STL [R1+0x480], R32 ;  /* 0x0004802001007387 */ /* 0x000fe80000100800 */
[----:B------:R-:W2:Y:S04]  /*1bf50*/  LDL.LU.128 R80, [R1+0x490] ;  /* 0x0004900001507983 */ /* 0x000ea80000300c00 */
[----:B------:R-:W-:Y:S04]  /*1bf60*/  STL [R1+0x47c], R31 ;  /* 0x00047c1f01007387 */ /* 0x000fe80000100800 */
[----:B------:R-:W-:Y:S04]  /*1bf70*/  STL [R1+0x478], R30 ;  /* 0x0004781e01007387 */ /* 0x000fe80000100800 */
[----:B------:R-:W-:Y:S04]  /*1bf80*/  STL [R1+0x474], R29 ;  /* 0x0004741d01007387 */ /* 0x000fe80000100800 */
[----:B------:R-:W-:Y:S04]  /*1bf90*/  STL [R1+0x470], R28 ;  /* 0x0004701c01007387 */ /* 0x000fe80000100800 */
[----:B------:R-:W2:Y:S04]  /*1bfa0*/  LDL.LU.128 R76, [R1+0x480] ;  /* 0x00048000014c7983 */ /* 0x000ea80000300c00 */
        /* <DEDUP_REMOVED lines=9> */
[----:B------:R-:W2:Y:S04]  /*1c040*/  LDL.LU.128 R72, [R1+0x470] ;  /* 0x0004700001487983 */ /* 0x000ea80000300c00 */
[----:B0-----:R-:W2:Y:S04]  /*1c050*/  LDL.LU.128 R148, [R1+0xb10] ;  /* 0x000b100001947983 */ /* 0x001ea80000300c00 */
[----:B-1----:R-:W2:Y:S04]  /*1c060*/  LDL.LU.128 R144, [R1+0xb00] ;  /* 0x000b000001907983 */ /* 0x002ea80000300c00 */
[----:B---3--:R-:W3:Y:S04]  /*1c070*/  LDL.LU.128 R140, [R1+0xaf0] ;  /* 0x000af000018c7983 */ /* 0x008ee80000300c00 */
[----:B------:R-:W3:Y:S04]  /*1c080*/  LDL.LU.128 R136, [R1+0xae0] ;  /* 0x000ae00001887983 */ /* 0x000ee80000300c00 */
[----:B------:R-:W3:Y:S01]  /*1c090*/  LDL.LU.128 R132, [R1+0xad0] ;  /* 0x000ad00001847983 */ /* 0x000ee20000300c00 */
[----:B------:R-:W-:-:S03]  /*1c0a0*/  IMAD.MOV.U32 R199, RZ, RZ, R115 ;  /* 0x000000ffffc77224 */ /* 0x000fc600078e0073 */
[----:B----4-:R-:W4:Y:S01]  /*1c0b0*/  LDL.LU.128 R128, [R1+0xac0] ;  /* 0x000ac00001807983 */ /* 0x010f220000300c00 */
[----:B------:R-:W-:Y:S02]  /*1c0c0*/  IMAD.MOV.U32 R198, RZ, RZ, R114 ;  /* 0x000000ffffc67224 */ /* 0x000fe400078e0072 */
[----:B------:R-:W-:Y:S01]  /*1c0d0*/  IMAD.MOV.U32 R197, RZ, RZ, R113 ;  /* 0x000000ffffc57224 */ /* 0x000fe200078e0071 */
[----:B------:R-:W4:Y:S01]  /*1c0e0*/  LDL.LU.128 R124, [R1+0xab0] ;  /* 0x000ab000017c7983 */ /* 0x000f220000300c00 */
[----:B------:R-:W-:Y:S02]  /*1c0f0*/  IMAD.MOV.U32 R196, RZ, RZ, R112 ;  /* 0x000000ffffc47224 */ /* 0x000fe400078e0070 */
[----:B------:R-:W-:Y:S01]  /*1c100*/  IMAD.MOV.U32 R195, RZ, RZ, R111 ;  /* 0x000000ffffc37224 */ /* 0x000fe200078e006f */
[----:B------:R-:W3:Y:S01]  /*1c110*/  LDL.LU.128 R112, [R1+0x510] ;  /* 0x0005100001707983 */ /* 0x000ee20000300c00 */
[----:B------:R-:W-:Y:S02]  /*1c120*/  IMAD.MOV.U32 R194, RZ, RZ, R110 ;  /* 0x000000ffffc27224 */ /* 0x000fe400078e006e */
[----:B------:R-:W-:Y:S01]  /*1c130*/  IMAD.MOV.U32 R193, RZ, RZ, R109 ;  /* 0x000000ffffc17224 */ /* 0x000fe200078e006d */
[----:B------:R-:W4:Y:S01]  /*1c140*/  LDL.LU.128 R120, [R1+0xaa0] ;  /* 0x000aa00001787983 */ /* 0x000f220000300c00 */
[----:B------:R-:W-:-:S03]  /*1c150*/  IMAD.MOV.U32 R223, RZ, RZ, R108 ;  /* 0x000000ffffdf7224 */ /* 0x000fc600078e006c */
[----:B------:R-:W4:Y:S04]  /*1c160*/  LDL.LU.128 R108, [R1+0x500] ;  /* 0x00050000016c7983 */ /* 0x000f280000300c00 */
[----:B------:R-:W4:Y:S01]  /*1c170*/  LDL.LU.128 R116, [R1+0xa90] ;  /* 0x000a900001747983 */ /* 0x000f220000300c00 */
[----:B------:R-:W-:Y:S02]  /*1c180*/  F2FP.BF16.F32.PACK_AB R153, R175, R177 ;  /* 0x000000b1af99723e */ /* 0x000fe400000010ff */
[----:B------:R-:W-:Y:S01]  /*1c190*/  F2FP.BF16.F32.PACK_AB R154, R180, R181 ;  /* 0x000000b5b49a723e */ /* 0x000fe200000010ff */
[----:B------:R0:W-:Y:S01]  /*1c1a0*/  STL.128 [R1+0xa60], R192 ;  /* 0x000a60c001007387 */ /* 0x0001e20000100c00 */
[----:B------:R-:W-:-:S03]  /*1c1b0*/  F2FP.BF16.F32.PACK_AB R155, R174, R176 ;  /* 0x000000b0ae9b723e */ /* 0x000fc600000010ff */
[----:B------:R1:W-:Y:S04]  /*1c1c0*/  STL.128 [R1+0xa50], R188 ;  /* 0x000a50bc01007387 */ /* 0x0003e80000100c00 */
[----:B------:R1:W-:Y:S04]  /*1c1d0*/  STL.128 [R1+0xa40], R184 ;  /* 0x000a40b801007387 */ /* 0x0003e80000100c00 */
[----:B------:R1:W-:Y:S04]  /*1c1e0*/  STL [R1+0xa28], R178 ;  /* 0x000a28b201007387 */ /* 0x0003e80000100800 */
[----:B------:R1:W-:Y:S04]  /*1c1f0*/  STL.64 [R1+0xa20], R172 ;  /* 0x000a20ac01007387 */ /* 0x0003e80000100a00 */
[----:B------:R1:W-:Y:S04]  /*1c200*/  STL.128 [R1+0xa10], R168 ;  /* 0x000a10a801007387 */ /* 0x0003e80000100c00 */
[----:B------:R1:W-:Y:S04]  /*1c210*/  STL.128 [R1+0xa00], R164 ;  /* 0x000a00a401007387 */ /* 0x0003e80000100c00 */
[----:B------:R1:W-:Y:S04]  /*1c220*/  STL.128 [R1+0x9f0], R160 ;  /* 0x0009f0a001007387 */ /* 0x0003e80000100c00 */
[----:B------:R1:W-:Y:S04]  /*1c230*/  STL.128 [R1+0x9e0], R156 ;  /* 0x0009e09c01007387 */ /* 0x0003e80000100c00 */
[----:B0-----:R-:W4:Y:S04]  /*1c240*/  LDL.LU.128 R192, [R1+0xa60] ;  /* 0x000a600001c07983 */ /* 0x001f280000300c00 */
[----:B-1----:R-:W4:Y:S04]  /*1c250*/  LDL.LU.128 R188, [R1+0xa50] ;  /* 0x000a500001bc7983 */ /* 0x002f280000300c00 */
[----:B------:R-:W4:Y:S04]  /*1c260*/  LDL.LU.128 R184, [R1+0xa40] ;  /* 0x000a400001b87983 */ /* 0x000f280000300c00 */
[----:B------:R-:W4:Y:S04]  /*1c270*/  LDL.LU R178, [R1+0xa28] ;  /* 0x000a280001b27983 */ /* 0x000f280000300800 */
[----:B------:R-:W4:Y:S04]  /*1c280*/  LDL.LU.64 R172, [R1+0xa20] ;  /* 0x000a200001ac7983 */ /* 0x000f280000300a00 */
[----:B------:R-:W4:Y:S04]  /*1c290*/  LDL.LU.128 R168, [R1+0xa10] ;  /* 0x000a100001a87983 */ /* 0x000f280000300c00 */
[----:B------:R-:W4:Y:S04]  /*1c2a0*/  LDL.LU.128 R164, [R1+0xa00] ;  /* 0x000a000001a47983 */ /* 0x000f280000300c00 */
[----:B------:R-:W4:Y:S04]  /*1c2b0*/  LDL.LU.128 R160, [R1+0x9f0] ;  /* 0x0009f00001a07983 */ /* 0x000f280000300c00 */
[----:B------:R-:W4:Y:S04]  /*1c2c0*/  LDL.LU.128 R156, [R1+0x9e0] ;  /* 0x0009e000019c7983 */ /* 0x000f280000300c00 */
[----:B------:R0:W-:Y:S01]  /*1c2d0*/  STL.128 [R1+0x9d0], R152 ;  /* 0x0009d09801007387 */ /* 0x0001e20000100c00 */
[----:B------:R-:W-:-:S02]  /*1c2e0*/  IMAD.MOV.U32 R59, RZ, RZ, R107 ;  /* 0x000000ffff3b7224 */ /* 0x000fc400078e006b */
[----:B------:R-:W-:Y:S02]  /*1c2f0*/  IMAD.MOV.U32 R58, RZ, RZ, R106 ;  /* 0x000000ffff3a7224 */ /* 0x000fe400078e006a */
[----:B------:R-:W-:Y:S01]  /*1c300*/  VIADD R12, R12, 0x280 ;  /* 0x000002800c0c7836 */ /* 0x000fe20000000000 */
[----:B------:R-:W-:Y:S01]  /*1c310*/  R2UR UR7, R13 ;  /* 0x000000000d0772ca */ /* 0x000fe200000e0000 */
[----:B------:R-:W-:Y:S01]  /*1c320*/  IMAD.MOV.U32 R57, RZ, RZ, R105 ;  /* 0x000000ffff397224 */ /* 0x000fe200078e0069 */
[----:B------:R-:W-:Y:S01]  /*1c330*/  STL.128 [R1+0x3c0], R200 ;  /* 0x0003c0c801007387 */ /* 0x000fe20000100c00 */
[----:B------:R-:W-:Y:S02]  /*1c340*/  IMAD.MOV.U32 R56, RZ, RZ, R104 ;  /* 0x000000ffff387224 */ /* 0x000fe400078e0068 */
[----:B------:R-:W-:Y:S01]  /*1c350*/  IMAD.MOV.U32 R55, RZ, RZ, R103 ;  /* 0x000000ffff377224 */ /* 0x000fe200078e0067 */
[----:B------:R-:W-:Y:S04]  /*1c360*/  STL.128 [R1+0x3d0], R204 ;  /* 0x0003d0cc01007387 */ /* 0x000fe80000100c00 */
[----:B0-----:R-:W4:Y:S01]  /*1c370*/  LDL.LU.128 R152, [R1+0x9d0] ;  /* 0x0009d00001987983 */ /* 0x001f220000300c00 */
[----:B------:R-:W-:-:S02]  /*1c380*/  IMAD.MOV.U32 R54, RZ, RZ, R102 ;  /* 0x000000ffff367224 */ /* 0x000fc400078e0066 */
[----:B------:R-:W-:Y:S01]  /*1c390*/  IMAD.MOV.U32 R53, RZ, RZ, R101 ;  /* 0x000000ffff357224 */ /* 0x000fe200078e0065 */
[----:B------:R-:W-:Y:S01]  /*1c3a0*/  STL.128 [R1+0x3e0], R208 ;  /* 0x0003e0d001007387 */ /* 0x000fe20000100c00 */
[----:B------:R-:W-:Y:S01]  /*1c3b0*/  IMAD.MOV.U32 R52, RZ, RZ, R100 ;  /* 0x000000ffff347224 */ /* 0x000fe200078e0064 */
[----:B------:R-:W-:Y:S01]  /*1c3c0*/  R2UR UR6, R12 ;  /* 0x000000000c0672ca */ /* 0x000fe200000e0000 */
[----:B------:R-:W-:Y:S01]  /*1c3d0*/  IMAD.MOV.U32 R0, RZ, RZ, R24 ;  /* 0x000000ffff007224 */ /* 0x000fe200078e0018 */
[----:B------:R-:W-:Y:S01]  /*1c3e0*/  STL.128 [R1+0x3f0], R212 ;  /* 0x0003f0d401007387 */ /* 0x000fe20000100c00 */
[----:B------:R-:W-:-:S03]  /*1c3f0*/  IMAD.MOV.U32 R51, RZ, RZ, R99 ;  /* 0x000000ffff337224 */ /* 0x000fc600078e0063 */
[----:B------:R-:W-:Y:S01]  /*1c400*/  STL.128 [R1+0x400], R216 ;  /* 0x000400d801007387 */ /* 0x000fe20000100c00 */
        /* <DEDUP_REMOVED lines=8> */
[----:B------:R-:W4:Y:S04]  /*1c490*/  LDL.LU.64 R232, [R1+0xb58] ;  /* 0x000b580001e87983 */ /* 0x000f280000300a00 */
[----:B------:R-:W4:Y:S01]  /*1c4a0*/  LDL.LU R22, [R1+0xb70] ;  /* 0x000b700001167983 */ /* 0x000f220000300800 */
[----:B--2---:R-:W-:-:S03]  /*1c4b0*/  IMAD.MOV.U32 R47, RZ, RZ, R95 ;  /* 0x000000ffff2f7224 */ /* 0x004fc600078e005f */
[----:B------:R-:W2:Y:S01]  /*1c4c0*/  LDL.LU R23, [R1+0xb6c] ;  /* 0x000b6c0001177983 */ /* 0x000ea20000300800 */
[----:B------:R-:W-:Y:S02]  /*1c4d0*/  IMAD.MOV.U32 R46, RZ, RZ, R94 ;  /* 0x000000ffff2e7224 */ /* 0x000fe400078e005e */
[----:B------:R-:W-:Y:S01]  /*1c4e0*/  IMAD.MOV.U32 R45, RZ, RZ, R93 ;  /* 0x000000ffff2d7224 */ /* 0x000fe200078e005d */
[----:B------:R-:W2:Y:S01]  /*1c4f0*/  LDL.LU R18, [R1+0xb68] ;  /* 0x000b680001127983 */ /* 0x000ea20000300800 */
[----:B------:R-:W-:Y:S02]  /*1c500*/  IMAD.MOV.U32 R44, RZ, RZ, R92 ;  /* 0x000000ffff2c7224 */ /* 0x000fe400078e005c */
[----:B0-----:R-:W-:Y:S01]  /*1c510*/  IMAD.MOV.U32 R96, RZ, RZ, R227 ;  /* 0x000000ffff607224 */ /* 0x001fe200078e00e3 */
[----:B------:R0:W-:Y:S01]  /*1c520*/  STL.128 [R1+0x2b0], R92 ;  /* 0x0002b05c01007387 */ /* 0x0001e20000100c00 */
[----:B------:R-:W-:Y:S02]  /*1c530*/  IMAD.MOV.U32 R97, RZ, RZ, R226 ;  /* 0x000000ffff617224 */ /* 0x000fe400078e00e2 */
[----:B------:R-:W-:Y:S01]  /*1c540*/  IMAD.MOV.U32 R98, RZ, RZ, R225 ;  /* 0x000000ffff627224 */ /* 0x000fe200078e00e1 */
[----:B------:R-:W2:Y:S01]  /*1c550*/  LDL.LU R19, [R1+0xb64] ;  /* 0x000b640001137983 */ /* 0x000ea20000300800 */
[----:B------:R-:W-:-:S03]  /*1c560*/  IMAD.MOV.U32 R99, RZ, RZ, R224 ;  /* 0x000000ffff637224 */ /* 0x000fc600078e00e0 */
[----:B------:R-:W2:Y:S04]  /*1c570*/  LDL.LU R14, [R1+0xb60] ;  /* 0x000b6000010e7983 */ /* 0x000ea80000300800 */
[----:B------:R1:W5:Y:S01]  /*1c580*/  LDL.LU R2, [R1+0xb78] ;  /* 0x000b780001027983 */ /* 0x0003620000300800 */
[----:B------:R-:W-:-:S03]  /*1c590*/  IMAD.MOV.U32 R43, RZ, RZ, R91 ;  /* 0x000000ffff2b7224 */ /* 0x000fc600078e005b */
[----:B------:R1:W5:Y:S01]  /*1c5a0*/  LDL.LU R3, [R1+0xb74] ;  /* 0x000b740001037983 */ /* 0x0003620000300800 */
[----:B------:R-:W-:Y:S02]  /*1c5b0*/  IMAD.MOV.U32 R42, RZ, RZ, R90 ;  /* 0x000000ffff2a7224 */ /* 0x000fe400078e005a */
[----:B------:R-:W-:Y:S02]  /*1c5c0*/  IMAD.MOV.U32 R41, RZ, RZ, R89 ;  /* 0x000000ffff297224 */ /* 0x000fe400078e0059 */
[----:B------:R-:W-:Y:S01]  /*1c5d0*/  IMAD.MOV.U32 R40, RZ, RZ, R88 ;  /* 0x000000ffff287224 */ /* 0x000fe200078e0058 */
[----:B------:R1:W-:Y:S01]  /*1c5e0*/  STL.128 [R1+0x2a0], R88 ;  /* 0x0002a05801007387 */ /* 0x0003e20000100c00 */
[----:B0-----:R-:W-:Y:S02]  /*1c5f0*/  IMAD.MOV.U32 R92, RZ, RZ, R231 ;  /* 0x000000ffff5c7224 */ /* 0x001fe400078e00e7 */
[----:B------:R-:W-:Y:S02]  /*1c600*/  IMAD.MOV.U32 R93, RZ, RZ, R230 ;  /* 0x000000ffff5d7224 */ /* 0x000fe400078e00e6 */
[----:B------:R-:W-:-:S02]  /*1c610*/  IMAD.MOV.U32 R94, RZ, RZ, R229 ;  /* 0x000000ffff5e7224 */ /* 0x000fc400078e00e5 */
[----:B------:R-:W-:Y:S02]  /*1c620*/  IMAD.MOV.U32 R95, RZ, RZ, R228 ;  /* 0x000000ffff5f7224 */ /* 0x000fe400078e00e4 */
[----:B------:R-:W-:Y:S02]  /*1c630*/  IMAD.MOV.U32 R39, RZ, RZ, R87 ;  /* 0x000000ffff277224 */ /* 0x000fe400078e0057 */
[----:B------:R-:W-:Y:S02]  /*1c640*/  IMAD.MOV.U32 R38, RZ, RZ, R86 ;  /* 0x000000ffff267224 */ /* 0x000fe400078e0056 */
[----:B------:R-:W-:Y:S02]  /*1c650*/  IMAD.MOV.U32 R37, RZ, RZ, R85 ;  /* 0x000000ffff257224 */ /* 0x000fe400078e0055 */
[----:B------:R-:W-:Y:S01]  /*1c660*/  IMAD.MOV.U32 R36, RZ, RZ, R84 ;  /* 0x000000ffff247224 */ /* 0x000fe200078e0054 */
[----:B------:R-:W-:Y:S01]  /*1c670*/  STL.128 [R1+0x290], R84 ;  /* 0x0002905401007387 */ /* 0x000fe20000100c00 */
[----:B-1----:R-:W-:-:S02]  /*1c680*/  IMAD.MOV.U32 R90, RZ, RZ, R235 ;  /* 0x000000ffff5a7224 */ /* 0x002fc400078e00eb */
[----:B------:R-:W-:Y:S02]  /*1c690*/  IMAD.MOV.U32 R91, RZ, RZ, R234 ;  /* 0x000000ffff5b7224 */ /* 0x000fe400078e00ea */
[----:B------:R-:W-:Y:S02]  /*1c6a0*/  IMAD.MOV.U32 R35, RZ, RZ, R83 ;  /* 0x000000ffff237224 */ /* 0x000fe400078e0053 */
[----:B------:R-:W-:Y:S02]  /*1c6b0*/  IMAD.MOV.U32 R34, RZ, RZ, R82 ;  /* 0x000000ffff227224 */ /* 0x000fe400078e0052 */
[----:B------:R-:W-:Y:S02]  /*1c6c0*/  IMAD.MOV.U32 R33, RZ, RZ, R81 ;  /* 0x000000ffff217224 */ /* 0x000fe400078e0051 */
[----:B------:R-:W-:Y:S01]  /*1c6d0*/  IMAD.MOV.U32 R32, RZ, RZ, R80 ;  /* 0x000000ffff207224 */ /* 0x000fe200078e0050 */
[----:B------:R-:W-:Y:S01]  /*1c6e0*/  STL.128 [R1+0x280], R80 ;  /* 0x0002805001007387 */ /* 0x000fe20000100c00 */
[----:B------:R-:W-:-:S02]  /*1c6f0*/  IMAD.MOV.U32 R31, RZ, RZ, R79 ;  /* 0x000000ffff1f7224 */ /* 0x000fc400078e004f */
[----:B------:R-:W-:Y:S02]  /*1c700*/  IMAD.MOV.U32 R30, RZ, RZ, R78 ;  /* 0x000000ffff1e7224 */ /* 0x000fe400078e004e */
[----:B------:R-:W-:Y:S02]  /*1c710*/  IMAD.MOV.U32 R29, RZ, RZ, R77 ;  /* 0x000000ffff1d7224 */ /* 0x000fe400078e004d */
[----:B------:R-:W-:Y:S01]  /*1c720*/  IMAD.MOV.U32 R28, RZ, RZ, R76 ;  /* 0x000000ffff1c7224 */ /* 0x000fe200078e004c */
[----:B------:R-:W-:Y:S01]  /*1c730*/  STL.128 [R1+0x270], R76 ;  /* 0x0002704c01007387 */ /* 0x000fe20000100c00 */
        /* <DEDUP_REMOVED lines=12> */
[----:B---3--:R-:W-:Y:S02]  /*1c800*/  IMAD.MOV.U32 R67, RZ, RZ, R115 ;  /* 0x000000ffff437224 */ /* 0x008fe400078e0073 */
[----:B------:R-:W-:Y:S02]  /*1c810*/  IMAD.MOV.U32 R66, RZ, RZ, R114 ;  /* 0x000000ffff427224 */ /* 0x000fe400078e0072 */
[----:B------:R-:W-:-:S02]  /*1c820*/  IMAD.MOV.U32 R65, RZ, RZ, R113 ;  /* 0x000000ffff417224 */ /* 0x000fc400078e0071 */
[----:B------:R-:W-:Y:S02]  /*1c830*/  IMAD.MOV.U32 R64, RZ, RZ, R112 ;  /* 0x000000ffff407224 */ /* 0x000fe400078e0070 */
[----:B----4-:R-:W-:Y:S02]  /*1c840*/  IMAD.MOV.U32 R63, RZ, RZ, R111 ;  /* 0x000000ffff3f7224 */ /* 0x010fe400078e006f */
        /* <DEDUP_REMOVED lines=82> */
[----:B0-----:R-:W-:Y:S02]  /*1cd70*/  IMAD.MOV.U32 R72, RZ, RZ, R156 ;  /* 0x000000ffff487224 */ /* 0x001fe400078e009c */
        /* <DEDUP_REMOVED lines=68> */
[----:B------:R-:W-:-:S06]  /*1d1c0*/  IMAD.MOV.U32 R151, RZ, RZ, R4 ;  /* 0x000000ffff977224 */ /* 0x000fcc00078e0004 */
[----:B------:R-:W-:-:S06]  /*1d1d0*/  WARPGROUP.ARRIVE ;  /* 0x00000000000079c5 */ /* 0x000fcc0000000000 */
[----:B------:R-:W-:Y:S03]  /*1d1e0*/  HGMMA.64x256x16.F32.BF16 R24, R152, gdesc[UR4].tnspB, R24, gsb0 ;  /* 0x43e0000498187df0 */ /* 0x000fe60008001818 */
[----:B------:R-:W-:Y:S02]  /*1d1f0*/  WARPGROUP.DEPBAR.LE gsb0, 0x0 ;  /* 0x00008000000079c5 */ /* 0x000fe40000010000 */
[----:B------:R0:W-:Y:S04]  /*1d200*/  STL.128 [R1+0x950], R128 ;  /* 0x0009508001007387 */ /* 0x0001e80000100c00 */
[----:B------:R1:W-:Y:S04]  /*1d210*/  STL.128 [R1+0x940], R124 ;  /* 0x0009407c01007387 */ /* 0x0003e80000100c00 */
[----:B------:R-:W-:Y:S04]  /*1d220*/  STL.128 [R1+0x930], R120 ;  /* 0x0009307801007387 */ /* 0x000fe80000100c00 */
[----:B------:R3:W-:Y:S01]  /*1d230*/  STL.128 [R1+0x920], R116 ;  /* 0x0009207401007387 */ /* 0x0007e20000100c00 */
[----:B0-----:R-:W-:-:S02]  /*1d240*/  IMAD.MOV.U32 R131, RZ, RZ, R47 ;  /* 0x000000ffff837224 */ /* 0x001fc400078e002f */
[----:B------:R-:W-:Y:S02]  /*1d250*/  IMAD.MOV.U32 R130, RZ, RZ, R46 ;  /* 0x000000ffff827224 */ /* 0x000fe400078e002e */
[----:B------:R-:W-:Y:S02]  /*1d260*/  IMAD.MOV.U32 R129, RZ, RZ, R45 ;  /* 0x000000ffff817224 */ /* 0x000fe400078e002d */
[----:B-1----:R-:W-:Y:S02]  /*1d270*/  IMAD.MOV.U32 R127, RZ, RZ, R43 ;  /* 0x000000ffff7f7224 */ /* 0x002fe400078e002b */
[----:B------:R-:W-:Y:S02]  /*1d280*/  IMAD.MOV.U32 R126, RZ, RZ, R42 ;  /* 0x000000ffff7e7224 */ /* 0x000fe400078e002a */
[----:B------:R-:W-:Y:S02]  /*1d290*/  IMAD.MOV.U32 R125, RZ, RZ, R41 ;  /* 0x000000ffff7d7224 */ /* 0x000fe400078e0029 */
[----:B---3--:R-:W-:-:S02]  /*1d2a0*/  IMAD.MOV.U32 R119, RZ, RZ, R35 ;  /* 0x000000ffff777224 */ /* 0x008fc400078e0023 */
        /* <DEDUP_REMOVED lines=9> */
[----:B------:R0:W-:Y:S04]  /*1d340*/  STL.128 [R1+0x270], R116 ;  /* 0x0002707401007387 */ /* 0x0001e80000100c00 */
[----:B------:R1:W-:Y:S04]  /*1d350*/  STL.128 [R1+0x280], R120 ;  /* 0x0002807801007387 */ /* 0x0003e80000100c00 */
[----:B------:R3:W-:Y:S04]  /*1d360*/  STL.128 [R1+0x290], R124 ;  /* 0x0002907c01007387 */ /* 0x0007e80000100c00 */
[----:B------:R4:W-:Y:S04]  /*1d370*/  STL.128 [R1+0x2a0], R128 ;  /* 0x0002a08001007387 */ /* 0x0009e80000100c00 */
[----:B0-----:R-:W2:Y:S04]  /*1d380*/  LDL.LU.128 R116, [R1+0x920] ;  /* 0x0009200001747983 */ /* 0x001ea80000300c00 */
[----:B-1----:R-:W2:Y:S04]  /*1d390*/  LDL.LU.128 R120, [R1+0x930] ;  /* 0x0009300001787983 */ /* 0x002ea80000300c00 */
[----:B---3--:R-:W3:Y:S04]  /*1d3a0*/  LDL.LU.128 R124, [R1+0x940] ;  /* 0x00094000017c7983 */ /* 0x008ee80000300c00 */
[----:B----4-:R-:W4:Y:S04]  /*1d3b0*/  LDL.LU.128 R128, [R1+0x950] ;  /* 0x0009500001807983 */ /* 0x010f280000300c00 */
[----:B------:R0:W-:Y:S04]  /*1d3c0*/  STL.128 [R1+0x8b0], R24 ;  /* 0x0008b01801007387 */ /* 0x0001e80000100c00 */
[----:B0-----:R-:W4:Y:S04]  /*1d3d0*/  LDL.LU.128 R24, [R1+0x8b0] ;  /* 0x0008b00001187983 */ /* 0x001f280000300c00 */
[----:B------:R0:W-:Y:S04]  /*1d3e0*/  STL.128 [R1+0x910], R112 ;  /* 0x0009107001007387 */ /* 0x0001e80000100c00 */
[----:B------:R1:W-:Y:S01]  /*1d3f0*/  STL.128 [R1+0x900], R108 ;  /* 0x0009006c01007387 */ /* 0x0003e20000100c00 */
[----:B------:R-:W-:-:S03]  /*1d400*/  IMAD.MOV.U32 R175, RZ, RZ, R234 ;  /* 0x000000ffffaf7224 */ /* 0x000fc600078e00ea */
[----:B------:R1:W-:Y:S01]  /*1d410*/  STL.64 [R1+0xa30], R182 ;  /* 0x000a30b601007387 */ /* 0x0003e20000100a00 */
[----:B------:R-:W-:-:S03]  /*1d420*/  IMAD.MOV.U32 R234, RZ, RZ, R5 ;  /* 0x000000ffffea7224 */ /* 0x000fc600078e0005 */
[----:B------:R1:W-:Y:S01]  /*1d430*/  STL.64 [R1+0x9c0], R232 ;  /* 0x0009c0e801007387 */ /* 0x0003e20000100a00 */
[----:B0-----:R-:W-:Y:S02]  /*1d440*/  IMAD.MOV.U32 R115, RZ, RZ, R31 ;  /* 0x000000ffff737224 */ /* 0x001fe400078e001f */
[----:B------:R-:W-:Y:S02]  /*1d450*/  IMAD.MOV.U32 R114, RZ, RZ, R30 ;  /* 0x000000ffff727224 */ /* 0x000fe400078e001e */
[----:B-1----:R-:W-:Y:S01]  /*1d460*/  IMAD.MOV.U32 R109, RZ, RZ, R178 ;  /* 0x000000ffff6d7224 */ /* 0x002fe200078e00b2 */
[----:B------:R-:W4:Y:S01]  /*1d470*/  LDL.LU.64 R182, [R1+0xa30] ;  /* 0x000a300001b67983 */ /* 0x000f220000300a00 */
        /* <DEDUP_REMOVED lines=11> */
[----:B------:R-:W4:Y:S01]  /*1d530*/  LDL.LU.128 R108, [R1+0x900] ;  /* 0x00090000016c7983 */ /* 0x000f220000300c00 */
[----:B0-----:R-:W-:Y:S02]  /*1d540*/  IMAD.MOV.U32 R135, RZ, RZ, R51 ;  /* 0x000000ffff877224 */ /* 0x001fe400078e0033 */
[----:B------:R-:W-:Y:S02]  /*1d550*/  IMAD.MOV.U32 R134, RZ, RZ, R50 ;  /* 0x000000ffff867224 */ /* 0x000fe400078e0032 */
[----:B------:R-:W-:Y:S01]  /*1d560*/  IMAD.MOV.U32 R133, RZ, RZ, R49 ;  /* 0x000000ffff857224 */ /* 0x000fe200078e0031 */
[----:B-1----:R-:W4:Y:S01]  /*1d570*/  LDL.LU.128 R112, [R1+0x910] ;  /* 0x0009100001707983 */ /* 0x002f220000300c00 */
[----:B------:R-:W-:-:S03]  /*1d580*/  IMAD.MOV.U32 R132, RZ, RZ, R48 ;  /* 0x000000ffff847224 */ /* 0x000fc600078e0030 */
[----:B------:R0:W-:Y:S04]  /*1d590*/  STL.128 [R1+0x9a0], R148 ;  /* 0x0009a09401007387 */ /* 0x0001e80000100c00 */
[----:B------:R1:W-:Y:S04]  /*1d5a0*/  STL.128 [R1+0x990], R144 ;  /* 0x0009909001007387 */ /* 0x0003e80000100c00 */
[----:B------:R-:W-:Y:S04]  /*1d5b0*/  STL.128 [R1+0x980], R140 ;  /* 0x0009808c01007387 */ /* 0x000fe80000100c00 */
[----:B------:R1:W-:Y:S04]  /*1d5c0*/  STL.128 [R1+0x970], R136 ;  /* 0x0009708801007387 */ /* 0x0003e80000100c00 */
[----:B------:R1:W-:Y:S01]  /*1d5d0*/  STL.128 [R1+0x2b0], R132 ;  /* 0x0002b08401007387 */ /* 0x0003e20000100c00 */
[----:B0-----:R-:W-:-:S02]  /*1d5e0*/  IMAD.MOV.U32 R151, RZ, RZ, R67 ;  /* 0x000000ffff977224 */ /* 0x001fc400078e0043 */
[----:B------:R-:W-:Y:S02]  /*1d5f0*/  IMAD.MOV.U32 R150, RZ, RZ, R66 ;  /* 0x000000ffff967224 */ /* 0x000fe400078e0042 */
[----:B------:R-:W-:Y:S02]  /*1d600*/  IMAD.MOV.U32 R149, RZ, RZ, R65 ;  /* 0x000000ffff957224 */ /* 0x000fe400078e0041 */
[----:B-1----:R-:W-:Y:S02]  /*1d610*/  IMAD.MOV.U32 R147, RZ, RZ, R63 ;  /* 0x000000ffff937224 */ /* 0x002fe400078e003f */
[----:B------:R-:W-:Y:S02]  /*1d620*/  IMAD.MOV.U32 R146, RZ, RZ, R62 ;  /* 0x000000ffff927224 */ /* 0x000fe400078e003e */
[----:B------:R-:W-:Y:S02]  /*1d630*/  IMAD.MOV.U32 R145, RZ, RZ, R61 ;  /* 0x000000ffff917224 */ /* 0x000fe400078e003d */
[----:B------:R-:W-:-:S02]  /*1d640*/  IMAD.MOV.U32 R139, RZ, RZ, R55 ;  /* 0x000000ffff8b7224 */ /* 0x000fc400078e0037 */
[----:B------:R-:W-:Y:S01]  /*1d650*/  IMAD.MOV.U32 R138, RZ, RZ, R54 ;  /* 0x000000ffff8a7224 */ /* 0x000fe200078e0036 */
[----:B------:R-:W4:Y:S01]  /*1d660*/  LDL.LU.128 R132, [R1+0x960] ;  /* 0x0009600001847983 */ /* 0x000f220000300c00 */
        /* <DEDUP_REMOVED lines=12> */
[----:B0-----:R-:W4:Y:S04]  /*1d730*/  LDL.LU.128 R136, [R1+0x970] ;  /* 0x0009700001887983 */ /* 0x001f280000300c00 */
[----:B-1----:R-:W4:Y:S04]  /*1d740*/  LDL.LU.128 R140, [R1+0x980] ;  /* 0x00098000018c7983 */ /* 0x002f280000300c00 */
[----:B------:R-:W4:Y:S04]  /*1d750*/  LDL.LU.128 R144, [R1+0x990] ;  /* 0x0009900001907983 */ /* 0x000f280000300c00 */
[----:B--2---:R-:W2:Y:S04]  /*1d760*/  LDL.LU.128 R148, [R1+0x9a0] ;  /* 0x0009a00001947983 */ /* 0x004ea80000300c00 */
[----:B------:R0:W-:Y:S04]  /*1d770*/  STL.64 [R1+0x8a0], R22 ;  /* 0x0008a01601007387 */ /* 0x0001e80000100a00 */
[----:B------:R1:W-:Y:S04]  /*1d780*/  STL.64 [R1+0x898], R18 ;  /* 0x0008981201007387 */ /* 0x0003e80000100a00 */
[----:B------:R1:W-:Y:S04]  /*1d790*/  STL [R1+0x890], R14 ;  /* 0x0008900e01007387 */ /* 0x0003e80000100800 */
[----:B0-----:R-:W2:Y:S04]  /*1d7a0*/  LDL.LU.64 R22, [R1+0x8a0] ;  /* 0x0008a00001167983 */ /* 0x001ea80000300a00 */
[----:B-1----:R-:W2:Y:S04]  /*1d7b0*/  LDL.LU.64 R18, [R1+0x898] ;  /* 0x0008980001127983 */ /* 0x002ea80000300a00 */
[----:B------:R-:W2:Y:S04]  /*1d7c0*/  LDL.LU R14, [R1+0x890] ;  /* 0x00089000010e7983 */ /* 0x000ea80000300800 */
[----:B------:R0:W-:Y:S04]  /*1d7d0*/  STL.128 [R1+0x8c0], R116 ;  /* 0x0008c07401007387 */ /* 0x0001e80000100c00 */
[----:B------:R1:W-:Y:S04]  /*1d7e0*/  STL.128 [R1+0x8d0], R120 ;  /* 0x0008d07801007387 */ /* 0x0003e80000100c00 */
[----:B---3--:R3:W-:Y:S04]  /*1d7f0*/  STL.128 [R1+0x8e0], R124 ;  /* 0x0008e07c01007387 */ /* 0x0087e80000100c00 */
[----:B----4-:R4:W-:Y:S04]  /*1d800*/  STL.128 [R1+0x8f0], R128 ;  /* 0x0008f08001007387 */ /* 0x0109e80000100c00 */
[----:B0-----:R-:W2:Y:S04]  /*1d810*/  LDL.LU.128 R116, [R1+0x8c0] ;  /* 0x0008c00001747983 */ /* 0x001ea80000300c00 */
[----:B-1----:R-:W2:Y:S04]  /*1d820*/  LDL.LU.128 R120, [R1+0x8d0] ;  /* 0x0008d00001787983 */ /* 0x002ea80000300c00 */
[----:B---3--:R-:W3:Y:S04]  /*1d830*/  LDL.LU.128 R124, [R1+0x8e0] ;  /* 0x0008e000017c7983 */ /* 0x008ee80000300c00 */
[----:B----4-:R-:W4:Y:S04]  /*1d840*/  LDL.LU.128 R128, [R1+0x8f0] ;  /* 0x0008f00001807983 */ /* 0x010f280000300c00 */
[----:B------:R0:W-:Y:S01]  /*1d850*/  STL.128 [R1+0x880], R24 ;  /* 0x0008801801007387 */ /* 0x0001e20000100c00 */
[----:B------:R-:W-:-:S02]  /*1d860*/  IMAD.MOV.U32 R174, RZ, RZ, R235 ;  /* 0x000000ffffae7224 */ /* 0x000fc400078e00eb */
[----:B------:R-:W-:Y:S01]  /*1d870*/  IMAD.MOV.U32 R176, RZ, RZ, R231 ;  /* 0x000000ffffb07224 */ /* 0x000fe200078e00e7 */
[----:B------:R1:W-:Y:S01]  /*1d880*/  STL [R1+0x9b8], R192 ;  /* 0x0009b8c001007387 */ /* 0x0003e20000100800 */
[----:B------:R-:W-:Y:S02]  /*1d890*/  IMAD.MOV.U32 R177, RZ, RZ, R230 ;  /* 0x000000ffffb17224 */ /* 0x000fe400078e00e6 */
[----:B------:R-:W-:Y:S02]  /*1d8a0*/  IMAD.MOV.U32 R178, RZ, RZ, R229 ;  /* 0x000000ffffb27224 */ /* 0x000fe400078e00e5 */
[----:B------:R-:W-:Y:S02]  /*1d8b0*/  IMAD.MOV.U32 R179, RZ, RZ, R228 ;  /* 0x000000ffffb37224 */ /* 0x000fe400078e00e4 */
[----:B------:R-:W-:Y:S02]  /*1d8c0*/  IMAD.MOV.U32 R180, RZ, RZ, R227 ;  /* 0x000000ffffb47224 */ /* 0x000fe400078e00e3 */
[----:B------:R-:W-:Y:S01]  /*1d8d0*/  IMAD.MOV.U32 R181, RZ, RZ, R226 ;  /* 0x000000ffffb57224 */ /* 0x000fe200078e00e2 */
[----:B------:R-:W-:Y:S04]  /*1d8e0*/  STL.128 [R1+0x320], R160 ;  /* 0x000320a001007387 */ /* 0x000fe80000100c00 */
[----:B0-----:R-:W4:Y:S01]  /*1d8f0*/  LDL.LU.128 R24, [R1+0x880] ;  /* 0x0008800001187983 */ /* 0x001f220000300c00 */
[----:B------:R-:W-:-:S02]  /*1d900*/  IMAD.MOV.U32 R235, RZ, RZ, R4 ;  /* 0x000000ffffeb7224 */ /* 0x000fc400078e0004 */
[----:B------:R-:W-:Y:S01]  /*1d910*/  IMAD.MOV.U32 R4, RZ, RZ, R0 ;  /* 0x000000ffff047224 */ /* 0x000fe200078e0000 */
[----:B------:R-:W-:Y:S01]  /*1d920*/  STL.128 [R1+0x340], R168 ;  /* 0x000340a801007387 */ /* 0x000fe20000100c00 */
[----:B-1----:R-:W-:-:S03]  /*1d930*/  IMAD.MOV.U32 R192, RZ, RZ, R223 ;  /* 0x000000ffffc07224 */ /* 0x002fc600078e00df */
[----:B------:R0:W-:Y:S01]  /*1d940*/  STL.64 [R1+0x9b0], R182 ;  /* 0x0009b0b601007387 */ /* 0x0001e20000100a00 */
[----:B------:R-:W-:Y:S02]  /*1d950*/  IMAD.MOV.U32 R223, RZ, RZ, R21 ;  /* 0x000000ffffdf7224 */ /* 0x000fe400078e0015 */
[----:B------:R-:W-:Y:S01]  /*1d960*/  IMAD.MOV.U32 R226, RZ, RZ, R16 ;  /* 0x000000ffffe27224 */ /* 0x000fe200078e0010 */
[----:B------:R1:W-:Y:S01]  /*1d970*/  STL.128 [R1+0x250], R4 ;  /* 0x0002500401007387 */ /* 0x0003e20000100c00 */
[----:B------:R-:W-:Y:S02]  /*1d980*/  IMAD.MOV.U32 R227, RZ, RZ, R15 ;  /* 0x000000ffffe37224 */ /* 0x000fe400078e000f */
[----:B------:R-:W-:Y:S01]  /*1d990*/  IMAD.MOV.U32 R228, RZ, RZ, R11 ;  /* 0x000000ffffe47224 */ /* 0x000fe200078e000b */
[----:B------:R-:W-:Y:S01]  /*1d9a0*/  STL.128 [R1+0x330], R164 ;  /* 0x000330a401007387 */ /* 0x000fe20000100c00 */
[----:B------:R-:W-:Y:S02]  /*1d9b0*/  IMAD.MOV.U32 R229, RZ, RZ, R10 ;  /* 0x000000ffffe57224 */ /* 0x000fe400078e000a */
[----:B------:R-:W-:Y:S01]  /*1d9c0*/  IMAD.MOV.U32 R230, RZ, RZ, R9 ;  /* 0x000000ffffe67224 */ /* 0x000fe200078e0009 */
[----:B------:R-:W-:Y:S01]  /*1d9d0*/  STL.128 [R1+0x310], R156 ;  /* 0x0003109c01007387 */ /* 0x000fe20000100c00 */
[----:B0-----:R-:W-:-:S02]  /*1d9e0*/  IMAD.MOV.U32 R182, RZ, RZ, R225 ;  /* 0x000000ffffb67224 */ /* 0x001fc400078e00e1 */
        /* <DEDUP_REMOVED lines=20> */
[----:B-1----:R-:W-:Y:S02]  /*1db30*/  IMAD.MOV.U32 R4, RZ, RZ, R96 ;  /* 0x000000ffff047224 */ /* 0x002fe400078e0060 */
[----:B------:R-:W-:Y:S01]  /*1db40*/  IMAD.MOV.U32 R21, RZ, RZ, R104 ;  /* 0x000000ffff157224 */ /* 0x000fe200078e0068 */
[----:B------:R-:W-:Y:S01]  /*1db50*/  STL.128 [R1+0x350], R172 ;  /* 0x000350ac01007387 */ /* 0x000fe20000100c00 */
[----:B------:R-:W-:Y:S02]  /*1db60*/  IMAD.MOV.U32 R15, RZ, RZ, R108 ;  /* 0x000000ffff0f7224 */ /* 0x000fe400078e006c */
[----:B------:R-:W-:Y:S01]  /*1db70*/  IMAD.MOV.U32 R10, RZ, RZ, R112 ;  /* 0x000000ffff0a7224 */ /* 0x000fe200078e0070 */
[----:B------:R0:W-:Y:S01]  /*1db80*/  STL.128 [R1+0x360], R176 ;  /* 0x000360b001007387 */ /* 0x0001e20000100c00 */
[----:B------:R-:W-:-:S02]  /*1db90*/  IMAD.MOV.U32 R171, RZ, RZ, R87 ;  /* 0x000000ffffab7224 */ /* 0x000fc400078e0057 */
[----:B------:R-:W-:Y:S01]  /*1dba0*/  IMAD.MOV.U32 R170, RZ, RZ, R86 ;  /* 0x000000ffffaa7224 */ /* 0x000fe200078e0056 */
[----:B------:R-:W-:Y:S01]  /*1dbb0*/  STL.128 [R1+0x400], R216 ;  /* 0x000400d801007387 */ /* 0x000fe20000100c00 */
[----:B------:R-:W-:Y:S02]  /*1dbc0*/  IMAD.MOV.U32 R169, RZ, RZ, R85 ;  /* 0x000000ffffa97224 */ /* 0x000fe400078e0055 */
[----:B------:R-:W-:Y:S01]  /*1dbd0*/  IMAD.MOV.U32 R160, RZ, RZ, R76 ;  /* 0x000000ffffa07224 */ /* 0x000fe200078e004c */
[----:B------:R-:W4:Y:S01]  /*1dbe0*/  LDL R28, [R1+0x2f0] ;  /* 0x0002f000011c7983 */ /* 0x000f220000100800 */
        /* <DEDUP_REMOVED lines=18> */
[----:B------:R-:W4:Y:S01]  /*1dd10*/  LDL R6, [R1+0x270] ;  /* 0x0002700001067983 */ /* 0x000f220000100800 */
        /* <DEDUP_REMOVED lines=11> */
[----:B------:R-:W-:Y:S02]  /*1ddd0*/  IMAD.MOV.U32 R165, RZ, RZ, R81 ;  /* 0x000000ffffa57224 */ /* 0x000fe400078e0051 */
[----:B------:R-:W-:Y:S01]  /*1dde0*/  IMAD.MOV.U32 R164, RZ, RZ, R80 ;  /* 0x000000ffffa47224 */ /* 0x000fe200078e0050 */
[----:B------:R0:W-:Y:S01]  /*1ddf0*/  STL.128 [R1+0x370], R180 ;  /* 0x000370b401007387 */ /* 0x0001e20000100c00 */
        /* <DEDUP_REMOVED lines=8> */
[----:B0-----:R-:W4:Y:S01]  /*1de80*/  LDL.LU.64 R182, [R1+0x9b0] ;  /* 0x0009b00001b67983 */ /* 0x001f220000300a00 */
        /* <DEDUP_REMOVED lines=16> */
[----:B--2---:R-:W-:Y:S01]  /*1df90*/  STL.64 [R1+0x870], R22 ;  /* 0x0008701601007387 */ /* 0x004fe20000100a00 */
        /* <DEDUP_REMOVED lines=8> */
[----:B------:R0:W5:Y:S01]  /*1e020*/  LDL.LU.64 R232, [R1+0x9c0] ;  /* 0x0009c00001e87983 */ /* 0x0001620000300a00 */
[----:B------:R-:W-:-:S02]  /*1e030*/  IMAD.MOV.U32 R82, RZ, RZ, R102 ;  /* 0x000000ffff527224 */ /* 0x000fc400078e0066 */
[----:B------:R-:W-:Y:S01]  /*1e040*/  IMAD.MOV.U32 R153, RZ, RZ, R9 ;  /* 0x000000ffff997224 */ /* 0x000fe200078e0009 */
[----:B------:R-:W-:Y:S01]  /*1e050*/  STL.128 [R1+0x310], R156 ;  /* 0x0003109c01007387 */ /* 0x000fe20000100c00 */
[----:B------:R-:W-:Y:S02]  /*1e060*/  IMAD.MOV.U32 R154, RZ, RZ, R8 ;  /* 0x000000ffff9a7224 */ /* 0x000fe400078e0008 */
[----:B------:R-:W-:Y:S01]  /*1e070*/  IMAD.MOV.U32 R155, RZ, RZ, R0 ;  /* 0x000000ffff9b7224 */ /* 0x000fe200078e0000 */
[----:B------:R-:W-:Y:S04]  /*1e080*/  STL.128 [R1+0x330], R164 ;  /* 0x000330a401007387 */ /* 0x000fe80000100c00 */
[----:B------:R-:W-:Y:S04]  /*1e090*/  STL.128 [R1+0x350], R172 ;  /* 0x000350ac01007387 */ /* 0x000fe80000100c00 */
[----:B------:R-:W-:Y:S04]  /*1e0a0*/  STL.128 [R1+0x360], R176 ;  /* 0x000360b001007387 */ /* 0x000fe80000100c00 */
[----:B------:R1:W-:Y:S04]  /*1e0b0*/  STL.128 [R1+0x370], R76 ;  /* 0x0003704c01007387 */ /* 0x0003e80000100c00 */
[----:B------:R2:W-:Y:S04]  /*1e0c0*/  STL.128 [R1+0x380], R80 ;  /* 0x0003805001007387 */ /* 0x0005e80000100c00 */
[----:B------:R0:W-:Y:S04]  /*1e0d0*/  STL.128 [R1+0x390], R84 ;  /* 0x0003905401007387 */ /* 0x0001e80000100c00 */
[----:B------:R0:W-:Y:S04]  /*1e0e0*/  STL.128 [R1+0x3a0], R88 ;  /* 0x0003a05801007387 */ /* 0x0001e80000100c00 */
[----:B------:R0:W-:Y:S04]  /*1e0f0*/  STL.128 [R1+0x3b0], R92 ;  /* 0x0003b05c01007387 */ /* 0x0001e80000100c00 */
[----:B------:R0:W-:Y:S04]  /*1e100*/  STL.128 [R1+0x400], R112 ;  /* 0x0004007001007387 */ /* 0x0001e80000100c00 */
[----:B-1----:R-:W4:Y:S04]  /*1e110*/  LDL R78, [R1+0x264] ;  /* 0x00026400014e7983 */ /* 0x002f280000100800 */
[----:B--2---:R-:W2:Y:S04]  /*1e120*/  LDL R80, [R1+0x268] ;  /* 0x0002680001507983 */ /* 0x004ea80000100800 */
[----:B------:R-:W2:Y:S04]  /*1e130*/  LDL R82, [R1+0x26c] ;  /* 0x00026c0001527983 */ /* 0x000ea80000100800 */
[----:B0-----:R-:W2:Y:S04]  /*1e140*/  LDL R84, [R1+0x274] ;  /* 0x0002740001547983 */ /* 0x001ea80000100800 */
        /* <DEDUP_REMOVED lines=8> */
[----:B------:R-:W2:Y:S01]  /*1e1d0*/  LDL R132, [R1+0x2f4] ;  /* 0x0002f40001847983 */ /* 0x000ea20000100800 */
[----:B------:R-:W-:-:S03]  /*1e1e0*/  IMAD.MOV.U32 R4, RZ, RZ, R116 ;  /* 0x000000ffff047224 */ /* 0x000fc600078e0074 */
[----:B------:R-:W2:Y:S01]  /*1e1f0*/  LDL R134, [R1+0x2f8] ;  /* 0x0002f80001867983 */ /* 0x000ea20000100800 */
[----:B------:R-:W-:-:S03]  /*1e200*/  IMAD.MOV.U32 R21, RZ, RZ, R123 ;  /* 0x000000ffff157224 */ /* 0x000fc600078e007b */
[----:B------:R-:W2:Y:S01]  /*1e210*/  LDL R116, [R1+0x2c8] ;  /* 0x0002c80001747983 */ /* 0x000ea20000100800 */
[----:B---3--:R-:W-:-:S03]  /*1e220*/  IMAD.MOV.U32 R15, RZ, RZ, R127 ;  /* 0x000000ffff0f7224 */ /* 0x008fc600078e007f */
[----:B------:R-:W3:Y:S01]  /*1e230*/  LDL R32, [R1+0x310] ;  /* 0x0003100001207983 */ /* 0x000ee20000100800 */
[----:B------:R-:W-:Y:S02]  /*1e240*/  IMAD.MOV.U32 R16, RZ, RZ, R126 ;  /* 0x000000ffff107224 */ /* 0x000fe400078e007e */
[----:B----4-:R-:W-:Y:S01]  /*1e250*/  IMAD.MOV.U32 R10, RZ, RZ, R131 ;  /* 0x000000ffff0a7224 */ /* 0x010fe200078e0083 */
[----:B------:R-:W4:Y:S01]  /*1e260*/  LDL R126, [R1+0x2e4] ;  /* 0x0002e400017e7983 */ /* 0x000f220000100800 */
[----:B------:R-:W-:Y:S02]  /*1e270*/  IMAD.MOV.U32 R11, RZ, RZ, R130 ;  /* 0x000000ffff0b7224 */ /* 0x000fe400078e0082 */
[----:B------:R-:W-:Y:S01]  /*1e280*/  IMAD.MOV.U32 R12, RZ, RZ, R129 ;  /* 0x000000ffff0c7224 */ /* 0x000fe200078e0081 */
[----:B------:R-:W3:Y:S01]  /*1e290*/  LDL R130, [R1+0x2ec] ;  /* 0x0002ec0001827983 */ /* 0x000ee20000100800 */
[----:B------:R-:W-:Y:S02]  /*1e2a0*/  IMAD.MOV.U32 R17, RZ, RZ, R125 ;  /* 0x000000ffff117224 */ /* 0x000fe400078e007d */
[----:B------:R-:W-:Y:S01]  /*1e2b0*/  IMAD.MOV.U32 R20, RZ, RZ, R124 ;  /* 0x000000ffff147224 */ /* 0x000fe200078e007c */
[----:B------:R-:W3:Y:S01]  /*1e2c0*/  LDL R34, [R1+0x320] ;  /* 0x0003200001227983 */ /* 0x000ee20000100800 */
[----:B------:R-:W-:-:S02]  /*1e2d0*/  IMAD.MOV.U32 R13, RZ, RZ, R128 ;  /* 0x000000ffff0d7224 */ /* 0x000fc400078e0080 */
[----:B------:R-:W-:Y:S01]  /*1e2e0*/  IMAD.MOV.U32 R96, RZ, RZ, R4 ;  /* 0x000000ffff607224 */ /* 0x000fe200078e0004 */
        /* <DEDUP_REMOVED lines=9> */
[----:B------:R-:W3:Y:S01]  /*1e380*/  LDL R156, [R1+0x334] ;  /* 0x00033400019c7983 */ /* 0x000ee20000100800 */
        /* <DEDUP_REMOVED lines=29> */
[----:B------:R0:W5:Y:S01]  /*1e560*/  LDL.LU R192, [R1+0x9b8] ;  /* 0x0009b80001c07983 */ /* 0x0001620000300800 */
        /* <DEDUP_REMOVED lines=26> */
[----:B------:R1:W-:Y:S04]  /*1e710*/  STL.128 [R1+0x3c0], R96 ;  /* 0x0003c06001007387 */ /* 0x0003e80000100c00 */
[----:B------:R0:W-:Y:S04]  /*1e720*/  STL.128 [R1+0x3d0], R100 ;  /* 0x0003d06401007387 */ /* 0x0001e80000100c00 */
[----:B------:R0:W-:Y:S04]  /*1e730*/  STL.128 [R1+0x3e0], R104 ;  /* 0x0003e06801007387 */ /* 0x0001e80000100c00 */
[----:B------:R0:W-:Y:S04]  /*1e740*/  STL.128 [R1+0x3f0], R108 ;  /* 0x0003f06c01007387 */ /* 0x0001e80000100c00 */
[----:B------:R-:W-:Y:S04]  /*1e750*/  STL.128 [R1+0x410], R140 ;  /* 0x0004108c01007387 */ /* 0x000fe80000100c00 */
[----:B------:R-:W-:Y:S04]  /*1e760*/  STL.128 [R1+0x420], R144 ;  /* 0x0004209001007387 */ /* 0x000fe80000100c00 */
[----:B------:R-:W-:Y:S04]  /*1e770*/  STL.128 [R1+0x430], R148 ;  /* 0x0004309401007387 */ /* 0x000fe80000100c00 */
[----:B------:R-:W-:Y:S04]  /*1e780*/  STL.128 [R1+0x440], R152 ;  /* 0x0004409801007387 */ /* 0x000fe80000100c00 */
[----:B------:R0:W-:Y:S04]  /*1e790*/  STL.128 [R1+0x250], R24 ;  /* 0x0002501801007387 */ /* 0x0001e80000100c00 */
[----:B------:R-:W2:Y:S04]  /*1e7a0*/  LDL R0, [R1+0x250] ;  /* 0x0002500001007983 */ /* 0x000ea80000100800 */
[----:B------:R-:W4:Y:S04]  /*1e7b0*/  LDL R72, [R1+0x254] ;  /* 0x0002540001487983 */ /* 0x000f280000100800 */
[----:B------:R-:W3:Y:S04]  /*1e7c0*/  LDL R74, [R1+0x258] ;  /* 0x00025800014a7983 */ /* 0x000ee80000100800 */
[----:B------:R-:W3:Y:S04]  /*1e7d0*/  LDL R76, [R1+0x25c] ;  /* 0x00025c00014c7983 */ /* 0x000ee80000100800 */
[----:B------:R-:W3:Y:S04]  /*1e7e0*/  LDL R4, [R1+0x260] ;  /* 0x0002600001047983 */ /* 0x000ee80000100800 */
[----:B------:R-:W3:Y:S04]  /*1e7f0*/  LDL R10, [R1+0x290] ;  /* 0x00029000010a7983 */ /* 0x000ee80000100800 */
[----:B-1----:R-:W3:Y:S04]  /*1e800*/  LDL R96, [R1+0x294] ;  /* 0x0002940001607983 */ /* 0x002ee80000100800 */
[----:B------:R-:W3:Y:S04]  /*1e810*/  LDL R98, [R1+0x298] ;  /* 0x0002980001627983 */ /* 0x000ee80000100800 */
[----:B0-----:R-:W3:Y:S04]  /*1e820*/  LDL R100, [R1+0x29c] ;  /* 0x00029c0001647983 */ /* 0x001ee80000100800 */
[----:B------:R-:W3:Y:S04]  /*1e830*/  LDL R12, [R1+0x2a0] ;  /* 0x0002a000010c7983 */ /* 0x000ee80000100800 */
        /* <DEDUP_REMOVED lines=76> */
[----:B------:R0:W5:Y:S04]  /*1ed00*/  LDL.LU.64 R22, [R1+0x870] ;  /* 0x0008700001167983 */ /* 0x0001680000300a00 */
[----:B------:R0:W5:Y:S04]  /*1ed10*/  LDL.LU.64 R18, [R1+0x868] ;  /* 0x0008680001127983 */ /* 0x0001680000300a00 */
[----:B------:R0:W5:Y:S04]  /*1ed20*/  LDL.LU R14, [R1+0x864] ;  /* 0x00086400010e7983 */ /* 0x0001680000300800 */
[----:B------:R0:W-:Y:S04]  /*1ed30*/  STL [R1+0x88], R183 ;  /* 0x000088b701007387 */ /* 0x0001e80000100800 */
[----:B------:R0:W-:Y:S04]  /*1ed40*/  STL [R1+0x88], R183 ;  /* 0x000088b701007387 */ /* 0x0001e80000100800 */
[----:B------:R0:W-:Y:S04]  /*1ed50*/  STL [R1+0x88], R183 ;  /* 0x000088b701007387 */ /* 0x0001e80000100800 */
[----:B------:R0:W-:Y:S04]  /*1ed60*/  STL [R1+0x88], R183 ;  /* 0x000088b701007387 */ /* 0x0001e80000100800 */
[----:B------:R0:W-:Y:S04]  /*1ed70*/  STL [R1+0x88], R183 ;  /* 0x000088b701007387 */ /* 0x0001e80000100800 */
[----:B------:R0:W-:Y:S04]  /*1ed80*/  STL [R1+0x88], R183 ;  /* 0x000088b701007387 */ /* 0x0001e80000100800 */
[----:B--2---:R0:W-:Y:S04]  /*1ed90*/  STL [R1+0x250], R0 ;  /* 0x0002500001007387 */ /* 0x0041e80000100800 */
        /* <DEDUP_REMOVED lines=127> */
[----:B------:R-:W-:Y:S04]  /*1f590*/  BSSY B0, `(.L_x_2105) ;  /* 0x0000008000007945 */ /* 0x000fe80003800000 */
[----:B------:R-:W-:Y:S05]  /*1f5a0*/  @P0 BRA `(.L_x_2106) ;  /* 0x0000000000180947 */ /* 0x000fea0003800000 */
[----:B0-----:R-:W2:Y:S04]  /*1f5b0*/  LDL.64 R4, [R1+0x68] ;  /* 0x0000680001047983 */ /* 0x001ea80000100a00 */
[----:B-----5:R-:W3:Y:S01]  /*1f5c0*/  LD.E R0, desc[UR44][R2.64] ;  /* 0x0000002c02007980 */ /* 0x020ee2000c101900 */
[----:B--2---:R-:W-:-:S05]  /*1f5d0*/  MOV R5, R4 ;  /* 0x0000000400057202 */ /* 0x004fca0000000f00 */
[----:B---3--:R-:W-:-:S05]  /*1f5e0*/  IMAD R0, R0, 0x8, R5 ;  /* 0x0000000800007824 */ /* 0x008fca00078e0205 */
[----:B------:R-:W-:-:S04]  /*1f5f0*/  PRMT R0, RZ, 0x654, R0 ;  /* 0x00000654ff007816 */ /* 0x000fc80000000000 */
[----:B------:R1:W-:Y:S03]  /*1f600*/  SYNCS.ARRIVE.TRANS64.RED.A1T0 RZ, [R0+URZ], RZ ;  /* 0x000000ff00ff79a7 */ /* 0x0003e6000810043f */
.L_x_2106:
[----:B------:R-:W-:Y:S05]  /*1f610*/  BSYNC B0 ;  /* 0x0000000000007941 */ /* 0x000fea0003800000 */
.L_x_2105:
[----:B------:R-:W-:Y:S05]  /*1f620*/  @P1 BRA `(.L_x_2107) ;  /* 0xfffffe9800341947 */ /* 0x000fea000383ffff */
[----:B01---5:R-:W-:-:S07]  /*1f630*/  IMAD.MOV.U32 R0, RZ, RZ, R14 ;  /* 0x000000ffff007224 */ /* 0x023fce00078e000e */
.L_x_2090:
[----:B------:R-:W-:-:S13]  /*1f640*/  ISETP.GE.AND P1, PT, R0, R192, PT ;  /* 0x000000c00000720c */ /* 0x000fda0003f26270 */
[----:B------:R-:W-:Y:S05]  /*1f650*/  @!P1 BRA `(.L_x_2108) ;  /* 0x000000a800c49947 */ /* 0x000fea0003800000 */
[----:B------:R0:W5:Y:S02]  /*1f660*/  LDL.64 R14, [R1+0x170] ;  /* 0x00017000010e7983 */ /* 0x0001640000100a00 */
.L_x_2135:
[----:B01---5:R-:W2:Y:S04]  /*1f670*/  LD.E R2, desc[UR44][R14.64] ;  /* 0x0000002c0e027980 */ /* 0x023ea8000c101900 */
[----:B------:R-:W3:Y:S01]  /*1f680*/  LD.E R3, desc[UR44][R14.64+0x8] ;  /* 0x0000082c0e037980 */ /* 0x000ee2000c101900 */
        /* <DEDUP_REMOVED lines=10> */
[----:B------:R-:W2:Y:S04]  /*1f730*/  LDL.64 R20, [R1+0x188] ;  /* 0x0001880001147983 */ /* 0x000ea80000100a00 */
[----:B--2---:R-:W2:Y:S01]  /*1f740*/  LD.E R3, desc[UR44][R20.64+0x1c] ;  /* 0x00001c2c14037980 */ /* 0x004ea2000c101900 */
[----:B------:R-:W-:Y:S05]  /*1f750*/  YIELD ;  /* 0x0000000000007946 */ /* 0x000fea0003800000 */
[----:B------:R-:W-:Y:S01]  /*1f760*/  BSSY B0, `(.L_x_2109) ;  /* 0x0000006000007945 */ /* 0x000fe20003800000 */
[----:B---3--:R-:W-:Y:S01]  /*1f770*/  @!P1 IMAD.MOV.U32 R2, RZ, RZ, RZ ;  /* 0x000000ffff029224 */ /* 0x008fe200078e00ff */
[----:B--2---:R-:W-:-:S04]  /*1f780*/  LOP3.LUT R3, R3, 0x1, RZ, 0xfc, !PT ;  /* 0x0000000103037812 */ /* 0x004fc800078efcff */
[----:B------:R-:W-:-:S13]  /*1f790*/  ISETP.NE.AND P2, PT, R3, 0x3, PT ;  /* 0x000000030300780c */ /* 0x000fda0003f45270 */
[----:B-1----:R-:W-:Y:S05]  /*1f7a0*/  @!P2 BRA `(.L_x_2110) ;  /* 0x000000000004a947 */ /* 0x002fea0003800000 */
[----:B------:R-:W-:Y:S01]  /*1f7b0*/  BPT.TRAP 0x1 ;  /* 0x000000040000795c */ /* 0x000fe20000300000 */
.L_x_2110:
[----:B------:R-:W-:Y:S05]  /*1f7c0*/  BSYNC B0 ;  /* 0x0000000000007941 */ /* 0x000fea0003800000 */
.L_x_2109:
[----:B------:R-:W2:Y:S01]  /*1f7d0*/  LD.E.64 R4, desc[UR44][R20.64+0x8] ;  /* 0x0000082c14047980 */ /* 0x000ea2000c101b00 */
[----:B-----5:R-:W-:Y:S02]  /*1f7e0*/  SHF.L.U32 R7, R7, 0x1f, RZ ;  /* 0x0000001f07077819 */ /* 0x020fe400000006ff */
[----:B--2---:R-:W-:-:S05]  /*1f7f0*/  MOV R5, R4 ;  /* 0x0000000400057202 */ /* 0x004fca0000000f00 */
[----:B------:R-:W-:-:S04]  /*1f800*/  IMAD R2, R2, 0x8, R5 ;  /* 0x0000000802027824 */ /* 0x000fc800078e0205 */
[----:B------:R1:W2:Y:S01]  /*1f810*/  SYNCS.PHASECHK.TRANS64.TRYWAIT P1, [R2+URZ], R7 ;  /* 0x00000007020075a7 */ /* 0x0002a2000802017f */
[----:B------:R-:W3:Y:S04]  /*1f820*/  LD.E R3, desc[UR44][R20.64+0x1c] ;  /* 0x00001c2c14037980 */ /* 0x000ee8000c101900 */
[----:B------:R1:W5:Y:S04]  /*1f830*/  LD.E R4, desc[UR44][R14.64] ;  /* 0x0000002c0e047980 */ /* 0x000368000c101900 */
[----:B------:R1:W5:Y:S01]  /*1f840*/  LD.E R5, desc[UR44][R14.64+0x4] ;  /* 0x0000042c0e057980 */ /* 0x000362000c101900 */
[----:B------:R-:W-:Y:S01]  /*1f850*/  BSSY B0, `(.L_x_2111) ;  /* 0x0000005000007945 */ /* 0x000fe20003800000 */
[----:B---3--:R-:W-:-:S04]  /*1f860*/  LOP3.LUT R3, R3, 0x1, RZ, 0xfc, !PT ;  /* 0x0000000103037812 */ /* 0x008fc800078efcff */
[----:B------:R-:W-:-:S13]  /*1f870*/  ISETP.NE.AND P2, PT, R3, 0x3, PT ;  /* 0x000000030300780c */ /* 0x000fda0003f45270 */
[----:B-12---:R-:W-:Y:S05]  /*1f880*/  @!P2 BRA `(.L_x_2112) ;  /* 0x000000000004a947 */ /* 0x006fea0003800000 */
[----:B------:R-:W-:Y:S01]  /*1f890*/  BPT.TRAP 0x1 ;  /* 0x000000040000795c */ /* 0x000fe20000300000 */
.L_x_2112:
[----:B------:R-:W-:Y:S05]  /*1f8a0*/  BSYNC B0 ;  /* 0x0000000000007941 */ /* 0x000fea0003800000 */
.L_x_2111:
[----:B------:R-:W-:Y:S04]  /*1f8b0*/  BSSY B0, `(.L_x_2113) ;  /* 0x0000008000007945 */ /* 0x000fe80003800000 */
[----:B------:R-:W-:Y:S05]  /*1f8c0*/  @P1 BRA `(.L_x_2114) ;  /* 0x0000000000181947 */ /* 0x000fea0003800000 */
[----:B------:R-:W2:Y:S01]  /*1f8d0*/  LD.E.64 R2, desc[UR44][R20.64+0x8] ;  /* 0x0000082c14027980 */ /* 0x000ea2000c101b00 */
[----:B-----5:R-:W-:Y:S02]  /*1f8e0*/  SHF.L.U32 R5, R5, 0x1f, RZ ;  /* 0x0000001f05057819 */ /* 0x020fe400000006ff */
[----:B--2---:R-:W-:-:S05]  /*1f8f0*/  MOV R3, R2 ;  /* 0x0000000200037202 */ /* 0x004fca0000000f00 */
[----:B------:R-:W-:-:S04]  /*1f900*/  IMAD R4, R4, 0x8, R3 ;  /* 0x0000000804047824 */ /* 0x000fc800078e0203 */
[----:B------:R-:W1:Y:S02]  /*1f910*/  SYNCS.PHASECHK.TRANS64.TRYWAIT P1, [R4+URZ], R5 ;  /* 0x00000005040075a7 */ /* 0x000e64000802017f */
[----:B-1----:R-:W-:Y:S05]  /*1f920*/  @!P1 BRA `(.L_x_2115) ;  /* 0x0000013000b89947 */ /* 0x002fea0003800000 */
.L_x_2114:
[----:B------:R-:W-:Y:S05]  /*1f930*/  BSYNC B0 ;  /* 0x0000000000007941 */ /* 0x000fea0003800000 */
.L_x_2113:
[----:B-1---5:R-:W2:Y:S04]  /*1f940*/  LD.E R5, desc[UR44][R14.64] ;  /* 0x0000002c0e057980 */ /* 0x022ea8000c101900 */
[----:B------:R-:W2:Y:S01]  /*1f950*/  LDL.64 R8, [R1+0xa0] ;  /* 0x0000a00001087983 */ /* 0x000ea20000100a00 */
[----:B------:R-:W-:Y:S05]  /*1f960*/  WARPSYNC.ALL ;  /* 0x0000000000007948 */ /* 0x000fea0003800000 */
[----:B------:R-:W3:Y:S04]  /*1f970*/  LDL.64 R2, [R1+0x98] ;  /* 0x0000980001027983 */ /* 0x000ee80000100a00 */
[----:B------:R-:W4:Y:S04]  /*1f980*/  LDL.64 R6, [R1+0x98] ;  /* 0x0000980001067983 */ /* 0x000f280000100a00 */
[----:B------:R-:W4:Y:S01]  /*1f990*/  LDL.64 R10, [R1+0x98] ;  /* 0x00009800010a7983 */ /* 0x000f220000100a00 */
[----:B--2---:R-:W-:-:S03]  /*1f9a0*/  IMAD R4, R5, 0x300, R8 ;  /* 0x0000030005047824 */ /* 0x004fc600078e0208 */
[----:B------:R-:W2:Y:S01]  /*1f9b0*/  LDL.64 R12, [R1+0x98] ;  /* 0x00009800010c7983 */ /* 0x000ea20000100a00 */
[----:B------:R-:W-:Y:S01]  /*1f9c0*/  IMAD.MOV.U32 R5, RZ, RZ, R9 ;  /* 0x000000ffff057224 */ /* 0x000fe200078e0009 */
[C---:B------:R-:W-:Y:S01]  /*1f9d0*/  R2UR UR6, R4.reuse ;  /* 0x00000000040672ca */ /* 0x040fe200000e0000 */
[----:B------:R-:W-:Y:S01]  /*1f9e0*/  WARPGROUP.ARRIVE ;  /* 0x00000000000079c5 */ /* 0x000fe20000000000 */
[----:B------:R-:W2:Y:S02]  /*1f9f0*/  LDL R16, [R1+0x54] ;  /* 0x0000540001107983 */ /* 0x000ea40000100800 */
[----:B------:R-:W-:Y:S01]  /*1fa00*/  R2UR UR7, R5 ;  /* 0x00000000050772ca */ /* 0x000fe200000e0000 */
[----:B------:R-:W-:Y:S01]  /*1fa10*/  VIADD R8, R4, 0x2 ;  /* 0x0000000204087836 */ /* 0x000fe20000000000 */
[----:B------:R1:W-:Y:S01]  /*1fa20*/  STL [R1+0x80], RZ ;  /* 0x000080ff01007387 */ /* 0x0003e20000100800 */
[----:B---3--:R-:W-:Y:S02]  /*1fa30*/  R2UR UR4, R2 ;  /* 0x00000000020472ca */ /* 0x008fe400000e0000 */
[----:B------:R-:W-:-:S13]  /*1fa40*/  R2UR UR5, R3 ;  /* 0x00000000030572ca */ /* 0x000fda00000e0000 */
[----:B------:R-:W-:Y:S01]  /*1fa50*/  HGMMA.64x96x16.F32.BF16 R24, gdesc[UR4], RZ, !UPT, gsb0 ;  /* 0x01600000041879f0 */ /* 0x000fe2000c0018ff */
[----:B----4-:R-:W-:Y:S02]  /*1fa60*/  VIADD R6, R6, 0x2 ;  /* 0x0000000206067836 */ /* 0x010fe40000000000 */
[----:B------:R-:W-:Y:S01]  /*1fa70*/  IMAD.MOV.U32 R2, RZ, RZ, 0x1 ;  /* 0x00000001ff027424 */ /* 0x000fe200078e00ff */
[----:B------:R-:W-:Y:S02]  /*1fa80*/  R2UR UR6, R8 ;  /* 0x00000000080672ca */ /* 0x000fe400000e0000 */
[----:B------:R-:W-:Y:S02]  /*1fa90*/  R2UR UR7, R9 ;  /* 0x00000000090772ca */ /* 0x000fe400000e0000 */
[----:B------:R-:W-:Y:S02]  /*1faa0*/  R2UR UR4, R6 ;  /* 0x00000000060472ca */ /* 0x000fe400000e0000 */
[----:B------:R-:W-:Y:S01]  /*1fab0*/  R2UR UR5, R7 ;  /* 0x00000000070572ca */ /* 0x000fe200000e0000 */
[----:B------:R1:W-:Y:S04]  /*1fac0*/  STL [R1+0x80], R2 ;  /* 0x0000800201007387 */ /* 0x0003e80000100800 */
[----:B------:R1:W-:Y:S04]  /*1fad0*/  STL [R1+0x80], R2 ;  /* 0x0000800201007387 */ /* 0x0003e80000100800 */
[----:B------:R1:W-:Y:S04]  /*1fae0*/  STL [R1+0x80], R2 ;  /* 0x0000800201007387 */ /* 0x0003e80000100800 */
[----:B------:R1:W-:Y:S01]  /*1faf0*/  STL [R1+0x80], R2 ;  /* 0x0000800201007387 */ /* 0x0003e20000100800 */
[----:B------:R-:W-:-:S03]  /*1fb00*/  WARPGROUP.DEPBAR.LE gsb0, 0x0 ;  /* 0x00008000000079c5 */ /* 0x000fc60000010000 */
[----:B------:R1:W5:Y:S04]  /*1fb10*/  LD.E R3, desc[UR44][R14.64] ;  /* 0x0000002c0e037980 */ /* 0x000368000c101900 */
[----:B------:R1:W5:Y:S01]  /*1fb20*/  LD.E R5, desc[UR44][R14.64+0x4] ;  /* 0x0000042c0e057980 */ /* 0x000362000c101900 */
[----:B------:R-:W-:-:S06]  /*1fb30*/  WARPGROUP.ARRIVE ;  /* 0x00000000000079c5 */ /* 0x000fcc0000000000 */
        /* <DEDUP_REMOVED lines=12> */
[----:B--2---:R-:W-:Y:S02]  /*1fc00*/  VIADD R12, R12, 0x6 ;  /* 0x000000060c0c7836 */ /* 0x004fe40000000000 */
[----:B------:R-:W-:Y:S01]  /*1fc10*/  IMAD.MOV.U32 R7, RZ, RZ, R9 ;  /* 0x000000ffff077224 */ /* 0x000fe200078e0009 */
[----:B------:R-:W-:Y:S02]  /*1fc20*/  R2UR UR6, R6 ;  /* 0x00000000060672ca */ /* 0x000fe400000e0000 */
[----:B------:R-:W-:Y:S02]  /*1fc30*/  R2UR UR4, R12 ;  /* 0x000000000c0472ca */ /* 0x000fe400000e0000 */
[----:B------:R-:W-:Y:S02]  /*1fc40*/  R2UR UR7, R7 ;  /* 0x00000000070772ca */ /* 0x000fe400000e0000 */
[----:B------:R-:W-:-:S02]  /*1fc50*/  R2UR UR5, R13 ;  /* 0x000000000d0572ca */ /* 0x000fc400000e0000 */
[----:B------:R-:W-:Y:S01]  /*1fc60*/  LOP3.LUT R16, R16, 0x1, RZ, 0xfc, !PT ;  /* 0x0000000110107812 */ /* 0x000fe200078efcff */
[----:B------:R-:W-:Y:S02]  /*1fc70*/  WARPGROUP.DEPBAR.LE gsb0, 0x0 ;  /* 0x00008000000079c5 */ /* 0x000fe40000010000 */
[----:B------:R-:W-:-:S08]  /*1fc80*/  WARPGROUP.ARRIVE ;  /* 0x00000000000079c5 */ /* 0x000fd00000000000 */
[----:B------:R-:W-:Y:S01]  /*1fc90*/  HGMMA.64x96x16.F32.BF16 R24, gdesc[UR4], R24, gsb0 ;  /* 0x01600000041879f0 */ /* 0x000fe20008001818 */
[----:B------:R-:W-:Y:S01]  /*1fca0*/  ISETP.NE.AND P2, PT, R16, 0x3, PT ;  /* 0x000000031000780c */ /* 0x000fe20003f45270 */
[----:B------:R-:W-:Y:S01]  /*1fcb0*/  BSSY B0, `(.L_x_2116) ;  /* 0x0000004000007945 */ /* 0x000fe20003800000 */
[----:B------:R-:W-:-:S11]  /*1fcc0*/  WARPGROUP.DEPBAR.LE gsb0, 0x0 ;  /* 0x00008000000079c5 */ /* 0x000fd60000010000 */
[----:B-1----:R-:W-:Y:S05]  /*1fcd0*/  @!P2 BRA `(.L_x_2117) ;  /* 0x000000000004a947 */ /* 0x002fea0003800000 */
[----:B------:R-:W-:Y:S01]  /*1fce0*/  BPT.TRAP 0x1 ;  /* 0x000000040000795c */ /* 0x000fe20000300000 */
.L_x_2117:
[----:B------:R-:W-:Y:S05]  /*1fcf0*/  BSYNC B0 ;  /* 0x0000000000007941 */ /* 0x000fea0003800000 */
.L_x_2116:
        /* <DEDUP_REMOVED lines=10> */
.L_x_2119:
[----:B------:R-:W-:Y:S05]  /*1fda0*/  BSYNC B0 ;  /* 0x0000000000007941 */ /* 0x000fea0003800000 */
.L_x_2118:
[----:B------:R-:W-:Y:S04]  /*1fdb0*/  BSSY B0, `(.L_x_2120) ;  /* 0x0000006000007945 */ /* 0x000fe80003800000 */
[----:B--2---:R-:W-:Y:S05]  /*1fdc0*/  @P1 BRA `(.L_x_2121) ;  /* 0x0000000000101947 */ /* 0x004fea0003800000 */
[----:B-----5:R-:W-:Y:S01]  /*1fdd0*/  IMAD R4, R4, 0x8, R6 ;  /* 0x0000000804047824 */ /* 0x020fe200078e0206 */
[----:B------:R-:W-:-:S04]  /*1fde0*/  SHF.L.U32 R5, R5, 0x1f, RZ ;  /* 0x0000001f05057819 */ /* 0x000fc800000006ff */
[----:B------:R-:W2:Y:S02]  /*1fdf0*/  SYNCS.PHASECHK.TRANS64.TRYWAIT P1, [R4+URZ], R5 ;  /* 0x00000005040075a7 */ /* 0x000ea4000802017f */
[----:B--2---:R-:W-:Y:S05]  /*1fe00*/  @!P1 BRA `(.L_x_2122) ;  /* 0x0000012c00949947 */ /* 0x004fea0003800000 */
.L_x_2121:
[----:B------:R-:W-:Y:S05]  /*1fe10*/  BSYNC B0 ;  /* 0x0000000000007941 */ /* 0x000fea0003800000 */
.L_x_2120:
        /* <DEDUP_REMOVED lines=9> */
[----:B---3--:R-:W-:Y:S01]  /*1feb0*/  IMAD R6, R17, 0xc00, R6 ;  /* 0x00000c0011067824 */ /* 0x008fe200078e0206 */
[----:B------:R-:W-:Y:S01]  /*1fec0*/  R2UR UR7, R7 ;  /* 0x00000000070772ca */ /* 0x000fe200000e0000 */
[----:B------:R-:W3:Y:S01]  /*1fed0*/  LDL.64 R16, [R1+0x110] ;  /* 0x0001100001107983 */ /* 0x000ee20000100a00 */
[----:B----4-:R-:W-:-:S02]  /*1fee0*/  ISETP.NE.U32.AND P1, PT, R3, RZ, PT ;  /* 0x000000ff0300720c */ /* 0x010fc40003f25070 */
[----:B------:R-:W-:Y:S02]  /*1fef0*/  R2UR UR6, R6 ;  /* 0x00000000060672ca */ /* 0x000fe400000e0000 */
[----:B--2---:R-:W-:Y:S02]  /*1ff00*/  R2UR UR4, R4 ;  /* 0x00000000040472ca */ /* 0x004fe400000e0000 */
[----:B------:R-:W-:-:S07]  /*1ff10*/  R2UR UR5, R5 ;  /* 0x00000000050572ca */ /* 0x000fce00000e0000 */
[----:B------:R-:W-:-:S06]  /*1ff20*/  VOTEU.ANY UP0, P1 ;  /* 0x00000000003f7886 */ /* 0x000fcc0000800100 */
        /* <DEDUP_REMOVED lines=139> */
[----:B----4-:R-:W-:-:S02]  /*207e0*/  VIADD R10, R10, 0xc04 ;  /* 0x00000c040a0a7836 */ /* 0x010fc40000000000 */
        /* <DEDUP_REMOVED lines=40> */
[----:B------:R-:W2:Y:S04]  /*20a70*/  @!P0 LD.E.64 R4, desc[UR44][R20.64+0x30] ;  /* 0x0000302c14048980 */ /* 0x000ea8000c101b00 */
[----:B------:R-:W3:Y:S01]  /*20a80*/  @!P0 LD.E R3, desc[UR44][R14.64] ;  /* 0x0000002c0e038980 */ /* 0x000ee2000c101900 */
[----:B--2---:R-:W-:-:S05]  /*20a90*/  @!P0 MOV R4, R4 ;  /* 0x0000000400048202 */ /* 0x004fca0000000f00 */
[----:B---3--:R-:W-:-:S05]  /*20aa0*/  @!P0 IMAD R3, R3, 0x8, R4 ;  /* 0x0000000803038824 */ /* 0x008fca00078e0204 */
[----:B------:R-:W-:-:S04]  /*20ab0*/  @!P0 PRMT R3, RZ, 0x654, R3 ;  /* 0x00000654ff038816 */ /* 0x000fc80000000003 */
[----:B------:R2:W-:Y:S01]  /*20ac0*/  @!P0 SYNCS.ARRIVE.TRANS64.RED.A1T0 RZ, [R3+URZ], RZ ;  /* 0x000000ff03ff89a7 */ /* 0x0005e2000810043f */
[----:B------:R-:W3:Y:S04]  /*20ad0*/  LDL R73, [R1+0x70] ;  /* 0x0000700001497983 */ /* 0x000ee80000100800 */
[----:B------:R-:W4:Y:S04]  /*20ae0*/  LDL.64 R74, [R1+0x160] ;  /* 0x00016000014a7983 */ /* 0x000f280000100a00 */
[----:B--2---:R-:W2:Y:S04]  /*20af0*/  LDL R3, [R1+0x13c] ;  /* 0x00013c0001037983 */ /* 0x004ea80000100800 */
[----:B------:R-:W4:Y:S04]  /*20b00*/  LDL R76, [R1+0x168] ;  /* 0x00016800014c7983 */ /* 0x000f280000100800 */
[----:B------:R-:W4:Y:S04]  /*20b10*/  LDL.128 R4, [R1+0x150] ;  /* 0x0001500001047983 */ /* 0x000f280000100c00 */
[----:B------:R-:W4:Y:S01]  /*20b20*/  LDL.128 R8, [R1+0x140] ;  /* 0x0001400001087983 */ /* 0x000f220000100c00 */
[----:B------:R-:W-:Y:S01]  /*20b30*/  BSSY B0, `(.L_x_2123) ;  /* 0x0000040000007945 */ /* 0x000fe20003800000 */
[----:B--2---:R-:W-:-:S04]  /*20b40*/  SHF.R.S32.HI R12, RZ, 0x1f, R3 ;  /* 0x0000001fff0c7819 */ /* 0x004fc80000011403 */
[----:B------:R-:W-:-:S04]  /*20b50*/  LEA.HI R13, R12, R3, RZ, 0x7 ;  /* 0x000000030c0d7211 */ /* 0x000fc800078f38ff */
[----:B------:R-:W-:-:S05]  /*20b60*/  LOP3.LUT R16, R13, 0xffffff80, RZ, 0xc0, !PT ;  /* 0xffffff800d107812 */ /* 0x000fca00078ec0ff */
[----:B------:R-:W-:-:S05]  /*20b70*/  IMAD.IADD R16, R3, 0x1, -R16 ;  /* 0x0000000103107824 */ /* 0x000fca00078e0a10 */
[----:B------:R-:W-:Y:S02]  /*20b80*/  SHF.R.S32.HI R17, RZ, 0x1f, R16 ;  /* 0x0000001fff117819 */ /* 0x000fe40000011410 */
[----:B------:R-:W-:Y:S02]  /*20b90*/  LEA.HI R12, R12, R3, RZ, 0x2 ;  /* 0x000000030c0c7211 */ /* 0x000fe400078f10ff */
[----:B------:R-:W-:Y:S02]  /*20ba0*/  LEA.HI R20, R17, R16, RZ, 0x2 ;  /* 0x0000001011147211 */ /* 0x000fe400078f10ff */
[----:B------:R-:W-:Y:S02]  /*20bb0*/  LOP3.LUT R80, R12, 0xfffffffc, RZ, 0xc0, !PT ;  /* 0xfffffffc0c507812 */ /* 0x000fe400078ec0ff */
[--C-:B------:R-:W-:Y:S02]  /*20bc0*/  SHF.R.S32.HI R21, RZ, 0x2, R20.reuse ;  /* 0x00000002ff157819 */ /* 0x100fe40000011414 */
[----:B------:R-:W-:-:S02]  /*20bd0*/  SHF.R.S32.HI R72, RZ, 0x1f, R20 ;  /* 0x0000001fff487819 */ /* 0x000fc40000011414 */
[----:B------:R-:W-:Y:S02]  /*20be0*/  SHF.R.S32.HI R78, RZ, 0x7, R13 ;  /* 0x00000007ff4e7819 */ /* 0x000fe4000001140d */
[----:B------:R-:W-:Y:S02]  /*20bf0*/  LEA.HI R72, R72, R21, RZ, 0x3 ;  /* 0x0000001548487211 */ /* 0x000fe400078f18ff */
        /* <DEDUP_REMOVED lines=8> */
[----:B---3--:R-:W-:Y:S01]  /*20c80*/  IMAD R73, R73, 0x8, R12 ;  /* 0x0000000849497824 */ /* 0x008fe200078e020c */
[----:B----4-:R-:W-:Y:S01]  /*20c90*/  ISETP.NE.AND P1, PT, R74, 0x1, PT ;  /* 0x000000014a00780c */ /* 0x010fe20003f25270 */
[----:B------:R-:W-:Y:S01]  /*20ca0*/  IMAD.IADD R13, R78, 0x1, -R13 ;  /* 0x000000014e0d7824 */ /* 0x000fe200078e0a0d */
[----:B------:R-:W-:Y:S01]  /*20cb0*/  LOP3.LUT R3, R3, 0x1ffffffe, RZ, 0xc0, !PT ;  /* 0x1ffffffe03037812 */ /* 0x000fe200078ec0ff */
[----:B------:R-:W-:-:S04]  /*20cc0*/  IMAD.U32 R72, R73, 0x10, R72 ;  /* 0x0000001049487824 */ /* 0x000fc800078e0048 */
[----:B------:R-:W-:Y:S02]  /*20cd0*/  IMAD.IADD R3, R80, 0x1, -R3 ;  /* 0x0000000150037824 */ /* 0x000fe400078e0a03 */
[----:B------:R-:W-:-:S04]  /*20ce0*/  IMAD R72, R13, 0x40, R72 ;  /* 0x000000400d487824 */ /* 0x000fc800078e0248 */
[----:B------:R-:W-:-:S04]  /*20cf0*/  IMAD R72, R3, 0x8, R72 ;  /* 0x0000000803487824 */ /* 0x000fc800078e0248 */
[----:B------:R-:W-:-:S05]  /*20d00*/  @P1 IMAD.HI.U32 R75, R72, R75, RZ ;  /* 0x0000004b484b1227 */ /* 0x000fca00078e00ff */
[----:B------:R-:W-:Y:S01]  /*20d10*/  @P1 SHF.R.U32.HI R72, RZ, R76, R75 ;  /* 0x0000004cff481219 */ /* 0x000fe2000001164b */
[----:B------:R-:W-:Y:S01]  /*20d20*/  IMAD.MOV.U32 R13, RZ, RZ, -0x60 ;  /* 0xffffffa0ff0d7424 */ /* 0x000fe200078e00ff */
[----:B------:R-:W-:-:S03]  /*20d30*/  LOP3.LUT R3, R20, 0x7ffffffc, RZ, 0xc0, !PT ;  /* 0x7ffffffc14037812 */ /* 0x000fc600078ec0ff */
[----:B------:R-:W2:Y:S01]  /*20d40*/  SHFL.IDX PT, R21, R72, RZ, 0x1c1f ;  /* 0x001c1fff48157589 */ /* 0x000ea200000e0000 */
[----:B------:R-:W-:Y:S02]  /*20d50*/  IMAD R12, R0, R13, 0x1 ;  /* 0x00000001000c7424 */ /* 0x000fe400078e020d */
[----:B------:R-:W-:Y:S01]  /*20d60*/  IMAD.IADD R3, R16, 0x1, -R3 ;  /* 0x0000000110037824 */ /* 0x000fe200078e0a03 */
[----:B------:R-:W-:-:S03]  /*20d70*/  ISETP.GE.AND P2, PT, R5, 0x1, PT ;  /* 0x000000010500780c */ /* 0x000fc60003f46270 */
[----:B------:R-:W-:Y:S01]  /*20d80*/  IMAD R3, R3, -0x2, R12 ;  /* 0xfffffffe03037824 */ /* 0x000fe200078e020c */
[----:B------:R-:W-:-:S04]  /*20d90*/  LOP3.LUT R13, RZ, R10, RZ, 0x33, !PT ;  /* 0x0000000aff0d7212 */ /* 0x000fc800078e33ff */
[----:B------:R-:W-:Y:S01]  /*20da0*/  IADD3 R12, -R8, R3, R9 ;  /* 0x00000003080c7210 */ /* 0x000fe20007ffe109 */
[----:B------:R-:W-:-:S04]  /*20db0*/  IMAD R17, R0, -0x60, R4 ;  /* 0xffffffa000117824 */ /* 0x000fc800078e0204 */
[C---:B------:R-:W-:Y:S02]  /*20dc0*/  IMAD.IADD R16, R12.reuse, 0x1, R11 ;  /* 0x000000010c107824 */ /* 0x040fe400078e020b */
[----:B------:R-:W-:Y:S02]  /*20dd0*/  IMAD.IADD R13, R12, 0x1, R13 ;  /* 0x000000010c0d7824 */ /* 0x000fe400078e020d */
[----:B------:R-:W-:Y:S02]  /*20de0*/  VIADD R20, R3, 0xffffffff ;  /* 0xffffffff03147836 */ /* 0x000fe40000000000 */
[--C-:B--2---:R-:W-:Y:S02]  /*20df0*/  IMAD.IADD R4, R16, 0x1, R21.reuse ;  /* 0x0000000110047824 */ /* 0x104fe400078e0215 */
[----:B------:R-:W-:Y:S01]  /*20e00*/  IMAD.IADD R3, R13, 0x1, R21 ;  /* 0x000000010d037824 */ /* 0x000fe200078e0215 */
[----:B-1----:R-:W-:Y:S06]  /*20e10*/  @!P2 BRA `(.L_x_2124) ;  /* 0x000000000044a947 */ /* 0x002fec0003800000 */
        /* <DEDUP_REMOVED lines=10> */
.L_x_2126:
[----:B------:R-:W-:-:S13]  /*20ec0*/  ISETP.NE.AND P1, PT, R5, 0x1, PT ;  /* 0x000000010500780c */ /* 0x000fda0003f25270 */
[----:B------:R-:W-:-:S05]  /*20ed0*/  @P1 IMAD.HI.U32 R12, R10, R6, RZ ;  /* 0x000000060a0c1227 */ /* 0x000fca00078e00ff */
[----:B------:R-:W-:-:S07]  /*20ee0*/  @P1 SHF.R.U32.HI R10, RZ, R7, R12 ;  /* 0x00000007ff0a1219 */ /* 0x000fce000001160c */
.L_x_2127:
[----:B------:R-:W-:Y:S05]  /*20ef0*/  BSYNC B1 ;  /* 0x0000000000017941 */ /* 0x000fea0003800000 */
.L_x_2125:
[----:B------:R-:W-:-:S05]  /*20f00*/  IMAD R10, R10, R5, R20 ;  /* 0x000000050a0a7224 */ /* 0x000fca00078e0214 */
[----:B------:R-:W-:Y:S02]  /*20f10*/  VIMNMX R3, R3, R10, !PT ;  /* 0x0000000a03037248 */ /* 0x000fe40007fe0100 */
[----:B------:R-:W-:-:S07]  /*20f20*/  VIADDMNMX R4, R10, R5, R4, PT ;  /* 0x000000050a047246 */ /* 0x000fce0003800104 */
.L_x_2124:
[----:B------:R-:W-:Y:S05]  /*20f30*/  BSYNC B0 ;  /* 0x0000000000007941 */ /* 0x000fea0003800000 */
.L_x_2123:
[C---:B------:R-:W-:Y:S01]  /*20f40*/  ISETP.GE.AND P1, PT, R17.reuse, 0x2, PT ;  /* 0x000000021100780c */ /* 0x040fe20003f26270 */
[----:B------:R-:W1:Y:S01]  /*20f50*/  SHFL.IDX PT, R72, R72, 0x1, 0x1c1f ;  /* 0x003c1f0048487f89 */ /* 0x000e6200000e0000 */
[----:B------:R-:W-:Y:S01]  /*20f60*/  ISETP.GE.AND P5, PT, R17, 0xa, PT ;  /* 0x0000000a1100780c */ /* 0x000fe20003fa6270 */
        /* <DEDUP_REMOVED lines=12> */
[--C-:B-1----:R-:W-:Y:S01]  /*21030*/  IMAD.IADD R10, R16, 0x1, R72.reuse ;  /* 0x00000001100a7824 */ /* 0x102fe200078e0248 */
[----:B------:R-:W-:Y:S01]  /*21040*/  ISETP.GT.AND P3, PT, R3, 0x10, !P5 ;  /* 0x000000100300780c */ /* 0x000fe20006f64270 */
[----:B------:R-:W-:Y:S01]  /*21050*/  IMAD.IADD R11, R13, 0x1, R72 ;  /* 0x000000010d0b7824 */ /* 0x000fe200078e0248 */
        /* <DEDUP_REMOVED lines=16> */
[C---:B------:R-:W-:Y:S02]  /*21160*/  ISETP.LT.OR P3, PT, R4.reuse, 0x1a, P3 ;  /* 0x0000001a0400780c */ /* 0x040fe40001f61670 */
        /* <DEDUP_REMOVED lines=81> */
[----:B------:R-:W-:-:S04]  /*21680*/  ISETP.GT.AND P6, PT, R3, 0x59, !P6 ;  /* 0x000000590300780c */ /* 0x000fc800077c4270 */
[----:B------:R-:W-:-:S04]  /*21690*/  ISETP.LT.OR P6, PT, R4, 0x5a, P6 ;  /* 0x0000005a0400780c */ /* 0x000fc800037c1670 */
        /* <DEDUP_REMOVED lines=13> */
.L_x_2131:
[----:B------:R-:W-:-:S13]  /*21770*/  ISETP.NE.AND P6, PT, R5, 0x1, PT ;  /* 0x000000010500780c */ /* 0x000fda0003fc5270 */
[----:B------:R-:W-:-:S05]  /*21780*/  @P6 IMAD.HI.U32 R6, R8, R6, RZ ;  /* 0x0000000608066227 */ /* 0x000fca00078e00ff */
[----:B------:R-:W-:-:S07]  /*21790*/  @P6 SHF.R.U32.HI R8, RZ, R7, R6 ;  /* 0x00000007ff086219 */ /* 0x000fce0000011606 */
.L_x_2132:
[----:B------:R-:W-:Y:S05]  /*217a0*/  BSYNC B1 ;  /* 0x0000000000017941 */ /* 0x000fea0003800000 */
.L_x_2130:
[----:B------:R-:W-:-:S05]  /*217b0*/  IMAD R8, R8, R5, R20 ;  /* 0x0000000508087224 */ /* 0x000fca00078e0214 */
[----:B------:R-:W-:Y:S02]  /*217c0*/  VIADDMNMX R10, R8, R5, R10, PT ;  /* 0x00000005080a7246 */ /* 0x000fe4000380010a */
[----:B------:R-:W-:-:S07]  /*217d0*/  VIMNMX R11, R11, R8, !PT ;  /* 0x000000080b0b7248 */ /* 0x000fce0007fe0100 */
.L_x_2129:
[----:B------:R-:W-:Y:S05]  /*217e0*/  BSYNC B0 ;  /* 0x0000000000007941 */ /* 0x000fea0003800000 */
.L_x_2128:
[C---:B------:R-:W-:Y:S01]  /*217f0*/  ISETP.GT.AND P1, PT, R11.reuse, 0x1, !P1 ;  /* 0x000000010b00780c */ /* 0x040fe20004f24270 */
[----:B------:R-:W2:Y:S03]  /*21800*/  LDL R22, [R1+0x240] ;  /* 0x0002400001167983 */ /* 0x000ea60000100800 */
[----:B------:R-:W-:Y:S01]  /*21810*/  ISETP.LT.OR P1, PT, R10, 0x2, P1 ;  /* 0x000000020a00780c */ /* 0x000fe20000f21670 */
[----:B------:R-:W3:Y:S01]  /*21820*/  LDL R61, [R1+0x860] ;  /* 0x00086000013d7983 */ /* 0x000ee20000100800 */
[----:B------:R-:W-:Y:S02]  /*21830*/  ISETP.GT.AND P2, PT, R11, 0x8, !P2 ;  /* 0x000000080b00780c */ /* 0x000fe40005744270 */
[----:B------:R-:W-:Y:S02]  /*21840*/  FSEL R27, R27, -INF , !P1 ;  /* 0xff8000001b1b7808 */ /* 0x000fe40004800000 */
[----:B------:R-:W-:-:S02]  /*21850*/  ISETP.NE.AND P1, PT, R21, RZ, PT ;  /* 0x000000ff1500720c */ /* 0x000fc40003f25270 */
[----:B------:R-:W-:Y:S02]  /*21860*/  ISETP.LT.OR P2, PT, R10, 0x9, P2 ;  /* 0x000000090a00780c */ /* 0x000fe40001741670 */
[----:B------:R-:W-:Y:S02]  /*21870*/  ISETP.GT.AND P1, PT, R11, 0x9, !P1 ;  /* 0x000000090b00780c */ /* 0x000fe40004f24270 */
[----:B------:R-:W-:Y:S02]  /*21880*/  FSEL R30, R30, -INF , !P2 ;  /* 0xff8000001e1e7808 */ /* 0x000fe40005000000 */
[----:B------:R-:W-:Y:S02]  /*21890*/  ISETP.LT.OR P1, PT, R10, 0xa, P1 ;  /* 0x0000000a0a00780c */ /* 0x000fe40000f21670 */
[----:B------:R-:W-:Y:S02]  /*218a0*/  ISETP.NE.AND P2, PT, R33, RZ, PT ;  /* 0x000000ff2100720c */ /* 0x000fe40003f45270 */
[----:B------:R-:W-:-:S02]  /*218b0*/  FSEL R31, R31, -INF , !P1 ;  /* 0xff8000001f1f7808 */ /* 0x000fc40004800000 */
[----:B------:R-:W-:Y:S02]  /*218c0*/  ISETP.NE.AND P1, PT, R25, RZ, PT ;  /* 0x000000ff1900720c */ /* 0x000fe40003f25270 */
[----:B------:R-:W4:Y:S01]  /*218d0*/  LDL.64 R24, [R1+0x220] ;  /* 0x0002200001187983 */ /* 0x000f220000100a00 */
[----:B------:R-:W-:Y:S02]  /*218e0*/  ISETP.NE.AND P6, PT, R73, RZ, PT ;  /* 0x000000ff4900720c */ /* 0x000fe40003fc5270 */
[----:B------:R-:W-:-:S04]  /*218f0*/  ISETP.GT.AND P1, PT, R11, 0x10, !P1 ;  /* 0x000000100b00780c */ /* 0x000fc80004f24270 */
[----:B------:R-:W-:-:S04]  /*21900*/  ISETP.LT.OR P1, PT, R10, 0x11, P1 ;  /* 0x000000110a00780c */ /* 0x000fc80000f21670 */
[----:B------:R-:W-:Y:S02]  /*21910*/  FSEL R34, R34, -INF , !P1 ;  /* 0xff80000022227808 */ /* 0x000fe40004800000 */
[----:B------:R-:W-:-:S04]  /*21920*/  ISETP.NE.AND P1, PT, R29, RZ, PT ;  /* 0x000000ff1d00720c */ /* 0x000fc80003f25270 */
[----:B------:R-:W-:-:S04]  /*21930*/  ISETP.GT.AND P1, PT, R11, 0x11, !P1 ;  /* 0x000000110b00780c */ /* 0x000fc80004f24270 */
[----:B------:R-:W-:-:S04]  /*21940*/  ISETP.LT.OR P1, PT, R10, 0x12, P1 ;  /* 0x000000120a00780c */ /* 0x000fc80000f21670 */
[----:B------:R-:W-:Y:S02]  /*21950*/  FSEL R35, R35, -INF , !P1 ;  /* 0xff80000023237808 */ /* 0x000fe40004800000 */
[----:B------:R-:W-:Y:S02]  /*21960*/  ISETP.GT.AND P1, PT, R11, 0x18, !P2 ;  /* 0x000000180b00780c */ /* 0x000fe40005724270 */
[----:B------:R-:W-:Y:S02]  /*21970*/  ISETP.NE.AND P2, PT, R83, RZ, PT ;  /* 0x000000ff5300720c */ /* 0x000fe40003f45270 */
[----:B------:R-:W-:-:S04]  /*21980*/  ISETP.LT.OR P1, PT, R10, 0x19, P1 ;  /* 0x000000190a00780c */ /* 0x000fc80000f21670 */
[----:B------:R-:W-:Y:S02]  /*21990*/  FSEL R38, R38, -INF , !P1 ;  /* 0xff80000026267808 */ /* 0x000fe40004800000 */
[----:B------:R-:W-:Y:S02]  /*219a0*/  ISETP.GT.AND P1, PT, R11, 0x19, !P6 ;  /* 0x000000190b00780c */ /* 0x000fe40007724270 */
[----:B------:R-:W-:Y:S02]  /*219b0*/  ISETP.NE.AND P6, PT, R12, RZ, PT ;  /* 0x000000ff0c00720c */ /* 0x000fe40003fc5270 */
[----:B------:R-:W-:-:S04]  /*219c0*/  ISETP.LT.OR P1, PT, R10, 0x1a, P1 ;  /* 0x0000001a0a00780c */ /* 0x000fc80000f21670 */
[----:B------:R-:W-:Y:S02]  /*219d0*/  FSEL R39, R39, -INF , !P1 ;  /* 0xff80000027277808 */ /* 0x000fe40004800000 */
[----:B------:R-:W-:-:S04]  /*219e0*/  ISETP.NE.AND P1, PT, R37, RZ, PT ;  /* 0x000000ff2500720c */ /* 0x000fc80003f25270 */
[----:B------:R-:W-:-:S04]  /*219f0*/  ISETP.GT.AND P1, PT, R11, 0x20, !P1 ;  /* 0x000000200b00780c */ /* 0x000fc80004f24270 */
        /* <DEDUP_REMOVED lines=38> */
[----:B------:R-:W-:Y:S02]  /*21c60*/  ISETP.GT.AND P1, PT, R11, RZ, !P6 ;  /* 0x000000ff0b00720c */ /* 0x000fe40007724270 */
[----:B----4-:R-:W-:Y:S02]  /*21c70*/  FMNMX.FTZ R3, R28, R24, !PT ;  /* 0x000000181c037209 */ /* 0x010fe40007810000 */
[----:B------:R-:W-:Y:S02]  /*21c80*/  ISETP.LT.OR P1, PT, R10, 0x1, P1 ;  /* 0x000000010a00780c */ /* 0x000fe40000f21670 */
[----:B------:R-:W-:Y:S02]  /*21c90*/  FMNMX.FTZ R3, R74, R3, !PT ;  /* 0x000000034a037209 */ /* 0x000fe40007810000 */
[----:B------:R-:W-:-:S02]  /*21ca0*/  FSEL R26, R26, -INF , !P1 ;  /* 0xff8000001a1a7808 */ /* 0x000fc40004800000 */
[----:B------:R-:W-:Y:S02]  /*21cb0*/  FMNMX.FTZ R3, R76, R3, !PT ;  /* 0x000000034c037209 */ /* 0x000fe40007810000 */
[----:B------:R-:W-:Y:S02]  /*21cc0*/  ISETP.NE.AND P1, PT, R57, RZ, PT ;  /* 0x000000ff3900720c */ /* 0x000fe40003f25270 */
[----:B------:R-:W-:Y:S02]  /*21cd0*/  FMNMX.FTZ R3, R78, R3, !PT ;  /* 0x000000034e037209 */ /* 0x000fe40007810000 */
[C---:B------:R-:W-:Y:S02]  /*21ce0*/  ISETP.GT.AND P2, PT, R11.reuse, 0x49, !P2 ;  /* 0x000000490b00780c */ /* 0x040fe40005744270 */
[----:B------:R-:W-:Y:S02]  /*21cf0*/  FMNMX.FTZ R3, R32, R3, !PT ;  /* 0x0000000320037209 */ /* 0x000fe40007810000 */
[----:B------:R-:W-:-:S02]  /*21d00*/  ISETP.GT.AND P3, PT, R11, 0x50, !P3 ;  /* 0x000000500b00780c */ /* 0x000fc40005f64270 */
[----:B------:R-:W-:Y:S02]  /*21d10*/  FMNMX.FTZ R3, R178, R3, !PT ;  /* 0x00000003b2037209 */ /* 0x000fe40007810000 */
[----:B------:R-:W-:Y:S02]  /*21d20*/  ISETP.GT.AND P4, PT, R11, 0x51, !P4 ;  /* 0x000000510b00780c */ /* 0x000fe40006784270 */
[----:B------:R-:W-:Y:S02]  /*21d30*/  FMNMX.FTZ R3, R36, R3, !PT ;  /* 0x0000000324037209 */ /* 0x000fe40007810000 */
[----:B------:R-:W-:Y:S02]  /*21d40*/  ISETP.NE.AND P6, PT, R17, RZ, PT ;  /* 0x000000ff1100720c */ /* 0x000fe40003fc5270 */
[----:B------:R-:W-:-:S04]  /*21d50*/  FMNMX.FTZ R3, R176, R3, !PT ;  /* 0x00000003b0037209 */ /* 0x000fc80007810000 */
        /* <DEDUP_REMOVED lines=26> */
[----:B------:R-:W-:-:S03]  /*21f00*/  FMNMX.FTZ R6, R46, R3, !PT ;  /* 0x000000032e067209 */ /* 0x000fc60007810000 */
[----:B------:R-:W1:Y:S01]  /*21f10*/  SHFL.BFLY PT, R5, R4, 0x2, 0x1f ;  /* 0x0c401f0004057f89 */ /* 0x000e6200000e0000 */
[----:B------:R-:W-:-:S04]  /*21f20*/  FMNMX.FTZ R3, R47, R6, !PT ;  /* 0x000000062f037209 */ /* 0x000fc80007810000 */
[----:B------:R-:W-:-:S04]  /*21f30*/  FMNMX.FTZ R6, R50, R3, !PT ;  /* 0x0000000332067209 */ /* 0x000fc80007810000 */
[----:B------:R-:W-:-:S04]  /*21f40*/  FMNMX.FTZ R3, R51, R6, !PT ;  /* 0x0000000633037209 */ /* 0x000fc80007810000 */
[----:B------:R-:W-:Y:S02]  /*21f50*/  FMNMX.FTZ R6, R54, R3, !PT ;  /* 0x0000000336067209 */ /* 0x000fe40007810000 */
[----:B------:R-:W-:Y:S02]  /*21f60*/  ISETP.GT.AND P1, PT, R11, 0x48, !P1 ;  /* 0x000000480b00780c */ /* 0x000fe40004f24270 */
[----:B------:R-:W-:Y:S02]  /*21f70*/  FMNMX.FTZ R3, R55, R6, !PT ;  /* 0x0000000637037209 */ /* 0x000fe40007810000 */
[----:B------:R-:W-:Y:S02]  /*21f80*/  ISETP.LT.OR P1, PT, R10, 0x49, P1 ;  /* 0x000000490a00780c */ /* 0x000fe40000f21670 */
[----:B------:R-:W-:Y:S02]  /*21f90*/  FMNMX.FTZ R6, R58, R3, !PT ;  /* 0x000000033a067209 */ /* 0x000fe40007810000 */
[----:B-1----:R-:W-:-:S02]  /*21fa0*/  FMNMX.FTZ R8, R4, R5, !PT ;  /* 0x0000000504087209 */ /* 0x002fc40007810000 */
[----:B------:R-:W-:Y:S02]  /*21fb0*/  ISETP.LT.OR P2, PT, R10, 0x4a, P2 ;  /* 0x0000004a0a00780c */ /* 0x000fe40001741670 */
[----:B------:R-:W-:Y:S01]  /*21fc0*/  FSEL R62, R62, -INF , !P1 ;  /* 0xff8000003e3e7808 */ /* 0x000fe20004800000 */
[----:B------:R-:W1:Y:S01]  /*21fd0*/  SHFL.BFLY PT, R7, R8, 0x1, 0x1f ;  /* 0x0c201f0008077f89 */ /* 0x000e6200000e0000 */
[----:B------:R-:W-:Y:S02]  /*21fe0*/  FMNMX.FTZ R3, R59, R6, !PT ;  /* 0x000000063b037209 */ /* 0x000fe40007810000 */
[----:B------:R-:W-:Y:S02]  /*21ff0*/  ISETP.LT.OR P3, PT, R10, 0x51, P3 ;  /* 0x000000510a00780c */ /* 0x000fe40001f61670 */
[----:B------:R-:W-:Y:S02]  /*22000*/  FSEL R63, R63, -INF , !P2 ;  /* 0xff8000003f3f7808 */ /* 0x000fe40005000000 */
[----:B------:R-:W-:-:S02]  /*22010*/  FMNMX.FTZ R6, R62, R3, !PT ;  /* 0x000000033e067209 */ /* 0x000fc40007810000 */
[----:B------:R-:W-:Y:S02]  /*22020*/  ISETP.GT.AND P5, PT, R11, 0x58, !P5 ;  /* 0x000000580b00780c */ /* 0x000fe40006fa4270 */
[----:B------:R-:W-:Y:S02]  /*22030*/  ISETP.LT.OR P4, PT, R10, 0x52, P4 ;  /* 0x000000520a00780c */ /* 0x000fe40002781670 */
[----:B------:R-:W-:Y:S02]  /*22040*/  FSEL R66, R66, -INF , !P3 ;  /* 0xff80000042427808 */ /* 0x000fe40005800000 */
[----:B------:R-:W-:Y:S02]  /*22050*/  FMNMX.FTZ R3, R63, R6, !PT ;  /* 0x000000063f037209 */ /* 0x000fe40007810000 */
[----:B------:R-:W-:Y:S02]  /*22060*/  ISETP.GT.AND P1, PT, R11, 0x59, !P6 ;  /* 0x000000590b00780c */ /* 0x000fe40007724270 */
[----:B------:R-:W-:-:S02]  /*22070*/  ISETP.LT.OR P5, PT, R10, 0x59, P5 ;  /* 0x000000590a00780c */ /* 0x000fc40002fa1670 */
[----:B------:R-:W-:Y:S02]  /*22080*/  FSEL R67, R67, -INF , !P4 ;  /* 0xff80000043437808 */ /* 0x000fe40006000000 */
[----:B------:R-:W-:Y:S02]  /*22090*/  FMNMX.FTZ R6, R66, R3, !PT ;  /* 0x0000000342067209 */ /* 0x000fe40007810000 */
[----:B------:R-:W-:Y:S02]  /*220a0*/  ISETP.LT.OR P1, PT, R10, 0x5a, P1 ;  /* 0x0000005a0a00780c */ /* 0x000fe40000f21670 */
[----:B------:R-:W-:Y:S02]  /*220b0*/  FSEL R70, R70, -INF , !P5 ;  /* 0xff80000046467808 */ /* 0x000fe40006800000 */
[----:B------:R-:W-:Y:S02]  /*220c0*/  FMNMX.FTZ R3, R67, R6, !PT ;  /* 0x0000000643037209 */ /* 0x000fe40007810000 */
[----:B------:R-:W-:-:S02]  /*220d0*/  FSEL R71, R71, -INF , !P1 ;  /* 0xff80000047477808 */ /* 0x000fc40004800000 */
[----:B------:R-:W-:Y:S02]  /*220e0*/  FMNMX.FTZ R6, R70, R3, !PT ;  /* 0x0000000346067209 */ /* 0x000fe40007810000 */
[----:B-1----:R-:W-:Y:S02]  /*220f0*/  FMNMX.FTZ R8, R8, R7, !PT ;  /* 0x0000000708087209 */ /* 0x002fe40007810000 */
[----:B------:R-:W-:Y:S02]  /*22100*/  FMNMX.FTZ R5, R71, R6, !PT ;  /* 0x0000000647057209 */ /* 0x000fe40007810000 */
[----:B------:R-:W4:Y:S04]  /*22110*/  LDL.64 R6, [R1+0x230] ;  /* 0x0002300001067983 */ /* 0x000f280000100a00 */
[----:B------:R-:W-:Y:S04]  /*22120*/  STL.64 [R1+0x220], R4 ;  /* 0x0002200401007387 */ /* 0x000fe80000100a00 */
[----:B------:R1:W-:Y:S04]  /*22130*/  STL [R1+0x220], R8 ;  /* 0x0002200801007387 */ /* 0x0003e80000100800 */
[----:B------:R-:W2:Y:S04]  /*22140*/  LDL R12, [R1+0x220] ;  /* 0x00022000010c7983 */ /* 0x000ea80000100800 */
[----:B------:R-:W5:Y:S01]  /*22150*/  LDL R11, [R1+0x224] ;  /* 0x00022400010b7983 */ /* 0x000f620000100800 */
[----:B--2---:R-:W-:Y:S01]  /*22160*/  FMUL.FTZ R3, R22, R12 ;  /* 0x0000000c16037220 */ /* 0x004fe20000410000 */
[----:B------:R-:W-:-:S04]  /*22170*/  FSETP.NEU.FTZ.AND P1, PT, R12, -INF , PT ;  /* 0xff8000000c00780b */ /* 0x000fc80003f3d000 */
[----:B------:R-:W-:-:S05]  /*22180*/  FSEL R9, R3, RZ, P1 ;  /* 0x000000ff03097208 */ /* 0x000fca0000800000 */
[----:B-1----:R-:W-:-:S04]  /*22190*/  FFMA.FTZ R8, R78, R22, -R9 ;  /* 0x000000164e087223 */ /* 0x002fc80000010809 */
[----:B------:R5:W-:Y:S02]  /*221a0*/  MUFU.EX2 R154, R8 ;  /* 0x00000008009a7308 */ /* 0x000be40000000800 */
[----:B-----5:R-:W1:Y:S02]  /*221b0*/  SHFL.BFLY PT, R8, R11, 0x2, 0x1f ;  /* 0x0c401f000b087f89 */ /* 0x020e6400000e0000 */
[----:B-1----:R-:W-:-:S05]  /*221c0*/  FMNMX.FTZ R8, R8, R11, !PT ;  /* 0x0000000b08087209 */ /* 0x002fca0007810000 */
[----:B------:R-:W1:Y:S01]  /*221d0*/  SHFL.BFLY PT, R11, R8, 0x1, 0x1f ;  /* 0x0c201f00080b7f89 */ /* 0x000e6200000e0000 */
[-CC-:B------:R-:W-:Y:S01]  /*221e0*/  FFMA.FTZ R10, R74, R22.reuse, -R9.reuse ;  /* 0x000000164a0a7223 */ /* 0x180fe20000010809 */
[----:B------:R-:W-:Y:S01]  /*221f0*/  FSEL R13, R12, RZ, P1 ;  /* 0x000000ff0c0d7208 */ /* 0x000fe20000800000 */
[-CC-:B------:R-:W-:Y:S01]  /*22200*/  FFMA.FTZ R3, R28, R22.reuse, -R9.reuse ;  /* 0x000000161c037223 */ /* 0x180fe20000010809 */
        /* <DEDUP_REMOVED lines=15> */
[----:B-1----:R-:W-:Y:S01]  /*22300*/  FMNMX.FTZ R8, R8, R11, !PT ;  /* 0x0000000b08087209 */ /* 0x002fe20007810000 */
[-CC-:B------:R-:W-:Y:S01]  /*22310*/  FFMA.FTZ R157, R60, R22.reuse, -R9.reuse ;  /* 0x000000163c9d7223 */ /* 0x180fe20000010809 */
[----:B------:R-:W-:-:S02]  /*22320*/  FFMA.FTZ R158, R158, R22, -R9 ;  /* 0x000000169e9e7223 */ /* 0x000fc40000010809 */
[----:B------:R-:W-:Y:S01]  /*22330*/  FSETP.NEU.FTZ.AND P1, PT, R8, -INF , PT ;  /* 0xff8000000800780b */ /* 0x000fe20003f3d000 */
[-CC-:B------:R-:W-:Y:S01]  /*22340*/  FFMA.FTZ R16, R64, R22.reuse, -R9.reuse ;  /* 0x0000001640107223 */ /* 0x180fe20000010809 */
[-CC-:B------:R-:W-:Y:S01]  /*22350*/  FFMA.FTZ R17, R86, R22.reuse, -R9.reuse ;  /* 0x0000001656117223 */ /* 0x180fe20000010809 */
[-CC-:B------:R-:W-:Y:S01]  /*22360*/  FFMA.FTZ R20, R68, R22.reuse, -R9.reuse ;  /* 0x0000001644147223 */ /* 0x180fe20000010809 */
[-C--:B------:R-:W-:Y:S01]  /*22370*/  FFMA.FTZ R21, R88, R22.reuse, -R9 ;  /* 0x0000001658157223 */ /* 0x080fe20000010809 */
[----:B------:R1:W-:Y:S01]  /*22380*/  MUFU.EX2 R4, R10 ;  /* 0x0000000a00047308 */ /* 0x0003e20000000800 */
[----:B------:R-:W-:Y:S01]  /*22390*/  FMUL.FTZ R9, R8, R22 ;  /* 0x0000001608097220 */ /* 0x000fe20000410000 */
[----:B------:R-:W-:Y:S01]  /*223a0*/  FADD.FTZ R13, R24, -R13 ;  /* 0x8000000d180d7221 */ /* 0x000fe20000010000 */
[----:B-1----:R-:W-:-:S03]  /*223b0*/  FSEL R10, R8, RZ, P1 ;  /* 0x000000ff080a7208 */ /* 0x002fc60000800000 */
[----:B------:R-:W-:Y:S02]  /*223c0*/  FSEL R9, R9, RZ, P1 ;  /* 0x000000ff09097208 */ /* 0x000fe40000800000 */
[----:B------:R-:W-:Y:S01]  /*223d0*/  FADD.FTZ R25, R25, -R10 ;  /* 0x8000000a19197221 */ /* 0x000fe20000010000 */
[-C--:B------:R-:W-:Y:S02]  /*223e0*/  FMUL.FTZ R13, R13, R22.reuse ;  /* 0x000000160d0d7220 */ /* 0x080fe40000410000 */
[-CC-:B------:R-:W-:Y:S01]  /*223f0*/  FFMA.FTZ R194, R26, R22.reuse, -R9.reuse ;  /* 0x000000161ac27223 */ /* 0x180fe20000010809 */
[----:B------:R-:W-:Y:S01]  /*22400*/  FMUL.FTZ R24, R22, R25 ;  /* 0x0000001916187220 */ /* 0x000fe20000410000 */
[-CC-:B------:R-:W-:Y:S01]  /*22410*/  FFMA.FTZ R153, R27, R22.reuse, -R9.reuse ;  /* 0x000000161b997223 */ /* 0x180fe20000010809 */
[----:B------:R-:W-:Y:S01]  /*22420*/  MUFU.EX2 R3, R3 ;  /* 0x0000000300037308 */ /* 0x000fe20000000800 */
[----:B------:R-:W-:-:S07]  /*22430*/  FFMA.FTZ R155, R30, R22, -R9 ;  /* 0x000000161e9b7223 */ /* 0x000fce0000010809 */
[----:B------:R-:W4:Y:S01]  /*22440*/  MUFU.EX2 R13, R13 ;  /* 0x0000000d000d7308 */ /* 0x000f220000000800 */
[----:B------:R-:W-:-:S07]  /*22450*/  FFMA.FTZ R196, R31, R22, -R9 ;  /* 0x000000161fc47223 */ /* 0x000fce0000010809 */
[----:B------:R-:W-:Y:S08]  /*22460*/  MUFU.EX2 R194, R194 ;  /* 0x000000c200c27308 */ /* 0x000ff00000000800 */
[----:B------:R-:W1:Y:S01]  /*22470*/  MUFU.EX2 R24, R24 ;  /* 0x0000001800187308 */ /* 0x000e620000000800 */
[----:B------:R-:W-:-:S07]  /*22480*/  FFMA.FTZ R184, R34, R22, -R9 ;  /* 0x0000001622b87223 */ /* 0x000fce0000010809 */
[----:B------:R-:W2:Y:S01]  /*22490*/  MUFU.EX2 R153, R153 ;  /* 0x0000009900997308 */ /* 0x000ea20000000800 */
[----:B------:R-:W-:-:S07]  /*224a0*/  FFMA.FTZ R187, R35, R22, -R9 ;  /* 0x0000001623bb7223 */ /* 0x000fce0000010809 */
[----:B------:R-:W5:Y:S08]  /*224b0*/  MUFU.EX2 R5, R5 ;  /* 0x0000000500057308 */ /* 0x000f700000000800 */
[----:B------:R-:W0:Y:S01]  /*224c0*/  MUFU.EX2 R155, R155 ;  /* 0x0000009b009b7308 */ /* 0x000e220000000800 */
[----:B----4-:R-:W-:Y:S01]  /*224d0*/  FFMA.FTZ R11, R13, R6, R3 ;  /* 0x000000060d0b7223 */ /* 0x010fe20000010003 */
[----:B-1----:R-:W-:-:S06]  /*224e0*/  FFMA.FTZ R6, R7, R24, R194 ;  /* 0x0000001807067223 */ /* 0x002fcc00000100c2 */
[----:B------:R-:W1:Y:S01]  /*224f0*/  MUFU.EX2 R196, R196 ;  /* 0x000000c400c47308 */ /* 0x000e620000000800 */
[----:B------:R-:W-:Y:S01]  /*22500*/  FFMA.FTZ R188, R38, R22, -R9 ;  /* 0x0000001626bc7223 */ /* 0x000fe20000010809 */
[----:B------:R-:W-:-:S06]  /*22510*/  FADD.FTZ R10, R4, R11 ;  /* 0x0000000b040a7221 */ /* 0x000fcc0000010000 */
[----:B------:R-:W4:Y:S01]  /*22520*/  MUFU.EX2 R177, R177 ;  /* 0x000000b100b17308 */ /* 0x000f220000000800 */
[----:B--2---:R-:W-:Y:S01]  /*22530*/  FADD.FTZ R6, R153, R6 ;  /* 0x0000000699067221 */ /* 0x004fe20000010000 */
[----:B------:R-:W-:-:S06]  /*22540*/  FFMA.FTZ R191, R39, R22, -R9 ;  /* 0x0000001627bf7223 */ /* 0x000fcc0000010809 */
[----:B------:R-:W2:Y:S01]  /*22550*/  MUFU.EX2 R184, R184 ;  /* 0x000000b800b87308 */ /* 0x000ea20000000800 */
[----:B-----5:R-:W-:Y:S01]  /*22560*/  FADD.FTZ R7, R5, R10 ;  /* 0x0000000a05077221 */ /* 0x020fe20000010000 */
[----:B0-----:R-:W-:-:S06]  /*22570*/  FADD.FTZ R11, R155, R6 ;  /* 0x000000069b0b7221 */ /* 0x001fcc0000010000 */
[----:B------:R-:W0:Y:S01]  /*22580*/  MUFU.EX2 R178, R178 ;  /* 0x000000b200b27308 */ /* 0x000e220000000800 */
[----:B------:R-:W-:-:S07]  /*22590*/  FFMA.FTZ R180, R42, R22, -R9 ;  /* 0x000000162ab47223 */ /* 0x000fce0000010809 */
[----:B------:R-:W5:Y:S01]  /*225a0*/  MUFU.EX2 R187, R187 ;  /* 0x000000bb00bb7308 */ /* 0x000f620000000800 */
[----:B------:R-:W-:Y:S01]  /*225b0*/  FADD.FTZ R6, R154, R7 ;  /* 0x000000079a067221 */ /* 0x000fe20000010000 */
[----:B-1----:R-:W-:-:S06]  /*225c0*/  FADD.FTZ R11, R196, R11 ;  /* 0x0000000bc40b7221 */ /* 0x002fcc0000010000 */
[----:B------:R-:W1:Y:S01]  /*225d0*/  MUFU.EX2 R175, R175 ;  /* 0x000000af00af7308 */ /* 0x000e620000000800 */
[----:B------:R-:W-:-:S07]  /*225e0*/  FFMA.FTZ R183, R43, R22, -R9 ;  /* 0x000000162bb77223 */ /* 0x000fce0000010809 */
[----:B------:R-:W3:Y:S01]  /*225f0*/  MUFU.EX2 R188, R188 ;  /* 0x000000bc00bc7308 */ /* 0x000ee20000000800 */
[----:B----4-:R-:W-:Y:S01]  /*22600*/  FADD.FTZ R7, R177, R6 ;  /* 0x00000006b1077221 */ /* 0x010fe20000010000 */
[----:B--2---:R-:W-:-:S06]  /*22610*/  FADD.FTZ R6, R184, R11 ;  /* 0x0000000bb8067221 */ /* 0x004fcc0000010000 */
[----:B------:R-:W2:Y:S01]  /*22620*/  MUFU.EX2 R176, R176 ;  /* 0x000000b000b07308 */ /* 0x000ea20000000800 */
[----:B------:R-:W-:-:S07]  /*22630*/  FFMA.FTZ R185, R46, R22, -R9 ;  /* 0x000000162eb97223 */ /* 0x000fce0000010809 */
[----:B------:R-:W4:Y:S01]  /*22640*/  MUFU.EX2 R191, R191 ;  /* 0x000000bf00bf7308 */ /* 0x000f220000000800 */
[----:B0-----:R-:W-:Y:S01]  /*22650*/  FADD.FTZ R10, R178, R7 ;  /* 0x00000007b20a7221 */ /* 0x001fe20000010000 */
[----:B-----5:R-:W-:-:S06]  /*22660*/  FADD.FTZ R7, R187, R6 ;  /* 0x00000006bb077221 */ /* 0x020fcc0000010000 */
[----:B------:R-:W0:Y:S01]  /*22670*/  MUFU.EX2 R173, R173 ;  /* 0x000000ad00ad7308 */ /* 0x000e220000000800 */
[----:B------:R-:W-:-:S07]  /*22680*/  FFMA.FTZ R190, R47, R22, -R9 ;  /* 0x000000162fbe7223 */ /* 0x000fce0000010809 */
[----:B------:R-:W5:Y:S01]  /*22690*/  MUFU.EX2 R180, R180 ;  /* 0x000000b400b47308 */ /* 0x000f620000000800 */
[----:B-1----:R-:W-:Y:S01]  /*226a0*/  FADD.FTZ R11, R175, R10 ;  /* 0x0000000aaf0b7221 */ /* 0x002fe20000010000 */
[----:B---3--:R-:W-:-:S06]  /*226b0*/  FADD.FTZ R6, R188, R7 ;  /* 0x00000007bc067221 */ /* 0x008fcc0000010000 */
[----:B------:R-:W1:Y:S01]  /*226c0*/  MUFU.EX2 R174, R174 ;  /* 0x000000ae00ae7308 */ /* 0x000e620000000800 */
[----:B------:R-:W-:-:S07]  /*226d0*/  FFMA.FTZ R179, R50, R22, -R9 ;  /* 0x0000001632b37223 */ /* 0x000fce0000010809 */
[----:B------:R-:W3:Y:S01]  /*226e0*/  MUFU.EX2 R183, R183 ;  /* 0x000000b700b77308 */ /* 0x000ee20000000800 */
[----:B--2---:R-:W-:Y:S01]  /*226f0*/  FADD.FTZ R10, R176, R11 ;  /* 0x0000000bb00a7221 */ /* 0x004fe20000010000 */
[----:B----4-:R-:W-:-:S06]  /*22700*/  FADD.FTZ R7, R191, R6 ;  /* 0x00000006bf077221 */ /* 0x010fcc0000010000 */
        /* <DEDUP_REMOVED lines=55> */
[----:B------:R-:W1:Y:S08]  /*22a80*/  MUFU.EX2 R17, R17 ;  /* 0x0000001100117308 */ /* 0x000e700000000800 */
[----:B------:R-:W3:Y:S01]  /*22a90*/  MUFU.EX2 R162, R162 ;  /* 0x000000a200a27308 */ /* 0x000ee20000000800 */
[----:B--2---:R-:W-:Y:S01]  /*22aa0*/  FADD.FTZ R7, R158, R7 ;  /* 0x000000079e077221 */ /* 0x004fe20000010000 */
[----:B----4-:R-:W-:-:S06]  /*22ab0*/  FADD.FTZ R6, R168, R9 ;  /* 0x00000009a8067221 */ /* 0x010fcc0000010000 */
[----:B------:R-:W2:Y:S08]  /*22ac0*/  MUFU.EX2 R20, R20 ;  /* 0x0000001400147308 */ /* 0x000eb00000000800 */
[----:B------:R-:W4:Y:S01]  /*22ad0*/  MUFU.EX2 R160, R160 ;  /* 0x000000a000a07308 */ /* 0x000f220000000800 */
[----:B0-----:R-:W-:Y:S01]  /*22ae0*/  FADD.FTZ R10, R16, R7 ;  /* 0x00000007100a7221 */ /* 0x001fe20000010000 */
[----:B-----5:R-:W-:-:S06]  /*22af0*/  FADD.FTZ R7, R163, R6 ;  /* 0x00000006a3077221 */ /* 0x020fcc0000010000 */
[----:B------:R-:W0:Y:S08]  /*22b00*/  MUFU.EX2 R21, R21 ;  /* 0x0000001500157308 */ /* 0x000e300000000800 */
[----:B------:R-:W5:Y:S01]  /*22b10*/  MUFU.EX2 R159, R159 ;  /* 0x0000009f009f7308 */ /* 0x000f620000000800 */
[----:B-1----:R-:W-:Y:S01]  /*22b20*/  FADD.FTZ R9, R17, R10 ;  /* 0x0000000a11097221 */ /* 0x002fe20000010000 */
[----:B---3--:R-:W-:-:S03]  /*22b30*/  FADD.FTZ R7, R162, R7 ;  /* 0x00000007a2077221 */ /* 0x008fc60000010000 */
[----:B--2---:R-:W-:Y:S01]  /*22b40*/  FADD.FTZ R6, R20, R9 ;  /* 0x0000000914067221 */ /* 0x004fe20000010000 */
[----:B----4-:R-:W-:-:S03]  /*22b50*/  FADD.FTZ R10, R160, R7 ;  /* 0x00000007a00a7221 */ /* 0x010fc60000010000 */
[----:B0-----:R-:W-:Y:S01]  /*22b60*/  FADD.FTZ R6, R21, R6 ;  /* 0x0000000615067221 */ /* 0x001fe20000010000 */
[----:B------:R0:W-:Y:S01]  /*22b70*/  STL [R1+0x224], R8 ;  /* 0x0002240801007387 */ /* 0x0001e20000100800 */
[----:B-----5:R-:W-:-:S05]  /*22b80*/  FADD.FTZ R7, R159, R10 ;  /* 0x0000000a9f077221 */ /* 0x020fca0000010000 */
[----:B------:R1:W-:Y:S04]  /*22b90*/  STL.64 [R1+0x230], R6 ;  /* 0x0002300601007387 */ /* 0x0003e80000100a00 */
[----:B------:R-:W2:Y:S01]  /*22ba0*/  LD.E R9, desc[UR44][R18.64+0x250] ;  /* 0x0002502c12097980 */ /* 0x000ea2000c101900 */
[----:B------:R-:W-:Y:S01]  /*22bb0*/  LOP3.LUT R22, R61, 0x4, RZ, 0xfc, !PT ;  /* 0x000000043d167812 */ /* 0x000fe200078efcff */
[----:B--2---:R-:W-:-:S05]  /*22bc0*/  FMUL.FTZ R9, R13, R9 ;  /* 0x000000090d097220 */ /* 0x004fca0000410000 */
[----:B------:R2:W-:Y:S04]  /*22bd0*/  ST.E desc[UR44][R18.64+0x250], R9 ;  /* 0x0002500912007985 */ /* 0x0005e8000c10192c */
[----:B------:R-:W3:Y:S02]  /*22be0*/  LD.E R10, desc[UR44][R22.64] ;  /* 0x0000002c160a7980 */ /* 0x000ee4000c101900 */
[----:B---3--:R-:W-:-:S05]  /*22bf0*/  FMUL.FTZ R11, R13, R10 ;  /* 0x0000000a0d0b7220 */ /* 0x008fca0000410000 */
[----:B------:R3:W-:Y:S04]  /*22c00*/  ST.E desc[UR44][R22.64], R11 ;  /* 0x0000000b16007985 */ /* 0x0007e8000c10192c */
[----:B------:R-:W4:Y:S04]  /*22c10*/  LD.E R12, desc[UR44][R18.64+0x444] ;  /* 0x0004442c120c7980 */ /* 0x000f28000c101900 */
[----:B------:R-:W5:Y:S04]  /*22c20*/  LD.E R10, desc[UR44][R18.64+0x260] ;  /* 0x0002602c120a7980 */ /* 0x000f68000c101900 */
[----:B0-----:R-:W2:Y:S04]  /*22c30*/  LD.E R8, desc[UR44][R18.64+0x264] ;  /* 0x0002642c12087980 */ /* 0x001ea8000c101900 */
[----:B-1----:R-:W3:Y:S04]  /*22c40*/  LD.E R6, desc[UR44][R18.64+0x270] ;  /* 0x0002702c12067980 */ /* 0x002ee8000c101900 */
[----:B------:R-:W3:Y:S04]  /*22c50*/  LD.E R26, desc[UR44][R18.64+0x274] ;  /* 0x0002742c121a7980 */ /* 0x000ee8000c101900 */
        /* <DEDUP_REMOVED lines=56> */
[----:B------:R-:W3:Y:S01]  /*22fe0*/  LD.E R140, desc[UR44][R18.64+0x440] ;  /* 0x0004402c128c7980 */ /* 0x000ee2000c101900 */
[C---:B----4-:R-:W-:Y:S01]  /*22ff0*/  FMUL.FTZ R33, R13.reuse, R12 ;  /* 0x0000000c0d217220 */ /* 0x050fe20000410000 */
[C---:B-----5:R-:W-:Y:S01]  /*23000*/  FMUL.FTZ R7, R13.reuse, R10 ;  /* 0x0000000a0d077220 */ /* 0x060fe20000410000 */
[----:B--2---:R-:W-:-:S03]  /*23010*/  FMUL.FTZ R9, R13, R8 ;  /* 0x000000080d097220 */ /* 0x004fc60000410000 */
[----:B------:R-:W-:Y:S01]  /*23020*/  ST.E desc[UR44][R18.64+0x444], R33 ;  /* 0x0004442112007985 */ /* 0x000fe2000c10192c */
[----:B---3--:R-:W-:-:S03]  /*23030*/  FMUL.FTZ R11, R13, R6 ;  /* 0x000000060d0b7220 */ /* 0x008fc60000410000 */
[----:B------:R0:W-:Y:S01]  /*23040*/  ST.E desc[UR44][R18.64+0x260], R7 ;  /* 0x0002600712007985 */ /* 0x0001e2000c10192c */
[----:B------:R-:W-:-:S03]  /*23050*/  FMUL.FTZ R25, R13, R26 ;  /* 0x0000001a0d197220 */ /* 0x000fc60000410000 */
[----:B------:R1:W-:Y:S01]  /*23060*/  ST.E desc[UR44][R18.64+0x264], R9 ;  /* 0x0002640912007985 */ /* 0x0003e2000c10192c */
[C---:B------:R-:W-:Y:S01]  /*23070*/  FMUL.FTZ R27, R13.reuse, R28 ;  /* 0x0000001c0d1b7220 */ /* 0x040fe20000410000 */
[C---:B------:R-:W-:Y:S01]  /*23080*/  FMUL.FTZ R29, R13.reuse, R30 ;  /* 0x0000001e0d1d7220 */ /* 0x040fe20000410000 */
[C---:B------:R-:W-:Y:S01]  /*23090*/  FMUL.FTZ R31, R13.reuse, R32 ;  /* 0x000000200d1f7220 */ /* 0x040fe20000410000 */
[C---:B0-----:R-:W-:Y:S01]  /*230a0*/  FMUL.FTZ R7, R13.reuse, R34 ;  /* 0x000000220d077220 */ /* 0x041fe20000410000 */
[C---:B-1----:R-:W-:Y:S01]  /*230b0*/  FMUL.FTZ R9, R13.reuse, R36 ;  /* 0x000000240d097220 */ /* 0x042fe20000410000 */
[C---:B------:R-:W-:Y:S01]  /*230c0*/  FMUL.FTZ R33, R13.reuse, R38 ;  /* 0x000000260d217220 */ /* 0x040fe20000410000 */
[----:B------:R0:W-:Y:S01]  /*230d0*/  ST.E desc[UR44][R18.64+0x270], R11 ;  /* 0x0002700b12007985 */ /* 0x0001e2000c10192c */
[----:B------:R-:W-:-:S03]  /*230e0*/  FMUL.FTZ R35, R13, R40 ;  /* 0x000000280d237220 */ /* 0x000fc60000410000 */
[----:B------:R1:W-:Y:S01]  /*230f0*/  ST.E desc[UR44][R18.64+0x274], R25 ;  /* 0x0002741912007985 */ /* 0x0003e2000c10192c */
[----:B------:R-:W-:-:S03]  /*23100*/  FMUL.FTZ R37, R13, R42 ;  /* 0x0000002a0d257220 */ /* 0x000fc60000410000 */
[----:B------:R2:W-:Y:S04]  /*23110*/  ST.E desc[UR44][R18.64+0x280], R27 ;  /* 0x0002801b12007985 */ /* 0x0005e8000c10192c */
[----:B------:R3:W-:Y:S01]  /*23120*/  ST.E desc[UR44][R18.64+0x284], R29 ;  /* 0x0002841d12007985 */ /* 0x0007e2000c10192c */
[----:B0-----:R-:W-:-:S03]  /*23130*/  FMUL.FTZ R11, R13, R44 ;  /* 0x0000002c0d0b7220 */ /* 0x001fc60000410000 */
[----:B------:R0:W-:Y:S01]  /*23140*/  ST.E desc[UR44][R18.64+0x290], R31 ;  /* 0x0002901f12007985 */ /* 0x0001e2000c10192c */
[----:B-1----:R-:W-:-:S03]  /*23150*/  FMUL.FTZ R25, R13, R46 ;  /* 0x0000002e0d197220 */ /* 0x002fc60000410000 */
[----:B------:R1:W-:Y:S01]  /*23160*/  ST.E desc[UR44][R18.64+0x294], R7 ;  /* 0x0002940712007985 */ /* 0x0003e2000c10192c */
[----:B--2---:R-:W-:-:S03]  /*23170*/  FMUL.FTZ R27, R13, R48 ;  /* 0x000000300d1b7220 */ /* 0x004fc60000410000 */
[----:B------:R2:W-:Y:S01]  /*23180*/  ST.E desc[UR44][R18.64+0x2a0], R9 ;  /* 0x0002a00912007985 */ /* 0x0005e2000c10192c */
[----:B---3--:R-:W-:-:S03]  /*23190*/  FMUL.FTZ R29, R13, R50 ;  /* 0x000000320d1d7220 */ /* 0x008fc60000410000 */
[----:B------:R3:W-:Y:S01]  /*231a0*/  ST.E desc[UR44][R18.64+0x2a4], R33 ;  /* 0x0002a42112007985 */ /* 0x0007e2000c10192c */
[C---:B0-----:R-:W-:Y:S01]  /*231b0*/  FMUL.FTZ R31, R13.reuse, R52 ;  /* 0x000000340d1f7220 */ /* 0x041fe20000410000 */
[C---:B-1----:R-:W-:Y:S01]  /*231c0*/  FMUL.FTZ R7, R13.reuse, R54 ;  /* 0x000000360d077220 */ /* 0x042fe20000410000 */
[C---:B--2---:R-:W-:Y:S01]  /*231d0*/  FMUL.FTZ R9, R13.reuse, R56 ;  /* 0x000000380d097220 */ /* 0x044fe20000410000 */
[C---:B---3--:R-:W-:Y:S01]  /*231e0*/  FMUL.FTZ R33, R13.reuse, R58 ;  /* 0x0000003a0d217220 */ /* 0x048fe20000410000 */
[----:B------:R0:W-:Y:S04]  /*231f0*/  ST.E desc[UR44][R18.64+0x2b0], R35 ;  /* 0x0002b02312007985 */ /* 0x0001e8000c10192c */
[----:B------:R1:W-:Y:S04]  /*23200*/  ST.E desc[UR44][R18.64+0x2b4], R37 ;  /* 0x0002b42512007985 */ /* 0x0003e8000c10192c */
        /* <DEDUP_REMOVED lines=10> */
[----:B0-----:R-:W-:-:S03]  /*232b0*/  FMUL.FTZ R27, R13, R68 ;  /* 0x000000440d1b7220 */ /* 0x001fc60000410000 */
[----:B------:R0:W-:Y:S01]  /*232c0*/  ST.E desc[UR44][R18.64+0x2f0], R9 ;  /* 0x0002f00912007985 */ /* 0x0001e2000c10192c */
[----:B-1----:R-:W-:-:S03]  /*232d0*/  FMUL.FTZ R29, R13, R70 ;  /* 0x000000460d1d7220 */ /* 0x002fc60000410000 */
[----:B------:R1:W-:Y:S01]  /*232e0*/  ST.E desc[UR44][R18.64+0x2f4], R33 ;  /* 0x0002f42112007985 */ /* 0x0003e2000c10192c */
[C---:B--2---:R-:W-:Y:S01]  /*232f0*/  FMUL.FTZ R31, R13.reuse, R72 ;  /* 0x000000480d1f7220 */ /* 0x044fe20000410000 */
[C---:B---3--:R-:W-:Y:S01]  /*23300*/  FMUL.FTZ R7, R13.reuse, R74 ;  /* 0x0000004a0d077220 */ /* 0x048fe20000410000 */
[C---:B0-----:R-:W-:Y:S01]  /*23310*/  FMUL.FTZ R9, R13.reuse, R76 ;  /* 0x0000004c0d097220 */ /* 0x041fe20000410000 */
[C---:B-1----:R-:W-:Y:S01]  /*23320*/  FMUL.FTZ R33, R13.reuse, R78 ;  /* 0x0000004e0d217220 */ /* 0x042fe20000410000 */
        /* <DEDUP_REMOVED lines=60> */
[----:B------:R-:W-:Y:S01]  /*236f0*/  FMUL.FTZ R13, R13, R140 ;  /* 0x0000008c0d0d7220 */ /* 0x000fe20000410000 */
[----:B------:R-:W-:-:S04]  /*23700*/  LOP3.LUT R12, R61, 0x8, RZ, 0xfc, !PT ;  /* 0x000000083d0c7812 */ /* 0x000fc800078efcff */
[----:B------:R0:W-:Y:S04]  /*23710*/  ST.E desc[UR44][R18.64+0x440], R13 ;  /* 0x0004400d12007985 */ /* 0x0001e8000c10192c */
[----:B------:R-:W-:Y:S04]  /*23720*/  ST.E desc[UR44][R18.64+0x3f0], R35 ;  /* 0x0003f02312007985 */ /* 0x000fe8000c10192c */
[----:B------:R-:W-:Y:S01]  /*23730*/  ST.E desc[UR44][R18.64+0x3f4], R37 ;  /* 0x0003f42512007985 */ /* 0x000fe2000c10192c */
[----:B0-----:R-:W-:-:S03]  /*23740*/  IMAD.MOV.U32 R13, RZ, RZ, R23 ;  /* 0x000000ffff0d7224 */ /* 0x001fc600078e0017 */
[----:B------:R0:W-:Y:S04]  /*23750*/  ST.E desc[UR44][R18.64+0x400], R11 ;  /* 0x0004000b12007985 */ /* 0x0001e8000c10192c */
[----:B------:R1:W-:Y:S04]  /*23760*/  ST.E desc[UR44][R18.64+0x404], R25 ;  /* 0x0004041912007985 */ /* 0x0003e8000c10192c */
[----:B------:R2:W-:Y:S04]  /*23770*/  ST.E desc[UR44][R18.64+0x410], R27 ;  /* 0x0004101b12007985 */ /* 0x0005e8000c10192c */
[----:B------:R-:W-:Y:S04]  /*23780*/  ST.E desc[UR44][R18.64+0x414], R29 ;  /* 0x0004141d12007985 */ /* 0x000fe8000c10192c */
[----:B------:R-:W-:Y:S04]  /*23790*/  ST.E desc[UR44][R18.64+0x420], R31 ;  /* 0x0004201f12007985 */ /* 0x000fe8000c10192c */
[----:B------:R3:W-:Y:S04]  /*237a0*/  ST.E desc[UR44][R18.64+0x424], R7 ;  /* 0x0004240712007985 */ /* 0x0007e8000c10192c */
[----:B------:R4:W-:Y:S04]  /*237b0*/  ST.E desc[UR44][R18.64+0x430], R9 ;  /* 0x0004300912007985 */ /* 0x0009e8000c10192c */
[----:B------:R5:W-:Y:S04]  /*237c0*/  ST.E desc[UR44][R18.64+0x434], R33 ;  /* 0x0004342112007985 */ /* 0x000be8000c10192c */
[----:B0-----:R-:W1:Y:S01]  /*237d0*/  LD.E R11, desc[UR44][R12.64] ;  /* 0x0000002c0c0b7980 */ /* 0x001e62000c101900 */
[----:B------:R-:W-:Y:S01]  /*237e0*/  LOP3.LUT R10, R61, 0xc, RZ, 0xfc, !PT ;  /* 0x0000000c3d0a7812 */ /* 0x000fe200078efcff */
[----:B-1----:R-:W-:Y:S01]  /*237f0*/  FMUL.FTZ R25, R24, R11 ;  /* 0x0000000b18197220 */ /* 0x002fe20000410000 */
[----:B------:R-:W-:-:S04]  /*23800*/  IMAD.MOV.U32 R11, RZ, RZ, R23 ;  /* 0x000000ffff0b7224 */ /* 0x000fc800078e0017 */
[----:B------:R0:W-:Y:S04]  /*23810*/  ST.E desc[UR44][R12.64], R25 ;  /* 0x000000190c007985 */ /* 0x0001e8000c10192c */
[----:B--2---:R-:W2:Y:S02]  /*23820*/  LD.E R27, desc[UR44][R10.64] ;  /* 0x0000002c0a1b7980 */ /* 0x004ea4000c101900 */
[----:B--2---:R-:W-:-:S05]  /*23830*/  FMUL.FTZ R27, R24, R27 ;  /* 0x0000001b181b7220 */ /* 0x004fca0000410000 */
[----:B------:R1:W-:Y:S04]  /*23840*/  ST.E desc[UR44][R10.64], R27 ;  /* 0x0000001b0a007985 */ /* 0x0003e8000c10192c */
[----:B------:R-:W2:Y:S04]  /*23850*/  LD.E R143, desc[UR44][R18.64+0x44c] ;  /* 0x00044c2c128f7980 */ /* 0x000ea8000c101900 */
[----:B---3--:R-:W3:Y:S04]  /*23860*/  LD.E R7, desc[UR44][R18.64+0x268] ;  /* 0x0002682c12077980 */ /* 0x008ee8000c101900 */
[----:B----4-:R-:W4:Y:S04]  /*23870*/  LD.E R9, desc[UR44][R18.64+0x26c] ;  /* 0x00026c2c12097980 */ /* 0x010f28000c101900 */
[----:B------:R-:W4:Y:S04]  /*23880*/  LD.E R29, desc[UR44][R18.64+0x278] ;  /* 0x0002782c121d7980 */ /* 0x000f28000c101900 */
[----:B------:R-:W4:Y:S04]  /*23890*/  LD.E R31, desc[UR44][R18.64+0x27c] ;  /* 0x00027c2c121f7980 */ /* 0x000f28000c101900 */
[----:B-----5:R-:W5:Y:S04]  /*238a0*/  LD.E R33, desc[UR44][R18.64+0x288] ;  /* 0x0002882c12217980 */ /* 0x020f68000c101900 */
[----:B------:R-:W5:Y:S04]  /*238b0*/  LD.E R35, desc[UR44][R18.64+0x28c] ;  /* 0x00028c2c12237980 */ /* 0x000f68000c101900 */
[----:B0-----:R-:W5:Y:S04]  /*238c0*/  LD.E R25, desc[UR44][R18.64+0x298] ;  /* 0x0002982c12197980 */ /* 0x001f68000c101900 */
[----:B------:R-:W5:Y:S04]  /*238d0*/  LD.E R37, desc[UR44][R18.64+0x29c] ;  /* 0x00029c2c12257980 */ /* 0x000f68000c101900 */
[----:B------:R-:W5:Y:S04]  /*238e0*/  LD.E R39, desc[UR44][R18.64+0x2a8] ;  /* 0x0002a82c12277980 */ /* 0x000f68000c101900 */
[----:B-1----:R-:W5:Y:S04]  /*238f0*/  LD.E R27, desc[UR44][R18.64+0x2ac] ;  /* 0x0002ac2c121b7980 */ /* 0x002f68000c101900 */
[----:B------:R-:W5:Y:S04]  /*23900*/  LD.E R41, desc[UR44][R18.64+0x2b8] ;  /* 0x0002b82c12297980 */ /* 0x000f68000c101900 */
        /* <DEDUP_REMOVED lines=49> */
[----:B------:R-:W5:Y:S01]  /*23c20*/  LD.E R141, desc[UR44][R18.64+0x448] ;  /* 0x0004482c128d7980 */ /* 0x000f62000c101900 */
[C---:B--2---:R-:W-:Y:S01]  /*23c30*/  FMUL.FTZ R143, R24.reuse, R143 ;  /* 0x0000008f188f7220 */ /* 0x044fe20000410000 */
[C---:B---3--:R-:W-:Y:S01]  /*23c40*/  FMUL.FTZ R7, R24.reuse, R7 ;  /* 0x0000000718077220 */ /* 0x048fe20000410000 */
[C---:B----4-:R-:W-:Y:S01]  /*23c50*/  FMUL.FTZ R9, R24.reuse, R9 ;  /* 0x0000000918097220 */ /* 0x050fe20000410000 */
[C---:B------:R-:W-:Y:S01]  /*23c60*/  FMUL.FTZ R29, R24.reuse, R29 ;  /* 0x0000001d181d7220 */ /* 0x040fe20000410000 */
[C---:B------:R-:W-:Y:S01]  /*23c70*/  FMUL.FTZ R31, R24.reuse, R31 ;  /* 0x0000001f181f7220 */ /* 0x040fe20000410000 */
[C---:B-----5:R-:W-:Y:S01]  /*23c80*/  FMUL.FTZ R33, R24.reuse, R33 ;  /* 0x0000002118217220 */ /* 0x060fe20000410000 */
        /* <DEDUP_REMOVED lines=56> */
[----:B------:R-:W-:Y:S04]  /*24010*/  ST.E desc[UR44][R18.64+0x44c], R143 ;  /* 0x00044c8f12007985 */ /* 0x000fe8000c10192c */
[----:B------:R-:W-:Y:S04]  /*24020*/  ST.E desc[UR44][R18.64+0x268], R7 ;  /* 0x0002680712007985 */ /* 0x000fe8000c10192c */
[----:B------:R-:W-:Y:S04]  /*24030*/  ST.E desc[UR44][R18.64+0x26c], R9 ;  /* 0x00026c0912007985 */ /* 0x000fe8000c10192c */
[----:B------:R-:W-:Y:S04]  /*24040*/  ST.E desc[UR44][R18.64+0x278], R29 ;  /* 0x0002781d12007985 */ /* 0x000fe8000c10192c */
[----:B------:R-:W-:Y:S04]  /*24050*/  ST.E desc[UR44][R18.64+0x27c], R31 ;  /* 0x00027c1f12007985 */ /* 0x000fe8000c10192c */
[----:B------:R-:W-:Y:S04]  /*24060*/  ST.E desc[UR44][R18.64+0x288], R33 ;  /* 0x0002882112007985 */ /* 0x000fe8000c10192c */
[----:B------:R-:W-:Y:S04]  /*24070*/  ST.E desc[UR44][R18.64+0x28c], R35 ;  /* 0x00028c2312007985 */ /* 0x000fe8000c10192c */
[----:B------:R0:W-:Y:S04]  /*24080*/  ST.E desc[UR44][R18.64+0x298], R25 ;  /* 0x0002981912007985 */ /* 0x0001e8000c10192c */
[----:B------:R-:W-:Y:S04]  /*24090*/  ST.E desc[UR44][R18.64+0x29c], R37 ;  /* 0x00029c2512007985 */ /* 0x000fe8000c10192c */
[----:B------:R-:W-:Y:S04]  /*240a0*/  ST.E desc[UR44][R18.64+0x2a8], R39 ;  /* 0x0002a82712007985 */ /* 0x000fe8000c10192c */
[----:B------:R1:W-:Y:S04]  /*240b0*/  ST.E desc[UR44][R18.64+0x2ac], R27 ;  /* 0x0002ac1b12007985 */ /* 0x0003e8000c10192c */
[----:B------:R-:W-:Y:S04]  /*240c0*/  ST.E desc[UR44][R18.64+0x2b8], R41 ;  /* 0x0002b82912007985 */ /* 0x000fe8000c10192c */
        /* <DEDUP_REMOVED lines=49> */
[----:B------:R-:W-:Y:S01]  /*243e0*/  ST.E desc[UR44][R18.64+0x448], R141 ;  /* 0x0004488d12007985 */ /* 0x000fe2000c10192c */
[----:B------:R2:W-:Y:S06]  /*243f0*/  BAR.SYNC.DEFER_BLOCKING R237, 0x100 ;  /* 0x000400ed0000751d */ /* 0x0005ec0000010000 */
[----:B0-----:R-:W3:Y:S04]  /*24400*/  LD.E R25, desc[UR44][R18.64+0x250] ;  /* 0x0002502c12197980 */ /* 0x001ee8000c101900 */
[----:B------:R-:W4:Y:S04]  /*24410*/  LD.E R9, desc[UR44][R14.64] ;  /* 0x0000002c0e097980 */ /* 0x000f28000c101900 */
[----:B------:R-:W4:Y:S04]  /*24420*/  LD.E.64 R6, desc[UR44][R18.64+0xa8] ;  /* 0x0000a82c12067980 */ /* 0x000f28000c101b00 */
[----:B---3--:R0:W-:Y:S04]  /*24430*/  ST.E desc[UR44][R18.64+0x250], R25 ;  /* 0x0002501912007985 */ /* 0x0081e8000c10192c */
[----:B-1----:R-:W3:Y:S04]  /*24440*/  LD.E R27, desc[UR44][R22.64] ;  /* 0x0000002c161b7980 */ /* 0x002ee8000c101900 */
[----:B---3--:R1:W-:Y:S04]  /*24450*/  ST.E desc[UR44][R22.64], R27 ;  /* 0x0000001b16007985 */ /* 0x0083e8000c10192c */
[----:B------:R-:W3:Y:S04]  /*24460*/  LD.E R29, desc[UR44][R12.64] ;  /* 0x0000002c0c1d7980 */ /* 0x000ee8000c101900 */
[----:B---3--:R3:W-:Y:S04]  /*24470*/  ST.E desc[UR44][R12.64], R29 ;  /* 0x0000001d0c007985 */ /* 0x0087e8000c10192c */
[----:B------:R-:W5:Y:S04]  /*24480*/  LD.E R31, desc[UR44][R10.64] ;  /* 0x0000002c0a1f7980 */ /* 0x000f68000c101900 */
[----:B-----5:R5:W-:Y:S04]  /*24490*/  ST.E desc[UR44][R10.64], R31 ;  /* 0x0000001f0a007985 */ /* 0x020be8000c10192c */
[----:B------:R-:W2:Y:S04]  /*244a0*/  LD.E R33, desc[UR44][R18.64+0x260] ;  /* 0x0002602c12217980 */ /* 0x000ea8000c101900 */
[----:B------:R-:W4:Y:S04]  /*244b0*/  LD.E R35, desc[UR44][R18.64+0x264] ;  /* 0x0002642c12237980 */ /* 0x000f28000c101900 */
[----:B------:R-:W4:Y:S04]  /*244c0*/  LD.E R37, desc[UR44][R18.64+0x268] ;  /* 0x0002682c12257980 */ /* 0x000f28000c101900 */
[----:B0-----:R-:W4:Y:S04]  /*244d0*/  LD.E R25, desc[UR44][R18.64+0x26c] ;  /* 0x00026c2c12197980 */ /* 0x001f28000c101900 */
[----:B------:R-:W4:Y:S04]  /*244e0*/  LD.E R39, desc[UR44][R18.64+0x270] ;  /* 0x0002702c12277980 */ /* 0x000f28000c101900 */
[----:B------:R-:W4:Y:S04]  /*244f0*/  LD.E R41, desc[UR44][R18.64+0x274] ;  /* 0x0002742c12297980 */ /* 0x000f28000c101900 */
[----:B-1----:R-:W4:Y:S04]  /*24500*/  LD.E R27, desc[UR44][R18.64+0x278] ;  /* 0x0002782c121b7980 */ /* 0x002f28000c101900 */
[----:B------:R-:W4:Y:S04]  /*24510*/  LD.E R43, desc[UR44][R18.64+0x27c] ;  /* 0x00027c2c122b7980 */ /* 0x000f28000c101900 */
[----:B---3--:R-:W3:Y:S04]  /*24520*/  LD.E R29, desc[UR44][R18.64+0x280] ;  /* 0x0002802c121d7980 */ /* 0x008ee8000c101900 */
[----:B------:R-:W3:Y:S04]  /*24530*/  LD.E R45, desc[UR44][R18.64+0x284] ;  /* 0x0002842c122d7980 */ /* 0x000ee8000c101900 */
[----:B-----5:R-:W5:Y:S04]  /*24540*/  LD.E R31, desc[UR44][R18.64+0x288] ;  /* 0x0002882c121f7980 */ /* 0x020f68000c101900 */
        /* <DEDUP_REMOVED lines=113> */
[----:B--2---:R-:W-:Y:S04]  /*24c60*/  ST.E desc[UR44][R18.64+0x260], R33 ;  /* 0x0002602112007985 */ /* 0x004fe8000c10192c */
[----:B----4-:R-:W-:Y:S04]  /*24c70*/  ST.E desc[UR44][R18.64+0x264], R35 ;  /* 0x0002642312007985 */ /* 0x010fe8000c10192c */
[----:B------:R-:W-:Y:S04]  /*24c80*/  ST.E desc[UR44][R18.64+0x268], R37 ;  /* 0x0002682512007985 */ /* 0x000fe8000c10192c */
[----:B------:R-:W-:Y:S04]  /*24c90*/  ST.E desc[UR44][R18.64+0x26c], R25 ;  /* 0x00026c1912007985 */ /* 0x000fe8000c10192c */
[----:B------:R-:W-:Y:S04]  /*24ca0*/  ST.E desc[UR44][R18.64+0x270], R39 ;  /* 0x0002702712007985 */ /* 0x000fe8000c10192c */
[----:B------:R-:W-:Y:S04]  /*24cb0*/  ST.E desc[UR44][R18.64+0x274], R41 ;  /* 0x0002742912007985 */ /* 0x000fe8000c10192c */
[----:B------:R-:W-:Y:S04]  /*24cc0*/  ST.E desc[UR44][R18.64+0x278], R27 ;  /* 0x0002781b12007985 */ /* 0x000fe8000c10192c */
[----:B------:R-:W-:Y:S04]  /*24cd0*/  ST.E desc[UR44][R18.64+0x27c], R43 ;  /* 0x00027c2b12007985 */ /* 0x000fe8000c10192c */
[----:B---3--:R-:W-:Y:S04]  /*24ce0*/  ST.E desc[UR44][R18.64+0x280], R29 ;  /* 0x0002801d12007985 */ /* 0x008fe8000c10192c */
[----:B------:R-:W-:Y:S04]  /*24cf0*/  ST.E desc[UR44][R18.64+0x284], R45 ;  /* 0x0002842d12007985 */ /* 0x000fe8000c10192c */
[----:B-----5:R-:W-:Y:S04]  /*24d00*/  ST.E desc[UR44][R18.64+0x288], R31 ;  /* 0x0002881f12007985 */ /* 0x020fe8000c10192c */
        /* <DEDUP_REMOVED lines=75> */
[----:B------:R1:W-:Y:S04]  /*251c0*/  ST.E desc[UR44][R18.64+0x3b8], R24 ;  /* 0x0003b81812007985 */ /* 0x0003e8000c10192c */
[----:B------:R-:W-:Y:S04]  /*251d0*/  ST.E desc[UR44][R18.64+0x3bc], R26 ;  /* 0x0003bc1a12007985 */ /* 0x000fe8000c10192c */
[----:B------:R2:W-:Y:S04]  /*251e0*/  ST.E desc[UR44][R18.64+0x3c0], R28 ;  /* 0x0003c01c12007985 */ /* 0x0005e8000c10192c */
        /* <DEDUP_REMOVED lines=35> */
[----:B0-----:R-:W5:Y:S04]  /*25420*/  LDL R8, [R1+0x88] ;  /* 0x0000880001087983 */ /* 0x001f680000100800 */
[----:B-1----:R-:W5:Y:S04]  /*25430*/  LD.E R24, desc[UR44][R18.64+0x250] ;  /* 0x0002502c12187980 */ /* 0x002f68000c101900 */
[----:B--2---:R-:W2:Y:S04]  /*25440*/  LD.E R28, desc[UR44][R18.64+0x260] ;  /* 0x0002602c121c7980 */ /* 0x004ea8000c101900 */
[----:B------:R-:W2:Y:S04]  /*25450*/  LD.E R29, desc[UR44][R18.64+0x264] ;  /* 0x0002642c121d7980 */ /* 0x000ea8000c101900 */
[----:B---3--:R-:W2:Y:S04]  /*25460*/  LD.E R30, desc[UR44][R18.64+0x268] ;  /* 0x0002682c121e7980 */ /* 0x008ea8000c101900 */
[----:B------:R-:W2:Y:S04]  /*25470*/  LD.E R31, desc[UR44][R18.64+0x26c] ;  /* 0x00026c2c121f7980 */ /* 0x000ea8000c101900 */
[----:B----4-:R-:W2:Y:S04]  /*25480*/  LD.E R32, desc[UR44][R18.64+0x270] ;  /* 0x0002702c12207980 */ /* 0x010ea8000c101900 */
[----:B------:R-:W2:Y:S04]  /*25490*/  LD.E R33, desc[UR44][R18.64+0x274] ;  /* 0x0002742c12217980 */ /* 0x000ea8000c101900 */
[----:B-----5:R-:W2:Y:S04]  /*254a0*/  LD.E R34, desc[UR44][R18.64+0x278] ;  /* 0x0002782c12227980 */ /* 0x020ea8000c101900 */
[----:B------:R-:W2:Y:S04]  /*254b0*/  LD.E R35, desc[UR44][R18.64+0x27c] ;  /* 0x00027c2c12237980 */ /* 0x000ea8000c101900 */
        /* <DEDUP_REMOVED lines=118> */
[----:B------:R-:W2:Y:S01]  /*25c20*/  LD.E R151, desc[UR44][R18.64+0x44c] ;  /* 0x00044c2c12977980 */ /* 0x000ea2000c101900 */
[----:B------:R-:W-:Y:S01]  /*25c30*/  IMAD R6, R9, 0xc00, R6 ;  /* 0x00000c0009067824 */ /* 0x000fe200078e0206 */
[----:B------:R-:W-:-:S02]  /*25c40*/  ISETP.NE.U32.AND P1, PT, R8, RZ, PT ;  /* 0x000000ff0800720c */ /* 0x000fc40003f25070 */
[----:B------:R-:W-:Y:S02]  /*25c50*/  R2UR UR7, R7 ;  /* 0x00000000070772ca */ /* 0x000fe400000e0000 */
[----:B------:R-:W-:Y:S02]  /*25c60*/  R2UR UR6, R6 ;  /* 0x00000000060672ca */ /* 0x000fe400000e0000 */
[----:B------:R-:W-:Y:S02]  /*25c70*/  F2FP.BF16.F32.PACK_AB R152, R4, R3 ;  /* 0x000000030498723e */ /* 0x000fe400000010ff */
[----:B------:R-:W-:Y:S02]  /*25c80*/  F2FP.BF16.F32.PACK_AB R154, R154, R5 ;  /* 0x000000059a9a723e */ /* 0x000fe400000010ff */
[----:B------:R-:W-:Y:S02]  /*25c90*/  F2FP.BF16.F32.PACK_AB R153, R153, R194 ;  /* 0x000000c29999723e */ /* 0x000fe400000010ff */
[----:B------:R-:W-:Y:S01]  /*25ca0*/  F2FP.BF16.F32.PACK_AB R155, R196, R155 ;  /* 0x0000009bc49b723e */ /* 0x000fe200000010ff */
[----:B------:R-:W-:Y:S01]  /*25cb0*/  VOTEU.ANY UP0, P1 ;  /* 0x00000000003f7886 */ /* 0x000fe20000800100 */
[----:B------:R-:W-:-:S02]  /*25cc0*/  VIADD R4, R6, 0x80 ;  /* 0x0000008006047836 */ /* 0x000fc40000000000 */
[----:B------:R-:W-:Y:S01]  /*25cd0*/  IMAD.MOV.U32 R5, RZ, RZ, R7 ;  /* 0x000000ffff057224 */ /* 0x000fe200078e0007 */
[----:B--2---:R-:W-:-:S06]  /*25ce0*/  WARPGROUP.ARRIVE ;  /* 0x00000000000079c5 */ /* 0x004fcc0000000000 */
[----:B------:R-:W-:Y:S01]  /*25cf0*/  HGMMA.64x256x16.F32.BF16 R24, R152, gdesc[UR4].tnspB, R24, UP0, gsb0 ;  /* 0x43e0000498187df0 */ /* 0x000fe2000b801818 */
[----:B------:R-:W-:Y:S02]  /*25d00*/  R2UR UR6, R4 ;  /* 0x00000000040672ca */ /* 0x000fe400000e0000 */
[----:B------:R-:W-:Y:S01]  /*25d10*/  R2UR UR7, R5 ;  /* 0x00000000050772ca */ /* 0x000fe200000e0000 */
[----:B------:R-:W-:Y:S02]  /*25d20*/  VIADD R4, R6, 0x100 ;  /* 0x0000010006047836 */ /* 0x000fe40000000000 */
[----:B------:R-:W-:Y:S01]  /*25d30*/  IMAD.MOV.U32 R5, RZ, RZ, R7 ;  /* 0x000000ffff057224 */ /* 0x000fe200078e0007 */
[----:B------:R-:W-:Y:S02]  /*25d40*/  WARPGROUP.DEPBAR.LE gsb0, 0x0 ;  /* 0x00008000000079c5 */ /* 0x000fe40000010000 */
[----:B------:R-:W-:Y:S01]  /*25d50*/  ST.E desc[UR44][R18.64+0x250], R24 ;  /* 0x0002501812007985 */ /* 0x000fe2000c10192c */
[----:B------:R-:W-:-:S02]  /*25d60*/  F2FP.BF16.F32.PACK_AB R152, R178, R177 ;  /* 0x000000b1b298723e */ /* 0x000fc400000010ff */
[----:B------:R-:W-:Y:S01]  /*25d70*/  F2FP.BF16.F32.PACK_AB R154, R176, R175 ;  /* 0x000000afb09a723e */ /* 0x000fe200000010ff */
[----:B------:R-:W-:Y:S01]  /*25d80*/  ST.E desc[UR44][R22.64], R25 ;  /* 0x0000001916007985 */ /* 0x000fe2000c10192c */
[----:B------:R-:W-:Y:S02]  /*25d90*/  F2FP.BF16.F32.PACK_AB R153, R187, R184 ;  /* 0x000000b8bb99723e */ /* 0x000fe400000010ff */
[----:B------:R-:W-:Y:S01]  /*25da0*/  F2FP.BF16.F32.PACK_AB R155, R191, R188 ;  /* 0x000000bcbf9b723e */ /* 0x000fe200000010ff */
        /* <DEDUP_REMOVED lines=125> */
[----:B------:R0:W-:Y:S02]  /*26580*/  ST.E desc[UR44][R18.64+0x44c], R151 ;  /* 0x00044c9712007985 */ /* 0x0001e4000c10192c */
[----:B0-----:R-:W-:-:S06]  /*26590*/  WARPGROUP.ARRIVE ;  /* 0x00000000000079c5 */ /* 0x001fcc0000000000 */
[----:B------:R-:W-:Y:S01]  /*265a0*/  HGMMA.64x256x16.F32.BF16 R24, R152, gdesc[UR4].tnspB, R24, gsb0 ;  /* 0x43e0000498187df0 */ /* 0x000fe20008001818 */
[----:B------:R-:W-:Y:S01]  /*265b0*/  R2UR UR6, R4 ;  /* 0x00000000040672ca */ /* 0x000fe200000e0000 */
[----:B------:R-:W-:Y:S01]  /*265c0*/  STL [R1+0x88], R2 ;  /* 0x0000880201007387 */ /* 0x000fe20000100800 */
        /* <DEDUP_REMOVED lines=281> */
[----:B------:R-:W-:Y:S01]  /*27760*/  VIADD R6, R6, 0x280 ;  /* 0x0000028006067836 */ /* 0x000fe20000000000 */
[----:B------:R-:W-:Y:S01]  /*27770*/  F2FP.BF16.F32.PACK_AB R159, R159, R160 ;  /* 0x000000a09f9f723e */ /* 0x000fe200000010ff */
[----:B------:R-:W-:Y:S02]  /*27780*/  WARPGROUP.DEPBAR.LE gsb0, 0x0 ;  /* 0x00008000000079c5 */ /* 0x000fe40000010000 */
[----:B------:R-:W-:Y:S01]  /*27790*/  ST.E desc[UR44][R18.64+0x250], R24 ;  /* 0x0002501812007985 */ /* 0x000fe2000c10192c */
[----:B------:R-:W-:Y:S02]  /*277a0*/  F2FP.BF16.F32.PACK_AB R152, R161, R156 ;  /* 0x0000009ca198723e */ /* 0x000fe400000010ff */
[----:B------:R-:W-:Y:S01]  /*277b0*/  F2FP.BF16.F32.PACK_AB R154, R158, R157 ;  /* 0x0000009d9e9a723e */ /* 0x000fe200000010ff */
[----:B------:R-:W-:Y:S01]  /*277c0*/  ST.E desc[UR44][R22.64], R25 ;  /* 0x0000001916007985 */ /* 0x000fe2000c10192c */
[----:B------:R-:W-:-:S02]  /*277d0*/  F2FP.BF16.F32.PACK_AB R153, R181, R170 ;  /* 0x000000aab599723e */ /* 0x000fc400000010ff */
        /* <DEDUP_REMOVED lines=131> */
[----:B------:R-:W-:Y:S02]  /*28010*/  R2UR UR7, R7 ;  /* 0x00000000070772ca */ /* 0x000fe400000e0000 */
[----:B------:R-:W-:Y:S02]  /*28020*/  F2FP.BF16.F32.PACK_AB R156, R17, R16 ;  /* 0x00000010119c723e */ /* 0x000fe400000010ff */
[----:B------:R-:W-:Y:S02]  /*28030*/  F2FP.BF16.F32.PACK_AB R158, R21, R20 ;  /* 0x00000014159e723e */ /* 0x000fe400000010ff */
[----:B------:R-:W-:Y:S01]  /*28040*/  F2FP.BF16.F32.PACK_AB R157, R162, R163 ;  /* 0x000000a3a29d723e */ /* 0x000fe200000010ff */
[----:B------:R-:W-:-:S02]  /*28050*/  WARPGROUP.DEPBAR.LE gsb0, 0x0 ;  /* 0x00008000000079c5 */ /* 0x000fc40000010000 */
        /* <DEDUP_REMOVED lines=130> */
[----:B------:R-:W-:Y:S02]  /*28880*/  STL [R1+0x88], R2 ;  /* 0x0000880201007387 */ /* 0x000fe40000100800 */
[----:B------:R-:W-:Y:S02]  /*28890*/  WARPGROUP.DEPBAR.LE gsb0, 0x0 ;  /* 0x00008000000079c5 */ /* 0x000fe40000010000 */
        /* <DEDUP_REMOVED lines=128> */
[----:B------:R-:W-:Y:S04]  /*290a0*/  STL [R1+0x88], R2 ;  /* 0x0000880201007387 */ /* 0x000fe80000100800 */
[----:B------:R-:W2:Y:S04]  /*290b0*/  LD.E R3, desc[UR44][R18.64+0x250] ;  /* 0x0002502c12037980 */ /* 0x000ea8000c101900 */
[----:B--2---:R0:W-:Y:S04]  /*290c0*/  ST.E desc[UR44][R18.64+0x250], R3 ;  /* 0x0002500312007985 */ /* 0x0041e8000c10192c */
[----:B------:R-:W2:Y:S04]  /*290d0*/  LD.E R5, desc[UR44][R22.64] ;  /* 0x0000002c16057980 */ /* 0x000ea8000c101900 */
[----:B--2---:R1:W-:Y:S04]  /*290e0*/  ST.E desc[UR44][R22.64], R5 ;  /* 0x0000000516007985 */ /* 0x0043e8000c10192c */
[----:B------:R-:W2:Y:S04]  /*290f0*/  LD.E R4, desc[UR44][R12.64] ;  /* 0x0000002c0c047980 */ /* 0x000ea8000c101900 */
[----:B--2---:R2:W-:Y:S04]  /*29100*/  ST.E desc[UR44][R12.64], R4 ;  /* 0x000000040c007985 */ /* 0x0045e8000c10192c */
[----:B------:R-:W3:Y:S04]  /*29110*/  LD.E R6, desc[UR44][R10.64] ;  /* 0x0000002c0a067980 */ /* 0x000ee8000c101900 */
[----:B---3--:R3:W-:Y:S04]  /*29120*/  ST.E desc[UR44][R10.64], R6 ;  /* 0x000000060a007985 */ /* 0x0087e8000c10192c */
[----:B------:R-:W4:Y:S04]  /*29130*/  LD.E R7, desc[UR44][R18.64+0x260] ;  /* 0x0002602c12077980 */ /* 0x000f28000c101900 */
[----:B------:R-:W5:Y:S04]  /*29140*/  LD.E R9, desc[UR44][R18.64+0x264] ;  /* 0x0002642c12097980 */ /* 0x000f68000c101900 */
[----:B------:R-:W5:Y:S04]  /*29150*/  LD.E R17, desc[UR44][R18.64+0x268] ;  /* 0x0002682c12117980 */ /* 0x000f68000c101900 */
[----:B------:R-:W5:Y:S04]  /*29160*/  LD.E R21, desc[UR44][R18.64+0x26c] ;  /* 0x00026c2c12157980 */ /* 0x000f68000c101900 */
[----:B0-----:R-:W5:Y:S04]  /*29170*/  LD.E R3, desc[UR44][R18.64+0x270] ;  /* 0x0002702c12037980 */ /* 0x001f68000c101900 */
[----:B------:R-:W5:Y:S04]  /*29180*/  LD.E R25, desc[UR44][R18.64+0x274] ;  /* 0x0002742c12197980 */ /* 0x000f68000c101900 */
[----:B-1----:R-:W5:Y:S04]  /*29190*/  LD.E R5, desc[UR44][R18.64+0x278] ;  /* 0x0002782c12057980 */ /* 0x002f68000c101900 */
[----:B------:R-:W5:Y:S04]  /*291a0*/  LD.E R27, desc[UR44][R18.64+0x27c] ;  /* 0x00027c2c121b7980 */ /* 0x000f68000c101900 */
[----:B--2---:R-:W2:Y:S04]  /*291b0*/  LD.E R13, desc[UR44][R18.64+0x280] ;  /* 0x0002802c120d7980 */ /* 0x004ea8000c101900 */
[----:B------:R-:W2:Y:S04]  /*291c0*/  LD.E R29, desc[UR44][R18.64+0x284] ;  /* 0x0002842c121d7980 */ /* 0x000ea8000c101900 */
[----:B---3--:R-:W3:Y:S04]  /*291d0*/  LD.E R11, desc[UR44][R18.64+0x288] ;  /* 0x0002882c120b7980 */ /* 0x008ee8000c101900 */
        /* <DEDUP_REMOVED lines=113> */
[----:B----4-:R0:W-:Y:S04]  /*298f0*/  ST.E desc[UR44][R18.64+0x260], R7 ;  /* 0x0002600712007985 */ /* 0x0101e8000c10192c */
[----:B-----5:R0:W-:Y:S04]  /*29900*/  ST.E desc[UR44][R18.64+0x264], R9 ;  /* 0x0002640912007985 */ /* 0x0201e8000c10192c */
[----:B------:R0:W-:Y:S04]  /*29910*/  ST.E desc[UR44][R18.64+0x268], R17 ;  /* 0x0002681112007985 */ /* 0x0001e8000c10192c */
[----:B------:R0:W-:Y:S04]  /*29920*/  ST.E desc[UR44][R18.64+0x26c], R21 ;  /* 0x00026c1512007985 */ /* 0x0001e8000c10192c */
[----:B------:R0:W-:Y:S04]  /*29930*/  ST.E desc[UR44][R18.64+0x270], R3 ;  /* 0x0002700312007985 */ /* 0x0001e8000c10192c */
[----:B------:R0:W-:Y:S04]  /*29940*/  ST.E desc[UR44][R18.64+0x274], R25 ;  /* 0x0002741912007985 */ /* 0x0001e8000c10192c */
[----:B------:R0:W-:Y:S04]  /*29950*/  ST.E desc[UR44][R18.64+0x278], R5 ;  /* 0x0002780512007985 */ /* 0x0001e8000c10192c */
[----:B------:R0:W-:Y:S04]  /*29960*/  ST.E desc[UR44][R18.64+0x27c], R27 ;  /* 0x00027c1b12007985 */ /* 0x0001e8000c10192c */
[----:B--2---:R0:W-:Y:S04]  /*29970*/  ST.E desc[UR44][R18.64+0x280], R13 ;  /* 0x0002800d12007985 */ /* 0x0041e8000c10192c */
[----:B------:R0:W-:Y:S04]  /*29980*/  ST.E desc[UR44][R18.64+0x284], R29 ;  /* 0x0002841d12007985 */ /* 0x0001e8000c10192c */
[----:B---3--:R0:W-:Y:S04]  /*29990*/  ST.E desc[UR44][R18.64+0x288], R11 ;  /* 0x0002880b12007985 */ /* 0x0081e8000c10192c */
        /* <DEDUP_REMOVED lines=112> */
[----:B------:R0:W-:Y:S01]  /*2a0a0*/  ST.E desc[UR44][R18.64+0x44c], R28 ;  /* 0x00044c1c12007985 */ /* 0x0001e2000c10192c */
[----:B------:R-:W-:Y:S04]  /*2a0b0*/  BSSY B0, `(.L_x_2133) ;  /* 0x0000008000007945 */ /* 0x000fe80003800000 */
[----:B------:R-:W-:Y:S05]  /*2a0c0*/  @P0 BRA `(.L_x_2134) ;  /* 0x0000000000180947 */ /* 0x000fea0003800000 */
[----:B0-----:R-:W2:Y:S04]  /*2a0d0*/  LDL.64 R4, [R1+0x68] ;  /* 0x0000680001047983 */ /* 0x001ea80000100a00 */
[----:B------:R-:W3:Y:S01]  /*2a0e0*/  LD.E R2, desc[UR44][R14.64] ;  /* 0x0000002c0e027980 */ /* 0x000ee2000c101900 */
[----:B--2---:R-:W-:-:S05]  /*2a0f0*/  MOV R3, R4 ;  /* 0x0000000400037202 */ /* 0x004fca0000000f00 */
[----:B---3--:R-:W-:-:S05]  /*2a100*/  IMAD R2, R2, 0x8, R3 ;  /* 0x0000000802027824 */ /* 0x008fca00078e0203 */
[----:B------:R-:W-:-:S04]  /*2a110*/  PRMT R2, RZ, 0x654, R2 ;  /* 0x00000654ff027816 */ /* 0x000fc80000000002 */
[----:B------:R1:W-:Y:S03]  /*2a120*/  SYNCS.ARRIVE.TRANS64.RED.A1T0 RZ, [R2+URZ], RZ ;  /* 0x000000ff02ff79a7 */ /* 0x0003e6000810043f */
.L_x_2134:
[----:B------:R-:W-:Y:S05]  /*2a130*/  BSYNC B0 ;  /* 0x0000000000007941 */ /* 0x000fea0003800000 */
.L_x_2133:
[C---:B------:R-:W-:Y:S01]  /*2a140*/  ISETP.GT.AND P1, PT, R0.reuse, R192, PT ;  /* 0x000000c00000720c */ /* 0x040fe20003f24270 */
[----:B------:R-:W-:-:S12]  /*2a150*/  VIADD R0, R0, 0xffffffff ;  /* 0xffffffff00007836 */ /* 0x000fd80000000000 */
[----:B------:R-:W-:Y:S05]  /*2a160*/  @P1 BRA `(.L_x_2135) ;  /* 0xffffff5400401947 */ /* 0x000fea000383ffff */
.L_x_2108:
[----:B------:R-:W-:Y:S05]  /*2a170*/  WARPSYNC.ALL ;  /* 0x0000000000007948 */ /* 0x000fea0003800000 */
[----:B0-----:R-:W2:Y:S04]  /*2a180*/  LDL R5, [R1+0x230] ;  /* 0x0002300001057983 */ /* 0x001ea80000100800 */
[----:B------:R-:W3:Y:S04]  /*2a190*/  LDL R6, [R1+0x234] ;  /* 0x0002340001067983 */ /* 0x000ee80000100800 */
[----:B------:R-:W4:Y:S04]  /*2a1a0*/  LDL R62, [R1+0x210] ;  /* 0x00021000013e7983 */ /* 0x000f280000100800 */
[----:B------:R-:W5:Y:S04]  /*2a1b0*/  LDL.64 R12, [R1+0x3b8] ;  /* 0x0003b800010c7983 */ /* 0x000f680000100a00 */
        /* <DEDUP_REMOVED lines=60> */
[----:B------:R-:W5:Y:S04]  /*2a580*/  LDL R61, [R1+0x218] ;  /* 0x00021800013d7983 */ /* 0x000f680000100800 */
[----:B--2---:R-:W0:Y:S02]  /*2a590*/  SHFL.BFLY PT, R0, R5, 0x2, 0x1f ;  /* 0x0c401f0005007f89 */ /* 0x004e2400000e0000 */
[----:B0-----:R-:W-:-:S05]  /*2a5a0*/  FADD.FTZ R0, R5, R0 ;  /* 0x0000000005007221 */ /* 0x001fca0000010000 */
[----:B------:R-:W1:Y:S02]  /*2a5b0*/  SHFL.BFLY PT, R3, R0, 0x1, 0x1f ;  /* 0x0c201f0000037f89 */ /* 0x000e6400000e0000 */
[----:B-1----:R-:W-:Y:S01]  /*2a5c0*/  FADD.FTZ R2, R0, R3 ;  /* 0x0000000300027221 */ /* 0x002fe20000010000 */
[----:B----4-:R-:W-:Y:S01]  /*2a5d0*/  VIADD R62, R62, 0x1 ;  /* 0x000000013e3e7836 */ /* 0x010fe20000000000 */
[----:B------:R-:W2:Y:S04]  /*2a5e0*/  LDL R0, [R1+0x21c] ;  /* 0x00021c0001007983 */ /* 0x000ea80000100800 */
[----:B------:R-:W-:Y:S04]  /*2a5f0*/  STL [R1+0x230], R2 ;  /* 0x0002300201007387 */ /* 0x000fe80000100800 */
[----:B------:R-:W4:Y:S04]  /*2a600*/  LDL R81, [R1+0x230] ;  /* 0x0002300001517983 */ /* 0x000f280000100800 */
[----:B---3--:R-:W0:Y:S02]  /*2a610*/  SHFL.BFLY PT, R3, R6, 0x2, 0x1f ;  /* 0x0c401f0006037f89 */ /* 0x008e2400000e0000 */
[----:B0-----:R-:W-:Y:S01]  /*2a620*/  FADD.FTZ R3, R3, R6 ;  /* 0x0000000603037221 */ /* 0x001fe20000010000 */
[----:B------:R-:W-:Y:S01]  /*2a630*/  ISETP.NE.AND P2, PT, R62, 0x2, PT ;  /* 0x000000023e00780c */ /* 0x000fe20003f45270 */
[----:B------:R-:W3:Y:S04]  /*2a640*/  LDL.64 R6, [R1+0x448] ;  /* 0x0004480001067983 */ /* 0x000ee80000100a00 */
[----:B------:R-:W0:Y:S08]  /*2a650*/  SHFL.BFLY PT, R4, R3, 0x1, 0x1f ;  /* 0x0c201f0003047f89 */ /* 0x000e3000000e0000 */
[----:B------:R-:W5:Y:S01]  /*2a660*/  @!P2 LDL R60, [R1+0x214] ;  /* 0x00021400013ca983 */ /* 0x000f620000100800 */
[----:B0-----:R-:W-:-:S03]  /*2a670*/  FADD.FTZ R72, R3, R4 ;  /* 0x0000000403487221 */ /* 0x001fc60000010000 */
[----:B------:R-:W3:Y:S02]  /*2a680*/  LDL.64 R4, [R1+0x418] ;  /* 0x0004180001047983 */ /* 0x000ee40000100a00 */
[----:B------:R-:W-:Y:S02]  /*2a690*/  FSETP.NE.FTZ.AND P1, PT, R72, RZ, PT ;  /* 0x000000ff4800720b */ /* 0x000fe40003f35000 */
[----:B------:R-:W3:Y:S11]  /*2a6a0*/  LDL.64 R2, [R1+0x438] ;  /* 0x0004380001027983 */ /* 0x000ef60000100a00 */
[----:B------:R-:W3:Y:S04]  /*2a6b0*/  @P1 LDL R77, [R1+0x240] ;  /* 0x00024000014d1983 */ /* 0x000ee80000100800 */
[----:B------:R-:W3:Y:S01]  /*2a6c0*/  @P1 LDL R79, [R1+0x224] ;  /* 0x00022400014f1983 */ /* 0x000ee20000100800 */
[----:B------:R-:W-:-:S02]  /*2a6d0*/  IMAD.MOV.U32 R74, RZ, RZ, -0x800000 ;  /* 0xff800000ff4a7424 */ /* 0x000fc400078e00ff */
[----:B------:R-:W-:Y:S01]  /*2a6e0*/  IMAD.MOV.U32 R73, RZ, RZ, RZ ;  /* 0x000000ffff497224 */ /* 0x000fe200078e00ff */
[----:B------:R0:W-:Y:S08]  /*2a6f0*/  BAR.ARV R236, 0x100 ;  /* 0x000400ec0000751d */ /* 0x0001f00000002000 */
[----:B------:R-:W-:Y:S06]  /*2a700*/  BAR.ARV 0x8, 0x180 ;  /* 0x0206000000007b1d */ /* 0x000fec0000002000 */
[----:B----4-:R-:W-:-:S13]  /*2a710*/  FSETP.NE.FTZ.AND P0, PT, R81, RZ, PT ;  /* 0x000000ff5100720b */ /* 0x010fda0003f15000 */
[----:B------:R-:W4:Y:S04]  /*2a720*/  @P0 LDL R63, [R1+0x240] ;  /* 0x00024000013f0983 */ /* 0x000f280000100800 */
[----:B------:R-:W3:Y:S01]  /*2a730*/  @P0 LDL R76, [R1+0x220] ;  /* 0x00022000014c0983 */ /* 0x000ee20000100800 */
[----:B------:R-:W1:Y:S02]  /*2a740*/  @P0 MUFU.LG2 R75, R81 ;  /* 0x00000051004b0308 */ /* 0x000e640000000c00 */
[----:B-1----:R-:W-:-:S06]  /*2a750*/  @P0 FMUL.FTZ R78, R75, 0.69314718246459960938 ;  /* 0x3f3172184b4e0820 */ /* 0x002fcc0000410000 */
[----:B------:R-:W1:Y:S08]  /*2a760*/  @P1 MUFU.LG2 R80, R72 ;  /* 0x0000004800501308 */ /* 0x000e700000000c00 */
[----:B------:R-:W0:Y:S01]  /*2a770*/  @P0 MUFU.RCP R73, R81 ;  /* 0x0000005100490308 */ /* 0x000e220000001000 */
[----:B-----5:R-:W-:Y:S01]  /*2a780*/  @!P2 LOP3.LUT R60, R60, 0x1, RZ, 0x3c, !PT ;  /* 0x000000013c3ca812 */ /* 0x020fe200078e3cff */
[----:B--2---:R-:W-:-:S02]  /*2a790*/  VIADD R0, R0, 0x1 ;  /* 0x0000000100007836 */ /* 0x004fc40000000000 */
[----:B-1----:R-:W-:Y:S01]  /*2a7a0*/  @P1 FMUL.FTZ R75, R80, 0.69314718246459960938 ;  /* 0x3f317218504b1820 */ /* 0x002fe20000410000 */
[----:B------:R-:W-:Y:S01]  /*2a7b0*/  STL [R1+0x234], R72 ;  /* 0x0002344801007387 */ /* 0x000fe20000100800 */
        /* <DEDUP_REMOVED lines=64> */
[----:B------:R-:W-:Y:S04]  /*2abc0*/  STL [R1+0x210], R62 ;  /* 0x0002103e01007387 */ /* 0x000fe80000100800 */
        /* <DEDUP_REMOVED lines=32> */
[----:B------:R-:W-:Y:S04]  /*2add0*/  @!P2 STL [R1+0x214], R60 ;  /* 0x0002143c0100a387 */ /* 0x000fe80000100800 */
[----:B------:R-:W-:Y:S04]  /*2ade0*/  STL [R1+0x21c], R0 ;  /* 0x00021c0001007387 */ /* 0x000fe80000100800 */
[----:B------:R-:W-:Y:S01]  /*2adf0*/  @!P2 STL [R1+0x210], RZ ;  /* 0x000210ff0100a387 */ /* 0x000fe20000100800 */
[----:B----4-:R-:W-:-:S04]  /*2ae00*/  @P0 FMUL.FTZ R63, R63, 0.69314718246459960938 ;  /* 0x3f3172183f3f0820 */ /* 0x010fc80000410000 */
[----:B---3--:R-:W-:Y:S01]  /*2ae10*/  @P0 FFMA.FTZ R74, R63, R76, R78 ;  /* 0x0000004c3f4a0223 */ /* 0x008fe2000001004e */
[----:B------:R-:W-:-:S06]  /*2ae20*/  IMAD.MOV.U32 R63, RZ, RZ, RZ ;  /* 0x000000ffff3f7224 */ /* 0x000fcc00078e00ff */
[----:B------:R-:W0:Y:S01]  /*2ae30*/  @P1 MUFU.RCP R63, R72 ;  /* 0x00000048003f1308 */ /* 0x000e220000001000 */
[----:B------:R-:W-:Y:S01]  /*2ae40*/  @P1 FMUL.FTZ R78, R77, 0.69314718246459960938 ;  /* 0x3f3172184d4e1820 */ /* 0x000fe20000410000 */
[----:B------:R-:W-:-:S03]  /*2ae50*/  IMAD.MOV.U32 R76, RZ, RZ, -0x800000 ;  /* 0xff800000ff4c7424 */ /* 0x000fc600078e00ff */
[----:B------:R-:W-:Y:S01]  /*2ae60*/  @P1 FFMA.FTZ R76, R78, R79, R75 ;  /* 0x0000004f4e4c1223 */ /* 0x000fe2000001004b */
[----:B------:R-:W-:Y:S01]  /*2ae70*/  STL [R1+0x230], R74 ;  /* 0x0002304a01007387 */ /* 0x000fe20000100800 */
[-C--:B0-----:R-:W-:Y:S01]  /*2ae80*/  FMUL.FTZ R13, R13, R63.reuse ;  /* 0x0000003f0d0d7220 */ /* 0x081fe20000410000 */
[-C--:B------:R-:W-:Y:S01]  /*2ae90*/  FMUL.FTZ R12, R12, R63.reuse ;  /* 0x0000003f0c0c7220 */ /* 0x080fe20000410000 */
[-C--:B------:R-:W-:Y:S01]  /*2aea0*/  FMUL.FTZ R69, R69, R63.reuse ;  /* 0x0000003f45457220 */ /* 0x080fe20000410000 */
[-C--:B------:R-:W-:Y:S01]  /*2aeb0*/  FMUL.FTZ R68, R68, R63.reuse ;  /* 0x0000003f44447220 */ /* 0x080fe20000410000 */
[-C--:B------:R-:W-:Y:S01]  /*2aec0*/  FMUL.FTZ R67, R67, R63.reuse ;  /* 0x0000003f43437220 */ /* 0x080fe20000410000 */
[-C--:B------:R-:W-:Y:S01]  /*2aed0*/  FMUL.FTZ R66, R66, R63.reuse ;  /* 0x0000003f42427220 */ /* 0x080fe20000410000 */
[----:B------:R0:W-:Y:S01]  /*2aee0*/  STL.64 [R1+0x3b8], R12 ;  /* 0x0003b80c01007387 */ /* 0x0001e20000100a00 */
        /* <DEDUP_REMOVED lines=58> */
[----:B0-----:R-:W-:Y:S01]  /*2b290*/  VIADD R12, R61, 0x1 ;  /* 0x000000013d0c7836 */ /* 0x001fe20000000000 */
[----:B------:R0:W-:Y:S04]  /*2b2a0*/  STL [R1+0x234], R76 ;  /* 0x0002344c01007387 */ /* 0x0001e80000100800 */
[----:B------:R0:W-:Y:S04]  /*2b2b0*/  STL.64 [R1+0x258], R68 ;  /* 0x0002584401007387 */ /* 0x0001e80000100a00 */
        /* <DEDUP_REMOVED lines=30> */
[----:B------:R0:W-:Y:S01]  /*2b4a0*/  STL [R1+0x218], R12 ;  /* 0x0002180c01007387 */ /* 0x0001e20000100800 */
[----:B------:R-:W-:-:S13]  /*2b4b0*/  PLOP3.LUT P0, PT, PT, PT, PT, 0x8, 0x0 ;  /* 0x000000000000781c */ /* 0x000fda0003f0e170 */
.L_x_2047:
[----:B------:R-:W-:Y:S05]  /*2b4c0*/  @P0 BRA `(.L_x_2136) ;  /* 0x0000002400340947 */ /* 0x000fea0003800000 */
[----:B------:R-:W1:Y:S01]  /*2b4d0*/  S2R R0, SR_TID.X ;  /* 0x0000000000007919 */ /* 0x000e620000002100 */
[----:B------:R-:W2:Y:S01]  /*2b4e0*/  S2UR UR5, SR_CgaCtaId ;  /* 0x00000000000579c3 */ /* 0x000ea20000008800 */
[----:B------:R-:W-:Y:S01]  /*2b4f0*/  UMOV UR4, 0x400 ;  /* 0x0000040000047882 */ /* 0x000fe20000000000 */
[----:B------:R-:W-:Y:S01]  /*2b500*/  ULDC UR6, c[0x0][0xb88] ;  /* 0x0002e20000067ab9 */ /* 0x000fe20000000800 */
[----:B0-----:R-:W0:Y:S05]  /*2b510*/  S2R R12, SR_CTAID.X ;  /* 0x00000000000c7919 */ /* 0x001e2a0000002500 */
[----:B------:R-:W3:Y:S01]  /*2b520*/  LDC R23, c[0x0][0xce8] ;  /* 0x00033a00ff177b82 */ /* 0x000ee20000000800 */
[----:B--2---:R-:W-:-:S04]  /*2b530*/  ULEA UR4, UR5, UR4, 0x18 ;  /* 0x0000000405047291 */ /* 0x004fc8000f8ec03f */
[----:B------:R-:W-:Y:S01]  /*2b540*/  UIADD3 UR4, UR4, 0x32420, URZ ;  /* 0x0003242004047890 */ /* 0x000fe2000fffe03f */
[----:B-1----:R-:W-:-:S03]  /*2b550*/  VIADD R3, R0, 0xffffff80 ;  /* 0xffffff8000037836 */ /* 0x002fc60000000000 */
[----:B------:R-:W-:Y:S01]  /*2b560*/  UPRMT UR4, URZ, 0x654, UR4 ;  /* 0x000006543f047896 */ /* 0x000fe20008000004 */
[----:B------:R-:W-:Y:S01]  /*2b570*/  BAR.SYNC.DEFER_BLOCKING 0x1, 0x100 ;  /* 0x0044000000007b1d */ /* 0x000fe20000010000 */
[----:B---3--:R-:W-:Y:S01]  /*2b580*/  IMAD R18, R23, UR6, RZ ;  /* 0x0000000617127c24 */ /* 0x008fe2000f8e02ff */
[----:B------:R-:W-:-:S04]  /*2b590*/  SHF.R.S32.HI R2, RZ, 0x1f, R3 ;  /* 0x0000001fff027819 */ /* 0x000fc80000011403 */
[----:B------:R-:W-:-:S04]  /*2b5a0*/  LEA.HI R0, R2, R3, RZ, 0x7 ;  /* 0x0000000302007211 */ /* 0x000fc800078f38ff */
[----:B------:R-:W-:-:S05]  /*2b5b0*/  LOP3.LUT R4, R0, 0xffffff80, RZ, 0xc0, !PT ;  /* 0xffffff8000047812 */ /* 0x000fca00078ec0ff */
[----:B------:R-:W-:-:S05]  /*2b5c0*/  IMAD.IADD R19, R3, 0x1, -R4 ;  /* 0x0000000103137824 */ /* 0x000fca00078e0a04 */
[----:B------:R-:W-:Y:S02]  /*2b5d0*/  SHF.R.S32.HI R4, RZ, 0x1f, R19 ;  /* 0x0000001fff047819 */ /* 0x000fe40000011413 */
[----:B------:R-:W-:Y:S01]  /*2b5e0*/  LOP3.LUT P0, RZ, R19, 0x3, RZ, 0xc0, !PT ;  /* 0x0000000313ff7812 */ /* 0x000fe2000780c0ff */
[----:B------:R-:W-:Y:S01]  /*2b5f0*/  SYNCS.ARRIVE.TRANS64.RED.A1T0 RZ, [UR4], RZ ;  /* 0x000000ffffff79a7 */ /* 0x000fe20008100404 */
[CC--:B------:R-:W-:Y:S01]  /*2b600*/  LEA.HI R27, R4.reuse, R19.reuse, RZ, 0x2 ;  /* 0x00000013041b7211 */ /* 0x0c0fe200078f10ff */
[----:B------:R-:W-:Y:S01]  /*2b610*/  ULDC.64 UR4, c[0x0][0xcd0] ;  /* 0x0003340000047ab9 */ /* 0x000fe20000000a00 */
[----:B------:R-:W-:Y:S02]  /*2b620*/  LEA.HI R4, R4, R19, RZ, 0x5 ;  /* 0x0000001304047211 */ /* 0x000fe400078f28ff */
[--C-:B------:R-:W-:Y:S02]  /*2b630*/  SHF.R.S32.HI R6, RZ, 0x2, R27.reuse ;  /* 0x00000002ff067819 */ /* 0x100fe4000001141b */
[----:B------:R-:W-:-:S02]  /*2b640*/  SHF.R.S32.HI R5, RZ, 0x1f, R27 ;  /* 0x0000001fff057819 */ /* 0x000fc4000001141b */
[----:B------:R-:W-:Y:S02]  /*2b650*/  SHF.R.S32.HI R4, RZ, 0x5, R4 ;  /* 0x00000005ff047819 */ /* 0x000fe40000011404 */
[----:B------:R-:W-:Y:S02]  /*2b660*/  LEA.HI R7, R5, R6, RZ, 0x3 ;  /* 0x0000000605077211 */ /* 0x000fe400078f18ff */
[----:B------:R-:W-:Y:S02]  /*2b670*/  SHF.R.S32.HI R5, RZ, 0x7, R0 ;  /* 0x00000007ff057819 */ /* 0x000fe40000011400 */
[----:B------:R-:W-:Y:S02]  /*2b680*/  LOP3.LUT R7, R7, 0xfffffff8, RZ, 0xc0, !PT ;  /* 0xfffffff807077812 */ /* 0x000fe400078ec0ff */
[----:B------:R-:W-:-:S03]  /*2b690*/  LEA.HI R0, R0, R5, RZ, 0x1 ;  /* 0x0000000500007211 */ /* 0x000fc600078f08ff */
[----:B------:R-:W-:Y:S01]  /*2b6a0*/  IMAD.IADD R7, R6, 0x1, -R7 ;  /* 0x0000000106077824 */ /* 0x000fe200078e0a07 */
[----:B------:R-:W-:-:S05]  /*2b6b0*/  LOP3.LUT R0, R0, 0x3fffffe, RZ, 0xc0, !PT ;  /* 0x03fffffe00007812 */ /* 0x000fca00078ec0ff */
[----:B------:R-:W-:Y:S02]  /*2b6c0*/  IMAD.IADD R0, R5, 0x1, -R0 ;  /* 0x0000000105007824 */ /* 0x000fe400078e0a00 */
[----:B------:R-:W-:Y:S01]  /*2b6d0*/  IMAD R5, R4, 0x10, R7 ;  /* 0x0000001004057824 */ /* 0x000fe200078e0207 */
[----:B------:R-:W-:Y:S01]  /*2b6e0*/  ISETP.NE.AND P2, PT, R23, 0x1, PT ;  /* 0x000000011700780c */ /* 0x000fe20003f45270 */
[----:B------:R-:W1:Y:S02]  /*2b6f0*/  LDC.64 R6, c[0x0][0xcd8] ;  /* 0x00033600ff067b82 */ /* 0x000e640000000a00 */
[----:B------:R-:W-:-:S04]  /*2b700*/  IMAD R5, R0, 0x40, R5 ;  /* 0x0000004000057824 */ /* 0x000fc800078e0205 */
[----:B0-----:R-:W-:-:S05]  /*2b710*/  IMAD R13, R12, 0x80, R5 ;  /* 0x000000800c0d7824 */ /* 0x001fca00078e0205 */
[----:B------:R-:W-:Y:S01]  /*2b720*/  ISETP.GE.OR P1, PT, R13, R18, P0 ;  /* 0x000000120d00720c */ /* 0x000fe20000726670 */
[----:B------:R-:W0:-:S12]  /*2b730*/  @P2 LDC R4, c[0x0][0xcf0] ;  /* 0x00033c00ff042b82 */ /* 0x000e180000000800 */
[----:B------:R-:W2:Y:S01]  /*2b740*/  @!P1 LDL R15, [R1+0x230] ;  /* 0x00023000010f9983 */ /* 0x000ea20000100800 */
[----:B------:R-:W-:Y:S01]  /*2b750*/  LEA.HI R0, R2, R3, RZ, 0x2 ;  /* 0x0000000302007211 */ /* 0x000fe200078f10ff */
[----:B------:R-:W-:Y:S01]  /*2b760*/  IMAD.WIDE.U32 R10, R232, UR4, RZ ;  /* 0x00000004e80a7c25 */ /* 0x000fe2000f8e00ff */
[----:B------:R-:W-:Y:S02]  /*2b770*/  SHF.R.S32.HI R8, RZ, 0x1f, R232 ;  /* 0x0000001fff087819 */ /* 0x000fe400000114e8 */
[----:B------:R-:W-:Y:S01]  /*2b780*/  LOP3.LUT R0, R0, 0xfffffffc, RZ, 0xc0, !PT ;  /* 0xfffffffc00007812 */ /* 0x000fe200078ec0ff */
[----:B------:R-:W-:Y:S01]  /*2b790*/  VIADD R21, R13, 0x8 ;  /* 0x000000080d157836 */ /* 0x000fe20000000000 */
[----:B------:R-:W-:Y:S01]  /*2b7a0*/  SHF.R.S32.HI R14, RZ, 0x1f, R233 ;  /* 0x0000001fff0e7819 */ /* 0x000fe200000114e9 */
[----:B------:R-:W-:Y:S02]  /*2b7b0*/  IMAD R17, R8, UR4, RZ ;  /* 0x0000000408117c24 */ /* 0x000fe4000f8e02ff */
[----:B------:R-:W-:Y:S01]  /*2b7c0*/  IMAD.IADD R0, R3, 0x1, -R0 ;  /* 0x0000000103007824 */ /* 0x000fe200078e0a00 */
[----:B------:R-:W-:Y:S01]  /*2b7d0*/  ISETP.GE.OR P0, PT, R21, R18, P0 ;  /* 0x000000121500720c */ /* 0x000fe20000706670 */
[----:B------:R-:W3:Y:S01]  /*2b7e0*/  @P2 LDC R3, c[0x0][0xcec] ;  /* 0x00033b00ff032b82 */ /* 0x000ee20000000800 */
[----:B------:R-:W-:Y:S01]  /*2b7f0*/  IMAD R17, R232, UR5, R17 ;  /* 0x00000005e8117c24 */ /* 0x000fe2000f8e0211 */
[----:B------:R-:W-:Y:S01]  /*2b800*/  ULDC.64 UR4, c[0x0][0xce0] ;  /* 0x0003380000047ab9 */ /* 0x000fe20000000a00 */
[----:B------:R-:W-:-:S02]  /*2b810*/  LEA.HI R2, R0, R0, RZ, 0x1 ;  /* 0x0000000000027211 */ /* 0x000fc400078f08ff */
[----:B------:R-:W-:Y:S02]  /*2b820*/  IMAD.IADD R11, R11, 0x1, R17 ;  /* 0x000000010b0b7824 */ /* 0x000fe400078e0211 */
[----:B------:R-:W-:Y:S01]  /*2b830*/  LOP3.LUT R9, R2, 0x1ffffffe, RZ, 0xc0, !PT ;  /* 0x1ffffffe02097812 */ /* 0x000fe200078ec0ff */
[----:B-1----:R-:W-:-:S04]  /*2b840*/  IMAD R2, R6, UR37, RZ ;  /* 0x0000002506027c24 */ /* 0x002fc8000f8e02ff */
[----:B------:R-:W-:Y:S02]  /*2b850*/  IMAD.IADD R0, R0, 0x1, -R9 ;  /* 0x0000000100007824 */ /* 0x000fe400078e0a09 */
[----:B------:R-:W-:Y:S02]  /*2b860*/  IMAD R9, R7, UR36, R2 ;  /* 0x0000002407097c24 */ /* 0x000fe4000f8e0202 */
[----:B------:R-:W-:Y:S02]  /*2b870*/  IMAD R0, R0, 0x8, R5 ;  /* 0x0000000800007824 */ /* 0x000fe400078e0205 */
[----:B------:R-:W-:-:S04]  /*2b880*/  IMAD.WIDE.U32 R6, R6, UR36, R10 ;  /* 0x0000002406067c25 */ /* 0x000fc8000f8e000a */
[----:B------:R-:W-:Y:S02]  /*2b890*/  IMAD R12, R12, 0x80, R0 ;  /* 0x000000800c0c7824 */ /* 0x000fe400078e0200 */
[----:B------:R-:W-:Y:S02]  /*2b8a0*/  IMAD.IADD R7, R7, 0x1, R9 ;  /* 0x0000000107077824 */ /* 0x000fe400078e0209 */
[----:B---3--:R-:W-:-:S04]  /*2b8b0*/  @P2 IMAD.HI.U32 R3, R12, R3, RZ ;  /* 0x000000030c032227 */ /* 0x008fc800078e00ff */
[----:B------:R-:W-:Y:S01]  /*2b8c0*/  IMAD.MOV.U32 R5, RZ, RZ, R12 ;  /* 0x000000ffff057224 */ /* 0x000fe200078e000c */
[----:B0-----:R-:W-:Y:S01]  /*2b8d0*/  @P2 SHF.R.U32.HI R5, RZ, R4, R3 ;  /* 0x00000004ff052219 */ /* 0x001fe20000011603 */
[----:B------:R-:W-:Y:S02]  /*2b8e0*/  IMAD R0, R14, UR4, RZ ;  /* 0x000000040e007c24 */ /* 0x000fe4000f8e02ff */
[----:B------:R-:W-:Y:S01]  /*2b8f0*/  IMAD.WIDE.U32 R2, R233, UR4, R6 ;  /* 0x00000004e9027c25 */ /* 0x000fe2000f8e0006 */
[----:B------:R-:W-:-:S03]  /*2b900*/  SHF.R.S32.HI R9, RZ, 0x1f, R5 ;  /* 0x0000001fff097819 */ /* 0x000fc60000011405 */
[----:B------:R-:W-:Y:S01]  /*2b910*/  IMAD.MOV R4, RZ, RZ, -R5 ;  /* 0x000000ffff047224 */ /* 0x000fe200078e0a05 */
[----:B------:R-:W-:-:S03]  /*2b920*/  IADD3 R2, P3, R5, R2, RZ ;  /* 0x0000000205027210 */ /* 0x000fc60007f7e0ff */
[----:B------:R-:W-:Y:S02]  /*2b930*/  IMAD R7, R23, R4, R12 ;  /* 0x0000000417077224 */ /* 0x000fe400078e020c */
[----:B------:R-:W-:Y:S01]  /*2b940*/  IMAD R4, R233, UR5, R0 ;  /* 0x00000005e9047c24 */ /* 0x000fe2000f8e0200 */
[----:B------:R-:W-:Y:S02]  /*2b950*/  ULDC.64 UR4, c[0x0][0xcc8] ;  /* 0x0003320000047ab9 */ /* 0x000fe40000000a00 */
[----:B------:R-:W-:Y:S02]  /*2b960*/  SHF.R.S32.HI R0, RZ, 0x1f, R7 ;  /* 0x0000001fff007819 */ /* 0x000fe40000011407 */
[----:B------:R-:W-:Y:S02]  /*2b970*/  IADD3.X R3, R9, R3, R4, P3, !PT ;  /* 0x0000000309037210 */ /* 0x000fe40001ffe404 */
[----:B------:R-:W0:Y:S01]  /*2b980*/  LDC.64 R4, c[0x0][0xc40] ;  /* 0x00031000ff047b82 */ /* 0x000e220000000a00 */
[----:B------:R-:W-:-:S02]  /*2b990*/  IMAD R0, R0, UR4, RZ ;  /* 0x0000000400007c24 */ /* 0x000fc4000f8e02ff */
[----:B------:R-:W-:-:S04]  /*2b9a0*/  IMAD.WIDE.U32 R2, R7, UR4, R2 ;  /* 0x0000000407027c25 */ /* 0x000fc8000f8e0002 */
[----:B------:R-:W-:Y:S01]  /*2b9b0*/  IMAD R7, R7, UR5, R0 ;  /* 0x0000000507077c24 */ /* 0x000fe2000f8e0200 */
[----:B------:R-:W-:Y:S01]  /*2b9c0*/  ULDC.64 UR4, c[0x0][0xca8] ;  /* 0x00032a0000047ab9 */ /* 0x000fe20000000a00 */
[----:B------:R-:W1:Y:S01]  /*2b9d0*/  @P2 LDC R9, c[0x0][0xcf0] ;  /* 0x00033c00ff092b82 */ /* 0x000e620000000800 */
[----:B------:R-:W-:Y:S01]  /*2b9e0*/  LEA R24, P3, R2, UR4, 0x2 ;  /* 0x0000000402187c11 */ /* 0x000fe2000f8610ff */
[----:B------:R-:W-:-:S04]  /*2b9f0*/  IMAD.IADD R3, R3, 0x1, R7 ;  /* 0x0000000103037824 */ /* 0x000fc800078e0207 */
[----:B------:R-:W-:Y:S01]  /*2ba00*/  SHFL.IDX PT, R10, R24, RZ, 0x1c1f ;  /* 0x001c1fff180a7589 */ /* 0x000fe200000e0000 */
[----:B------:R-:W-:Y:S01]  /*2ba10*/  LEA.HI.X R26, R2, UR5, R3, 0x2, P3 ;  /* 0x00000005021a7c11 */ /* 0x000fe200098f1403 */
[----:B------:R-:W-:-:S04]  /*2ba20*/  ULDC.64 UR4, c[0x0][0xc38] ;  /* 0x00030e0000047ab9 */ /* 0x000fc80000000a00 */
[----:B------:R-:W2:Y:S01]  /*2ba30*/  SHFL.IDX PT, R11, R26, RZ, 0x1c1f ;  /* 0x001c1fff1a0b7589 */ /* 0x000ea200000e0000 */
[----:B------:R-:W-:Y:S02]  /*2ba40*/  IMAD R3, R8, UR4, RZ ;  /* 0x0000000408037c24 */ /* 0x000fe4000f8e02ff */
[----:B------:R-:W3:Y:S01]  /*2ba50*/  @P2 LDC R8, c[0x0][0xcec] ;  /* 0x00033b00ff082b82 */ /* 0x000ee20000000800 */
[----:B--2---:R-:W-:Y:S04]  /*2ba60*/  @!P1 ST.E desc[UR44][R10.64], R15 ;  /* 0x0000000f0a009985 */ /* 0x004fe8000c10192c */
[----:B------:R-:W2:Y:S01]  /*2ba70*/  @!P0 LDL R25, [R1+0x234] ;  /* 0x0002340001198983 */ /* 0x000ea20000100800 */
[C---:B------:R-:W-:Y:S01]  /*2ba80*/  IMAD R3, R232.reuse, UR5, R3 ;  /* 0x00000005e8037c24 */ /* 0x040fe2000f8e0203 */
[----:B------:R-:W-:Y:S01]  /*2ba90*/  BSSY B0, `(.L_x_2137) ;  /* 0x0000109000007945 */ /* 0x000fe20003800000 */
[----:B------:R-:W-:Y:S01]  /*2baa0*/  IMAD.WIDE.U32 R6, R232, UR4, RZ ;  /* 0x00000004e8067c25 */ /* 0x000fe2000f8e00ff */
[----:B------:R-:W-:-:S03]  /*2bab0*/  ULDC.64 UR4, c[0x0][0xc48] ;  /* 0x0003120000047ab9 */ /* 0x000fc60000000a00 */
[----:B------:R-:W-:Y:S02]  /*2bac0*/  IMAD.IADD R3, R7, 0x1, R3 ;  /* 0x0000000107037824 */ /* 0x000fe400078e0203 */
[C---:B0-----:R-:W-:Y:S02]  /*2bad0*/  IMAD R0, R4.reuse, UR37, RZ ;  /* 0x0000002504007c24 */ /* 0x041fe4000f8e02ff */
[----:B------:R-:W-:Y:S02]  /*2bae0*/  IMAD.MOV.U32 R2, RZ, RZ, R6 ;  /* 0x000000ffff027224 */ /* 0x000fe400078e0006 */
[----:B------:R-:W-:Y:S02]  /*2baf0*/  IMAD R5, R5, UR36, R0 ;  /* 0x0000002405057c24 */ /* 0x000fe4000f8e0200 */
[----:B------:R-:W-:-:S04]  /*2bb00*/  IMAD.WIDE.U32 R2, R4, UR36, R2 ;  /* 0x0000002404027c25 */ /* 0x000fc8000f8e0002 */
[----:B---3--:R-:W-:-:S04]  /*2bb10*/  @P2 IMAD.HI.U32 R8, R12, R8, RZ ;  /* 0x000000080c082227 */ /* 0x008fc800078e00ff */
[----:B------:R-:W-:Y:S02]  /*2bb20*/  IMAD.IADD R3, R3, 0x1, R5 ;  /* 0x0000000103037824 */ /* 0x000fe400078e0205 */
[----:B------:R-:W-:Y:S01]  /*2bb30*/  IMAD.MOV.U32 R5, RZ, RZ, R12 ;  /* 0x000000ffff057224 */ /* 0x000fe200078e000c */
[----:B-1----:R-:W-:Y:S01]  /*2bb40*/  @P2 SHF.R.U32.HI R5, RZ, R9, R8 ;  /* 0x00000009ff052219 */ /* 0x002fe20000011608 */
[----:B------:R-:W-:Y:S02]  /*2bb50*/  IMAD R0, R14, UR4, RZ ;  /* 0x000000040e007c24 */ /* 0x000fe4000f8e02ff */
[----:B------:R-:W-:-:S04]  /*2bb60*/  IMAD.WIDE.U32 R2, R233, UR4, R2 ;  /* 0x00000004e9027c25 */ /* 0x000fc8000f8e0002 */
[----:B------:R-:W-:Y:S01]  /*2bb70*/  IMAD R7, R233, UR5, R0 ;  /* 0x00000005e9077c24 */ /* 0x000fe2000f8e0200 */
[--C-:B------:R-:W-:Y:S01]  /*2bb80*/  SHF.R.S32.HI R0, RZ, 0x1f, R5.reuse ;  /* 0x0000001fff007819 */ /* 0x100fe20000011405 */
[----:B------:R-:W-:Y:S01]  /*2bb90*/  IMAD.MOV R4, RZ, RZ, -R5 ;  /* 0x000000ffff047224 */ /* 0x000fe200078e0a05 */
[----:B------:R-:W-:Y:S01]  /*2bba0*/  ULDC.64 UR4, c[0x0][0xc30] ;  /* 0x00030c0000047ab9 */ /* 0x000fe20000000a00 */
[----:B------:R-:W-:Y:S02]  /*2bbb0*/  IMAD.IADD R3, R3, 0x1, R7 ;  /* 0x0000000103037824 */ /* 0x000fe400078e0207 */
[----:B------:R-:W-:Y:S02]  /*2bbc0*/  IMAD R0, R0, UR4, RZ ;  /* 0x0000000400007c24 */ /* 0x000fe4000f8e02ff */
[----:B------:R-:W-:Y:S02]  /*2bbd0*/  IMAD R23, R23, R4, R12 ;  /* 0x0000000417177224 */ /* 0x000fe400078e020c */
[----:B------:R-:W-:-:S02]  /*2bbe0*/  IMAD R7, R5, UR5, R0 ;  /* 0x0000000505077c24 */ /* 0x000fc4000f8e0200 */
[----:B------:R-:W-:Y:S01]  /*2bbf0*/  IMAD.WIDE.U32 R2, R5, UR4, R2 ;  /* 0x0000000405027c25 */ /* 0x000fe2000f8e0002 */
[----:B------:R-:W-:Y:S01]  /*2bc00*/  SHF.R.S32.HI R0, RZ, 0x1f, R23 ;  /* 0x0000001fff007819 */ /* 0x000fe20000011417 */
[----:B------:R-:W-:Y:S02]  /*2bc10*/  ULDC.64 UR4, c[0x0][0xc28] ;  /* 0x00030a0000047ab9 */ /* 0x000fe40000000a00 */
[----:B------:R-:W-:Y:S02]  /*2bc20*/  IMAD.IADD R3, R3, 0x1, R7 ;  /* 0x0000000103037824 */ /* 0x000fe400078e0207 */
[----:B------:R-:W-:-:S04]  /*2bc30*/  IMAD R0, R0, UR4, RZ ;  /* 0x0000000400007c24 */ /* 0x000fc8000f8e02ff */
[----:B------:R-:W-:Y:S01]  /*2bc40*/  IMAD R5, R23, UR5, R0 ;  /* 0x0000000517057c24 */ /* 0x000fe2000f8e0200 */
[----:B------:R-:W-:Y:S01]  /*2bc50*/  LOP3.LUT R0, R27, 0x7ffffffc, RZ, 0xc0, !PT ;  /* 0x7ffffffc1b007812 */ /* 0x000fe200078ec0ff */
[----:B------:R-:W-:Y:S01]  /*2bc60*/  IMAD.WIDE.U32 R22, R23, UR4, R2 ;  /* 0x0000000417167c25 */ /* 0x000fe2000f8e0002 */
[----:B------:R-:W-:Y:S01]  /*2bc70*/  ULDC.64 UR4, c[0x0][0xc00] ;  /* 0x0003000000047ab9 */ /* 0x000fe20000000a00 */
[----:B------:R-:W-:Y:S02]  /*2bc80*/  SHFL.IDX PT, R2, R24, 0x1, 0x1c1f ;  /* 0x003c1f0018027f89 */ /* 0x000fe400000e0000 */
[----:B------:R-:W-:Y:S01]  /*2bc90*/  IMAD.IADD R3, R23, 0x1, R5 ;  /* 0x0000000117037824 */ /* 0x000fe200078e0205 */
[----:B------:R-:W-:Y:S01]  /*2bca0*/  LEA R20, P1, R22, UR4, 0x2 ;  /* 0x0000000416147c11 */ /* 0x000fe2000f8210ff */
[----:B------:R-:W-:-:S03]  /*2bcb0*/  IMAD.IADD R19, R19, 0x1, -R0 ;  /* 0x0000000113137824 */ /* 0x000fc600078e0a00 */
[----:B------:R-:W-:Y:S01]  /*2bcc0*/  LEA.HI.X R22, R22, UR5, R3, 0x2, P1 ;  /* 0x0000000516167c11 */ /* 0x000fe200088f1403 */
[----:B------:R-:W-:Y:S01]  /*2bcd0*/  SHFL.IDX PT, R16, R20, RZ, 0x1c1f ;  /* 0x001c1fff14107589 */ /* 0x000fe200000e0000 */
[----:B------:R-:W-:Y:S01]  /*2bce0*/  ISETP.GE.AND P1, PT, R13, R18, PT ;  /* 0x000000120d00720c */ /* 0x000fe20003f26270 */
[----:B------:R-:W-:Y:S02]  /*2bcf0*/  IMAD.SHL.U32 R19, R19, 0x2, RZ ;  /* 0x0000000213137824 */ /* 0x000fe400078e00ff */
[----:B------:R-:W2:Y:S04]  /*2bd00*/  SHFL.IDX PT, R3, R26, 0x1, 0x1c1f ;  /* 0x003c1f001a037f89 */ /* 0x000ea800000e0000 */
[----:B------:R0:W1:Y:S04]  /*2bd10*/  SHFL.IDX PT, R17, R22, RZ, 0x1c1f ;  /* 0x001c1fff16117589 */ /* 0x00006800000e0000 */
[----:B--2---:R0:W-:Y:S02]  /*2bd20*/  @!P0 ST.E desc[UR44][R2.64], R25 ;  /* 0x0000001902008985 */ /* 0x0041e4000c10192c */
[----:B-1----:R-:W-:Y:S05]  /*2bd30*/  @P1 BRA `(.L_x_2138) ;  /* 0x0000000c00781947 */ /* 0x002fea0003800000 */
[----:B------:R-:W-:Y:S02]  /*2bd40*/  ULDC UR4, c[0x0][0xbc8] ;  /* 0x0002f20000047ab9 */ /* 0x000fe40000000800 */
[----:B------:R-:W-:-:S13]  /*2bd50*/  ISETP.GE.AND P0, PT, R19, UR4, PT ;  /* 0x0000000413007c0c */ /* 0x000fda000bf06270 */
[----:B------:R-:W2:Y:S01]  /*2bd60*/  @!P0 LDL.64 R12, [R1+0x250] ;  /* 0x00025000010c8983 */ /* 0x000ea20000100a00 */
[C---:B------:R-:W-:Y:S02]  /*2bd70*/  VIADD R0, R19.reuse, 0x8 ;  /* 0x0000000813007836 */ /* 0x040fe40000000000 */
[----:B0-----:R-:W-:-:S03]  /*2bd80*/  @!P0 IMAD.WIDE R2, R19, 0x4, R16 ;  /* 0x0000000413028825 */ /* 0x001fc600078e0210 */
[C---:B------:R-:W-:Y:S01]  /*2bd90*/  ISETP.GE.AND P1, PT, R0.reuse, UR4, PT ;  /* 0x0000000400007c0c */ /* 0x040fe2000bf26270 */
[----:B------:R-:W-:Y:S01]  /*2bda0*/  VIADD R8, R19, 0x10 ;  /* 0x0000001013087836 */ /* 0x000fe20000000000 */
[----:B--2---:R0:W-:Y:S11]  /*2bdb0*/  @!P0 ST.E.64 desc[UR44][R2.64], R12 ;  /* 0x0000000c02008985 */ /* 0x0041f6000c101b2c */
[----:B------:R-:W2:Y:S01]  /*2bdc0*/  @!P1 LDL.64 R6, [R1+0x260] ;  /* 0x0002600001069983 */ /* 0x000ea20000100a00 */
[----:B------:R-:W-:-:S02]  /*2bdd0*/  @!P1 LEA.HI R0, R0, R0, RZ, 0x1 ;  /* 0x0000000000009211 */ /* 0x000fc400078f08ff */
[----:B------:R-:W-:Y:S02]  /*2bde0*/  ISETP.GE.AND P0, PT, R8, UR4, PT ;  /* 0x0000000408007c0c */ /* 0x000fe4000bf06270 */
[----:B------:R-:W-:-:S05]  /*2bdf0*/  @!P1 LOP3.LUT R0, R0, 0xfffffffe, RZ, 0xc0, !PT ;  /* 0xfffffffe00009812 */ /* 0x000fca00078ec0ff */
[----:B------:R-:W-:-:S04]  /*2be00*/  @!P1 IMAD.WIDE R4, R0, 0x4, R16 ;  /* 0x0000000400049825 */ /* 0x000fc800078e0210 */
[----:B------:R-:W-:Y:S01]  /*2be10*/  VIADD R0, R19, 0x18 ;  /* 0x0000001813007836 */ /* 0x000fe20000000000 */
[----:B--2---:R1:W-:Y:S04]  /*2be20*/  @!P1 ST.E.64 desc[UR44][R4.64], R6 ;  /* 0x0000000604009985 */ /* 0x0043e8000c101b2c */
[----:B------:R-:W2:Y:S01]  /*2be30*/  @!P0 LDL.64 R10, [R1+0x270] ;  /* 0x00027000010a8983 */ /* 0x000ea20000100a00 */
[----:B------:R-:W-:Y:S02]  /*2be40*/  @!P0 LEA.HI R8, R8, R8, RZ, 0x1 ;  /* 0x0000000808088211 */ /* 0x000fe400078f08ff */
[----:B------:R-:W-:Y:S02]  /*2be50*/  ISETP.GE.AND P1, PT, R0, UR4, PT ;  /* 0x0000000400007c0c */ /* 0x000fe4000bf26270 */
[----:B------:R-:W-:-:S05]  /*2be60*/  @!P0 LOP3.LUT R8, R8, 0xfffffffe, RZ, 0xc0, !PT ;  /* 0xfffffffe08088812 */ /* 0x000fca00078ec0ff */
[----:B------:R-:W-:-:S04]  /*2be70*/  @!P0 IMAD.WIDE R8, R8, 0x4, R16 ;  /* 0x0000000408088825 */ /* 0x000fc800078e0210 */
[----:B------:R-:W-:Y:S01]  /*2be80*/  VIADD R14, R19, 0x20 ;  /* 0x00000020130e7836 */ /* 0x000fe20000000000 */
[----:B--2---:R2:W-:Y:S04]  /*2be90*/  @!P0 ST.E.64 desc[UR44][R8.64], R10 ;  /* 0x0000000a08008985 */ /* 0x0045e8000c101b2c */
[----:B0-----:R-:W3:Y:S01]  /*2bea0*/  @!P1 LDL.64 R12, [R1+0x280] ;  /* 0x00028000010c9983 */ /* 0x001ee20000100a00 */
[----:B------:R-:W-:Y:S02]  /*2beb0*/  @!P1 LEA.HI R0, R0, R0, RZ, 0x1 ;  /* 0x0000000000009211 */ /* 0x000fe400078f08ff */
[----:B------:R-:W-:Y:S02]  /*2bec0*/  ISETP.GE.AND P0, PT, R14, UR4, PT ;  /* 0x000000040e007c0c */ /* 0x000fe4000bf06270 */
[----:B------:R-:W-:-:S05]  /*2bed0*/  @!P1 LOP3.LUT R0, R0, 0xfffffffe, RZ, 0xc0, !PT ;  /* 0xfffffffe00009812 */ /* 0x000fca00078ec0ff */
[----:B------:R-:W-:-:S04]  /*2bee0*/  @!P1 IMAD.WIDE R2, R0, 0x4, R16 ;  /* 0x0000000400029825 */ /* 0x000fc800078e0210 */
[----:B------:R-:W-:Y:S01]  /*2bef0*/  VIADD R0, R19, 0x28 ;  /* 0x0000002813007836 */ /* 0x000fe20000000000 */
[----:B---3--:R0:W-:Y:S04]  /*2bf00*/  @!P1 ST.E.64 desc[UR44][R2.64], R12 ;  /* 0x0000000c02009985 */ /* 0x0081e8000c101b2c */
[----:B-1----:R-:W3:Y:S01]  /*2bf10*/  @!P0 LDL.64 R4, [R1+0x290] ;  /* 0x0002900001048983 */ /* 0x002ee20000100a00 */
[----:B------:R-:W-:Y:S02]  /*2bf20*/  @!P0 LEA.HI R14, R14, R14, RZ, 0x1 ;  /* 0x0000000e0e0e8211 */ /* 0x000fe400078f08ff */
[----:B------:R-:W-:Y:S02]  /*2bf30*/  ISETP.GE.AND P1, PT, R0, UR4, PT ;  /* 0x0000000400007c0c */ /* 0x000fe4000bf26270 */
[----:B------:R-:W-:-:S05]  /*2bf40*/  @!P0 LOP3.LUT R14, R14, 0xfffffffe, RZ, 0xc0, !PT ;  /* 0xfffffffe0e0e8812 */ /* 0x000fca00078ec0ff */
[----:B------:R-:W-:-:S04]  /*2bf50*/  @!P0 IMAD.WIDE R14, R14, 0x4, R16 ;  /* 0x000000040e0e8825 */ /* 0x000fc800078e0210 */
[----:B--2---:R-:W-:Y:S01]  /*2bf60*/  VIADD R8, R19, 0x30 ;  /* 0x0000003013087836 */ /* 0x004fe20000000000 */
[----:B---3--:R1:W-:Y:S04]  /*2bf70*/  @!P0 ST.E.64 desc[UR44][R14.64], R4 ;  /* 0x000000040e008985 */ /* 0x0083e8000c101b2c */
[----:B------:R-:W2:Y:S01]  /*2bf80*/  @!P1 LDL.64 R6, [R1+0x2a0] ;  /* 0x0002a00001069983 */ /* 0x000ea20000100a00 */
[----:B------:R-:W-:Y:S02]  /*2bf90*/  @!P1 LEA.HI R0, R0, R0, RZ, 0x1 ;  /* 0x0000000000009211 */ /* 0x000fe400078f08ff */
[----:B------:R-:W-:Y:S02]  /*2bfa0*/  ISETP.GE.AND P0, PT, R8, UR4, PT ;  /* 0x0000000408007c0c */ /* 0x000fe4000bf06270 */
[----:B------:R-:W-:-:S05]  /*2bfb0*/  @!P1 LOP3.LUT R0, R0, 0xfffffffe, RZ, 0xc0, !PT ;  /* 0xfffffffe00009812 */ /* 0x000fca00078ec0ff */
[----:B0-----:R-:W-:-:S04]  /*2bfc0*/  @!P1 IMAD.WIDE R2, R0, 0x4, R16 ;  /* 0x0000000400029825 */ /* 0x001fc800078e0210 */
        /* <DEDUP_REMOVED lines=9> */
[----:B-1----:R-:W3:Y:S01]  /*2c060*/  @!P1 LDL.64 R4, [R1+0x2c0] ;  /* 0x0002c00001049983 */ /* 0x002ee20000100a00 */
[----:B------:R-:W-:Y:S02]  /*2c070*/  @!P1 LEA.HI R0, R0, R0, RZ, 0x1 ;  /* 0x0000000000009211 */ /* 0x000fe400078f08ff */
[----:B------:R-:W-:Y:S02]  /*2c080*/  ISETP.GE.AND P0, PT, R12, UR4, PT ;  /* 0x000000040c007c0c */ /* 0x000fe4000bf06270 */
[----:B------:R-:W-:-:S05]  /*2c090*/  @!P1 LOP3.LUT R0, R0, 0xfffffffe, RZ, 0xc0, !PT ;  /* 0xfffffffe00009812 */ /* 0x000fca00078ec0ff */
[----:B0-----:R-:W-:-:S04]  /*2c0a0*/  @!P1 IMAD.WIDE R2, R0, 0x4, R16 ;  /* 0x0000000400029825 */ /* 0x001fc800078e0210 */
[----:B------:R-:W-:Y:S01]  /*2c0b0*/  VIADD R0, R19, 0x48 ;  /* 0x0000004813007836 */ /* 0x000fe20000000000 */
[----:B---3--:R0:W-:Y:S04]  /*2c0c0*/  @!P1 ST.E.64 desc[UR44][R2.64], R4 ;  /* 0x0000000402009985 */ /* 0x0081e8000c101b2c */
[----:B------:R-:W3:Y:S01]  /*2c0d0*/  @!P0 LDL.64 R6, [R1+0x2d0] ;  /* 0x0002d00001068983 */ /* 0x000ee20000100a00 */
        /* <DEDUP_REMOVED lines=18> */
[----:B-1----:R-:W-:Y:S01]  /*2c200*/  VIADD R12, R19, 0x60 ;  /* 0x00000060130c7836 */ /* 0x002fe20000000000 */
[----:B--2---:R1:W-:Y:S04]  /*2c210*/  @!P0 ST.E.64 desc[UR44][R10.64], R4 ;  /* 0x000000040a008985 */ /* 0x0043e8000c101b2c */
        /* <DEDUP_REMOVED lines=94> */
[----:B-1----:R-:W-:-:S05]  /*2c800*/  @!P0 LOP3.LUT R5, R12, 0xfffffffe, RZ, 0xc0, !PT ;  /* 0xfffffffe0c058812 */ /* 0x002fca00078ec0ff */
[----:B------:R-:W-:-:S04]  /*2c810*/  @!P0 IMAD.WIDE R4, R5, 0x4, R16 ;  /* 0x0000000405048825 */ /* 0x000fc800078e0210 */
[----:B------:R-:W-:Y:S01]  /*2c820*/  VIADD R12, R19, 0xd0 ;  /* 0x000000d0130c7836 */ /* 0x000fe20000000000 */
[----:B--2---:R1:W-:Y:S04]  /*2c830*/  @!P0 ST.E.64 desc[UR44][R4.64], R8 ;  /* 0x0000000804008985 */ /* 0x0043e8000c101b2c */
[----:B------:R-:W2:Y:S01]  /*2c840*/  @!P1 LDL.64 R10, [R1+0x3e0] ;  /* 0x0003e000010a9983 */ /* 0x000ea20000100a00 */
[----:B------:R-:W-:Y:S02]  /*2c850*/  @!P1 LEA.HI R0, R0, R0, RZ, 0x1 ;  /* 0x0000000000009211 */ /* 0x000fe400078f08ff */
[----:B------:R-:W-:Y:S02]  /*2c860*/  ISETP.GE.AND P0, PT, R12, UR4, PT ;  /* 0x000000040c007c0c */ /* 0x000fe4000bf06270 */
[----:B0-----:R-:W-:-:S05]  /*2c870*/  @!P1 LOP3.LUT R3, R0, 0xfffffffe, RZ, 0xc0, !PT ;  /* 0xfffffffe00039812 */ /* 0x001fca00078ec0ff */
[----:B------:R-:W-:-:S04]  /*2c880*/  @!P1 IMAD.WIDE R2, R3, 0x4, R16 ;  /* 0x0000000403029825 */ /* 0x000fc800078e0210 */
        /* <DEDUP_REMOVED lines=30> */
[----:B------:R-:W3:Y:S01]  /*2ca70*/  @!P0 LDL.64 R8, [R1+0x430] ;  /* 0x0004300001088983 */ /* 0x000ee20000100a00 */
[----:B------:R-:W-:Y:S02]  /*2ca80*/  @!P0 LEA.HI R12, R12, R12, RZ, 0x1 ;  /* 0x0000000c0c0c8211 */ /* 0x000fe400078f08ff */
[----:B------:R-:W-:Y:S02]  /*2ca90*/  ISETP.GE.AND P1, PT, R0, UR4, PT ;  /* 0x0000000400007c0c */ /* 0x000fe4000bf26270 */
[----:B-1----:R-:W-:-:S05]  /*2caa0*/  @!P0 LOP3.LUT R5, R12, 0xfffffffe, RZ, 0xc0, !PT ;  /* 0xfffffffe0c058812 */ /* 0x002fca00078ec0ff */
[----:B------:R-:W-:-:S05]  /*2cab0*/  @!P0 IMAD.WIDE R4, R5, 0x4, R16 ;  /* 0x0000000405048825 */ /* 0x000fca00078e0210 */
[----:B---3--:R2:W-:Y:S04]  /*2cac0*/  @!P0 ST.E.64 desc[UR44][R4.64], R8 ;  /* 0x0000000804008985 */ /* 0x0085e8000c101b2c */
[----:B------:R-:W3:Y:S01]  /*2cad0*/  @!P1 LDL.64 R12, [R1+0x440] ;  /* 0x00044000010c9983 */ /* 0x000ee20000100a00 */
[----:B------:R-:W-:-:S04]  /*2cae0*/  @!P1 LEA.HI R0, R0, R0, RZ, 0x1 ;  /* 0x0000000000009211 */ /* 0x000fc800078f08ff */
[----:B------:R-:W-:-:S05]  /*2caf0*/  @!P1 LOP3.LUT R11, R0, 0xfffffffe, RZ, 0xc0, !PT ;  /* 0xfffffffe000b9812 */ /* 0x000fca00078ec0ff */
[----:B------:R-:W-:-:S05]  /*2cb00*/  @!P1 IMAD.WIDE R16, R11, 0x4, R16 ;  /* 0x000000040b109825 */ /* 0x000fca00078e0210 */
[----:B---3--:R2:W-:Y:S02]  /*2cb10*/  @!P1 ST.E.64 desc[UR44][R16.64], R12 ;  /* 0x0000000c10009985 */ /* 0x0085e4000c101b2c */
.L_x_2138:
[----:B------:R-:W-:Y:S05]  /*2cb20*/  BSYNC B0 ;  /* 0x0000000000007941 */ /* 0x000fea0003800000 */
.L_x_2137:
[----:B------:R-:W-:Y:S01]  /*2cb30*/  ISETP.GE.AND P0, PT, R21, R18, PT ;  /* 0x000000121500720c */ /* 0x000fe20003f06270 */
[----:B------:R1:W3:Y:S04]  /*2cb40*/  SHFL.IDX PT, R15, R22, 0x1, 0x1c1f ;  /* 0x003c1f00160f7f89 */ /* 0x0002e800000e0000 */
[----:B------:R1:W4:Y:S08]  /*2cb50*/  SHFL.IDX PT, R14, R20, 0x1, 0x1c1f ;  /* 0x003c1f00140e7f89 */ /* 0x00033000000e0000 */
[----:B-1----:R-:W-:Y:S05]  /*2cb60*/  @P0 BRA `(.L_x_2039) ;  /* 0x0000005c00a80947 */ /* 0x002fea0003800000 */
[----:B--2---:R-:W1:Y:S02]  /*2cb70*/  LDC R17, c[0x0][0xbc8] ;  /* 0x0002f200ff117b82 */ /* 0x004e640000000800 */
[----:B-1----:R-:W-:-:S13]  /*2cb80*/  ISETP.GE.AND P0, PT, R19, R17, PT ;  /* 0x000000111300720c */ /* 0x002fda0003f06270 */
[----:B------:R-:W2:Y:S01]  /*2cb90*/  @!P0 LDL.64 R12, [R1+0x258] ;  /* 0x00025800010c8983 */ /* 0x000ea20000100a00 */
[C---:B------:R-:W-:Y:S02]  /*2cba0*/  VIADD R0, R19.reuse, 0x8 ;  /* 0x0000000813007836 */ /* 0x040fe40000000000 */
[----:B0--34-:R-:W-:-:S03]  /*2cbb0*/  @!P0 IMAD.WIDE R2, R19, 0x4, R14 ;  /* 0x0000000413028825 */ /* 0x019fc600078e020e */
[C---:B------:R-:W-:Y:S01]  /*2cbc0*/  ISETP.GE.AND P1, PT, R0.reuse, R17, PT ;  /* 0x000000110000720c */ /* 0x040fe20003f26270 */
[----:B------:R-:W-:Y:S01]  /*2cbd0*/  VIADD R10, R19, 0x10 ;  /* 0x00000010130a7836 */ /* 0x000fe20000000000 */
[----:B--2---:R0:W-:Y:S11]  /*2cbe0*/  @!P0 ST.E.64 desc[UR44][R2.64], R12 ;  /* 0x0000000c02008985 */ /* 0x0041f6000c101b2c */
[----:B------:R-:W2:Y:S01]  /*2cbf0*/  @!P1 LDL.64 R6, [R1+0x268] ;  /* 0x0002680001069983 */ /* 0x000ea20000100a00 */
[----:B------:R-:W-:-:S02]  /*2cc00*/  @!P1 LEA.HI R0, R0, R0, RZ, 0x1 ;  /* 0x0000000000009211 */ /* 0x000fc400078f08ff */
[----:B------:R-:W-:Y:S02]  /*2cc10*/  ISETP.GE.AND P0, PT, R10, R17, PT ;  /* 0x000000110a00720c */ /* 0x000fe40003f06270 */
[----:B------:R-:W-:-:S05]  /*2cc20*/  @!P1 LOP3.LUT R0, R0, 0xfffffffe, RZ, 0xc0, !PT ;  /* 0xfffffffe00009812 */ /* 0x000fca00078ec0ff */
[----:B------:R-:W-:-:S04]  /*2cc30*/  @!P1 IMAD.WIDE R4, R0, 0x4, R14 ;  /* 0x0000000400049825 */ /* 0x000fc800078e020e */
[----:B------:R-:W-:Y:S01]  /*2cc40*/  VIADD R0, R19, 0x18 ;  /* 0x0000001813007836 */ /* 0x000fe20000000000 */
[----:B--2---:R1:W-:Y:S04]  /*2cc50*/  @!P1 ST.E.64 desc[UR44][R4.64], R6 ;  /* 0x0000000604009985 */ /* 0x0043e8000c101b2c */
[----:B------:R-:W2:Y:S01]  /*2cc60*/  @!P0 LDL.64 R8, [R1+0x278] ;  /* 0x0002780001088983 */ /* 0x000ea20000100a00 */
[----:B------:R-:W-:Y:S02]  /*2cc70*/  @!P0 LEA.HI R10, R10, R10, RZ, 0x1 ;  /* 0x0000000a0a0a8211 */ /* 0x000fe400078f08ff */
[----:B------:R-:W-:Y:S02]  /*2cc80*/  ISETP.GE.AND P1, PT, R0, R17, PT ;  /* 0x000000110000720c */ /* 0x000fe40003f26270 */
[----:B0-----:R-:W-:-:S05]  /*2cc90*/  @!P0 LOP3.LUT R2, R10, 0xfffffffe, RZ, 0xc0, !PT ;  /* 0xfffffffe0a028812 */ /* 0x001fca00078ec0ff */
[----:B------:R-:W-:-:S04]  /*2cca0*/  @!P0 IMAD.WIDE R2, R2, 0x4, R14 ;  /* 0x0000000402028825 */ /* 0x000fc800078e020e */
[----:B------:R-:W-:Y:S01]  /*2ccb0*/  VIADD R12, R19, 0x20 ;  /* 0x00000020130c7836 */ /* 0x000fe20000000000 */
[----:B--2---:R0:W-:Y:S04]  /*2ccc0*/  @!P0 ST.E.64 desc[UR44][R2.64], R8 ;  /* 0x0000000802008985 */ /* 0x0041e8000c101b2c */
[----:B------:R-:W2:Y:S01]  /*2ccd0*/  @!P1 LDL.64 R10, [R1+0x288] ;  /* 0x00028800010a9983 */ /* 0x000ea20000100a00 */
[----:B------:R-:W-:Y:S02]  /*2cce0*/  @!P1 LEA.HI R0, R0, R0, RZ, 0x1 ;  /* 0x0000000000009211 */ /* 0x000fe400078f08ff */
[----:B------:R-:W-:Y:S02]  /*2ccf0*/  ISETP.GE.AND P0, PT, R12, R17, PT ;  /* 0x000000110c00720c */ /* 0x000fe40003f06270 */
[----:B------:R-:W-:-:S05]  /*2cd00*/  @!P1 LOP3.LUT R0, R0, 0xfffffffe, RZ, 0xc0, !PT ;  /* 0xfffffffe00009812 */ /* 0x000fca00078ec0ff */
[----:B-1----:R-:W-:-:S04]  /*2cd10*/  @!P1 IMAD.WIDE R4, R0, 0x4, R14 ;  /* 0x0000000400049825 */ /* 0x002fc800078e020e */
        /* <DEDUP_REMOVED lines=110> */
[----:B-1----:R-:W-:-:S05]  /*2d400*/  @!P1 LOP3.LUT R5, R0, 0xfffffffe, RZ, 0xc0, !PT ;  /* 0xfffffffe00059812 */ /* 0x002fca00078ec0ff */
        /* <DEDUP_REMOVED lines=63> */
[----:B------:R-:W-:-:S06]  /*2d800*/  @!P0 IMAD.WIDE R2, R3, 0x4, R14 ;  /* 0x0000000403028825 */ /* 0x000fcc00078e020e */
[----:B------:R-:W-:Y:S01]  /*2d810*/  @!P1 LEA.HI R0, R0, R0, RZ, 0x1 ;  /* 0x0000000000009211 */ /* 0x000fe200078f08ff */
[----:B--2---:R0:W-:Y:S04]  /*2d820*/  @!P0 ST.E.64 desc[UR44][R2.64], R6 ;  /* 0x0000000602008985 */ /* 0x0041e8000c101b2c */
[----:B------:R-:W2:Y:S01]  /*2d830*/  @!P1 LDL.64 R8, [R1+0x428] ;  /* 0x0004280001089983 */ /* 0x000ea20000100a00 */
[----:B------:R-:W-:Y:S01]  /*2d840*/  @!P1 LOP3.LUT R13, R0, 0xfffffffe, RZ, 0xc0, !PT ;  /* 0xfffffffe000d9812 */ /* 0x000fe200078ec0ff */
[C---:B------:R-:W-:Y:S01]  /*2d850*/  VIADD R0, R19.reuse, 0xf0 ;  /* 0x000000f013007836 */ /* 0x040fe20000000000 */
[----:B------:R-:W-:Y:S01]  /*2d860*/  BSSY B0, `(.L_x_2139) ;  /* 0x000000c000007945 */ /* 0x000fe20003800000 */
[----:B------:R-:W-:Y:S02]  /*2d870*/  VIADD R19, R19, 0xf8 ;  /* 0x000000f813137836 */ /* 0x000fe40000000000 */
[----:B-1----:R-:W-:Y:S01]  /*2d880*/  @!P1 IMAD.WIDE R4, R13, 0x4, R14 ;  /* 0x000000040d049825 */ /* 0x002fe200078e020e */
[----:B------:R-:W-:-:S04]  /*2d890*/  ISETP.GE.AND P0, PT, R0, R17, PT ;  /* 0x000000110000720c */ /* 0x000fc80003f06270 */
[----:B--2---:R0:W-:Y:S01]  /*2d8a0*/  @!P1 ST.E.64 desc[UR44][R4.64], R8 ;  /* 0x0000000804009985 */ /* 0x0041e2000c101b2c */
[----:B------:R-:W-:-:S08]  /*2d8b0*/  ISETP.GE.AND P1, PT, R19, R17, PT ;  /* 0x000000111300720c */ /* 0x000fd00003f26270 */
[----:B------:R-:W-:Y:S05]  /*2d8c0*/  @P0 BRA `(.L_x_2140) ;  /* 0x0000000000140947 */ /* 0x000fea0003800000 */
[----:B0-----:R-:W2:Y:S01]  /*2d8d0*/  LDL.64 R4, [R1+0x438] ;  /* 0x0004380001047983 */ /* 0x001ea20000100a00 */
[----:B------:R-:W-:-:S04]  /*2d8e0*/  LEA.HI R0, R0, R0, RZ, 0x1 ;  /* 0x0000000000007211 */ /* 0x000fc800078f08ff */
[----:B------:R-:W-:-:S05]  /*2d8f0*/  LOP3.LUT R3, R0, 0xfffffffe, RZ, 0xc0, !PT ;  /* 0xfffffffe00037812 */ /* 0x000fca00078ec0ff */
[----:B------:R-:W-:-:S05]  /*2d900*/  IMAD.WIDE R2, R3, 0x4, R14 ;  /* 0x0000000403027825 */ /* 0x000fca00078e020e */
[----:B--2---:R1:W-:Y:S02]  /*2d910*/  ST.E.64 desc[UR44][R2.64], R4 ;  /* 0x0000000402007985 */ /* 0x0043e4000c101b2c */
.L_x_2140:
[----:B------:R-:W-:Y:S05]  /*2d920*/  BSYNC B0 ;  /* 0x0000000000007941 */ /* 0x000fea0003800000 */
.L_x_2139:
[----:B------:R-:W-:Y:S05]  /*2d930*/  @P1 BRA `(.L_x_2039) ;  /* 0x0000005000341947 */ /* 0x000fea0003800000 */
[----:B01----:R-:W2:Y:S01]  /*2d940*/  LDL.64 R4, [R1+0x448] ;  /* 0x0004480001047983 */ /* 0x003ea20000100a00 */
[----:B------:R-:W-:-:S04]  /*2d950*/  LEA.HI R19, R19, R19, RZ, 0x1 ;  /* 0x0000001313137211 */ /* 0x000fc800078f08ff */
[----:B------:R-:W-:-:S05]  /*2d960*/  LOP3.LUT R3, R19, 0xfffffffe, RZ, 0xc0, !PT ;  /* 0xfffffffe13037812 */ /* 0x000fca00078ec0ff */
[----:B------:R-:W-:-:S05]  /*2d970*/  IMAD.WIDE R2, R3, 0x4, R14 ;  /* 0x0000000403027825 */ /* 0x000fca00078e020e */
[----:B--2---:R0:W-:Y:S01]  /*2d980*/  ST.E.64 desc[UR44][R2.64], R4 ;  /* 0x0000000402007985 */ /* 0x0041e2000c101b2c */
[----:B------:R-:W-:Y:S05]  /*2d990*/  BRA `(.L_x_2039) ;  /* 0x00000050001c7947 */ /* 0x000fea0003800000 */
.L_x_2136:
[----:B------:R-:W1:Y:S02]  /*2d9a0*/  S2R R0, SR_TID.X ;  /* 0x0000000000007919 */ /* 0x000e640000002100 */
[----:B-1----:R-:W-:-:S05]  /*2d9b0*/  VIADD R0, R0, 0xffffff80 ;  /* 0xffffff8000007836 */ /* 0x002fca0000000000 */
[----:B------:R-:W-:-:S13]  /*2d9c0*/  ISETP.GT.AND P0, PT, R0, 0x7f, PT ;  /* 0x0000007f0000780c */ /* 0x000fda0003f04270 */
[----:B------:R-:W-:Y:S05]  /*2d9d0*/  @P0 BRA `(.L_x_2039) ;  /* 0x00000050000c0947 */ /* 0x000fea0003800000 */
[----:B0-----:R-:W0:Y:S01]  /*2d9e0*/  S2R R3, SR_CTAID.X ;  /* 0x0000000000037919 */ /* 0x001e220000002500 */
[----:B------:R-:W1:Y:S01]  /*2d9f0*/  LDC R6, c[0x0][0xce8] ;  /* 0x00033a00ff067b82 */ /* 0x000e620000000800 */
[----:B------:R-:W-:Y:S02]  /*2da00*/  ULDC UR4, c[0x0][0xb88] ;  /* 0x0002e20000047ab9 */ /* 0x000fe40000000800 */
[----:B-1----:R-:W-:Y:S02]  /*2da10*/  IMAD R5, R6, UR4, RZ ;  /* 0x0000000406057c24 */ /* 0x002fe4000f8e02ff */
[----:B0-----:R-:W-:-:S05]  /*2da20*/  IMAD R0, R3, 0x80, R0 ;  /* 0x0000008003007824 */ /* 0x001fca00078e0200 */
[----:B------:R-:W-:-:S13]  /*2da30*/  ISETP.GE.AND P0, PT, R0, R5, PT ;  /* 0x000000050000720c */ /* 0x000fda0003f06270 */
[----:B------:R-:W-:Y:S05]  /*2da40*/  @P0 BRA `(.L_x_2039) ;  /* 0x0000004c00f00947 */ /* 0x000fea0003800000 */
[----:B------:R-:W-:Y:S01]  /*2da50*/  ISETP.NE.AND P0, PT, R6, 0x1, PT ;  /* 0x000000010600780c */ /* 0x000fe20003f05270 */
[----:B------:R-:W0:Y:S01]  /*2da60*/  LDC.64 R12, c[0x0][0xcd8] ;  /* 0x00033600ff0c7b82 */ /* 0x000e220000000a00 */
[----:B------:R-:W-:Y:S01]  /*2da70*/  SHF.R.S32.HI R3, RZ, 0x1f, R232 ;  /* 0x0000001fff037819 */ /* 0x000fe200000114e8 */
[----:B------:R-:W-:Y:S01]  /*2da80*/  ULDC.64 UR4, c[0x0][0xcd0] ;  /* 0x0003340000047ab9 */ /* 0x000fe20000000a00 */
[----:B------:R-:W-:-:S03]  /*2da90*/  IMAD.MOV.U32 R5, RZ, RZ, R0 ;  /* 0x000000ffff057224 */ /* 0x000fc600078e0000 */
[----:B------:R-:W-:-:S04]  /*2daa0*/  IMAD R3, R3, UR4, RZ ;  /* 0x0000000403037c24 */ /* 0x000fc8000f8e02ff */
[C---:B------:R-:W-:Y:S02]  /*2dab0*/  IMAD R7, R232.reuse, UR5, R3 ;  /* 0x00000005e8077c24 */ /* 0x040fe4000f8e0203 */
[----:B------:R-:W1:Y:S01]  /*2dac0*/  @P0 LDC R9, c[0x0][0xcec] ;  /* 0x00033b00ff090b82 */ /* 0x000e620000000800 */
[----:B------:R-:W-:Y:S01]  /*2dad0*/  IMAD.WIDE.U32 R2, R232, UR4, RZ ;  /* 0x00000004e8027c25 */ /* 0x000fe2000f8e00ff */
[----:B------:R-:W-:-:S03]  /*2dae0*/  ULDC.64 UR4, c[0x0][0xce0] ;  /* 0x0003380000047ab9 */ /* 0x000fc60000000a00 */
[----:B------:R-:W-:-:S03]  /*2daf0*/  IMAD.IADD R3, R3, 0x1, R7 ;  /* 0x0000000103037824 */ /* 0x000fc600078e0207 */
[----:B------:R-:W2:Y:S01]  /*2db00*/  @P0 LDC R11, c[0x0][0xcf0] ;  /* 0x00033c00ff0b0b82 */ /* 0x000ea20000000800 */
[C---:B0-----:R-:W-:Y:S02]  /*2db10*/  IMAD R8, R12.reuse, UR37, RZ ;  /* 0x000000250c087c24 */ /* 0x041fe4000f8e02ff */
[----:B------:R-:W-:-:S04]  /*2db20*/  IMAD.WIDE.U32 R2, R12, UR36, R2 ;  /* 0x000000240c027c25 */ /* 0x000fc8000f8e0002 */
[----:B------:R-:W-:-:S04]  /*2db30*/  IMAD R13, R13, UR36, R8 ;  /* 0x000000240d0d7c24 */ /* 0x000fc8000f8e0208 */
[----:B------:R-:W-:Y:S02]  /*2db40*/  IMAD.IADD R3, R13, 0x1, R3 ;  /* 0x000000010d037824 */ /* 0x000fe400078e0203 */
[----:B-1----:R-:W-:-:S04]  /*2db50*/  @P0 IMAD.HI.U32 R4, R0, R9, RZ ;  /* 0x0000000900040227 */ /* 0x002fc800078e00ff */
[----:B------:R-:W-:Y:S01]  /*2db60*/  IMAD.WIDE.U32 R2, R233, UR4, R2 ;  /* 0x00000004e9027c25 */ /* 0x000fe2000f8e0002 */
[----:B--2---:R-:W-:Y:S02]  /*2db70*/  @P0 SHF.R.U32.HI R5, RZ, R11, R4 ;  /* 0x0000000bff050219 */ /* 0x004fe40000011604 */
[----:B------:R-:W-:Y:S02]  /*2db80*/  SHF.R.S32.HI R4, RZ, 0x1f, R233 ;  /* 0x0000001fff047819 */ /* 0x000fe400000114e9 */
[--C-:B------:R-:W-:Y:S01]  /*2db90*/  SHF.R.S32.HI R9, RZ, 0x1f, R5.reuse ;  /* 0x0000001fff097819 */ /* 0x100fe20000011405 */
[----:B------:R-:W-:Y:S01]  /*2dba0*/  IMAD.MOV R7, RZ, RZ, -R5 ;  /* 0x000000ffff077224 */ /* 0x000fe200078e0a05 */
[----:B------:R-:W-:Y:S01]  /*2dbb0*/  IADD3 R2, P0, R5, R2, RZ ;  /* 0x0000000205027210 */ /* 0x000fe20007f1e0ff */
[----:B------:R-:W-:Y:S02]  /*2dbc0*/  IMAD R4, R4, UR4, RZ ;  /* 0x0000000404047c24 */ /* 0x000fe4000f8e02ff */
[----:B------:R-:W-:-:S02]  /*2dbd0*/  IMAD R7, R6, R7, R0 ;  /* 0x0000000706077224 */ /* 0x000fc400078e0200 */
[----:B------:R-:W-:Y:S01]  /*2dbe0*/  IMAD R4, R233, UR5, R4 ;  /* 0x00000005e9047c24 */ /* 0x000fe2000f8e0204 */
[----:B------:R-:W-:Y:S02]  /*2dbf0*/  ULDC.64 UR4, c[0x0][0xcc8] ;  /* 0x0003320000047ab9 */ /* 0x000fe40000000a00 */
[----:B------:R-:W-:Y:S02]  /*2dc00*/  SHF.R.S32.HI R0, RZ, 0x1f, R7 ;  /* 0x0000001fff007819 */ /* 0x000fe40000011407 */
[----:B------:R-:W-:-:S03]  /*2dc10*/  IADD3.X R3, R9, R3, R4, P0, !PT ;  /* 0x0000000309037210 */ /* 0x000fc600007fe404 */
[----:B------:R-:W-:Y:S02]  /*2dc20*/  IMAD R0, R0, UR4, RZ ;  /* 0x0000000400007c24 */ /* 0x000fe4000f8e02ff */
[----:B------:R-:W-:-:S04]  /*2dc30*/  IMAD.WIDE.U32 R2, R7, UR4, R2 ;  /* 0x0000000407027c25 */ /* 0x000fc8000f8e0002 */
[----:B------:R-:W-:Y:S01]  /*2dc40*/  IMAD R5, R7, UR5, R0 ;  /* 0x0000000507057c24 */ /* 0x000fe2000f8e0200 */
[----:B------:R-:W-:Y:S02]  /*2dc50*/  ULDC.64 UR4, c[0x0][0xca8] ;  /* 0x00032a0000047ab9 */ /* 0x000fe40000000a00 */
[----:B------:R-:W-:Y:S01]  /*2dc60*/  LEA R4, P0, R2, UR4, 0x2 ;  /* 0x0000000402047c11 */ /* 0x000fe2000f8010ff */
[----:B------:R-:W-:-:S05]  /*2dc70*/  IMAD.IADD R3, R3, 0x1, R5 ;  /* 0x0000000103037824 */ /* 0x000fca00078e0205 */
[----:B------:R-:W-:Y:S01]  /*2dc80*/  LEA.HI.X R5, R2, UR5, R3, 0x2, P0 ;  /* 0x0000000502057c11 */ /* 0x000fe200080f1403 */
[----:B------:R-:W-:-:S05]  /*2dc90*/  IMAD.MOV.U32 R3, RZ, RZ, -0x800000 ;  /* 0xff800000ff037424 */ /* 0x000fca00078e00ff */
[----:B------:R0:W-:Y:S01]  /*2dca0*/  STG.E desc[UR44][R4.64], R3 ;  /* 0x0000000304007986 */ /* 0x0001e2000c10192c */
[----:B------:R-:W-:Y:S05]  /*2dcb0*/  BRA `(.L_x_2039) ;  /* 0x0000004c00547947 */ /* 0x000fea0003800000 */
.L_x_2037:
[----:B------:R-:W-:-:S08]  /*2dcc0*/  NOP ;  /* 0x0000000000007918 */ /* 0x000fd00000000000 */
[----:B-1----:R-:W0:-:S00]  /*2dcd0*/  USETMAXREG.DEALLOC.CTAPOOL 0x18 ;  /* 0x00000018000079c8 */ /* 0x002e0000080e0500 */
        /* <DEDUP_REMOVED lines=16> */
.L_x_2141:
[----:B------:R-:W-:Y:S01]  /*2dde0*/  ULDC UR7, c[0x0][0xd50] ;  /* 0x0003540000077ab9 */ /* 0x000fe20000000800 */
[----:B------:R-:W-:Y:S01]  /*2ddf0*/  UMOV UR36, UR6 ;  /* 0x0000000600247c82 */ /* 0x000fe20008000000 */
[----:B------:R-:W-:-:S11]  /*2de00*/  UISETP.NE.AND UP0, UPT, UR7, 0x1, UPT ;  /* 0x000000010700788c */ /* 0x000fd6000bf05270 */
[----:B------:R-:W-:Y:S01]  /*2de10*/  @UP0 ULDC UR4, c[0x0][0xd54] ;  /* 0x0003550000040ab9 */ /* 0x000fe20000000800 */
[----:B------:R-:W-:Y:S01]  /*2de20*/  @UP0 ULDC UR8, c[0x0][0xd58] ;  /* 0x0003560000080ab9 */ /* 0x000fe20000000800 */
[----:B------:R-:W-:-:S04]  /*2de30*/  UIMAD.WIDE.U32 UR4, UR6, UR4, URZ ;  /* 0x00000004060472a5 */ /* 0x000fc8000f8e003f */
[----:B------:R-:W-:-:S12]  /*2de40*/  @UP0 USHF.R.U32.HI UR36, URZ, UR8, UR5 ;  /* 0x000000083f240299 */ /* 0x000fd80008011605 */
.L_x_2142:
        /* <DEDUP_REMOVED lines=45> */
.L_x_2145:
[----:B------:R-:W-:-:S11]  /*2e120*/  UISETP.NE.AND UP0, UPT, UR5, 0x1, UPT ;  /* 0x000000010500788c */ /* 0x000fd6000bf05270 */
[----:B------:R-:W-:Y:S02]  /*2e130*/  @UP0 ULDC.64 UR14, c[0x0][0xae0] ;  /* 0x0002b800000e0ab9 */ /* 0x000fe40000000a00 */
[----:B------:R-:W-:-:S04]  /*2e140*/  UIMAD.WIDE.U32 UR6, UR8, UR14, URZ ;  /* 0x0000000e080672a5 */ /* 0x000fc8000f8e003f */
[----:B------:R-:W-:-:S12]  /*2e150*/  @UP0 USHF.R.U32.HI UR8, URZ, UR15, UR7 ;  /* 0x0000000f3f080299 */ /* 0x000fd80008011607 */
.L_x_2146:
[----:B------:R-:W-:-:S04]  /*2e160*/  UIMAD UR8, UR8, UR5, UR5 ;  /* 0x00000005080872a4 */ /* 0x000fc8000f8e0205 */
[----:B------:R-:W-:-:S04]  /*2e170*/  UISETP.LT.AND UP0, UPT, UR4, UR8, UPT ;  /* 0x000000080400728c */ /* 0x000fc8000bf01270 */
[----:B------:R-:W-:-:S12]  /*2e180*/  USEL UR4, UR4, UR8, UP0 ;  /* 0x0000000804047287 */ /* 0x000fd80008000000 */
.L_x_2144:
        /* <DEDUP_REMOVED lines=16> */
[----:B------:R-:W-:Y:S02]  /*2e290*/  UMOV UR4, UR6 ;  /* 0x0000000600047c82 */ /* 0x000fe40008000000 */
        /* <DEDUP_REMOVED lines=10> */
.L_x_2148:
[----:B------:R-:W-:-:S11]  /*2e340*/  UISETP.NE.AND UP0, UPT, UR5, 0x1, UPT ;  /* 0x000000010500788c */ /* 0x000fd6000bf05270 */
[----:B------:R-:W-:Y:S02]  /*2e350*/  @UP0 ULDC.64 UR10, c[0x0][0xae0] ;  /* 0x0002b800000a0ab9 */ /* 0x000fe40000000a00 */
[----:B------:R-:W-:-:S04]  /*2e360*/  UIMAD.WIDE.U32 UR6, UR4, UR10, URZ ;  /* 0x0000000a040672a5 */ /* 0x000fc8000f8e003f */
[----:B------:R-:W-:-:S12]  /*2e370*/  @UP0 USHF.R.U32.HI UR4, URZ, UR11, UR7 ;  /* 0x0000000b3f040299 */ /* 0x000fd80008011607 */
.L_x_2149:
[----:B------:R-:W-:-:S04]  /*2e380*/  UIMAD UR4, UR4, UR5, URZ ;  /* 0x00000005040472a4 */ /* 0x000fc8000f8e023f */
[----:B------:R-:W-:-:S04]  /*2e390*/  UISETP.LT.AND UP0, UPT, UR8, UR4, UPT ;  /* 0x000000040800728c */ /* 0x000fc8000bf01270 */
[----:B------:R-:W-:-:S12]  /*2e3a0*/  USEL UR8, UR8, UR4, !UP0 ;  /* 0x0000000408087287 */ /* 0x000fd8000c000000 */
.L_x_2147:
[----:B------:R-:W-:Y:S01]  /*2e3b0*/  UIMAD.WIDE UR4, UR8, 0x2aaaaaab, URZ ;  /* 0x2aaaaaab080478a5 */ /* 0x000fe2000f8e023f */
[----:B------:R0:W-:Y:S03]  /*2e3c0*/  STL [R1+0x480], RZ ;  /* 0x000480ff01007387 */ /* 0x0001e60000100800 */
[----:B------:R-:W-:-:S04]  /*2e3d0*/  USHF.R.U32.HI UR4, URZ, 0x1f, UR5 ;  /* 0x0000001f3f047899 */ /* 0x000fc80008011605 */
[----:B------:R-:W-:Y:S02]  /*2e3e0*/  ULEA.HI.SX32 UR4, UR5, UR4, 0x1c ;  /* 0x0000000405047291 */ /* 0x000fe4000f8fe23f */
[----:B------:R-:W-:Y:S02]  /*2e3f0*/  USHF.R.U32.HI UR5, URZ, 0x10, UR40 ;  /* 0x000000103f057899 */ /* 0x000fe40008011628 */
[----:B------:R-:W-:Y:S02]  /*2e400*/  ULOP3.LUT UR40, UR40, 0xffff, URZ, 0xc0, !UPT ;  /* 0x0000ffff28287892 */ /* 0x000fe4000f8ec03f */
[----:B------:R-:W-:Y:S01]  /*2e410*/  VIMNMX R7, RZ, UR4, !PT ;  /* 0x00000004ff077c48 */ /* 0x000fe2000ffe0100 */
[----:B------:R-:W-:-:S03]  /*2e420*/  UISETP.NE.AND UP0, UPT, UR5, URZ, UPT ;  /* 0x0000003f0500728c */ /* 0x000fc6000bf05270 */
[----:B------:R-:W-:Y:S01]  /*2e430*/  ISETP.LT.AND P0, PT, R7, UR9, PT ;  /* 0x0000000907007c0c */ /* 0x000fe2000bf01270 */
[----:B------:R0:W-:Y:S07]  /*2e440*/  STL [R1+0x47c], R7 ;  /* 0x00047c0701007387 */ /* 0x0001ee0000100800 */
[----:B------:R-:W-:-:S05]  /*2e450*/  @!UP0 ULDC UR5, c[0x0][0xae8] ;  /* 0x0002ba0000058ab9 */ /* 0x000fca0000000800 */
[----:B0-----:R-:W-:Y:S05]  /*2e460*/  @!P0 BRA `(.L_x_2150) ;  /* 0x0000000000708947 */ /* 0x001fea0003800000 */
[----:B------:R-:W-:Y:S01]  /*2e470*/  IMAD.U32 R6, RZ, RZ, UR5 ;  /* 0x00000005ff067e24 */ /* 0x000fe2000f8e00ff */
[----:B------:R-:W-:Y:S01]  /*2e480*/  UIADD3 UR4, UR5, -0x1, UR9 ;  /* 0xffffffff05047890 */ /* 0x000fe2000fffe009 */
[----:B------:R-:W-:-:S03]  /*2e490*/  IMAD.MOV.U32 R2, RZ, RZ, RZ ;  /* 0x000000ffff027224 */ /* 0x000fc600078e00ff */
[-C--:B------:R-:W-:Y:S02]  /*2e4a0*/  IABS R0, R6.reuse ;  /* 0x0000000600007213 */ /* 0x080fe40000000000 */
[----:B------:R-:W-:Y:S02]  /*2e4b0*/  IABS R6, R6 ;  /* 0x0000000600067213 */ /* 0x000fe40000000000 */
[----:B------:R-:W0:Y:S08]  /*2e4c0*/  I2F.RP R4, R0 ;  /* 0x0000000000047306 */ /* 0x000e300000209400 */
[----:B0-----:R-:W0:Y:S02]  /*2e4d0*/  MUFU.RCP R4, R4 ;  /* 0x0000000400047308 */ /* 0x001e240000001000 */
[----:B0-----:R-:W-:-:S06]  /*2e4e0*/  VIADD R3, R4, 0xffffffe ;  /* 0x0ffffffe04037836 */ /* 0x001fcc0000000000 */
[----:B------:R-:W0:Y:S02]  /*2e4f0*/  F2I.FTZ.U32.TRUNC.NTZ R3, R3 ;  /* 0x0000000300037305 */ /* 0x000e24000021f000 */
[----:B0-----:R-:W-:-:S04]  /*2e500*/  IMAD.MOV R5, RZ, RZ, -R3 ;  /* 0x000000ffff057224 */ /* 0x001fc800078e0a03 */
[----:B------:R-:W-:-:S04]  /*2e510*/  IMAD R5, R5, R0, RZ ;  /* 0x0000000005057224 */ /* 0x000fc800078e02ff */
[----:B------:R-:W-:Y:S01]  /*2e520*/  IMAD.HI.U32 R5, R3, R5, R2 ;  /* 0x0000000503057227 */ /* 0x000fe200078e0002 */
[----:B------:R-:W-:-:S03]  /*2e530*/  IADD3 R2, -R7, UR4, RZ ;  /* 0x0000000407027c10 */ /* 0x000fc6000fffe1ff */
[----:B------:R-:W-:Y:S01]  /*2e540*/  IMAD.MOV R3, RZ, RZ, -R6 ;  /* 0x000000ffff037224 */ /* 0x000fe200078e0a06 */
[----:B------:R-:W-:Y:S02]  /*2e550*/  IABS R4, R2 ;  /* 0x0000000200047213 */ /* 0x000fe40000000000 */
[----:B------:R-:W-:-:S03]  /*2e560*/  LOP3.LUT R2, R2, UR5, RZ, 0x3c, !PT ;  /* 0x0000000502027c12 */ /* 0x000fc6000f8e3cff */
[----:B------:R-:W-:Y:S01]  /*2e570*/  IMAD.HI.U32 R5, R5, R4, RZ ;  /* 0x0000000405057227 */ /* 0x000fe200078e00ff */
[----:B------:R-:W-:-:S03]  /*2e580*/  ISETP.GE.AND P2, PT, R2, RZ, PT ;  /* 0x000000ff0200720c */ /* 0x000fc60003f46270 */
[----:B------:R-:W-:-:S05]  /*2e590*/  IMAD R3, R5, R3, R4 ;  /* 0x0000000305037224 */ /* 0x000fca00078e0204 */
[----:B------:R-:W-:-:S13]  /*2e5a0*/  ISETP.GT.U32.AND P1, PT, R0, R3, PT ;  /* 0x000000030000720c */ /* 0x000fda0003f24070 */
[----:B------:R-:W-:Y:S02]  /*2e5b0*/  @!P1 IMAD.IADD R3, R3, 0x1, -R0 ;  /* 0x0000000103039824 */ /* 0x000fe400078e0a00 */
[----:B------:R-:W-:Y:S01]  /*2e5c0*/  @!P1 VIADD R5, R5, 0x1 ;  /* 0x0000000105059836 */ /* 0x000fe20000000000 */
[----:B------:R-:W-:Y:S02]  /*2e5d0*/  ISETP.NE.AND P1, PT, RZ, UR5, PT ;  /* 0x00000005ff007c0c */ /* 0x000fe4000bf25270 */
[----:B------:R-:W-:-:S13]  /*2e5e0*/  ISETP.GE.U32.AND P0, PT, R3, R0, PT ;  /* 0x000000000300720c */ /* 0x000fda0003f06070 */
[----:B------:R-:W-:-:S04]  /*2e5f0*/  @P0 VIADD R5, R5, 0x1 ;  /* 0x0000000105050836 */ /* 0x000fc80000000000 */
[----:B------:R-:W-:Y:S01]  /*2e600*/  @!P2 IMAD.MOV R5, RZ, RZ, -R5 ;  /* 0x000000ffff05a224 */ /* 0x000fe200078e0a05 */
[----:B------:R-:W-:-:S05]  /*2e610*/  @!P1 LOP3.LUT R5, RZ, UR5, RZ, 0x33, !PT ;  /* 0x00000005ff059c12 */ /* 0x000fca000f8e33ff */
[----:B------:R0:W-:Y:S02]  /*2e620*/  STL [R1+0x480], R5 ;  /* 0x0004800501007387 */ /* 0x0001e40000100800 */
.L_x_2150:
[----:B------:R-:W2:Y:S01]  /*2e630*/  LDL R2, [R1+0x480] ;  /* 0x0004800001027983 */ /* 0x000ea20000100800 */
[----:B------:R-:W-:Y:S02]  /*2e640*/  IMAD.MOV.U32 R6, RZ, RZ, RZ ;  /* 0x000000ffff067224 */ /* 0x000fe400078e00ff */
[----:B--2---:R-:W-:Y:S02]  /*2e650*/  IMAD R0, R2, UR40, R7 ;  /* 0x0000002802007c24 */ /* 0x004fe4000f8e0207 */
[----:B------:R-:W-:-:S03]  /*2e660*/  IMAD.MOV.U32 R7, RZ, RZ, 0x1 ;  /* 0x00000001ff077424 */ /* 0x000fc600078e00ff */
[----:B------:R-:W-:Y:S01]  /*2e670*/  VIADDMNMX R19, R0, R2, UR9, PT ;  /* 0x0000000900137e46 */ /* 0x000fe2000b800102 */
[----:B------:R1:W-:Y:S03]  /*2e680*/  STL [R1+0x478], R0 ;  /* 0x0004780001007387 */ /* 0x0003e60000100800 */
[----:B------:R-:W-:Y:S01]  /*2e690*/  ISETP.GT.AND P0, PT, R19, R0, PT ;  /* 0x000000001300720c */ /* 0x000fe20003f04270 */
[----:B------:R2:W-:Y:S01]  /*2e6a0*/  STL [R1+0x4a4], R19 ;  /* 0x0004a41301007387 */ /* 0x0005e20000100800 */
[----:B-1----:R-:W-:-:S11]  /*2e6b0*/  IMAD.MOV.U32 R0, RZ, RZ, 0x1 ;  /* 0x00000001ff007424 */ /* 0x002fd600078e00ff */
[----:B--2---:R-:W-:Y:S05]  /*2e6c0*/  @!P0 BRA `(.L_x_2143) ;  /* 0x0000004000108947 */ /* 0x004fea0003800000 */
[----:B------:R-:W1:Y:S01]  /*2e6d0*/  S2UR UR4, SR_CgaCtaId ;  /* 0x00000000000479c3 */ /* 0x000e620000008800 */
[----:B------:R-:W-:Y:S02]  /*2e6e0*/  UMOV UR38, 0x400 ;  /* 0x0000040000267882 */ /* 0x000fe40000000000 */
[----:B-1----:R-:W-:-:S04]  /*2e6f0*/  ULEA UR38, UR4, UR38, 0x18 ;  /* 0x0000002604267291 */ /* 0x002fc8000f8ec03f */
        /* <DEDUP_REMOVED lines=10> */
[----:B0-----:R-:W-:Y:S02]  /*2e7a0*/  IMAD.U32 R5, RZ, RZ, UR7 ;  /* 0x00000007ff057e24 */ /* 0x001fe4000f8e00ff */
        /* <DEDUP_REMOVED lines=9> */
.L_x_2151:
        /* <DEDUP_REMOVED lines=8> */
[----:B------:R1:W2:Y:S01]  /*2e8c0*/  LDC.64 R2, c[0x4][R16] ;  /* 0x0100000010027b82 */ /* 0x0002a20000000a00 */
[----:B------:R-:W-:Y:S02]  /*2e8d0*/  IMAD.U32 R4, RZ, RZ, UR6 ;  /* 0x00000006ff047e24 */ /* 0x000fe4000f8e00ff */
[----:B0-----:R-:W-:Y:S02]  /*2e8e0*/  IMAD.U32 R5, RZ, RZ, UR7 ;  /* 0x00000007ff057e24 */ /* 0x001fe4000f8e00ff */
[----:B------:R-:W-:Y:S02]  /*2e8f0*/  IMAD.U32 R6, RZ, RZ, UR8 ;  /* 0x00000008ff067e24 */ /* 0x000fe4000f8e00ff */
[----:B------:R-:W-:-:S02]  /*2e900*/  IMAD.U32 R7, RZ, RZ, UR9 ;  /* 0x00000009ff077e24 */ /* 0x000fc4000f8e00ff */
[----:B------:R-:W-:Y:S02]  /*2e910*/  IMAD.U32 R10, RZ, RZ, UR4 ;  /* 0x00000004ff0a7e24 */ /* 0x000fe4000f8e00ff */
[----:B------:R-:W-:Y:S02]  /*2e920*/  IMAD.U32 R11, RZ, RZ, UR5 ;  /* 0x00000005ff0b7e24 */ /* 0x000fe4000f8e00ff */
[----:B------:R-:W-:Y:S02]  /*2e930*/  IMAD.MOV.U32 R8, RZ, RZ, 0x70 ;  /* 0x00000070ff087424 */ /* 0x000fe400078e00ff */
[----:B------:R-:W-:Y:S02]  /*2e940*/  IMAD.MOV.U32 R12, RZ, RZ, 0x1 ;  /* 0x00000001ff0c7424 */ /* 0x000fe400078e00ff */
[----:B-1----:R-:W-:-:S07]  /*2e950*/  IMAD.MOV.U32 R13, RZ, RZ, RZ ;  /* 0x000000ffff0d7224 */ /* 0x002fce00078e00ff */
[----:B------:R-:W-:-:S07]  /*2e960*/  LEPC R20, `(.L_x_2153) ;  /* 0x000000001014794e */ /* 0x000fce0000000000 */
[----:B--2---:R-:W-:Y:S05]  /*2e970*/  CALL.ABS.NOINC R2 ;  /* 0x0000000002007343 */ /* 0x004fea0003c00000 */
.L_x_2153:
        /* <DEDUP_REMOVED lines=15> */
.L_x_2152:
[----:B------:R-:W1:Y:S02]  /*2ea70*/  LDC.64 R2, c[0x0][0xaf0] ;  /* 0x0002bc00ff027b82 */ /* 0x000e640000000a00 */
[----:B-1----:R-:W-:-:S04]  /*2ea80*/  ISETP.NE.U32.AND P0, PT, R2, RZ, PT ;  /* 0x000000ff0200720c */ /* 0x002fc80003f05070 */
[----:B------:R-:W-:-:S13]  /*2ea90*/  ISETP.NE.AND.EX P0, PT, R3, RZ, PT, P0 ;  /* 0x000000ff0300720c */ /* 0x000fda0003f05300 */
[----:B------:R-:W1:Y:S02]  /*2eaa0*/  @P0 LDC.64 R2, c[0x0][0xaf0] ;  /* 0x0002bc00ff020b82 */ /* 0x000e640000000a00 */
[----:B-1----:R-:W-:-:S05]  /*2eab0*/  @P0 IMAD.WIDE R2, R18, 0x4, R2 ;  /* 0x0000000412020825 */ /* 0x002fca00078e0202 */
[----:B------:R1:W2:Y:S01]  /*2eac0*/  @P0 LDG.E R18, desc[UR44][R2.64] ;  /* 0x0000002c02120981 */ /* 0x0002a2000c1e1900 */
[----:B------:R-:W-:Y:S01]  /*2ead0*/  UMOV UR4, 0xffffffff ;  /* 0xffffffff00047882 */ /* 0x000fe20000000000 */
[----:B------:R-:W-:Y:S01]  /*2eae0*/  LOP3.LUT R17, R17, 0xfffffffe, RZ, 0xc0, !PT ;  /* 0xfffffffe11117812 */ /* 0x000fe200078ec0ff */
[----:B------:R-:W-:Y:S01]  /*2eaf0*/  VIADD R0, R19, 0xffffffff ;  /* 0xffffffff13007836 */ /* 0x000fe20000000000 */
[----:B------:R-:W3:Y:S01]  /*2eb00*/  S2R R16, SR_TID.X ;  /* 0x0000000000107919 */ /* 0x000ee20000002100 */
[----:B-1----:R-:W1:Y:S02]  /*2eb10*/  LDC.64 R2, c[0x0][0x418] ;  /* 0x00010600ff027b82 */ /* 0x002e640000000a00 */
[----:B-1----:R-:W-:Y:S02]  /*2eb20*/  ISETP.NE.U32.AND P0, PT, R2, RZ, PT ;  /* 0x000000ff0200720c */ /* 0x002fe40003f05070 */
[----:B---3--:R-:W-:Y:S02]  /*2eb30*/  SHF.R.U32.HI R4, RZ, 0x5, R16 ;  /* 0x00000005ff047819 */ /* 0x008fe40000011610 */
[----:B------:R-:W-:-:S02]  /*2eb40*/  ISETP.NE.AND.EX P1, PT, R3, RZ, PT, P0 ;  /* 0x000000ff0300720c */ /* 0x000fc40003f25300 */
[----:B------:R-:W-:-:S11]  /*2eb50*/  LOP3.LUT R4, R4, 0x3, RZ, 0xc0, !PT ;  /* 0x0000000304047812 */ /* 0x000fd600078ec0ff */
[----:B------:R-:W-:Y:S02]  /*2eb60*/  @P1 LOP3.LUT R17, R17, 0x1, RZ, 0xfc, !PT ;  /* 0x0000000111111812 */ /* 0x000fe400078efcff */
[----:B--2---:R-:W-:Y:S02]  /*2eb70*/  SHF.R.S32.HI R19, RZ, 0x1f, R18 ;  /* 0x0000001fff137819 */ /* 0x004fe40000011412 */
[----:B------:R-:W-:Y:S01]  /*2eb80*/  SEL R16, R18, RZ, !P1 ;  /* 0x000000ff12107207 */ /* 0x000fe20004800000 */
[----:B------:R-:W-:Y:S06]  /*2eb90*/  BRA.DIV UR4, `(.L_x_2154) ;  /* 0x0000004204447947 */ /* 0x000fec000b800000 */
[----:B------:R1:W2:Y:S02]  /*2eba0*/  SHFL.IDX PT, R14, R4, RZ, 0x1f ;  /* 0x00001fff040e7589 */ /* 0x0002a400000e0000 */
.L_x_2238:
[----:B------:R3:W-:Y:S01]  /*2ebb0*/  STL [R1+0x470], R0 ;  /* 0x0004700001007387 */ /* 0x0007e20000100800 */
[----:B--2---:R-:W-:Y:S02]  /*2ebc0*/  ISETP.NE.AND P0, PT, R14, RZ, PT ;  /* 0x000000ff0e00720c */ /* 0x004fe40003f05270 */
[----:B------:R-:W-:Y:S02]  /*2ebd0*/  PLOP3.LUT P2, PT, PT, PT, PT, 0x8, 0x0 ;  /* 0x000000000000781c */ /* 0x000fe40003f4e170 */
[----:B------:R-:W-:-:S11]  /*2ebe0*/  LOP3.LUT R17, R17, 0xfffffffd, RZ, 0xc0, !PT ;  /* 0xfffffffd11117812 */ /* 0x000fd600078ec0ff */
[----:B------:R-:W-:Y:S01]  /*2ebf0*/  @P2 LOP3.LUT R17, R17, 0x2, RZ, 0xfc, !PT ;  /* 0x0000000211112812 */ /* 0x000fe200078efcff */
[----:B---3--:R-:W-:Y:S06]  /*2ec00*/  @P0 BRA `(.L_x_2155) ;  /* 0x0000000000e40947 */ /* 0x008fec0003800000 */
[----:B------:R-:W-:-:S03]  /*2ec10*/  UMOV UR4, 0xffffffff ;  /* 0xffffffff00047882 */ /* 0x000fc60000000000 */
[----:B------:R-:W-:Y:S05]  /*2ec20*/  BRA.DIV UR4, `(.L_x_2156) ;  /* 0x0000004204407947 */ /* 0x000fea000b800000 */
[----:B------:R-:W-:-:S13]  /*2ec30*/  ELECT P6, URZ, PT ;  /* 0x00000000003f782f */ /* 0x000fda00038c0000 */
.L_x_2241:
[----:B------:R-:W-:Y:S05]  /*2ec40*/  @!P6 BRA `(.L_x_2155) ;  /* 0x0000000000d4e947 */ /* 0x000fea0003800000 */
[----:B------:R-:W-:Y:S01]  /*2ec50*/  IMAD.MOV.U32 R16, RZ, RZ, R18 ;  /* 0x000000ffff107224 */ /* 0x000fe200078e0012 */
[----:B------:R-:W-:Y:S06]  /*2ec60*/  @!P1 BRA `(.L_x_2157) ;  /* 0x00000000004c9947 */ /* 0x000fec0003800000 */
[----:B------:R-:W2:Y:S01]  /*2ec70*/  LDC R6, c[0x0][0x43c] ;  /* 0x00010f00ff067b82 */ /* 0x000ea20000000800 */
[----:B------:R-:W-:Y:S01]  /*2ec80*/  IMAD.MOV.U32 R7, RZ, RZ, R0 ;  /* 0x000000ffff077224 */ /* 0x000fe200078e0000 */
[----:B------:R-:W-:Y:S01]  /*2ec90*/  ULDC.64 UR4, c[0x0][0x428] ;  /* 0x00010a0000047ab9 */ /* 0x000fe20000000a00 */
[----:B--2---:R-:W-:-:S13]  /*2eca0*/  ISETP.NE.AND P0, PT, R6, 0x1, PT ;  /* 0x000000010600780c */ /* 0x004fda0003f05270 */
[----:B01----:R-:W0:Y:S02]  /*2ecb0*/  @P0 LDC.64 R4, c[0x0][0x440] ;  /* 0x00011000ff040b82 */ /* 0x003e240000000a00 */
[----:B0-----:R-:W-:-:S04]  /*2ecc0*/  @P0 IMAD.HI.U32 R0, R7, R4, RZ ;  /* 0x0000000407000227 */ /* 0x001fc800078e00ff */
[----:B------:R-:W-:Y:S01]  /*2ecd0*/  IMAD.MOV.U32 R4, RZ, RZ, R7 ;  /* 0x000000ffff047224 */ /* 0x000fe200078e0007 */
[----:B------:R-:W-:-:S05]  /*2ece0*/  @P0 SHF.R.U32.HI R4, RZ, R5, R0 ;  /* 0x00000005ff040219 */ /* 0x000fca0000011600 */
[----:B------:R-:W-:-:S04]  /*2ecf0*/  IMAD.MOV R5, RZ, RZ, -R4 ;  /* 0x000000ffff057224 */ /* 0x000fc800078e0a04 */
[----:B------:R-:W-:Y:S01]  /*2ed00*/  IMAD R7, R6, R5, R7 ;  /* 0x0000000506077224 */ /* 0x000fe200078e0207 */
[----:B------:R-:W-:-:S04]  /*2ed10*/  SHF.R.S32.HI R5, RZ, 0x1f, R4 ;  /* 0x0000001fff057819 */ /* 0x000fc80000011404 */
[----:B------:R0:W-:Y:S01]  /*2ed20*/  STL [R1+0x470], R7 ;  /* 0x0004700701007387 */ /* 0x0001e20000100800 */
[----:B------:R-:W-:-:S03]  /*2ed30*/  IMAD.WIDE.U32 R4, R18, UR4, R4 ;  /* 0x0000000412047c25 */ /* 0x000fc6000f8e0004 */
[----:B------:R-:W-:Y:S01]  /*2ed40*/  LEA R2, P0, R4, R2, 0x2 ;  /* 0x0000000204027211 */ /* 0x000fe200078010ff */
[----:B0-----:R-:W-:-:S04]  /*2ed50*/  IMAD R7, R19, UR4, RZ ;  /* 0x0000000413077c24 */ /* 0x001fc8000f8e02ff */
[----:B------:R-:W-:-:S04]  /*2ed60*/  IMAD R7, R18, UR5, R7 ;  /* 0x0000000512077c24 */ /* 0x000fc8000f8e0207 */
[----:B------:R-:W-:-:S05]  /*2ed70*/  IMAD.IADD R0, R5, 0x1, R7 ;  /* 0x0000000105007824 */ /* 0x000fca00078e0207 */
[----:B------:R-:W-:-:S05]  /*2ed80*/  LEA.HI.X R3, R4, R3, R0, 0x2, P0 ;  /* 0x0000000304037211 */ /* 0x000fca00000f1400 */
[----:B------:R2:W5:Y:S02]  /*2ed90*/  LDG.E R16, desc[UR44][R2.64] ;  /* 0x0000002c02107981 */ /* 0x000564000c1e1900 */
.L_x_2157:
[----:B------:R-:W-:Y:S01]  /*2eda0*/  IMAD.MOV.U32 R0, RZ, RZ, 0x1 ;  /* 0x00000001ff007424 */ /* 0x000fe200078e00ff */
[----:B------:R-:W2:Y:S04]  /*2edb0*/  S2R R8, SR_TID.X ;  /* 0x0000000000087919 */ /* 0x000ea80000002100 */
[----:B------:R-:W-:-:S04]  /*2edc0*/  SHF.L.U32 R0, R0, 0x1f, RZ ;  /* 0x0000001f00007819 */ /* 0x000fc800000006ff */
[----:B------:R-:W3:Y:S01]  /*2edd0*/  SYNCS.PHASECHK.TRANS64.TRYWAIT P0, [UR38+0x32440], R0 ;  /* 0x03244000ff0075a7 */ /* 0x000ee20008000166 */
[----:B--2---:R-:W-:-:S04]  /*2ede0*/  LOP3.LUT R2, R8, 0x7f, RZ, 0xc0, !PT ;  /* 0x0000007f08027812 */ /* 0x004fc800078ec0ff */
[----:B------:R-:W-:Y:S01]  /*2edf0*/  ISETP.NE.AND P1, PT, R2, RZ, PT ;  /* 0x000000ff0200720c */ /* 0x000fe20003f25270 */
[----:B---3--:R-:W-:-:S12]  /*2ee00*/  @!P0 BRA `(.L_x_2158) ;  /* 0x0000003c00e88947 */ /* 0x008fd80003800000 */
.L_x_2242:
[----:B------:R-:W-:Y:S05]  /*2ee10*/  @P1 BRA `(.L_x_2159) ;  /* 0x0000000000181947 */ /* 0x000fea0003800000 */
[----:B------:R-:W3:Y:S01]  /*2ee20*/  S2R R2, SR_TID.X ;  /* 0x0000000000027919 */ /* 0x000ee20000002100 */
[----:B--2---:R-:W-:-:S04]  /*2ee30*/  IMAD.MOV.U32 R0, RZ, RZ, 0x3000 ;  /* 0x00003000ff007424 */ /* 0x004fc800078e00ff */
[----:B------:R4:W-:Y:S01]  /*2ee40*/  SYNCS.ARRIVE.TRANS64 RZ, [UR38+0x32430], R0 ;  /* 0x03243000ffff79a7 */ /* 0x0009e20008000026 */
[----:B---3--:R-:W-:-:S13]  /*2ee50*/  LOP3.LUT P0, RZ, R2, 0x1f, RZ, 0xc0, !PT ;  /* 0x0000001f02ff7812 */ /* 0x008fda000780c0ff */
[----:B----4-:R-:W-:Y:S05]  /*2ee60*/  @!P0 BRA `(.L_x_2159) ;  /* 0x0000000000048947 */ /* 0x010fea0003800000 */
[----:B------:R-:W-:Y:S01]  /*2ee70*/  BPT.TRAP 0x1 ;  /* 0x000000040000795c */ /* 0x000fe20000300000 */
.L_x_2159:
[----:B--2---:R-:W2:Y:S01]  /*2ee80*/  LDL R0, [R1+0x470] ;  /* 0x0004700001007983 */ /* 0x004ea20000100800 */
        /* <DEDUP_REMOVED lines=16> */
[----:B--2---:R-:W-:Y:S01]  /*2ef90*/  NOP ;  /* 0x0000000000007918 */ /* 0x004fe20000000000 */
.L_x_2155:
[----:B------:R-:W-:Y:S05]  /*2efa0*/  WARPSYNC.ALL ;  /* 0x0000000000007948 */ /* 0x000fea0003800000 */
[----:B------:R-:W-:Y:S01]  /*2efb0*/  UIADD3 UR4, UR38, 0x18400, URZ ;  /* 0x0001840026047890 */ /* 0x000fe2000fffe03f */
[----:B------:R-:W-:Y:S01]  /*2efc0*/  BAR.SYNC.DEFER_BLOCKING 0x8, 0x180 ;  /* 0x0206000000007b1d */ /* 0x000fe20000010000 */
[----:B------:R-:W-:Y:S02]  /*2efd0*/  USHF.R.S32.HI UR43, URZ, 0x1f, UR36 ;  /* 0x0000001f3f2b7899 */ /* 0x000fe40008011424 */
[----:B------:R-:W-:-:S06]  /*2efe0*/  ULOP3.LUT UP0, URZ, UR4, 0x3ff, URZ, 0xc0, !UPT ;  /* 0x000003ff043f7892 */ /* 0x000fcc000f80c03f */
[----:B------:R-:W-:-:S13]  /*2eff0*/  PLOP3.LUT P0, PT, PT, PT, UP0, 0x80, 0x0 ;  /* 0x000000000000781c */ /* 0x000fda0003f0f008 */
[----:B------:R-:W-:Y:S05]  /*2f000*/  @!P0 BRA `(.L_x_2160) ;  /* 0x0000000000408947 */ /* 0x000fea0003800000 */
[----:B------:R-:W-:Y:S01]  /*2f010*/  MOV R2, 0x0 ;  /* 0x0000000000027802 */ /* 0x000fe20000000f00 */
[----:B------:R-:W-:Y:S01]  /*2f020*/  ULDC.64 UR6, c[0x4][0x98] ;  /* 0x0100260000067ab9 */ /* 0x000fe20000000a00 */
[----:B------:R-:W-:Y:S01]  /*2f030*/  ULDC.64 UR8, c[0x4][0xa0] ;  /* 0x0100280000087ab9 */ /* 0x000fe20000000a00 */
[----:B------:R-:W-:Y:S01]  /*2f040*/  ULDC.64 UR4, c[0x4][0x20] ;  /* 0x0100080000047ab9 */ /* 0x000fe20000000a00 */
[----:B-1----:R-:W-:Y:S02]  /*2f050*/  IMAD.U32 R4, RZ, RZ, UR6 ;  /* 0x00000006ff047e24 */ /* 0x002fe4000f8e00ff */
        /* <DEDUP_REMOVED lines=11> */
.L_x_2160:
[----:B------:R-:W2:Y:S01]  /*2f110*/  LDC R7, c[0x0][0x448] ;  /* 0x00011200ff077b82 */ /* 0x000ea20000000800 */
[----:B------:R-:W3:Y:S01]  /*2f120*/  S2R R9, SR_TID.X ;  /* 0x0000000000097919 */ /* 0x000ee20000002100 */
[----:B------:R-:W-:Y:S02]  /*2f130*/  ULDC.64 UR8, c[0x0][0x2d8] ;  /* 0x0000b60000087ab9 */ /* 0x000fe40000000a00 */
[----:B------:R-:W-:Y:S01]  /*2f140*/  UIMAD UR6, UR43, UR8, URZ ;  /* 0x000000082b0672a4 */ /* 0x000fe2000f8e023f */
[----:B-1----:R-:W1:Y:S01]  /*2f150*/  S2R R4, SR_CTAID.Z ;  /* 0x0000000000047919 */ /* 0x002e620000002700 */
[----:B------:R-:W-:Y:S02]  /*2f160*/  UIMAD.WIDE.U32 UR4, UR36, UR8, URZ ;  /* 0x00000008240472a5 */ /* 0x000fe4000f8e003f */
[----:B------:R-:W-:Y:S01]  /*2f170*/  UIMAD UR6, UR36, UR9, UR6 ;  /* 0x00000009240672a4 */ /* 0x000fe2000f8e0206 */
[----:B------:R-:W4:Y:S03]  /*2f180*/  S2R R10, SR_CTAID.Z ;  /* 0x00000000000a7919 */ /* 0x000f260000002700 */
[----:B------:R-:W-:Y:S01]  /*2f190*/  UIADD3 UR5, UR5, UR6, URZ ;  /* 0x0000000605057290 */ /* 0x000fe2000fffe03f */
[----:B--2---:R-:W-:-:S02]  /*2f1a0*/  ISETP.NE.AND P0, PT, R7, 0x1, PT ;  /* 0x000000010700780c */ /* 0x004fc40003f05270 */
[C---:B---3--:R-:W-:Y:S01]  /*2f1b0*/  LOP3.LUT R8, R9.reuse, 0x7f, RZ, 0xc0, !PT ;  /* 0x0000007f09087812 */ /* 0x048fe200078ec0ff */
[----:B------:R-:W-:-:S10]  /*2f1c0*/  IMAD.SHL.U32 R3, R9, 0x10, RZ ;  /* 0x0000001009037824 */ /* 0x000fd400078e00ff */
[----:B------:R-:W2:Y:S01]  /*2f1d0*/  @P0 LDC R0, c[0x0][0x44c] ;  /* 0x00011300ff000b82 */ /* 0x000ea20000000800 */
[----:B------:R-:W-:Y:S02]  /*2f1e0*/  SHF.R.U32.HI R6, RZ, 0x3, R8 ;  /* 0x00000003ff067819 */ /* 0x000fe40000011608 */
[----:B-1----:R-:W-:Y:S02]  /*2f1f0*/  SHF.R.S32.HI R4, RZ, 0x1f, R4 ;  /* 0x0000001fff047819 */ /* 0x002fe40000011404 */
[----:B------:R-:W-:-:S03]  /*2f200*/  LOP3.LUT R3, R6, 0x70, R3, 0xf8, !PT ;  /* 0x0000007006037812 */ /* 0x000fc600078ef803 */
[----:B------:R-:W1:Y:S02]  /*2f210*/  @P0 LDC R2, c[0x0][0x450] ;  /* 0x00011400ff020b82 */ /* 0x000e640000000800 */
[----:B0-----:R-:W-:-:S04]  /*2f220*/  VIADD R5, R3, UR39 ;  /* 0x0000002703057c36 */ /* 0x001fc80008000000 */
[----:B--2---:R-:W-:-:S04]  /*2f230*/  @P0 IMAD.HI.U32 R3, R5, R0, RZ ;  /* 0x0000000005030227 */ /* 0x004fc800078e00ff */
[----:B------:R-:W-:Y:S01]  /*2f240*/  IMAD.MOV.U32 R0, RZ, RZ, R5 ;  /* 0x000000ffff007224 */ /* 0x000fe200078e0005 */
[----:B-1----:R-:W-:Y:S02]  /*2f250*/  @P0 SHF.R.U32.HI R0, RZ, R2, R3 ;  /* 0x00000002ff000219 */ /* 0x002fe40000011603 */
[----:B------:R-:W0:Y:S02]  /*2f260*/  LDC.64 R2, c[0x0][0x2e0] ;  /* 0x0000b800ff027b82 */ /* 0x000e240000000a00 */
[----:B0-----:R-:W-:-:S04]  /*2f270*/  IMAD R4, R4, R2, RZ ;  /* 0x0000000204047224 */ /* 0x001fc800078e02ff */
[C---:B----4-:R-:W-:Y:S02]  /*2f280*/  IMAD R4, R10.reuse, R3, R4 ;  /* 0x000000030a047224 */ /* 0x050fe400078e0204 */
        /* <DEDUP_REMOVED lines=8> */
[----:B------:R-:W-:Y:S02]  /*2f310*/  IMAD.MOV R0, RZ, RZ, -R0 ;  /* 0x000000ffff007224 */ /* 0x000fe400078e0a00 */
[----:B------:R-:W-:Y:S02]  /*2f320*/  IMAD.IADD R3, R3, 0x1, R4 ;  /* 0x0000000103037824 */ /* 0x000fe400078e0204 */
[----:B------:R-:W-:-:S04]  /*2f330*/  IMAD R0, R7, R0, R5 ;  /* 0x0000000007007224 */ /* 0x000fc800078e0205 */
[----:B------:R-:W-:Y:S01]  /*2f340*/  IMAD.WIDE.U32 R2, R0, UR4, R2 ;  /* 0x0000000400027c25 */ /* 0x000fe2000f8e0002 */
[----:B------:R-:W-:-:S05]  /*2f350*/  SHF.R.S32.HI R4, RZ, 0x1f, R0 ;  /* 0x0000001fff047819 */ /* 0x000fca0000011400 */
[----:B------:R-:W-:-:S04]  /*2f360*/  IMAD R4, R4, UR4, RZ ;  /* 0x0000000404047c24 */ /* 0x000fc8000f8e02ff */
        /* <DEDUP_REMOVED lines=21> */
[----:B------:R-:W2:Y:S02]  /*2f4c0*/  SHFL.IDX PT, R6, R0, 0x1, 0x181f ;  /* 0x00381f0000067f89 */ /* 0x000ea400000e0000 */
[----:B------:R-:W-:-:S02]  /*2f4d0*/  ISETP.GE.AND P1, PT, R11, R2, PT ;  /* 0x000000020b00720c */ /* 0x000fc40003f26270 */
[----:B------:R-:W3:Y:S01]  /*2f4e0*/  SHFL.IDX PT, R8, R3, 0x1, 0x181f ;  /* 0x00381f0003087f89 */ /* 0x000ee200000e0000 */
[----:B------:R-:W-:-:S03]  /*2f4f0*/  ISETP.GE.AND P2, PT, R12, R2, PT ;  /* 0x000000020c00720c */ /* 0x000fc60003f46270 */
[----:B------:R4:W-:Y:S04]  /*2f500*/  STL [R1+0x484], R12 ;  /* 0x0004840c01007387 */ /* 0x0009e80000100800 */
[----:B------:R-:W-:Y:S03]  /*2f510*/  STL [R1+0x464], R11 ;  /* 0x0004640b01007387 */ /* 0x000fe60000100800 */
[----:B------:R-:W-:Y:S02]  /*2f520*/  @!P1 LEA R7, R9, UR38, 0x1 ;  /* 0x0000002609079c11 */ /* 0x000fe4000f8e08ff */
[----:B0-----:R-:W-:Y:S01]  /*2f530*/  @!P1 LEA R5, P3, R10, R5, 0x1 ;  /* 0x000000050a059211 */ /* 0x001fe200078608ff */
[----:B----4-:R-:W-:-:S04]  /*2f540*/  VIADD R12, R11, 0x20 ;  /* 0x000000200b0c7836 */ /* 0x010fc80000000000 */
[----:B-1----:R-:W-:Y:S01]  /*2f550*/  @!P1 IMAD.X R4, RZ, RZ, R4, P3 ;  /* 0x000000ffff049224 */ /* 0x002fe200018e0604 */
[----:B------:R-:W-:Y:S04]  /*2f560*/  STL [R1+0x490], R12 ;  /* 0x0004900c01007387 */ /* 0x000fe80000100800 */
[----:B------:R-:W-:-:S04]  /*2f570*/  @!P1 LOP3.LUT R5, R5, R4, RZ, 0x3c, !PT ;  /* 0x0000000405059212 */ /* 0x000fc800078e3cff */
[----:B------:R-:W-:-:S04]  /*2f580*/  @!P1 LOP3.LUT R4, R5, R4, RZ, 0x3c, !PT ;  /* 0x0000000405049212 */ /* 0x000fc800078e3cff */
[----:B------:R-:W-:-:S05]  /*2f590*/  @!P1 LOP3.LUT R5, R5, R4, RZ, 0x3c, !PT ;  /* 0x0000000405059212 */ /* 0x000fca00078e3cff */
[----:B------:R2:W-:Y:S02]  /*2f5a0*/  @!P1 LDGSTS.E.BYPASS.LTC128B.128 [R7+0x18400], desc[UR44][R4.64], !P0 ;  /* 0x1840000004079fae */ /* 0x0005e4000c101d6c */
[----:B--2---:R-:W-:Y:S01]  /*2f5b0*/  @!P2 LEA R4, P1, R10, R6, 0x1 ;  /* 0x000000060a04a211 */ /* 0x004fe200078208ff */
[----:B------:R-:W-:Y:S01]  /*2f5c0*/  VIADD R7, R11, 0x30 ;  /* 0x000000300b077836 */ /* 0x000fe20000000000 */
[----:B------:R-:W-:-:S03]  /*2f5d0*/  @!P2 LEA R6, R9, UR38, 0x1 ;  /* 0x000000260906ac11 */ /* 0x000fc6000f8e08ff */
[----:B---3--:R-:W-:Y:S01]  /*2f5e0*/  @!P2 IMAD.X R5, RZ, RZ, R8, P1 ;  /* 0x000000ffff05a224 */ /* 0x008fe200008e0608 */
[----:B------:R-:W-:Y:S01]  /*2f5f0*/  ISETP.GE.AND P1, PT, R12, R2, PT ;  /* 0x000000020c00720c */ /* 0x000fe20003f26270 */
[----:B------:R-:W-:Y:S04]  /*2f600*/  STL [R1+0x494], R7 ;  /* 0x0004940701007387 */ /* 0x000fe80000100800 */
[----:B------:R0:W-:Y:S04]  /*2f610*/  @!P2 LDGSTS.E.BYPASS.LTC128B.128 [R6+0x18c00], desc[UR44][R4.64], !P0 ;  /* 0x18c000000406afae */ /* 0x0001e8000c101d6c */
[----:B0-----:R-:W0:Y:S04]  /*2f620*/  SHFL.IDX PT, R5, R0, 0x2, 0x181f ;  /* 0x00581f0000057f89 */ /* 0x001e2800000e0000 */
[----:B------:R-:W-:Y:S01]  /*2f630*/  @!P1 LEA R6, R9, UR38, 0x1 ;  /* 0x0000002609069c11 */ /* 0x000fe2000f8e08ff */
[----:B------:R-:W1:Y:S01]  /*2f640*/  SHFL.IDX PT, R4, R3, 0x2, 0x181f ;  /* 0x00581f0003047f89 */ /* 0x000e6200000e0000 */
[----:B0-----:R-:W-:-:S05]  /*2f650*/  @!P1 LEA R5, P2, R10, R5, 0x1 ;  /* 0x000000050a059211 */ /* 0x001fca00078408ff */
[----:B-1----:R-:W-:-:S05]  /*2f660*/  @!P1 IMAD.X R4, RZ, RZ, R4, P2 ;  /* 0x000000ffff049224 */ /* 0x002fca00010e0604 */
        /* <DEDUP_REMOVED lines=19> */
[----:B0-----:R-:W0:Y:S04]  /*2f7a0*/  SHFL.IDX PT, R4, R0, 0x4, 0x181f ;  /* 0x00981f0000047f89 */ /* 0x001e2800000e0000 */
[----:B------:R-:W1:Y:S01]  /*2f7b0*/  SHFL.IDX PT, R6, R3, 0x4, 0x181f ;  /* 0x00981f0003067f89 */ /* 0x000e6200000e0000 */
[----:B0-----:R-:W-:-:S05]  /*2f7c0*/  @!P1 LEA R5, P2, R10, R4, 0x1 ;  /* 0x000000040a059211 */ /* 0x001fca00078408ff */
[----:B-1----:R-:W-:Y:S01]  /*2f7d0*/  @!P1 IMAD.X R4, RZ, RZ, R6, P2 ;  /* 0x000000ffff049224 */ /* 0x002fe200010e0606 */
[----:B------:R-:W-:-:S04]  /*2f7e0*/  @!P1 LEA R6, R9, UR38, 0x1 ;  /* 0x0000002609069c11 */ /* 0x000fc8000f8e08ff */
        /* <DEDUP_REMOVED lines=16> */
[----:B------:R-:W-:-:S03]  /*2f8f0*/  ISETP.GE.AND P1, PT, R7, R2, PT ;  /* 0x000000020700720c */ /* 0x000fc60003f26270 */
[----:B0-----:R-:W0:Y:S04]  /*2f900*/  SHFL.IDX PT, R4, R0, 0x6, 0x181f ;  /* 0x00d81f0000047f89 */ /* 0x001e2800000e0000 */
[----:B------:R-:W1:Y:S04]  /*2f910*/  SHFL.IDX PT, R6, R3, 0x6, 0x181f ;  /* 0x00d81f0003067f89 */ /* 0x000e6800000e0000 */
[----:B------:R-:W2:Y:S04]  /*2f920*/  SHFL.IDX PT, R3, R3, 0x7, 0x181f ;  /* 0x00f81f0003037f89 */ /* 0x000ea800000e0000 */
[----:B------:R-:W3:Y:S01]  /*2f930*/  SHFL.IDX PT, R0, R0, 0x7, 0x181f ;  /* 0x00f81f0000007f89 */ /* 0x000ee200000e0000 */
[----:B0-----:R-:W-:-:S05]  /*2f940*/  @!P1 LEA R5, P2, R10, R4, 0x1 ;  /* 0x000000040a059211 */ /* 0x001fca00078408ff */
[----:B-1----:R-:W-:Y:S01]  /*2f950*/  @!P1 IMAD.X R4, RZ, RZ, R6, P2 ;  /* 0x000000ffff049224 */ /* 0x002fe200010e0606 */
[----:B------:R-:W-:-:S04]  /*2f960*/  @!P1 LEA R6, R9, UR38, 0x1 ;  /* 0x0000002609069c11 */ /* 0x000fc8000f8e08ff */
[----:B------:R-:W-:-:S04]  /*2f970*/  @!P1 LOP3.LUT R5, R5, R4, RZ, 0x3c, !PT ;  /* 0x0000000405059212 */ /* 0x000fc800078e3cff */
[----:B------:R-:W-:-:S04]  /*2f980*/  @!P1 LOP3.LUT R4, R5, R4, RZ, 0x3c, !PT ;  /* 0x0000000405049212 */ /* 0x000fc800078e3cff */
[----:B------:R-:W-:-:S05]  /*2f990*/  @!P1 LOP3.LUT R5, R5, R4, RZ, 0x3c, !PT ;  /* 0x0000000405059212 */ /* 0x000fca00078e3cff */
[----:B--23--:R1:W-:Y:S02]  /*2f9a0*/  @!P1 LDGSTS.E.BYPASS.LTC128B.128 [R6+0x1b400], desc[UR44][R4.64], !P0 ;  /* 0x1b40000004069fae */ /* 0x00c3e4000c101d6c */
.L_x_2259:
[----:B01----:R-:W2:Y:S02]  /*2f9b0*/  LDL R4, [R1+0x464] ;  /* 0x0004640001047983 */ /* 0x003ea40000100800 */
        /* <DEDUP_REMOVED lines=13> */
[----:B-1----:R-:W1:Y:S01]  /*2fa90*/  LDC.64 R2, c[0x0][0x3d8] ;  /* 0x0000f600ff027b82 */ /* 0x002e620000000a00 */
[----:B------:R-:W-:Y:S01]  /*2faa0*/  NOP ;  /* 0x0000000000007918 */ /* 0x000fe20000000000 */
[C---:B-1----:R-:W-:Y:S01]  /*2fab0*/  IMAD R0, R2.reuse, UR43, RZ ;  /* 0x0000002b02007c24 */ /* 0x042fe2000f8e02ff */
[----:B------:R-:W-:Y:S01]  /*2fac0*/  UIADD3 UR4, UR38, 0x22400, URZ ;  /* 0x0002240026047890 */ /* 0x000fe2000fffe03f */
[----:B0-----:R-:W-:Y:S01]  /*2fad0*/  IMAD.WIDE.U32 R4, R2, UR36, RZ ;  /* 0x0000002402047c25 */ /* 0x001fe2000f8e00ff */
        /* <DEDUP_REMOVED lines=12> */
[----:B0-----:R-:W-:Y:S02]  /*2fba0*/  IMAD.U32 R4, RZ, RZ, UR6 ;  /* 0x00000006ff047e24 */ /* 0x001fe4000f8e00ff */
        /* <DEDUP_REMOVED lines=11> */
.L_x_2162:
[----:B0-----:R-:W2:Y:S01]  /*2fc60*/  LDL.LU.64 R4, [R1+0x4a8] ;  /* 0x0004a80001047983 */ /* 0x001ea20000300a00 */
[----:B------:R-:W0:Y:S01]  /*2fc70*/  LDC R6, c[0x0][0x448] ;  /* 0x00011200ff067b82 */ /* 0x000e220000000800 */
[----:B------:R-:W-:Y:S02]  /*2fc80*/  ULDC.64 UR4, c[0x0][0x3e0] ;  /* 0x0000f80000047ab9 */ /* 0x000fe40000000a00 */
[----:B------:R-:W2:Y:S01]  /*2fc90*/  LDL.LU.64 R2, [R1+0x488] ;  /* 0x0004880001027983 */ /* 0x000ea20000300a00 */
[----:B------:R-:W1:Y:S01]  /*2fca0*/  S2R R0, SR_CTAID.Z ;  /* 0x0000000000007919 */ /* 0x000e620000002700 */
[----:B0-----:R-:W-:Y:S02]  /*2fcb0*/  ISETP.NE.AND P0, PT, R6, 0x1, PT ;  /* 0x000000010600780c */ /* 0x001fe40003f05270 */
[----:B-1----:R-:W-:-:S05]  /*2fcc0*/  SHF.R.S32.HI R0, RZ, 0x1f, R0 ;  /* 0x0000001fff007819 */ /* 0x002fca0000011400 */
[----:B------:R-:W-:Y:S01]  /*2fcd0*/  IMAD R0, R0, UR4, RZ ;  /* 0x0000000400007c24 */ /* 0x000fe2000f8e02ff */
[----:B------:R-:W0:Y:S02]  /*2fce0*/  S2R R8, SR_TID.X ;  /* 0x0000000000087919 */ /* 0x000e240000002100 */
[----:B0-----:R-:W-:-:S05]  /*2fcf0*/  IMAD.SHL.U32 R10, R8, 0x8, RZ ;  /* 0x00000008080a7824 */ /* 0x001fca00078e00ff */
[----:B------:R-:W-:Y:S01]  /*2fd00*/  LOP3.LUT R10, R10, 0x38, RZ, 0xc0, !PT ;  /* 0x000000380a0a7812 */ /* 0x000fe200078ec0ff */
[----:B--2---:R-:W-:Y:S02]  /*2fd10*/  IMAD.MOV.U32 R2, RZ, RZ, R4 ;  /* 0x000000ffff027224 */ /* 0x004fe400078e0004 */
[----:B------:R-:W0:Y:S01]  /*2fd20*/  S2R R4, SR_CTAID.Z ;  /* 0x0000000000047919 */ /* 0x000e220000002700 */
[----:B------:R-:W1:Y:S01]  /*2fd30*/  S2R R5, SR_TID.X ;  /* 0x0000000000057919 */ /* 0x000e620000002100 */
[C---:B0-----:R-:W-:Y:S02]  /*2fd40*/  IMAD R0, R4.reuse, UR5, R0 ;  /* 0x0000000504007c24 */ /* 0x041fe4000f8e0200 */
[----:B------:R-:W-:Y:S01]  /*2fd50*/  IMAD.WIDE.U32 R2, R4, UR4, R2 ;  /* 0x0000000404027c25 */ /* 0x000fe2000f8e0002 */
[----:B------:R-:W-:-:S03]  /*2fd60*/  ULDC.64 UR4, c[0x0][0x3d0] ;  /* 0x0000f40000047ab9 */ /* 0x000fc60000000a00 */
[----:B------:R-:W-:Y:S02]  /*2fd70*/  IMAD.IADD R3, R3, 0x1, R0 ;  /* 0x0000000103037824 */ /* 0x000fe400078e0200 */
[----:B------:R-:W0:Y:S01]  /*2fd80*/  @P0 LDC R0, c[0x0][0x44c] ;  /* 0x00011300ff000b82 */ /* 0x000e220000000800 */
[C---:B-1----:R-:W-:Y:S01]  /*2fd90*/  LOP3.LUT R4, R5.reuse, 0x7f, RZ, 0xc0, !PT ;  /* 0x0000007f05047812 */ /* 0x042fe200078ec0ff */
[----:B------:R-:W-:-:S06]  /*2fda0*/  IMAD.SHL.U32 R15, R5, 0x10, RZ ;  /* 0x00000010050f7824 */ /* 0x000fcc00078e00ff */
[----:B------:R-:W1:Y:S01]  /*2fdb0*/  @P0 LDC R5, c[0x0][0x450] ;  /* 0x00011400ff050b82 */ /* 0x000e620000000800 */
[----:B------:R-:W-:-:S04]  /*2fdc0*/  SHF.R.U32.HI R7, RZ, 0x3, R4 ;  /* 0x00000003ff077819 */ /* 0x000fc80000011604 */
[----:B------:R-:W-:-:S05]  /*2fdd0*/  LOP3.LUT R7, R7, 0x70, R15, 0xf8, !PT ;  /* 0x0000007007077812 */ /* 0x000fca00078ef80f */
[----:B------:R-:W-:-:S04]  /*2fde0*/  VIADD R7, R7, UR39 ;  /* 0x0000002707077c36 */ /* 0x000fc80008000000 */
[----:B0-----:R-:W-:-:S04]  /*2fdf0*/  @P0 IMAD.HI.U32 R0, R7, R0, RZ ;  /* 0x0000000007000227 */ /* 0x001fc800078e00ff */
[----:B------:R-:W-:Y:S01]  /*2fe00*/  IMAD.MOV.U32 R4, RZ, RZ, R7 ;  /* 0x000000ffff047224 */ /* 0x000fe200078e0007 */
[----:B-1----:R-:W-:-:S04]  /*2fe10*/  @P0 SHF.R.U32.HI R4, RZ, R5, R0 ;  /* 0x00000005ff040219 */ /* 0x002fc80000011600 */
[--C-:B------:R-:W-:Y:S01]  /*2fe20*/  SHF.R.S32.HI R5, RZ, 0x1f, R4.reuse ;  /* 0x0000001fff057819 */ /* 0x100fe20000011404 */
[----:B------:R-:W-:-:S04]  /*2fe30*/  IMAD.MOV R0, RZ, RZ, -R4 ;  /* 0x000000ffff007224 */ /* 0x000fc800078e0a04 */
[----:B------:R-:W-:Y:S02]  /*2fe40*/  IMAD R5, R5, UR4, RZ ;  /* 0x0000000405057c24 */ /* 0x000fe4000f8e02ff */
[----:B------:R-:W-:-:S04]  /*2fe50*/  IMAD.WIDE.U32 R2, R4, UR4, R2 ;  /* 0x0000000404027c25 */ /* 0x000fc8000f8e0002 */
[----:B------:R-:W-:Y:S02]  /*2fe60*/  IMAD R0, R6, R0, R7 ;  /* 0x0000000006007224 */ /* 0x000fe400078e0207 */
        /* <DEDUP_REMOVED lines=10> */
[----:B------:R-:W-:-:S04]  /*2ff10*/  ULDC UR4, c[0x0][0x3b8] ;  /* 0x0000ee0000047ab9 */ /* 0x000fc80000000800 */
[----:B------:R-:W-:Y:S02]  /*2ff20*/  LEA.HI.X R4, R2, UR5, R0, 0x1, P0 ;  /* 0x0000000502047c11 */ /* 0x000fe400080f0c00 */
[----:B------:R-:W-:-:S04]  /*2ff30*/  LOP3.LUT R0, R10, 0x40, RZ, 0xfc, !PT ;  /* 0x000000400a007812 */ /* 0x000fc800078efcff */
[----:B------:R-:W-:Y:S02]  /*2ff40*/  ISETP.GE.AND P0, PT, R0, UR4, PT ;  /* 0x0000000400007c0c */ /* 0x000fe4000bf06270 */
[----:B------:R-:W-:-:S04]  /*2ff50*/  LOP3.LUT R0, R10, 0x80, RZ, 0xfc, !PT ;  /* 0x000000800a007812 */ /* 0x000fc800078efcff */
[----:B------:R-:W-:Y:S02]  /*2ff60*/  ISETP.GE.AND P1, PT, R0, UR4, PT ;  /* 0x0000000400007c0c */ /* 0x000fe4000bf26270 */
[C---:B------:R-:W-:Y:S02]  /*2ff70*/  LOP3.LUT R0, R10.reuse, 0xc0, RZ, 0xfc, !PT ;  /* 0x000000c00a007812 */ /* 0x040fe400078efcff */
[----:B------:R-:W-:Y:S02]  /*2ff80*/  ISETP.GE.AND P3, PT, R10, UR4, PT ;  /* 0x000000040a007c0c */ /* 0x000fe4000bf66270 */
[----:B------:R-:W-:Y:S01]  /*2ff90*/  ISETP.GE.AND P2, PT, R0, UR4, PT ;  /* 0x0000000400007c0c */ /* 0x000fe2000bf46270 */
[----:B------:R-:W-:-:S03]  /*2ffa0*/  UMOV UR4, 0xffffffff ;  /* 0xffffffff00047882 */ /* 0x000fc60000000000 */
[----:B------:R-:W-:Y:S09]  /*2ffb0*/  BRA.DIV UR4, `(.L_x_2163) ;  /* 0x0000003a04707947 */ /* 0x000ff2000b800000 */
[----:B------:R-:W2:Y:S01]  /*2ffc0*/  LDL.LU R3, [R1+0x484] ;  /* 0x0004840001037983 */ /* 0x000ea20000300800 */
[----:B------:R-:W-:-:S03]  /*2ffd0*/  ULDC UR4, c[0x0][0x288] ;  /* 0x0000a20000047ab9 */ /* 0x000fc60000000800 */
[----:B------:R-:W3:Y:S04]  /*2ffe0*/  LDL.LU R7, [R1+0x464] ;  /* 0x0004640001077983 */ /* 0x000ee80000300800 */
[----:B------:R-:W4:Y:S04]  /*2fff0*/  LDL.LU R15, [R1+0x490] ;  /* 0x00049000010f7983 */ /* 0x000f280000300800 */
[----:B------:R-:W5:Y:S01]  /*30000*/  LDL.LU R13, [R1+0x494] ;  /* 0x00049400010d7983 */ /* 0x000f620000300800 */
[----:B------:R-:W0:Y:S01]  /*30010*/  S2R R2, SR_TID.X ;  /* 0x0000000000027919 */ /* 0x000e220000002100 */
[----:B------:R-:W-:-:S02]  /*30020*/  IMAD R0, R6, UR4, RZ ;  /* 0x0000000406007c24 */ /* 0x000fc4000f8e02ff */
[----:B------:R-:W5:Y:S01]  /*30030*/  LDL.LU R14, [R1+0x498] ;  /* 0x00049800010e7983 */ /* 0x000f620000300800 */
[----:B0-----:R-:W-:-:S05]  /*30040*/  IMAD.SHL.U32 R11, R2, 0x8, RZ ;  /* 0x00000008020b7824 */ /* 0x001fca00078e00ff */
[----:B------:R-:W-:-:S04]  /*30050*/  LOP3.LUT R11, R11, 0x1f8, RZ, 0xc0, !PT ;  /* 0x000001f80b0b7812 */ /* 0x000fc800078ec0ff */
[----:B------:R-:W-:Y:S01]  /*30060*/  LOP3.LUT R11, R11, 0x38, R2, 0x78, !PT ;  /* 0x000000380b0b7812 */ /* 0x000fe200078e7802 */
[----:B------:R-:W-:Y:S01]  /*30070*/  SHFL.IDX PT, R6, R4, 0x1, 0x181f ;  /* 0x00381f0004067f89 */ /* 0x000fe200000e0000 */
[----:B--2---:R-:W-:-:S03]  /*30080*/  ISETP.GE.AND P4, PT, R3, R0, PT ;  /* 0x000000000300720c */ /* 0x004fc60003f86270 */
[----:B------:R-:W0:Y:S01]  /*30090*/  SHFL.IDX PT, R3, R5, RZ, 0x181f ;  /* 0x00181fff05037589 */ /* 0x000e2200000e0000 */
[----:B---3--:R-:W-:Y:S02]  /*300a0*/  ISETP.GE.AND P5, PT, R7, R0, PT ;  /* 0x000000000700720c */ /* 0x008fe40003fa6270 */
[----:B------:R-:W-:Y:S02]  /*300b0*/  LOP3.LUT R7, R2, 0x7f, RZ, 0xc0, !PT ;  /* 0x0000007f02077812 */ /* 0x000fe400078ec0ff */
[----:B------:R-:W1:Y:S03]  /*300c0*/  SHFL.IDX PT, R2, R4, RZ, 0x181f ;  /* 0x00181fff04027589 */ /* 0x000e6600000e0000 */
[----:B------:R-:W-:-:S06]  /*300d0*/  IMAD.SHL.U32 R12, R7, 0x8, RZ ;  /* 0x00000008070c7824 */ /* 0x000fcc00078e00ff */
[----:B0-----:R-:W-:-:S05]  /*300e0*/  @!P5 LEA R3, P6, R10, R3, 0x1 ;  /* 0x000000030a03d211 */ /* 0x001fca00078c08ff */
[----:B-1----:R-:W-:Y:S01]  /*300f0*/  @!P5 IMAD.X R2, RZ, RZ, R2, P6 ;  /* 0x000000ffff02d224 */ /* 0x002fe200030e0602 */
[----:B------:R-:W-:-:S04]  /*30100*/  LOP3.LUT R11, R11, 0x200, R12, 0xf8, !PT ;  /* 0x000002000b0b7812 */ /* 0x000fc800078ef80c */
[----:B------:R-:W-:-:S04]  /*30110*/  @!P5 LOP3.LUT R3, R3, R2, RZ, 0x3c, !PT ;  /* 0x000000020303d212 */ /* 0x000fc800078e3cff */
[----:B------:R-:W-:Y:S02]  /*30120*/  @!P5 LOP3.LUT R2, R3, R2, RZ, 0x3c, !PT ;  /* 0x000000020302d212 */ /* 0x000fe400078e3cff */
        /* <DEDUP_REMOVED lines=19> */
[----:B0-----:R-:W-:-:S05]  /*30260*/  @!P4 LEA R2, P6, R10, R2, 0x1 ;  /* 0x000000020a02c211 */ /* 0x001fca00078c08ff */
[----:B-1----:R-:W-:-:S05]  /*30270*/  @!P4 IMAD.X R3, RZ, RZ, R6, P6 ;  /* 0x000000ffff03c224 */ /* 0x002fca00030e0606 */
[----:B------:R-:W-:Y:S04]  /*30280*/  @!P4 LDGSTS.E.BYPASS.LTC128B.128 [R9+0x23400], desc[UR44][R2.64], !P3 ;  /* 0x234000000209cfae */ /* 0x000fe8000d901d6c */
[----:B------:R-:W-:Y:S04]  /*30290*/  @!P4 LDGSTS.E.BYPASS.LTC128B.128 [R9+0x27400], desc[UR44][R2.64+0x80], !P0 ;  /* 0x274000800209cfae */ /* 0x000fe8000c101d6c */
[----:B------:R-:W-:Y:S04]  /*302a0*/  @!P4 LDGSTS.E.BYPASS.LTC128B.128 [R9+0x2b400], desc[UR44][R2.64+0x100], !P1 ;  /* 0x2b4001000209cfae */ /* 0x000fe8000c901d6c */
[----:B------:R0:W-:Y:S01]  /*302b0*/  @!P4 LDGSTS.E.BYPASS.LTC128B.128 [R9+0x2f400], desc[UR44][R2.64+0x180], !P2 ;  /* 0x2f4001800209cfae */ /* 0x0001e2000d101d6c */
[----:B-----5:R-:W-:-:S03]  /*302c0*/  ISETP.GE.AND P4, PT, R13, R0, PT ;  /* 0x000000000d00720c */ /* 0x020fc60003f86270 */
[----:B------:R-:W3:Y:S04]  /*302d0*/  LDL.LU R13, [R1+0x4a0] ;  /* 0x0004a000010d7983 */ /* 0x000ee80000300800 */
        /* <DEDUP_REMOVED lines=11> */
[----:B------:R-:W-:-:S13]  /*30390*/  ISETP.GE.AND P4, PT, R14, R0, PT ;  /* 0x000000000e00720c */ /* 0x000fda0003f86270 */
[----:B------:R-:W-:Y:S02]  /*303a0*/  @!P4 LEA R9, R11, UR38, 0x1 ;  /* 0x000000260b09cc11 */ /* 0x000fe4000f8e08ff */
        /* <DEDUP_REMOVED lines=8> */
[----:B------:R-:W-:Y:S01]  /*30430*/  SHFL.IDX PT, R14, R5, 0x7, 0x181f ;  /* 0x00f81f00050e7f89 */ /* 0x000fe200000e0000 */
[----:B--2---:R-:W-:-:S13]  /*30440*/  ISETP.GE.AND P4, PT, R15, R0, PT ;  /* 0x000000000f00720c */ /* 0x004fda0003f86270 */
[----:B0-----:R-:W-:Y:S02]  /*30450*/  @!P4 LEA R2, P6, R10, R2, 0x1 ;  /* 0x000000020a02c211 */ /* 0x001fe400078c08ff */
[----:B------:R-:W-:-:S03]  /*30460*/  @!P4 LEA R7, R11, UR38, 0x1 ;  /* 0x000000260b07cc11 */ /* 0x000fc6000f8e08ff */
[----:B------:R-:W-:-:S05]  /*30470*/  @!P4 IMAD.X R3, RZ, RZ, R6, P6 ;  /* 0x000000ffff03c224 */ /* 0x000fca00030e0606 */
[----:B------:R-:W-:Y:S04]  /*30480*/  @!P4 LDGSTS.E.BYPASS.LTC128B.128 [R7+0x24c00], desc[UR44][R2.64], !P3 ;  /* 0x24c000000207cfae */ /* 0x000fe8000d901d6c */
[----:B------:R-:W-:Y:S04]  /*30490*/  @!P4 LDGSTS.E.BYPASS.LTC128B.128 [R7+0x28c00], desc[UR44][R2.64+0x80], !P0 ;  /* 0x28c000800207cfae */ /* 0x000fe8000c101d6c */
[----:B------:R-:W-:Y:S04]  /*304a0*/  @!P4 LDGSTS.E.BYPASS.LTC128B.128 [R7+0x2cc00], desc[UR44][R2.64+0x100], !P1 ;  /* 0x2cc001000207cfae */ /* 0x000fe8000c901d6c */
[----:B------:R0:W-:Y:S04]  /*304b0*/  @!P4 LDGSTS.E.BYPASS.LTC128B.128 [R7+0x30c00], desc[UR44][R2.64+0x180], !P2 ;  /* 0x30c001800207cfae */ /* 0x0001e8000d101d6c */
[----:B------:R-:W-:Y:S04]  /*304c0*/  SHFL.IDX PT, R6, R4, 0x6, 0x181f ;  /* 0x00d81f0004067f89 */ /* 0x000fe800000e0000 */
[----:B0-----:R-:W0:Y:S01]  /*304d0*/  SHFL.IDX PT, R2, R5, 0x6, 0x181f ;  /* 0x00d81f0005027f89 */ /* 0x001e2200000e0000 */
[----:B---3--:R-:W-:-:S13]  /*304e0*/  ISETP.GE.AND P4, PT, R13, R0, PT ;  /* 0x000000000d00720c */ /* 0x008fda0003f86270 */
[----:B0-----:R-:W-:Y:S02]  /*304f0*/  @!P4 LEA R2, P6, R10, R2, 0x1 ;  /* 0x000000020a02c211 */ /* 0x001fe400078c08ff */
[----:B------:R-:W-:-:S03]  /*30500*/  @!P4 LEA R9, R11, UR38, 0x1 ;  /* 0x000000260b09cc11 */ /* 0x000fc6000f8e08ff */
[----:B------:R-:W-:Y:S02]  /*30510*/  @!P4 IMAD.X R3, RZ, RZ, R6, P6 ;  /* 0x000000ffff03c224 */ /* 0x000fe400030e0606 */
[----:B------:R0:W1:Y:S04]  /*30520*/  SHFL.IDX PT, R6, R4, 0x7, 0x181f ;  /* 0x00f81f0004067f89 */ /* 0x00006800000e0000 */
[----:B------:R0:W-:Y:S04]  /*30530*/  @!P4 LDGSTS.E.BYPASS.LTC128B.128 [R9+0x25400], desc[UR44][R2.64], !P3 ;  /* 0x254000000209cfae */ /* 0x0001e8000d901d6c */
[----:B------:R0:W-:Y:S04]  /*30540*/  @!P4 LDGSTS.E.BYPASS.LTC128B.128 [R9+0x29400], desc[UR44][R2.64+0x80], !P0 ;  /* 0x294000800209cfae */ /* 0x0001e8000c101d6c */
[----:B------:R0:W-:Y:S04]  /*30550*/  @!P4 LDGSTS.E.BYPASS.LTC128B.128 [R9+0x2d400], desc[UR44][R2.64+0x100], !P1 ;  /* 0x2d4001000209cfae */ /* 0x0001e8000c901d6c */
[----:B------:R0:W-:Y:S02]  /*30560*/  @!P4 LDGSTS.E.BYPASS.LTC128B.128 [R9+0x31400], desc[UR44][R2.64+0x180], !P2 ;  /* 0x314001800209cfae */ /* 0x0001e4000d101d6c */
.L_x_2277:
[----:B0-----:R-:W2:Y:S01]  /*30570*/  LDL.LU R2, [R1+0x4b0] ;  /* 0x0004b00001027983 */ /* 0x001ea20000300800 */
[----:B------:R-:W-:Y:S01]  /*30580*/  BSSY B0, `(.L_x_2164) ;  /* 0x0000014000007945 */ /* 0x000fe20003800000 */
[----:B--2---:R-:W-:-:S13]  /*30590*/  ISETP.GE.AND P4, PT, R2, R0, PT ;  /* 0x000000000200720c */ /* 0x004fda0003f86270 */
[----:B------:R-:W-:Y:S05]  /*305a0*/  @P4 BRA `(.L_x_2165) ;  /* 0x0000000000444947 */ /* 0x000fea0003800000 */
[----:B------:R-:W0:Y:S01]  /*305b0*/  S2R R2, SR_TID.X ;  /* 0x0000000000027919 */ /* 0x000e220000002100 */
[----:B------:R-:W-:-:S05]  /*305c0*/  LOP3.LUT R8, R8, 0x7f, RZ, 0xc0, !PT ;  /* 0x0000007f08087812 */ /* 0x000fca00078ec0ff */
[----:B------:R-:W-:Y:S02]  /*305d0*/  IMAD.SHL.U32 R4, R8, 0x8, RZ ;  /* 0x0000000808047824 */ /* 0x000fe400078e00ff */
[----:B0-----:R-:W-:-:S05]  /*305e0*/  IMAD.SHL.U32 R8, R2, 0x8, RZ ;  /* 0x0000000802087824 */ /* 0x001fca00078e00ff */
[----:B------:R-:W-:-:S04]  /*305f0*/  LOP3.LUT R8, R8, 0x1f8, RZ, 0xc0, !PT ;  /* 0x000001f808087812 */ /* 0x000fc800078ec0ff */
[----:B------:R-:W-:Y:S02]  /*30600*/  LOP3.LUT R8, R8, 0x38, R2, 0x78, !PT ;  /* 0x0000003808087812 */ /* 0x000fe400078e7802 */
[----:B------:R-:W-:Y:S02]  /*30610*/  LEA R2, P4, R10, R14, 0x1 ;  /* 0x0000000e0a027211 */ /* 0x000fe400078808ff */
[----:B------:R-:W-:-:S03]  /*30620*/  LOP3.LUT R8, R8, 0x200, R4, 0xf8, !PT ;  /* 0x0000020008087812 */ /* 0x000fc600078ef804 */
[----:B-1----:R-:W-:Y:S01]  /*30630*/  IMAD.X R3, RZ, RZ, R6, P4 ;  /* 0x000000ffff037224 */ /* 0x002fe200020e0606 */
        /* <DEDUP_REMOVED lines=8> */
.L_x_2165:
[----:B------:R-:W-:Y:S05]  /*306c0*/  BSYNC B0 ;  /* 0x0000000000007941 */ /* 0x000fea0003800000 */
.L_x_2164:
[----:B------:R-:W-:Y:S01]  /*306d0*/  NOP ;  /* 0x0000000000007918 */ /* 0x000fe20000000000 */
[----:B------:R-:W-:Y:S01]  /*306e0*/  SYNCS.ARRIVE.TRANS64.RED.A0T1 RZ, [UR38+0x32410], RZ ;  /* 0x032410ffffff79a7 */ /* 0x000fe20008200426 */
[----:B0-----:R-:W-:Y:S01]  /*306f0*/  IMAD.MOV.U32 R2, RZ, RZ, 0x1 ;  /* 0x00000001ff027424 */ /* 0x001fe200078e00ff */
[----:B------:R-:W-:Y:S04]  /*30700*/  ARRIVES.LDGSTSBAR.64.TRANSCNT [UR38+0x32410] ;  /* 0x03241000ff0079b0 */ /* 0x000fe80008000aa6 */
[----:B------:R-:W-:Y:S01]  /*30710*/  SHF.L.U32 R2, R2, 0x1f, RZ ;  /* 0x0000001f02027819 */ /* 0x000fe200000006ff */
[----:B------:R-:W-:Y:S01]  /*30720*/  NOP ;  /* 0x0000000000007918 */ /* 0x000fe20000000000 */
[----:B------:R-:W-:Y:S02]  /*30730*/  SYNCS.ARRIVE.TRANS64.A1T0 RZ, [UR38+0x32410], RZ ;  /* 0x032410ffffff79a7 */ /* 0x000fe40008100026 */
[----:B------:R-:W0:Y:S02]  /*30740*/  SYNCS.PHASECHK.TRANS64.TRYWAIT P0, [UR38+0x32420], R2 ;  /* 0x03242002ff0075a7 */ /* 0x000e240008000166 */
[----:B0-----:R-:W-:Y:S05]  /*30750*/  @!P0 BRA `(.L_x_2166) ;  /* 0x0000003c00e48947 */ /* 0x001fea0003800000 */
.L_x_2278:
[----:B------:R-:W-:Y:S01]  /*30760*/  LOP3.LUT P0, RZ, R17, 0x2, RZ, 0xc0, !PT ;  /* 0x0000000211ff7812 */ /* 0x000fe2000780c0ff */
[----:B------:R-:W-:Y:S01]  /*30770*/  BSSY B0, `(.L_x_2167) ;  /* 0x000004b000007945 */ /* 0x000fe20003800000 */
[----:B------:R-:W-:-:S11]  /*30780*/  IMAD.MOV.U32 R0, RZ, RZ, 0x1 ;  /* 0x00000001ff007424 */ /* 0x000fd600078e00ff */
[----:B------:R-:W-:Y:S05]  /*30790*/  @!P0 BRA `(.L_x_2168) ;  /* 0x0000000400208947 */ /* 0x000fea0003800000 */
[----:B------:R-:W2:Y:S01]  /*307a0*/  SYNCS.PHASECHK.TRANS64.TRYWAIT P0, [UR38+0x32460], R2 ;  /* 0x03246002ff0075a7 */ /* 0x000ea20008000166 */
[----:B0-----:R-:W0:Y:S02]  /*307b0*/  S2R R3, SR_TID.X ;  /* 0x0000000000037919 */ /* 0x001e240000002100 */
[----:B0-----:R-:W-:-:S04]  /*307c0*/  LOP3.LUT R3, R3, 0x7f, RZ, 0xc0, !PT ;  /* 0x0000007f03037812 */ /* 0x001fc800078ec0ff */
[----:B------:R-:W-:Y:S01]  /*307d0*/  ISETP.NE.AND P1, PT, R3, RZ, PT ;  /* 0x000000ff0300720c */ /* 0x000fe20003f25270 */
[----:B--2---:R-:W-:-:S12]  /*307e0*/  @!P0 BRA `(.L_x_2169) ;  /* 0x0000003c00d88947 */ /* 0x004fd80003800000 */
.L_x_2279:
[----:B------:R-:W-:Y:S04]  /*307f0*/  BSSY B1, `(.L_x_2170) ;  /* 0x0000008000017945 */ /* 0x000fe80003800000 */
[----:B------:R-:W-:Y:S05]  /*30800*/  @P1 BRA `(.L_x_2171) ;  /* 0x0000000000181947 */ /* 0x000fea0003800000 */
[----:B0-----:R-:W0:Y:S01]  /*30810*/  S2R R3, SR_TID.X ;  /* 0x0000000000037919 */ /* 0x001e220000002100 */
[----:B------:R-:W-:-:S04]  /*30820*/  IMAD.MOV.U32 R2, RZ, RZ, 0xc000 ;  /* 0x0000c000ff027424 */ /* 0x000fc800078e00ff */
[----:B------:R2:W-:Y:S01]  /*30830*/  SYNCS.ARRIVE.TRANS64 RZ, [UR38+0x32450], R2 ;  /* 0x03245002ffff79a7 */ /* 0x0005e20008000026 */
[----:B0-----:R-:W-:-:S13]  /*30840*/  LOP3.LUT P0, RZ, R3, 0x1f, RZ, 0xc0, !PT ;  /* 0x0000001f03ff7812 */ /* 0x001fda000780c0ff */
[----:B--2---:R-:W-:Y:S05]  /*30850*/  @!P0 BRA `(.L_x_2171) ;  /* 0x0000000000048947 */ /* 0x004fea0003800000 */
[----:B------:R-:W-:Y:S01]  /*30860*/  BPT.TRAP 0x1 ;  /* 0x000000040000795c */ /* 0x000fe20000300000 */
.L_x_2171:
[----:B------:R-:W-:Y:S05]  /*30870*/  BSYNC B1 ;  /* 0x0000000000017941 */ /* 0x000fea0003800000 */
.L_x_2170:
[----:B0-----:R-:W2:Y:S01]  /*30880*/  LDL.LU R2, [R1+0x470] ;  /* 0x0004700001027983 */ /* 0x001ea20000300800 */
        /* <DEDUP_REMOVED lines=10> */
.L_x_2172:
        /* <DEDUP_REMOVED lines=13> */
.L_x_2173:
        /* <DEDUP_REMOVED lines=13> */
.L_x_2174:
        /* <DEDUP_REMOVED lines=13> */
.L_x_2175:
[----:B------:R-:W-:-:S13]  /*30ba0*/  @P0 ELECT P1, URZ, PT ;  /* 0x00000000003f082f */ /* 0x000fda0003820000 */
[----:B------:R-:W-:Y:S01]  /*30bb0*/  @P1 R2UR UR13, R16 ;  /* 0x00000000100d12ca */ /* 0x000fe200000e0000 */
[----:B------:R-:W-:Y:S01]  /*30bc0*/  UMOV UR12, UR36 ;  /* 0x00000024000c7c82 */ /* 0x000fe20008000000 */
[----:B------:R-:W-:Y:S02]  /*30bd0*/  @P1 R2UR UR11, R2 ;  /* 0x00000000020b12ca */ /* 0x000fe400000e0000 */
[----:B------:R-:W-:Y:S02]  /*30be0*/  @P1 PLOP3.LUT P0, PT, P1, PT, PT, 0x8, 0x0 ;  /* 0x000000000000181c */ /* 0x000fe40000f0e170 */
[----:B------:R-:W-:-:S09]  /*30bf0*/  PLOP3.LUT P1, PT, PT, PT, PT, 0x8, 0x0 ;  /* 0x000000000000781c */ /* 0x000fd20003f2e170 */
[----:B------:R2:W-:Y:S02]  /*30c00*/  UTMALDG.4D [UR8], [UR4], desc[UR6] ;  /* 0x00000608040075b4 */ /* 0x0005e40008019000 */
[----:B--2---:R-:W-:Y:S05]  /*30c10*/  @P0 BRA.U.ANY `(.L_x_2175) ;  /* 0xfffffffd00e00947 */ /* 0x004fea000393ffff */
.L_x_2168:
[----:B------:R-:W-:Y:S05]  /*30c20*/  BSYNC B0 ;  /* 0x0000000000007941 */ /* 0x000fea0003800000 */
.L_x_2167:
[----:B------:R-:W2:Y:S04]  /*30c30*/  LDL.LU R4, [R1+0x4a4] ;  /* 0x0004a40001047983 */ /* 0x000ea80000300800 */
[----:B0-----:R-:W3:Y:S01]  /*30c40*/  LDL R3, [R1+0x478] ;  /* 0x0004780001037983 */ /* 0x001ee20000100800 */
[----:B------:R-:W-:Y:S02]  /*30c50*/  IMAD.MOV.U32 R7, RZ, RZ, RZ ;  /* 0x000000ffff077224 */ /* 0x000fe400078e00ff */
[----:B-1----:R-:W-:Y:S02]  /*30c60*/  IMAD.MOV.U32 R6, RZ, RZ, 0x1 ;  /* 0x00000001ff067424 */ /* 0x002fe400078e00ff */
[----:B--2---:R-:W-:-:S05]  /*30c70*/  VIADD R8, R4, 0xfffffffe ;  /* 0xfffffffe04087836 */ /* 0x004fca0000000000 */
[----:B---3--:R-:W-:-:S13]  /*30c80*/  ISETP.GE.AND P0, PT, R8, R3, PT ;  /* 0x000000030800720c */ /* 0x008fda0003f06270 */
[----:B------:R-:W-:Y:S05]  /*30c90*/  @!P0 BRA `(.L_x_2143) ;  /* 0x00000018009c8947 */ /* 0x000fea0003800000 */
[----:B------:R-:W2:Y:S04]  /*30ca0*/  LDL.LU R5, [R1+0x480] ;  /* 0x0004800001057983 */ /* 0x000ea80000300800 */
[----:B------:R-:W3:Y:S01]  /*30cb0*/  LDL.LU R4, [R1+0x47c] ;  /* 0x00047c0001047983 */ /* 0x000ee20000300800 */
[----:B------:R-:W-:Y:S01]  /*30cc0*/  UIADD3 UR4, UR40, 0x1, URZ ;  /* 0x0000000128047890 */ /* 0x000fe2000fffe03f */
[----:B------:R-:W-:Y:S01]  /*30cd0*/  LOP3.LUT R3, RZ, R3, RZ, 0x33, !PT ;  /* 0x00000003ff037212 */ /* 0x000fe200078e33ff */
[----:B------:R-:W-:-:S04]  /*30ce0*/  IMAD.MOV.U32 R6, RZ, RZ, 0x1 ;  /* 0x00000001ff067424 */ /* 0x000fc800078e00ff */
[----:B--2---:R-:W-:Y:S01]  /*30cf0*/  IMAD R0, R5, UR4, RZ ;  /* 0x0000000405007c24 */ /* 0x004fe2000f8e02ff */
[----:B------:R-:W-:-:S04]  /*30d00*/  ULOP3.LUT UR4, URZ, UR41, URZ, 0x33, !UPT ;  /* 0x000000293f047292 */ /* 0x000fc8000f8e333f */
[----:B------:R-:W-:-:S04]  /*30d10*/  LOP3.LUT R0, RZ, R0, RZ, 0x33, !PT ;  /* 0x00000000ff007212 */ /* 0x000fc800078e33ff */
[----:B---3--:R-:W-:Y:S01]  /*30d20*/  VIADDMNMX R0, R0, -R4, UR4, !PT ;  /* 0x0000000400007e46 */ /* 0x008fe2000f800904 */
[----:B------:R-:W-:Y:S01]  /*30d30*/  ULOP3.LUT UR4, URZ, UR42, URZ, 0x33, !UPT ;  /* 0x0000002a3f047292 */ /* 0x000fe2000f8e333f */
[----:B------:R-:W0:Y:S05]  /*30d40*/  S2R R4, SR_TID.X ;  /* 0x0000000000047919 */ /* 0x000e2a0000002100 */
[----:B------:R-:W-:-:S04]  /*30d50*/  VIMNMX R0, R0, UR4, !PT ;  /* 0x0000000400007c48 */ /* 0x000fc8000ffe0100 */
[----:B------:R-:W-:-:S05]  /*30d60*/  VIADDMNMX R3, R0, 0x2, R3, !PT ;  /* 0x0000000200037846 */ /* 0x000fca0007800103 */
[----:B------:R-:W-:-:S05]  /*30d70*/  VIADD R5, R3, 0xfffffffe ;  /* 0xfffffffe03057836 */ /* 0x000fca0000000000 */
[-C--:B------:R-:W-:Y:S02]  /*30d80*/  ISETP.NE.AND P0, PT, R5, R0.reuse, PT ;  /* 0x000000000500720c */ /* 0x080fe40003f05270 */
[----:B------:R-:W-:-:S05]  /*30d90*/  LOP3.LUT R0, RZ, R0, RZ, 0x33, !PT ;  /* 0x00000000ff007212 */ /* 0x000fca00078e33ff */
[----:B------:R-:W-:Y:S02]  /*30da0*/  IMAD.IADD R2, R3, 0x1, R0 ;  /* 0x0000000103027824 */ /* 0x000fe400078e0200 */
[----:B------:R-:W-:-:S03]  /*30db0*/  IMAD.MOV.U32 R0, RZ, RZ, 0x1 ;  /* 0x00000001ff007424 */ /* 0x000fc600078e00ff */
[----:B------:R-:W-:Y:S02]  /*30dc0*/  LOP3.LUT R11, R2, 0x1, RZ, 0xc0, !PT ;  /* 0x00000001020b7812 */ /* 0x000fe400078ec0ff */
[----:B0-----:R-:W-:Y:S01]  /*30dd0*/  LOP3.LUT R10, R4, 0x1f, RZ, 0xc0, !PT ;  /* 0x0000001f040a7812 */ /* 0x001fe200078ec0ff */
[----:B------:R-:W-:Y:S06]  /*30de0*/  @!P0 BRA `(.L_x_2176) ;  /* 0x0000001000348947 */ /* 0x000fec0003800000 */
[----:B------:R-:W-:Y:S01]  /*30df0*/  BSSY B0, `(.L_x_2176) ;  /* 0x000010c000007945 */ /* 0x000fe20003800000 */
[----:B------:R-:W-:Y:S02]  /*30e00*/  IMAD.IADD R9, R2, 0x1, -R11 ;  /* 0x0000000102097824 */ /* 0x000fe400078e0a0b */
[----:B------:R-:W-:-:S07]  /*30e10*/  IMAD.MOV.U32 R0, RZ, RZ, 0x1 ;  /* 0x00000001ff007424 */ /* 0x000fce00078e00ff */
.L_x_2209:
        /* <DEDUP_REMOVED lines=27> */
.L_x_2179:
[----:B------:R-:W1:Y:S01]  /*30fd0*/  S2R R2, SR_TID.X ;  /* 0x0000000000027919 */ /* 0x000e620000002100 */
[----:B------:R-:W-:Y:S01]  /*30fe0*/  BSSY B2, `(.L_x_2180) ;  /* 0x0000006000027945 */ /* 0x000fe20003800000 */
[----:B-1----:R-:W-:Y:S02]  /*30ff0*/  LOP3.LUT R3, R2, 0x7f, RZ, 0xc0, !PT ;  /* 0x0000007f02037812 */ /* 0x002fe400078ec0ff */
[----:B------:R-:W-:Y:S02]  /*31000*/  SHF.L.U32 R2, R0, 0x1f, RZ ;  /* 0x0000001f00027819 */ /* 0x000fe400000006ff */
[----:B------:R-:W-:Y:S02]  /*31010*/  ISETP.NE.AND P2, PT, R3, RZ, PT ;  /* 0x000000ff0300720c */ /* 0x000fe40003f45270 */
[----:B------:R-:W1:Y:S02]  /*31020*/  SYNCS.PHASECHK.TRANS64.TRYWAIT P0, [UR38+0x32448], R2 ;  /* 0x03244802ff0075a7 */ /* 0x000e640008000166 */
[----:B-1----:R-:W-:Y:S09]  /*31030*/  @!P0 BRA `(.L_x_2181) ;  /* 0x0000003400dc8947 */ /* 0x002ff20003800000 */
.L_x_2280:
[----:B------:R-:W-:Y:S05]  /*31040*/  BSYNC B2 ;  /* 0x0000000000027941 */ /* 0x000fea0003800000 */
.L_x_2180:
[----:B------:R-:W-:Y:S04]  /*31050*/  BSSY B2, `(.L_x_2182) ;  /* 0x0000007000027945 */ /* 0x000fe80003800000 */
[----:B------:R-:W-:Y:S05]  /*31060*/  @P2 BRA `(.L_x_2183) ;  /* 0x0000000000142947 */ /* 0x000fea0003800000 */
[----:B------:R-:W-:Y:S01]  /*31070*/  ISETP.NE.AND P0, PT, R10, RZ, PT ;  /* 0x000000ff0a00720c */ /* 0x000fe20003f05270 */
[----:B-1----:R-:W-:-:S04]  /*31080*/  IMAD.MOV.U32 R3, RZ, RZ, 0x3000 ;  /* 0x00003000ff037424 */ /* 0x002fc800078e00ff */
[----:B------:R2:W-:Y:S08]  /*31090*/  SYNCS.ARRIVE.TRANS64 RZ, [UR38+0x32438], R3 ;  /* 0x03243803ffff79a7 */ /* 0x0005f00008000026 */
[----:B--2---:R-:W-:Y:S05]  /*310a0*/  @!P0 BRA `(.L_x_2183) ;  /* 0x0000000000048947 */ /* 0x004fea0003800000 */
[----:B------:R-:W-:Y:S01]  /*310b0*/  BPT.TRAP 0x1 ;  /* 0x000000040000795c */ /* 0x000fe20000300000 */
.L_x_2183:
[----:B------:R-:W-:Y:S05]  /*310c0*/  BSYNC B2 ;  /* 0x0000000000027941 */ /* 0x000fea0003800000 */
.L_x_2182:
        /* <DEDUP_REMOVED lines=11> */
.L_x_2184:
        /* <DEDUP_REMOVED lines=10> */
.L_x_2281:
[----:B------:R-:W-:Y:S05]  /*31220*/  BSYNC B2 ;  /* 0x0000000000027941 */ /* 0x000fea0003800000 */
.L_x_2185:
        /* <DEDUP_REMOVED lines=9> */
.L_x_2188:
[----:B------:R-:W-:Y:S05]  /*312c0*/  BSYNC B2 ;  /* 0x0000000000027941 */ /* 0x000fea0003800000 */
.L_x_2187:
        /* <DEDUP_REMOVED lines=9> */
.L_x_2189:
        /* <DEDUP_REMOVED lines=13> */
.L_x_2190:
        /* <DEDUP_REMOVED lines=13> */
.L_x_2191:
        /* <DEDUP_REMOVED lines=13> */
.L_x_2192:
        /* <DEDUP_REMOVED lines=8> */
.L_x_2178:
[----:B------:R-:W-:Y:S05]  /*31650*/  BSYNC B1 ;  /* 0x0000000000017941 */ /* 0x000fea0003800000 */
.L_x_2177:
        /* <DEDUP_REMOVED lines=8> */
[----:B------:R-:W-:Y:S01]  /*316e0*/  ULDC.64 UR4, c[0x0][0x428] ;  /* 0x00010a0000047ab9 */ /* 0x000fe20000000a00 */
        /* <DEDUP_REMOVED lines=8> */
[----:B------:R-:W-:-:S04]  /*31770*/  IMAD R5, R19, UR4, RZ ;  /* 0x0000000413057c24 */ /* 0x000fc8000f8e02ff */
[C---:B------:R-:W-:Y:S02]  /*31780*/  IMAD R5, R18.reuse, UR5, R5 ;  /* 0x0000000512057c24 */ /* 0x040fe4000f8e0205 */
[----:B------:R-:W-:Y:S01]  /*31790*/  IMAD.WIDE.U32 R2, R18, UR4, R2 ;  /* 0x0000000412027c25 */ /* 0x000fe2000f8e0002 */
[----:B------:R-:W-:-:S03]  /*317a0*/  ULDC.64 UR4, c[0x0][0x418] ;  /* 0x0001060000047ab9 */ /* 0x000fc60000000a00 */
[----:B------:R-:W-:Y:S01]  /*317b0*/  IMAD.IADD R3, R5, 0x1, R3 ;  /* 0x0000000105037824 */ /* 0x000fe200078e0203 */
[----:B------:R-:W-:-:S04]  /*317c0*/  LEA R4, P0, R2, UR4, 0x2 ;  /* 0x0000000402047c11 */ /* 0x000fc8000f8010ff */
[----:B------:R-:W-:-:S05]  /*317d0*/  LEA.HI.X R5, R2, UR5, R3, 0x2, P0 ;  /* 0x0000000502057c11 */ /* 0x000fca00080f1403 */
[----:B------:R0:W5:Y:S04]  /*317e0*/  LDG.E R16, desc[UR44][R4.64] ;  /* 0x0000002c04107981 */ /* 0x000168000c1e1900 */
.L_x_2195:
[----:B------:R-:W1:Y:S01]  /*317f0*/  S2R R2, SR_TID.X ;  /* 0x0000000000027919 */ /* 0x000e620000002100 */
[----:B------:R-:W-:Y:S01]  /*31800*/  BSSY B2, `(.L_x_2196) ;  /* 0x0000006000027945 */ /* 0x000fe20003800000 */
[----:B-1----:R-:W-:Y:S02]  /*31810*/  LOP3.LUT R3, R2, 0x7f, RZ, 0xc0, !PT ;  /* 0x0000007f02037812 */ /* 0x002fe400078ec0ff */
[----:B------:R-:W-:Y:S02]  /*31820*/  SHF.L.U32 R2, R0, 0x1f, RZ ;  /* 0x0000001f00027819 */ /* 0x000fe400000006ff */
[----:B------:R-:W-:Y:S02]  /*31830*/  ISETP.NE.AND P2, PT, R3, RZ, PT ;  /* 0x000000ff0300720c */ /* 0x000fe40003f45270 */
[----:B------:R-:W1:Y:S02]  /*31840*/  SYNCS.PHASECHK.TRANS64.TRYWAIT P0, [UR38+0x32440], R2 ;  /* 0x03244002ff0075a7 */ /* 0x000e640008000166 */
[----:B-1----:R-:W-:Y:S09]  /*31850*/  @!P0 BRA `(.L_x_2197) ;  /* 0x0000003000048947 */ /* 0x002ff20003800000 */
.L_x_2282:
[----:B------:R-:W-:Y:S05]  /*31860*/  BSYNC B2 ;  /* 0x0000000000027941 */ /* 0x000fea0003800000 */
.L_x_2196:
[----:B------:R-:W-:Y:S04]  /*31870*/  BSSY B2, `(.L_x_2198) ;  /* 0x0000007000027945 */ /* 0x000fe80003800000 */
[----:B------:R-:W-:Y:S05]  /*31880*/  @P2 BRA `(.L_x_2199) ;  /* 0x0000000000142947 */ /* 0x000fea0003800000 */
[----:B------:R-:W-:Y:S01]  /*31890*/  ISETP.NE.AND P0, PT, R10, RZ, PT ;  /* 0x000000ff0a00720c */ /* 0x000fe20003f05270 */
[----:B-1----:R-:W-:-:S04]  /*318a0*/  IMAD.MOV.U32 R3, RZ, RZ, 0x3000 ;  /* 0x00003000ff037424 */ /* 0x002fc800078e00ff */
[----:B------:R2:W-:Y:S08]  /*318b0*/  SYNCS.ARRIVE.TRANS64 RZ, [UR38+0x32430], R3 ;  /* 0x03243003ffff79a7 */ /* 0x0005f00008000026 */
[----:B--2---:R-:W-:Y:S05]  /*318c0*/  @!P0 BRA `(.L_x_2199) ;  /* 0x0000000000048947 */ /* 0x004fea0003800000 */
[----:B------:R-:W-:Y:S01]  /*318d0*/  BPT.TRAP 0x1 ;  /* 0x000000040000795c */ /* 0x000fe20000300000 */
.L_x_2199:
[----:B------:R-:W-:Y:S05]  /*318e0*/  BSYNC B2 ;  /* 0x0000000000027941 */ /* 0x000fea0003800000 */
.L_x_2198:
        /* <DEDUP_REMOVED lines=11> */
.L_x_2200:
        /* <DEDUP_REMOVED lines=11> */
.L_x_2283:
[----:B------:R-:W-:Y:S05]  /*31a50*/  BSYNC B2 ;  /* 0x0000000000027941 */ /* 0x000fea0003800000 */
.L_x_2201:
        /* <DEDUP_REMOVED lines=9> */
.L_x_2204:
[----:B------:R-:W-:Y:S05]  /*31af0*/  BSYNC B2 ;  /* 0x0000000000027941 */ /* 0x000fea0003800000 */
.L_x_2203:
        /* <DEDUP_REMOVED lines=9> */
.L_x_2205:
        /* <DEDUP_REMOVED lines=13> */
.L_x_2206:
        /* <DEDUP_REMOVED lines=13> */
.L_x_2207:
        /* <DEDUP_REMOVED lines=13> */
.L_x_2208:
        /* <DEDUP_REMOVED lines=8> */
.L_x_2194:
[----:B------:R-:W-:Y:S05]  /*31e80*/  BSYNC B1 ;  /* 0x0000000000017941 */ /* 0x000fea0003800000 */
.L_x_2193:
[----:B------:R-:W-:Y:S01]  /*31e90*/  VIADD R8, R8, 0xfffffffe ;  /* 0xfffffffe08087836 */ /* 0x000fe20000000000 */
[----:B------:R-:W-:Y:S06]  /*31ea0*/  @P1 BRA `(.L_x_2209) ;  /* 0xffffffec00dc1947 */ /* 0x000fec000383ffff */
[----:B------:R-:W-:Y:S05]  /*31eb0*/  BSYNC B0 ;  /* 0x0000000000007941 */ /* 0x000fea0003800000 */
.L_x_2176:
        /* <DEDUP_REMOVED lines=25> */
.L_x_2212:
[----:B------:R-:W1:Y:S01]  /*32050*/  S2R R2, SR_TID.X ;  /* 0x0000000000027919 */ /* 0x000e620000002100 */
[----:B------:R-:W-:Y:S01]  /*32060*/  BSSY B1, `(.L_x_2213) ;  /* 0x0000006000017945 */ /* 0x000fe20003800000 */
[----:B-1----:R-:W-:Y:S02]  /*32070*/  LOP3.LUT R3, R2, 0x7f, RZ, 0xc0, !PT ;  /* 0x0000007f02037812 */ /* 0x002fe400078ec0ff */
[----:B------:R-:W-:Y:S02]  /*32080*/  SHF.L.U32 R2, R0, 0x1f, RZ ;  /* 0x0000001f00027819 */ /* 0x000fe400000006ff */
[----:B------:R-:W-:Y:S02]  /*32090*/  ISETP.NE.AND P1, PT, R3, RZ, PT ;  /* 0x000000ff0300720c */ /* 0x000fe40003f25270 */
[----:B------:R-:W1:Y:S02]  /*320a0*/  SYNCS.PHASECHK.TRANS64.TRYWAIT P0, [UR38+0x32448], R2 ;  /* 0x03244802ff0075a7 */ /* 0x000e640008000166 */
[----:B-1----:R-:W-:Y:S09]  /*320b0*/  @!P0 BRA `(.L_x_2214) ;  /* 0x00000028001c8947 */ /* 0x002ff20003800000 */
.L_x_2284:
[----:B------:R-:W-:Y:S05]  /*320c0*/  BSYNC B1 ;  /* 0x0000000000017941 */ /* 0x000fea0003800000 */
.L_x_2213:
[----:B------:R-:W-:Y:S04]  /*320d0*/  BSSY B1, `(.L_x_2215) ;  /* 0x0000007000017945 */ /* 0x000fe80003800000 */
[----:B------:R-:W-:Y:S05]  /*320e0*/  @P1 BRA `(.L_x_2216) ;  /* 0x0000000000141947 */ /* 0x000fea0003800000 */
[----:B------:R-:W-:Y:S01]  /*320f0*/  ISETP.NE.AND P0, PT, R10, RZ, PT ;  /* 0x000000ff0a00720c */ /* 0x000fe20003f05270 */
[----:B-1----:R-:W-:-:S04]  /*32100*/  IMAD.MOV.U32 R3, RZ, RZ, 0x3000 ;  /* 0x00003000ff037424 */ /* 0x002fc800078e00ff */
[----:B------:R2:W-:Y:S08]  /*32110*/  SYNCS.ARRIVE.TRANS64 RZ, [UR38+0x32438], R3 ;  /* 0x03243803ffff79a7 */ /* 0x0005f00008000026 */
[----:B--2---:R-:W-:Y:S05]  /*32120*/  @!P0 BRA `(.L_x_2216) ;  /* 0x0000000000048947 */ /* 0x004fea0003800000 */
[----:B------:R-:W-:Y:S01]  /*32130*/  BPT.TRAP 0x1 ;  /* 0x000000040000795c */ /* 0x000fe20000300000 */
.L_x_2216:
[----:B------:R-:W-:Y:S05]  /*32140*/  BSYNC B1 ;  /* 0x0000000000017941 */ /* 0x000fea0003800000 */
.L_x_2215:
        /* <DEDUP_REMOVED lines=11> */
.L_x_2217:
        /* <DEDUP_REMOVED lines=11> */
.L_x_2285:
[----:B------:R-:W-:Y:S05]  /*322b0*/  BSYNC B1 ;  /* 0x0000000000017941 */ /* 0x000fea0003800000 */
.L_x_2218:
        /* <DEDUP_REMOVED lines=9> */
.L_x_2221:
[----:B------:R-:W-:Y:S05]  /*32350*/  BSYNC B1 ;  /* 0x0000000000017941 */ /* 0x000fea0003800000 */
.L_x_2220:
        /* <DEDUP_REMOVED lines=9> */
.L_x_2222:
        /* <DEDUP_REMOVED lines=13> */
.L_x_2223:
        /* <DEDUP_REMOVED lines=13> */
.L_x_2224:
        /* <DEDUP_REMOVED lines=13> */
.L_x_2225:
        /* <DEDUP_REMOVED lines=8> */
.L_x_2211:
[----:B------:R-:W-:Y:S05]  /*326e0*/  BSYNC B0 ;  /* 0x0000000000007941 */ /* 0x000fea0003800000 */
.L_x_2210:
[----:B------:R-:W-:Y:S02]  /*326f0*/  LOP3.LUT R0, R0, 0x1, RZ, 0x3c, !PT ;  /* 0x0000000100007812 */ /* 0x000fe400078e3cff */
[----:B------:R-:W-:-:S07]  /*32700*/  CS2R R6, SRZ ;  /* 0x0000000000067805 */ /* 0x000fce000001ff00 */
.L_x_2143:
[----:B------:R-:W1:Y:S01]  /*32710*/  S2R R3, SR_CgaCtaId ;  /* 0x0000000000037919 */ /* 0x000e620000008800 */
[----:B------:R-:W-:Y:S02]  /*32720*/  MOV R2, 0x400 ;  /* 0x0000040000027802 */ /* 0x000fe40000000f00 */
[----:B------:R-:W-:Y:S02]  /*32730*/  SHF.L.U32 R7, R7, 0x1f, RZ ;  /* 0x0000001f07077819 */ /* 0x000fe400000006ff */
[----:B-1----:R-:W-:-:S04]  /*32740*/  LEA R2, R3, R2, 0x18 ;  /* 0x0000000203027211 */ /* 0x002fc800078ec0ff */
[----:B------:R-:W1:Y:S02]  /*32750*/  SYNCS.PHASECHK.TRANS64.TRYWAIT P0, [R2+URZ+0x32420], R7 ;  /* 0x03242007020075a7 */ /* 0x000e64000800017f */
[----:B-1----:R-:W-:Y:S05]  /*32760*/  @!P0 BRA `(.L_x_2226) ;  /* 0x0000002000a08947 */ /* 0x002fea0003800000 */
.L_x_2286:
[----:B------:R-:W-:-:S03]  /*32770*/  UMOV UR4, 0xffffffff ;  /* 0xffffffff00047882 */ /* 0x000fc60000000000 */
[----:B------:R-:W-:Y:S05]  /*32780*/  BRA.DIV UR4, `(.L_x_2227) ;  /* 0x0000002204ac7947 */ /* 0x000fea000b800000 */
[----:B------:R-:W2:Y:S02]  /*32790*/  S2R R3, SR_TID.X ;  /* 0x0000000000037919 */ /* 0x000ea40000002100 */
[----:B--2---:R-:W-:-:S04]  /*327a0*/  SHF.R.U32.HI R3, RZ, 0x5, R3 ;  /* 0x00000005ff037819 */ /* 0x004fc80000011603 */
[----:B------:R-:W-:-:S05]  /*327b0*/  LOP3.LUT R3, R3, 0x3, RZ, 0xc0, !PT ;  /* 0x0000000303037812 */ /* 0x000fca00078ec0ff */
[----:B------:R2:W3:Y:S02]  /*327c0*/  SHFL.IDX PT, R14, R3, RZ, 0x1f ;  /* 0x00001fff030e7589 */ /* 0x0004e400000e0000 */
.L_x_2289:
[----:B---3--:R-:W-:-:S13]  /*327d0*/  ISETP.NE.AND P0, PT, R14, RZ, PT ;  /* 0x000000ff0e00720c */ /* 0x008fda0003f05270 */
[----:B------:R-:W-:Y:S05]  /*327e0*/  @P0 BRA `(.L_x_2039) ;  /* 0x0000000000880947 */ /* 0x000fea0003800000 */
[----:B------:R-:W-:-:S03]  /*327f0*/  UMOV UR4, 0xffffffff ;  /* 0xffffffff00047882 */ /* 0x000fc60000000000 */
[----:B------:R-:W-:Y:S05]  /*32800*/  BRA.DIV UR4, `(.L_x_2228) ;  /* 0x0000002204c07947 */ /* 0x000fea000b800000 */
[----:B------:R-:W-:-:S13]  /*32810*/  ELECT P6, URZ, PT ;  /* 0x00000000003f782f */ /* 0x000fda00038c0000 */
.L_x_2292:
[----:B------:R-:W-:Y:S05]  /*32820*/  @!P6 BRA `(.L_x_2039) ;  /* 0x000000000078e947 */ /* 0x000fea0003800000 */
[----:B--2---:R-:W2:Y:S02]  /*32830*/  LDL.LU R3, [R1+0x474] ;  /* 0x0004740001037983 */ /* 0x004ea40000300800 */
[----:B--2---:R-:W-:-:S04]  /*32840*/  LOP3.LUT R3, R3, 0x2, RZ, 0xfc, !PT ;  /* 0x0000000203037812 */ /* 0x004fc800078efcff */
[----:B------:R-:W-:-:S13]  /*32850*/  ISETP.NE.AND P2, PT, R3, 0x3, PT ;  /* 0x000000030300780c */ /* 0x000fda0003f45270 */
[----:B------:R-:W-:Y:S05]  /*32860*/  @!P2 BRA `(.L_x_2229) ;  /* 0x000000000004a947 */ /* 0x000fea0003800000 */
[----:B------:R-:W-:Y:S01]  /*32870*/  BPT.TRAP 0x1 ;  /* 0x000000040000795c */ /* 0x000fe20000300000 */
.L_x_2229:
[----:B------:R-:W-:Y:S01]  /*32880*/  VIADD R3, R2, 0x32440 ;  /* 0x0003244002037836 */ /* 0x000fe20000000000 */
[----:B-1----:R-:W-:Y:S01]  /*32890*/  SHF.L.U32 R7, R0, 0x1f, RZ ;  /* 0x0000001f00077819 */ /* 0x002fe200000006ff */
[C---:B------:R-:W-:Y:S02]  /*328a0*/  VIADD R4, R6.reuse, 0x1 ;  /* 0x0000000106047836 */ /* 0x040fe40000000000 */
[----:B------:R-:W-:-:S03]  /*328b0*/  IMAD R8, R6, 0x8, R3 ;  /* 0x0000000806087824 */ /* 0x000fc600078e0203 */
[C---:B------:R-:W-:Y:S01]  /*328c0*/  ISETP.NE.AND P1, PT, R4.reuse, 0x2, PT ;  /* 0x000000020400780c */ /* 0x040fe20003f25270 */
[----:B------:R-:W1:Y:S03]  /*328d0*/  SYNCS.PHASECHK.TRANS64.TRYWAIT P0, [R8+URZ], R7 ;  /* 0x00000007080075a7 */ /* 0x000e66000800017f */
[----:B0-----:R-:W-:Y:S02]  /*328e0*/  SEL R5, RZ, 0x1, P1 ;  /* 0x00000001ff057807 */ /* 0x001fe40000800000 */
[----:B------:R-:W-:Y:S02]  /*328f0*/  SEL R4, R4, RZ, P1 ;  /* 0x000000ff04047207 */ /* 0x000fe40000800000 */
[----:B------:R-:W-:-:S03]  /*32900*/  LOP3.LUT R0, R0, R5, RZ, 0x3c, !PT ;  /* 0x0000000500007212 */ /* 0x000fc600078e3cff */
[----:B------:R-:W-:Y:S01]  /*32910*/  IMAD R3, R4, 0x8, R3 ;  /* 0x0000000804037824 */ /* 0x000fe200078e0203 */
[----:B------:R-:W-:Y:S01]  /*32920*/  SHF.L.U32 R0, R0, 0x1f, RZ ;  /* 0x0000001f00007819 */ /* 0x000fe200000006ff */
[----:B-1----:R-:W-:Y:S06]  /*32930*/  @!P0 BRA `(.L_x_2230) ;  /* 0x0000002000948947 */ /* 0x002fec0003800000 */
.L_x_2293:
[----:B------:R-:W1:Y:S02]  /*32940*/  SYNCS.PHASECHK.TRANS64.TRYWAIT P0, [R3+URZ], R0 ;  /* 0x00000000030075a7 */ /* 0x000e64000800017f */
[----:B-1----:R-:W-:Y:S05]  /*32950*/  @!P0 BRA `(.L_x_2231) ;  /* 0x0000002000a08947 */ /* 0x002fea0003800000 */
.L_x_2294:
[----:B------:R-:W-:Y:S05]  /*32960*/  @!P2 BRA `(.L_x_2232) ;  /* 0x000000000004a947 */ /* 0x000fea0003800000 */
[----:B------:R-:W-:Y:S01]  /*32970*/  BPT.TRAP 0x1 ;  /* 0x000000040000795c */ /* 0x000fe20000300000 */
.L_x_2232:
[----:B-1----:R-:W-:-:S04]  /*32980*/  VIADD R3, R2, 0x32460 ;  /* 0x0003246002037836 */ /* 0x002fc80000000000 */
[----:B------:R-:W-:-:S04]  /*32990*/  IMAD R6, R6, 0x8, R3 ;  /* 0x0000000806067824 */ /* 0x000fc800078e0203 */
[----:B------:R-:W1:Y:S02]  /*329a0*/  SYNCS.PHASECHK.TRANS64.TRYWAIT P0, [R6+URZ], R7 ;  /* 0x00000007060075a7 */ /* 0x000e64000800017f */
[----:B-1----:R-:W-:Y:S05]  /*329b0*/  @!P0 BRA `(.L_x_2233) ;  /* 0x00000020009c8947 */ /* 0x002fea0003800000 */
.L_x_2295:
[----:B------:R-:W-:-:S07]  /*329c0*/  IMAD R3, R4, 0x8, R3 ;  /* 0x0000000804037824 */ /* 0x000fce00078e0203 */
.L_x_2234:
[----:B--2---:R2:W3:Y:S02]  /*329d0*/  SYNCS.PHASECHK.TRANS64.TRYWAIT P0, [R3+URZ], R0 ;  /* 0x00000000030075a7 */ /* 0x0044e4000800017f */
[----:B---3--:R-:W-:Y:S05]  /*329e0*/  @!P0 NANOSLEEP.SYNCS 0x989680 ;  /* 0x009896800000895d */ /* 0x008fea0003900000 */
[----:B------:R-:W3:Y:S02]  /*329f0*/  @!P0 SYNCS.PHASECHK.TRANS64 P0, [R3+URZ], R0 ;  /* 0x00000000030085a7 */ /* 0x000ee4000800007f */
[----:B---3--:R-:W-:Y:S05]  /*32a00*/  @!P0 BRA `(.L_x_2234) ;  /* 0xfffffffc00f08947 */ /* 0x008fea000383ffff */
.L_x_2039:
[----:B------:R-:W-:Y:S05]  /*32a10*/  BSYNC B6 ;  /* 0x0000000000067941 */ /* 0x000fea0003800000 */
.L_x_2036:
[----:B------:R-:W-:Y:S05]  /*32a20*/  EXIT ;  /* 0x000000000000794d */ /* 0x000fea0003800000 */
.L_x_2050:
[----:B0-----:R0:W1:Y:S02]  /*32a30*/  SYNCS.PHASECHK.TRANS64.TRYWAIT P0, [R72+URZ+0x32400], R15 ;  /* 0x0324000f480075a7 */ /* 0x001064000800017f */
[----:B-1----:R-:W-:Y:S05]  /*32a40*/  @!P0 NANOSLEEP.SYNCS 0x989680 ;  /* 0x009896800000895d */ /* 0x002fea0003900000 */
[----:B------:R-:W1:Y:S02]  /*32a50*/  @!P0 SYNCS.PHASECHK.TRANS64 P0, [R72+URZ+0x32400], R15 ;  /* 0x0324000f480085a7 */ /* 0x000e64000800007f */
[----:B-1----:R-:W-:Y:S05]  /*32a60*/  @!P0 BRA `(.L_x_2050) ;  /* 0xfffffffc00f08947 */ /* 0x002fea000383ffff */
[----:B------:R-:W-:Y:S05]  /*32a70*/  BRA `(.L_x_2235) ;  /* 0xfffffcf400d87947 */ /* 0x000fea000383ffff */
.L_x_2057:
[----:B--2---:R2:W3:Y:S02]  /*32a80*/  SYNCS.PHASECHK.TRANS64.TRYWAIT P0, [R8+URZ], R9 ;  /* 0x00000009080075a7 */ /* 0x0044e4000800017f */
[----:B---3--:R-:W-:Y:S05]  /*32a90*/  @!P0 NANOSLEEP.SYNCS 0x989680 ;  /* 0x009896800000895d */ /* 0x008fea0003900000 */
[----:B------:R-:W3:Y:S02]  /*32aa0*/  @!P0 SYNCS.PHASECHK.TRANS64 P0, [R8+URZ], R9 ;  /* 0x00000009080085a7 */ /* 0x000ee4000800007f */
[----:B---3--:R-:W-:Y:S05]  /*32ab0*/  @!P0 BRA `(.L_x_2057) ;  /* 0xfffffffc00f08947 */ /* 0x008fea000383ffff */
[----:B------:R-:W-:Y:S05]  /*32ac0*/  BRA `(.L_x_2056) ;  /* 0xfffffcf800ec7947 */ /* 0x000fea000383ffff */
.L_x_2059:
[----:B0-----:R0:W1:Y:S02]  /*32ad0*/  SYNCS.PHASECHK.TRANS64.TRYWAIT P0, [R72+URZ+0x32410], R9 ;  /* 0x03241009480075a7 */ /* 0x001064000800017f */
[----:B-1----:R-:W-:Y:S05]  /*32ae0*/  @!P0 NANOSLEEP.SYNCS 0x989680 ;  /* 0x009896800000895d */ /* 0x002fea0003900000 */
[----:B------:R-:W1:Y:S02]  /*32af0*/  @!P0 SYNCS.PHASECHK.TRANS64 P0, [R72+URZ+0x32410], R9 ;  /* 0x03241009480085a7 */ /* 0x000e64000800007f */
[----:B-1----:R-:W-:Y:S05]  /*32b00*/  @!P0 BRA `(.L_x_2059) ;  /* 0xfffffffc00f08947 */ /* 0x002fea000383ffff */
[----:B------:R-:W-:Y:S05]  /*32b10*/  BRA `(.L_x_2236) ;  /* 0xfffffcfc00c47947 */ /* 0x000fea000383ffff */
.L_x_2066:
[----:B-1----:R1:W2:Y:S02]  /*32b20*/  SYNCS.PHASECHK.TRANS64.TRYWAIT P0, [R8+URZ], R9 ;  /* 0x00000009080075a7 */ /* 0x0022a4000800017f */
[----:B--2---:R-:W-:Y:S05]  /*32b30*/  @!P0 NANOSLEEP.SYNCS 0x989680 ;  /* 0x009896800000895d */ /* 0x004fea0003900000 */
[----:B------:R-:W2:Y:S02]  /*32b40*/  @!P0 SYNCS.PHASECHK.TRANS64 P0, [R8+URZ], R9 ;  /* 0x00000009080085a7 */ /* 0x000ea4000800007f */
[----:B--2---:R-:W-:Y:S05]  /*32b50*/  @!P0 BRA `(.L_x_2066) ;  /* 0xfffffffc00f08947 */ /* 0x004fea000383ffff */
[----:B------:R-:W-:Y:S05]  /*32b60*/  BRA `(.L_x_2065) ;  /* 0xfffffd0000087947 */ /* 0x000fea000383ffff */
.L_x_2097:
[----:B-1----:R1:W2:Y:S02]  /*32b70*/  SYNCS.PHASECHK.TRANS64.TRYWAIT P2, [R0+URZ], R5 ;  /* 0x00000005000075a7 */ /* 0x0022a4000804017f */
[----:B--2---:R-:W-:Y:S05]  /*32b80*/  @!P2 NANOSLEEP.SYNCS 0x989680 ;  /* 0x009896800000a95d */ /* 0x004fea0003900000 */
[----:B------:R-:W2:Y:S02]  /*32b90*/  @!P2 SYNCS.PHASECHK.TRANS64 P2, [R0+URZ], R5 ;  /* 0x000000050000a5a7 */ /* 0x000ea4000804007f */
[----:B--2---:R-:W-:Y:S05]  /*32ba0*/  @!P2 BRA `(.L_x_2097) ;  /* 0xfffffffc00f0a947 */ /* 0x004fea000383ffff */
[----:B------:R-:W-:Y:S05]  /*32bb0*/  BRA `(.L_x_2096) ;  /* 0xfffffd6400747947 */ /* 0x000fea000383ffff */
.L_x_2104:
[----:B--2---:R2:W3:Y:S02]  /*32bc0*/  SYNCS.PHASECHK.TRANS64.TRYWAIT P2, [R4+URZ], R5 ;  /* 0x00000005040075a7 */ /* 0x0044e4000804017f */
[----:B---3--:R-:W-:Y:S05]  /*32bd0*/  @!P2 NANOSLEEP.SYNCS 0x989680 ;  /* 0x009896800000a95d */ /* 0x008fea0003900000 */
[----:B------:R-:W3:Y:S02]  /*32be0*/  @!P2 SYNCS.PHASECHK.TRANS64 P2, [R4+URZ], R5 ;  /* 0x000000050400a5a7 */ /* 0x000ee4000804007f */
[----:B---3--:R-:W-:Y:S05]  /*32bf0*/  @!P2 BRA `(.L_x_2104) ;  /* 0xfffffffc00f0a947 */ /* 0x008fea000383ffff */
[----:B------:R-:W-:Y:S05]  /*32c00*/  BRA `(.L_x_2103) ;  /* 0xfffffd6800987947 */ /* 0x000fea000383ffff */
.L_x_2115:
[----:B-1----:R1:W2:Y:S02]  /*32c10*/  SYNCS.PHASECHK.TRANS64.TRYWAIT P1, [R4+URZ], R5 ;  /* 0x00000005040075a7 */ /* 0x0022a4000802017f */
[----:B--2---:R-:W-:Y:S05]  /*32c20*/  @!P1 NANOSLEEP.SYNCS 0x989680 ;  /* 0x009896800000995d */ /* 0x004fea0003900000 */
[----:B------:R-:W2:Y:S02]  /*32c30*/  @!P1 SYNCS.PHASECHK.TRANS64 P1, [R4+URZ], R5 ;  /* 0x00000005040095a7 */ /* 0x000ea4000802007f */
[----:B--2---:R-:W-:Y:S05]  /*32c40*/  @!P1 BRA `(.L_x_2115) ;  /* 0xfffffffc00f09947 */ /* 0x004fea000383ffff */
[----:B------:R-:W-:Y:S05]  /*32c50*/  BRA `(.L_x_2114) ;  /* 0xfffffecc00347947 */ /* 0x000fea000383ffff */
.L_x_2122:
[----:B--2---:R2:W3:Y:S02]  /*32c60*/  SYNCS.PHASECHK.TRANS64.TRYWAIT P1, [R4+URZ], R5 ;  /* 0x00000005040075a7 */ /* 0x0044e4000802017f */
[----:B---3--:R-:W-:Y:S05]  /*32c70*/  @!P1 NANOSLEEP.SYNCS 0x989680 ;  /* 0x009896800000995d */ /* 0x008fea0003900000 */
[----:B------:R-:W3:Y:S02]  /*32c80*/  @!P1 SYNCS.PHASECHK.TRANS64 P1, [R4+URZ], R5 ;  /* 0x00000005040095a7 */ /* 0x000ee4000802007f */
[----:B---3--:R-:W-:Y:S05]  /*32c90*/  @!P1 BRA `(.L_x_2122) ;  /* 0xfffffffc00f09947 */ /* 0x008fea000383ffff */
[----:B------:R-:W-:Y:S05]  /*32ca0*/  BRA `(.L_x_2121) ;  /* 0xfffffed000587947 */ /* 0x000fea000383ffff */
.L_x_2154:
[----:B------:R-:W-:Y:S02]  /*32cb0*/  IMAD.MOV.U32 R13, RZ, RZ, R4 ;  /* 0x000000ffff0d7224 */ /* 0x000fe400078e0004 */
[----:B------:R-:W-:Y:S02]  /*32cc0*/  IMAD.MOV.U32 R12, RZ, RZ, RZ ;  /* 0x000000ffff0c7224 */ /* 0x000fe400078e00ff */
[----:B------:R-:W-:Y:S02]  /*32cd0*/  IMAD.MOV.U32 R11, RZ, RZ, 0x1f ;  /* 0x0000001fff0b7424 */ /* 0x000fe400078e00ff */
[----:B------:R-:W-:-:S07]  /*32ce0*/  IMAD.MOV.U32 R15, RZ, RZ, -0x1 ;  /* 0xffffffffff0f7424 */ /* 0x000fce00078e00ff */
[----:B0-----:R-:W-:Y:S05]  /*32cf0*/  WARPSYNC.COLLECTIVE R15, `(.L_x_2237) ;  /* 0x000000000f087348 */ /* 0x001fea0003c00000 */
[----:B------:R1:W2:Y:S02]  /*32d00*/  SHFL.IDX P6, R14, R13, R12, R11 ;  /* 0x0000000c0d0e7389 */ /* 0x0002a400000c000b */
[----:B012---:R-:W-:Y:S01]  /*32d10*/  ENDCOLLECTIVE ;  /* 0x000000000000791b */ /* 0x007fe20003800000 */
.L_x_2237:
[----:B------:R-:W-:Y:S05]  /*32d20*/  BRA `(.L_x_2238) ;  /* 0xffffffbc00a07947 */ /* 0x000fea000383ffff */
.L_x_2156:
[----:B------:R-:W-:Y:S01]  /*32d30*/  BSSY B0, `(.L_x_2239) ;  /* 0x0000006000007945 */ /* 0x000fe20003800000 */
[----:B------:R-:W-:-:S07]  /*32d40*/  IMAD.MOV.U32 R15, RZ, RZ, -0x1 ;  /* 0xffffffffff0f7424 */ /* 0x000fce00078e00ff */
[----:B01----:R-:W-:Y:S05]  /*32d50*/  WARPSYNC.COLLECTIVE R15, `(.L_x_2240) ;  /* 0x000000000f0c7348 */ /* 0x003fea0003c00000 */
[----:B------:R-:W-:Y:S02]  /*32d60*/  ELECT P6, UR62, PT ;  /* 0x00000000003e782f */ /* 0x000fe400038c0000 */
[----:B------:R-:W-:Y:S01]  /*32d70*/  MOV R14, UR62 ;  /* 0x0000003e000e7c02 */ /* 0x000fe20008000f00 */
[----:B01----:R-:W-:Y:S10]  /*32d80*/  ENDCOLLECTIVE ;  /* 0x000000000000791b */ /* 0x003ff40003800000 */
.L_x_2240:
[----:B------:R-:W-:Y:S05]  /*32d90*/  BSYNC B0 ;  /* 0x0000000000007941 */ /* 0x000fea0003800000 */
.L_x_2239:
[----:B------:R-:W-:Y:S05]  /*32da0*/  BRA `(.L_x_2241) ;  /* 0xffffffbc00a47947 */ /* 0x000fea000383ffff */
.L_x_2158:
[----:B--2---:R-:W-:-:S04]  /*32db0*/  IMAD.U32 R3, RZ, RZ, UR38 ;  /* 0x00000026ff037e24 */ /* 0x004fc8000f8e00ff */
[----:B------:R2:W3:Y:S03]  /*32dc0*/  SYNCS.PHASECHK.TRANS64.TRYWAIT P0, [R3+URZ+0x32440], R0 ;  /* 0x03244000030075a7 */ /* 0x0004e6000800017f */
[----:B---3--:R-:W-:Y:S05]  /*32dd0*/  @!P0 NANOSLEEP.SYNCS 0x989680 ;  /* 0x009896800000895d */ /* 0x008fea0003900000 */
[----:B------:R-:W3:Y:S02]  /*32de0*/  @!P0 SYNCS.PHASECHK.TRANS64 P0, [R3+URZ+0x32440], R0 ;  /* 0x03244000030085a7 */ /* 0x000ee4000800007f */
[----:B---3--:R-:W-:Y:S05]  /*32df0*/  @!P0 BRA `(.L_x_2158) ;  /* 0xfffffffc00ec8947 */ /* 0x008fea000383ffff */
[----:B------:R-:W-:Y:S05]  /*32e00*/  BRA `(.L_x_2242) ;  /* 0xffffffc000007947 */ /* 0x000fea000383ffff */
.L_x_2161:
[----:B------:R-:W-:Y:S01]  /*32e10*/  IMAD.MOV.U32 R13, RZ, RZ, R3 ;  /* 0x000000ffff0d7224 */ /* 0x000fe200078e0003 */
[----:B------:R0:W-:Y:S01]  /*32e20*/  STL [R1+0x864], R16 ;  /* 0x0008641001007387 */ /* 0x0001e20000100800 */
[----:B------:R-:W-:Y:S02]  /*32e30*/  IMAD.MOV.U32 R12, RZ, RZ, RZ ;  /* 0x000000ffff0c7224 */ /* 0x000fe400078e00ff */
[----:B------:R-:W-:Y:S02]  /*32e40*/  IMAD.MOV.U32 R11, RZ, RZ, 0x181f ;  /* 0x0000181fff0b7424 */ /* 0x000fe400078e00ff */
[----:B------:R-:W-:-:S07]  /*32e50*/  IMAD.MOV.U32 R15, RZ, RZ, -0x1 ;  /* 0xffffffffff0f7424 */ /* 0x000fce00078e00ff */
[----:B0-----:R-:W-:Y:S05]  /*32e60*/  WARPSYNC.COLLECTIVE R15, `(.L_x_2243) ;  /* 0x000000000f087348 */ /* 0x001fea0003c00000 */
[----:B------:R1:W2:Y:S02]  /*32e70*/  SHFL.IDX P6, R14, R13, R12, R11 ;  /* 0x0000000c0d0e7389 */ /* 0x0002a400000c000b */
[----:B012---:R-:W-:Y:S01]  /*32e80*/  ENDCOLLECTIVE ;  /* 0x000000000000791b */ /* 0x007fe20003800000 */
.L_x_2243:
[----:B------:R-:W-:-:S05]  /*32e90*/  VIADD R16, R6, UR39 ;  /* 0x0000002706107c36 */ /* 0x000fca0008000000 */
[----:B------:R0:W-:Y:S01]  /*32ea0*/  STL [R1+0x464], R16 ;  /* 0x0004641001007387 */ /* 0x0001e20000100800 */
[----:B------:R-:W-:Y:S02]  /*32eb0*/  IMAD.MOV.U32 R13, RZ, RZ, R0 ;  /* 0x000000ffff0d7224 */ /* 0x000fe400078e0000 */
[----:B------:R-:W-:-:S07]  /*32ec0*/  IMAD.MOV.U32 R4, RZ, RZ, R14 ;  /* 0x000000ffff047224 */ /* 0x000fce00078e000e */
[----:B0-----:R-:W-:Y:S05]  /*32ed0*/  WARPSYNC.COLLECTIVE R15, `(.L_x_2244) ;  /* 0x000000000f087348 */ /* 0x001fea0003c00000 */
[----:B------:R1:W2:Y:S02]  /*32ee0*/  SHFL.IDX P6, R14, R13, R12, R11 ;  /* 0x0000000c0d0e7389 */ /* 0x0002a400000c000b */
[----:B012---:R-:W-:Y:S01]  /*32ef0*/  ENDCOLLECTIVE ;  /* 0x000000000000791b */ /* 0x007fe20003800000 */
.L_x_2244:
[----:B------:R-:W-:Y:S02]  /*32f00*/  ULDC UR4, c[0x0][0x288] ;  /* 0x0000a20000047ab9 */ /* 0x000fe40000000800 */
[----:B------:R-:W-:-:S05]  /*32f10*/  IMAD R2, R7, UR4, RZ ;  /* 0x0000000407027c24 */ /* 0x000fca000f8e02ff */
[----:B------:R-:W-:Y:S01]  /*32f20*/  ISETP.GE.AND P1, PT, R16, R2, PT ;  /* 0x000000021000720c */ /* 0x000fe20003f26270 */
[----:B------:R-:W-:Y:S02]  /*32f30*/  IMAD.MOV.U32 R13, RZ, RZ, R3 ;  /* 0x000000ffff0d7224 */ /* 0x000fe400078e0003 */
[----:B------:R-:W-:-:S10]  /*32f40*/  IMAD.MOV.U32 R12, RZ, RZ, 0x1 ;  /* 0x00000001ff0c7424 */ /* 0x000fd400078e00ff */
[----:B------:R-:W-:Y:S01]  /*32f50*/  @!P1 LEA R7, R9, UR38, 0x1 ;  /* 0x0000002609079c11 */ /* 0x000fe2000f8e08ff */
[----:B------:R-:W-:-:S07]  /*32f60*/  IMAD.MOV.U32 R5, RZ, RZ, R14 ;  /* 0x000000ffff057224 */ /* 0x000fce00078e000e */
[----:B------:R-:W-:Y:S05]  /*32f70*/  WARPSYNC.COLLECTIVE R15, `(.L_x_2245) ;  /* 0x000000000f087348 */ /* 0x000fea0003c00000 */
[----:B------:R0:W1:Y:S02]  /*32f80*/  SHFL.IDX P6, R14, R13, R12, R11 ;  /* 0x0000000c0d0e7389 */ /* 0x00006400000c000b */
[----:B01----:R-:W-:Y:S01]  /*32f90*/  ENDCOLLECTIVE ;  /* 0x000000000000791b */ /* 0x003fe20003800000 */
.L_x_2245:
        /* <DEDUP_REMOVED lines=10> */
.L_x_2246:
[----:B------:R-:W-:Y:S01]  /*33040*/  @!PT LDS RZ, [RZ] ;  /* 0x00000000fffff984 */ /* 0x000fe20000000800 */
[----:B------:R-:W-:Y:S01]  /*33050*/  @!PT LDS RZ, [RZ] ;  /* 0x00000000fffff984 */ /* 0x000fe20000000800 */
[----:B------:R-:W-:Y:S01]  /*33060*/  @!PT LDS RZ, [RZ] ;  /* 0x00000000fffff984 */ /* 0x000fe20000000800 */
[----:B------:R0:W-:Y:S01]  /*33070*/  @!P1 LDGSTS.E.BYPASS.LTC128B.128 [R7+0x18400], desc[UR44][R4.64], !P0 ;  /* 0x1840000004079fae */ /* 0x0001e2000c101d6c */
[----:B------:R-:W-:Y:S02]  /*33080*/  IMAD.MOV.U32 R13, RZ, RZ, R3 ;  /* 0x000000ffff0d7224 */ /* 0x000fe400078e0003 */
[C---:B0-----:R-:W-:Y:S02]  /*33090*/  VIADD R5, R16.reuse, 0x10 ;  /* 0x0000001010057836 */ /* 0x041fe40000000000 */
[----:B------:R-:W-:Y:S02]  /*330a0*/  IMAD.MOV.U32 R12, RZ, RZ, 0x2 ;  /* 0x00000002ff0c7424 */ /* 0x000fe400078e00ff */
[----:B------:R-:W-:Y:S01]  /*330b0*/  VIADD R7, R16, 0x20 ;  /* 0x0000002010077836 */ /* 0x000fe20000000000 */
[----:B------:R-:W-:Y:S01]  /*330c0*/  ISETP.GE.AND P2, PT, R5, R2, PT ;  /* 0x000000020500720c */ /* 0x000fe20003f46270 */
[----:B------:R0:W-:Y:S01]  /*330d0*/  STL [R1+0x484], R5 ;  /* 0x0004840501007387 */ /* 0x0001e20000100800 */
[----:B------:R-:W-:-:S11]  /*330e0*/  IMAD.MOV.U32 R6, RZ, RZ, R14 ;  /* 0x000000ffff067224 */ /* 0x000fd600078e000e */
[----:B0-----:R-:W-:Y:S05]  /*330f0*/  WARPSYNC.COLLECTIVE R15, `(.L_x_2247) ;  /* 0x000000000f087348 */ /* 0x001fea0003c00000 */
[----:B------:R1:W2:Y:S02]  /*33100*/  SHFL.IDX P6, R14, R13, R12, R11 ;  /* 0x0000000c0d0e7389 */ /* 0x0002a400000c000b */
[----:B012---:R-:W-:Y:S01]  /*33110*/  ENDCOLLECTIVE ;  /* 0x000000000000791b */ /* 0x007fe20003800000 */
.L_x_2247:
[----:B------:R0:W-:Y:S01]  /*33120*/  STL [R1+0x490], R7 ;  /* 0x0004900701007387 */ /* 0x0001e20000100800 */
[----:B------:R-:W-:Y:S02]  /*33130*/  @!P2 LEA R4, P1, R10, R6, 0x1 ;  /* 0x000000060a04a211 */ /* 0x000fe400078208ff */
[----:B------:R-:W-:-:S03]  /*33140*/  @!P2 LEA R6, R9, UR38, 0x1 ;  /* 0x000000260906ac11 */ /* 0x000fc6000f8e08ff */
[----:B------:R-:W-:Y:S01]  /*33150*/  @!P2 IMAD.X R5, RZ, RZ, R8, P1 ;  /* 0x000000ffff05a224 */ /* 0x000fe200008e0608 */
[----:B------:R-:W-:Y:S01]  /*33160*/  ISETP.GE.AND P1, PT, R7, R2, PT ;  /* 0x000000020700720c */ /* 0x000fe20003f26270 */
[----:B------:R-:W-:Y:S02]  /*33170*/  IMAD.MOV.U32 R13, RZ, RZ, R0 ;  /* 0x000000ffff0d7224 */ /* 0x000fe400078e0000 */
[----:B0-----:R-:W-:Y:S01]  /*33180*/  VIADD R7, R16, 0x30 ;  /* 0x0000003010077836 */ /* 0x001fe20000000000 */
[----:B------:R-:W-:Y:S01]  /*33190*/  @!PT LDS RZ, [RZ] ;  /* 0x00000000fffff984 */ /* 0x000fe20000000800 */
[----:B------:R-:W-:Y:S01]  /*331a0*/  @!PT LDS RZ, [RZ] ;  /* 0x00000000fffff984 */ /* 0x000fe20000000800 */
[----:B------:R-:W-:Y:S01]  /*331b0*/  @!PT LDS RZ, [RZ] ;  /* 0x00000000fffff984 */ /* 0x000fe20000000800 */
[----:B------:R0:W-:Y:S04]  /*331c0*/  @!P2 LDGSTS.E.BYPASS.LTC128B.128 [R6+0x18c00], desc[UR44][R4.64], !P0 ;  /* 0x18c000000406afae */ /* 0x0001e8000c101d6c */
[----:B------:R1:W-:Y:S01]  /*331d0*/  STL [R1+0x494], R7 ;  /* 0x0004940701007387 */ /* 0x0003e20000100800 */
[----:B0-----:R-:W-:-:S04]  /*331e0*/  IMAD.MOV.U32 R4, RZ, RZ, R14 ;  /* 0x000000ffff047224 */ /* 0x001fc800078e000e */
[----:B------:R-:W-:-:S07]  /*331f0*/  @!P1 LEA R6, R9, UR38, 0x1 ;  /* 0x0000002609069c11 */ /* 0x000fce000f8e08ff */
[----:B-1----:R-:W-:Y:S05]  /*33200*/  WARPSYNC.COLLECTIVE R15, `(.L_x_2248) ;  /* 0x000000000f087348 */ /* 0x002fea0003c00000 */
[----:B------:R0:W2:Y:S02]  /*33210*/  SHFL.IDX P6, R14, R13, R12, R11 ;  /* 0x0000000c0d0e7389 */ /* 0x0000a400000c000b */
[----:B012---:R-:W-:Y:S01]  /*33220*/  ENDCOLLECTIVE ;  /* 0x000000000000791b */ /* 0x007fe20003800000 */
.L_x_2248:
[----:B------:R-:W-:Y:S02]  /*33230*/  IMAD.MOV.U32 R13, RZ, RZ, R3 ;  /* 0x000000ffff0d7224 */ /* 0x000fe400078e0003 */
[----:B------:R-:W-:Y:S02]  /*33240*/  IMAD.MOV.U32 R12, RZ, RZ, 0x3 ;  /* 0x00000003ff0c7424 */ /* 0x000fe400078e00ff */
[----:B------:R-:W-:-:S07]  /*33250*/  IMAD.MOV.U32 R5, RZ, RZ, R14 ;  /* 0x000000ffff057224 */ /* 0x000fce00078e000e */
[----:B------:R-:W-:Y:S05]  /*33260*/  WARPSYNC.COLLECTIVE R15, `(.L_x_2249) ;  /* 0x000000000f087348 */ /* 0x000fea0003c00000 */
[----:B------:R0:W1:Y:S02]  /*33270*/  SHFL.IDX P6, R14, R13, R12, R11 ;  /* 0x0000000c0d0e7389 */ /* 0x00006400000c000b */
[----:B01----:R-:W-:Y:S01]  /*33280*/  ENDCOLLECTIVE ;  /* 0x000000000000791b */ /* 0x003fe20003800000 */
.L_x_2249:
        /* <DEDUP_REMOVED lines=11> */
[----:B------:R-:W-:-:S05]  /*33340*/  VIADD R7, R16, 0x40 ;  /* 0x0000004010077836 */ /* 0x000fca0000000000 */
[----:B------:R1:W-:Y:S01]  /*33350*/  STL [R1+0x498], R7 ;  /* 0x0004980701007387 */ /* 0x0003e20000100800 */
[----:B0-----:R-:W-:-:S07]  /*33360*/  IMAD.MOV.U32 R4, RZ, RZ, R14 ;  /* 0x000000ffff047224 */ /* 0x001fce00078e000e */
[----:B-1----:R-:W-:Y:S05]  /*33370*/  WARPSYNC.COLLECTIVE R15, `(.L_x_2250) ;  /* 0x000000000f087348 */ /* 0x002fea0003c00000 */
[----:B------:R0:W2:Y:S02]  /*33380*/  SHFL.IDX P6, R14, R13, R12, R11 ;  /* 0x0000000c0d0e7389 */ /* 0x0000a400000c000b */
[----:B012---:R-:W-:Y:S01]  /*33390*/  ENDCOLLECTIVE ;  /* 0x000000000000791b */ /* 0x007fe20003800000 */
.L_x_2250:
[----:B------:R-:W-:Y:S01]  /*333a0*/  @!P1 LEA R6, R9, UR38, 0x1 ;  /* 0x0000002609069c11 */ /* 0x000fe2000f8e08ff */
[----:B------:R-:W-:Y:S02]  /*333b0*/  IMAD.MOV.U32 R13, RZ, RZ, R3 ;  /* 0x000000ffff0d7224 */ /* 0x000fe400078e0003 */
[----:B------:R-:W-:Y:S02]  /*333c0*/  IMAD.MOV.U32 R12, RZ, RZ, 0x4 ;  /* 0x00000004ff0c7424 */ /* 0x000fe400078e00ff */
[----:B------:R-:W-:-:S07]  /*333d0*/  IMAD.MOV.U32 R5, RZ, RZ, R14 ;  /* 0x000000ffff057224 */ /* 0x000fce00078e000e */
[----:B------:R-:W-:Y:S05]  /*333e0*/  WARPSYNC.COLLECTIVE R15, `(.L_x_2251) ;  /* 0x000000000f087348 */ /* 0x000fea0003c00000 */
[----:B------:R0:W1:Y:S02]  /*333f0*/  SHFL.IDX P6, R14, R13, R12, R11 ;  /* 0x0000000c0d0e7389 */ /* 0x00006400000c000b */
[----:B01----:R-:W-:Y:S01]  /*33400*/  ENDCOLLECTIVE ;  /* 0x000000000000791b */ /* 0x003fe20003800000 */
.L_x_2251:
        /* <DEDUP_REMOVED lines=17> */
.L_x_2252:
[----:B------:R-:W-:Y:S02]  /*33520*/  IMAD.MOV.U32 R13, RZ, RZ, R3 ;  /* 0x000000ffff0d7224 */ /* 0x000fe400078e0003 */
[----:B------:R-:W-:Y:S02]  /*33530*/  IMAD.MOV.U32 R12, RZ, RZ, 0x5 ;  /* 0x00000005ff0c7424 */ /* 0x000fe400078e00ff */
[----:B------:R-:W-:-:S07]  /*33540*/  IMAD.MOV.U32 R4, RZ, RZ, R14 ;  /* 0x000000ffff047224 */ /* 0x000fce00078e000e */
[----:B------:R-:W-:Y:S05]  /*33550*/  WARPSYNC.COLLECTIVE R15, `(.L_x_2253) ;  /* 0x000000000f087348 */ /* 0x000fea0003c00000 */
[----:B------:R0:W1:Y:S02]  /*33560*/  SHFL.IDX P6, R14, R13, R12, R11 ;  /* 0x0000000c0d0e7389 */ /* 0x00006400000c000b */
[----:B01----:R-:W-:Y:S01]  /*33570*/  ENDCOLLECTIVE ;  /* 0x000000000000791b */ /* 0x003fe20003800000 */
.L_x_2253:
[----:B------:R-:W-:-:S05]  /*33580*/  @!P1 LEA R5, P2, R10, R4, 0x1 ;  /* 0x000000040a059211 */ /* 0x000fca00078408ff */
[----:B------:R-:W-:Y:S01]  /*33590*/  @!P1 IMAD.X R4, RZ, RZ, R6, P2 ;  /* 0x000000ffff049224 */ /* 0x000fe200010e0606 */
[----:B------:R-:W-:-:S04]  /*335a0*/  @!P1 LEA R6, R9, UR38, 0x1 ;  /* 0x0000002609069c11 */ /* 0x000fc8000f8e08ff */
        /* <DEDUP_REMOVED lines=9> */
[----:B------:R-:W-:Y:S02]  /*33640*/  VIADD R7, R16, 0x60 ;  /* 0x0000006010077836 */ /* 0x000fe40000000000 */
[----:B------:R1:W5:Y:S02]  /*33650*/  LDL.LU R16, [R1+0x864] ;  /* 0x0008640001107983 */ /* 0x0003640000300800 */
[----:B01----:R-:W-:-:S08]  /*33660*/  IMAD.MOV.U32 R6, RZ, RZ, R14 ;  /* 0x000000ffff067224 */ /* 0x003fd000078e000e */
[----:B-----5:R-:W-:Y:S05]  /*33670*/  WARPSYNC.COLLECTIVE R15, `(.L_x_2254) ;  /* 0x000000000f087348 */ /* 0x020fea0003c00000 */
[----:B------:R0:W1:Y:S02]  /*33680*/  SHFL.IDX P6, R14, R13, R12, R11 ;  /* 0x0000000c0d0e7389 */ /* 0x00006400000c000b */
[----:B01---5:R-:W-:Y:S01]  /*33690*/  ENDCOLLECTIVE ;  /* 0x000000000000791b */ /* 0x023fe20003800000 */
.L_x_2254:
[----:B------:R-:W-:Y:S02]  /*336a0*/  IMAD.MOV.U32 R13, RZ, RZ, R3 ;  /* 0x000000ffff0d7224 */ /* 0x000fe400078e0003 */
[----:B------:R-:W-:Y:S02]  /*336b0*/  IMAD.MOV.U32 R12, RZ, RZ, 0x6 ;  /* 0x00000006ff0c7424 */ /* 0x000fe400078e00ff */
[----:B------:R-:W-:-:S07]  /*336c0*/  IMAD.MOV.U32 R4, RZ, RZ, R14 ;  /* 0x000000ffff047224 */ /* 0x000fce00078e000e */
[----:B------:R-:W-:Y:S05]  /*336d0*/  WARPSYNC.COLLECTIVE R15, `(.L_x_2255) ;  /* 0x000000000f087348 */ /* 0x000fea0003c00000 */
[----:B------:R0:W1:Y:S02]  /*336e0*/  SHFL.IDX P6, R14, R13, R12, R11 ;  /* 0x0000000c0d0e7389 */ /* 0x00006400000c000b */
[----:B01----:R-:W-:Y:S01]  /*336f0*/  ENDCOLLECTIVE ;  /* 0x000000000000791b */ /* 0x003fe20003800000 */
.L_x_2255:
        /* <DEDUP_REMOVED lines=15> */
.L_x_2256:
[----:B------:R-:W-:Y:S01]  /*337f0*/  ISETP.GE.AND P1, PT, R7, R2, PT ;  /* 0x000000020700720c */ /* 0x000fe20003f26270 */
[----:B------:R-:W-:Y:S02]  /*33800*/  IMAD.MOV.U32 R13, RZ, RZ, R3 ;  /* 0x000000ffff0d7224 */ /* 0x000fe400078e0003 */
[----:B------:R-:W-:Y:S02]  /*33810*/  IMAD.MOV.U32 R12, RZ, RZ, 0x7 ;  /* 0x00000007ff0c7424 */ /* 0x000fe400078e00ff */
[----:B------:R-:W-:-:S08]  /*33820*/  IMAD.MOV.U32 R4, RZ, RZ, R14 ;  /* 0x000000ffff047224 */ /* 0x000fd000078e000e */
[----:B------:R-:W-:Y:S05]  /*33830*/  WARPSYNC.COLLECTIVE R15, `(.L_x_2257) ;  /* 0x000000000f087348 */ /* 0x000fea0003c00000 */
[----:B------:R0:W1:Y:S02]  /*33840*/  SHFL.IDX P6, R14, R13, R12, R11 ;  /* 0x0000000c0d0e7389 */ /* 0x00006400000c000b */
[----:B01----:R-:W-:Y:S01]  /*33850*/  ENDCOLLECTIVE ;  /* 0x000000000000791b */ /* 0x003fe20003800000 */
.L_x_2257:
[----:B------:R-:W-:-:S05]  /*33860*/  @!P1 LEA R5, P2, R10, R4, 0x1 ;  /* 0x000000040a059211 */ /* 0x000fca00078408ff */
[----:B------:R-:W-:-:S05]  /*33870*/  @!P1 IMAD.X R4, RZ, RZ, R6, P2 ;  /* 0x000000ffff049224 */ /* 0x000fca00010e0606 */
[----:B------:R-:W-:Y:S01]  /*33880*/  @!P1 LOP3.LUT R5, R5, R4, RZ, 0x3c, !PT ;  /* 0x0000000405059212 */ /* 0x000fe200078e3cff */
[----:B------:R-:W-:-:S03]  /*33890*/  IMAD.MOV.U32 R13, RZ, RZ, R0 ;  /* 0x000000ffff0d7224 */ /* 0x000fc600078e0000 */
[----:B------:R-:W-:Y:S02]  /*338a0*/  @!P1 LOP3.LUT R4, R5, R4, RZ, 0x3c, !PT ;  /* 0x0000000405049212 */ /* 0x000fe400078e3cff */
[----:B------:R-:W-:Y:S02]  /*338b0*/  @!P1 LEA R6, R9, UR38, 0x1 ;  /* 0x0000002609069c11 */ /* 0x000fe4000f8e08ff */
[----:B------:R-:W-:Y:S01]  /*338c0*/  @!P1 LOP3.LUT R5, R5, R4, RZ, 0x3c, !PT ;  /* 0x0000000405059212 */ /* 0x000fe200078e3cff */
[----:B------:R-:W-:-:S07]  /*338d0*/  IMAD.MOV.U32 R3, RZ, RZ, R14 ;  /* 0x000000ffff037224 */ /* 0x000fce00078e000e */
[----:B------:R-:W-:Y:S05]  /*338e0*/  WARPSYNC.COLLECTIVE R15, `(.L_x_2258) ;  /* 0x000000000f087348 */ /* 0x000fea0003c00000 */
[----:B------:R0:W1:Y:S02]  /*338f0*/  SHFL.IDX P6, R14, R13, R12, R11 ;  /* 0x0000000c0d0e7389 */ /* 0x00006400000c000b */
[----:B01----:R-:W-:Y:S01]  /*33900*/  ENDCOLLECTIVE ;  /* 0x000000000000791b */ /* 0x003fe20003800000 */
.L_x_2258:
[----:B------:R0:W-:Y:S04]  /*33910*/  STL [R1+0x4a0], R7 ;  /* 0x0004a00701007387 */ /* 0x0001e80000100800 */
[----:B------:R-:W-:Y:S01]  /*33920*/  @!PT LDS RZ, [RZ] ;  /* 0x00000000fffff984 */ /* 0x000fe20000000800 */
[----:B------:R-:W-:Y:S01]  /*33930*/  @!PT LDS RZ, [RZ] ;  /* 0x00000000fffff984 */ /* 0x000fe20000000800 */
[----:B------:R-:W-:Y:S01]  /*33940*/  @!PT LDS RZ, [RZ] ;  /* 0x00000000fffff984 */ /* 0x000fe20000000800 */
[----:B------:R0:W-:Y:S01]  /*33950*/  @!P1 LDGSTS.E.BYPASS.LTC128B.128 [R6+0x1b400], desc[UR44][R4.64], !P0 ;  /* 0x1b40000004069fae */ /* 0x0001e2000c101d6c */
[----:B------:R-:W-:Y:S01]  /*33960*/  IMAD.MOV.U32 R0, RZ, RZ, R14 ;  /* 0x000000ffff007224 */ /* 0x000fe200078e000e */
[----:B------:R-:W-:Y:S06]  /*33970*/  BRA `(.L_x_2259) ;  /* 0xffffffc0000c7947 */ /* 0x000fec000383ffff */
.L_x_2163:
[----:B------:R-:W-:Y:S01]  /*33980*/  BSSY B0, `(.L_x_2260) ;  /* 0x0000008000007945 */ /* 0x000fe20003800000 */
[----:B------:R-:W-:Y:S02]  /*33990*/  IMAD.MOV.U32 R13, RZ, RZ, R4 ;  /* 0x000000ffff0d7224 */ /* 0x000fe400078e0004 */
[----:B------:R-:W-:Y:S02]  /*339a0*/  IMAD.MOV.U32 R12, RZ, RZ, RZ ;  /* 0x000000ffff0c7224 */ /* 0x000fe400078e00ff */
[----:B------:R-:W-:Y:S02]  /*339b0*/  IMAD.MOV.U32 R11, RZ, RZ, 0x181f ;  /* 0x0000181fff0b7424 */ /* 0x000fe400078e00ff */
[----:B------:R-:W-:-:S07]  /*339c0*/  IMAD.MOV.U32 R15, RZ, RZ, -0x1 ;  /* 0xffffffffff0f7424 */ /* 0x000fce00078e00ff */
[----:B------:R-:W-:Y:S05]  /*339d0*/  WARPSYNC.COLLECTIVE R15, `(.L_x_2261) ;  /* 0x000000000f087348 */ /* 0x000fea0003c00000 */
[----:B------:R0:W1:Y:S02]  /*339e0*/  SHFL.IDX P6, R14, R13, R12, R11 ;  /* 0x0000000c0d0e7389 */ /* 0x00006400000c000b */
[----:B01----:R-:W-:Y:S01]  /*339f0*/  ENDCOLLECTIVE ;  /* 0x000000000000791b */ /* 0x003fe20003800000 */
.L_x_2261:
[----:B------:R-:W-:Y:S05]  /*33a00*/  BSYNC B0 ;  /* 0x0000000000007941 */ /* 0x000fea0003800000 */
.L_x_2260:
[----:B------:R-:W0:Y:S01]  /*33a10*/  S2R R7, SR_TID.X ;  /* 0x0000000000077919 */ /* 0x000e220000002100 */
[----:B------:R-:W1:Y:S01]  /*33a20*/  S2R R3, SR_TID.X ;  /* 0x0000000000037919 */ /* 0x000e620000002100 */
[----:B------:R-:W-:Y:S02]  /*33a30*/  IMAD.MOV.U32 R13, RZ, RZ, R5 ;  /* 0x000000ffff0d7224 */ /* 0x000fe400078e0005 */
[----:B------:R-:W-:Y:S02]  /*33a40*/  IMAD.MOV.U32 R12, RZ, RZ, RZ ;  /* 0x000000ffff0c7224 */ /* 0x000fe400078e00ff */
[----:B------:R-:W-:Y:S02]  /*33a50*/  IMAD.MOV.U32 R11, RZ, RZ, 0x181f ;  /* 0x0000181fff0b7424 */ /* 0x000fe400078e00ff */
[----:B------:R-:W-:Y:S02]  /*33a60*/  IMAD.MOV.U32 R15, RZ, RZ, -0x1 ;  /* 0xffffffffff0f7424 */ /* 0x000fe400078e00ff */
[----:B------:R-:W-:-:S07]  /*33a70*/  IMAD.MOV.U32 R2, RZ, RZ, R14 ;  /* 0x000000ffff027224 */ /* 0x000fce00078e000e */
[----:B01----:R-:W-:Y:S05]  /*33a80*/  WARPSYNC.COLLECTIVE R15, `(.L_x_2262) ;  /* 0x000000000f087348 */ /* 0x003fea0003c00000 */
[----:B------:R2:W3:Y:S02]  /*33a90*/  SHFL.IDX P6, R14, R13, R12, R11 ;  /* 0x0000000c0d0e7389 */ /* 0x0004e400000c000b */
[----:B0123--:R-:W-:Y:S01]  /*33aa0*/  ENDCOLLECTIVE ;  /* 0x000000000000791b */ /* 0x00ffe20003800000 */
.L_x_2262:
[----:B------:R-:W-:Y:S01]  /*33ab0*/  ULDC UR4, c[0x0][0x288] ;  /* 0x0000a20000047ab9 */ /* 0x000fe20000000800 */
[----:B------:R-:W2:Y:S01]  /*33ac0*/  LDL.LU R13, [R1+0x490] ;  /* 0x00049000010d7983 */ /* 0x000ea20000300800 */
[----:B------:R-:W-:-:S03]  /*33ad0*/  LOP3.LUT R7, R7, 0x7f, RZ, 0xc0, !PT ;  /* 0x0000007f07077812 */ /* 0x000fc600078ec0ff */
[----:B------:R-:W3:Y:S02]  /*33ae0*/  LDL.LU R12, [R1+0x494] ;  /* 0x00049400010c7983 */ /* 0x000ee40000300800 */
[----:B------:R-:W-:Y:S02]  /*33af0*/  IMAD.SHL.U32 R9, R7, 0x8, RZ ;  /* 0x0000000807097824 */ /* 0x000fe400078e00ff */
[----:B------:R-:W4:Y:S01]  /*33b00*/  LDL.LU R11, [R1+0x498] ;  /* 0x00049800010b7983 */ /* 0x000f220000300800 */
[----:B------:R-:W-:-:S03]  /*33b10*/  IMAD.SHL.U32 R7, R3, 0x8, RZ ;  /* 0x0000000803077824 */ /* 0x000fc600078e00ff */
[----:B------:R-:W4:Y:S02]  /*33b20*/  LDL.LU R15, [R1+0x49c] ;  /* 0x00049c00010f7983 */ /* 0x000f240000300800 */
[----:B------:R-:W-:-:S04]  /*33b30*/  LOP3.LUT R7, R7, 0x1f8, RZ, 0xc0, !PT ;  /* 0x000001f807077812 */ /* 0x000fc800078ec0ff */
[----:B------:R-:W-:Y:S01]  /*33b40*/  LOP3.LUT R7, R7, 0x38, R3, 0x78, !PT ;  /* 0x0000003807077812 */ /* 0x000fe200078e7803 */
[----:B------:R-:W-:Y:S02]  /*33b50*/  IMAD.MOV.U32 R3, RZ, RZ, R14 ;  /* 0x000000ffff037224 */ /* 0x000fe400078e000e */
[----:B------:R-:W3:Y:S01]  /*33b60*/  LDL.LU R14, [R1+0x484] ;  /* 0x00048400010e7983 */ /* 0x000ee20000300800 */
[----:B------:R-:W-:Y:S01]  /*33b70*/  IMAD R0, R6, UR4, RZ ;  /* 0x0000000406007c24 */ /* 0x000fe2000f8e02ff */
[----:B------:R-:W-:Y:S02]  /*33b80*/  LOP3.LUT R7, R7, 0x200, R9, 0xf8, !PT ;  /* 0x0000020007077812 */ /* 0x000fe400078ef809 */
[----:B------:R-:W4:Y:S04]  /*33b90*/  LDL.LU R6, [R1+0x464] ;  /* 0x0004640001067983 */ /* 0x000f280000300800 */
[----:B------:R0:W5:Y:S01]  /*33ba0*/  LDL.LU R9, [R1+0x4a0] ;  /* 0x0004a00001097983 */ /* 0x0001620000300800 */
[----:B------:R-:W-:-:S02]  /*33bb0*/  LOP3.LUT R17, R17, 0xffffffbf, RZ, 0xc0, !PT ;  /* 0xffffffbf11117812 */ /* 0x000fc400078ec0ff */
[-C--:B--2---:R-:W-:Y:S02]  /*33bc0*/  ISETP.GE.AND P5, PT, R13, R0.reuse, PT ;  /* 0x000000000d00720c */ /* 0x084fe40003fa6270 */
[----:B---3--:R-:W-:-:S13]  /*33bd0*/  ISETP.GE.AND P6, PT, R14, R0, PT ;  /* 0x000000000e00720c */ /* 0x008fda0003fc6270 */
[----:B------:R-:W-:Y:S02]  /*33be0*/  @P6 LOP3.LUT R17, R17, 0x40, RZ, 0xfc, !PT ;  /* 0x0000004011116812 */ /* 0x000fe400078efcff */
[----:B------:R-:W-:Y:S02]  /*33bf0*/  ISETP.GE.AND P6, PT, R12, R0, PT ;  /* 0x000000000c00720c */ /* 0x000fe40003fc6270 */
[----:B------:R-:W-:-:S04]  /*33c00*/  LOP3.LUT R17, R17, 0xffffffdf, RZ, 0xc0, !PT ;  /* 0xffffffdf11117812 */ /* 0x000fc800078ec0ff */
[----:B------:R-:W-:Y:S02]  /*33c10*/  @P5 LOP3.LUT R17, R17, 0x20, RZ, 0xfc, !PT ;  /* 0x0000002011115812 */ /* 0x000fe400078efcff */
[----:B----4-:R-:W-:Y:S02]  /*33c20*/  ISETP.GE.AND P5, PT, R11, R0, PT ;  /* 0x000000000b00720c */ /* 0x010fe40003fa6270 */
[----:B------:R-:W-:-:S04]  /*33c30*/  LOP3.LUT R17, R17, 0xffffffef, RZ, 0xc0, !PT ;  /* 0xffffffef11117812 */ /* 0x000fc800078ec0ff */
[----:B------:R-:W-:-:S04]  /*33c40*/  @P6 LOP3.LUT R17, R17, 0x10, RZ, 0xfc, !PT ;  /* 0x0000001011116812 */ /* 0x000fc800078efcff */
[----:B------:R-:W-:Y:S02]  /*33c50*/  LOP3.LUT R17, R17, 0xfffffff7, RZ, 0xc0, !PT ;  /* 0xfffffff711117812 */ /* 0x000fe400078ec0ff */
[-C--:B------:R-:W-:Y:S02]  /*33c60*/  ISETP.GE.AND P6, PT, R15, R0.reuse, PT ;  /* 0x000000000f00720c */ /* 0x080fe40003fc6270 */
[----:B------:R-:W-:Y:S02]  /*33c70*/  ISETP.GE.AND P4, PT, R6, R0, PT ;  /* 0x000000000600720c */ /* 0x000fe40003f86270 */
[----:B------:R-:W-:-:S04]  /*33c80*/  @P5 LOP3.LUT R17, R17, 0x8, RZ, 0xfc, !PT ;  /* 0x0000000811115812 */ /* 0x000fc800078efcff */
[----:B------:R-:W-:-:S04]  /*33c90*/  LOP3.LUT R17, R17, 0xffdfffff, RZ, 0xc0, !PT ;  /* 0xffdfffff11117812 */ /* 0x000fc800078ec0ff */
[----:B------:R-:W-:-:S04]  /*33ca0*/  LOP3.LUT R17, R17, 0xfffffffb, RZ, 0xc0, !PT ;  /* 0xfffffffb11117812 */ /* 0x000fc800078ec0ff */
[----:B------:R-:W-:Y:S02]  /*33cb0*/  @P6 LOP3.LUT R17, R17, 0x4, RZ, 0xfc, !PT ;  /* 0x0000000411116812 */ /* 0x000fe400078efcff */
[----:B------:R-:W-:Y:S01]  /*33cc0*/  @!P4 LEA R3, P6, R10, R3, 0x1 ;  /* 0x000000030a03c211 */ /* 0x000fe200078c08ff */
[----:B------:R-:W-:Y:S02]  /*33cd0*/  IMAD.MOV.U32 R13, RZ, RZ, R4 ;  /* 0x000000ffff0d7224 */ /* 0x000fe400078e0004 */
[----:B------:R-:W-:Y:S02]  /*33ce0*/  IMAD.MOV.U32 R12, RZ, RZ, 0x1 ;  /* 0x00000001ff0c7424 */ /* 0x000fe400078e00ff */
[----:B------:R-:W-:Y:S02]  /*33cf0*/  IMAD.MOV.U32 R11, RZ, RZ, 0x181f ;  /* 0x0000181fff0b7424 */ /* 0x000fe400078e00ff */
[----:B------:R-:W-:Y:S02]  /*33d00*/  IMAD.MOV.U32 R15, RZ, RZ, -0x1 ;  /* 0xffffffffff0f7424 */ /* 0x000fe400078e00ff */
[----:B0-----:R-:W-:-:S07]  /*33d10*/  @!P4 IMAD.X R2, RZ, RZ, R2, P6 ;  /* 0x000000ffff02c224 */ /* 0x001fce00030e0602 */
[----:B-----5:R-:W-:Y:S05]  /*33d20*/  WARPSYNC.COLLECTIVE R15, `(.L_x_2263) ;  /* 0x000000000f087348 */ /* 0x020fea0003c00000 */
[----:B------:R0:W1:Y:S02]  /*33d30*/  SHFL.IDX P6, R14, R13, R12, R11 ;  /* 0x0000000c0d0e7389 */ /* 0x00006400000c000b */
[----:B01---5:R-:W-:Y:S01]  /*33d40*/  ENDCOLLECTIVE ;  /* 0x000000000000791b */ /* 0x023fe20003800000 */
.L_x_2263:
[----:B------:R-:W-:Y:S02]  /*33d50*/  ISETP.GE.AND P5, PT, R9, R0, PT ;  /* 0x000000000900720c */ /* 0x000fe40003fa6270 */
[----:B------:R-:W-:Y:S01]  /*33d60*/  @!P4 LOP3.LUT R3, R3, R2, RZ, 0x3c, !PT ;  /* 0x000000020303c212 */ /* 0x000fe200078e3cff */
[----:B------:R-:W-:-:S03]  /*33d70*/  IMAD.MOV.U32 R13, RZ, RZ, R5 ;  /* 0x000000ffff0d7224 */ /* 0x000fc600078e0005 */
[----:B------:R-:W-:Y:S01]  /*33d80*/  @!P4 LOP3.LUT R2, R3, R2, RZ, 0x3c, !PT ;  /* 0x000000020302c212 */ /* 0x000fe200078e3cff */
[----:B------:R-:W-:-:S07]  /*33d90*/  IMAD.MOV.U32 R6, RZ, RZ, R14 ;  /* 0x000000ffff067224 */ /* 0x000fce00078e000e */
[----:B------:R-:W-:Y:S05]  /*33da0*/  WARPSYNC.COLLECTIVE R15, `(.L_x_2264) ;  /* 0x000000000f087348 */ /* 0x000fea0003c00000 */
[----:B------:R0:W1:Y:S02]  /*33db0*/  SHFL.IDX P6, R14, R13, R12, R11 ;  /* 0x0000000c0d0e7389 */ /* 0x00006400000c000b */
[----:B01----:R-:W-:Y:S01]  /*33dc0*/  ENDCOLLECTIVE ;  /* 0x000000000000791b */ /* 0x003fe20003800000 */
.L_x_2264:
[----:B------:R-:W-:Y:S02]  /*33dd0*/  @!P4 LEA R9, R7, UR38, 0x1 ;  /* 0x000000260709cc11 */ /* 0x000fe4000f8e08ff */
[----:B------:R-:W-:Y:S02]  /*33de0*/  @!P4 LOP3.LUT R3, R3, R2, RZ, 0x3c, !PT ;  /* 0x000000020303c212 */ /* 0x000fe400078e3cff */
[----:B------:R-:W-:-:S03]  /*33df0*/  @P5 LOP3.LUT R17, R17, 0x200000, RZ, 0xfc, !PT ;  /* 0x0020000011115812 */ /* 0x000fc600078efcff */
[----:B------:R-:W-:Y:S01]  /*33e00*/  @!PT LDS RZ, [RZ] ;  /* 0x00000000fffff984 */ /* 0x000fe20000000800 */
[----:B------:R-:W-:Y:S01]  /*33e10*/  @!PT LDS RZ, [RZ] ;  /* 0x00000000fffff984 */ /* 0x000fe20000000800 */
[----:B------:R-:W-:Y:S01]  /*33e20*/  @!PT LDS RZ, [RZ] ;  /* 0x00000000fffff984 */ /* 0x000fe20000000800 */
[----:B------:R-:W-:Y:S04]  /*33e30*/  @!P4 LDGSTS.E.BYPASS.LTC128B.128 [R9+0x22400], desc[UR44][R2.64], !P3 ;  /* 0x224000000209cfae */ /* 0x000fe8000d901d6c */
[----:B------:R-:W-:Y:S04]  /*33e40*/  @!P4 LDGSTS.E.BYPASS.LTC128B.128 [R9+0x26400], desc[UR44][R2.64+0x80], !P0 ;  /* 0x264000800209cfae */ /* 0x000fe8000c101d6c */
[----:B------:R-:W-:Y:S04]  /*33e50*/  @!P4 LDGSTS.E.BYPASS.LTC128B.128 [R9+0x2a400], desc[UR44][R2.64+0x100], !P1 ;  /* 0x2a4001000209cfae */ /* 0x000fe8000c901d6c */
[----:B------:R0:W-:Y:S01]  /*33e60*/  @!P4 LDGSTS.E.BYPASS.LTC128B.128 [R9+0x2e400], desc[UR44][R2.64+0x180], !P2 ;  /* 0x2e4001800209cfae */ /* 0x0001e2000d101d6c */
[----:B------:R-:W-:Y:S01]  /*33e70*/  LOP3.LUT P4, RZ, R17, 0x40, RZ, 0xc0, !PT ;  /* 0x0000004011ff7812 */ /* 0x000fe2000788c0ff */
[----:B0-----:R-:W-:-:S12]  /*33e80*/  IMAD.MOV.U32 R2, RZ, RZ, R14 ;  /* 0x000000ffff027224 */ /* 0x001fd800078e000e */
[----:B------:R-:W-:Y:S01]  /*33e90*/  @!P4 LEA R2, P6, R10, R2, 0x1 ;  /* 0x000000020a02c211 */ /* 0x000fe200078c08ff */
[----:B------:R-:W-:Y:S02]  /*33ea0*/  IMAD.MOV.U32 R13, RZ, RZ, R4 ;  /* 0x000000ffff0d7224 */ /* 0x000fe400078e0004 */
[----:B------:R-:W-:Y:S02]  /*33eb0*/  IMAD.MOV.U32 R12, RZ, RZ, 0x2 ;  /* 0x00000002ff0c7424 */ /* 0x000fe400078e00ff */
[----:B------:R-:W-:-:S08]  /*33ec0*/  @!P4 IMAD.X R3, RZ, RZ, R6, P6 ;  /* 0x000000ffff03c224 */ /* 0x000fd000030e0606 */
[----:B------:R-:W-:Y:S05]  /*33ed0*/  WARPSYNC.COLLECTIVE R15, `(.L_x_2265) ;  /* 0x000000000f087348 */ /* 0x000fea0003c00000 */
[----:B------:R0:W1:Y:S02]  /*33ee0*/  SHFL.IDX P6, R14, R13, R12, R11 ;  /* 0x0000000c0d0e7389 */ /* 0x00006400000c000b */
[----:B01----:R-:W-:Y:S01]  /*33ef0*/  ENDCOLLECTIVE ;  /* 0x000000000000791b */ /* 0x003fe20003800000 */
.L_x_2265:
[----:B------:R-:W-:Y:S02]  /*33f00*/  IMAD.MOV.U32 R13, RZ, RZ, R5 ;  /* 0x000000ffff0d7224 */ /* 0x000fe400078e0005 */
[----:B------:R-:W-:-:S07]  /*33f10*/  IMAD.MOV.U32 R6, RZ, RZ, R14 ;  /* 0x000000ffff067224 */ /* 0x000fce00078e000e */
[----:B------:R-:W-:Y:S05]  /*33f20*/  WARPSYNC.COLLECTIVE R15, `(.L_x_2266) ;  /* 0x000000000f087348 */ /* 0x000fea0003c00000 */
[----:B------:R0:W1:Y:S02]  /*33f30*/  SHFL.IDX P6, R14, R13, R12, R11 ;  /* 0x0000000c0d0e7389 */ /* 0x00006400000c000b */
[----:B01----:R-:W-:Y:S01]  /*33f40*/  ENDCOLLECTIVE ;  /* 0x000000000000791b */ /* 0x003fe20003800000 */
.L_x_2266:
[----:B------:R-:W-:Y:S01]  /*33f50*/  IMAD.MOV.U32 R9, RZ, RZ, R7 ;  /* 0x000000ffff097224 */ /* 0x000fe200078e0007 */
[----:B------:R-:W-:-:S04]  /*33f60*/  LOP3.LUT P5, RZ, R17, 0x20, RZ, 0xc0, !PT ;  /* 0x0000002011ff7812 */ /* 0x000fc800078ac0ff */
[----:B------:R-:W-:-:S05]  /*33f70*/  @!P4 LEA R7, R9, UR38, 0x1 ;  /* 0x000000260907cc11 */ /* 0x000fca000f8e08ff */
[----:B------:R-:W-:Y:S01]  /*33f80*/  @!PT LDS RZ, [RZ] ;  /* 0x00000000fffff984 */ /* 0x000fe20000000800 */
[----:B------:R-:W-:Y:S01]  /*33f90*/  @!PT LDS RZ, [RZ] ;  /* 0x00000000fffff984 */ /* 0x000fe20000000800 */
[----:B------:R-:W-:Y:S01]  /*33fa0*/  @!PT LDS RZ, [RZ] ;  /* 0x00000000fffff984 */ /* 0x000fe20000000800 */
[----:B------:R-:W-:Y:S04]  /*33fb0*/  @!P4 LDGSTS.E.BYPASS.LTC128B.128 [R7+0x22c00], desc[UR44][R2.64], !P3 ;  /* 0x22c000000207cfae */ /* 0x000fe8000d901d6c */
[----:B------:R-:W-:Y:S04]  /*33fc0*/  @!P4 LDGSTS.E.BYPASS.LTC128B.128 [R7+0x26c00], desc[UR44][R2.64+0x80], !P0 ;  /* 0x26c000800207cfae */ /* 0x000fe8000c101d6c */
[----:B------:R-:W-:Y:S04]  /*33fd0*/  @!P4 LDGSTS.E.BYPASS.LTC128B.128 [R7+0x2ac00], desc[UR44][R2.64+0x100], !P1 ;  /* 0x2ac001000207cfae */ /* 0x000fe8000c901d6c */
[----:B------:R0:W-:Y:S02]  /*33fe0*/  @!P4 LDGSTS.E.BYPASS.LTC128B.128 [R7+0x2ec00], desc[UR44][R2.64+0x180], !P2 ;  /* 0x2ec001800207cfae */ /* 0x0001e4000d101d6c */
[----:B0-----:R-:W-:-:S05]  /*33ff0*/  IMAD.MOV.U32 R2, RZ, RZ, R14 ;  /* 0x000000ffff027224 */ /* 0x001fca00078e000e */
[----:B------:R-:W-:Y:S01]  /*34000*/  @!P5 LEA R2, P6, R10, R2, 0x1 ;  /* 0x000000020a02d211 */ /* 0x000fe200078c08ff */
[----:B------:R-:W-:Y:S02]  /*34010*/  IMAD.MOV.U32 R13, RZ, RZ, R4 ;  /* 0x000000ffff0d7224 */ /* 0x000fe400078e0004 */
[----:B------:R-:W-:Y:S02]  /*34020*/  IMAD.MOV.U32 R12, RZ, RZ, 0x3 ;  /* 0x00000003ff0c7424 */ /* 0x000fe400078e00ff */
[----:B------:R-:W-:-:S08]  /*34030*/  @!P5 IMAD.X R3, RZ, RZ, R6, P6 ;  /* 0x000000ffff03d224 */ /* 0x000fd000030e0606 */
[----:B------:R-:W-:Y:S05]  /*34040*/  WARPSYNC.COLLECTIVE R15, `(.L_x_2267) ;  /* 0x000000000f087348 */ /* 0x000fea0003c00000 */
[----:B------:R0:W1:Y:S02]  /*34050*/  SHFL.IDX P6, R14, R13, R12, R11 ;  /* 0x0000000c0d0e7389 */ /* 0x00006400000c000b */
[----:B01----:R-:W-:Y:S01]  /*34060*/  ENDCOLLECTIVE ;  /* 0x000000000000791b */ /* 0x003fe20003800000 */
.L_x_2267:
[----:B------:R-:W-:Y:S02]  /*34070*/  IMAD.MOV.U32 R13, RZ, RZ, R5 ;  /* 0x000000ffff0d7224 */ /* 0x000fe400078e0005 */
[----:B------:R-:W-:-:S07]  /*34080*/  IMAD.MOV.U32 R6, RZ, RZ, R14 ;  /* 0x000000ffff067224 */ /* 0x000fce00078e000e */
[----:B------:R-:W-:Y:S05]  /*34090*/  WARPSYNC.COLLECTIVE R15, `(.L_x_2268) ;  /* 0x000000000f087348 */ /* 0x000fea0003c00000 */
[----:B------:R0:W1:Y:S02]  /*340a0*/  SHFL.IDX P6, R14, R13, R12, R11 ;  /* 0x0000000c0d0e7389 */ /* 0x00006400000c000b */
[----:B01----:R-:W-:Y:S01]  /*340b0*/  ENDCOLLECTIVE ;  /* 0x000000000000791b */ /* 0x003fe20003800000 */
.L_x_2268:
        /* <DEDUP_REMOVED lines=18> */
.L_x_2269:
[----:B------:R-:W-:Y:S02]  /*341e0*/  IMAD.MOV.U32 R13, RZ, RZ, R5 ;  /* 0x000000ffff0d7224 */ /* 0x000fe400078e0005 */
[----:B------:R-:W-:-:S07]  /*341f0*/  IMAD.MOV.U32 R6, RZ, RZ, R14 ;  /* 0x000000ffff067224 */ /* 0x000fce00078e000e */
[----:B------:R-:W-:Y:S05]  /*34200*/  WARPSYNC.COLLECTIVE R15, `(.L_x_2270) ;  /* 0x000000000f087348 */ /* 0x000fea0003c00000 */
[----:B------:R0:W1:Y:S02]  /*34210*/  SHFL.IDX P6, R14, R13, R12, R11 ;  /* 0x0000000c0d0e7389 */ /* 0x00006400000c000b */
[----:B01----:R-:W-:Y:S01]  /*34220*/  ENDCOLLECTIVE ;  /* 0x000000000000791b */ /* 0x003fe20003800000 */
.L_x_2270:
        /* <DEDUP_REMOVED lines=11> */
[----:B------:R-:W-:-:S05]  /*342e0*/  @!P5 LEA R2, P6, R10, R2, 0x1 ;  /* 0x000000020a02d211 */ /* 0x000fca00078c08ff */
[----:B------:R-:W-:Y:S01]  /*342f0*/  @!P5 IMAD.X R3, RZ, RZ, R6, P6 ;  /* 0x000000ffff03d224 */ /* 0x000fe200030e0606 */
[----:B------:R-:W-:Y:S01]  /*34300*/  LOP3.LUT P6, RZ, R17, 0x8, RZ, 0xc0, !PT ;  /* 0x0000000811ff7812 */ /* 0x000fe200078cc0ff */
[----:B------:R-:W-:Y:S02]  /*34310*/  IMAD.MOV.U32 R7, RZ, RZ, R9 ;  /* 0x000000ffff077224 */ /* 0x000fe400078e0009 */
[----:B------:R-:W-:Y:S02]  /*34320*/  IMAD.MOV.U32 R13, RZ, RZ, R4 ;  /* 0x000000ffff0d7224 */ /* 0x000fe400078e0004 */
[----:B------:R-:W-:-:S08]  /*34330*/  IMAD.MOV.U32 R12, RZ, RZ, 0x5 ;  /* 0x00000005ff0c7424 */ /* 0x000fd000078e00ff */
[----:B------:R-:W-:-:S05]  /*34340*/  @!P6 LEA R9, R7, UR38, 0x1 ;  /* 0x000000260709ec11 */ /* 0x000fca000f8e08ff */
[----:B------:R0:W-:Y:S04]  /*34350*/  @!P6 LDGSTS.E.BYPASS.LTC128B.128 [R9+0x24400], desc[UR44][R2.64], !P3 ;  /* 0x244000000209efae */ /* 0x0001e8000d901d6c */
[----:B------:R0:W-:Y:S04]  /*34360*/  @!P6 LDGSTS.E.BYPASS.LTC128B.128 [R9+0x28400], desc[UR44][R2.64+0x80], !P0 ;  /* 0x284000800209efae */ /* 0x0001e8000c101d6c */
[----:B------:R0:W-:Y:S04]  /*34370*/  @!P6 LDGSTS.E.BYPASS.LTC128B.128 [R9+0x2c400], desc[UR44][R2.64+0x100], !P1 ;  /* 0x2c4001000209efae */ /* 0x0001e8000c901d6c */
[----:B------:R0:W-:Y:S02]  /*34380*/  @!P6 LDGSTS.E.BYPASS.LTC128B.128 [R9+0x30400], desc[UR44][R2.64+0x180], !P2 ;  /* 0x304001800209efae */ /* 0x0001e4000d101d6c */
[----:B0-----:R-:W-:Y:S05]  /*34390*/  WARPSYNC.COLLECTIVE R15, `(.L_x_2271) ;  /* 0x000000000f087348 */ /* 0x001fea0003c00000 */
[----:B------:R1:W2:Y:S02]  /*343a0*/  SHFL.IDX P6, R14, R13, R12, R11 ;  /* 0x0000000c0d0e7389 */ /* 0x0002a400000c000b */
[----:B012---:R-:W-:Y:S01]  /*343b0*/  ENDCOLLECTIVE ;  /* 0x000000000000791b */ /* 0x007fe20003800000 */
.L_x_2271:
[----:B------:R-:W-:Y:S02]  /*343c0*/  IMAD.MOV.U32 R13, RZ, RZ, R5 ;  /* 0x000000ffff0d7224 */ /* 0x000fe400078e0005 */
[----:B------:R-:W-:-:S07]  /*343d0*/  IMAD.MOV.U32 R6, RZ, RZ, R14 ;  /* 0x000000ffff067224 */ /* 0x000fce00078e000e */
[----:B------:R-:W-:Y:S05]  /*343e0*/  WARPSYNC.COLLECTIVE R15, `(.L_x_2272) ;  /* 0x000000000f087348 */ /* 0x000fea0003c00000 */
[----:B------:R0:W1:Y:S02]  /*343f0*/  SHFL.IDX P6, R14, R13, R12, R11 ;  /* 0x0000000c0d0e7389 */ /* 0x00006400000c000b */
[----:B01----:R-:W-:Y:S01]  /*34400*/  ENDCOLLECTIVE ;  /* 0x000000000000791b */ /* 0x003fe20003800000 */
.L_x_2272:
[----:B------:R-:W-:Y:S01]  /*34410*/  LOP3.LUT P4, RZ, R17, 0x4, RZ, 0xc0, !PT ;  /* 0x0000000411ff7812 */ /* 0x000fe2000788c0ff */
[----:B------:R-:W-:-:S12]  /*34420*/  IMAD.MOV.U32 R2, RZ, RZ, R14 ;  /* 0x000000ffff027224 */ /* 0x000fd800078e000e */
[----:B------:R-:W-:Y:S01]  /*34430*/  @!P4 LEA R2, P6, R10, R2, 0x1 ;  /* 0x000000020a02c211 */ /* 0x000fe200078c08ff */
[----:B------:R-:W-:Y:S02]  /*34440*/  IMAD.MOV.U32 R13, RZ, RZ, R4 ;  /* 0x000000ffff0d7224 */ /* 0x000fe400078e0004 */
[----:B------:R-:W-:Y:S02]  /*34450*/  IMAD.MOV.U32 R12, RZ, RZ, 0x6 ;  /* 0x00000006ff0c7424 */ /* 0x000fe400078e00ff */
[----:B------:R-:W-:-:S08]  /*34460*/  @!P4 IMAD.X R3, RZ, RZ, R6, P6 ;  /* 0x000000ffff03c224 */ /* 0x000fd000030e0606 */
[----:B------:R-:W-:Y:S05]  /*34470*/  WARPSYNC.COLLECTIVE R15, `(.L_x_2273) ;  /* 0x000000000f087348 */ /* 0x000fea0003c00000 */
[----:B------:R0:W1:Y:S02]  /*34480*/  SHFL.IDX P6, R14, R13, R12, R11 ;  /* 0x0000000c0d0e7389 */ /* 0x00006400000c000b */
[----:B01----:R-:W-:Y:S01]  /*34490*/  ENDCOLLECTIVE ;  /* 0x000000000000791b */ /* 0x003fe20003800000 */
.L_x_2273:
[----:B------:R-:W-:Y:S02]  /*344a0*/  IMAD.MOV.U32 R13, RZ, RZ, R5 ;  /* 0x000000ffff0d7224 */ /* 0x000fe400078e0005 */
[----:B------:R-:W-:-:S07]  /*344b0*/  IMAD.MOV.U32 R6, RZ, RZ, R14 ;  /* 0x000000ffff067224 */ /* 0x000fce00078e000e */
[----:B------:R-:W-:Y:S05]  /*344c0*/  WARPSYNC.COLLECTIVE R15, `(.L_x_2274) ;  /* 0x000000000f087348 */ /* 0x000fea0003c00000 */
[----:B------:R0:W1:Y:S02]  /*344d0*/  SHFL.IDX P6, R14, R13, R12, R11 ;  /* 0x0000000c0d0e7389 */ /* 0x00006400000c000b */
[----:B01----:R-:W-:Y:S01]  /*344e0*/  ENDCOLLECTIVE ;  /* 0x000000000000791b */ /* 0x003fe20003800000 */
.L_x_2274:
        /* <DEDUP_REMOVED lines=18> */
.L_x_2275:
[----:B------:R-:W-:-:S05]  /*34610*/  @!P5 LEA R9, R9, UR38, 0x1 ;  /* 0x000000260909dc11 */ /* 0x000fca000f8e08ff */
[----:B------:R-:W-:Y:S01]  /*34620*/  @!PT LDS RZ, [RZ] ;  /* 0x00000000fffff984 */ /* 0x000fe20000000800 */
[----:B------:R-:W-:Y:S01]  /*34630*/  @!PT LDS RZ, [RZ] ;  /* 0x00000000fffff984 */ /* 0x000fe20000000800 */
[----:B------:R-:W-:Y:S01]  /*34640*/  @!PT LDS RZ, [RZ] ;  /* 0x00000000fffff984 */ /* 0x000fe20000000800 */
[----:B------:R0:W-:Y:S04]  /*34650*/  @!P5 LDGSTS.E.BYPASS.LTC128B.128 [R9+0x25400], desc[UR44][R2.64], !P3 ;  /* 0x254000000209dfae */ /* 0x0001e8000d901d6c */
[----:B------:R0:W-:Y:S01]  /*34660*/  @!P5 LDGSTS.E.BYPASS.LTC128B.128 [R9+0x29400], desc[UR44][R2.64+0x80], !P0 ;  /* 0x294000800209dfae */ /* 0x0001e2000c101d6c */
[----:B------:R-:W-:-:S03]  /*34670*/  IMAD.MOV.U32 R13, RZ, RZ, R5 ;  /* 0x000000ffff0d7224 */ /* 0x000fc600078e0005 */
[----:B------:R0:W-:Y:S04]  /*34680*/  @!P5 LDGSTS.E.BYPASS.LTC128B.128 [R9+0x2d400], desc[UR44][R2.64+0x100], !P1 ;  /* 0x2d4001000209dfae */ /* 0x0001e8000c901d6c */
[----:B------:R0:W-:Y:S01]  /*34690*/  @!P5 LDGSTS.E.BYPASS.LTC128B.128 [R9+0x31400], desc[UR44][R2.64+0x180], !P2 ;  /* 0x314001800209dfae */ /* 0x0001e2000d101d6c */
[----:B------:R-:W-:-:S07]  /*346a0*/  IMAD.MOV.U32 R6, RZ, RZ, R14 ;  /* 0x000000ffff067224 */ /* 0x000fce00078e000e */
[----:B0-----:R-:W-:Y:S05]  /*346b0*/  WARPSYNC.COLLECTIVE R15, `(.L_x_2276) ;  /* 0x000000000f087348 */ /* 0x001fea0003c00000 */
[----:B------:R1:W2:Y:S02]  /*346c0*/  SHFL.IDX P6, R14, R13, R12, R11 ;  /* 0x0000000c0d0e7389 */ /* 0x0002a400000c000b */
[----:B012---:R-:W-:Y:S01]  /*346d0*/  ENDCOLLECTIVE ;  /* 0x000000000000791b */ /* 0x007fe20003800000 */
.L_x_2276:
[----:B------:R-:W-:Y:S05]  /*346e0*/  BRA `(.L_x_2277) ;  /* 0xffffffbc00a07947 */ /* 0x000fea000383ffff */
.L_x_2166:
[----:B0-----:R-:W-:-:S04]  /*346f0*/  IMAD.U32 R3, RZ, RZ, UR38 ;  /* 0x00000026ff037e24 */ /* 0x001fc8000f8e00ff */
[----:B------:R0:W2:Y:S03]  /*34700*/  SYNCS.PHASECHK.TRANS64.TRYWAIT P0, [R3+URZ+0x32420], R2 ;  /* 0x03242002030075a7 */ /* 0x0000a6000800017f */
[----:B--2---:R-:W-:Y:S05]  /*34710*/  @!P0 NANOSLEEP.SYNCS 0x989680 ;  /* 0x009896800000895d */ /* 0x004fea0003900000 */
[----:B------:R-:W2:Y:S02]  /*34720*/  @!P0 SYNCS.PHASECHK.TRANS64 P0, [R3+URZ+0x32420], R2 ;  /* 0x03242002030085a7 */ /* 0x000ea4000800007f */
[----:B--2---:R-:W-:Y:S05]  /*34730*/  @!P0 BRA `(.L_x_2166) ;  /* 0xfffffffc00ec8947 */ /* 0x004fea000383ffff */
[----:B------:R-:W-:Y:S05]  /*34740*/  BRA `(.L_x_2278) ;  /* 0xffffffc000047947 */ /* 0x000fea000383ffff */
.L_x_2169:
[----:B0-----:R-:W-:-:S04]  /*34750*/  IMAD.U32 R3, RZ, RZ, UR38 ;  /* 0x00000026ff037e24 */ /* 0x001fc8000f8e00ff */
[----:B------:R0:W2:Y:S03]  /*34760*/  SYNCS.PHASECHK.TRANS64.TRYWAIT P0, [R3+URZ+0x32460], R2 ;  /* 0x03246002030075a7 */ /* 0x0000a6000800017f */
[----:B--2---:R-:W-:Y:S05]  /*34770*/  @!P0 NANOSLEEP.SYNCS 0x989680 ;  /* 0x009896800000895d */ /* 0x004fea0003900000 */
[----:B------:R-:W2:Y:S02]  /*34780*/  @!P0 SYNCS.PHASECHK.TRANS64 P0, [R3+URZ+0x32460], R2 ;  /* 0x03246002030085a7 */ /* 0x000ea4000800007f */
[----:B--2---:R-:W-:Y:S05]  /*34790*/  @!P0 BRA `(.L_x_2169) ;  /* 0xfffffffc00ec8947 */ /* 0x004fea000383ffff */
[----:B------:R-:W-:Y:S05]  /*347a0*/  BRA `(.L_x_2279) ;  /* 0xffffffc000107947 */ /* 0x000fea000383ffff */
.L_x_2181:
[----:B-1----:R-:W-:-:S04]  /*347b0*/  IMAD.U32 R3, RZ, RZ, UR38 ;  /* 0x00000026ff037e24 */ /* 0x002fc8000f8e00ff */
[----:B------:R1:W2:Y:S03]  /*347c0*/  SYNCS.PHASECHK.TRANS64.TRYWAIT P0, [R3+URZ+0x32448], R2 ;  /* 0x03244802030075a7 */ /* 0x0002a6000800017f */
[----:B--2---:R-:W-:Y:S05]  /*347d0*/  @!P0 NANOSLEEP.SYNCS 0x989680 ;  /* 0x009896800000895d */ /* 0x004fea0003900000 */
[----:B------:R-:W2:Y:S02]  /*347e0*/  @!P0 SYNCS.PHASECHK.TRANS64 P0, [R3+URZ+0x32448], R2 ;  /* 0x03244802030085a7 */ /* 0x000ea4000800007f */
[----:B--2---:R-:W-:Y:S05]  /*347f0*/  @!P0 BRA `(.L_x_2181) ;  /* 0xfffffffc00ec8947 */ /* 0x004fea000383ffff */
[----:B------:R-:W-:Y:S05]  /*34800*/  BRA `(.L_x_2280) ;  /* 0xffffffc8000c7947 */ /* 0x000fea000383ffff */
.L_x_2186:
[----:B01----:R-:W-:-:S04]  /*34810*/  IMAD.U32 R3, RZ, RZ, UR38 ;  /* 0x00000026ff037e24 */ /* 0x003fc8000f8e00ff */
[----:B------:R0:W1:Y:S03]  /*34820*/  SYNCS.PHASECHK.TRANS64.TRYWAIT P0, [R3+URZ+0x32468], R2 ;  /* 0x03246802030075a7 */ /* 0x000066000800017f */
[----:B-1----:R-:W-:Y:S05]  /*34830*/  @!P0 NANOSLEEP.SYNCS 0x989680 ;  /* 0x009896800000895d */ /* 0x002fea0003900000 */
[----:B------:R-:W1:Y:S02]  /*34840*/  @!P0 SYNCS.PHASECHK.TRANS64 P0, [R3+URZ+0x32468], R2 ;  /* 0x03246802030085a7 */ /* 0x000e64000800007f */
[----:B-1----:R-:W-:Y:S05]  /*34850*/  @!P0 BRA `(.L_x_2186) ;  /* 0xfffffffc00ec8947 */ /* 0x002fea000383ffff */
[----:B------:R-:W-:Y:S05]  /*34860*/  BRA `(.L_x_2281) ;  /* 0xffffffc8006c7947 */ /* 0x000fea000383ffff */
.L_x_2197:
[----:B-1----:R-:W-:-:S04]  /*34870*/  IMAD.U32 R3, RZ, RZ, UR38 ;  /* 0x00000026ff037e24 */ /* 0x002fc8000f8e00ff */
[----:B------:R1:W2:Y:S03]  /*34880*/  SYNCS.PHASECHK.TRANS64.TRYWAIT P0, [R3+URZ+0x32440], R2 ;  /* 0x03244002030075a7 */ /* 0x0002a6000800017f */
[----:B--2---:R-:W-:Y:S05]  /*34890*/  @!P0 NANOSLEEP.SYNCS 0x989680 ;  /* 0x009896800000895d */ /* 0x004fea0003900000 */
[----:B------:R-:W2:Y:S02]  /*348a0*/  @!P0 SYNCS.PHASECHK.TRANS64 P0, [R3+URZ+0x32440], R2 ;  /* 0x03244002030085a7 */ /* 0x000ea4000800007f */
[----:B--2---:R-:W-:Y:S05]  /*348b0*/  @!P0 BRA `(.L_x_2197) ;  /* 0xfffffffc00ec8947 */ /* 0x004fea000383ffff */
[----:B------:R-:W-:Y:S05]  /*348c0*/  BRA `(.L_x_2282) ;  /* 0xffffffcc00e47947 */ /* 0x000fea000383ffff */
.L_x_2202:
[----:B01----:R-:W-:-:S04]  /*348d0*/  IMAD.U32 R3, RZ, RZ, UR38 ;  /* 0x00000026ff037e24 */ /* 0x003fc8000f8e00ff */
[----:B------:R0:W1:Y:S03]  /*348e0*/  SYNCS.PHASECHK.TRANS64.TRYWAIT P0, [R3+URZ+0x32460], R2 ;  /* 0x03246002030075a7 */ /* 0x000066000800017f */
[----:B-1----:R-:W-:Y:S05]  /*348f0*/  @!P0 NANOSLEEP.SYNCS 0x989680 ;  /* 0x009896800000895d */ /* 0x002fea0003900000 */
[----:B------:R-:W1:Y:S02]  /*34900*/  @!P0 SYNCS.PHASECHK.TRANS64 P0, [R3+URZ+0x32460], R2 ;  /* 0x03246002030085a7 */ /* 0x000e64000800007f */
[----:B-1----:R-:W-:Y:S05]  /*34910*/  @!P0 BRA `(.L_x_2202) ;  /* 0xfffffffc00ec8947 */ /* 0x002fea000383ffff */
[----:B------:R-:W-:Y:S05]  /*34920*/  BRA `(.L_x_2283) ;  /* 0xffffffd000487947 */ /* 0x000fea000383ffff */
.L_x_2214:
[----:B-1----:R-:W-:-:S04]  /*34930*/  IMAD.U32 R3, RZ, RZ, UR38 ;  /* 0x00000026ff037e24 */ /* 0x002fc8000f8e00ff */
[----:B------:R1:W2:Y:S03]  /*34940*/  SYNCS.PHASECHK.TRANS64.TRYWAIT P0, [R3+URZ+0x32448], R2 ;  /* 0x03244802030075a7 */ /* 0x0002a6000800017f */
[----:B--2---:R-:W-:Y:S05]  /*34950*/  @!P0 NANOSLEEP.SYNCS 0x989680 ;  /* 0x009896800000895d */ /* 0x004fea0003900000 */
[----:B------:R-:W2:Y:S02]  /*34960*/  @!P0 SYNCS.PHASECHK.TRANS64 P0, [R3+URZ+0x32448], R2 ;  /* 0x03244802030085a7 */ /* 0x000ea4000800007f */
[----:B--2---:R-:W-:Y:S05]  /*34970*/  @!P0 BRA `(.L_x_2214) ;  /* 0xfffffffc00ec8947 */ /* 0x004fea000383ffff */
[----:B------:R-:W-:Y:S05]  /*34980*/  BRA `(.L_x_2284) ;  /* 0xffffffd400cc7947 */ /* 0x000fea000383ffff */
.L_x_2219:
[----:B-1----:R-:W-:-:S04]  /*34990*/  IMAD.U32 R3, RZ, RZ, UR38 ;  /* 0x00000026ff037e24 */ /* 0x002fc8000f8e00ff */
[----:B------:R1:W2:Y:S03]  /*349a0*/  SYNCS.PHASECHK.TRANS64.TRYWAIT P0, [R3+URZ+0x32468], R2 ;  /* 0x03246802030075a7 */ /* 0x0002a6000800017f */
[----:B--2---:R-:W-:Y:S05]  /*349b0*/  @!P0 NANOSLEEP.SYNCS 0x989680 ;  /* 0x009896800000895d */ /* 0x004fea0003900000 */
[----:B------:R-:W2:Y:S02]  /*349c0*/  @!P0 SYNCS.PHASECHK.TRANS64 P0, [R3+URZ+0x32468], R2 ;  /* 0x03246802030085a7 */ /* 0x000ea4000800007f */
[----:B--2---:R-:W-:Y:S05]  /*349d0*/  @!P0 BRA `(.L_x_2219) ;  /* 0xfffffffc00ec8947 */ /* 0x004fea000383ffff */
[----:B------:R-:W-:Y:S05]  /*349e0*/  BRA `(.L_x_2285) ;  /* 0xffffffd800307947 */ /* 0x000fea000383ffff */
.L_x_2226:
[----:B-1----:R1:W2:Y:S02]  /*349f0*/  SYNCS.PHASECHK.TRANS64.TRYWAIT P0, [R2+URZ+0x32420], R7 ;  /* 0x03242007020075a7 */ /* 0x0022a4000800017f */
[----:B--2---:R-:W-:Y:S05]  /*34a00*/  @!P0 NANOSLEEP.SYNCS 0x989680 ;  /* 0x009896800000895d */ /* 0x004fea0003900000 */
[----:B------:R-:W2:Y:S02]  /*34a10*/  @!P0 SYNCS.PHASECHK.TRANS64 P0, [R2+URZ+0x32420], R7 ;  /* 0x03242007020085a7 */ /* 0x000ea4000800007f */
[----:B--2---:R-:W-:Y:S05]  /*34a20*/  @!P0 BRA `(.L_x_2226) ;  /* 0xfffffffc00f08947 */ /* 0x004fea000383ffff */
[----:B------:R-:W-:Y:S05]  /*34a30*/  BRA `(.L_x_2286) ;  /* 0xffffffdc004c7947 */ /* 0x000fea000383ffff */
.L_x_2227:
        /* <DEDUP_REMOVED lines=11> */
.L_x_2288:
[----:B------:R-:W-:Y:S05]  /*34af0*/  BSYNC B0 ;  /* 0x0000000000007941 */ /* 0x000fea0003800000 */
.L_x_2287:
[----:B------:R-:W-:Y:S05]  /*34b00*/  BRA `(.L_x_2289) ;  /* 0xffffffdc00307947 */ /* 0x000fea000383ffff */
.L_x_2228:
[----:B------:R-:W-:Y:S01]  /*34b10*/  BSSY B0, `(.L_x_2290) ;  /* 0x0000006000007945 */ /* 0x000fe20003800000 */
[----:B------:R-:W-:-:S07]  /*34b20*/  IMAD.MOV.U32 R15, RZ, RZ, -0x1 ;  /* 0xffffffffff0f7424 */ /* 0x000fce00078e00ff */
[----:B012---:R-:W-:Y:S05]  /*34b30*/  WARPSYNC.COLLECTIVE R15, `(.L_x_2291) ;  /* 0x000000000f0c7348 */ /* 0x007fea0003c00000 */
[----:B------:R-:W-:Y:S02]  /*34b40*/  ELECT P6, UR62, PT ;  /* 0x00000000003e782f */ /* 0x000fe400038c0000 */
[----:B------:R-:W-:Y:S01]  /*34b50*/  MOV R14, UR62 ;  /* 0x0000003e000e7c02 */ /* 0x000fe20008000f00 */
[----:B012---:R-:W-:Y:S10]  /*34b60*/  ENDCOLLECTIVE ;  /* 0x000000000000791b */ /* 0x007ff40003800000 */
.L_x_2291:
[----:B------:R-:W-:Y:S05]  /*34b70*/  BSYNC B0 ;  /* 0x0000000000007941 */ /* 0x000fea0003800000 */
.L_x_2290:
[----:B------:R-:W-:Y:S05]  /*34b80*/  BRA `(.L_x_2292) ;  /* 0xffffffdc00247947 */ /* 0x000fea000383ffff */
.L_x_2230:
[----:B0-----:R0:W1:Y:S02]  /*34b90*/  SYNCS.PHASECHK.TRANS64.TRYWAIT P0, [R8+URZ], R7 ;  /* 0x00000007080075a7 */ /* 0x001064000800017f */
[----:B-1----:R-:W-:Y:S05]  /*34ba0*/  @!P0 NANOSLEEP.SYNCS 0x989680 ;  /* 0x009896800000895d */ /* 0x002fea0003900000 */
[----:B------:R-:W1:Y:S02]  /*34bb0*/  @!P0 SYNCS.PHASECHK.TRANS64 P0, [R8+URZ], R7 ;  /* 0x00000007080085a7 */ /* 0x000e64000800007f */
[----:B-1----:R-:W-:Y:S05]  /*34bc0*/  @!P0 BRA `(.L_x_2230) ;  /* 0xfffffffc00f08947 */ /* 0x002fea000383ffff */
[----:B------:R-:W-:Y:S05]  /*34bd0*/  BRA `(.L_x_2293) ;  /* 0xffffffdc00587947 */ /* 0x000fea000383ffff */
.L_x_2231:
[----:B-1----:R1:W2:Y:S02]  /*34be0*/  SYNCS.PHASECHK.TRANS64.TRYWAIT P0, [R3+URZ], R0 ;  /* 0x00000000030075a7 */ /* 0x0022a4000800017f */
[----:B--2---:R-:W-:Y:S05]  /*34bf0*/  @!P0 NANOSLEEP.SYNCS 0x989680 ;  /* 0x009896800000895d */ /* 0x004fea0003900000 */
[----:B------:R-:W2:Y:S02]  /*34c00*/  @!P0 SYNCS.PHASECHK.TRANS64 P0, [R3+URZ], R0 ;  /* 0x00000000030085a7 */ /* 0x000ea4000800007f */
[----:B--2---:R-:W-:Y:S05]  /*34c10*/  @!P0 BRA `(.L_x_2231) ;  /* 0xfffffffc00f08947 */ /* 0x004fea000383ffff */
[----:B------:R-:W-:Y:S05]  /*34c20*/  BRA `(.L_x_2294) ;  /* 0xffffffdc004c7947 */ /* 0x000fea000383ffff */
.L_x_2233:
[----:B-1----:R1:W2:Y:S02]  /*34c30*/  SYNCS.PHASECHK.TRANS64.TRYWAIT P0, [R6+URZ], R7 ;  /* 0x00000007060075a7 */ /* 0x0022a4000800017f */
[----:B--2---:R-:W-:Y:S05]  /*34c40*/  @!P0 NANOSLEEP.SYNCS 0x989680 ;  /* 0x009896800000895d */ /* 0x004fea0003900000 */
[----:B------:R-:W2:Y:S02]  /*34c50*/  @!P0 SYNCS.PHASECHK.TRANS64 P0, [R6+URZ], R7 ;  /* 0x00000007060085a7 */ /* 0x000ea4000800007f */
[----:B--2---:R-:W-:Y:S05]  /*34c60*/  @!P0 BRA `(.L_x_2233) ;  /* 0xfffffffc00f08947 */ /* 0x004fea000383ffff */
[----:B------:R-:W-:Y:S05]  /*34c70*/  BRA `(.L_x_2295) ;  /* 0xffffffdc00507947 */ /* 0x000fea000383ffff */
        .type           $_ZN7cutlass13device_kernelIN5flash11enable_sm90INS1_16FlashAttnFwdSm90INS1_25CollectiveMainloopFwdSm90ILi2EN4cute5tupleIJNS5_1CILi1EEES8_S8_EEENS6_IJNS7_ILi128EEENS7_ILi96EEENS7_ILi64EEEEEELi256ENS_10bfloat16_tEfNS_4arch4Sm90ELb0ELb1ELb0ELb0ELb0ELb0ELb1ELb1ELb0ELb1ELb1ELb0EEENS1_21CollectiveEpilogueFwdINS6_IJSA_NS7_ILi256EEESB_EEES9_SE_SG_Li256ELb0ELb1ELb1ELb0EEENS1_19SingleTileSchedulerILb0ELb1ELb1ELi128EEEEEEEEEvNT_6ParamsE$_ZZN5flash25CollectiveMainloopFwdSm90ILi2EN4cute5tupleIJNS1_1CILi1EEES4_S4_EEENS2_IJNS3_ILi128EEENS3_ILi96EEENS3_ILi64EEEEEELi256EN7cutlass10bfloat16_tEfNSA_4arch4Sm90ELb0ELb1ELb0ELb0ELb0ELb0ELb1ELb1ELb0ELb1ELb1ELb0EE3mmaINS_16FlashAttnFwdSm90ISE_NS_21CollectiveEpilogueFwdINS2_IJS6_NS3_ILi256EEES7_EEES5_SB_SD_Li256ELb0ELb1ELb1ELb0EEENS_19SingleTileSchedulerILb0ELb1ELb1ELi128EEEE13SharedStorageENS1_6TensorINS1_11ArrayEngineIfLm128EEENS1_6LayoutINS2_IJNS2_IJNS3_ILi2EEEST_NS3_ILi32EEEEEES4_S4_EEENS2_IJNS2_IJS4_ST_NS3_ILi4EEEEEENS3_ILi0EEESZ_EEEEEEENS_7SoftmaxILi2ELi0EEEEEbRKNSE_6ParamsENSA_25PipelineTmaAsyncNoClusterILi2ENSA_16PipelineTmaAsyncILi2EEEEES1B_RNSA_13PipelineStateILj2EEERT0_RT1_iRiRKNS_16SeqlenInfoQKNewKILb0ELb0EEENS2_IJiiiiEEERT_ENKUliT_T0_T1_E_clIZSF_ISO_S12_S14_EbS17_S1B_S1B_S1E_S1G_S1I_iS1J_S1N_S1O_S1Q_EUlRS1R_iE1_NS3_ILb0EEENS3_ILb1EEEEEDaiS1R_S1S_S1T_,@function
        .size           $_ZN7cutlass13device_kernelIN5flash11enable_sm90INS1_16FlashAttnFwdSm90INS1_25CollectiveMainloopFwdSm90ILi2EN4cute5tupleIJNS5_1CILi1EEES8_S8_EEENS6_IJNS7_ILi128EEENS7_ILi96EEENS7_ILi64EEEEEELi256ENS_10bfloat16_tEfNS_4arch4Sm90ELb0ELb1ELb0ELb0ELb0ELb0ELb1ELb1ELb0ELb1ELb1ELb0EEENS1_21CollectiveEpilogueFwdINS6_IJSA_NS7_ILi256EEESB_EEES9_SE_SG_Li256ELb0ELb1ELb1ELb0EEENS1_19SingleTileSchedulerILb0ELb1ELb1ELi128EEEEEEEEEvNT_6ParamsE$_ZZN5flash25CollectiveMainloopFwdSm90ILi2EN4cute5tupleIJNS1_1CILi1EEES4_S4_EEENS2_IJNS3_ILi128EEENS3_ILi96EEENS3_ILi64EEEEEELi256EN7cutlass10bfloat16_tEfNSA_4arch4Sm90ELb0ELb1ELb0ELb0ELb0ELb0ELb1ELb1ELb0ELb1ELb1ELb0EE3mmaINS_16FlashAttnFwdSm90ISE_NS_21CollectiveEpilogueFwdINS2_IJS6_NS3_ILi256EEES7_EEES5_SB_SD_Li256ELb0ELb1ELb1ELb0EEENS_19SingleTileSchedulerILb0ELb1ELb1ELi128EEEE13SharedStorageENS1_6TensorINS1_11ArrayEngineIfLm128EEENS1_6LayoutINS2_IJNS2_IJNS3_ILi2EEEST_NS3_ILi32EEEEEES4_S4_EEENS2_IJNS2_IJS4_ST_NS3_ILi4EEEEEENS3_ILi0EEESZ_EEEEEEENS_7SoftmaxILi2ELi0EEEEEbRKNSE_6ParamsENSA_25PipelineTmaAsyncNoClusterILi2ENSA_16PipelineTmaAsyncILi2EEEEES1B_RNSA_13PipelineStateILj2EEERT0_RT1_iRiRKNS_16SeqlenInfoQKNewKILb0ELb0EEENS2_IJiiiiEEERT_ENKUliT_T0_T1_E_clIZSF_ISO_S12_S14_EbS17_S1B_S1B_S1E_S1G_S1I_iS1J_S1N_S1O_S1Q_EUlRS1R_iE1_NS3_ILb0EEENS3_ILb1EEEEEDaiS1R_S1S_S1T_,(.L_x_6135 - $_ZN7cutlass13device_kernelIN5flash11enable_sm90INS1_16FlashAttnFwdSm90INS1_25CollectiveMainloopFwdSm90ILi2EN4cute5tupleIJNS5_1CILi1EEES8_S8_EEENS6_IJNS7_ILi128EEENS7_ILi96EEENS7_ILi64EEEEEELi256ENS_10bfloat16_tEfNS_4arch4Sm90ELb0ELb1ELb0ELb0ELb0ELb0ELb1ELb1ELb0ELb1ELb1ELb0EEENS1_21CollectiveEpilogueFwdINS6_IJSA_NS7_ILi256EEESB_EEES9_SE_SG_Li256ELb0ELb1ELb1ELb0EEENS1_19SingleTileSchedulerILb0ELb1ELb1ELi128EEEEEEEEEvNT_6ParamsE$_ZZN5flash25CollectiveMainloopFwdSm90ILi2EN4cute5tupleIJNS1_1CILi1EEES4_S4_EEENS2_IJNS3_ILi128EEENS3_ILi96EEENS3_ILi64EEEEEELi256EN7cutlass10bfloat16_tEfNSA_4arch4Sm90ELb0ELb1ELb0ELb0ELb0ELb0ELb1ELb1ELb0ELb1ELb1ELb0EE3mmaINS_16FlashAttnFwdSm90ISE_NS_21CollectiveEpilogueFwdINS2_IJS6_NS3_ILi256EEES7_EEES5_SB_SD_Li256ELb0ELb1ELb1ELb0EEENS_19SingleTileSchedulerILb0ELb1ELb1ELi128EEEE13SharedStorageENS1_6TensorINS1_11ArrayEngineIfLm128EEENS1_6LayoutINS2_IJNS2_IJNS3_ILi2EEEST_NS3_ILi32EEEEEES4_S4_EEENS2_IJNS2_IJS4_ST_NS3_ILi4EEEEEENS3_ILi0EEESZ_EEEEEEENS_7SoftmaxILi2ELi0EEEEEbRKNSE_6ParamsENSA_25PipelineTmaAsyncNoClusterILi2ENSA_16PipelineTmaAsyncILi2EEEEES1B_RNSA_13PipelineStateILj2EEERT0_RT1_iRiRKNS_16SeqlenInfoQKNewKILb0ELb0EEENS2_IJiiiiEEERT_ENKUliT_T0_T1_E_clIZSF_ISO_S12_S14_EbS17_S1B_S1B_S1E_S1G_S1I_iS1J_S1N_S1O_S1Q_EUlRS1R_iE1_NS3_ILb0EEENS3_ILb1EEEEEDaiS1R_S1S_S1T_)
$_ZN7cutlass13device_kernelIN5flash11enable_sm90INS1_16FlashAttnFwdSm90INS1_25CollectiveMainloopFwdSm90ILi2EN4cute5tupleIJNS5_1CILi1EEES8_S8_EEENS6_IJNS7_ILi128EEENS7_ILi96EEENS7_ILi64EEEEEELi256ENS_10bfloat16_tEfNS_4arch4Sm90ELb0ELb1ELb0ELb0ELb0ELb0ELb1ELb1ELb0ELb1ELb1ELb0EEENS1_21CollectiveEpilogueFwdINS6_IJSA_NS7_ILi256EEESB_EEES9_SE_SG_Li256ELb0ELb1ELb1ELb0EEENS1_19SingleTileSchedulerILb0ELb1ELb1ELi128EEEEEEEEEvNT_6ParamsE$_ZZN5flash25CollectiveMainloopFwdSm90ILi2EN4cute5tupleIJNS1_1CILi1EEES4_S4_EEENS2_IJNS3_ILi128EEENS3_ILi96EEENS3_ILi64EEEEEELi256EN7cutlass10bfloat16_tEfNSA_4arch4Sm90ELb0ELb1ELb0ELb0ELb0ELb0ELb1ELb1ELb0ELb1ELb1ELb0EE3mmaINS_16FlashAttnFwdSm90ISE_NS_21CollectiveEpilogueFwdINS2_IJS6_NS3_ILi256EEES7_EEES5_SB_SD_Li256ELb0ELb1ELb1ELb0EEENS_19SingleTileSchedulerILb0ELb1ELb1ELi128EEEE13SharedStorageENS1_6TensorINS1_11ArrayEngineIfLm128EEENS1_6LayoutINS2_IJNS2_IJNS3_ILi2EEEST_NS3_ILi32EEEEEES4_S4_EEENS2_IJNS2_IJS4_ST_NS3_ILi4EEEEEENS3_ILi0EEESZ_EEEEEEENS_7SoftmaxILi2ELi0EEEEEbRKNSE_6ParamsENSA_25PipelineTmaAsyncNoClusterILi2ENSA_16PipelineTmaAsyncILi2EEEEES1B_RNSA_13PipelineStateILj2EEERT0_RT1_iRiRKNS_16SeqlenInfoQKNewKILb0ELb0EEENS2_IJiiiiEEERT_ENKUliT_T0_T1_E_clIZSF_ISO_S12_S14_EbS17_S1B_S1B_S1E_S1G_S1I_iS1J_S1N_S1O_S1Q_EUlRS1R_iE1_NS3_ILb0EEENS3_ILb1EEEEEDaiS1R_S1S_S1T_:
[----:B------:R-:W-:Y:S05]  /*34c80*/  YIELD ;  /* 0x0000000000007946 */ /* 0x000fea0003800000 */
[----:B------:R-:W-:Y:S02]  /*34c90*/  ULDC UR4, c[0x0][0x20] ;  /* 0x0000080000047ab9 */ /* 0x000fe40000000800 */
[----:B------:R-:W-:-:S05]  /*34ca0*/  VIADD R164, R155, -UR4 ;  /* 0x800000049ba47c36 */ /* 0x000fca0008000000 */
[----:B------:R-:W2:Y:S01]  /*34cb0*/  LDL.64 R2, [R164] ;  /* 0x00000000a4027983 */ /* 0x000ea20000100a00 */
[----:B------:R-:W0:Y:S02]  /*34cc0*/  LDC.64 R4, c[0x0][0x208] ;  /* 0x00008200ff047b82 */ /* 0x000e240000000a00 */
[----:B0-----:R-:W-:Y:S02]  /*34cd0*/  R2UR UR4, R4 ;  /* 0x00000000040472ca */ /* 0x001fe400000e0000 */
[----:B------:R-:W-:-:S13]  /*34ce0*/  R2UR UR5, R5 ;  /* 0x00000000050572ca */ /* 0x000fda00000e0000 */
[----:B--2---:R-:W2:Y:S01]  /*34cf0*/  LD.E R6, desc[UR4][R2.64] ;  /* 0x0000000402067980 */ /* 0x004ea2000c101900 */
[----:B------:R-:W-:Y:S02]  /*34d00*/  R2UR UR4, R4 ;  /* 0x00000000040472ca */ /* 0x000fe400000e0000 */
[----:B------:R-:W-:Y:S01]  /*34d10*/  R2UR UR5, R5 ;  /* 0x00000000050572ca */ /* 0x000fe200000e0000 */
[----:B--2---:R-:W-:-:S12]  /*34d20*/  VIADD R11, R6, 0x1 ;  /* 0x00000001060b7836 */ /* 0x004fd80000000000 */
[----:B------:R-:W2:Y:S01]  /*34d30*/  LD.E R6, desc[UR4][R2.64+0x8] ;  /* 0x0000080402067980 */ /* 0x000ea2000c101900 */
[----:B------:R-:W-:-:S13]  /*34d40*/  ISETP.NE.AND P1, PT, R11, 0x2, PT ;  /* 0x000000020b00780c */ /* 0x000fda0003f25270 */
[----:B------:R-:W-:Y:S02]  /*34d50*/  @!P1 R2UR UR6, R4 ;  /* 0x00000000040692ca */ /* 0x000fe400000e0000 */
[----:B------:R-:W-:-:S13]  /*34d60*/  @!P1 R2UR UR7, R5 ;  /* 0x00000000050792ca */ /* 0x000fda00000e0000 */
[----:B------:R-:W3:Y:S01]  /*34d70*/  @!P1 LD.E R7, desc[UR6][R2.64+0x4] ;  /* 0x0000040602079980 */ /* 0x000ee2000c101900 */
[C---:B------:R-:W-:Y:S02]  /*34d80*/  R2UR UR4, R4.reuse ;  /* 0x00000000040472ca */ /* 0x040fe400000e0000 */
[C---:B------:R-:W-:Y:S02]  /*34d90*/  R2UR UR5, R5.reuse ;  /* 0x00000000050572ca */ /* 0x040fe400000e0000 */
[C---:B------:R-:W-:Y:S02]  /*34da0*/  R2UR UR6, R4.reuse ;  /* 0x00000000040672ca */ /* 0x040fe400000e0000 */
[C---:B------:R-:W-:Y:S02]  /*34db0*/  R2UR UR7, R5.reuse ;  /* 0x00000000050772ca */ /* 0x040fe400000e0000 */
[----:B------:R-:W-:Y:S02]  /*34dc0*/  @!P1 R2UR UR8, R4 ;  /* 0x00000000040892ca */ /* 0x000fe400000e0000 */
[----:B------:R-:W-:-:S02]  /*34dd0*/  @!P1 R2UR UR9, R5 ;  /* 0x00000000050992ca */ /* 0x000fc400000e0000 */
[----:B------:R-:W-:Y:S02]  /*34de0*/  @!P1 R2UR UR10, R4 ;  /* 0x00000000040a92ca */ /* 0x000fe400000e0000 */
[----:B------:R-:W-:Y:S01]  /*34df0*/  @!P1 R2UR UR11, R5 ;  /* 0x00000000050b92ca */ /* 0x000fe200000e0000 */
[----:B------:R-:W-:Y:S08]  /*34e00*/  ST.E desc[UR4][R2.64], R11 ;  /* 0x0000000b02007985 */ /* 0x000ff0000c101904 */
[----:B------:R-:W-:Y:S01]  /*34e10*/  @!P1 ST.E desc[UR8][R2.64], RZ ;  /* 0x000000ff02009985 */ /* 0x000fe2000c101908 */
[----:B--2---:R-:W-:-:S05]  /*34e20*/  VIADD R13, R6, 0x1 ;  /* 0x00000001060d7836 */ /* 0x004fca0000000000 */
[----:B------:R-:W-:Y:S01]  /*34e30*/  ST.E desc[UR6][R2.64+0x8], R13 ;  /* 0x0000080d02007985 */ /* 0x000fe2000c101906 */
[----:B---3--:R-:W-:-:S05]  /*34e40*/  @!P1 LOP3.LUT R15, R7, 0x1, RZ, 0x3c, !PT ;  /* 0x00000001070f9812 */ /* 0x008fca00078e3cff */
[----:B------:R0:W-:Y:S04]  /*34e50*/  @!P1 ST.E desc[UR10][R2.64+0x4], R15 ;  /* 0x0000040f02009985 */ /* 0x0001e8000c10190a */
[----:B------:R-:W2:Y:S01]  /*34e60*/  LDL.64 R8, [R164+0x18] ;  /* 0x00001800a4087983 */ /* 0x000ea20000100a00 */
[----:B------:R-:W-:Y:S02]  /*34e70*/  R2UR UR4, R4 ;  /* 0x00000000040472ca */ /* 0x000fe400000e0000 */
[----:B------:R-:W-:Y:S01]  /*34e80*/  R2UR UR5, R5 ;  /* 0x00000000050572ca */ /* 0x000fe200000e0000 */
[----:B------:R-:W3:-:S12]  /*34e90*/  LDL.64 R6, [R164] ;  /* 0x00000000a4067983 */ /* 0x000ed80000100a00 */
[----:B--2---:R-:W2:Y:S01]  /*34ea0*/  LD.E R10, desc[UR4][R8.64+0x1c] ;  /* 0x00001c04080a7980 */ /* 0x004ea2000c101900 */
[C---:B------:R-:W-:Y:S02]  /*34eb0*/  R2UR UR4, R4.reuse ;  /* 0x00000000040472ca */ /* 0x040fe400000e0000 */
[C---:B------:R-:W-:Y:S02]  /*34ec0*/  R2UR UR5, R5.reuse ;  /* 0x00000000050572ca */ /* 0x040fe400000e0000 */
[----:B------:R-:W-:Y:S02]  /*34ed0*/  R2UR UR6, R4 ;  /* 0x00000000040672ca */ /* 0x000fe400000e0000 */
[----:B------:R-:W-:Y:S01]  /*34ee0*/  R2UR UR7, R5 ;  /* 0x00000000050772ca */ /* 0x000fe200000e0000 */
[----:B------:R-:W-:Y:S01]  /*34ef0*/  BSSY B3, `(.L_x_2296) ;  /* 0x0000009000037945 */ /* 0x000fe20003800000 */
[----:B0-----:R-:W-:Y:S02]  /*34f00*/  IMAD.MOV.U32 R2, RZ, RZ, R153 ;  /* 0x000000ffff027224 */ /* 0x001fe400078e0099 */
[----:B------:R-:W-:-:S05]  /*34f10*/  IMAD.MOV.U32 R3, RZ, RZ, R152 ;  /* 0x000000ffff037224 */ /* 0x000fca00078e0098 */
[----:B---3--:R0:W5:Y:S04]  /*34f20*/  LD.E R12, desc[UR4][R6.64] ;  /* 0x00000004060c7980 */ /* 0x008168000c101900 */
[----:B------:R0:W5:Y:S01]  /*34f30*/  LD.E R14, desc[UR6][R6.64+0x4] ;  /* 0x00000406060e7980 */ /* 0x000162000c101900 */
[----:B--2---:R-:W-:-:S04]  /*34f40*/  LOP3.LUT R10, R10, 0x1, RZ, 0xfc, !PT ;  /* 0x000000010a0a7812 */ /* 0x004fc800078efcff */
[----:B------:R-:W-:-:S13]  /*34f50*/  ISETP.NE.AND P1, PT, R10, 0x3, PT ;  /* 0x000000030a00780c */ /* 0x000fda0003f25270 */
[----:B0-----:R-:W-:Y:S05]  /*34f60*/  @!P1 BRA `(.L_x_2297) ;  /* 0x0000000000049947 */ /* 0x001fea0003800000 */
[----:B------:R-:W-:Y:S01]  /*34f70*/  BPT.TRAP 0x1 ;  /* 0x000000040000795c */ /* 0x000fe20000300000 */
.L_x_2297:
[----:B------:R-:W-:Y:S05]  /*34f80*/  BSYNC B3 ;  /* 0x0000000000037941 */ /* 0x000fea0003800000 */
.L_x_2296:
[----:B------:R-:W-:Y:S02]  /*34f90*/  R2UR UR4, R4 ;  /* 0x00000000040472ca */ /* 0x000fe400000e0000 */
[----:B------:R-:W-:-:S13]  /*34fa0*/  R2UR UR5, R5 ;  /* 0x00000000050572ca */ /* 0x000fda00000e0000 */
[----:B------:R-:W2:Y:S01]  /*34fb0*/  LD.E.64 R10, desc[UR4][R8.64+0x8] ;  /* 0x00000804080a7980 */ /* 0x000ea2000c101b00 */
[----:B-----5:R-:W-:Y:S02]  /*34fc0*/  SHF.L.U32 R15, R14, 0x1f, RZ ;  /* 0x0000001f0e0f7819 */ /* 0x020fe400000006ff */
[----:B--2---:R-:W-:-:S05]  /*34fd0*/  MOV R11, R10 ;  /* 0x0000000a000b7202 */ /* 0x004fca0000000f00 */
[----:B------:R-:W-:-:S04]  /*34fe0*/  IMAD R12, R12, 0x8, R11 ;  /* 0x000000080c0c7824 */ /* 0x000fc800078e020b */
[----:B------:R0:W1:Y:S01]  /*34ff0*/  SYNCS.PHASECHK.TRANS64.TRYWAIT P1, [R12+URZ], R15 ;  /* 0x0000000f0c0075a7 */ /* 0x000062000802017f */
[----:B------:R-:W2:Y:S01]  /*35000*/  LD.E R13, desc[UR4][R8.64+0x1c] ;  /* 0x00001c04080d7980 */ /* 0x000ea2000c101900 */
[----:B------:R-:W-:Y:S02]  /*35010*/  R2UR UR6, R4 ;  /* 0x00000000040672ca */ /* 0x000fe400000e0000 */
[----:B------:R-:W-:Y:S01]  /*35020*/  R2UR UR7, R5 ;  /* 0x00000000050772ca */ /* 0x000fe200000e0000 */
[----:B------:R0:W5:Y:S01]  /*35030*/  LD.E R10, desc[UR4][R6.64] ;  /* 0x00000004060a7980 */ /* 0x000162000c101900 */
[----:B------:R-:W-:Y:S11]  /*35040*/  BSSY B3, `(.L_x_2298) ;  /* 0x0000006000037945 */ /* 0x000ff60003800000 */
[----:B------:R0:W5:Y:S01]  /*35050*/  LD.E R11, desc[UR6][R6.64+0x4] ;  /* 0x00000406060b7980 */ /* 0x000162000c101900 */
[----:B--2---:R-:W-:-:S04]  /*35060*/  LOP3.LUT R13, R13, 0x1, RZ, 0xfc, !PT ;  /* 0x000000010d0d7812 */ /* 0x004fc800078efcff */
[----:B------:R-:W-:-:S13]  /*35070*/  ISETP.NE.AND P2, PT, R13, 0x3, PT ;  /* 0x000000030d00780c */ /* 0x000fda0003f45270 */
[----:B01----:R-:W-:Y:S05]  /*35080*/  @!P2 BRA `(.L_x_2299) ;  /* 0x000000000004a947 */ /* 0x003fea0003800000 */
[----:B------:R-:W-:Y:S01]  /*35090*/  BPT.TRAP 0x1 ;  /* 0x000000040000795c */ /* 0x000fe20000300000 */
.L_x_2299:
[----:B------:R-:W-:Y:S05]  /*350a0*/  BSYNC B3 ;  /* 0x0000000000037941 */ /* 0x000fea0003800000 */
.L_x_2298:
[----:B------:R-:W-:Y:S04]  /*350b0*/  BSSY B3, `(.L_x_2300) ;  /* 0x000000a000037945 */ /* 0x000fe80003800000 */
[----:B------:R-:W-:Y:S05]  /*350c0*/  @P1 BRA `(.L_x_2301) ;  /* 0x0000000000201947 */ /* 0x000fea0003800000 */
[----:B------:R-:W-:Y:S02]  /*350d0*/  R2UR UR4, R4 ;  /* 0x00000000040472ca */ /* 0x000fe400000e0000 */
[----:B------:R-:W-:-:S13]  /*350e0*/  R2UR UR5, R5 ;  /* 0x00000000050572ca */ /* 0x000fda00000e0000 */
[----:B------:R-:W2:Y:S01]  /*350f0*/  LD.E.64 R8, desc[UR4][R8.64+0x8] ;  /* 0x0000080408087980 */ /* 0x000ea2000c101b00 */
[----:B-----5:R-:W-:Y:S02]  /*35100*/  SHF.L.U32 R11, R11, 0x1f, RZ ;  /* 0x0000001f0b0b7819 */ /* 0x020fe400000006ff */
[----:B--2---:R-:W-:-:S05]  /*35110*/  MOV R7, R8 ;  /* 0x0000000800077202 */ /* 0x004fca0000000f00 */
[----:B------:R-:W-:-:S04]  /*35120*/  IMAD R10, R10, 0x8, R7 ;  /* 0x000000080a0a7824 */ /* 0x000fc800078e0207 */
[----:B------:R-:W0:Y:S02]  /*35130*/  SYNCS.PHASECHK.TRANS64.TRYWAIT P1, [R10+URZ], R11 ;  /* 0x0000000b0a0075a7 */ /* 0x000e24000802017f */
[----:B0-----:R-:W-:Y:S05]  /*35140*/  @!P1 BRA `(.L_x_2302) ;  /* 0x000001b000249947 */ /* 0x001fea0003800000 */
.L_x_2301:
[----:B------:R-:W-:Y:S05]  /*35150*/  BSYNC B3 ;  /* 0x0000000000037941 */ /* 0x000fea0003800000 */
.L_x_2300:
[----:B0----5:R-:W2:Y:S04]  /*35160*/  LDL.64 R10, [R164] ;  /* 0x00000000a40a7983 */ /* 0x021ea80000100a00 */
[----:B------:R-:W3:Y:S01]  /*35170*/  LDL.64 R8, [R164+0x28] ;  /* 0x00002800a4087983 */ /* 0x000ee20000100a00 */
[C---:B------:R-:W-:Y:S02]  /*35180*/  R2UR UR6, R4.reuse ;  /* 0x00000000040672ca */ /* 0x040fe400000e0000 */
[C---:B------:R-:W-:Y:S01]  /*35190*/  R2UR UR7, R5.reuse ;  /* 0x00000000050772ca */ /* 0x040fe200000e0000 */
[----:B------:R-:W4:Y:S01]  /*351a0*/  LDL.64 R6, [R164+0x20] ;  /* 0x00002000a4067983 */ /* 0x000f220000100a00 */
[C---:B------:R-:W-:Y:S02]  /*351b0*/  R2UR UR4, R4.reuse ;  /* 0x00000000040472ca */ /* 0x040fe400000e0000 */
[----:B------:R-:W-:Y:S01]  /*351c0*/  R2UR UR5, R5 ;  /* 0x00000000050572ca */ /* 0x000fe200000e0000 */
[----:B------:R-:W4:Y:S08]  /*351d0*/  LDL.64 R12, [R164+0x8] ;  /* 0x00000800a40c7983 */ /* 0x000f300000100a00 */
[----:B--2---:R-:W2:Y:S04]  /*351e0*/  LD.E R11, desc[UR6][R10.64] ;  /* 0x000000060a0b7980 */ /* 0x004ea8000c101900 */
[----:B---3--:R-:W2:Y:S01]  /*351f0*/  LD.E.64 R14, desc[UR4][R8.64] ;  /* 0x00000004080e7980 */ /* 0x008ea2000c101b00 */
[----:B------:R-:W-:Y:S05]  /*35200*/  WARPSYNC.ALL ;  /* 0x0000000000007948 */ /* 0x000fea0003800000 */
[----:B------:R-:W-:-:S02]  /*35210*/  R2UR UR4, R4 ;  /* 0x00000000040472ca */ /* 0x000fc400000e0000 */
[C---:B------:R-:W-:Y:S02]  /*35220*/  R2UR UR5, R5.reuse ;  /* 0x00000000050572ca */ /* 0x040fe400000e0000 */
[----:B------:R-:W-:Y:S02]  /*35230*/  R2UR UR6, R4 ;  /* 0x00000000040672ca */ /* 0x000fe400000e0000 */
[----:B------:R-:W-:-:S09]  /*35240*/  R2UR UR7, R5 ;  /* 0x00000000050772ca */ /* 0x000fd200000e0000 */
[----:B----4-:R0:W-:Y:S04]  /*35250*/  ST.E desc[UR4][R12.64], RZ ;  /* 0x000000ff0c007985 */ /* 0x0101e8000c101904 */
[----:B------:R-:W3:Y:S01]  /*35260*/  LD.E.64 R8, desc[UR6][R6.64] ;  /* 0x0000000606087980 */ /* 0x000ee2000c101b00 */
[----:B--2---:R-:W-:Y:S01]  /*35270*/  IMAD R10, R11, 0x300, R14 ;  /* 0x000003000b0a7824 */ /* 0x004fe200078e020e */
[----:B------:R-:W-:Y:S01]  /*35280*/  WARPGROUP.ARRIVE ;  /* 0x00000000000079c5 */ /* 0x000fe20000000000 */
[----:B------:R-:W-:Y:S01]  /*35290*/  IMAD.MOV.U32 R11, RZ, RZ, R15 ;  /* 0x000000ffff0b7224 */ /* 0x000fe200078e000f */
[----:B------:R-:W-:Y:S01]  /*352a0*/  R2UR UR8, R4 ;  /* 0x00000000040872ca */ /* 0x000fe200000e0000 */
[----:B------:R-:W-:Y:S01]  /*352b0*/  IMAD.MOV.U32 R191, RZ, RZ, 0x1 ;  /* 0x00000001ffbf7424 */ /* 0x000fe200078e00ff */
[----:B------:R-:W-:-:S02]  /*352c0*/  R2UR UR6, R10 ;  /* 0x000000000a0672ca */ /* 0x000fc400000e0000 */
[----:B------:R-:W-:Y:S02]  /*352d0*/  R2UR UR7, R11 ;  /* 0x000000000b0772ca */ /* 0x000fe400000e0000 */
[C---:B------:R-:W-:Y:S02]  /*352e0*/  R2UR UR9, R5.reuse ;  /* 0x00000000050972ca */ /* 0x040fe400000e0000 */
[----:B------:R-:W-:Y:S02]  /*352f0*/  R2UR UR10, R4 ;  /* 0x00000000040a72ca */ /* 0x000fe400000e0000 */
[----:B------:R-:W-:Y:S02]  /*35300*/  R2UR UR11, R5 ;  /* 0x00000000050b72ca */ /* 0x000fe400000e0000 */
[----:B---3--:R-:W-:Y:S02]  /*35310*/  R2UR UR4, R8 ;  /* 0x00000000080472ca */ /* 0x008fe400000e0000 */
[----:B------:R-:W-:-:S13]  /*35320*/  R2UR UR5, R9 ;  /* 0x00000000090572ca */ /* 0x000fda00000e0000 */
[----:B------:R-:W-:Y:S03]  /*35330*/  HGMMA.64x96x16.F32.BF16 R24, gdesc[UR4], RZ, !UPT, gsb0 ;  /* 0x01600000041879f0 */ /* 0x000fe6000c0018ff */
[----:B------:R-:W-:Y:S02]  /*35340*/  WARPGROUP.DEPBAR.LE gsb0, 0x0 ;  /* 0x00008000000079c5 */ /* 0x000fe40000010000 */
[----:B------:R0:W-:Y:S04]  /*35350*/  ST.E desc[UR8][R12.64], R191 ;  /* 0x000000bf0c007985 */ /* 0x0001e8000c101908 */
[----:B------:R-:W2:Y:S01]  /*35360*/  LD.E.64 R8, desc[UR10][R6.64] ;  /* 0x0000000a06087980 */ /* 0x000ea2000c101b00 */
[----:B------:R-:W-:Y:S01]  /*35370*/  VIADD R14, R10, 0x2 ;  /* 0x000000020a0e7836 */ /* 0x000fe20000000000 */
[----:B------:R-:W-:Y:S01]  /*35380*/  R2UR UR7, R15 ;  /* 0x000000000f0772ca */ /* 0x000fe200000e0000 */
[----:B------:R-:W-:Y:S01]  /*35390*/  WARPGROUP.ARRIVE ;  /* 0x00000000000079c5 */ /* 0x000fe20000000000 */
[----:B------:R-:W-:-:S02]  /*353a0*/  R2UR UR8, R4 ;  /* 0x00000000040872ca */ /* 0x000fc400000e0000 */
[----:B------:R-:W-:Y:S02]  /*353b0*/  R2UR UR6, R14 ;  /* 0x000000000e0672ca */ /* 0x000fe400000e0000 */
[C---:B------:R-:W-:Y:S02]  /*353c0*/  R2UR UR9, R5.reuse ;  /* 0x00000000050972ca */ /* 0x040fe400000e0000 */
[----:B------:R-:W-:Y:S02]  /*353d0*/  R2UR UR10, R4 ;  /* 0x00000000040a72ca */ /* 0x000fe400000e0000 */
[----:B------:R-:W-:Y:S01]  /*353e0*/  R2UR UR11, R5 ;  /* 0x00000000050b72ca */ /* 0x000fe200000e0000 */
[----:B--2---:R-:W-:Y:S01]  /*353f0*/  VIADD R8, R8, 0x2 ;  /* 0x0000000208087836 */ /* 0x004fe20000000000 */
[----:B------:R-:W-:-:S04]  /*35400*/  R2UR UR5, R9 ;  /* 0x00000000090572ca */ /* 0x000fc800000e0000 */
[----:B------:R-:W-:-:S13]  /*35410*/  R2UR UR4, R8 ;  /* 0x00000000080472ca */ /* 0x000fda00000e0000 */
[----:B------:R-:W-:Y:S03]  /*35420*/  HGMMA.64x96x16.F32.BF16 R24, gdesc[UR4], R24, gsb0 ;  /* 0x01600000041879f0 */ /* 0x000fe60008001818 */
        /* <DEDUP_REMOVED lines=19> */
[----:B------:R-:W-:Y:S01]  /*35560*/  WARPGROUP.ARRIVE ;  /* 0x00000000000079c5 */ /* 0x000fe20000000000 */
[----:B------:R-:W-:Y:S01]  /*35570*/  IMAD.MOV.U32 R11, RZ, RZ, R15 ;  /* 0x000000ffff0b7224 */ /* 0x000fe200078e000f */
[----:B------:R-:W-:-:S02]  /*35580*/  R2UR UR8, R4 ;  /* 0x00000000040872ca */ /* 0x000fc400000e0000 */
[----:B------:R-:W-:Y:S02]  /*35590*/  R2UR UR6, R10 ;  /* 0x000000000a0672ca */ /* 0x000fe400000e0000 */
        /* <DEDUP_REMOVED lines=8> */
[----:B------:R-:W2:Y:S01]  /*35620*/  LDL.64 R8, [R164+0x40] ;  /* 0x00004000a4087983 */ /* 0x000ea20000100a00 */
[----:B------:R-:W-:-:S02]  /*35630*/  R2UR UR4, R4 ;  /* 0x00000000040472ca */ /* 0x000fc400000e0000 */
[----:B------:R-:W-:Y:S01]  /*35640*/  R2UR UR5, R5 ;  /* 0x00000000050572ca */ /* 0x000fe200000e0000 */
[----:B------:R-:W3:-:S12]  /*35650*/  LDL.64 R6, [R164] ;  /* 0x00000000a4067983 */ /* 0x000ed80000100a00 */
[----:B--2---:R-:W2:Y:S01]  /*35660*/  LD.E R10, desc[UR4][R8.64+0x1c] ;  /* 0x00001c04080a7980 */ /* 0x004ea2000c101900 */
[C---:B------:R-:W-:Y:S02]  /*35670*/  R2UR UR4, R4.reuse ;  /* 0x00000000040472ca */ /* 0x040fe400000e0000 */
[C---:B------:R-:W-:Y:S02]  /*35680*/  R2UR UR5, R5.reuse ;  /* 0x00000000050572ca */ /* 0x040fe400000e0000 */
[----:B------:R-:W-:Y:S02]  /*35690*/  R2UR UR6, R4 ;  /* 0x00000000040672ca */ /* 0x000fe400000e0000 */
[----:B------:R-:W-:Y:S01]  /*356a0*/  R2UR UR7, R5 ;  /* 0x00000000050772ca */ /* 0x000fe200000e0000 */
[----:B------:R-:W-:Y:S08]  /*356b0*/  BSSY B3, `(.L_x_2303) ;  /* 0x0000007000037945 */ /* 0x000ff00003800000 */
[----:B---3--:R0:W5:Y:S04]  /*356c0*/  LD.E R14, desc[UR4][R6.64] ;  /* 0x00000004060e7980 */ /* 0x008168000c101900 */
[----:B------:R0:W5:Y:S01]  /*356d0*/  LD.E R15, desc[UR6][R6.64+0x4] ;  /* 0x00000406060f7980 */ /* 0x000162000c101900 */
[----:B--2---:R-:W-:-:S04]  /*356e0*/  LOP3.LUT R10, R10, 0x1, RZ, 0xfc, !PT ;  /* 0x000000010a0a7812 */ /* 0x004fc800078efcff */
[----:B------:R-:W-:-:S13]  /*356f0*/  ISETP.NE.AND P1, PT, R10, 0x3, PT ;  /* 0x000000030a00780c */ /* 0x000fda0003f25270 */
[----:B0-----:R-:W-:Y:S05]  /*35700*/  @!P1 BRA `(.L_x_2304) ;  /* 0x0000000000049947 */ /* 0x001fea0003800000 */
[----:B------:R-:W-:Y:S01]  /*35710*/  BPT.TRAP 0x1 ;  /* 0x000000040000795c */ /* 0x000fe20000300000 */
.L_x_2304:
[----:B------:R-:W-:Y:S05]  /*35720*/  BSYNC B3 ;  /* 0x0000000000037941 */ /* 0x000fea0003800000 */
.L_x_2303:
        /* <DEDUP_REMOVED lines=17> */
.L_x_2306:
[----:B------:R-:W-:Y:S05]  /*35840*/  BSYNC B3 ;  /* 0x0000000000037941 */ /* 0x000fea0003800000 */
.L_x_2305:
        /* <DEDUP_REMOVED lines=10> */
.L_x_2308:
[----:B------:R-:W-:Y:S05]  /*358f0*/  BSYNC B3 ;  /* 0x0000000000037941 */ /* 0x000fea0003800000 */
.L_x_2307:
[----:B------:R-:W2:Y:S04]  /*35900*/  LDL.64 R12, [R164] ;  /* 0x00000000a40c7983 */ /* 0x000ea80000100a00 */
[----:B0----5:R-:W3:Y:S04]  /*35910*/  LDL.64 R10, [R164+0x58] ;  /* 0x00005800a40a7983 */ /* 0x021ee80000100a00 */
[----:B------:R-:W4:Y:S04]  /*35920*/  LDL.64 R6, [R164+0x48] ;  /* 0x00004800a4067983 */ /* 0x000f280000100a00 */
[----:B------:R-:W4:Y:S01]  /*35930*/  LDL.64 R8, [R164+0x50] ;  /* 0x00005000a4087983 */ /* 0x000f220000100a00 */
[----:B------:R-:W-:-:S02]  /*35940*/  R2UR UR6, R4 ;  /* 0x00000000040672ca */ /* 0x000fc400000e0000 */
[C---:B------:R-:W-:Y:S01]  /*35950*/  R2UR UR7, R5.reuse ;  /* 0x00000000050772ca */ /* 0x040fe200000e0000 */
[----:B------:R-:W4:Y:S01]  /*35960*/  LDL R21, [R1+0x460] ;  /* 0x0004600001157983 */ /* 0x000f220000100800 */
[----:B------:R-:W-:Y:S02]  /*35970*/  R2UR UR4, R4 ;  /* 0x00000000040472ca */ /* 0x000fe400000e0000 */
[----:B------:R-:W-:-:S09]  /*35980*/  R2UR UR5, R5 ;  /* 0x00000000050572ca */ /* 0x000fd200000e0000 */
[----:B--2---:R-:W2:Y:S04]  /*35990*/  LD.E R17, desc[UR6][R12.64] ;  /* 0x000000060c117980 */ /* 0x004ea8000c101900 */
[----:B---3--:R-:W2:Y:S01]  /*359a0*/  LD.E.64 R12, desc[UR4][R10.64] ;  /* 0x000000040a0c7980 */ /* 0x008ea2000c101b00 */
[----:B------:R-:W-:Y:S05]  /*359b0*/  WARPSYNC.ALL ;  /* 0x0000000000007948 */ /* 0x000fea0003800000 */
[----:B------:R-:W-:-:S02]  /*359c0*/  R2UR UR6, R4 ;  /* 0x00000000040672ca */ /* 0x000fc400000e0000 */
[C---:B------:R-:W-:Y:S02]  /*359d0*/  R2UR UR7, R5.reuse ;  /* 0x00000000050772ca */ /* 0x040fe400000e0000 */
[----:B------:R-:W-:Y:S02]  /*359e0*/  R2UR UR4, R4 ;  /* 0x00000000040472ca */ /* 0x000fe400000e0000 */
[----:B------:R-:W-:-:S09]  /*359f0*/  R2UR UR5, R5 ;  /* 0x00000000050572ca */ /* 0x000fd200000e0000 */
[----:B----4-:R-:W3:Y:S04]  /*35a00*/  LD.E R20, desc[UR6][R6.64] ;  /* 0x0000000606147980 */ /* 0x010ee8000c101900 */
[----:B------:R-:W4:Y:S01]  /*35a10*/  LD.E.64 R14, desc[UR4][R8.64] ;  /* 0x00000004080e7980 */ /* 0x000f22000c101b00 */
[----:B------:R-:W-:Y:S01]  /*35a20*/  WARPGROUP.ARRIVE ;  /* 0x00000000000079c5 */ /* 0x000fe20000000000 */
[C---:B------:R-:W-:Y:S02]  /*35a30*/  R2UR UR8, R4.reuse ;  /* 0x00000000040872ca */ /* 0x040fe400000e0000 */
[----:B------:R-:W-:Y:S02]  /*35a40*/  R2UR UR9, R5 ;  /* 0x00000000050972ca */ /* 0x000fe400000e0000 */
[----:B------:R-:W-:-:S02]  /*35a50*/  R2UR UR10, R4 ;  /* 0x00000000040a72ca */ /* 0x000fc400000e0000 */
[----:B------:R-:W-:Y:S01]  /*35a60*/  R2UR UR11, R5 ;  /* 0x00000000050b72ca */ /* 0x000fe200000e0000 */
[----:B--2---:R-:W-:Y:S02]  /*35a70*/  IMAD R16, R17, 0xc00, R12 ;  /* 0x00000c0011107824 */ /* 0x004fe400078e020c */
[----:B------:R-:W-:-:S03]  /*35a80*/  IMAD.MOV.U32 R17, RZ, RZ, R13 ;  /* 0x000000ffff117224 */ /* 0x000fc600078e000d */
[----:B------:R-:W-:Y:S02]  /*35a90*/  R2UR UR6, R16 ;  /* 0x00000000100672ca */ /* 0x000fe400000e0000 */
[----:B------:R-:W-:Y:S02]  /*35aa0*/  R2UR UR7, R17 ;  /* 0x00000000110772ca */ /* 0x000fe400000e0000 */
[----:B---3--:R-:W-:Y:S02]  /*35ab0*/  ISETP.NE.U32.AND P1, PT, R20, RZ, PT ;  /* 0x000000ff1400720c */ /* 0x008fe40003f25070 */
[----:B----4-:R-:W-:Y:S02]  /*35ac0*/  R2UR UR4, R14 ;  /* 0x000000000e0472ca */ /* 0x010fe400000e0000 */
[----:B------:R-:W-:-:S09]  /*35ad0*/  R2UR UR5, R15 ;  /* 0x000000000f0572ca */ /* 0x000fd200000e0000 */
[----:B------:R-:W-:-:S05]  /*35ae0*/  VOTEU.ANY UP0, P1 ;  /* 0x00000000003f7886 */ /* 0x000fca0000800100 */
[----:B------:R-:W-:Y:S03]  /*35af0*/  HGMMA.64x96x16.F32.BF16 R24, gdesc[UR4], R24, UP0, gsb0 ;  /* 0x01600000041879f0 */ /* 0x000fe6000b801818 */
[----:B------:R-:W-:Y:S02]  /*35b00*/  WARPGROUP.DEPBAR.LE gsb0, 0x0 ;  /* 0x00008000000079c5 */ /* 0x000fe40000010000 */
[----:B------:R-:W-:Y:S04]  /*35b10*/  ST.E desc[UR8][R6.64], R191 ;  /* 0x000000bf06007985 */ /* 0x000fe8000c101908 */
[----:B------:R-:W2:Y:S01]  /*35b20*/  LD.E.64 R10, desc[UR10][R8.64] ;  /* 0x0000000a080a7980 */ /* 0x000ea2000c101b00 */
[----:B------:R-:W-:Y:S01]  /*35b30*/  VIADD R12, R16, 0x2 ;  /* 0x00000002100c7836 */ /* 0x000fe20000000000 */
[----:B------:R-:W-:-:S04]  /*35b40*/  R2UR UR7, R13 ;  /* 0x000000000d0772ca */ /* 0x000fc800000e0000 */
[----:B------:R-:W-:Y:S01]  /*35b50*/  R2UR UR6, R12 ;  /* 0x000000000c0672ca */ /* 0x000fe200000e0000 */
[----:B------:R-:W-:Y:S01]  /*35b60*/  WARPGROUP.ARRIVE ;  /* 0x00000000000079c5 */ /* 0x000fe20000000000 */
[C---:B------:R-:W-:Y:S02]  /*35b70*/  R2UR UR8, R4.reuse ;  /* 0x00000000040872ca */ /* 0x040fe400000e0000 */
        /* <DEDUP_REMOVED lines=208> */
[----:B------:R-:W-:-:S06]  /*36880*/  WARPGROUP.ARRIVE ;  /* 0x00000000000079c5 */ /* 0x000fcc0000000000 */
[----:B------:R-:W0:Y:S01]  /*36890*/  S2R R193, SR_TID.X ;  /* 0x0000000000c17919 */ /* 0x000e220000002100 */
[----:B------:R-:W-:Y:S02]  /*368a0*/  R2UR UR8, R4 ;  /* 0x00000000040872ca */ /* 0x000fe400000e0000 */
[----:B------:R-:W-:Y:S02]  /*368b0*/  R2UR UR9, R5 ;  /* 0x00000000050972ca */ /* 0x000fe400000e0000 */
[----:B0-----:R-:W-:Y:S01]  /*368c0*/  LOP3.LUT P2, RZ, R193, 0x7f, RZ, 0xc0, !PT ;  /* 0x0000007fc1ff7812 */ /* 0x001fe2000784c0ff */
[----:B--2---:R-:W-:Y:S01]  /*368d0*/  VIADD R10, R10, 0xc06 ;  /* 0x00000c060a0a7836 */ /* 0x004fe20000000000 */
[----:B------:R-:W-:-:S04]  /*368e0*/  R2UR UR5, R11 ;  /* 0x000000000b0572ca */ /* 0x000fc800000e0000 */
[----:B------:R-:W-:-:S13]  /*368f0*/  R2UR UR4, R10 ;  /* 0x000000000a0472ca */ /* 0x000fda00000e0000 */
[----:B------:R-:W-:Y:S03]  /*36900*/  HGMMA.64x96x16.F32.BF16 R24, gdesc[UR4], R24, gsb0 ;  /* 0x01600000041879f0 */ /* 0x000fe60008001818 */
[----:B------:R-:W-:Y:S02]  /*36910*/  WARPGROUP.DEPBAR.LE gsb0, 0x0 ;  /* 0x00008000000079c5 */ /* 0x000fe40000010000 */
[----:B------:R0:W-:Y:S04]  /*36920*/  ST.E desc[UR8][R6.64], R191 ;  /* 0x000000bf06007985 */ /* 0x0001e8000c101908 */
[----:B------:R-:W2:Y:S04]  /*36930*/  @!P2 LDL.64 R8, [R164+0x18] ;  /* 0x00001800a408a983 */ /* 0x000ea80000100a00 */
[----:B------:R-:W3:Y:S01]  /*36940*/  @!P2 LDL.64 R10, [R164] ;  /* 0x00000000a40aa983 */ /* 0x000ee20000100a00 */
[----:B------:R-:W-:-:S02]  /*36950*/  @!P2 R2UR UR4, R4 ;  /* 0x000000000404a2ca */ /* 0x000fc400000e0000 */
[C---:B------:R-:W-:Y:S02]  /*36960*/  @!P2 R2UR UR5, R5.reuse ;  /* 0x000000000505a2ca */ /* 0x040fe400000e0000 */
[----:B------:R-:W-:Y:S02]  /*36970*/  SHF.R.U32.HI R12, RZ, 0x7, R193 ;  /* 0x00000007ff0c7819 */ /* 0x000fe400000116c1 */
[----:B------:R-:W-:Y:S02]  /*36980*/  @!P2 R2UR UR6, R4 ;  /* 0x000000000406a2ca */ /* 0x000fe400000e0000 */
[----:B------:R-:W-:Y:S02]  /*36990*/  @!P2 R2UR UR7, R5 ;  /* 0x000000000507a2ca */ /* 0x000fe400000e0000 */
[----:B------:R-:W-:-:S05]  /*369a0*/  IADD3 R12, -R12, 0xb, RZ ;  /* 0x0000000b0c0c7810 */ /* 0x000fca0007ffe1ff */
[----:B------:R1:W-:Y:S06]  /*369b0*/  BAR.ARV R12, 0x100 ;  /* 0x0004000c0000751d */ /* 0x0003ec0000002000 */
[----:B--2---:R-:W0:Y:S04]  /*369c0*/  @!P2 LD.E.64 R8, desc[UR4][R8.64+0x30] ;  /* 0x000030040808a980 */ /* 0x004e28000c101b00 */
[----:B---3--:R-:W2:Y:S01]  /*369d0*/  @!P2 LD.E R10, desc[UR6][R10.64] ;  /* 0x000000060a0aa980 */ /* 0x008ea2000c101900 */
[----:B------:R-:W-:-:S02]  /*369e0*/  R2UR UR4, R4 ;  /* 0x00000000040472ca */ /* 0x000fc400000e0000 */
[----:B------:R-:W-:Y:S02]  /*369f0*/  R2UR UR5, R5 ;  /* 0x00000000050572ca */ /* 0x000fe400000e0000 */
[----:B0-----:R-:W-:-:S05]  /*36a00*/  @!P2 MOV R7, R8 ;  /* 0x000000080007a202 */ /* 0x001fca0000000f00 */
[----:B--2---:R-:W-:-:S05]  /*36a10*/  @!P2 IMAD R6, R10, 0x8, R7 ;  /* 0x000000080a06a824 */ /* 0x004fca00078e0207 */
[----:B------:R-:W-:-:S04]  /*36a20*/  @!P2 PRMT R6, RZ, 0x654, R6 ;  /* 0x00000654ff06a816 */ /* 0x000fc80000000006 */
[----:B------:R0:W-:Y:S02]  /*36a30*/  @!P2 SYNCS.ARRIVE.TRANS64.RED.A1T0 RZ, [R6+URZ], RZ ;  /* 0x000000ff06ffa9a7 */ /* 0x0001e4000810043f */
[----:B0-----:R-:W2:Y:S01]  /*36a40*/  LD.E R6, desc[UR4][R2.64+0x24] ;  /* 0x0000240402067980 */ /* 0x001ea2000c101900 */
[----:B------:R-:W-:Y:S02]  /*36a50*/  R2UR UR4, R4 ;  /* 0x00000000040472ca */ /* 0x000fe400000e0000 */
[----:B------:R-:W-:-:S13]  /*36a60*/  R2UR UR5, R5 ;  /* 0x00000000050572ca */ /* 0x000fda00000e0000 */
[----:B------:R-:W3:Y:S01]  /*36a70*/  LD.E R13, desc[UR4][R2.64] ;  /* 0x00000004020d7980 */ /* 0x000ee2000c101900 */
[C---:B------:R-:W-:Y:S02]  /*36a80*/  R2UR UR4, R4.reuse ;  /* 0x00000000040472ca */ /* 0x040fe400000e0000 */
[C---:B------:R-:W-:Y:S01]  /*36a90*/  R2UR UR5, R5.reuse ;  /* 0x00000000050572ca */ /* 0x040fe200000e0000 */
[----:B------:R-:W-:Y:S01]  /*36aa0*/  IMAD.MOV.U32 R7, RZ, RZ, R22 ;  /* 0x000000ffff077224 */ /* 0x000fe200078e0016 */
[C---:B------:R-:W-:Y:S02]  /*36ab0*/  R2UR UR14, R4.reuse ;  /* 0x00000000040e72ca */ /* 0x040fe400000e0000 */
[C---:B------:R-:W-:Y:S02]  /*36ac0*/  R2UR UR15, R5.reuse ;  /* 0x00000000050f72ca */ /* 0x040fe400000e0000 */
[----:B------:R-:W-:Y:S02]  /*36ad0*/  R2UR UR10, R4 ;  /* 0x00000000040a72ca */ /* 0x000fe400000e0000 */
[----:B------:R-:W-:-:S02]  /*36ae0*/  R2UR UR11, R5 ;  /* 0x00000000050b72ca */ /* 0x000fc400000e0000 */
[C---:B------:R-:W-:Y:S02]  /*36af0*/  R2UR UR8, R4.reuse ;  /* 0x00000000040872ca */ /* 0x040fe400000e0000 */
[----:B------:R-:W-:Y:S02]  /*36b00*/  R2UR UR9, R5 ;  /* 0x00000000050972ca */ /* 0x000fe400000e0000 */
[----:B------:R-:W-:-:S03]  /*36b10*/  R2UR UR12, R4 ;  /* 0x00000000040c72ca */ /* 0x000fc600000e0000 */
[----:B------:R-:W4:Y:S01]  /*36b20*/  LD.E R76, desc[UR14][R2.64+0x18] ;  /* 0x0000180e024c7980 */ /* 0x000f22000c101900 */
[----:B------:R-:W-:-:S03]  /*36b30*/  R2UR UR13, R5 ;  /* 0x00000000050d72ca */ /* 0x000fc600000e0000 */
[----:B------:R-:W4:Y:S04]  /*36b40*/  LD.E R73, desc[UR10][R2.64+0xc] ;  /* 0x00000c0a02497980 */ /* 0x000f28000c101900 */
[----:B------:R-:W4:Y:S06]  /*36b50*/  LD.E R74, desc[UR8][R2.64+0x10] ;  /* 0x00001008024a7980 */ /* 0x000f2c000c101900 */
[----:B------:R-:W4:Y:S01]  /*36b60*/  LD.E R75, desc[UR12][R2.64+0x14] ;  /* 0x0000140c024b7980 */ /* 0x000f22000c101900 */
[----:B--2---:R-:W-:Y:S01]  /*36b70*/  ISETP.NE.AND P1, PT, R6, 0x1, PT ;  /* 0x000000010600780c */ /* 0x004fe20003f25270 */
[----:B------:R-:W-:-:S05]  /*36b80*/  IMAD.MOV.U32 R6, RZ, RZ, R21 ;  /* 0x000000ffff067224 */ /* 0x000fca00078e0015 */
[----:B------:R3:W2:Y:S07]  /*36b90*/  LD.E R14, desc[UR4][R6.64] ;  /* 0x00000004060e7980 */ /* 0x0006ae000c101900 */
[C---:B------:R-:W-:Y:S02]  /*36ba0*/  @P1 R2UR UR4, R4.reuse ;  /* 0x00000000040412ca */ /* 0x040fe400000e0000 */
[----:B------:R-:W-:Y:S02]  /*36bb0*/  @P1 R2UR UR5, R5 ;  /* 0x00000000050512ca */ /* 0x000fe400000e0000 */
[----:B------:R-:W-:-:S02]  /*36bc0*/  @P1 R2UR UR6, R4 ;  /* 0x00000000040612ca */ /* 0x000fc400000e0000 */
[----:B------:R-:W-:-:S09]  /*36bd0*/  @P1 R2UR UR7, R5 ;  /* 0x00000000050712ca */ /* 0x000fd200000e0000 */
[----:B------:R-:W2:Y:S04]  /*36be0*/  @P1 LD.E R20, desc[UR4][R2.64+0x28] ;  /* 0x0000280402141980 */ /* 0x000ea8000c101900 */
[----:B------:R-:W2:Y:S01]  /*36bf0*/  @P1 LD.E R17, desc[UR6][R2.64+0x2c] ;  /* 0x00002c0602111980 */ /* 0x000ea2000c101900 */
[C---:B------:R-:W-:Y:S02]  /*36c00*/  R2UR UR4, R4.reuse ;  /* 0x00000000040472ca */ /* 0x040fe400000e0000 */
[C---:B------:R-:W-:Y:S02]  /*36c10*/  R2UR UR5, R5.reuse ;  /* 0x00000000050572ca */ /* 0x040fe400000e0000 */
[----:B------:R-:W-:Y:S02]  /*36c20*/  R2UR UR6, R4 ;  /* 0x00000000040672ca */ /* 0x000fe400000e0000 */
[----:B------:R-:W-:-:S09]  /*36c30*/  R2UR UR7, R5 ;  /* 0x00000000050772ca */ /* 0x000fd200000e0000 */
[----:B------:R-:W2:Y:S04]  /*36c40*/  LD.E R21, desc[UR4][R2.64+0x8] ;  /* 0x0000080402157980 */ /* 0x000ea8000c101900 */
[----:B------:R-:W2:Y:S01]  /*36c50*/  LD.E R72, desc[UR6][R2.64+0x4] ;  /* 0x0000040602487980 */ /* 0x000ea2000c101900 */
[----:B---3--:R-:W-:-:S04]  /*36c60*/  SHF.R.S32.HI R6, RZ, 0x1f, R13 ;  /* 0x0000001fff067819 */ /* 0x008fc8000001140d */
[----:B------:R-:W-:-:S04]  /*36c70*/  LEA.HI R7, R6, R13, RZ, 0x7 ;  /* 0x0000000d06077211 */ /* 0x000fc800078f38ff */
[----:B------:R-:W-:-:S05]  /*36c80*/  LOP3.LUT R8, R7, 0xffffff80, RZ, 0xc0, !PT ;  /* 0xffffff8007087812 */ /* 0x000fca00078ec0ff */
[----:B------:R-:W-:-:S05]  /*36c90*/  IMAD.IADD R8, R13, 0x1, -R8 ;  /* 0x000000010d087824 */ /* 0x000fca00078e0a08 */
[----:B------:R-:W-:Y:S02]  /*36ca0*/  SHF.R.S32.HI R9, RZ, 0x1f, R8 ;  /* 0x0000001fff097819 */ /* 0x000fe40000011408 */
[----:B------:R-:W-:Y:S02]  /*36cb0*/  LEA.HI R15, R6, R13, RZ, 0x2 ;  /* 0x0000000d060f7211 */ /* 0x000fe400078f10ff */
[CC--:B------:R-:W-:Y:S02]  /*36cc0*/  LEA.HI R10, R9.reuse, R8.reuse, RZ, 0x2 ;  /* 0x00000008090a7211 */ /* 0x0c0fe400078f10ff */
[----:B------:R-:W-:Y:S02]  /*36cd0*/  LEA.HI R9, R9, R8, RZ, 0x5 ;  /* 0x0000000809097211 */ /* 0x000fe400078f28ff */
[--C-:B------:R-:W-:Y:S02]  /*36ce0*/  SHF.R.S32.HI R11, RZ, 0x2, R10.reuse ;  /* 0x00000002ff0b7819 */ /* 0x100fe4000001140a */
[----:B-1----:R-:W-:-:S02]  /*36cf0*/  SHF.R.S32.HI R12, RZ, 0x1f, R10 ;  /* 0x0000001fff0c7819 */ /* 0x002fc4000001140a */
[----:B------:R-:W-:Y:S02]  /*36d00*/  LOP3.LUT R16, R15, 0xfffffffc, RZ, 0xc0, !PT ;  /* 0xfffffffc0f107812 */ /* 0x000fe400078ec0ff */
[----:B------:R-:W-:Y:S02]  /*36d10*/  SHF.R.S32.HI R6, RZ, 0x7, R7 ;  /* 0x00000007ff067819 */ /* 0x000fe40000011407 */
[----:B------:R-:W-:Y:S01]  /*36d20*/  LEA.HI R12, R12, R11, RZ, 0x3 ;  /* 0x0000000b0c0c7211 */ /* 0x000fe200078f18ff */
[----:B------:R-:W-:Y:S01]  /*36d30*/  IMAD.IADD R16, R13, 0x1, -R16 ;  /* 0x000000010d107824 */ /* 0x000fe200078e0a10 */
[----:B------:R-:W-:Y:S02]  /*36d40*/  SHF.R.S32.HI R9, RZ, 0x5, R9 ;  /* 0x00000005ff097819 */ /* 0x000fe40000011409 */
[----:B------:R-:W-:Y:S02]  /*36d50*/  LEA.HI R7, R7, R6, RZ, 0x1 ;  /* 0x0000000607077211 */ /* 0x000fe400078f08ff */
[----:B------:R-:W-:-:S02]  /*36d60*/  LOP3.LUT R12, R12, 0xfffffff8, RZ, 0xc0, !PT ;  /* 0xfffffff80c0c7812 */ /* 0x000fc400078ec0ff */
[----:B------:R-:W-:-:S03]  /*36d70*/  LOP3.LUT R7, R7, 0x3fffffe, RZ, 0xc0, !PT ;  /* 0x03fffffe07077812 */ /* 0x000fc600078ec0ff */
[----:B------:R-:W-:Y:S02]  /*36d80*/  IMAD.IADD R12, R11, 0x1, -R12 ;  /* 0x000000010b0c7824 */ /* 0x000fe400078e0a0c */
[----:B------:R-:W-:Y:S01]  /*36d90*/  IMAD.IADD R7, R6, 0x1, -R7 ;  /* 0x0000000106077824 */ /* 0x000fe200078e0a07 */
[----:B----4-:R-:W-:Y:S01]  /*36da0*/  ISETP.GE.AND P2, PT, R76, 0x1, PT ;  /* 0x000000014c00780c */ /* 0x010fe20003f46270 */
[----:B------:R-:W-:Y:S01]  /*36db0*/  BSSY B3, `(.L_x_2310) ;  /* 0x000003a000037945 */ /* 0x000fe20003800000 */
[----:B------:R-:W-:Y:S02]  /*36dc0*/  IMAD R75, R0, -0x60, R75 ;  /* 0xffffffa0004b7824 */ /* 0x000fe400078e024b */
[----:B--2---:R-:W-:Y:S01]  /*36dd0*/  IMAD R13, R14, 0x8, R9 ;  /* 0x000000080e0d7824 */ /* 0x004fe200078e0209 */
[----:B------:R-:W-:-:S03]  /*36de0*/  LEA.HI R9, R16, R16, RZ, 0x1 ;  /* 0x0000001010097211 */ /* 0x000fc600078f08ff */
[----:B------:R-:W-:Y:S01]  /*36df0*/  IMAD.U32 R12, R13, 0x10, R12 ;  /* 0x000000100d0c7824 */ /* 0x000fe200078e000c */
[----:B------:R-:W-:-:S03]  /*36e00*/  LOP3.LUT R9, R9, 0x1ffffffe, RZ, 0xc0, !PT ;  /* 0x1ffffffe09097812 */ /* 0x000fc600078ec0ff */
[----:B------:R-:W-:Y:S02]  /*36e10*/  IMAD R12, R7, 0x40, R12 ;  /* 0x00000040070c7824 */ /* 0x000fe400078e020c */
[----:B------:R-:W-:-:S04]  /*36e20*/  IMAD.IADD R9, R16, 0x1, -R9 ;  /* 0x0000000110097824 */ /* 0x000fc800078e0a09 */
[----:B------:R-:W-:-:S04]  /*36e30*/  IMAD R9, R9, 0x8, R12 ;  /* 0x0000000809097824 */ /* 0x000fc800078e020c */
[----:B------:R-:W-:-:S05]  /*36e40*/  @P1 IMAD.HI.U32 R20, R9, R20, RZ ;  /* 0x0000001409141227 */ /* 0x000fca00078e00ff */
[----:B------:R-:W-:Y:S01]  /*36e50*/  @P1 SHF.R.U32.HI R9, RZ, R17, R20 ;  /* 0x00000011ff091219 */ /* 0x000fe20000011614 */
[----:B------:R-:W-:Y:S01]  /*36e60*/  IMAD.MOV.U32 R13, RZ, RZ, -0x60 ;  /* 0xffffffa0ff0d7424 */ /* 0x000fe200078e00ff */
[----:B------:R-:W-:-:S03]  /*36e70*/  LOP3.LUT R7, R10, 0x7ffffffc, RZ, 0xc0, !PT ;  /* 0x7ffffffc0a077812 */ /* 0x000fc600078ec0ff */
[----:B------:R-:W0:Y:S01]  /*36e80*/  SHFL.IDX PT, R11, R9, RZ, 0x1c1f ;  /* 0x001c1fff090b7589 */ /* 0x000e2200000e0000 */
[----:B------:R-:W-:Y:S02]  /*36e90*/  IMAD R6, R0, R13, 0x1 ;  /* 0x0000000100067424 */ /* 0x000fe400078e020d */
[----:B------:R-:W-:-:S04]  /*36ea0*/  IMAD.IADD R7, R8, 0x1, -R7 ;  /* 0x0000000108077824 */ /* 0x000fc800078e0a07 */
[----:B------:R-:W-:Y:S01]  /*36eb0*/  IMAD R6, R7, -0x2, R6 ;  /* 0xfffffffe07067824 */ /* 0x000fe200078e0206 */
[----:B------:R-:W-:-:S04]  /*36ec0*/  LOP3.LUT R8, RZ, R73, RZ, 0x33, !PT ;  /* 0x00000049ff087212 */ /* 0x000fc800078e33ff */
[----:B------:R-:W-:Y:S01]  /*36ed0*/  IADD3 R7, -R72, R6, R21 ;  /* 0x0000000648077210 */ /* 0x000fe20007ffe115 */
[----:B------:R-:W-:-:S04]  /*36ee0*/  VIADD R12, R6, 0xffffffff ;  /* 0xffffffff060c7836 */ /* 0x000fc80000000000 */
[C---:B------:R-:W-:Y:S02]  /*36ef0*/  IMAD.IADD R74, R7.reuse, 0x1, R74 ;  /* 0x00000001074a7824 */ /* 0x040fe400078e024a */
[----:B------:R-:W-:Y:S02]  /*36f00*/  IMAD.IADD R10, R7, 0x1, R8 ;  /* 0x00000001070a7824 */ /* 0x000fe400078e0208 */
[--C-:B0-----:R-:W-:Y:S02]  /*36f10*/  IMAD.IADD R7, R74, 0x1, R11.reuse ;  /* 0x000000014a077824 */ /* 0x101fe400078e020b */
[----:B------:R-:W-:Y:S01]  /*36f20*/  IMAD.IADD R6, R10, 0x1, R11 ;  /* 0x000000010a067824 */ /* 0x000fe200078e020b */
[----:B------:R-:W-:Y:S06]  /*36f30*/  @!P2 BRA `(.L_x_2311) ;  /* 0x000000000084a947 */ /* 0x000fec0003800000 */
[----:B------:R-:W-:Y:S01]  /*36f40*/  IADD3 R11, -R72, R21, R11 ;  /* 0x00000015480b7210 */ /* 0x000fe20007ffe10b */
[----:B------:R-:W-:Y:S03]  /*36f50*/  BSSY B4, `(.L_x_2312) ;  /* 0x000001c000047945 */ /* 0x000fe60003800000 */
[----:B------:R-:W-:-:S13]  /*36f60*/  ISETP.GT.AND P1, PT, R11, -0x1, PT ;  /* 0xffffffff0b00780c */ /* 0x000fda0003f24270 */
[----:B------:R-:W-:Y:S05]  /*36f70*/  @P1 BRA `(.L_x_2313) ;  /* 0x00000000003c1947 */ /* 0x000fea0003800000 */
[----:B------:R-:W-:Y:S01]  /*36f80*/  ISETP.NE.AND P1, PT, R76, 0x1, PT ;  /* 0x000000014c00780c */ /* 0x000fe20003f25270 */
[----:B------:R-:W-:Y:S01]  /*36f90*/  BSSY B5, `(.L_x_2314) ;  /* 0x000000b000057945 */ /* 0x000fe20003800000 */
[----:B------:R-:W-:-:S11]  /*36fa0*/  LOP3.LUT R11, RZ, R11, RZ, 0x33, !PT ;  /* 0x0000000bff0b7212 */ /* 0x000fd600078e33ff */
[----:B------:R-:W-:Y:S05]  /*36fb0*/  @!P1 BRA `(.L_x_2315) ;  /* 0x0000000000209947 */ /* 0x000fea0003800000 */
[C---:B------:R-:W-:Y:S02]  /*36fc0*/  R2UR UR4, R4.reuse ;  /* 0x00000000040472ca */ /* 0x040fe400000e0000 */
[C---:B------:R-:W-:Y:S02]  /*36fd0*/  R2UR UR5, R5.reuse ;  /* 0x00000000050572ca */ /* 0x040fe400000e0000 */
[----:B------:R-:W-:Y:S02]  /*36fe0*/  R2UR UR6, R4 ;  /* 0x00000000040672ca */ /* 0x000fe400000e0000 */
[----:B------:R-:W-:-:S09]  /*36ff0*/  R2UR UR7, R5 ;  /* 0x00000000050772ca */ /* 0x000fd200000e0000 */
[----:B------:R-:W2:Y:S04]  /*37000*/  LD.E R8, desc[UR4][R2.64+0x1c] ;  /* 0x00001c0402087980 */ /* 0x000ea8000c101900 */
[----:B------:R-:W3:Y:S01]  /*37010*/  LD.E R13, desc[UR6][R2.64+0x20] ;  /* 0x00002006020d7980 */ /* 0x000ee2000c101900 */
[----:B--2---:R-:W-:-:S05]  /*37020*/  IMAD.HI.U32 R8, R11, R8, RZ ;  /* 0x000000080b087227 */ /* 0x004fca00078e00ff */
[----:B---3--:R-:W-:-:S07]  /*37030*/  SHF.R.U32.HI R11, RZ, R13, R8 ;  /* 0x0000000dff0b7219 */ /* 0x008fce0000011608 */
.L_x_2315:
[----:B------:R-:W-:Y:S05]  /*37040*/  BSYNC B5 ;  /* 0x0000000000057941 */ /* 0x000fea0003800000 */
.L_x_2314:
[----:B------:R-:W-:Y:S01]  /*37050*/  LOP3.LUT R11, RZ, R11, RZ, 0x33, !PT ;  /* 0x0000000bff0b7212 */ /* 0x000fe200078e33ff */
[----:B------:R-:W-:Y:S06]  /*37060*/  BRA `(.L_x_2316) ;  /* 0x0000000000287947 */ /* 0x000fec0003800000 */
.L_x_2313:
[----:B------:R-:W-:-:S13]  /*37070*/  ISETP.NE.AND P1, PT, R76, 0x1, PT ;  /* 0x000000014c00780c */ /* 0x000fda0003f25270 */
        /* <DEDUP_REMOVED lines=9> */
.L_x_2316:
[----:B------:R-:W-:Y:S05]  /*37110*/  BSYNC B4 ;  /* 0x0000000000047941 */ /* 0x000fea0003800000 */
.L_x_2312:
[----:B------:R-:W-:-:S05]  /*37120*/  IMAD R11, R76, R11, R12 ;  /* 0x0000000b4c0b7224 */ /* 0x000fca00078e020c */
[----:B------:R-:W-:Y:S02]  /*37130*/  VIMNMX R6, R6, R11, !PT ;  /* 0x0000000b06067248 */ /* 0x000fe40007fe0100 */
[----:B------:R-:W-:-:S07]  /*37140*/  VIADDMNMX R7, R11, R76, R7, PT ;  /* 0x0000004c0b077246 */ /* 0x000fce0003800107 */
.L_x_2311:
[----:B------:R-:W-:Y:S05]  /*37150*/  BSYNC B3 ;  /* 0x0000000000037941 */ /* 0x000fea0003800000 */
.L_x_2310:
[C---:B------:R-:W-:Y:S01]  /*37160*/  ISETP.GE.AND P2, PT, R75.reuse, 0x9, PT ;  /* 0x000000094b00780c */ /* 0x040fe20003f46270 */
[----:B------:R-:W0:Y:S01]  /*37170*/  SHFL.IDX PT, R9, R9, 0x1, 0x1c1f ;  /* 0x003c1f0009097f89 */ /* 0x000e2200000e0000 */
[----:B------:R-:W-:Y:S01]  /*37180*/  ISETP.GE.AND P1, PT, R75, 0x2, PT ;  /* 0x000000024b00780c */ /* 0x000fe20003f26270 */
[----:B------:R-:W-:Y:S01]  /*37190*/  BSSY B3, `(.L_x_2317) ;  /* 0x0000097000037945 */ /* 0x000fe20003800000 */
[C---:B------:R-:W-:Y:S02]  /*371a0*/  ISETP.GT.AND P3, PT, R6.reuse, 0x8, !P2 ;  /* 0x000000080600780c */ /* 0x040fe40005764270 */
[----:B------:R-:W-:Y:S02]  /*371b0*/  ISETP.GT.AND P4, PT, R6, 0x1, !P1 ;  /* 0x000000010600780c */ /* 0x000fe40004f84270 */
[----:B------:R-:W-:Y:S02]  /*371c0*/  ISETP.LT.OR P3, PT, R7, 0x9, P3 ;  /* 0x000000090700780c */ /* 0x000fe40001f61670 */
[----:B------:R-:W-:-:S02]  /*371d0*/  ISETP.GE.AND P5, PT, R75, 0xa, PT ;  /* 0x0000000a4b00780c */ /* 0x000fc40003fa6270 */
[----:B------:R-:W-:Y:S02]  /*371e0*/  FSEL R28, R28, -INF , !P3 ;  /* 0xff8000001c1c7808 */ /* 0x000fe40005800000 */
[----:B------:R-:W-:Y:S02]  /*371f0*/  ISETP.LT.OR P4, PT, R7, 0x2, P4 ;  /* 0x000000020700780c */ /* 0x000fe40002781670 */
[----:B------:R-:W-:Y:S02]  /*37200*/  ISETP.GT.AND P3, PT, R6, 0x9, !P5 ;  /* 0x000000090600780c */ /* 0x000fe40006f64270 */
[----:B------:R-:W-:Y:S02]  /*37210*/  FSEL R25, R25, -INF , !P4 ;  /* 0xff80000019197808 */ /* 0x000fe40006000000 */
[----:B------:R-:W-:Y:S02]  /*37220*/  ISETP.LT.OR P3, PT, R7, 0xa, P3 ;  /* 0x0000000a0700780c */ /* 0x000fe40001f61670 */
[----:B------:R-:W-:-:S02]  /*37230*/  ISETP.GE.AND P4, PT, R75, 0x11, PT ;  /* 0x000000114b00780c */ /* 0x000fc40003f86270 */
[----:B------:R-:W-:Y:S01]  /*37240*/  FSEL R29, R29, -INF , !P3 ;  /* 0xff8000001d1d7808 */ /* 0x000fe20005800000 */
[--C-:B0-----:R-:W-:Y:S01]  /*37250*/  IMAD.IADD R11, R74, 0x1, R9.reuse ;  /* 0x000000014a0b7824 */ /* 0x101fe200078e0209 */
[----:B------:R-:W-:Y:S01]  /*37260*/  ISETP.GT.AND P3, PT, R6, 0x10, !P4 ;  /* 0x000000100600780c */ /* 0x000fe20006764270 */
[----:B------:R-:W-:Y:S01]  /*37270*/  IMAD.IADD R8, R10, 0x1, R9 ;  /* 0x000000010a087824 */ /* 0x000fe200078e0209 */
[----:B------:R-:W-:Y:S02]  /*37280*/  P2R R15, PR, RZ, 0x10 ;  /* 0x00000010ff0f7803 */ /* 0x000fe40000000000 */
[----:B------:R-:W-:Y:S02]  /*37290*/  ISETP.LT.OR P3, PT, R7, 0x11, P3 ;  /* 0x000000110700780c */ /* 0x000fe40001f61670 */
[----:B------:R-:W-:Y:S02]  /*372a0*/  ISETP.GE.AND P4, PT, R75, 0x12, PT ;  /* 0x000000124b00780c */ /* 0x000fe40003f86270 */
[----:B------:R-:W-:-:S02]  /*372b0*/  FSEL R32, R32, -INF , !P3 ;  /* 0xff80000020207808 */ /* 0x000fc40005800000 */
[C---:B------:R-:W-:Y:S02]  /*372c0*/  ISETP.GT.AND P3, PT, R6.reuse, 0x11, !P4 ;  /* 0x000000110600780c */ /* 0x040fe40006764270 */
        /* <DEDUP_REMOVED lines=114> */
.L_x_2322:
[----:B------:R-:W-:Y:S05]  /*379f0*/  BSYNC B5 ;  /* 0x0000000000057941 */ /* 0x000fea0003800000 */
.L_x_2321:
[----:B------:R-:W-:Y:S01]  /*37a00*/  LOP3.LUT R21, RZ, R21, RZ, 0x33, !PT ;  /* 0x00000015ff157212 */ /* 0x000fe200078e33ff */
[----:B------:R-:W-:Y:S06]  /*37a10*/  BRA `(.L_x_2323) ;  /* 0x0000000000287947 */ /* 0x000fec0003800000 */
.L_x_2320:
        /* <DEDUP_REMOVED lines=10> */
.L_x_2323:
[----:B------:R-:W-:Y:S05]  /*37ac0*/  BSYNC B4 ;  /* 0x0000000000047941 */ /* 0x000fea0003800000 */
.L_x_2319:
[----:B------:R-:W-:-:S05]  /*37ad0*/  IMAD R21, R76, R21, R12 ;  /* 0x000000154c157224 */ /* 0x000fca00078e020c */
[----:B------:R-:W-:Y:S02]  /*37ae0*/  VIADDMNMX R11, R21, R76, R11, PT ;  /* 0x0000004c150b7246 */ /* 0x000fe4000380010b */
[----:B------:R-:W-:-:S07]  /*37af0*/  VIMNMX R8, R8, R21, !PT ;  /* 0x0000001508087248 */ /* 0x000fce0007fe0100 */
.L_x_2318:
[----:B------:R-:W-:Y:S05]  /*37b00*/  BSYNC B3 ;  /* 0x0000000000037941 */ /* 0x000fea0003800000 */
.L_x_2317:
[----:B------:R-:W2:Y:S01]  /*37b10*/  LDL.64 R6, [R164+0x70] ;  /* 0x00007000a4067983 */ /* 0x000ea20000100a00 */
[----:B------:R-:W-:Y:S02]  /*37b20*/  R2UR UR4, R4 ;  /* 0x00000000040472ca */ /* 0x000fe400000e0000 */
[----:B------:R-:W-:Y:S02]  /*37b30*/  R2UR UR5, R5 ;  /* 0x00000000050572ca */ /* 0x000fe400000e0000 */
[C---:B------:R-:W-:Y:S02]  /*37b40*/  ISETP.GT.AND P1, PT, R8.reuse, 0x1, !P1 ;  /* 0x000000010800780c */ /* 0x040fe40004f24270 */
[----:B------:R-:W-:Y:S02]  /*37b50*/  ISETP.GT.AND P2, PT, R8, 0x8, !P2 ;  /* 0x000000080800780c */ /* 0x000fe40005744270 */
[C---:B------:R-:W-:Y:S02]  /*37b60*/  ISETP.LT.OR P1, PT, R11.reuse, 0x2, P1 ;  /* 0x000000020b00780c */ /* 0x040fe40000f21670 */
[----:B------:R-:W-:-:S02]  /*37b70*/  ISETP.LT.OR P2, PT, R11, 0x9, P2 ;  /* 0x000000090b00780c */ /* 0x000fc40001741670 */
[----:B------:R-:W-:Y:S02]  /*37b80*/  FSEL R27, R27, -INF , !P1 ;  /* 0xff8000001b1b7808 */ /* 0x000fe40004800000 */
[----:B------:R-:W-:Y:S02]  /*37b90*/  ISETP.NE.AND P1, PT, R14, RZ, PT ;  /* 0x000000ff0e00720c */ /* 0x000fe40003f25270 */
[----:B------:R-:W-:Y:S02]  /*37ba0*/  FSEL R30, R30, -INF , !P2 ;  /* 0xff8000001e1e7808 */ /* 0x000fe40005000000 */
[----:B------:R-:W-:Y:S02]  /*37bb0*/  ISETP.GT.AND P1, PT, R8, 0x9, !P1 ;  /* 0x000000090800780c */ /* 0x000fe40004f24270 */
[----:B------:R-:W-:Y:S02]  /*37bc0*/  ISETP.NE.AND P2, PT, R20, RZ, PT ;  /* 0x000000ff1400720c */ /* 0x000fe40003f45270 */
[----:B------:R-:W-:-:S02]  /*37bd0*/  ISETP.LT.OR P1, PT, R11, 0xa, P1 ;  /* 0x0000000a0b00780c */ /* 0x000fc40000f21670 */
[----:B------:R-:W-:Y:S02]  /*37be0*/  ISETP.NE.AND P6, PT, R73, RZ, PT ;  /* 0x000000ff4900720c */ /* 0x000fe40003fc5270 */
        /* <DEDUP_REMOVED lines=62> */
[----:B------:R-:W-:Y:S02]  /*37fd0*/  ISETP.NE.AND P6, PT, R24, RZ, PT ;  /* 0x000000ff1800720c */ /* 0x000fe40003fc5270 */
[----:B------:R-:W-:-:S04]  /*37fe0*/  ISETP.LT.OR P1, PT, R11, 0x1, P1 ;  /* 0x000000010b00780c */ /* 0x000fc80000f21670 */
[----:B------:R-:W-:Y:S01]  /*37ff0*/  FSEL R26, R26, -INF , !P1 ;  /* 0xff8000001a1a7808 */ /* 0x000fe20004800000 */
[----:B--2---:R-:W2:Y:S01]  /*38000*/  LD.E.64 R2, desc[UR4][R6.64] ;  /* 0x0000000406027980 */ /* 0x004ea2000c101b00 */
[C---:B------:R-:W-:Y:S02]  /*38010*/  ISETP.GT.AND P1, PT, R8.reuse, 0x49, !P2 ;  /* 0x000000490800780c */ /* 0x040fe40005724270 */
[C---:B------:R-:W-:Y:S01]  /*38020*/  ISETP.GT.AND P3, PT, R8.reuse, 0x50, !P3 ;  /* 0x000000500800780c */ /* 0x040fe20005f64270 */
[----:B------:R-:W3:Y:S01]  /*38030*/  LD.E R15, desc[UR4][R6.64+0x10] ;  /* 0x00001004060f7980 */ /* 0x000ee2000c101900 */
[C---:B------:R-:W-:Y:S02]  /*38040*/  ISETP.GT.AND P4, PT, R8.reuse, 0x51, !P4 ;  /* 0x000000510800780c */ /* 0x040fe40006784270 */
[C---:B------:R-:W-:Y:S02]  /*38050*/  ISETP.GT.AND P5, PT, R8.reuse, 0x58, !P5 ;  /* 0x000000580800780c */ /* 0x040fe40006fa4270 */
[----:B------:R-:W-:-:S02]  /*38060*/  ISETP.GT.AND P2, PT, R8, 0x59, !P6 ;  /* 0x000000590800780c */ /* 0x000fc40007744270 */
[C---:B------:R-:W-:Y:S02]  /*38070*/  ISETP.LT.OR P1, PT, R11.reuse, 0x4a, P1 ;  /* 0x0000004a0b00780c */ /* 0x040fe40000f21670 */
[----:B------:R-:W-:Y:S02]  /*38080*/  ISETP.LT.OR P3, PT, R11, 0x51, P3 ;  /* 0x000000510b00780c */ /* 0x000fe40001f61670 */
[----:B------:R-:W-:Y:S02]  /*38090*/  FSEL R63, R63, -INF , !P1 ;  /* 0xff8000003f3f7808 */ /* 0x000fe40004800000 */
[C---:B------:R-:W-:Y:S02]  /*380a0*/  ISETP.LT.OR P4, PT, R11.reuse, 0x52, P4 ;  /* 0x000000520b00780c */ /* 0x040fe40002781670 */
[----:B------:R-:W-:Y:S02]  /*380b0*/  FSEL R66, R66, -INF , !P3 ;  /* 0xff80000042427808 */ /* 0x000fe40005800000 */
[----:B------:R-:W-:-:S02]  /*380c0*/  ISETP.LT.OR P5, PT, R11, 0x59, P5 ;  /* 0x000000590b00780c */ /* 0x000fc40002fa1670 */
[----:B------:R-:W-:Y:S02]  /*380d0*/  FSEL R67, R67, -INF , !P4 ;  /* 0xff80000043437808 */ /* 0x000fe40006000000 */
[----:B------:R-:W-:Y:S02]  /*380e0*/  ISETP.LT.OR P2, PT, R11, 0x5a, P2 ;  /* 0x0000005a0b00780c */ /* 0x000fe40001741670 */
[----:B------:R-:W-:Y:S02]  /*380f0*/  FSEL R70, R70, -INF , !P5 ;  /* 0xff80000046467808 */ /* 0x000fe40006800000 */
[----:B------:R-:W-:Y:S02]  /*38100*/  R2UR UR6, R4 ;  /* 0x00000000040672ca */ /* 0x000fe400000e0000 */
[----:B------:R-:W-:Y:S02]  /*38110*/  R2UR UR7, R5 ;  /* 0x00000000050772ca */ /* 0x000fe400000e0000 */
[----:B------:R-:W-:-:S11]  /*38120*/  FSEL R71, R71, -INF , !P2 ;  /* 0xff80000047477808 */ /* 0x000fd60005000000 */
[----:B------:R-:W4:Y:S01]  /*38130*/  LD.E R14, desc[UR6][R6.64+0x14] ;  /* 0x00001406060e7980 */ /* 0x000f22000c101900 */
[----:B--2---:R-:W-:Y:S02]  /*38140*/  FMNMX.FTZ R10, R156, R2, !PT ;  /* 0x000000029c0a7209 */ /* 0x004fe40007810000 */
        /* <DEDUP_REMOVED lines=46> */
[----:B------:R-:W-:-:S03]  /*38430*/  FMNMX.FTZ R9, R71, R10, !PT ;  /* 0x0000000a47097209 */ /* 0x000fc60007810000 */
[----:B------:R-:W0:Y:S04]  /*38440*/  SHFL.BFLY PT, R11, R8, 0x2, 0x1f ;  /* 0x0c401f00080b7f89 */ /* 0x000e2800000e0000 */
[----:B------:R-:W-:Y:S04]  /*38450*/  ST.E.64 desc[UR4][R6.64], R8 ;  /* 0x0000000806007985 */ /* 0x000fe8000c101b04 */
[----:B------:R-:W2:Y:S01]  /*38460*/  LD.E R17, desc[UR6][R6.64+0x4] ;  /* 0x0000040606117980 */ /* 0x000ea2000c101900 */
[----:B0-----:R-:W-:-:S05]  /*38470*/  FMNMX.FTZ R11, R8, R11, !PT ;  /* 0x0000000b080b7209 */ /* 0x001fca0007810000 */
[----:B------:R-:W0:Y:S02]  /*38480*/  SHFL.BFLY PT, R10, R11, 0x1, 0x1f ;  /* 0x0c201f000b0a7f89 */ /* 0x000e2400000e0000 */
[----:B0-----:R-:W-:Y:S02]  /*38490*/  FMNMX.FTZ R13, R11, R10, !PT ;  /* 0x0000000a0b0d7209 */ /* 0x001fe40007810000 */
[----:B------:R-:W5:Y:S04]  /*384a0*/  LD.E R10, desc[UR4][R6.64+0x20] ;  /* 0x00002004060a7980 */ /* 0x000f68000c101900 */
[----:B------:R-:W-:Y:S04]  /*384b0*/  ST.E desc[UR4][R6.64], R13 ;  /* 0x0000000d06007985 */ /* 0x000fe8000c101904 */
[----:B------:R-:W3:Y:S01]  /*384c0*/  LD.E R12, desc[UR6][R6.64] ;  /* 0x00000006060c7980 */ /* 0x000ee2000c101900 */
[----:B------:R-:W-:-:S02]  /*384d0*/  R2UR UR8, R4 ;  /* 0x00000000040872ca */ /* 0x000fc400000e0000 */
[----:B------:R-:W-:Y:S01]  /*384e0*/  R2UR UR9, R5 ;  /* 0x00000000050972ca */ /* 0x000fe200000e0000 */
[----:B--2---:R-:W0:Y:S02]  /*384f0*/  SHFL.BFLY PT, R8, R17, 0x2, 0x1f ;  /* 0x0c401f0011087f89 */ /* 0x004e2400000e0000 */
[----:B0-----:R-:W-:-:S05]  /*38500*/  FMNMX.FTZ R9, R8, R17, !PT ;  /* 0x0000001108097209 */ /* 0x001fca0007810000 */
[----:B------:R-:W0:Y:S02]  /*38510*/  SHFL.BFLY PT, R8, R9, 0x1, 0x1f ;  /* 0x0c201f0009087f89 */ /* 0x000e2400000e0000 */
[----:B0-----:R-:W-:Y:S02]  /*38520*/  FMNMX.FTZ R11, R9, R8, !PT ;  /* 0x00000008090b7209 */ /* 0x001fe40007810000 */
[C---:B---3--:R-:W-:Y:S02]  /*38530*/  FSETP.NEU.FTZ.AND P1, PT, R12.reuse, -INF , PT ;  /* 0xff8000000c00780b */ /* 0x048fe40003f3d000 */
[C---:B------:R-:W-:Y:S02]  /*38540*/  FSETP.NEU.FTZ.AND P2, PT, R11.reuse, -INF , PT ;  /* 0xff8000000b00780b */ /* 0x040fe40003f5d000 */
[----:B------:R-:W-:Y:S02]  /*38550*/  FSEL R13, R12, RZ, P1 ;  /* 0x000000ff0c0d7208 */ /* 0x000fe40000800000 */
[----:B------:R-:W-:-:S03]  /*38560*/  FSEL R8, R11, RZ, P2 ;  /* 0x000000ff0b087208 */ /* 0x000fc60001000000 */
[----:B------:R-:W-:Y:S02]  /*38570*/  FADD.FTZ R13, R2, -R13 ;  /* 0x8000000d020d7221 */ /* 0x000fe40000010000 */
[----:B------:R-:W-:Y:S02]  /*38580*/  FADD.FTZ R3, R3, -R8 ;  /* 0x8000000803037221 */ /* 0x000fe40000010000 */
[----:B-----5:R-:W-:Y:S02]  /*38590*/  FMUL.FTZ R8, R13, R10 ;  /* 0x0000000a0d087220 */ /* 0x020fe40000410000 */
[----:B------:R-:W-:-:S04]  /*385a0*/  FMUL.FTZ R10, R10, R3 ;  /* 0x000000030a0a7220 */ /* 0x000fc80000410000 */
[----:B------:R-:W0:Y:S08]  /*385b0*/  MUFU.EX2 R8, R8 ;  /* 0x0000000800087308 */ /* 0x000e300000000800 */
[----:B------:R-:W4:Y:S01]  /*385c0*/  MUFU.EX2 R9, R10 ;  /* 0x0000000a00097308 */ /* 0x000f220000000800 */
[----:B------:R-:W-:Y:S01]  /*385d0*/  ST.E desc[UR4][R6.64+0x4], R11 ;  /* 0x0000040b06007985 */ /* 0x000fe2000c101904 */
[----:B0-----:R-:W-:Y:S01]  /*385e0*/  FMUL.FTZ R15, R8, R15 ;  /* 0x0000000f080f7220 */ /* 0x001fe20000410000 */
[----:B----4-:R-:W-:-:S04]  /*385f0*/  FMUL.FTZ R13, R9, R14 ;  /* 0x0000000e090d7220 */ /* 0x010fc80000410000 */
[----:B------:R-:W-:Y:S04]  /*38600*/  ST.E desc[UR6][R6.64+0x10], R15 ;  /* 0x0000100f06007985 */ /* 0x000fe8000c101906 */
[----:B------:R0:W-:Y:S04]  /*38610*/  ST.E desc[UR8][R6.64+0x14], R13 ;  /* 0x0000140d06007985 */ /* 0x0001e8000c101908 */
[----:B------:R-:W2:Y:S04]  /*38620*/  LDL.64 R2, [R164+0x70] ;  /* 0x00007000a4027983 */ /* 0x000ea80000100a00 */
[----:B--2---:R-:W0:Y:S04]  /*38630*/  LD.E R12, desc[UR6][R2.64+0x20] ;  /* 0x00002006020c7980 */ /* 0x004e28000c101900 */
[----:B------:R-:W0:Y:S04]  /*38640*/  LD.E R10, desc[UR4][R2.64] ;  /* 0x00000004020a7980 */ /* 0x000e28000c101900 */
[----:B------:R-:W2:Y:S04]  /*38650*/  LD.E R17, desc[UR8][R2.64+0x4] ;  /* 0x0000040802117980 */ /* 0x000ea8000c101900 */
[----:B------:R-:W3:Y:S04]  /*38660*/  LD.E R73, desc[UR4][R2.64+0x10] ;  /* 0x0000100402497980 */ /* 0x000ee8000c101900 */
[----:B------:R-:W4:Y:S01]  /*38670*/  LD.E R24, desc[UR6][R2.64+0x14] ;  /* 0x0000140602187980 */ /* 0x000f22000c101900 */
[C---:B0-----:R-:W-:Y:S01]  /*38680*/  FMUL.FTZ R6, R10.reuse, R12 ;  /* 0x0000000c0a067220 */ /* 0x041fe20000410000 */
[----:B------:R-:W-:-:S02]  /*38690*/  FSETP.NEU.FTZ.AND P1, PT, R10, -INF , PT ;  /* 0xff8000000a00780b */ /* 0x000fc40003f3d000 */
[----:B--2---:R-:W-:Y:S01]  /*386a0*/  FSETP.NEU.FTZ.AND P2, PT, R17, -INF , PT ;  /* 0xff8000001100780b */ /* 0x004fe20003f5d000 */
[----:B------:R-:W-:Y:S01]  /*386b0*/  FMUL.FTZ R17, R12, R17 ;  /* 0x000000110c117220 */ /* 0x000fe20000410000 */
[----:B------:R-:W-:-:S04]  /*386c0*/  FSEL R7, R6, RZ, P1 ;  /* 0x000000ff06077208 */ /* 0x000fc80000800000 */
[----:B------:R-:W-:Y:S01]  /*386d0*/  FSEL R11, R17, RZ, P2 ;  /* 0x000000ff110b7208 */ /* 0x000fe20001000000 */
[-CC-:B------:R-:W-:Y:S01]  /*386e0*/  FFMA.FTZ R156, R156, R12.reuse, -R7.reuse ;  /* 0x0000000c9c9c7223 */ /* 0x180fe20000010807 */
[----:B------:R-:W-:-:S03]  /*386f0*/  FFMA.FTZ R157, R25, R12, -R7 ;  /* 0x0000000c199d7223 */ /* 0x000fc60000010807 */
[-CC-:B------:R-:W-:Y:S01]  /*38700*/  FFMA.FTZ R195, R26, R12.reuse, -R11.reuse ;  /* 0x0000000c1ac37223 */ /* 0x180fe2000001080b */
[-C--:B------:R-:W-:Y:S01]  /*38710*/  FFMA.FTZ R196, R27, R12.reuse, -R11 ;  /* 0x0000000c1bc47223 */ /* 0x080fe2000001080b */
[----:B------:R-:W3:Y:S01]  /*38720*/  MUFU.EX2 R156, R156 ;  /* 0x0000009c009c7308 */ /* 0x000ee20000000800 */
[-C--:B------:R-:W-:Y:S01]  /*38730*/  FFMA.FTZ R158, R28, R12.reuse, -R7 ;  /* 0x0000000c1c9e7223 */ /* 0x080fe20000010807 */
[-C--:B------:R-:W-:Y:S01]  /*38740*/  FFMA.FTZ R197, R30, R12.reuse, -R11 ;  /* 0x0000000c1ec57223 */ /* 0x080fe2000001080b */
[----:B------:R-:W-:-:S05]  /*38750*/  FFMA.FTZ R159, R29, R12, -R7 ;  /* 0x0000000c1d9f7223 */ /* 0x000fca0000010807 */
[----:B------:R-:W4:Y:S01]  /*38760*/  MUFU.EX2 R195, R195 ;  /* 0x000000c300c37308 */ /* 0x000f220000000800 */
[-C--:B------:R-:W-:Y:S01]  /*38770*/  FFMA.FTZ R198, R31, R12.reuse, -R11 ;  /* 0x0000000c1fc67223 */ /* 0x080fe2000001080b */
[----:B------:R-:W-:-:S06]  /*38780*/  FFMA.FTZ R154, R32, R12, -R7 ;  /* 0x0000000c209a7223 */ /* 0x000fcc0000010807 */
[----:B------:R-:W0:Y:S01]  /*38790*/  MUFU.EX2 R157, R157 ;  /* 0x0000009d009d7308 */ /* 0x000e220000000800 */
[----:B------:R-:W-:-:S07]  /*387a0*/  FFMA.FTZ R14, R34, R12, -R11 ;  /* 0x0000000c220e7223 */ /* 0x000fce000001080b */
[----:B------:R-:W1:Y:S01]  /*387b0*/  MUFU.EX2 R196, R196 ;  /* 0x000000c400c47308 */ /* 0x000e620000000800 */
[----:B------:R-:W-:-:S07]  /*387c0*/  FFMA.FTZ R21, R33, R12, -R7 ;  /* 0x0000000c21157223 */ /* 0x000fce0000010807 */
[----:B------:R-:W2:Y:S01]  /*387d0*/  MUFU.EX2 R158, R158 ;  /* 0x0000009e009e7308 */ /* 0x000ea20000000800 */
[----:B------:R-:W-:-:S07]  /*387e0*/  FFMA.FTZ R13, R35, R12, -R11 ;  /* 0x0000000c230d7223 */ /* 0x000fce000001080b */
[----:B------:R-:W5:Y:S01]  /*387f0*/  MUFU.EX2 R197, R197 ;  /* 0x000000c500c57308 */ /* 0x000f620000000800 */
[-CC-:B------:R-:W-:Y:S01]  /*38800*/  FFMA.FTZ R20, R36, R12.reuse, -R7.reuse ;  /* 0x0000000c24147223 */ /* 0x180fe20000010807 */
[-CC-:B------:R-:W-:Y:S01]  /*38810*/  FFMA.FTZ R17, R37, R12.reuse, -R7.reuse ;  /* 0x0000000c25117223 */ /* 0x180fe20000010807 */
[----:B------:R-:W-:-:S05]  /*38820*/  FFMA.FTZ R166, R40, R12, -R7 ;  /* 0x0000000c28a67223 */ /* 0x000fca0000010807 */
[----:B------:R-:W5:Y:S01]  /*38830*/  MUFU.EX2 R159, R159 ;  /* 0x0000009f009f7308 */ /* 0x000f620000000800 */
[-CC-:B------:R-:W-:Y:S01]  /*38840*/  FFMA.FTZ R165, R41, R12.reuse, -R7.reuse ;  /* 0x0000000c29a57223 */ /* 0x180fe20000010807 */
[-CC-:B------:R-:W-:Y:S01]  /*38850*/  FFMA.FTZ R168, R44, R12.reuse, -R7.reuse ;  /* 0x0000000c2ca87223 */ /* 0x180fe20000010807 */
[-CC-:B------:R-:W-:Y:S01]  /*38860*/  FFMA.FTZ R167, R45, R12.reuse, -R7.reuse ;  /* 0x0000000c2da77223 */ /* 0x180fe20000010807 */
[----:B------:R-:W-:-:S04]  /*38870*/  FFMA.FTZ R174, R48, R12, -R7 ;  /* 0x0000000c30ae7223 */ /* 0x000fc80000010807 */
[----:B------:R-:W5:Y:S01]  /*38880*/  MUFU.EX2 R198, R198 ;  /* 0x000000c600c67308 */ /* 0x000f620000000800 */
[-CC-:B------:R-:W-:Y:S01]  /*38890*/  FFMA.FTZ R173, R49, R12.reuse, -R7.reuse ;  /* 0x0000000c31ad7223 */ /* 0x180fe20000010807 */
[-CC-:B------:R-:W-:Y:S01]  /*388a0*/  FFMA.FTZ R175, R52, R12.reuse, -R7.reuse ;  /* 0x0000000c34af7223 */ /* 0x180fe20000010807 */
[-CC-:B------:R-:W-:Y:S01]  /*388b0*/  FFMA.FTZ R172, R53, R12.reuse, -R7.reuse ;  /* 0x0000000c35ac7223 */ /* 0x180fe20000010807 */
[-CC-:B------:R-:W-:Y:S01]  /*388c0*/  FFMA.FTZ R182, R56, R12.reuse, -R7.reuse ;  /* 0x0000000c38b67223 */ /* 0x180fe20000010807 */
[-CC-:B------:R-:W-:Y:S01]  /*388d0*/  FFMA.FTZ R181, R57, R12.reuse, -R7.reuse ;  /* 0x0000000c39b57223 */ /* 0x180fe20000010807 */
[-CC-:B------:R-:W-:Y:S01]  /*388e0*/  FFMA.FTZ R183, R60, R12.reuse, -R7.reuse ;  /* 0x0000000c3cb77223 */ /* 0x180fe20000010807 */
[-CC-:B------:R-:W-:Y:S01]  /*388f0*/  FFMA.FTZ R180, R61, R12.reuse, -R7.reuse ;  /* 0x0000000c3db47223 */ /* 0x180fe20000010807 */
[----:B------:R-:W5:Y:S01]  /*38900*/  MUFU.EX2 R154, R154 ;  /* 0x0000009a009a7308 */ /* 0x000f620000000800 */
[-CC-:B------:R-:W-:Y:S01]  /*38910*/  FFMA.FTZ R189, R64, R12.reuse, -R7.reuse ;  /* 0x0000000c40bd7223 */ /* 0x180fe20000010807 */
[-CC-:B------:R-:W-:Y:S01]  /*38920*/  FFMA.FTZ R188, R65, R12.reuse, -R7.reuse ;  /* 0x0000000c41bc7223 */ /* 0x180fe20000010807 */
[-CC-:B------:R-:W-:Y:S01]  /*38930*/  FFMA.FTZ R187, R68, R12.reuse, -R7.reuse ;  /* 0x0000000c44bb7223 */ /* 0x180fe20000010807 */
[----:B------:R-:W-:Y:S01]  /*38940*/  FFMA.FTZ R186, R69, R12, -R7 ;  /* 0x0000000c45ba7223 */ /* 0x000fe20000010807 */
[----:B---3--:R-:W-:Y:S01]  /*38950*/  FADD.FTZ R6, R156, R73 ;  /* 0x000000499c067221 */ /* 0x008fe20000010000 */
[----:B----4-:R-:W-:-:S02]  /*38960*/  FADD.FTZ R7, R195, R24 ;  /* 0x00000018c3077221 */ /* 0x010fc40000010000 */
[----:B------:R-:W3:Y:S01]  /*38970*/  MUFU.EX2 R14, R14 ;  /* 0x0000000e000e7308 */ /* 0x000ee20000000800 */
        /* <DEDUP_REMOVED lines=17> */
[----:B------:R-:W-:Y:S01]  /*38a90*/  FFMA.FTZ R160, R71, R12, -R11 ;  /* 0x0000000c47a07223 */ /* 0x000fe2000001080b */
[----:B------:R-:W4:Y:S01]  /*38aa0*/  MUFU.EX2 R21, R21 ;  /* 0x0000001500157308 */ /* 0x000f220000000800 */
[----:B0-----:R-:W-:Y:S01]  /*38ab0*/  FADD.FTZ R11, R157, R6 ;  /* 0x000000069d0b7221 */ /* 0x001fe20000010000 */
[----:B-1----:R-:W-:-:S06]  /*38ac0*/  FADD.FTZ R6, R196, R7 ;  /* 0x00000007c4067221 */ /* 0x002fcc0000010000 */
[----:B------:R-:W0:Y:S01]  /*38ad0*/  MUFU.EX2 R13, R13 ;  /* 0x0000000d000d7308 */ /* 0x000e220000000800 */
[----:B--2---:R-:W-:Y:S01]  /*38ae0*/  FADD.FTZ R24, R158, R11 ;  /* 0x0000000b9e187221 */ /* 0x004fe20000010000 */
[----:B-----5:R-:W-:-:S06]  /*38af0*/  FADD.FTZ R7, R197, R6 ;  /* 0x00000006c5077221 */ /* 0x020fcc0000010000 */
[----:B------:R-:W1:Y:S01]  /*38b00*/  MUFU.EX2 R20, R20 ;  /* 0x0000001400147308 */ /* 0x000e620000000800 */
[----:B------:R-:W-:Y:S01]  /*38b10*/  FADD.FTZ R25, R159, R24 ;  /* 0x000000189f197221 */ /* 0x000fe20000010000 */
[----:B------:R-:W-:-:S06]  /*38b20*/  FADD.FTZ R7, R198, R7 ;  /* 0x00000007c6077221 */ /* 0x000fcc0000010000 */
[----:B------:R-:W2:Y:S01]  /*38b30*/  MUFU.EX2 R12, R38 ;  /* 0x00000026000c7308 */ /* 0x000ea20000000800 */
[----:B------:R-:W-:Y:S01]  /*38b40*/  FADD.FTZ R6, R154, R25 ;  /* 0x000000199a067221 */ /* 0x000fe20000010000 */
[----:B---3--:R-:W-:-:S06]  /*38b50*/  FADD.FTZ R24, R14, R7 ;  /* 0x000000070e187221 */ /* 0x008fcc0000010000 */
[----:B------:R-:W3:Y:S08]  /*38b60*/  MUFU.EX2 R17, R17 ;  /* 0x0000001100117308 */ /* 0x000ef00000000800 */
[----:B------:R-:W5:Y:S01]  /*38b70*/  MUFU.EX2 R11, R39 ;  /* 0x00000027000b7308 */ /* 0x000f620000000800 */
[----:B----4-:R-:W-:Y:S01]  /*38b80*/  FADD.FTZ R7, R21, R6 ;  /* 0x0000000615077221 */ /* 0x010fe20000010000 */
[----:B0-----:R-:W-:-:S06]  /*38b90*/  FADD.FTZ R25, R13, R24 ;  /* 0x000000180d197221 */ /* 0x001fcc0000010000 */
[----:B------:R-:W0:Y:S08]  /*38ba0*/  MUFU.EX2 R166, R166 ;  /* 0x000000a600a67308 */ /* 0x000e300000000800 */
[----:B------:R-:W4:Y:S01]  /*38bb0*/  MUFU.EX2 R10, R10 ;  /* 0x0000000a000a7308 */ /* 0x000f220000000800 */
[----:B-1----:R-:W-:Y:S01]  /*38bc0*/  FADD.FTZ R6, R20, R7 ;  /* 0x0000000714067221 */ /* 0x002fe20000010000 */
[----:B--2---:R-:W-:-:S06]  /*38bd0*/  FADD.FTZ R24, R12, R25 ;  /* 0x000000190c187221 */ /* 0x004fcc0000010000 */
[----:B------:R-:W1:Y:S08]  /*38be0*/  MUFU.EX2 R165, R165 ;  /* 0x000000a500a57308 */ /* 0x000e700000000800 */
[----:B------:R-:W2:Y:S01]  /*38bf0*/  MUFU.EX2 R169, R169 ;  /* 0x000000a900a97308 */ /* 0x000ea20000000800 */
[----:B---3--:R-:W-:Y:S01]  /*38c00*/  FADD.FTZ R7, R17, R6 ;  /* 0x0000000611077221 */ /* 0x008fe20000010000 */
[----:B-----5:R-:W-:-:S06]  /*38c10*/  FADD.FTZ R25, R11, R24 ;  /* 0x000000180b197221 */ /* 0x020fcc0000010000 */
[----:B------:R-:W3:Y:S08]  /*38c20*/  MUFU.EX2 R168, R168 ;  /* 0x000000a800a87308 */ /* 0x000ef00000000800 */
[----:B------:R-:W5:Y:S01]  /*38c30*/  MUFU.EX2 R171, R171 ;  /* 0x000000ab00ab7308 */ /* 0x000f620000000800 */
[----:B0-----:R-:W-:Y:S01]  /*38c40*/  FADD.FTZ R6, R166, R7 ;  /* 0x00000007a6067221 */ /* 0x001fe20000010000 */
[----:B----4-:R-:W-:-:S06]  /*38c50*/  FADD.FTZ R24, R10, R25 ;  /* 0x000000190a187221 */ /* 0x010fcc0000010000 */
        /* <DEDUP_REMOVED lines=51> */
[----:B--2---:R-:W-:-:S03]  /*38f90*/  FADD.FTZ R24, R162, R25 ;  /* 0x00000019a2187221 */ /* 0x004fc60000010000 */
[----:B---3--:R-:W-:Y:S01]  /*38fa0*/  FADD.FTZ R7, R187, R6 ;  /* 0x00000006bb077221 */ /* 0x008fe20000010000 */
[----:B-----5:R-:W-:-:S03]  /*38fb0*/  FADD.FTZ R25, R161, R24 ;  /* 0x00000018a1197221 */ /* 0x020fc60000010000 */
[----:B0-----:R-:W-:Y:S01]  /*38fc0*/  FADD.FTZ R27, R186, R7 ;  /* 0x00000007ba1b7221 */ /* 0x001fe20000010000 */
[----:B----4-:R-:W-:-:S04]  /*38fd0*/  FADD.FTZ R25, R160, R25 ;  /* 0x00000019a0197221 */ /* 0x010fc80000010000 */
[----:B------:R-:W-:Y:S04]  /*38fe0*/  ST.E desc[UR4][R2.64+0x10], R27 ;  /* 0x0000101b02007985 */ /* 0x000fe8000c101904 */
[----:B------:R0:W-:Y:S04]  /*38ff0*/  ST.E desc[UR6][R2.64+0x14], R25 ;  /* 0x0000141902007985 */ /* 0x0001e8000c101906 */
[----:B------:R-:W0:Y:S01]  /*39000*/  LDL.64 R6, [R164+0x80] ;  /* 0x00008000a4067983 */ /* 0x000e220000100a00 */
[----:B------:R-:W-:Y:S02]  /*39010*/  R2UR UR12, R4 ;  /* 0x00000000040c72ca */ /* 0x000fe400000e0000 */
[----:B------:R-:W-:-:S02]  /*39020*/  R2UR UR13, R5 ;  /* 0x00000000050d72ca */ /* 0x000fc400000e0000 */
[----:B------:R-:W-:Y:S02]  /*39030*/  R2UR UR10, R4 ;  /* 0x00000000040a72ca */ /* 0x000fe400000e0000 */
[----:B------:R-:W-:-:S09]  /*39040*/  R2UR UR11, R5 ;  /* 0x00000000050b72ca */ /* 0x000fd200000e0000 */
[----:B0-----:R-:W2:Y:S04]  /*39050*/  LD.E R25, desc[UR12][R6.64+0x20] ;  /* 0x0000200c06197980 */ /* 0x001ea8000c101900 */
[----:B------:R-:W3:Y:S04]  /*39060*/  LD.E R3, desc[UR10][R6.64+0x14] ;  /* 0x0000140a06037980 */ /* 0x000ee8000c101900 */
[----:B------:R-:W4:Y:S01]  /*39070*/  LD.E R27, desc[UR8][R6.64+0x10] ;  /* 0x00001008061b7980 */ /* 0x000f22000c101900 */
[C---:B------:R-:W-:Y:S02]  /*39080*/  R2UR UR18, R4.reuse ;  /* 0x00000000041272ca */ /* 0x040fe400000e0000 */
[----:B------:R-:W-:Y:S01]  /*39090*/  R2UR UR19, R5 ;  /* 0x00000000051372ca */ /* 0x000fe200000e0000 */
[----:B------:R-:W5:Y:S01]  /*390a0*/  LD.E R2, desc[UR6][R6.64+0x8] ;  /* 0x0000080606027980 */ /* 0x000f62000c101900 */
[----:B------:R-:W-:-:S02]  /*390b0*/  R2UR UR14, R4 ;  /* 0x00000000040e72ca */ /* 0x000fc400000e0000 */
[C---:B------:R-:W-:Y:S01]  /*390c0*/  R2UR UR15, R5.reuse ;  /* 0x00000000050f72ca */ /* 0x040fe200000e0000 */
[----:B------:R-:W5:Y:S01]  /*390d0*/  LD.E R29, desc[UR4][R6.64] ;  /* 0x00000004061d7980 */ /* 0x000f62000c101900 */
[----:B------:R-:W-:Y:S02]  /*390e0*/  R2UR UR16, R4 ;  /* 0x00000000041072ca */ /* 0x000fe400000e0000 */
[----:B------:R-:W-:Y:S01]  /*390f0*/  R2UR UR17, R5 ;  /* 0x00000000051172ca */ /* 0x000fe200000e0000 */
        /* <DEDUP_REMOVED lines=38> */
[----:B--2---:R-:W-:-:S05]  /*39360*/  FMUL.FTZ R25, R8, R25 ;  /* 0x0000001908197220 */ /* 0x004fca0000410000 */
[----:B------:R0:W-:Y:S04]  /*39370*/  ST.E desc[UR12][R6.64+0x20], R25 ;  /* 0x0000201906007985 */ /* 0x0001e8000c10190c */
[----:B0-----:R-:W2:Y:S01]  /*39380*/  LD.E R25, desc[UR6][R6.64+0x154] ;  /* 0x0001540606197980 */ /* 0x001ea2000c101900 */
[C---:B---3--:R-:W-:Y:S01]  /*39390*/  FMUL.FTZ R3, R8.reuse, R3 ;  /* 0x0000000308037220 */ /* 0x048fe20000410000 */
[----:B----4-:R-:W-:-:S04]  /*393a0*/  FMUL.FTZ R27, R8, R27 ;  /* 0x0000001b081b7220 */ /* 0x010fc80000410000 */
[----:B------:R0:W-:Y:S04]  /*393b0*/  ST.E desc[UR10][R6.64+0x14], R3 ;  /* 0x0000140306007985 */ /* 0x0001e8000c10190a */
[----:B------:R1:W-:Y:S04]  /*393c0*/  ST.E desc[UR8][R6.64+0x10], R27 ;  /* 0x0000101b06007985 */ /* 0x0003e8000c101908 */
[----:B0-----:R-:W3:Y:S04]  /*393d0*/  LD.E R3, desc[UR18][R6.64+0x150] ;  /* 0x0001501206037980 */ /* 0x001ee8000c101900 */
[----:B-1----:R-:W4:Y:S01]  /*393e0*/  LD.E R27, desc[UR6][R6.64+0x160] ;  /* 0x00016006061b7980 */ /* 0x002f22000c101900 */
        /* <DEDUP_REMOVED lines=55> */
[----:B------:R5:W-:Y:S02]  /*39760*/  ST.E desc[UR4][R6.64+0x1e4], R25 ;  /* 0x0001e41906007985 */ /* 0x000be4000c101904 */
[----:B-----5:R-:W-:Y:S02]  /*39770*/  FMUL.FTZ R25, R9, R2 ;  /* 0x0000000209197220 */ /* 0x020fe40000410000 */
[----:B------:R-:W2:Y:S01]  /*39780*/  LD.E R2, desc[UR6][R6.64+0xc] ;  /* 0x00000c0606027980 */ /* 0x000ea2000c101900 */
[C---:B---3--:R-:W-:Y:S01]  /*39790*/  FMUL.FTZ R3, R8.reuse, R3 ;  /* 0x0000000308037220 */ /* 0x048fe20000410000 */
[----:B----4-:R-:W-:-:S04]  /*397a0*/  FMUL.FTZ R27, R8, R27 ;  /* 0x0000001b081b7220 */ /* 0x010fc80000410000 */
[----:B------:R0:W-:Y:S04]  /*397b0*/  ST.E desc[UR4][R6.64+0x1e0], R3 ;  /* 0x0001e00306007985 */ /* 0x0001e8000c101904 */
[----:B------:R2:W-:Y:S04]  /*397c0*/  ST.E desc[UR4][R6.64+0x1f0], R27 ;  /* 0x0001f01b06007985 */ /* 0x0005e8000c101904 */
[----:B0-----:R-:W3:Y:S01]  /*397d0*/  LD.E R3, desc[UR6][R6.64+0x1f4] ;  /* 0x0001f40606037980 */ /* 0x001ee2000c101900 */
[----:B--2---:R-:W-:-:S03]  /*397e0*/  FMUL.FTZ R27, R9, R2 ;  /* 0x00000002091b7220 */ /* 0x004fc60000410000 */
[----:B------:R-:W2:Y:S01]  /*397f0*/  LD.E R2, desc[UR6][R6.64+0x18] ;  /* 0x0000180606027980 */ /* 0x000ea2000c101900 */
[----:B---3--:R-:W-:-:S05]  /*39800*/  FMUL.FTZ R3, R8, R3 ;  /* 0x0000000308037220 */ /* 0x008fca0000410000 */
[----:B------:R2:W-:Y:S02]  /*39810*/  ST.E desc[UR4][R6.64+0x1f4], R3 ;  /* 0x0001f40306007985 */ /* 0x0005e4000c101904 */
[C---:B--2---:R-:W-:Y:S02]  /*39820*/  FMUL.FTZ R3, R9.reuse, R2 ;  /* 0x0000000209037220 */ /* 0x044fe40000410000 */
[----:B------:R-:W2:Y:S04]  /*39830*/  LD.E R2, desc[UR6][R6.64+0x1c] ;  /* 0x00001c0606027980 */ /* 0x000ea8000c101900 */
[----:B------:R2:W-:Y:S02]  /*39840*/  ST.E desc[UR4][R6.64+0x8], R25 ;  /* 0x0000081906007985 */ /* 0x0005e4000c101904 */
[----:B--2---:R-:W-:-:S02]  /*39850*/  FMUL.FTZ R25, R9, R2 ;  /* 0x0000000209197220 */ /* 0x004fc40000410000 */
[----:B------:R-:W2:Y:S04]  /*39860*/  LD.E R2, desc[UR6][R6.64+0x28] ;  /* 0x0000280606027980 */ /* 0x000ea8000c101900 */
        /* <DEDUP_REMOVED lines=44> */
[----:B------:R-:W2:Y:S01]  /*39b30*/  LD.E R2, desc[UR6][R6.64+0x9c] ;  /* 0x00009c0606027980 */ /* 0x000ea2000c101900 */
        /* <DEDUP_REMOVED lines=80> */
[----:B------:R1:W-:Y:S01]  /*3a040*/  ST.E desc[UR4][R6.64+0x98], R25 ;  /* 0x0000981906007985 */ /* 0x0003e2000c101904 */
[----:B--2---:R-:W-:-:S05]  /*3a050*/  FMUL.FTZ R27, R9, R2 ;  /* 0x00000002091b7220 */ /* 0x004fca0000410000 */
[----:B------:R2:W-:Y:S04]  /*3a060*/  ST.E desc[UR4][R6.64+0x9c], R27 ;  /* 0x00009c1b06007985 */ /* 0x0005e8000c101904 */
[----:B------:R-:W0:Y:S02]  /*3a070*/  LD.E R2, desc[UR6][R6.64+0xa8] ;  /* 0x0000a80606027980 */ /* 0x000e24000c101900 */
[----:B0-----:R-:W-:-:S05]  /*3a080*/  FMUL.FTZ R3, R9, R2 ;  /* 0x0000000209037220 */ /* 0x001fca0000410000 */
[----:B------:R0:W-:Y:S04]  /*3a090*/  ST.E desc[UR4][R6.64+0xa8], R3 ;  /* 0x0000a80306007985 */ /* 0x0001e8000c101904 */
[----:B------:R-:W1:Y:S02]  /*3a0a0*/  LD.E R2, desc[UR6][R6.64+0xac] ;  /* 0x0000ac0606027980 */ /* 0x000e64000c101900 */
[----:B-1----:R-:W-:-:S05]  /*3a0b0*/  FMUL.FTZ R25, R9, R2 ;  /* 0x0000000209197220 */ /* 0x002fca0000410000 */
[----:B------:R1:W-:Y:S04]  /*3a0c0*/  ST.E desc[UR4][R6.64+0xac], R25 ;  /* 0x0000ac1906007985 */ /* 0x0003e8000c101904 */
[----:B------:R-:W2:Y:S02]  /*3a0d0*/  LD.E R2, desc[UR6][R6.64+0xb8] ;  /* 0x0000b80606027980 */ /* 0x000ea4000c101900 */
        /* <DEDUP_REMOVED lines=115> */
[----:B------:R-:W-:Y:S04]  /*3a810*/  ST.E desc[UR4][R6.64+0x1e8], R25 ;  /* 0x0001e81906007985 */ /* 0x000fe8000c101904 */
[----:B------:R-:W2:Y:S02]  /*3a820*/  LD.E R2, desc[UR6][R6.64+0x1ec] ;  /* 0x0001ec0606027980 */ /* 0x000ea4000c101900 */
[----:B--2---:R-:W-:-:S05]  /*3a830*/  FMUL.FTZ R27, R9, R2 ;  /* 0x00000002091b7220 */ /* 0x004fca0000410000 */
[----:B------:R1:W-:Y:S04]  /*3a840*/  ST.E desc[UR4][R6.64+0x1ec], R27 ;  /* 0x0001ec1b06007985 */ /* 0x0003e8000c101904 */
[----:B------:R-:W2:Y:S02]  /*3a850*/  LD.E R2, desc[UR6][R6.64+0x1f8] ;  /* 0x0001f80606027980 */ /* 0x000ea4000c101900 */
[----:B--2---:R-:W-:-:S05]  /*3a860*/  FMUL.FTZ R29, R9, R2 ;  /* 0x00000002091d7220 */ /* 0x004fca0000410000 */
[----:B------:R-:W-:Y:S04]  /*3a870*/  ST.E desc[UR4][R6.64+0x1f8], R29 ;  /* 0x0001f81d06007985 */ /* 0x000fe8000c101904 */
[----:B------:R-:W2:Y:S01]  /*3a880*/  LD.E R2, desc[UR6][R6.64+0x1fc] ;  /* 0x0001fc0606027980 */ /* 0x000ea2000c101900 */
[----:B------:R-:W-:Y:S01]  /*3a890*/  LEA.HI R28, R193, 0x8, RZ, 0x19 ;  /* 0x00000008c11c7811 */ /* 0x000fe200078fc8ff */
[----:B--2---:R-:W-:-:S05]  /*3a8a0*/  FMUL.FTZ R9, R9, R2 ;  /* 0x0000000209097220 */ /* 0x004fca0000410000 */
[----:B------:R2:W-:Y:S04]  /*3a8b0*/  ST.E desc[UR4][R6.64+0x1fc], R9 ;  /* 0x0001fc0906007985 */ /* 0x0005e8000c101904 */
[----:B0-----:R-:W3:Y:S01]  /*3a8c0*/  LDL.64 R2, [R164+0x80] ;  /* 0x00008000a4027983 */ /* 0x001ee20000100a00 */
[----:B------:R0:W-:Y:S06]  /*3a8d0*/  BAR.SYNC.DEFER_BLOCKING R28, 0x100 ;  /* 0x0004001c0000751d */ /* 0x0001ec0000010000 */
[----:B-1----:R-:W4:Y:S04]  /*3a8e0*/  LDL.64 R26, [R164] ;  /* 0x00000000a41a7983 */ /* 0x002f280000100a00 */
[----:B------:R-:W5:Y:S04]  /*3a8f0*/  LDL.64 R24, [R164+0x98] ;  /* 0x00009800a4187983 */ /* 0x000f680000100a00 */
[----:B--2---:R-:W2:Y:S04]  /*3a900*/  LDL.64 R8, [R164+0x88] ;  /* 0x00008800a4087983 */ /* 0x004ea80000100a00 */
[----:B---3--:R-:W3:Y:S04]  /*3a910*/  LD.E R29, desc[UR4][R2.64] ;  /* 0x00000004021d7980 */ /* 0x008ee8000c101900 */
[----:B----4-:R-:W4:Y:S04]  /*3a920*/  LD.E R199, desc[UR6][R26.64] ;  /* 0x000000061ac77980 */ /* 0x010f28000c101900 */
[----:B-----5:R-:W4:Y:S04]  /*3a930*/  LD.E.64 R6, desc[UR4][R24.64] ;  /* 0x0000000418067980 */ /* 0x020f28000c101b00 */
[----:B---3--:R1:W-:Y:S04]  /*3a940*/  ST.E desc[UR8][R2.64], R29 ;  /* 0x0000001d02007985 */ /* 0x0083e8000c101908 */
[----:B------:R-:W3:Y:S04]  /*3a950*/  LD.E R31, desc[UR10][R2.64+0x4] ;  /* 0x0000040a021f7980 */ /* 0x000ee8000c101900 */
[----:B---3--:R3:W-:Y:S04]  /*3a960*/  ST.E desc[UR4][R2.64+0x4], R31 ;  /* 0x0000041f02007985 */ /* 0x0087e8000c101904 */
[----:B------:R-:W5:Y:S04]  /*3a970*/  LD.E R33, desc[UR6][R2.64+0x8] ;  /* 0x0000080602217980 */ /* 0x000f68000c101900 */
[----:B-----5:R-:W-:Y:S04]  /*3a980*/  ST.E desc[UR4][R2.64+0x8], R33 ;  /* 0x0000082102007985 */ /* 0x020fe8000c101904 */
[----:B------:R-:W5:Y:S04]  /*3a990*/  LD.E R27, desc[UR6][R2.64+0xc] ;  /* 0x00000c06021b7980 */ /* 0x000f68000c101900 */
[----:B-----5:R5:W-:Y:S04]  /*3a9a0*/  ST.E desc[UR4][R2.64+0xc], R27 ;  /* 0x00000c1b02007985 */ /* 0x020be8000c101904 */
[----:B------:R-:W2:Y:S04]  /*3a9b0*/  LD.E R25, desc[UR6][R2.64+0x10] ;  /* 0x0000100602197980 */ /* 0x000ea8000c101900 */
[----:B--2---:R2:W-:Y:S04]  /*3a9c0*/  ST.E desc[UR4][R2.64+0x10], R25 ;  /* 0x0000101902007985 */ /* 0x0045e8000c101904 */
[----:B-1----:R-:W4:Y:S04]  /*3a9d0*/  LD.E R29, desc[UR6][R2.64+0x14] ;  /* 0x00001406021d7980 */ /* 0x002f28000c101900 */
[----:B----4-:R1:W-:Y:S04]  /*3a9e0*/  ST.E desc[UR4][R2.64+0x14], R29 ;  /* 0x0000141d02007985 */ /* 0x0103e8000c101904 */
[----:B---3--:R-:W3:Y:S04]  /*3a9f0*/  LD.E R31, desc[UR6][R2.64+0x18] ;  /* 0x00001806021f7980 */ /* 0x008ee8000c101900 */
[----:B---3--:R3:W-:Y:S04]  /*3aa00*/  ST.E desc[UR4][R2.64+0x18], R31 ;  /* 0x0000181f02007985 */ /* 0x0087e8000c101904 */
[----:B-----5:R-:W4:Y:S04]  /*3aa10*/  LD.E R27, desc[UR6][R2.64+0x1c] ;  /* 0x00001c06021b7980 */ /* 0x020f28000c101900 */
[----:B----4-:R4:W-:Y:S04]  /*3aa20*/  ST.E desc[UR4][R2.64+0x1c], R27 ;  /* 0x00001c1b02007985 */ /* 0x0109e8000c101904 */
[----:B--2---:R-:W2:Y:S04]  /*3aa30*/  LD.E R25, desc[UR6][R2.64+0x20] ;  /* 0x0000200602197980 */ /* 0x004ea8000c101900 */
[----:B--2---:R2:W-:Y:S04]  /*3aa40*/  ST.E desc[UR4][R2.64+0x20], R25 ;  /* 0x0000201902007985 */ /* 0x0045e8000c101904 */
[----:B-1----:R-:W5:Y:S04]  /*3aa50*/  LD.E R29, desc[UR6][R2.64+0x24] ;  /* 0x00002406021d7980 */ /* 0x002f68000c101900 */
[----:B-----5:R1:W-:Y:S04]  /*3aa60*/  ST.E desc[UR4][R2.64+0x24], R29 ;  /* 0x0000241d02007985 */ /* 0x0203e8000c101904 */
[----:B---3--:R-:W3:Y:S04]  /*3aa70*/  LD.E R31, desc[UR6][R2.64+0x28] ;  /* 0x00002806021f7980 */ /* 0x008ee8000c101900 */
[----:B---3--:R3:W-:Y:S04]  /*3aa80*/  ST.E desc[UR4][R2.64+0x28], R31 ;  /* 0x0000281f02007985 */ /* 0x0087e8000c101904 */
[----:B----4-:R-:W4:Y:S04]  /*3aa90*/  LD.E R27, desc[UR6][R2.64+0x2c] ;  /* 0x00002c06021b7980 */ /* 0x010f28000c101900 */
        /* <DEDUP_REMOVED lines=228> */
[----:B-----5:R-:W-:Y:S04]  /*3b8e0*/  ST.E desc[UR4][R2.64+0x1f4], R29 ;  /* 0x0001f41d02007985 */ /* 0x020fe8000c101904 */
[----:B---3--:R-:W3:Y:S04]  /*3b8f0*/  LD.E R31, desc[UR6][R2.64+0x1f8] ;  /* 0x0001f806021f7980 */ /* 0x008ee8000c101900 */
[----:B---3--:R-:W-:Y:S04]  /*3b900*/  ST.E desc[UR4][R2.64+0x1f8], R31 ;  /* 0x0001f81f02007985 */ /* 0x008fe8000c101904 */
[----:B----4-:R-:W3:Y:S01]  /*3b910*/  LD.E R27, desc[UR6][R2.64+0x1fc] ;  /* 0x0001fc06021b7980 */ /* 0x010ee2000c101900 */
[----:B------:R-:W-:-:S02]  /*3b920*/  R2UR UR20, R4 ;  /* 0x00000000041472ca */ /* 0x000fc400000e0000 */
[C---:B------:R-:W-:Y:S02]  /*3b930*/  R2UR UR21, R5.reuse ;  /* 0x00000000051572ca */ /* 0x040fe400000e0000 */
[C---:B------:R-:W-:Y:S02]  /*3b940*/  R2UR UR22, R4.reuse ;  /* 0x00000000041672ca */ /* 0x040fe400000e0000 */
[C---:B------:R-:W-:Y:S02]  /*3b950*/  R2UR UR23, R5.reuse ;  /* 0x00000000051772ca */ /* 0x040fe400000e0000 */
[C---:B------:R-:W-:Y:S02]  /*3b960*/  R2UR UR24, R4.reuse ;  /* 0x00000000041872ca */ /* 0x040fe400000e0000 */
[----:B------:R-:W-:Y:S02]  /*3b970*/  R2UR UR25, R5 ;  /* 0x00000000051972ca */ /* 0x000fe400000e0000 */
        /* <DEDUP_REMOVED lines=31> */
[----:B------:R-:W-:Y:S01]  /*3bb70*/  R2UR UR61, R5 ;  /* 0x00000000053d72ca */ /* 0x000fe200000e0000 */
[----:B---3--:R1:W-:Y:S04]  /*3bb80*/  ST.E desc[UR4][R2.64+0x1fc], R27 ;  /* 0x0001fc1b02007985 */ /* 0x0083e8000c101904 */
[----:B------:R-:W3:Y:S04]  /*3bb90*/  LD.E R200, desc[UR14][R8.64] ;  /* 0x0000000e08c87980 */ /* 0x000ee8000c101900 */
[----:B------:R-:W4:Y:S04]  /*3bba0*/  LD.E R24, desc[UR16][R2.64] ;  /* 0x0000001002187980 */ /* 0x000f28000c101900 */
[----:B--2---:R-:W4:Y:S04]  /*3bbb0*/  LD.E R25, desc[UR18][R2.64+0x4] ;  /* 0x0000041202197980 */ /* 0x004f28000c101900 */
[----:B------:R-:W4:Y:S04]  /*3bbc0*/  LD.E R26, desc[UR20][R2.64+0x8] ;  /* 0x00000814021a7980 */ /* 0x000f28000c101900 */
[----:B-1----:R-:W4:Y:S04]  /*3bbd0*/  LD.E R27, desc[UR22][R2.64+0xc] ;  /* 0x00000c16021b7980 */ /* 0x002f28000c101900 */
[----:B0-----:R-:W4:Y:S04]  /*3bbe0*/  LD.E R28, desc[UR24][R2.64+0x10] ;  /* 0x00001018021c7980 */ /* 0x001f28000c101900 */
[----:B------:R-:W4:Y:S04]  /*3bbf0*/  LD.E R29, desc[UR26][R2.64+0x14] ;  /* 0x0000141a021d7980 */ /* 0x000f28000c101900 */
        /* <DEDUP_REMOVED lines=121> */
[----:B------:R-:W4:Y:S01]  /*3c390*/  LD.E R151, desc[UR58][R2.64+0x1fc] ;  /* 0x0001fc3a02977980 */ /* 0x000f22000c101900 */
[----:B------:R-:W-:Y:S01]  /*3c3a0*/  IMAD R6, R199, 0xc00, R6 ;  /* 0x00000c00c7067824 */ /* 0x000fe200078e0206 */
[----:B---3--:R-:W-:-:S02]  /*3c3b0*/  ISETP.NE.U32.AND P1, PT, R200, RZ, PT ;  /* 0x000000ffc800720c */ /* 0x008fc40003f25070 */
[----:B------:R-:W-:Y:S02]  /*3c3c0*/  R2UR UR7, R7 ;  /* 0x00000000070772ca */ /* 0x000fe400000e0000 */
[----:B------:R-:W-:Y:S02]  /*3c3d0*/  R2UR UR6, R6 ;  /* 0x00000000060672ca */ /* 0x000fe400000e0000 */
[----:B------:R-:W-:Y:S02]  /*3c3e0*/  F2FP.BF16.F32.PACK_AB R156, R157, R156 ;  /* 0x0000009c9d9c723e */ /* 0x000fe400000010ff */
[----:B------:R-:W-:Y:S02]  /*3c3f0*/  F2FP.BF16.F32.PACK_AB R158, R159, R158 ;  /* 0x0000009e9f9e723e */ /* 0x000fe400000010ff */
[----:B------:R-:W-:Y:S02]  /*3c400*/  F2FP.BF16.F32.PACK_AB R157, R196, R195 ;  /* 0x000000c3c49d723e */ /* 0x000fe400000010ff */
[----:B------:R-:W-:Y:S01]  /*3c410*/  F2FP.BF16.F32.PACK_AB R159, R198, R197 ;  /* 0x000000c5c69f723e */ /* 0x000fe200000010ff */
[----:B------:R-:W-:Y:S01]  /*3c420*/  VOTEU.ANY UP0, P1 ;  /* 0x00000000003f7886 */ /* 0x000fe20000800100 */
        /* <DEDUP_REMOVED lines=20> */
[----:B----4-:R-:W-:-:S06]  /*3c570*/  WARPGROUP.ARRIVE ;  /* 0x00000000000079c5 */ /* 0x010fcc0000000000 */
[----:B------:R-:W-:Y:S01]  /*3c580*/  HGMMA.64x256x16.F32.BF16 R24, R156, gdesc[UR4].tnspB, R24, UP0, gsb0 ;  /* 0x43e000049c187df0 */ /* 0x000fe2000b801818 */
        /* <DEDUP_REMOVED lines=18> */
[C---:B------:R-:W-:Y:S01]  /*3c6b0*/  R2UR UR46, R4.reuse ;  /* 0x00000000042e72ca */ /* 0x040fe200000e0000 */
[----:B------:R-:W-:Y:S02]  /*3c6c0*/  WARPGROUP.DEPBAR.LE gsb0, 0x0 ;  /* 0x00008000000079c5 */ /* 0x000fe40000010000 */
[----:B------:R0:W-:Y:S01]  /*3c6d0*/  ST.E desc[UR4][R2.64], R24 ;  /* 0x0000001802007985 */ /* 0x0001e2000c101904 */
[C---:B------:R-:W-:Y:S02]  /*3c6e0*/  R2UR UR4, R4.reuse ;  /* 0x00000000040472ca */ /* 0x040fe400000e0000 */
[C---:B------:R-:W-:Y:S01]  /*3c6f0*/  R2UR UR5, R5.reuse ;  /* 0x00000000050572ca */ /* 0x040fe200000e0000 */
[----:B------:R1:W-:Y:S01]  /*3c700*/  ST.E desc[UR6][R2.64+0x4], R25 ;  /* 0x0000041902007985 */ /* 0x0003e2000c101906 */
[C---:B------:R-:W-:Y:S02]  /*3c710*/  R2UR UR6, R4.reuse ;  /* 0x00000000040672ca */ /* 0x040fe400000e0000 */
[----:B------:R-:W-:Y:S01]  /*3c720*/  R2UR UR7, R5 ;  /* 0x00000000050772ca */ /* 0x000fe200000e0000 */
[----:B------:R2:W-:Y:S01]  /*3c730*/  ST.E desc[UR8][R2.64+0x8], R26 ;  /* 0x0000081a02007985 */ /* 0x0005e2000c101908 */
[----:B------:R-:W-:-:S02]  /*3c740*/  R2UR UR8, R4 ;  /* 0x00000000040872ca */ /* 0x000fc400000e0000 */
[C---:B------:R-:W-:Y:S01]  /*3c750*/  R2UR UR9, R5.reuse ;  /* 0x00000000050972ca */ /* 0x040fe200000e0000 */
        /* <DEDUP_REMOVED lines=29> */
[----:B------:R-:W-:Y:S01]  /*3c930*/  R2UR UR7, R5 ;  /* 0x00000000050772ca */ /* 0x000fe200000e0000 */
[----:B------:R5:W-:Y:S04]  /*3c940*/  ST.E desc[UR8][R2.64+0x34], R37 ;  /* 0x0000342502007985 */ /* 0x000be8000c101908 */
[----:B------:R5:W-:Y:S04]  /*3c950*/  ST.E desc[UR10][R2.64+0x38], R38 ;  /* 0x0000382602007985 */ /* 0x000be8000c10190a */
[----:B------:R5:W-:Y:S04]  /*3c960*/  ST.E desc[UR12][R2.64+0x3c], R39 ;  /* 0x00003c2702007985 */ /* 0x000be8000c10190c */
[----:B------:R5:W-:Y:S04]  /*3c970*/  ST.E desc[UR14][R2.64+0x40], R40 ;  /* 0x0000402802007985 */ /* 0x000be8000c10190e */
[----:B------:R5:W-:Y:S04]  /*3c980*/  ST.E desc[UR16][R2.64+0x44], R41 ;  /* 0x0000442902007985 */ /* 0x000be8000c101910 */
[----:B------:R5:W-:Y:S01]  /*3c990*/  ST.E desc[UR18][R2.64+0x48], R42 ;  /* 0x0000482a02007985 */ /* 0x000be2000c101912 */
[----:B------:R-:W-:-:S03]  /*3c9a0*/  R2UR UR8, R4 ;  /* 0x00000000040872ca */ /* 0x000fc600000e0000 */
[----:B------:R5:W-:Y:S01]  /*3c9b0*/  ST.E desc[UR20][R2.64+0x4c], R43 ;  /* 0x00004c2b02007985 */ /* 0x000be2000c101914 */
[----:B------:R-:W-:-:S03]  /*3c9c0*/  R2UR UR9, R5 ;  /* 0x00000000050972ca */ /* 0x000fc600000e0000 */
[----:B------:R5:W-:Y:S04]  /*3c9d0*/  ST.E desc[UR22][R2.64+0x50], R44 ;  /* 0x0000502c02007985 */ /* 0x000be8000c101916 */
[----:B------:R5:W-:Y:S04]  /*3c9e0*/  ST.E desc[UR24][R2.64+0x54], R45 ;  /* 0x0000542d02007985 */ /* 0x000be8000c101918 */
[----:B------:R5:W-:Y:S01]  /*3c9f0*/  ST.E desc[UR4][R2.64+0x58], R46 ;  /* 0x0000582e02007985 */ /* 0x000be2000c101904 */
[C---:B------:R-:W-:Y:S02]  /*3ca00*/  R2UR UR4, R4.reuse ;  /* 0x00000000040472ca */ /* 0x040fe400000e0000 */
[----:B------:R-:W-:Y:S01]  /*3ca10*/  R2UR UR5, R5 ;  /* 0x00000000050572ca */ /* 0x000fe200000e0000 */
[----:B------:R5:W-:Y:S01]  /*3ca20*/  ST.E desc[UR6][R2.64+0x5c], R47 ;  /* 0x00005c2f02007985 */ /* 0x000be2000c101906 */
        /* <DEDUP_REMOVED lines=14> */
[----:B------:R5:W-:Y:S01]  /*3cb10*/  ST.E desc[UR8][R2.64+0x60], R48 ;  /* 0x0000603002007985 */ /* 0x000be2000c101908 */
[C---:B------:R-:W-:Y:S02]  /*3cb20*/  R2UR UR22, R4.reuse ;  /* 0x00000000041672ca */ /* 0x040fe400000e0000 */
[C---:B------:R-:W-:Y:S01]  /*3cb30*/  R2UR UR23, R5.reuse ;  /* 0x00000000051772ca */ /* 0x040fe200000e0000 */
[----:B------:R5:W-:Y:S01]  /*3cb40*/  ST.E desc[UR4][R2.64+0x64], R49 ;  /* 0x0000643102007985 */ /* 0x000be2000c101904 */
[C---:B------:R-:W-:Y:S02]  /*3cb50*/  R2UR UR24, R4.reuse ;  /* 0x00000000041872ca */ /* 0x040fe400000e0000 */
[----:B------:R-:W-:Y:S02]  /*3cb60*/  R2UR UR25, R5 ;  /* 0x00000000051972ca */ /* 0x000fe400000e0000 */
[----:B------:R-:W-:-:S02]  /*3cb70*/  R2UR UR8, R4 ;  /* 0x00000000040872ca */ /* 0x000fc400000e0000 */
[C---:B------:R-:W-:Y:S02]  /*3cb80*/  R2UR UR9, R5.reuse ;  /* 0x00000000050972ca */ /* 0x040fe400000e0000 */
[C---:B------:R-:W-:Y:S02]  /*3cb90*/  R2UR UR4, R4.reuse ;  /* 0x00000000040472ca */ /* 0x040fe400000e0000 */
[----:B------:R-:W-:Y:S01]  /*3cba0*/  R2UR UR5, R5 ;  /* 0x00000000050572ca */ /* 0x000fe200000e0000 */
        /* <DEDUP_REMOVED lines=8> */
[----:B------:R5:W-:Y:S04]  /*3cc30*/  ST.E desc[UR20][R2.64+0x80], R56 ;  /* 0x0000803802007985 */ /* 0x000be8000c101914 */
[----:B------:R5:W-:Y:S04]  /*3cc40*/  ST.E desc[UR22][R2.64+0x84], R57 ;  /* 0x0000843902007985 */ /* 0x000be8000c101916 */
[----:B------:R5:W-:Y:S01]  /*3cc50*/  ST.E desc[UR24][R2.64+0x88], R58 ;  /* 0x0000883a02007985 */ /* 0x000be2000c101918 */
[----:B------:R-:W-:-:S03]  /*3cc60*/  R2UR UR10, R4 ;  /* 0x00000000040a72ca */ /* 0x000fc600000e0000 */
[----:B------:R5:W-:Y:S01]  /*3cc70*/  ST.E desc[UR8][R2.64+0x8c], R59 ;  /* 0x00008c3b02007985 */ /* 0x000be2000c101908 */
[C---:B------:R-:W-:Y:S02]  /*3cc80*/  R2UR UR8, R4.reuse ;  /* 0x00000000040872ca */ /* 0x040fe400000e0000 */
[C---:B------:R-:W-:Y:S01]  /*3cc90*/  R2UR UR9, R5.reuse ;  /* 0x00000000050972ca */ /* 0x040fe200000e0000 */
[----:B------:R5:W-:Y:S01]  /*3cca0*/  ST.E desc[UR4][R2.64+0x90], R60 ;  /* 0x0000903c02007985 */ /* 0x000be2000c101904 */
        /* <DEDUP_REMOVED lines=259> */
[----:B------:R5:W-:Y:S01]  /*3dce0*/  ST.E desc[UR16][R2.64+0x1e4], R145 ;  /* 0x0001e49102007985 */ /* 0x000be2000c101910 */
[----:B------:R-:W-:-:S03]  /*3dcf0*/  R2UR UR8, R4 ;  /* 0x00000000040872ca */ /* 0x000fc600000e0000 */
[----:B------:R5:W-:Y:S01]  /*3dd00*/  ST.E desc[UR18][R2.64+0x1e8], R146 ;  /* 0x0001e89202007985 */ /* 0x000be2000c101912 */
[----:B------:R-:W-:-:S03]  /*3dd10*/  R2UR UR9, R5 ;  /* 0x00000000050972ca */ /* 0x000fc600000e0000 */
[----:B------:R5:W-:Y:S01]  /*3dd20*/  ST.E desc[UR20][R2.64+0x1ec], R147 ;  /* 0x0001ec9302007985 */ /* 0x000be2000c101914 */
[C---:B------:R-:W-:Y:S02]  /*3dd30*/  R2UR UR14, R4.reuse ;  /* 0x00000000040e72ca */ /* 0x040fe400000e0000 */
[C---:B------:R-:W-:Y:S01]  /*3dd40*/  R2UR UR15, R5.reuse ;  /* 0x00000000050f72ca */ /* 0x040fe200000e0000 */
[----:B------:R5:W-:Y:S01]  /*3dd50*/  ST.E desc[UR22][R2.64+0x1f0], R148 ;  /* 0x0001f09402007985 */ /* 0x000be2000c101916 */
[C---:B------:R-:W-:Y:S02]  /*3dd60*/  R2UR UR16, R4.reuse ;  /* 0x00000000041072ca */ /* 0x040fe400000e0000 */
[C---:B------:R-:W-:Y:S01]  /*3dd70*/  R2UR UR17, R5.reuse ;  /* 0x00000000051172ca */ /* 0x040fe200000e0000 */
[----:B------:R5:W-:Y:S01]  /*3dd80*/  ST.E desc[UR24][R2.64+0x1f4], R149 ;  /* 0x0001f49502007985 */ /* 0x000be2000c101918 */
        /* <DEDUP_REMOVED lines=21> */
[----:B------:R5:W-:Y:S01]  /*3dee0*/  ST.E desc[UR6][R2.64+0x1f8], R150 ;  /* 0x0001f89602007985 */ /* 0x000be2000c101906 */
[----:B------:R-:W-:-:S03]  /*3def0*/  R2UR UR60, R4 ;  /* 0x00000000043c72ca */ /* 0x000fc600000e0000 */
[----:B------:R5:W-:Y:S01]  /*3df00*/  ST.E desc[UR8][R2.64+0x1fc], R151 ;  /* 0x0001fc9702007985 */ /* 0x000be2000c101908 */
[----:B------:R-:W-:-:S03]  /*3df10*/  R2UR UR61, R5 ;  /* 0x00000000053d72ca */ /* 0x000fc600000e0000 */
[----:B------:R-:W-:Y:S01]  /*3df20*/  ST.E desc[UR14][R8.64], R191 ;  /* 0x000000bf08007985 */ /* 0x000fe2000c10190e */
[C---:B------:R-:W-:Y:S02]  /*3df30*/  R2UR UR4, R4.reuse ;  /* 0x00000000040472ca */ /* 0x040fe400000e0000 */
[C---:B------:R-:W-:Y:S01]  /*3df40*/  R2UR UR5, R5.reuse ;  /* 0x00000000050572ca */ /* 0x040fe200000e0000 */
[----:B0-----:R-:W5:Y:S01]  /*3df50*/  LD.E R24, desc[UR16][R2.64] ;  /* 0x0000001002187980 */ /* 0x001f62000c101900 */
[C---:B------:R-:W-:Y:S02]  /*3df60*/  R2UR UR6, R4.reuse ;  /* 0x00000000040672ca */ /* 0x040fe400000e0000 */
[C---:B------:R-:W-:Y:S01]  /*3df70*/  R2UR UR7, R5.reuse ;  /* 0x00000000050772ca */ /* 0x040fe200000e0000 */
[----:B-1----:R-:W5:Y:S01]  /*3df80*/  LD.E R25, desc[UR18][R2.64+0x4] ;  /* 0x0000041202197980 */ /* 0x002f62000c101900 */
[C---:B------:R-:W-:Y:S02]  /*3df90*/  R2UR UR8, R4.reuse ;  /* 0x00000000040872ca */ /* 0x040fe400000e0000 */
[----:B------:R-:W-:Y:S01]  /*3dfa0*/  R2UR UR9, R5 ;  /* 0x00000000050972ca */ /* 0x000fe200000e0000 */
[----:B--2---:R-:W2:Y:S01]  /*3dfb0*/  LD.E R26, desc[UR20][R2.64+0x8] ;  /* 0x00000814021a7980 */ /* 0x004ea2000c101900 */
[----:B------:R-:W-:-:S02]  /*3dfc0*/  R2UR UR10, R4 ;  /* 0x00000000040a72ca */ /* 0x000fc400000e0000 */
[C---:B------:R-:W-:Y:S01]  /*3dfd0*/  R2UR UR11, R5.reuse ;  /* 0x00000000050b72ca */ /* 0x040fe200000e0000 */
[----:B---3--:R-:W2:Y:S01]  /*3dfe0*/  LD.E R27, desc[UR22][R2.64+0xc] ;  /* 0x00000c16021b7980 */ /* 0x008ea2000c101900 */
[C---:B------:R-:W-:Y:S02]  /*3dff0*/  R2UR UR12, R4.reuse ;  /* 0x00000000040c72ca */ /* 0x040fe400000e0000 */
[C---:B------:R-:W-:Y:S01]  /*3e000*/  R2UR UR13, R5.reuse ;  /* 0x00000000050d72ca */ /* 0x040fe200000e0000 */
[----:B----4-:R-:W2:Y:S01]  /*3e010*/  LD.E R28, desc[UR24][R2.64+0x10] ;  /* 0x00001018021c7980 */ /* 0x010ea2000c101900 */
[C---:B------:R-:W-:Y:S02]  /*3e020*/  R2UR UR14, R4.reuse ;  /* 0x00000000040e72ca */ /* 0x040fe400000e0000 */
[----:B------:R-:W-:Y:S01]  /*3e030*/  R2UR UR15, R5 ;  /* 0x00000000050f72ca */ /* 0x000fe200000e0000 */
[----:B-----5:R-:W2:Y:S01]  /*3e040*/  LD.E R29, desc[UR26][R2.64+0x14] ;  /* 0x0000141a021d7980 */ /* 0x020ea2000c101900 */
[----:B------:R-:W-:-:S02]  /*3e050*/  R2UR UR16, R4 ;  /* 0x00000000041072ca */ /* 0x000fc400000e0000 */
[C---:B------:R-:W-:Y:S01]  /*3e060*/  R2UR UR17, R5.reuse ;  /* 0x00000000051172ca */ /* 0x040fe200000e0000 */
[----:B------:R-:W2:Y:S01]  /*3e070*/  LD.E R30, desc[UR28][R2.64+0x18] ;  /* 0x0000181c021e7980 */ /* 0x000ea2000c101900 */
[C---:B------:R-:W-:Y:S02]  /*3e080*/  R2UR UR18, R4.reuse ;  /* 0x00000000041272ca */ /* 0x040fe400000e0000 */
[C---:B------:R-:W-:Y:S01]  /*3e090*/  R2UR UR19, R5.reuse ;  /* 0x00000000051372ca */ /* 0x040fe200000e0000 */
[----:B------:R-:W2:Y:S01]  /*3e0a0*/  LD.E R31, desc[UR30][R2.64+0x1c] ;  /* 0x00001c1e021f7980 */ /* 0x000ea2000c101900 */
[C---:B------:R-:W-:Y:S02]  /*3e0b0*/  R2UR UR20, R4.reuse ;  /* 0x00000000041472ca */ /* 0x040fe400000e0000 */
[----:B------:R-:W-:Y:S01]  /*3e0c0*/  R2UR UR21, R5 ;  /* 0x00000000051572ca */ /* 0x000fe200000e0000 */
[----:B------:R-:W2:Y:S01]  /*3e0d0*/  LD.E R32, desc[UR32][R2.64+0x20] ;  /* 0x0000202002207980 */ /* 0x000ea2000c101900 */
        /* <DEDUP_REMOVED lines=291> */
[----:B------:R-:W-:Y:S02]  /*3f310*/  R2UR UR58, R4 ;  /* 0x00000000043a72ca */ /* 0x000fe400000e0000 */
[----:B------:R-:W-:Y:S01]  /*3f320*/  R2UR UR59, R5 ;  /* 0x00000000053b72ca */ /* 0x000fe200000e0000 */
        /* <DEDUP_REMOVED lines=22> */
[----:B------:R-:W-:-:S02]  /*3f490*/  VIADD R156, R6, 0x80 ;  /* 0x00000080069c7836 */ /* 0x000fc40000000000 */
[----:B------:R-:W-:-:S03]  /*3f4a0*/  IMAD.MOV.U32 R157, RZ, RZ, R7 ;  /* 0x000000ffff9d7224 */ /* 0x000fc600078e0007 */
[----:B------:R-:W-:Y:S02]  /*3f4b0*/  R2UR UR6, R156 ;  /* 0x000000009c0672ca */ /* 0x000fe400000e0000 */
[----:B------:R-:W-:Y:S02]  /*3f4c0*/  R2UR UR7, R157 ;  /* 0x000000009d0772ca */ /* 0x000fe400000e0000 */
[----:B------:R-:W-:Y:S02]  /*3f4d0*/  F2FP.BF16.F32.PACK_AB R156, R21, R154 ;  /* 0x0000009a159c723e */ /* 0x000fe400000010ff */
[----:B------:R-:W-:Y:S02]  /*3f4e0*/  F2FP.BF16.F32.PACK_AB R158, R17, R20 ;  /* 0x00000014119e723e */ /* 0x000fe400000010ff */
[----:B------:R-:W-:Y:S02]  /*3f4f0*/  F2FP.BF16.F32.PACK_AB R157, R13, R14 ;  /* 0x0000000e0d9d723e */ /* 0x000fe400000010ff */
[----:B------:R-:W-:-:S02]  /*3f500*/  F2FP.BF16.F32.PACK_AB R159, R11, R12 ;  /* 0x0000000c0b9f723e */ /* 0x000fc400000010ff */
        /* <DEDUP_REMOVED lines=18> */
[----:B------:R-:W-:Y:S02]  /*3f630*/  R2UR UR24, R4 ;  /* 0x00000000041872ca */ /* 0x000fe400000e0000 */
[----:B------:R-:W-:Y:S01]  /*3f640*/  R2UR UR25, R5 ;  /* 0x00000000051972ca */ /* 0x000fe200000e0000 */
[----:B--2---:R-:W-:-:S06]  /*3f650*/  WARPGROUP.ARRIVE ;  /* 0x00000000000079c5 */ /* 0x004fcc0000000000 */
[----:B------:R-:W-:Y:S01]  /*3f660*/  HGMMA.64x256x16.F32.BF16 R24, R156, gdesc[UR4].tnspB, R24, gsb0 ;  /* 0x43e000049c187df0 */ /* 0x000fe20008001818 */
        /* <DEDUP_REMOVED lines=2359> */
[C---:B------:R-:W-:Y:S01]  /*489e0*/  R2UR UR39, R5.reuse ;  /* 0x00000000052772ca */ /* 0x040fe200000e0000 */
[----:B------:R-:W-:Y:S02]  /*489f0*/  WARPGROUP.DEPBAR.LE gsb0, 0x0 ;  /* 0x00008000000079c5 */ /* 0x000fe40000010000 */
        /* <DEDUP_REMOVED lines=348> */
[----:B------:R5:W-:Y:S04]  /*49fc0*/  ST.E desc[UR26][R2.64+0x1e0], R144 ;  /* 0x0001e09002007985 */ /* 0x000be8000c10191a */
[----:B------:R5:W-:Y:S04]  /*49fd0*/  ST.E desc[UR28][R2.64+0x1e4], R145 ;  /* 0x0001e49102007985 */ /* 0x000be8000c10191c */
[----:B------:R-:W-:Y:S01]  /*49fe0*/  ST.E desc[UR6][R2.64+0x1ec], R147 ;  /* 0x0001ec9302007985 */ /* 0x000fe2000c101906 */
[----:B------:R-:W-:-:S03]  /*49ff0*/  R2UR UR4, R4 ;  /* 0x00000000040472ca */ /* 0x000fc600000e0000 */
[----:B------:R-:W-:Y:S01]  /*4a000*/  ST.E desc[UR8][R2.64+0x1f0], R148 ;  /* 0x0001f09402007985 */ /* 0x000fe2000c101908 */
[----:B------:R-:W-:-:S03]  /*4a010*/  R2UR UR5, R5 ;  /* 0x00000000050572ca */ /* 0x000fc600000e0000 */
[----:B------:R-:W-:Y:S01]  /*4a020*/  ST.E desc[UR10][R2.64+0x1f4], R149 ;  /* 0x0001f49502007985 */ /* 0x000fe2000c10190a */
[----:B------:R-:W-:-:S03]  /*4a030*/  R2UR UR16, R4 ;  /* 0x00000000041072ca */ /* 0x000fc600000e0000 */
[----:B------:R-:W-:Y:S01]  /*4a040*/  ST.E desc[UR12][R2.64+0x1f8], R150 ;  /* 0x0001f89602007985 */ /* 0x000fe2000c10190c */
[----:B------:R-:W-:-:S03]  /*4a050*/  R2UR UR17, R5 ;  /* 0x00000000051172ca */ /* 0x000fc600000e0000 */
[----:B------:R-:W-:Y:S01]  /*4a060*/  ST.E desc[UR14][R2.64+0x1fc], R151 ;  /* 0x0001fc9702007985 */ /* 0x000fe2000c10190e */
        /* <DEDUP_REMOVED lines=31> */
[----:B------:R-:W-:Y:S01]  /*4a260*/  R2UR UR59, R5 ;  /* 0x00000000053b72ca */ /* 0x000fe200000e0000 */
        /* <DEDUP_REMOVED lines=322> */
[----:B------:R-:W-:Y:S01]  /*4b690*/  R2UR UR58, R4 ;  /* 0x00000000043a72ca */ /* 0x000fe200000e0000 */
[----:B------:R-:W2:Y:S01]  /*4b6a0*/  LD.E R130, desc[UR12][R2.64+0x1a8] ;  /* 0x0001a80c02827980 */ /* 0x000ea2000c101900 */
[----:B------:R-:W-:-:S03]  /*4b6b0*/  R2UR UR59, R5 ;  /* 0x00000000053b72ca */ /* 0x000fc600000e0000 */
        /* <DEDUP_REMOVED lines=21> */
[----:B------:R-:W-:Y:S01]  /*4b810*/  VIADD R6, R6, 0x280 ;  /* 0x0000028006067836 */ /* 0x000fe20000000000 */
[----:B------:R-:W-:-:S02]  /*4b820*/  R2UR UR7, R7 ;  /* 0x00000000070772ca */ /* 0x000fc400000e0000 */
[----:B------:R-:W-:Y:S02]  /*4b830*/  F2FP.BF16.F32.PACK_AB R186, R186, R187 ;  /* 0x000000bbbaba723e */ /* 0x000fe400000010ff */
[----:B------:R-:W-:Y:S02]  /*4b840*/  R2UR UR6, R6 ;  /* 0x00000000060672ca */ /* 0x000fe400000e0000 */
[----:B------:R-:W-:Y:S02]  /*4b850*/  F2FP.BF16.F32.PACK_AB R184, R188, R189 ;  /* 0x000000bdbcb8723e */ /* 0x000fe400000010ff */
[----:B------:R-:W-:Y:S02]  /*4b860*/  F2FP.BF16.F32.PACK_AB R185, R162, R163 ;  /* 0x000000a3a2b9723e */ /* 0x000fe400000010ff */
[----:B------:R-:W-:Y:S02]  /*4b870*/  F2FP.BF16.F32.PACK_AB R187, R160, R161 ;  /* 0x000000a1a0bb723e */ /* 0x000fe400000010ff */
        /* <DEDUP_REMOVED lines=27> */
[----:B------:R-:W-:Y:S01]  /*4ba30*/  R2UR UR29, R5 ;  /* 0x00000000051d72ca */ /* 0x000fe200000e0000 */
[----:B------:R-:W-:-:S02]  /*4ba40*/  WARPGROUP.DEPBAR.LE gsb0, 0x0 ;  /* 0x00008000000079c5 */ /* 0x000fc40000010000 */
[----:B------:R-:W-:Y:S01]  /*4ba50*/  ST.E desc[UR4][R2.64], R24 ;  /* 0x0000001802007985 */ /* 0x000fe2000c101904 */
[C---:B------:R-:W-:Y:S02]  /*4ba60*/  R2UR UR4, R4.reuse ;  /* 0x00000000040472ca */ /* 0x040fe400000e0000 */
[C---:B------:R-:W-:Y:S01]  /*4ba70*/  R2UR UR5, R5.reuse ;  /* 0x00000000050572ca */ /* 0x040fe200000e0000 */
[----:B------:R-:W-:Y:S01]  /*4ba80*/  ST.E desc[UR6][R2.64+0x4], R25 ;  /* 0x0000041902007985 */ /* 0x000fe2000c101906 */
[C---:B------:R-:W-:Y:S02]  /*4ba90*/  R2UR UR6, R4.reuse ;  /* 0x00000000040672ca */ /* 0x040fe400000e0000 */
[----:B------:R-:W-:Y:S01]  /*4baa0*/  R2UR UR7, R5 ;  /* 0x00000000050772ca */ /* 0x000fe200000e0000 */
[----:B------:R-:W-:Y:S04]  /*4bab0*/  ST.E desc[UR8][R2.64+0x8], R26 ;  /* 0x0000081a02007985 */ /* 0x000fe8000c101908 */
[----:B------:R-:W-:Y:S04]  /*4bac0*/  ST.E desc[UR10][R2.64+0xc], R27 ;  /* 0x00000c1b02007985 */ /* 0x000fe8000c10190a */
[----:B------:R-:W-:Y:S01]  /*4bad0*/  ST.E desc[UR12][R2.64+0x10], R28 ;  /* 0x0000101c02007985 */ /* 0x000fe2000c10190c */
[----:B------:R-:W-:-:S03]  /*4bae0*/  R2UR UR8, R4 ;  /* 0x00000000040872ca */ /* 0x000fc600000e0000 */
[----:B------:R-:W-:Y:S01]  /*4baf0*/  ST.E desc[UR14][R2.64+0x14], R29 ;  /* 0x0000141d02007985 */ /* 0x000fe2000c10190e */
[----:B------:R-:W-:-:S03]  /*4bb00*/  R2UR UR9, R5 ;  /* 0x00000000050972ca */ /* 0x000fc600000e0000 */
[----:B------:R-:W-:Y:S04]  /*4bb10*/  ST.E desc[UR16][R2.64+0x18], R30 ;  /* 0x0000181e02007985 */ /* 0x000fe8000c101910 */
[----:B------:R-:W-:Y:S04]  /*4bb20*/  ST.E desc[UR18][R2.64+0x1c], R31 ;  /* 0x00001c1f02007985 */ /* 0x000fe8000c101912 */
[----:B------:R-:W-:Y:S04]  /*4bb30*/  ST.E desc[UR20][R2.64+0x20], R32 ;  /* 0x0000202002007985 */ /* 0x000fe8000c101914 */
[----:B------:R-:W-:Y:S04]  /*4bb40*/  ST.E desc[UR22][R2.64+0x24], R33 ;  /* 0x0000242102007985 */ /* 0x000fe8000c101916 */
[----:B------:R-:W-:Y:S01]  /*4bb50*/  ST.E desc[UR24][R2.64+0x28], R34 ;  /* 0x0000282202007985 */ /* 0x000fe2000c101918 */
[----:B------:R-:W-:-:S03]  /*4bb60*/  R2UR UR10, R4 ;  /* 0x00000000040a72ca */ /* 0x000fc600000e0000 */
[----:B------:R-:W-:Y:S01]  /*4bb70*/  ST.E desc[UR4][R2.64+0x2c], R35 ;  /* 0x00002c2302007985 */ /* 0x000fe2000c101904 */
[C---:B------:R-:W-:Y:S02]  /*4bb80*/  R2UR UR4, R4.reuse ;  /* 0x00000000040472ca */ /* 0x040fe400000e0000 */
[C---:B------:R-:W-:Y:S01]  /*4bb90*/  R2UR UR5, R5.reuse ;  /* 0x00000000050572ca */ /* 0x040fe200000e0000 */
[----:B------:R-:W-:Y:S01]  /*4bba0*/  ST.E desc[UR6][R2.64+0x30], R36 ;  /* 0x0000302402007985 */ /* 0x000fe2000c101906 */
        /* <DEDUP_REMOVED lines=13> */
[----:B------:R-:W-:Y:S01]  /*4bc80*/  ST.E desc[UR8][R2.64+0x34], R37 ;  /* 0x0000342502007985 */ /* 0x000fe2000c101908 */
        /* <DEDUP_REMOVED lines=8> */
[----:B------:R-:W-:Y:S01]  /*4bd10*/  R2UR UR5, R5 ;  /* 0x00000000050572ca */ /* 0x000fe200000e0000 */
[----:B------:R-:W-:Y:S04]  /*4bd20*/  ST.E desc[UR6][R2.64+0x3c], R39 ;  /* 0x00003c2702007985 */ /* 0x000fe8000c101906 */
[----:B------:R-:W-:Y:S04]  /*4bd30*/  ST.E desc[UR10][R2.64+0x40], R40 ;  /* 0x0000402802007985 */ /* 0x000fe8000c10190a */
[----:B------:R-:W-:Y:S04]  /*4bd40*/  ST.E desc[UR12][R2.64+0x44], R41 ;  /* 0x0000442902007985 */ /* 0x000fe8000c10190c */
        /* <DEDUP_REMOVED lines=8> */
[----:B------:R-:W-:Y:S01]  /*4bdd0*/  ST.E desc[UR8][R2.64+0x60], R48 ;  /* 0x0000603002007985 */ /* 0x000fe2000c101908 */
[C---:B------:R-:W-:Y:S02]  /*4bde0*/  R2UR UR8, R4.reuse ;  /* 0x00000000040872ca */ /* 0x040fe400000e0000 */
[----:B------:R-:W-:Y:S01]  /*4bdf0*/  R2UR UR9, R5 ;  /* 0x00000000050972ca */ /* 0x000fe200000e0000 */
[----:B------:R-:W-:Y:S01]  /*4be00*/  ST.E desc[UR4][R2.64+0x64], R49 ;  /* 0x0000643102007985 */ /* 0x000fe2000c101904 */
        /* <DEDUP_REMOVED lines=14> */
[----:B------:R-:W-:Y:S01]  /*4bef0*/  ST.E desc[UR6][R2.64+0x68], R50 ;  /* 0x0000683202007985 */ /* 0x000fe2000c101906 */
        /* <DEDUP_REMOVED lines=288> */
[----:B------:R-:W2:Y:S01]  /*4d100*/  LD.E R7, desc[UR28][R2.64] ;  /* 0x0000001c02077980 */ /* 0x000ea2000c101900 */
[----:B------:R-:W-:-:S02]  /*4d110*/  R2UR UR4, R4 ;  /* 0x00000000040472ca */ /* 0x000fc400000e0000 */
[C---:B------:R-:W-:Y:S02]  /*4d120*/  R2UR UR5, R5.reuse ;  /* 0x00000000050572ca */ /* 0x040fe400000e0000 */
[----:B------:R-:W-:Y:S02]  /*4d130*/  R2UR UR6, R4 ;  /* 0x00000000040672ca */ /* 0x000fe400000e0000 */
[----:B------:R-:W-:-:S09]  /*4d140*/  R2UR UR7, R5 ;  /* 0x00000000050772ca */ /* 0x000fd200000e0000 */
[----:B--2---:R1:W-:Y:S04]  /*4d150*/  ST.E desc[UR4][R2.64], R7 ;  /* 0x0000000702007985 */ /* 0x0043e8000c101904 */
[----:B------:R-:W2:Y:S01]  /*4d160*/  LD.E R11, desc[UR6][R2.64+0x4] ;  /* 0x00000406020b7980 */ /* 0x000ea2000c101900 */
[C---:B------:R-:W-:Y:S02]  /*4d170*/  R2UR UR4, R4.reuse ;  /* 0x00000000040472ca */ /* 0x040fe400000e0000 */
[C---:B------:R-:W-:Y:S02]  /*4d180*/  R2UR UR5, R5.reuse ;  /* 0x00000000050572ca */ /* 0x040fe400000e0000 */
[----:B------:R-:W-:Y:S02]  /*4d190*/  R2UR UR6, R4 ;  /* 0x00000000040672ca */ /* 0x000fe400000e0000 */
[----:B------:R-:W-:-:S09]  /*4d1a0*/  R2UR UR7, R5 ;  /* 0x00000000050772ca */ /* 0x000fd200000e0000 */
[----:B--2---:R2:W-:Y:S04]  /*4d1b0*/  ST.E desc[UR4][R2.64+0x4], R11 ;  /* 0x0000040b02007985 */ /* 0x0045e8000c101904 */
[----:B------:R-:W3:Y:S01]  /*4d1c0*/  LD.E R13, desc[UR6][R2.64+0x8] ;  /* 0x00000806020d7980 */ /* 0x000ee2000c101900 */
[C---:B------:R-:W-:Y:S02]  /*4d1d0*/  R2UR UR4, R4.reuse ;  /* 0x00000000040472ca */ /* 0x040fe400000e0000 */
[C---:B------:R-:W-:Y:S02]  /*4d1e0*/  R2UR UR5, R5.reuse ;  /* 0x00000000050572ca */ /* 0x040fe400000e0000 */
[----:B------:R-:W-:Y:S02]  /*4d1f0*/  R2UR UR6, R4 ;  /* 0x00000000040672ca */ /* 0x000fe400000e0000 */
[----:B------:R-:W-:-:S09]  /*4d200*/  R2UR UR7, R5 ;  /* 0x00000000050772ca */ /* 0x000fd200000e0000 */
[----:B---3--:R3:W-:Y:S04]  /*4d210*/  ST.E desc[UR4][R2.64+0x8], R13 ;  /* 0x0000080d02007985 */ /* 0x0087e8000c101904 */
[----:B0-----:R-:W4:Y:S01]  /*4d220*/  LD.E R9, desc[UR6][R2.64+0xc] ;  /* 0x00000c0602097980 */ /* 0x001f22000c101900 */
[C---:B------:R-:W-:Y:S02]  /*4d230*/  R2UR UR4, R4.reuse ;  /* 0x00000000040472ca */ /* 0x040fe400000e0000 */
[C---:B------:R-:W-:Y:S02]  /*4d240*/  R2UR UR5, R5.reuse ;  /* 0x00000000050572ca */ /* 0x040fe400000e0000 */
[----:B------:R-:W-:Y:S02]  /*4d250*/  R2UR UR6, R4 ;  /* 0x00000000040672ca */ /* 0x000fe400000e0000 */
[----:B------:R-:W-:-:S09]  /*4d260*/  R2UR UR7, R5 ;  /* 0x00000000050772ca */ /* 0x000fd200000e0000 */
[----:B----4-:R0:W-:Y:S04]  /*4d270*/  ST.E desc[UR4][R2.64+0xc], R9 ;  /* 0x00000c0902007985 */ /* 0x0101e8000c101904 */
[----:B-1----:R-:W4:Y:S01]  /*4d280*/  LD.E R7, desc[UR6][R2.64+0x10] ;  /* 0x0000100602077980 */ /* 0x002f22000c101900 */
[C---:B------:R-:W-:Y:S02]  /*4d290*/  R2UR UR4, R4.reuse ;  /* 0x00000000040472ca */ /* 0x040fe400000e0000 */
[C---:B------:R-:W-:Y:S02]  /*4d2a0*/  R2UR UR5, R5.reuse ;  /* 0x00000000050572ca */ /* 0x040fe400000e0000 */
[----:B------:R-:W-:Y:S02]  /*4d2b0*/  R2UR UR6, R4 ;  /* 0x00000000040672ca */ /* 0x000fe400000e0000 */
[----:B------:R-:W-:-:S09]  /*4d2c0*/  R2UR UR7, R5 ;  /* 0x00000000050772ca */ /* 0x000fd200000e0000 */
[----:B----4-:R1:W-:Y:S04]  /*4d2d0*/  ST.E desc[UR4][R2.64+0x10], R7 ;  /* 0x0000100702007985 */ /* 0x0103e8000c101904 */
[----:B--2---:R-:W2:Y:S01]  /*4d2e0*/  LD.E R11, desc[UR6][R2.64+0x14] ;  /* 0x00001406020b7980 */ /* 0x004ea2000c101900 */
[C---:B------:R-:W-:Y:S02]  /*4d2f0*/  R2UR UR4, R4.reuse ;  /* 0x00000000040472ca */ /* 0x040fe400000e0000 */
[C---:B------:R-:W-:Y:S02]  /*4d300*/  R2UR UR5, R5.reuse ;  /* 0x00000000050572ca */ /* 0x040fe400000e0000 */
[----:B------:R-:W-:Y:S02]  /*4d310*/  R2UR UR6, R4 ;  /* 0x00000000040672ca */ /* 0x000fe400000e0000 */
[----:B------:R-:W-:-:S09]  /*4d320*/  R2UR UR7, R5 ;  /* 0x00000000050772ca */ /* 0x000fd200000e0000 */
[----:B--2---:R2:W-:Y:S04]  /*4d330*/  ST.E desc[UR4][R2.64+0x14], R11 ;  /* 0x0000140b02007985 */ /* 0x0045e8000c101904 */
[----:B---3--:R-:W3:Y:S01]  /*4d340*/  LD.E R13, desc[UR6][R2.64+0x18] ;  /* 0x00001806020d7980 */ /* 0x008ee2000c101900 */
        /* <DEDUP_REMOVED lines=719> */
[----:B---3--:R-:W2:Y:S01]  /*50040*/  LD.E R13, desc[UR6][R2.64+0x1f8] ;  /* 0x0001f806020d7980 */ /* 0x008ea2000c101900 */
[C---:B------:R-:W-:Y:S02]  /*50050*/  R2UR UR4, R4.reuse ;  /* 0x00000000040472ca */ /* 0x040fe400000e0000 */
[C---:B------:R-:W-:Y:S02]  /*50060*/  R2UR UR5, R5.reuse ;  /* 0x00000000050572ca */ /* 0x040fe400000e0000 */
[----:B------:R-:W-:Y:S02]  /*50070*/  R2UR UR6, R4 ;  /* 0x00000000040672ca */ /* 0x000fe400000e0000 */
[----:B------:R-:W-:-:S02]  /*50080*/  R2UR UR7, R5 ;  /* 0x00000000050772ca */ /* 0x000fc400000e0000 */
[----:B------:R-:W-:-:S07]  /*50090*/  LOP3.LUT P6, RZ, R193, 0x7f, RZ, 0xc0, !PT ;  /* 0x0000007fc1ff7812 */ /* 0x000fce00078cc0ff */
[----:B--2---:R1:W-:Y:S04]  /*500a0*/  ST.E desc[UR4][R2.64+0x1f8], R13 ;  /* 0x0001f80d02007985 */ /* 0x0043e8000c101904 */
[----:B0-----:R-:W2:Y:S01]  /*500b0*/  LD.E R9, desc[UR6][R2.64+0x1fc] ;  /* 0x0001fc0602097980 */ /* 0x001ea2000c101900 */
[----:B------:R-:W-:Y:S02]  /*500c0*/  R2UR UR4, R4 ;  /* 0x00000000040472ca */ /* 0x000fe400000e0000 */
[----:B------:R-:W-:-:S13]  /*500d0*/  R2UR UR5, R5 ;  /* 0x00000000050572ca */ /* 0x000fda00000e0000 */
[----:B--2---:R1:W-:Y:S01]  /*500e0*/  ST.E desc[UR4][R2.64+0x1fc], R9 ;  /* 0x0001fc0902007985 */ /* 0x0043e2000c101904 */
[----:B------:R-:W-:Y:S05]  /*500f0*/  @P6 BRA `(.L_x_2324) ;  /* 0x0000000000306947 */ /* 0x000fea0003800000 */
[----:B-1----:R-:W2:Y:S04]  /*50100*/  LDL.64 R2, [R164+0x40] ;  /* 0x00004000a4027983 */ /* 0x002ea80000100a00 */
[----:B------:R-:W3:Y:S01]  /*50110*/  LDL.64 R6, [R164] ;  /* 0x00000000a4067983 */ /* 0x000ee20000100a00 */
[C---:B------:R-:W-:Y:S02]  /*50120*/  R2UR UR4, R4.reuse ;  /* 0x00000000040472ca */ /* 0x040fe400000e0000 */
[C---:B------:R-:W-:Y:S02]  /*50130*/  R2UR UR5, R5.reuse ;  /* 0x00000000050572ca */ /* 0x040fe400000e0000 */
[----:B------:R-:W-:Y:S02]  /*50140*/  R2UR UR6, R4 ;  /* 0x00000000040672ca */ /* 0x000fe400000e0000 */
[----:B------:R-:W-:-:S09]  /*50150*/  R2UR UR7, R5 ;  /* 0x00000000050772ca */ /* 0x000fd200000e0000 */
[----:B--2---:R-:W2:Y:S04]  /*50160*/  LD.E.64 R2, desc[UR4][R2.64+0x30] ;  /* 0x0000300402027980 */ /* 0x004ea8000c101b00 */
[----:B---3--:R-:W3:Y:S01]  /*50170*/  LD.E R6, desc[UR6][R6.64] ;  /* 0x0000000606067980 */ /* 0x008ee2000c101900 */
[----:B--2---:R-:W-:-:S05]  /*50180*/  MOV R5, R2 ;  /* 0x0000000200057202 */ /* 0x004fca0000000f00 */
[----:B---3--:R-:W-:-:S05]  /*50190*/  IMAD R4, R6, 0x8, R5 ;  /* 0x0000000806047824 */ /* 0x008fca00078e0205 */
[----:B------:R-:W-:-:S04]  /*501a0*/  PRMT R4, RZ, 0x654, R4 ;  /* 0x00000654ff047816 */ /* 0x000fc80000000004 */
[----:B------:R0:W-:Y:S03]  /*501b0*/  SYNCS.ARRIVE.TRANS64.RED.A1T0 RZ, [R4+URZ], RZ ;  /* 0x000000ff04ff79a7 */ /* 0x0001e6000810043f */
.L_x_2324:
[----:B------:R-:W-:-:S04]  /*501c0*/  IMAD.MOV.U32 R195, RZ, RZ, 0x0 ;  /* 0x00000000ffc37424 */ /* 0x000fc800078e00ff */
[----:B01----:R-:W-:Y:S05]  /*501d0*/  RET.REL.NODEC R194 `(_ZN7cutlass13device_kernelIN5flash11enable_sm90INS1_16FlashAttnFwdSm90INS1_25CollectiveMainloopFwdSm90ILi2EN4cute5tupleIJNS5_1CILi1EEES8_S8_EEENS6_IJNS7_ILi128EEENS7_ILi96EEENS7_ILi64EEEEEELi256ENS_10bfloat16_tEfNS_4arch4Sm90ELb0ELb1ELb0ELb0ELb0ELb0ELb1ELb1ELb0ELb1ELb1ELb0EEENS1_21CollectiveEpilogueFwdINS6_IJSA_NS7_ILi256EEESB_EEES9_SE_SG_Li256ELb0ELb1ELb1ELb0EEENS1_19SingleTileSchedulerILb0ELb1ELb1ELi128EEEEEEEEEvNT_6ParamsE) ;  /* 0xfffffafcc2887950 */ /* 0x003fea0003c3ffff */
.L_x_2302:
[----:B0-----:R0:W1:Y:S02]  /*501e0*/  SYNCS.PHASECHK.TRANS64.TRYWAIT P1, [R10+URZ], R11 ;  /* 0x0000000b0a0075a7 */ /* 0x001064000802017f */
[----:B-1----:R-:W-:Y:S05]  /*501f0*/  @!P1 NANOSLEEP.SYNCS 0x989680 ;  /* 0x009896800000995d */ /* 0x002fea0003900000 */
[----:B------:R-:W1:Y:S02]  /*50200*/  @!P1 SYNCS.PHASECHK.TRANS64 P1, [R10+URZ], R11 ;  /* 0x0000000b0a0095a7 */ /* 0x000e64000802007f */
[----:B-1----:R-:W-:Y:S05]  /*50210*/  @!P1 BRA `(.L_x_2302) ;  /* 0xfffffffc00f09947 */ /* 0x002fea000383ffff */
[----:B------:R-:W-:Y:S05]  /*50220*/  BRA `(.L_x_2301) ;  /* 0xfffffe4c00c87947 */ /* 0x000fea000383ffff */
.L_x_2309:
[----:B0-----:R0:W1:Y:S02]  /*50230*/  SYNCS.PHASECHK.TRANS64.TRYWAIT P1, [R10+URZ], R11 ;  /* 0x0000000b0a0075a7 */ /* 0x001064000802017f */
[----:B-1----:R-:W-:Y:S05]  /*50240*/  @!P1 NANOSLEEP.SYNCS 0x989680 ;  /* 0x009896800000995d */ /* 0x002fea0003900000 */
[----:B------:R-:W1:Y:S02]  /*50250*/  @!P1 SYNCS.PHASECHK.TRANS64 P1, [R10+URZ], R11 ;  /* 0x0000000b0a0095a7 */ /* 0x000e64000802007f */
[----:B-1----:R-:W-:Y:S05]  /*50260*/  @!P1 BRA `(.L_x_2309) ;  /* 0xfffffffc00f09947 */ /* 0x002fea000383ffff */
[----:B------:R-:W-:Y:S05]  /*50270*/  BRA `(.L_x_2308) ;  /* 0xfffffe54009c7947 */ /* 0x000fea000383ffff */
.L_x_2325:
        /* <DEDUP_REMOVED lines=16> */
.L_x_6135:


//--------------------- .text._ZN7cutlass13device_kernelIN5flash11enable_sm90INS1_16FlashAttnFwdSm90INS1_25CollectiveMainloopFwdSm90ILi2EN4cute5tupleIJNS5_1CILi1EEES8_S8_EEENS6_IJNS7_ILi128EEENS7_ILi96EEENS7_ILi64EEEEEELi256ENS_10bfloat16_tEfNS_4arch4Sm90ELb0ELb1ELb0ELb1ELb0ELb0ELb0ELb1ELb0ELb1ELb1ELb0EEENS1_21CollectiveEpilogueFwdINS6_IJSA_NS7_ILi256EEESB_EEES9_SE_SG_Li256ELb1ELb1ELb1ELb0EEENS1_36VarlenDynamicPersistentTileSchedulerILi128ELi96ELi256ELi128ELb1ELb1ELb1ELb1ELb0ELb1EEEEEEEEEvNT_6ParamsE --------------------------
	.section	.text._ZN7cutlass13device_kernelIN5flash11enable_sm90INS1_16FlashAttnFwdSm90INS1_25CollectiveMainloopFwdSm90ILi2EN4cute5tupleIJNS5_1CILi1EEES8_S8_EEENS6_IJNS7_ILi128EEENS7_ILi96EEENS7_ILi64EEEEEELi256ENS_10bfloat16_tEfNS_4arch4Sm90ELb0ELb1ELb0ELb1ELb0ELb0ELb0ELb1ELb0ELb1ELb1ELb0EEENS1_21CollectiveEpilogueFwdINS6_IJSA_NS7_ILi256EEESB_EEES9_SE_SG_Li256ELb1ELb1ELb1ELb0EEENS1_36VarlenDynamicPersistentTileSchedulerILi128ELi96ELi256ELi128ELb1ELb1ELb1ELb1ELb0ELb1EEEEEEEEEvNT_6ParamsE,"ax",@progbits
	.align	128
.text._ZN7cutlass13device_kernelIN5flash11enable_sm90INS1_16FlashAttnFwdSm90INS1_25CollectiveMainloopFwdSm90ILi2EN4cute5tupleIJNS5_1CILi1EEES8_S8_EEENS6_IJNS7_ILi128EEENS7_ILi96EEENS7_ILi64EEEEEELi256ENS_10bfloat16_tEfNS_4arch4Sm90ELb0ELb1ELb0ELb1ELb0ELb0ELb0ELb1ELb0ELb1ELb1ELb0EEENS1_21CollectiveEpilogueFwdINS6_IJSA_NS7_ILi256EEESB_EEES9_SE_SG_Li256ELb1ELb1ELb1ELb0EEENS1_36VarlenDynamicPersistentTileSchedulerILi128ELi96ELi256ELi128ELb1ELb1ELb1ELb1ELb0ELb1EEEEEEEEEvNT_6ParamsE:
        .type           _ZN7cutlass13device_kernelIN5flash11enable_sm90INS1_16FlashAttnFwdSm90INS1_25CollectiveMainloopFwdSm90ILi2EN4cute5tupleIJNS5_1CILi1EEES8_S8_EEENS6_IJNS7_ILi128EEENS7_ILi96EEENS7_ILi64EEEEEELi256ENS_10bfloat16_tEfNS_4arch4Sm90ELb0ELb1ELb0ELb1ELb0ELb0ELb0ELb1ELb0ELb1ELb1ELb0EEENS1_21CollectiveEpilogueFwdINS6_IJSA_NS7_ILi256EEESB_EEES9_SE_SG_Li256ELb1ELb1ELb1ELb0EEENS1_36VarlenDynamicPersistentTileSchedulerILi128ELi96ELi256ELi128ELb1ELb1ELb1ELb1ELb0ELb1EEEEEEEEEvNT_6ParamsE,@function
        .size           _ZN7cutlass13device_kernelIN5flash11enable_sm90INS1_16FlashAttnFwdSm90INS1_25CollectiveMainloopFwdSm90ILi2EN4cute5tupleIJNS5_1CILi1EEES8_S8_EEENS6_IJNS7_ILi128EEENS7_ILi96EEENS7_ILi64EEEEEELi256ENS_10bfloat16_tEfNS_4arch4Sm90ELb0ELb1ELb0ELb1ELb0ELb0ELb0ELb1ELb0ELb1ELb1ELb0EEENS1_21CollectiveEpilogueFwdINS6_IJSA_NS7_ILi256EEESB_EEES9_SE_SG_Li256ELb1ELb1ELb1ELb0EEENS1_36VarlenDynamicPersistentTileSchedulerILi128ELi96ELi256ELi128ELb1ELb1ELb1ELb1ELb0ELb1EEEEEEEEEvNT_6ParamsE,(.L_x_6137 - _ZN7cutlass13device_kernelIN5flash11enable_sm90INS1_16FlashAttnFwdSm90INS1_25CollectiveMainloopFwdSm90ILi2EN4cute5tupleIJNS5_1CILi1EEES8_S8_EEENS6_IJNS7_ILi128EEENS7_ILi96EEENS7_ILi64EEEEEELi256ENS_10bfloat16_tEfNS_4arch4Sm90ELb0ELb1ELb0ELb1ELb0ELb0ELb0ELb1ELb0ELb1ELb1ELb0EEENS1_21CollectiveEpilogueFwdINS6_IJSA_NS7_ILi256EEESB_EEES9_SE_SG_Li256ELb1ELb1ELb1ELb0EEENS1_36VarlenDynamicPersistentTileSchedulerILi128ELi96ELi256ELi128ELb1ELb1ELb1ELb1ELb0ELb1EEEEEEEEEvNT_6ParamsE)
        .other          _ZN7cutlass13device_kernelIN5flash11enable_sm90INS1_16FlashAttnFwdSm90INS1_25CollectiveMainloopFwdSm90ILi2EN4cute5tupleIJNS5_1CILi1EEES8_S8_EEENS6_IJNS7_ILi128EEENS7_ILi96EEENS7_ILi64EEEEEELi256ENS_10bfloat16_tEfNS_4arch4Sm90ELb0ELb1ELb0ELb1ELb0ELb0ELb0ELb1ELb0ELb1ELb1ELb0EEENS1_21CollectiveEpilogueFwdINS6_IJSA_NS7_ILi256EEESB_EEES9_SE_SG_Li256ELb1ELb1ELb1ELb0EEENS1_36VarlenDynamicPersistentTileSchedulerILi128ELi96ELi256ELi128ELb1ELb1ELb1ELb1ELb0ELb1EEEEEEEEEvNT_6ParamsE,@"STO_CUDA_ENTRY STV_DEFAULT"
_ZN7cutlass13device_kernelIN5flash11enable_sm90INS1_16FlashAttnFwdSm90INS1_25CollectiveMainloopFwdSm90ILi2EN4cute5tupleIJNS5_1CILi1EEES8_S8_EEENS6_IJNS7_ILi128EEENS7_ILi96EEENS7_ILi64EEEEEELi256ENS_10bfloat16_tEfNS_4arch4Sm90ELb0ELb1ELb0ELb1ELb0ELb0ELb0ELb1ELb0ELb1ELb1ELb0EEENS1_21CollectiveEpilogueFwdINS6_IJSA_NS7_ILi256EEESB_EEES9_SE_SG_Li256ELb1ELb1ELb1ELb0EEENS1_36VarlenDynamicPersistentTileSchedulerILi128ELi96ELi256ELi128ELb1ELb1ELb1ELb1ELb0ELb1EEEEEEEEEvNT_6ParamsE:
        /* <DEDUP_REMOVED lines=18> */
.L_x_2327:
[----:B------:R-:W-:Y:S05]  /*0120*/  BSYNC B0 ;  /* 0x0000000000007941 */ /* 0x000fea0003800000 */
.L_x_2326:
        /* <DEDUP_REMOVED lines=41> */
.L_x_2328:
        /* <DEDUP_REMOVED lines=22> */
.L_x_2329:
        /* <DEDUP_REMOVED lines=18> */
.L_x_2330:
        /* <DEDUP_REMOVED lines=22> */
.L_x_2331:
        /* <DEDUP_REMOVED lines=22> */
.L_x_2332:
[----:B------:R-:W-:Y:S01]  /*0900*/  PLOP3.LUT P0, PT, PT, PT, UP0, 0x80, 0x0 ;  /* 0x000000000000781c */ /* 0x000fe20003f0f008 */
[----:B------:R-:W-:Y:S01]  /*0910*/  UMOV UR36, 0x1 ;  /* 0x0000000100247882 */ /* 0x000fe20000000000 */
[----:B------:R-:W-:Y:S01]  /*0920*/  NOP ;  /* 0x0000000000007918 */ /* 0x000fe20000000000 */
[----:B------:R-:W-:Y:S01]  /*0930*/  USEL UR36, UR36, 0x2, !UP0 ;  /* 0x0000000224247887 */ /* 0x000fe2000c000000 */
[----:B------:R-:W-:Y:S01]  /*0940*/  ULDC.64 UR40, c[0x0][0x208] ;  /* 0x0000820000287ab9 */ /* 0x000fe20000000a00 */
[----:B012-4-:R-:W-:Y:S08]  /*0950*/  BAR.SYNC.DEFER_BLOCKING 0x0 ;  /* 0x0000000000007b1d */ /* 0x017ff00000010000 */
[----:B------:R-:W-:Y:S05]  /*0960*/  @!P0 BRA `(.L_x_2333) ;  /* 0x00000114003c8947 */ /* 0x000fea0003800000 */
.L_x_2334:
        /* <DEDUP_REMOVED lines=24> */
[----:B------:R-:W-:Y:S02]  /*0af0*/  UMOV UR37, URZ ;  /* 0x0000003f00257c82 */ /* 0x000fe40008000000 */
[CC--:B------:R-:W-:Y:S02]  /*0b00*/  LEA.HI R0, R3.reuse, R6.reuse, RZ, 0x7 ;  /* 0x0000000603007211 */ /* 0x0c0fe400078f38ff */
[----:B------:R-:W-:-:S02]  /*0b10*/  LEA.HI R2, R3, R6, RZ, 0x4 ;  /* 0x0000000603027211 */ /* 0x000fc400078f20ff */
[----:B------:R-:W-:Y:S02]  /*0b20*/  LOP3.LUT R235, R0, 0xffffff80, RZ, 0xc0, !PT ;  /* 0xffffff8000eb7812 */ /* 0x000fe400078ec0ff */
[CC--:B------:R-:W-:Y:S02]  /*0b30*/  LEA.HI R4, R3.reuse, R6.reuse, RZ, 0x5 ;  /* 0x0000000603047211 */ /* 0x0c0fe400078f28ff */
[----:B------:R-:W-:Y:S01]  /*0b40*/  LEA.HI R5, R3, R6, RZ, 0x2 ;  /* 0x0000000603057211 */ /* 0x000fe200078f10ff */
[----:B------:R-:W-:Y:S01]  /*0b50*/  IMAD.IADD R235, R6, 0x1, -R235 ;  /* 0x0000000106eb7824 */ /* 0x000fe200078e0aeb */
[----:B------:R-:W-:Y:S01]  /*0b60*/  LOP3.LUT R3, R2, 0x3fffff0, RZ, 0xc0, !PT ;  /* 0x03fffff002037812 */ /* 0x000fe200078ec0ff */
[----:B------:R-:W-:Y:S01]  /*0b70*/  IMAD.SHL.U32 R7, R4, 0x20, RZ ;  /* 0x0000002004077824 */ /* 0x000fe200078e00ff */
[----:B------:R-:W-:Y:S02]  /*0b80*/  LOP3.LUT R11, R5, 0xfffffffc, RZ, 0xc0, !PT ;  /* 0xfffffffc050b7812 */ /* 0x000fe400078ec0ff */
[----:B------:R-:W-:Y:S01]  /*0b90*/  SHF.R.S32.HI R8, RZ, 0x1f, R235 ;  /* 0x0000001fff087819 */ /* 0x000fe200000114eb */
[C---:B------:R-:W-:Y:S01]  /*0ba0*/  IMAD.IADD R4, R6.reuse, 0x1, -R3 ;  /* 0x0000000106047824 */ /* 0x040fe200078e0a03 */
[----:B------:R-:W-:Y:S01]  /*0bb0*/  SHF.R.S32.HI R5, RZ, 0x4, R2 ;  /* 0x00000004ff057819 */ /* 0x000fe20000011402 */
[----:B------:R-:W-:Y:S01]  /*0bc0*/  IMAD.IADD R12, R6, 0x1, -R11 ;  /* 0x00000001060c7824 */ /* 0x000fe200078e0a0b */
[----:B------:R-:W-:-:S02]  /*0bd0*/  LEA.HI R9, R8, R235, RZ, 0x2 ;  /* 0x000000eb08097211 */ /* 0x000fc400078f10ff */
[----:B------:R-:W-:Y:S02]  /*0be0*/  LEA.HI R2, R2, R5, RZ, 0x1 ;  /* 0x0000000502027211 */ /* 0x000fe400078f08ff */
[--C-:B------:R-:W-:Y:S02]  /*0bf0*/  SHF.R.S32.HI R10, RZ, 0x2, R9.reuse ;  /* 0x00000002ff0a7819 */ /* 0x100fe40000011409 */
[----:B------:R-:W-:Y:S02]  /*0c00*/  SHF.R.S32.HI R3, RZ, 0x1f, R9 ;  /* 0x0000001fff037819 */ /* 0x000fe40000011409 */
[----:B------:R-:W-:Y:S02]  /*0c10*/  LEA.HI R8, R8, R235, RZ, 0x5 ;  /* 0x000000eb08087211 */ /* 0x000fe400078f28ff */
[----:B------:R-:W-:Y:S02]  /*0c20*/  LEA.HI R6, R3, R10, RZ, 0x3 ;  /* 0x0000000a03067211 */ /* 0x000fe400078f18ff */
[----:B------:R-:W-:-:S02]  /*0c30*/  SHF.R.S32.HI R3, RZ, 0x7, R0 ;  /* 0x00000007ff037819 */ /* 0x000fc40000011400 */
[----:B------:R-:W-:Y:S02]  /*0c40*/  LOP3.LUT R11, R6, 0xfffffff8, RZ, 0xc0, !PT ;  /* 0xfffffff8060b7812 */ /* 0x000fe400078ec0ff */
[----:B------:R-:W-:Y:S02]  /*0c50*/  LEA.HI R0, R0, R3, RZ, 0x1 ;  /* 0x0000000300007211 */ /* 0x000fe400078f08ff */
[----:B------:R-:W-:Y:S01]  /*0c60*/  LOP3.LUT R7, R7, 0xfffffc00, RZ, 0xc0, !PT ;  /* 0xfffffc0007077812 */ /* 0x000fe200078ec0ff */
[----:B------:R-:W-:Y:S01]  /*0c70*/  IMAD.IADD R11, R10, 0x1, -R11 ;  /* 0x000000010a0b7824 */ /* 0x000fe200078e0a0b */
[----:B------:R-:W-:Y:S01]  /*0c80*/  LOP3.LUT R2, R2, 0x1ffffffe, RZ, 0xc0, !PT ;  /* 0x1ffffffe02027812 */ /* 0x000fe200078ec0ff */
[----:B------:R-:W-:Y:S01]  /*0c90*/  IMAD.MOV.U32 R10, RZ, RZ, R14 ;  /* 0x000000ffff0a7224 */ /* 0x000fe200078e000e */
[----:B------:R-:W-:Y:S01]  /*0ca0*/  LOP3.LUT R0, R0, 0x3fffffe, RZ, 0xc0, !PT ;  /* 0x03fffffe00007812 */ /* 0x000fe200078ec0ff */
[----:B------:R-:W-:Y:S01]  /*0cb0*/  IMAD R7, R4, 0x40, R7 ;  /* 0x0000004004077824 */ /* 0x000fe200078e0207 */
[----:B------:R-:W-:Y:S01]  /*0cc0*/  SHF.R.S32.HI R8, RZ, 0x5, R8 ;  /* 0x00000005ff087819 */ /* 0x000fe20000011408 */
[----:B------:R-:W-:Y:S01]  /*0cd0*/  IMAD.IADD R2, R5, 0x1, -R2 ;  /* 0x0000000105027824 */ /* 0x000fe200078e0a02 */
[----:B------:R-:W-:Y:S01]  /*0ce0*/  LOP3.LUT R6, R9, 0x7ffffffc, RZ, 0xc0, !PT ;  /* 0x7ffffffc09067812 */ /* 0x000fe200078ec0ff */
[----:B------:R-:W-:Y:S01]  /*0cf0*/  IMAD.IADD R0, R3, 0x1, -R0 ;  /* 0x0000000103007824 */ /* 0x000fe200078e0a00 */
[----:B------:R-:W-:Y:S01]  /*0d00*/  LEA.HI R4, R12, R12, RZ, 0x1 ;  /* 0x0000000c0c047211 */ /* 0x000fe200078f08ff */
[----:B------:R-:W-:-:S02]  /*0d10*/  IMAD R11, R8, 0x10, R11 ;  /* 0x00000010080b7824 */ /* 0x000fc400078e020b */
[----:B------:R-:W-:Y:S01]  /*0d20*/  IMAD R2, R2, 0x8, R7 ;  /* 0x0000000802027824 */ /* 0x000fe200078e0207 */
[----:B------:R-:W-:Y:S01]  /*0d30*/  LOP3.LUT R3, R4, 0x1ffffffe, RZ, 0xc0, !PT ;  /* 0x1ffffffe04037812 */ /* 0x000fe200078ec0ff */
[----:B------:R-:W-:Y:S02]  /*0d40*/  IMAD R0, R0, 0x40, R11 ;  /* 0x0000004000007824 */ /* 0x000fe400078e020b */
[----:B------:R-:W-:Y:S01]  /*0d50*/  IMAD.IADD R6, R235, 0x1, -R6 ;  /* 0x00000001eb067824 */ /* 0x000fe200078e0a06 */
[----:B------:R0:W-:Y:S01]  /*0d60*/  STL [R1+0x60], R2 ;  /* 0x0000600201007387 */ /* 0x0001e20000100800 */
[----:B------:R-:W-:Y:S02]  /*0d70*/  IMAD.IADD R3, R12, 0x1, -R3 ;  /* 0x000000010c037824 */ /* 0x000fe400078e0a03 */
[----:B------:R-:W-:Y:S01]  /*0d80*/  IMAD.SHL.U32 R19, R6, 0x2, RZ ;  /* 0x0000000206137824 */ /* 0x000fe200078e00ff */
[----:B------:R1:W-:Y:S01]  /*0d90*/  STL [R1+0x5c], R0 ;  /* 0x00005c0001007387 */ /* 0x0003e20000100800 */
[----:B------:R-:W-:-:S02]  /*0da0*/  IMAD R22, R3, 0x8, R0 ;  /* 0x0000000803167824 */ /* 0x000fc400078e0200 */
[C---:B------:R-:W-:Y:S02]  /*0db0*/  VIADD R233, R19.reuse, 0x8 ;  /* 0x0000000813e97836 */ /* 0x040fe40000000000 */
[C---:B------:R-:W-:Y:S02]  /*0dc0*/  VIADD R232, R19.reuse, 0x10 ;  /* 0x0000001013e87836 */ /* 0x040fe40000000000 */
        /* <DEDUP_REMOVED lines=52> */
[----:B-1----:R-:W-:-:S07]  /*1110*/  SHF.R.S32.HI R236, RZ, 0x1f, R207 ;  /* 0x0000001fffec7819 */ /* 0x002fce00000114cf */
.L_x_2438:
[----:B------:R-:W-:Y:S01]  /*1120*/  ULDC.64 UR6, c[0x0][0xa28] ;  /* 0x00028a0000067ab9 */ /* 0x000fe20000000a00 */
[----:B0--3--:R-:W0:Y:S01]  /*1130*/  LDC R16, c[0x0][0x288] ;  /* 0x0000a200ff107b82 */ /* 0x009e220000000800 */
[----:B------:R-:W-:Y:S01]  /*1140*/  UISETP.NE.U32.AND UP0, UPT, UR6, URZ, UPT ;  /* 0x0000003f0600728c */ /* 0x000fe2000bf05070 */
[----:B------:R-:W-:-:S03]  /*1150*/  IMAD.MOV.U32 R8, RZ, RZ, RZ ;  /* 0x000000ffff087224 */ /* 0x000fc600078e00ff */
[----:B------:R-:W-:-:S03]  /*1160*/  UISETP.NE.AND.EX UP0, UPT, UR7, URZ, UPT, UP0 ;  /* 0x0000003f0700728c */ /* 0x000fc6000bf05300 */
[----:B------:R-:W-:Y:S01]  /*1170*/  ULDC.64 UR6, c[0x0][0xa18] ;  /* 0x0002860000067ab9 */ /* 0x000fe20000000a00 */
[----:B-1----:R-:W1:Y:S01]  /*1180*/  LDC.64 R12, c[0x0][0x418] ;  /* 0x00010600ff0c7b82 */ /* 0x002e620000000a00 */
[----:B------:R-:W-:Y:S01]  /*1190*/  UISETP.NE.U32.AND UP1, UPT, UR6, URZ, UPT ;  /* 0x0000003f0600728c */ /* 0x000fe2000bf25070 */
[----:B------:R-:W-:-:S03]  /*11a0*/  PLOP3.LUT P0, PT, PT, PT, UP0, 0x80, 0x0 ;  /* 0x000000000000781c */ /* 0x000fc60003f0f008 */
[----:B------:R-:W-:-:S03]  /*11b0*/  UISETP.NE.AND.EX UP1, UPT, UR7, URZ, UPT, UP1 ;  /* 0x0000003f0700728c */ /* 0x000fc6000bf25310 */
[----:B------:R-:W-:Y:S01]  /*11c0*/  @UP0 ULDC.64 UR6, c[0x0][0xa28] ;  /* 0x00028a0000060ab9 */ /* 0x000fe20000000a00 */
[----:B--2---:R-:W2:Y:S01]  /*11d0*/  LDC R7, c[0x0][0x424] ;  /* 0x00010900ff077b82 */ /* 0x004ea20000000800 */
[----:B------:R-:W-:Y:S01]  /*11e0*/  @UP0 UIMAD.WIDE UR6, UR5, 0x4, UR6 ;  /* 0x00000004050608a5 */ /* 0x000fe2000f8e0206 */
[----:B------:R-:W-:-:S05]  /*11f0*/  PLOP3.LUT P2, PT, PT, PT, UP1, 0x80, 0x0 ;  /* 0x000000000000781c */ /* 0x000fca0003f4f018 */
[----:B------:R-:W-:Y:S01]  /*1200*/  @UP1 ULDC.64 UR8, c[0x0][0xa18] ;  /* 0x0002860000081ab9 */ /* 0x000fe20000000a00 */
[----:B------:R-:W-:Y:S01]  /*1210*/  IMAD.U32 R2, RZ, RZ, UR6 ;  /* 0x00000006ff027e24 */ /* 0x000fe2000f8e00ff */
[----:B------:R-:W3:Y:S01]  /*1220*/  LDC R17, c[0x0][0x2f0] ;  /* 0x0000bc00ff117b82 */ /* 0x000ee20000000800 */
[----:B------:R-:W-:Y:S01]  /*1230*/  IMAD.U32 R3, RZ, RZ, UR7 ;  /* 0x00000007ff037e24 */ /* 0x000fe2000f8e00ff */
[----:B------:R-:W-:Y:S01]  /*1240*/  @UP1 UIMAD.WIDE UR6, UR5, 0x4, UR8 ;  /* 0x00000004050618a5 */ /* 0x000fe2000f8e0208 */
[----:B------:R-:W-:-:S03]  /*1250*/  LOP3.LUT R6, R10, 0xff000000, RZ, 0xc0, !PT ;  /* 0xff0000000a067812 */ /* 0x000fc600078ec0ff */
[----:B----4-:R4:W5:Y:S02]  /*1260*/  @P0 LDG.E R8, desc[UR40][R2.64] ;  /* 0x0000002802080981 */ /* 0x010964000c1e1900 */
[----:B------:R-:W-:Y:S02]  /*1270*/  IMAD.U32 R4, RZ, RZ, UR6 ;  /* 0x00000006ff047e24 */ /* 0x000fe4000f8e00ff */
[----:B------:R-:W-:Y:S01]  /*1280*/  IMAD.U32 R5, RZ, RZ, UR7 ;  /* 0x00000007ff057e24 */ /* 0x000fe2000f8e00ff */
[----:B------:R-:W-:-:S04]  /*1290*/  ULDC.64 UR6, c[0x0][0xa20] ;  /* 0x0002880000067ab9 */ /* 0x000fc80000000a00 */
[----:B0-----:R0:W5:Y:S01]  /*12a0*/  @P2 LDG.E R16, desc[UR40][R4.64] ;  /* 0x0000002804102981 */ /* 0x001162000c1e1900 */
[----:B-1----:R-:W-:Y:S02]  /*12b0*/  ISETP.NE.U32.AND P0, PT, R12, RZ, PT ;  /* 0x000000ff0c00720c */ /* 0x002fe40003f05070 */
[----:B------:R-:W-:Y:S02]  /*12c0*/  ISETP.NE.U32.AND P1, PT, RZ, UR6, PT ;  /* 0x00000006ff007c0c */ /* 0x000fe4000bf25070 */
[----:B------:R-:W-:Y:S02]  /*12d0*/  LOP3.LUT R0, R10, 0xff0000, RZ, 0xc0, !PT ;  /* 0x00ff00000a007812 */ /* 0x000fe400078ec0ff */
[----:B----4-:R-:W-:Y:S02]  /*12e0*/  SHF.R.U32.HI R3, RZ, 0x8, R6 ;  /* 0x00000008ff037819 */ /* 0x010fe40000011606 */
[----:B------:R-:W-:Y:S02]  /*12f0*/  ISETP.NE.AND.EX P0, PT, R13, RZ, PT, P0 ;  /* 0x000000ff0d00720c */ /* 0x000fe40003f05300 */
[----:B------:R-:W-:-:S02]  /*1300*/  ISETP.NE.AND.EX P1, PT, RZ, UR7, PT, P1 ;  /* 0x00000007ff007c0c */ /* 0x000fc4000bf25310 */
[----:B------:R-:W-:Y:S02]  /*1310*/  LEA.HI R204, R0, R3, RZ, 0x10 ;  /* 0x0000000300cc7211 */ /* 0x000fe400078f80ff */
[----:B------:R-:W-:Y:S02]  /*1320*/  LOP3.LUT R23, R10, 0xffff, RZ, 0xc0, !PT ;  /* 0x0000ffff0a177812 */ /* 0x000fe400078ec0ff */
[----:B--2---:R-:W-:Y:S01]  /*1330*/  SEL R0, R7, 0x1, P0 ;  /* 0x0000000107007807 */ /* 0x004fe20000000000 */
[----:B0-----:R-:W-:Y:S06]  /*1340*/  @P2 BRA `(.L_x_2335) ;  /* 0x00000000002c2947 */ /* 0x001fec0003800000 */
        /* <DEDUP_REMOVED lines=8> */
[----:B-----5:R-:W2:Y:S04]  /*13d0*/  LDG.E R16, desc[UR40][R2.64] ;  /* 0x0000002802107981 */ /* 0x020ea8000c1e1900 */
[----:B------:R-:W2:Y:S02]  /*13e0*/  LDG.E R5, desc[UR40][R2.64+0x4] ;  /* 0x0000042802057981 */ /* 0x000ea4000c1e1900 */
[----:B--2---:R-:W-:-:S07]  /*13f0*/  IMAD.IADD R16, R5, 0x1, -R16 ;  /* 0x0000000105107824 */ /* 0x004fce00078e0a10 */
.L_x_2335:
[----:B---3--:R-:W-:Y:S02]  /*1400*/  IMAD R17, R0, R17, RZ ;  /* 0x0000001100117224 */ /* 0x008fe400078e02ff */
[----:B------:R-:W-:Y:S01]  /*1410*/  IMAD.U32 R205, RZ, RZ, UR5 ;  /* 0x00000005ffcd7e24 */ /* 0x000fe2000f8e00ff */
[----:B------:R-:W-:Y:S06]  /*1420*/  @!P1 BRA `(.L_x_2336) ;  /* 0x0000000000189947 */ /* 0x000fec0003800000 */
[----:B------:R-:W-:Y:S02]  /*1430*/  ULDC.64 UR6, c[0x0][0xa20] ;  /* 0x0002880000067ab9 */ /* 0x000fe40000000a00 */
[----:B------:R-:W-:-:S06]  /*1440*/  UIMAD.WIDE UR6, UR5, 0x4, UR6 ;  /* 0x00000004050678a5 */ /* 0x000fcc000f8e0206 */
[----:B------:R-:W-:Y:S02]  /*1450*/  IMAD.U32 R2, RZ, RZ, UR6 ;  /* 0x00000006ff027e24 */ /* 0x000fe4000f8e00ff */
[----:B------:R-:W-:-:S05]  /*1460*/  IMAD.U32 R3, RZ, RZ, UR7 ;  /* 0x00000007ff037e24 */ /* 0x000fca000f8e00ff */
[----:B------:R0:W5:Y:S01]  /*1470*/  LDG.E R17, desc[UR40][R2.64] ;  /* 0x0000002802117981 */ /* 0x000162000c1e1900 */
[----:B------:R-:W-:Y:S05]  /*1480*/  BRA `(.L_x_2337) ;  /* 0x00000000002c7947 */ /* 0x000fea0003800000 */
.L_x_2336:
        /* <DEDUP_REMOVED lines=9> */
[----:B------:R-:W2:Y:S02]  /*1520*/  LDG.E R0, desc[UR40][R2.64+0x4] ;  /* 0x0000042802007981 */ /* 0x000ea4000c1e1900 */
[----:B--2---:R-:W-:-:S07]  /*1530*/  IMAD.IADD R17, R0, 0x1, -R17 ;  /* 0x0000000100117824 */ /* 0x004fce00078e0a11 */
.L_x_2337:
[----:B------:R-:W1:Y:S01]  /*1540*/  LDC R0, c[0x0][0x448] ;  /* 0x00011200ff007b82 */ /* 0x000e620000000800 */
[----:B------:R-:W-:Y:S01]  /*1550*/  USHF.L.U32 UR42, UR4, 0x7, URZ ;  /* 0x00000007042a7899 */ /* 0x000fe2000800063f */
[----:B-----5:R-:W-:-:S03]  /*1560*/  IMAD.IADD R17, R17, 0x1, -R8 ;  /* 0x0000000111117824 */ /* 0x020fc600078e0a08 */
[----:B------:R-:W-:Y:S02]  /*1570*/  UIADD3 UR4, UR42, 0x7f, URZ ;  /* 0x0000007f2a047890 */ /* 0x000fe4000fffe03f */
[----:B0-----:R-:W-:Y:S01]  /*1580*/  IADD3 R3, R17, 0x1, -R16 ;  /* 0x0000000111037810 */ /* 0x001fe20007ffe810 */
[----:B------:R-:W0:Y:S01]  /*1590*/  LDC.64 R6, c[0x0][0x9e0] ;  /* 0x00027800ff067b82 */ /* 0x000e220000000a00 */
[----:B-1----:R-:W-:Y:S02]  /*15a0*/  ISETP.NE.AND P1, PT, R0, 0x1, PT ;  /* 0x000000010000780c */ /* 0x002fe40003f25270 */
[----:B------:R-:W-:Y:S01]  /*15b0*/  IMAD.U32 R0, RZ, RZ, UR4 ;  /* 0x00000004ff007e24 */ /* 0x000fe2000f8e00ff */
[----:B0-----:R-:W-:-:S10]  /*15c0*/  ISETP.GE.AND P2, PT, R7, 0x1, PT ;  /* 0x000000010700780c */ /* 0x001fd40003f46270 */
[----:B------:R-:W0:Y:S08]  /*15d0*/  @P1 LDC R2, c[0x0][0x44c] ;  /* 0x00011300ff021b82 */ /* 0x000e300000000800 */
[----:B------:R-:W1:Y:S01]  /*15e0*/  @P1 LDC R5, c[0x0][0x450] ;  /* 0x00011400ff051b82 */ /* 0x000e620000000800 */
[----:B0-----:R-:W-:-:S05]  /*15f0*/  @P1 IMAD.HI.U32 R2, R2, UR4, RZ ;  /* 0x0000000402021c27 */ /* 0x001fca000f8e00ff */
[----:B-1----:R-:W-:-:S05]  /*1600*/  @P1 SHF.R.U32.HI R0, RZ, R5, R2 ;  /* 0x00000005ff001219 */ /* 0x002fca0000011602 */
[----:B------:R-:W-:-:S04]  /*1610*/  IMAD.IADD R3, R3, 0x1, R0 ;  /* 0x0000000103037824 */ /* 0x000fc800078e0200 */
        /* <DEDUP_REMOVED lines=12> */
.L_x_2339:
[----:B------:R-:W-:-:S13]  /*16e0*/  ISETP.NE.AND P0, PT, R7, 0x1, PT ;  /* 0x000000010700780c */ /* 0x000fda0003f05270 */
[----:B------:R-:W0:Y:S02]  /*16f0*/  @P0 LDC.64 R4, c[0x0][0x9e8] ;  /* 0x00027a00ff040b82 */ /* 0x000e240000000a00 */
[----:B0-----:R-:W-:-:S05]  /*1700*/  @P0 IMAD.HI.U32 R4, R2, R4, RZ ;  /* 0x0000000402040227 */ /* 0x001fca00078e00ff */
[----:B------:R-:W-:-:S07]  /*1710*/  @P0 SHF.R.U32.HI R2, RZ, R5, R4 ;  /* 0x00000005ff020219 */ /* 0x000fce0000011604 */
.L_x_2340:
[----:B------:R-:W-:-:S05]  /*1720*/  IMAD R3, R2, R7, R7 ;  /* 0x0000000702037224 */ /* 0x000fca00078e0207 */
[----:B------:R-:W-:-:S07]  /*1730*/  VIMNMX R0, R0, R3, PT ;  /* 0x0000000300007248 */ /* 0x000fce0003fe0100 */
.L_x_2338:
[----:B------:R-:W0:Y:S01]  /*1740*/  @P1 LDC R4, c[0x0][0x44c] ;  /* 0x00011300ff041b82 */ /* 0x000e220000000800 */
[----:B------:R-:W-:Y:S01]  /*1750*/  IMAD.U32 R3, RZ, RZ, UR42 ;  /* 0x0000002aff037e24 */ /* 0x000fe2000f8e00ff */
[----:B------:R-:W-:Y:S01]  /*1760*/  ULDC UR4, c[0x0][0x9dc] ;  /* 0x0002770000047ab9 */ /* 0x000fe20000000800 */
[----:B------:R-:W-:Y:S02]  /*1770*/  VIADD R2, R0, 0x5f ;  /* 0x0000005f00027836 */ /* 0x000fe40000000000 */
[----:B------:R-:W-:Y:S02]  /*1780*/  VIADD R0, R17, 0x5f ;  /* 0x0000005f11007836 */ /* 0x000fe40000000000 */
[----:B------:R-:W-:Y:S01]  /*1790*/  IMAD.HI R2, R2, 0x2aaaaaab, RZ ;  /* 0x2aaaaaab02027827 */ /* 0x000fe200078e02ff */
[----:B------:R-:W1:Y:S03]  /*17a0*/  @P1 LDC R5, c[0x0][0x450] ;  /* 0x00011400ff051b82 */ /* 0x000e660000000800 */
[----:B------:R-:W-:-:S04]  /*17b0*/  IMAD.HI R0, R0, 0x2aaaaaab, RZ ;  /* 0x2aaaaaab00007827 */ /* 0x000fc800078e02ff */
[----:B0-----:R-:W-:-:S05]  /*17c0*/  @P1 IMAD.HI.U32 R4, R4, UR42, RZ ;  /* 0x0000002a04041c27 */ /* 0x001fca000f8e00ff */
[----:B-1----:R-:W-:Y:S02]  /*17d0*/  @P1 SHF.R.U32.HI R3, RZ, R5, R4 ;  /* 0x00000005ff031219 */ /* 0x002fe40000011604 */
[----:B------:R-:W-:Y:S02]  /*17e0*/  SHF.R.U32.HI R5, RZ, 0x1f, R2 ;  /* 0x0000001fff057819 */ /* 0x000fe40000011602 */
[----:B------:R-:W-:Y:S02]  /*17f0*/  IADD3 R4, R3, R17, -R16 ;  /* 0x0000001103047210 */ /* 0x000fe40007ffe810 */
[----:B------:R-:W-:Y:S02]  /*1800*/  SHF.R.U32.HI R3, RZ, 0x1f, R0 ;  /* 0x0000001fff037819 */ /* 0x000fe40000011600 */
[----:B------:R-:W-:Y:S01]  /*1810*/  LEA.HI.SX32 R2, R2, R5, 0x1c ;  /* 0x0000000502027211 */ /* 0x000fe200078fe2ff */
[----:B------:R-:W-:Y:S01]  /*1820*/  VIADD R6, R4, -UR4 ;  /* 0x8000000404067c36 */ /* 0x000fe20008000000 */
[----:B------:R-:W-:-:S04]  /*1830*/  LEA.HI.SX32 R3, R0, R3, 0x1c ;  /* 0x0000000300037211 */ /* 0x000fc800078fe2ff */
[----:B------:R-:W-:Y:S02]  /*1840*/  R2UR UR4, R6 ;  /* 0x00000000060472ca */ /* 0x000fe400000e0000 */
[----:B------:R-:W-:Y:S01]  /*1850*/  VIMNMX R176, R3, R2, PT ;  /* 0x0000000203b07248 */ /* 0x000fe20003fe0100 */
[----:B------:R-:W-:-:S12]  /*1860*/  @!P2 BRA `(.L_x_2341) ;  /* 0x000000000044a947 */ /* 0x000fd80003800000 */
        /* <DEDUP_REMOVED lines=9> */
.L_x_2342:
[----:B------:R-:W-:-:S13]  /*1900*/  ISETP.NE.AND P0, PT, R7, 0x1, PT ;  /* 0x000000010700780c */ /* 0x000fda0003f05270 */
[----:B------:R-:W0:Y:S02]  /*1910*/  @P0 LDC.64 R2, c[0x0][0x9e8] ;  /* 0x00027a00ff020b82 */ /* 0x000e240000000a00 */
[----:B0-----:R-:W-:-:S05]  /*1920*/  @P0 IMAD.HI.U32 R0, R4, R2, RZ ;  /* 0x0000000204000227 */ /* 0x001fca00078e00ff */
[----:B------:R-:W-:-:S07]  /*1930*/  @P0 SHF.R.U32.HI R4, RZ, R3, R0 ;  /* 0x00000003ff040219 */ /* 0x000fce0000011600 */
.L_x_2343:
[----:B------:R-:W-:-:S05]  /*1940*/  IMAD R4, R4, R7, RZ ;  /* 0x0000000704047224 */ /* 0x000fca00078e02ff */
[----:B------:R-:W-:-:S13]  /*1950*/  R2UR UR5, R4 ;  /* 0x00000000040572ca */ /* 0x000fda00000e0000 */
[----:B------:R-:W-:-:S04]  /*1960*/  UISETP.LT.AND UP0, UPT, UR4, UR5, UPT ;  /* 0x000000050400728c */ /* 0x000fc8000bf01270 */
[----:B------:R-:W-:-:S12]  /*1970*/  USEL UR4, UR4, UR5, !UP0 ;  /* 0x0000000504047287 */ /* 0x000fd8000c000000 */
.L_x_2341:
[----:B------:R-:W-:Y:S01]  /*1980*/  UIMAD.WIDE UR4, UR4, 0x2aaaaaab, URZ ;  /* 0x2aaaaaab040478a5 */ /* 0x000fe2000f8e023f */
[----:B------:R-:W-:Y:S02]  /*1990*/  LOP3.LUT R234, R204, 0xff, RZ, 0xc0, !PT ;  /* 0x000000ffccea7812 */ /* 0x000fe400078ec0ff */
[----:B------:R-:W-:Y:S01]  /*19a0*/  SHF.R.U32.HI R204, RZ, 0x10, R204 ;  /* 0x00000010ffcc7819 */ /* 0x000fe200000116cc */
[----:B------:R-:W-:Y:S01]  /*19b0*/  USHF.R.U32.HI UR4, URZ, 0x1f, UR5 ;  /* 0x0000001f3f047899 */ /* 0x000fe20008011605 */
[----:B------:R-:W-:-:S03]  /*19c0*/  R2UR UR8, R234 ;  /* 0x00000000ea0872ca */ /* 0x000fc600000e0000 */
[----:B------:R-:W-:-:S04]  /*19d0*/  ULEA.HI.SX32 UR4, UR5, UR4, 0x1c ;  /* 0x0000000405047291 */ /* 0x000fc8000f8fe23f */
[----:B------:R-:W-:-:S04]  /*19e0*/  UISETP.LT.AND UP0, UPT, URZ, UR4, UPT ;  /* 0x000000043f00728c */ /* 0x000fc8000bf01270 */
[----:B------:R-:W-:-:S03]  /*19f0*/  USEL UR43, URZ, UR4, !UP0 ;  /* 0x000000043f2b7287 */ /* 0x000fc6000c000000 */
[----:B------:R-:W-:-:S03]  /*1a00*/  UMOV UR4, URZ ;  /* 0x0000003f00047c82 */ /* 0x000fc60008000000 */
[----:B------:R-:W-:-:S13]  /*1a10*/  ISETP.GT.AND P0, PT, R176, UR43, PT ;  /* 0x0000002bb0007c0c */ /* 0x000fda000bf04270 */
[----:B------:R-:W-:Y:S05]  /*1a20*/  @!P0 BRA `(.L_x_2344) ;  /* 0x0000000000948947 */ /* 0x000fea0003800000 */
[----:B------:R-:W0:Y:S01]  /*1a30*/  LDC R3, c[0x0][0x9f0] ;  /* 0x00027c00ff037b82 */ /* 0x000e220000000800 */
[----:B------:R-:W-:Y:S01]  /*1a40*/  ISETP.NE.AND P0, PT, R204, RZ, PT ;  /* 0x000000ffcc00720c */ /* 0x000fe20003f05270 */
[----:B------:R-:W-:-:S03]  /*1a50*/  UMOV UR4, URZ ;  /* 0x0000003f00047c82 */ /* 0x000fc60008000000 */
[----:B0-----:R-:W-:-:S04]  /*1a60*/  SEL R5, R204, R3, P0 ;  /* 0x00000003cc057207 */ /* 0x001fc80000000000 */
[-C--:B------:R-:W-:Y:S02]  /*1a70*/  IABS R0, R5.reuse ;  /* 0x0000000500007213 */ /* 0x080fe40000000000 */
[----:B------:R-:W-:Y:S02]  /*1a80*/  IABS R6, R5 ;  /* 0x0000000500067213 */ /* 0x000fe40000000000 */
[----:B------:R-:W-:Y:S02]  /*1a90*/  R2UR UR9, R0 ;  /* 0x00000000000972ca */ /* 0x000fe400000e0000 */
[----:B------:R-:W-:-:S05]  /*1aa0*/  IADD3 R0, R5, -0x1, R176 ;  /* 0xffffffff05007810 */ /* 0x000fca0007ffe0b0 */
[----:B------:R-:W-:-:S05]  /*1ab0*/  VIADD R0, R0, -UR43 ;  /* 0x8000002b00007c36 */ /* 0x000fca0008000000 */
[----:B------:R-:W-:Y:S01]  /*1ac0*/  IABS R4, R0 ;  /* 0x0000000000047213 */ /* 0x000fe20000000000 */
[----:B------:R-:W0:Y:S01]  /*1ad0*/  I2F.RP R2, UR9 ;  /* 0x0000000900027d06 */ /* 0x000e220008209400 */
[----:B------:R-:W-:Y:S02]  /*1ae0*/  LOP3.LUT R0, R0, R5, RZ, 0x3c, !PT ;  /* 0x0000000500007212 */ /* 0x000fe400078e3cff */
[----:B------:R-:W-:-:S05]  /*1af0*/  R2UR UR7, R4 ;  /* 0x00000000040772ca */ /* 0x000fca00000e0000 */
[----:B0-----:R-:W0:Y:S02]  /*1b00*/  MUFU.RCP R2, R2 ;  /* 0x0000000200027308 */ /* 0x001e240000001000 */
[----:B0-----:R-:W-:Y:S02]  /*1b10*/  VIADD R3, R2, 0xffffffe ;  /* 0x0ffffffe02037836 */ /* 0x001fe40000000000 */
        /* <DEDUP_REMOVED lines=8> */
[----:B------:R-:W-:Y:S01]  /*1ba0*/  UIMAD UR4, UR5, UR6, UR7 ;  /* 0x00000006050472a4 */ /* 0x000fe2000f8e0207 */
[----:B------:R-:W-:Y:S02]  /*1bb0*/  R2UR UR6, R0 ;  /* 0x00000000000672ca */ /* 0x000fe400000e0000 */
[----:B------:R-:W-:Y:S01]  /*1bc0*/  R2UR UR7, R5 ;  /* 0x00000000050772ca */ /* 0x000fe200000e0000 */
[----:B------:R-:W-:-:S11]  /*1bd0*/  UISETP.GT.U32.AND UP1, UPT, UR9, UR4, UPT ;  /* 0x000000040900728c */ /* 0x000fd6000bf24070 */
[----:B------:R-:W-:Y:S02]  /*1be0*/  @!UP1 UIADD3 UR4, UR4, -UR9, URZ ;  /* 0x8000000904049290 */ /* 0x000fe4000fffe03f */
[----:B------:R-:W-:Y:S02]  /*1bf0*/  @!UP1 UIADD3 UR5, UR5, 0x1, URZ ;  /* 0x0000000105059890 */ /* 0x000fe4000fffe03f */
[----:B------:R-:W-:Y:S02]  /*1c00*/  UISETP.GE.U32.AND UP0, UPT, UR4, UR9, UPT ;  /* 0x000000090400728c */ /* 0x000fe4000bf06070 */
[----:B------:R-:W-:Y:S01]  /*1c10*/  UISETP.GE.AND UP1, UPT, UR6, URZ, UPT ;  /* 0x0000003f0600728c */ /* 0x000fe2000bf26270 */
[----:B------:R-:W-:-:S08]  /*1c20*/  R2UR UR6, R5 ;  /* 0x00000000050672ca */ /* 0x000fd000000e0000 */
[----:B------:R-:W-:Y:S02]  /*1c30*/  @UP0 UIADD3 UR5, UR5, 0x1, URZ ;  /* 0x0000000105050890 */ /* 0x000fe4000fffe03f */
[----:B------:R-:W-:-:S05]  /*1c40*/  UISETP.NE.AND UP0, UPT, UR7, URZ, UPT ;  /* 0x0000003f0700728c */ /* 0x000fca000bf05270 */
[----:B------:R-:W-:Y:S02]  /*1c50*/  UMOV UR4, UR5 ;  /* 0x0000000500047c82 */ /* 0x000fe40008000000 */
[----:B------:R-:W-:-:S04]  /*1c60*/  @!UP1 UIADD3 UR4, -UR4, URZ, URZ ;  /* 0x0000003f04049290 */ /* 0x000fc8000fffe13f */
[----:B------:R-:W-:-:S12]  /*1c70*/  @!UP0 ULOP3.LUT UR4, URZ, UR6, URZ, 0x33, !UPT ;  /* 0x000000063f048292 */ /* 0x000fd8000f8e333f */
.L_x_2344:
[----:B------:R-:W-:Y:S02]  /*1c80*/  UIMAD UR43, UR8, UR4, UR43 ;  /* 0x00000004082b72a4 */ /* 0x000fe4000f8e022b */
[----:B------:R-:W-:Y:S01]  /*1c90*/  IMAD.U32 R3, RZ, RZ, UR4 ;  /* 0x00000004ff037e24 */ /* 0x000fe2000f8e00ff */
[----:B------:R-:W-:Y:S01]  /*1ca0*/  PLOP3.LUT P0, PT, PT, PT, PT, 0x80, 0x0 ;  /* 0x000000000000781c */ /* 0x000fe20003f0f070 */
[----:B------:R-:W-:Y:S01]  /*1cb0*/  IMAD.MOV.U32 R4, RZ, RZ, RZ ;  /* 0x000000ffff047224 */ /* 0x000fe200078e00ff */
[----:B------:R-:W-:Y:S02]  /*1cc0*/  CS2R R150, SRZ ;  /* 0x0000000000967805 */ /* 0x000fe4000001ff00 */
[----:B------:R-:W-:Y:S02]  /*1cd0*/  CS2R R148, SRZ ;  /* 0x0000000000947805 */ /* 0x000fe4000001ff00 */
[----:B------:R-:W-:Y:S01]  /*1ce0*/  VIADDMNMX R176, R3, UR43, R176, PT ;  /* 0x0000002b03b07c46 */ /* 0x000fe2000b8001b0 */
[----:B------:R-:W-:Y:S01]  /*1cf0*/  IMAD.MOV.U32 R3, RZ, RZ, RZ ;  /* 0x000000ffff037224 */ /* 0x000fe200078e00ff */
        /* <DEDUP_REMOVED lines=100> */
.L_x_2346:
        /* <DEDUP_REMOVED lines=13> */
.L_x_2573:
[----:B0-----:R-:W-:Y:S01]  /*2410*/  IMAD.U32 R0, RZ, RZ, UR44 ;  /* 0x0000002cff007e24 */ /* 0x001fe2000f8e00ff */
[----:B------:R-:W-:Y:S05]  /*2420*/  WARPSYNC.ALL ;  /* 0x0000000000007948 */ /* 0x000fea0003800000 */
[----:B------:R0:W-:Y:S01]  /*2430*/  BAR.SYNC.DEFER_BLOCKING R7, 0x100 ;  /* 0x000400070000751d */ /* 0x0001e20000010000 */
[----:B------:R-:W-:-:S13]  /*2440*/  ISETP.NE.AND P0, PT, R0, 0x3, PT ;  /* 0x000000030000780c */ /* 0x000fda0003f05270 */
[----:B0-----:R-:W-:Y:S05]  /*2450*/  @!P0 BRA `(.L_x_2348) ;  /* 0x0000000000048947 */ /* 0x001fea0003800000 */
[----:B------:R-:W-:Y:S01]  /*2460*/  BPT.TRAP 0x1 ;  /* 0x000000040000795c */ /* 0x000fe20000300000 */
.L_x_2348:
[----:B------:R-:W-:Y:S01]  /*2470*/  R2UR UR21, R5 ;  /* 0x00000000051572ca */ /* 0x000fe200000e0000 */
[----:B------:R-:W-:-:S05]  /*2480*/  IMAD.U32 R8, RZ, RZ, UR38 ;  /* 0x00000026ff087e24 */ /* 0x000fca000f8e00ff */
[----:B------:R-:W-:-:S07]  /*2490*/  SHF.L.U32 R8, R8, 0x1f, RZ ;  /* 0x0000001f08087819 */ /* 0x000fce00000006ff */
[----:B------:R-:W-:-:S09]  /*24a0*/  ULEA UR21, UR37, UR21, 0x3 ;  /* 0x0000001525157291 */ /* 0x000fd2000f8e183f */
[----:B------:R0:W1:Y:S01]  /*24b0*/  SYNCS.PHASECHK.TRANS64.TRYWAIT P1, [UR21+0x22830], R8 ;  /* 0x02283008ff0075a7 */ /* 0x0000620008020155 */
[----:B------:R-:W-:Y:S05]  /*24c0*/  @!P0 BRA `(.L_x_2349) ;  /* 0x0000000000048947 */ /* 0x000fea0003800000 */
[----:B------:R-:W-:Y:S01]  /*24d0*/  BPT.TRAP 0x1 ;  /* 0x000000040000795c */ /* 0x000fe20000300000 */
.L_x_2349:
[----:B-1----:R-:W-:Y:S05]  /*24e0*/  @P1 BRA `(.L_x_2350) ;  /* 0x0000000000081947 */ /* 0x002fea0003800000 */
[----:B------:R-:W1:Y:S02]  /*24f0*/  SYNCS.PHASECHK.TRANS64.TRYWAIT P1, [UR21+0x22830], R8 ;  /* 0x02283008ff0075a7 */ /* 0x000e640008020155 */
[----:B-1----:R-:W-:Y:S05]  /*2500*/  @!P1 BRA `(.L_x_2351) ;  /* 0x0000016800e09947 */ /* 0x002fea0003800000 */
.L_x_2350:
        /* <DEDUP_REMOVED lines=8> */
[----:B------:R-:W2:Y:S01]  /*2590*/  LDC R201, c[0x0][0x448] ;  /* 0x00011200ffc97b82 */ /* 0x000ea20000000800 */
[----:B------:R-:W-:Y:S01]  /*25a0*/  UMOV UR9, 0x40000040 ;  /* 0x4000004000097882 */ /* 0x000fe20000000000 */
[----:B------:R-:W-:Y:S01]  /*25b0*/  UMOV UR11, 0x40000040 ;  /* 0x40000040000b7882 */ /* 0x000fe20000000000 */
[----:B------:R-:W-:Y:S01]  /*25c0*/  UIADD3 UR12, UR16, 0x6, URZ ;  /* 0x00000006100c7890 */ /* 0x000fe2000fffe03f */
[----:B------:R-:W3:Y:S01]  /*25d0*/  S2R R0, SR_TID.X ;  /* 0x0000000000007919 */ /* 0x000ee20000002100 */
[----:B------:R-:W-:Y:S01]  /*25e0*/  UIADD3 UR4, UR4, 0x1c400, URZ ;  /* 0x0001c40004047890 */ /* 0x000fe2000fffe03f */
[----:B------:R-:W-:Y:S01]  /*25f0*/  LOP3.LUT R18, R18, 0xffefffff, RZ, 0xc0, !PT ;  /* 0xffefffff12127812 */ /* 0x000fe200078ec0ff */
[----:B------:R-:W-:Y:S01]  /*2600*/  UMOV UR13, 0x40000040 ;  /* 0x40000040000d7882 */ /* 0x000fe20000000000 */
[----:B------:R-:W-:Y:S01]  /*2610*/  UMOV UR15, 0x40000040 ;  /* 0x40000040000f7882 */ /* 0x000fe20000000000 */
[----:B------:R-:W-:Y:S01]  /*2620*/  USHF.R.U32.HI UR4, URZ, 0x4, UR4 ;  /* 0x000000043f047899 */ /* 0x000fe20008011604 */
[----:B------:R-:W4:Y:S01]  /*2630*/  S2R R4, SR_TID.X ;  /* 0x0000000000047919 */ /* 0x000f220000002100 */
[----:B------:R-:W-:-:S02]  /*2640*/  IMAD.MOV.U32 R11, RZ, RZ, -0x60 ;  /* 0xffffffa0ff0b7424 */ /* 0x000fc400078e00ff */
[----:B------:R-:W-:Y:S02]  /*2650*/  ULOP3.LUT UR4, UR4, 0x3fff, URZ, 0xc0, !UPT ;  /* 0x00003fff04047892 */ /* 0x000fe4000f8ec03f */
[----:B------:R-:W-:Y:S02]  /*2660*/  IMAD R14, R176, R11, 0x60 ;  /* 0x00000060b00e7424 */ /* 0x000fe400078e020b */
[----:B------:R-:W-:Y:S02]  /*2670*/  ULOP3.LUT UR20, UR4, 0x10000, URZ, 0xfc, !UPT ;  /* 0x0001000004147892 */ /* 0x000fe4000f8efc3f */
[----:B------:R-:W-:Y:S01]  /*2680*/  UIADD3 UR4, UR16, 0x2, URZ ;  /* 0x0000000210047890 */ /* 0x000fe2000fffe03f */
[----:B------:R-:W-:Y:S01]  /*2690*/  IMAD.IADD R13, R14, 0x1, -R19 ;  /* 0x000000010e0d7824 */ /* 0x000fe200078e0a13 */
[----:B------:R-:W-:Y:S01]  /*26a0*/  UIMAD UR18, UR37, 0x300, UR20 ;  /* 0x00000300251278a4 */ /* 0x000fe2000f8e0214 */
[----:B--2---:R-:W-:-:S03]  /*26b0*/  ISETP.NE.AND P2, PT, R201, 0x1, PT ;  /* 0x00000001c900780c */ /* 0x004fc60003f45270 */
[----:B------:R-:W-:Y:S02]  /*26c0*/  UIADD3 UR6, UR18, 0x2, URZ ;  /* 0x0000000212067890 */ /* 0x000fe4000fffe03f */
[----:B------:R-:W-:Y:S02]  /*26d0*/  UIADD3 UR10, UR18, 0x4, URZ ;  /* 0x00000004120a7890 */ /* 0x000fe4000fffe03f */
[----:B------:R-:W-:Y:S02]  /*26e0*/  UIADD3 UR14, UR18, 0x6, URZ ;  /* 0x00000006120e7890 */ /* 0x000fe4000fffe03f */
[----:B------:R-:W-:Y:S01]  /*26f0*/  HGMMA.64x96x16.F32.BF16 R24, gdesc[UR16], RZ, !UPT, gsb0 ;  /* 0x01600000101879f0 */ /* 0x000fe2000c0018ff */
[----:B---3--:R-:W-:-:S03]  /*2700*/  LOP3.LUT R0, R0, 0x7f, RZ, 0xc0, !PT ;  /* 0x0000007f00007812 */ /* 0x008fc600078ec0ff */
[----:B-1----:R-:W1:Y:S01]  /*2710*/  @P2 LDC R3, c[0x0][0x44c] ;  /* 0x00011300ff032b82 */ /* 0x002e620000000800 */
[----:B------:R-:W-:Y:S02]  /*2720*/  @P2 LOP3.LUT R18, R18, 0x100000, RZ, 0xfc, !PT ;  /* 0x0010000012122812 */ /* 0x000fe400078efcff */
[----:B------:R-:W-:Y:S01]  /*2730*/  ISETP.NE.AND P1, PT, R0, RZ, PT ;  /* 0x000000ff0000720c */ /* 0x000fe20003f25270 */
[----:B------:R-:W-:Y:S01]  /*2740*/  VIADD R0, R22, UR42 ;  /* 0x0000002a16007c36 */ /* 0x000fe20008000000 */
[----:B----4-:R-:W-:-:S03]  /*2750*/  SHF.R.U32.HI R4, RZ, 0x7, R4 ;  /* 0x00000007ff047819 */ /* 0x010fc60000011604 */
[----:B------:R-:W2:Y:S01]  /*2760*/  @P2 LDC R9, c[0x0][0x450] ;  /* 0x00011400ff092b82 */ /* 0x000ea20000000800 */
[----:B------:R-:W-:Y:S01]  /*2770*/  IADD3 R4, -R4, 0xb, RZ ;  /* 0x0000000b04047810 */ /* 0x000fe20007ffe1ff */
[----:B-1----:R-:W-:-:S04]  /*2780*/  @P2 IMAD.HI.U32 R2, R0, R3, RZ ;  /* 0x0000000300022227 */ /* 0x002fc800078e00ff */
[----:B------:R-:W-:Y:S02]  /*2790*/  IMAD.MOV.U32 R3, RZ, RZ, R0 ;  /* 0x000000ffff037224 */ /* 0x000fe400078e0000 */
[----:B------:R-:W-:Y:S01]  /*27a0*/  IMAD.U32 R0, RZ, RZ, UR21 ;  /* 0x00000015ff007e24 */ /* 0x000fe2000f8e00ff */
[----:B--2---:R-:W-:Y:S01]  /*27b0*/  @P2 SHF.R.U32.HI R3, RZ, R9, R2 ;  /* 0x00000009ff032219 */ /* 0x004fe20000011602 */
[----:B------:R-:W-:Y:S02]  /*27c0*/  IMAD R2, R176, -0x60, R17 ;  /* 0xffffffa0b0027824 */ /* 0x000fe400078e0211 */
[----:B------:R-:W-:Y:S02]  /*27d0*/  @!P1 VIADD R0, R0, 0x22840 ;  /* 0x0002284000009836 */ /* 0x000fe40000000000 */
[----:B------:R-:W1:Y:S01]  /*27e0*/  SHFL.IDX PT, R15, R3, RZ, 0x1c1f ;  /* 0x001c1fff030f7589 */ /* 0x000e6200000e0000 */
[----:B------:R-:W-:Y:S02]  /*27f0*/  IADD3 R9, -R19, 0x61, R2 ;  /* 0x0000006113097810 */ /* 0x000fe40007ffe102 */
[----:B------:R-:W-:-:S02]  /*2800*/  @!P1 PRMT R0, RZ, 0x654, R0 ;  /* 0x00000654ff009816 */ /* 0x000fc40000000000 */
[----:B------:R-:W-:Y:S01]  /*2810*/  IADD3 R10, -R19, 0x60, R2 ;  /* 0x00000060130a7810 */ /* 0x000fe20007ffe102 */
[----:B------:R-:W-:Y:S01]  /*2820*/  IMAD.IADD R9, R9, 0x1, -R16 ;  /* 0x0000000109097824 */ /* 0x000fe200078e0a10 */
[----:B------:R-:W-:Y:S02]  /*2830*/  WARPGROUP.DEPBAR.LE gsb0, 0x0 ;  /* 0x00008000000079c5 */ /* 0x000fe40000010000 */
[----:B------:R-:W-:-:S06]  /*2840*/  WARPGROUP.ARRIVE ;  /* 0x00000000000079c5 */ /* 0x000fcc0000000000 */
[----:B------:R-:W-:Y:S03]  /*2850*/  HGMMA.64x96x16.F32.BF16 R24, gdesc[UR4], R24, gsb0 ;  /* 0x01600000041879f0 */ /* 0x000fe60008001818 */
[----:B------:R-:W-:Y:S02]  /*2860*/  WARPGROUP.DEPBAR.LE gsb0, 0x0 ;  /* 0x00008000000079c5 */ /* 0x000fe40000010000 */
[----:B------:R-:W-:-:S06]  /*2870*/  WARPGROUP.ARRIVE ;  /* 0x00000000000079c5 */ /* 0x000fcc0000000000 */
[----:B------:R-:W-:Y:S01]  /*2880*/  HGMMA.64x96x16.F32.BF16 R24, gdesc[UR8], R24, gsb0 ;  /* 0x01600000081879f0 */ /* 0x000fe20008001818 */
[----:B------:R-:W-:Y:S02]  /*2890*/  ULDC UR10, c[0x0][0x9dc] ;  /* 0x00027700000a7ab9 */ /* 0x000fe40000000800 */
[----:B------:R-:W-:-:S06]  /*28a0*/  ULOP3.LUT UR6, URZ, UR10, URZ, 0x33, !UPT ;  /* 0x0000000a3f067292 */ /* 0x000fcc000f8e333f */
[----:B------:R-:W-:-:S04]  /*28b0*/  VIADD R12, R9, UR6 ;  /* 0x00000006090c7c36 */ /* 0x000fc80008000000 */
[----:B-1----:R-:W-:Y:S01]  /*28c0*/  IMAD.IADD R2, R12, 0x1, R15 ;  /* 0x000000010c027824 */ /* 0x002fe200078e020f */
[----:B------:R-:W-:Y:S02]  /*28d0*/  WARPGROUP.DEPBAR.LE gsb0, 0x0 ;  /* 0x00008000000079c5 */ /* 0x000fe40000010000 */
[----:B------:R-:W-:-:S06]  /*28e0*/  WARPGROUP.ARRIVE ;  /* 0x00000000000079c5 */ /* 0x000fcc0000000000 */
[----:B------:R-:W-:Y:S01]  /*28f0*/  HGMMA.64x96x16.F32.BF16 R24, gdesc[UR12], R24, gsb0 ;  /* 0x016000000c1879f0 */ /* 0x000fe20008001818 */
[----:B------:R-:W-:Y:S02]  /*2900*/  ULDC.64 UR14, c[0x0][0x9e0] ;  /* 0x00027800000e7ab9 */ /* 0x000fe40000000a00 */
[----:B------:R-:W-:Y:S01]  /*2910*/  UISETP.GE.AND UP0, UPT, UR15, 0x1, UPT ;  /* 0x000000010f00788c */ /* 0x000fe2000bf06270 */
[----:B------:R-:W-:-:S05]  /*2920*/  VIADD R11, R9, UR14 ;  /* 0x0000000e090b7c36 */ /* 0x000fca0008000000 */
[----:B------:R-:W-:Y:S01]  /*2930*/  PLOP3.LUT P2, PT, PT, PT, UP0, 0x40, 0x0 ;  /* 0x000000000000781c */ /* 0x000fe20003f4e808 */
[----:B------:R-:W-:Y:S02]  /*2940*/  WARPGROUP.DEPBAR.LE gsb0, 0x0 ;  /* 0x00008000000079c5 */ /* 0x000fe40000010000 */
[----:B------:R1:W-:Y:S06]  /*2950*/  BAR.ARV R4, 0x100 ;  /* 0x000400040000751d */ /* 0x0003ec0000002000 */
[----:B------:R2:W-:Y:S02]  /*2960*/  @!P1 SYNCS.ARRIVE.TRANS64.RED.A1T0 RZ, [R0+URZ], RZ ;  /* 0x000000ff00ff99a7 */ /* 0x0005e4000810043f */
[----:B--2---:R-:W-:-:S02]  /*2970*/  VIADDMNMX R0, R15, R11, R10, PT ;  /* 0x0000000b0f007246 */ /* 0x004fc4000380010a */
[----:B-1----:R-:W-:Y:S05]  /*2980*/  @P2 BRA `(.L_x_2352) ;  /* 0x0000000000542947 */ /* 0x002fea0003800000 */
[----:B------:R-:W-:Y:S01]  /*2990*/  IADD3 R6, -R16, R17, R15 ;  /* 0x0000001110067210 */ /* 0x000fe20007ffe10f */
        /* <DEDUP_REMOVED lines=11> */
.L_x_2354:
[----:B------:R-:W-:-:S06]  /*2a50*/  UISETP.NE.AND UP1, UPT, UR15, 0x1, UPT ;  /* 0x000000010f00788c */ /* 0x000fcc000bf25270 */
[----:B------:R-:W-:-:S05]  /*2a60*/  PLOP3.LUT P2, PT, PT, PT, UP1, 0x80, 0x0 ;  /* 0x000000000000781c */ /* 0x000fca0003f4f018 */
[----:B------:R-:W-:-:S08]  /*2a70*/  @UP1 ULDC.64 UR6, c[0x0][0x9e8] ;  /* 0x00027a0000061ab9 */ /* 0x000fd00000000a00 */
[----:B------:R-:W-:-:S05]  /*2a80*/  @P2 IMAD.HI.U32 R9, R6, UR6, RZ ;  /* 0x0000000606092c27 */ /* 0x000fca000f8e00ff */
[----:B------:R-:W-:-:S07]  /*2a90*/  @P2 SHF.R.U32.HI R6, RZ, UR7, R9 ;  /* 0x00000007ff062c19 */ /* 0x000fce0008011609 */
.L_x_2355:
[----:B------:R-:W-:Y:S05]  /*2aa0*/  BSYNC B0 ;  /* 0x0000000000007941 */ /* 0x000fea0003800000 */
.L_x_2353:
[----:B------:R-:W-:-:S05]  /*2ab0*/  IMAD R9, R6, UR15, R13 ;  /* 0x0000000f06097c24 */ /* 0x000fca000f8e020d */
[----:B------:R-:W-:Y:S02]  /*2ac0*/  VIMNMX R2, R2, R9, !PT ;  /* 0x0000000902027248 */ /* 0x000fe40007fe0100 */
[----:B------:R-:W-:-:S07]  /*2ad0*/  VIADDMNMX R0, R9, UR15, R0, PT ;  /* 0x0000000f09007c46 */ /* 0x000fce000b800100 */
.L_x_2352:
[C---:B------:R-:W-:Y:S01]  /*2ae0*/  ISETP.GE.AND P3, PT, R14.reuse, 0x9, PT ;  /* 0x000000090e00780c */ /* 0x040fe20003f66270 */
[----:B------:R-:W1:Y:S01]  /*2af0*/  SHFL.IDX PT, R3, R3, 0x1, 0x1c1f ;  /* 0x003c1f0003037f89 */ /* 0x000e6200000e0000 */
[----:B------:R-:W-:Y:S02]  /*2b00*/  ISETP.GE.AND P2, PT, R14, 0x2, PT ;  /* 0x000000020e00780c */ /* 0x000fe40003f46270 */
[----:B------:R-:W-:Y:S02]  /*2b10*/  P2R R9, PR, RZ, 0x8 ;  /* 0x00000008ff097803 */ /* 0x000fe40000000000 */
[C---:B------:R-:W-:Y:S02]  /*2b20*/  ISETP.GT.AND P3, PT, R2.reuse, 0x8, !P3 ;  /* 0x000000080200780c */ /* 0x040fe40005f64270 */
[----:B------:R-:W-:Y:S02]  /*2b30*/  ISETP.GT.AND P4, PT, R2, 0x1, !P2 ;  /* 0x000000010200780c */ /* 0x000fe40005784270 */
[----:B------:R-:W-:-:S02]  /*2b40*/  ISETP.LT.OR P3, PT, R0, 0x9, P3 ;  /* 0x000000090000780c */ /* 0x000fc40001f61670 */
[----:B------:R-:W-:Y:S02]  /*2b50*/  ISETP.GE.AND P5, PT, R14, 0xa, PT ;  /* 0x0000000a0e00780c */ /* 0x000fe40003fa6270 */
[----:B------:R-:W-:Y:S02]  /*2b60*/  FSEL R28, R28, -INF , !P3 ;  /* 0xff8000001c1c7808 */ /* 0x000fe40005800000 */
[----:B------:R-:W-:Y:S02]  /*2b70*/  ISETP.LT.OR P4, PT, R0, 0x2, P4 ;  /* 0x000000020000780c */ /* 0x000fe40002781670 */
[----:B------:R-:W-:Y:S02]  /*2b80*/  ISETP.GT.AND P3, PT, R2, 0x9, !P5 ;  /* 0x000000090200780c */ /* 0x000fe40006f64270 */
[----:B------:R-:W-:Y:S02]  /*2b90*/  FSEL R25, R25, -INF , !P4 ;  /* 0xff80000019197808 */ /* 0x000fe40006000000 */
[----:B------:R-:W-:-:S02]  /*2ba0*/  ISETP.LT.OR P3, PT, R0, 0xa, P3 ;  /* 0x0000000a0000780c */ /* 0x000fc40001f61670 */
[----:B------:R-:W-:Y:S01]  /*2bb0*/  ISETP.GE.AND P4, PT, R14, 0x11, PT ;  /* 0x000000110e00780c */ /* 0x000fe20003f86270 */
[----:B-1----:R-:W-:Y:S01]  /*2bc0*/  IMAD.IADD R6, R12, 0x1, R3 ;  /* 0x000000010c067824 */ /* 0x002fe200078e0203 */
        /* <DEDUP_REMOVED lines=119> */
.L_x_2358:
[----:B------:R-:W-:-:S06]  /*3340*/  UISETP.NE.AND UP1, UPT, UR15, 0x1, UPT ;  /* 0x000000010f00788c */ /* 0x000fcc000bf25270 */
[----:B------:R-:W-:-:S05]  /*3350*/  PLOP3.LUT P5, PT, PT, PT, UP1, 0x80, 0x0 ;  /* 0x000000000000781c */ /* 0x000fca0003faf018 */
[----:B------:R-:W-:-:S08]  /*3360*/  @UP1 ULDC.64 UR6, c[0x0][0x9e8] ;  /* 0x00027a0000061ab9 */ /* 0x000fd00000000a00 */
[----:B------:R-:W-:Y:S01]  /*3370*/  @P5 IMAD.HI.U32 R3, R0, UR6, RZ ;  /* 0x0000000600035c27 */ /* 0x000fe2000f8e00ff */
[----:B------:R-:W-:-:S13]  /*3380*/  PLOP3.LUT P5, PT, PT, PT, UP1, 0x80, 0x0 ;  /* 0x000000000000781c */ /* 0x000fda0003faf018 */
[----:B------:R-:W-:-:S07]  /*3390*/  @P5 SHF.R.U32.HI R0, RZ, UR7, R3 ;  /* 0x00000007ff005c19 */ /* 0x000fce0008011603 */
.L_x_2359:
[----:B------:R-:W-:Y:S05]  /*33a0*/  BSYNC B0 ;  /* 0x0000000000007941 */ /* 0x000fea0003800000 */
.L_x_2357:
[----:B------:R-:W-:-:S05]  /*33b0*/  IMAD R3, R0, UR15, R13 ;  /* 0x0000000f00037c24 */ /* 0x000fca000f8e020d */
[----:B------:R-:W-:Y:S02]  /*33c0*/  VIMNMX R6, R6, R3, !PT ;  /* 0x0000000306067248 */ /* 0x000fe40007fe0100 */
[----:B------:R-:W-:-:S07]  /*33d0*/  VIADDMNMX R2, R3, UR15, R2, PT ;  /* 0x0000000f03027c46 */ /* 0x000fce000b800102 */
.L_x_2356:
[----:B------:R-:W-:Y:S01]  /*33e0*/  ISETP.GT.AND P2, PT, R6, 0x1, !P2 ;  /* 0x000000010600780c */ /* 0x000fe20005744270 */
[----:B------:R-:W-:Y:S01]  /*33f0*/  ULDC UR7, c[0x0][0x988] ;  /* 0x0002620000077ab9 */ /* 0x000fe20000000800 */
[----:B------:R-:W-:Y:S02]  /*3400*/  ISETP.NE.AND P5, PT, R74, RZ, PT ;  /* 0x000000ff4a00720c */ /* 0x000fe40003fa5270 */
        /* <DEDUP_REMOVED lines=53> */
[----:B------:R-:W-:Y:S02]  /*3760*/  FMNMX.FTZ R3, R69, R0, !PT ;  /* 0x0000000045037209 */ /* 0x000fe40007810000 */
[----:B------:R-:W-:Y:S02]  /*3770*/  ISETP.LT.OR P2, PT, R2, 0x22, P2 ;  /* 0x000000220200780c */ /* 0x000fe40001741670 */
[----:B------:R-:W-:Y:S01]  /*3780*/  ISETP.NE.AND P5, PT, R85, RZ, PT ;  /* 0x000000ff5500720c */ /* 0x000fe20003fa5270 */
[----:B------:R-:W1:Y:S01]  /*3790*/  SHFL.BFLY PT, R0, R3, 0x2, 0x1f ;  /* 0x0c401f0003007f89 */ /* 0x000e6200000e0000 */
        /* <DEDUP_REMOVED lines=11> */
[----:B------:R-:W-:Y:S02]  /*3850*/  ISETP.GT.AND P3, PT, R6, 0x51, !P3 ;  /* 0x000000510600780c */ /* 0x000fe40005f64270 */
[----:B------:R-:W-:Y:S02]  /*3860*/  ISETP.LT.OR P2, PT, R2, 0x2a, P2 ;  /* 0x0000002a0200780c */ /* 0x000fe40001741670 */
[----:B-1----:R-:W-:-:S02]  /*3870*/  FMNMX.FTZ R9, R3, R0, !PT ;  /* 0x0000000003097209 */ /* 0x002fc40007810000 */
[----:B------:R-:W-:Y:S02]  /*3880*/  FSEL R47, R47, -INF , !P2 ;  /* 0xff8000002f2f7808 */ /* 0x000fe40005000000 */
[----:B------:R-:W-:Y:S01]  /*3890*/  ISETP.NE.AND P2, PT, R79, RZ, PT ;  /* 0x000000ff4f00720c */ /* 0x000fe20003f45270 */
[----:B------:R-:W1:Y:S01]  /*38a0*/  SHFL.BFLY PT, R0, R9, 0x1, 0x1f ;  /* 0x0c201f0009007f89 */ /* 0x000e6200000e0000 */
[----:B------:R-:W-:Y:S02]  /*38b0*/  FMNMX.FTZ R3, R26, R27, !PT ;  /* 0x0000001b1a037209 */ /* 0x000fe40007810000 */
[C---:B------:R-:W-:Y:S02]  /*38c0*/  ISETP.GT.AND P2, PT, R6.reuse, 0x30, !P2 ;  /* 0x000000300600780c */ /* 0x040fe40005744270 */
[----:B------:R-:W-:Y:S02]  /*38d0*/  ISETP.GT.AND P4, PT, R6, 0x58, !P4 ;  /* 0x000000580600780c */ /* 0x000fe40006784270 */
[----:B------:R-:W-:-:S02]  /*38e0*/  ISETP.LT.OR P2, PT, R2, 0x31, P2 ;  /* 0x000000310200780c */ /* 0x000fc40001741670 */
[----:B------:R-:W-:Y:S02]  /*38f0*/  ISETP.LT.OR P3, PT, R2, 0x52, P3 ;  /* 0x000000520200780c */ /* 0x000fe40001f61670 */
[----:B------:R-:W-:Y:S02]  /*3900*/  FSEL R50, R50, -INF , !P2 ;  /* 0xff80000032327808 */ /* 0x000fe40005000000 */
[----:B------:R-:W-:Y:S02]  /*3910*/  ISETP.NE.AND P2, PT, R80, RZ, PT ;  /* 0x000000ff5000720c */ /* 0x000fe40003f45270 */
[----:B------:R-:W-:Y:S02]  /*3920*/  ISETP.LT.OR P4, PT, R2, 0x59, P4 ;  /* 0x000000590200780c */ /* 0x000fe40002781670 */
[----:B------:R-:W-:Y:S02]  /*3930*/  ISETP.GT.AND P2, PT, R6, 0x31, !P2 ;  /* 0x000000310600780c */ /* 0x000fe40005744270 */
[----:B------:R-:W-:-:S02]  /*3940*/  FSEL R67, R67, -INF , !P3 ;  /* 0xff80000043437808 */ /* 0x000fc40005800000 */
[----:B------:R-:W-:Y:S02]  /*3950*/  ISETP.LT.OR P2, PT, R2, 0x32, P2 ;  /* 0x000000320200780c */ /* 0x000fe40001741670 */
[----:B------:R-:W-:Y:S02]  /*3960*/  FSEL R70, R70, -INF , !P4 ;  /* 0xff80000046467808 */ /* 0x000fe40006000000 */
[----:B------:R-:W-:Y:S02]  /*3970*/  FSEL R51, R51, -INF , !P2 ;  /* 0xff80000033337808 */ /* 0x000fe40005000000 */
[----:B------:R-:W-:Y:S02]  /*3980*/  ISETP.NE.AND P2, PT, R81, RZ, PT ;  /* 0x000000ff5100720c */ /* 0x000fe40003f45270 */
[----:B-1----:R-:W-:Y:S02]  /*3990*/  FMNMX.FTZ R0, R9, R0, !PT ;  /* 0x0000000009007209 */ /* 0x002fe40007810000 */
[----:B------:R-:W-:-:S03]  /*39a0*/  ISETP.GT.AND P2, PT, R6, 0x38, !P2 ;  /* 0x000000380600780c */ /* 0x000fc60005744270 */
[----:B------:R-:W-:Y:S01]  /*39b0*/  FMUL.FTZ R10, R0, UR7 ;  /* 0x00000007000a7c20 */ /* 0x000fe20008410000 */
        /* <DEDUP_REMOVED lines=18> */
[----:B------:R-:W-:-:S04]  /*3ae0*/  FSETP.NEU.FTZ.AND P2, PT, R0, -INF , PT ;  /* 0xff8000000000780b */ /* 0x000fc80003f5d000 */
        /* <DEDUP_REMOVED lines=9> */
[--C-:B------:R-:W-:Y:S01]  /*3b80*/  FFMA.FTZ R154, R28, UR7, -R12.reuse ;  /* 0x000000071c9a7c23 */ /* 0x100fe2000801080c */
[----:B------:R1:W-:Y:S01]  /*3b90*/  MUFU.EX2 R3, R13 ;  /* 0x0000000d00037308 */ /* 0x0003e20000000800 */
[----:B------:R-:W-:Y:S01]  /*3ba0*/  ISETP.NE.AND P5, PT, R14, RZ, PT ;  /* 0x000000ff0e00720c */ /* 0x000fe20003fa5270 */
[--C-:B------:R-:W-:Y:S01]  /*3bb0*/  FFMA.FTZ R156, R32, UR7, -R12.reuse ;  /* 0x00000007209c7c23 */ /* 0x100fe2000801080c */
[----:B------:R-:W-:Y:S01]  /*3bc0*/  FMNMX.FTZ R9, R35, R10, !PT ;  /* 0x0000000a23097209 */ /* 0x000fe20007810000 */
[--C-:B------:R-:W-:Y:S01]  /*3bd0*/  FFMA.FTZ R33, R33, UR7, -R12.reuse ;  /* 0x0000000721217c23 */ /* 0x100fe2000801080c */
[----:B------:R-:W-:Y:S01]  /*3be0*/  FSEL R63, R63, -INF , !P2 ;  /* 0xff8000003f3f7808 */ /* 0x000fe20005000000 */
[--C-:B------:R-:W-:Y:S01]  /*3bf0*/  FFMA.FTZ R158, R36, UR7, -R12.reuse ;  /* 0x00000007249e7c23 */ /* 0x100fe2000801080c */
[----:B------:R-:W-:Y:S01]  /*3c00*/  FMNMX.FTZ R10, R38, R9, !PT ;  /* 0x00000009260a7209 */ /* 0x000fe20007810000 */
[----:B------:R-:W2:Y:S01]  /*3c10*/  MUFU.EX2 R152, R152 ;  /* 0x0000009800987308 */ /* 0x000ea20000000800 */
[----:B------:R-:W-:Y:S01]  /*3c20*/  ISETP.GT.AND P2, PT, R6, 0x50, !P6 ;  /* 0x000000500600780c */ /* 0x000fe20007744270 */
[--C-:B------:R-:W-:Y:S01]  /*3c30*/  FFMA.FTZ R37, R37, UR7, -R12.reuse ;  /* 0x0000000725257c23 */ /* 0x100fe2000801080c */
[----:B------:R-:W-:Y:S01]  /*3c40*/  FMNMX.FTZ R9, R39, R10, !PT ;  /* 0x0000000a27097209 */ /* 0x000fe20007810000 */
[--C-:B------:R-:W-:Y:S01]  /*3c50*/  FFMA.FTZ R160, R40, UR7, -R12.reuse ;  /* 0x0000000728a07c23 */ /* 0x100fe2000801080c */
[----:B------:R-:W-:Y:S01]  /*3c60*/  ISETP.GT.AND P5, PT, R6, 0x59, !P5 ;  /* 0x000000590600780c */ /* 0x000fe20006fa4270 */
[--C-:B------:R-:W-:Y:S01]  /*3c70*/  FFMA.FTZ R41, R41, UR7, -R12.reuse ;  /* 0x0000000729297c23 */ /* 0x100fe2000801080c */
[----:B------:R-:W-:Y:S01]  /*3c80*/  FMNMX.FTZ R10, R42, R9, !PT ;  /* 0x000000092a0a7209 */ /* 0x000fe20007810000 */
[----:B------:R-:W3:Y:S01]  /*3c90*/  MUFU.EX2 R154, R154 ;  /* 0x0000009a009a7308 */ /* 0x000ee20000000800 */
[----:B------:R-:W-:Y:S01]  /*3ca0*/  ISETP.LT.OR P2, PT, R2, 0x51, P2 ;  /* 0x000000510200780c */ /* 0x000fe20001741670 */
[--C-:B------:R-:W-:Y:S01]  /*3cb0*/  FFMA.FTZ R162, R44, UR7, -R12.reuse ;  /* 0x000000072ca27c23 */ /* 0x100fe2000801080c */
[----:B------:R-:W-:Y:S01]  /*3cc0*/  FMNMX.FTZ R11, R43, R10, !PT ;  /* 0x0000000a2b0b7209 */ /* 0x000fe20007810000 */
[--C-:B------:R-:W-:Y:S01]  /*3cd0*/  FFMA.FTZ R164, R48, UR7, -R12.reuse ;  /* 0x0000000730a47c23 */ /* 0x100fe2000801080c */
[----:B------:R-:W-:Y:S01]  /*3ce0*/  FSEL R66, R66, -INF , !P2 ;  /* 0xff80000042427808 */ /* 0x000fe20005000000 */
[--C-:B------:R-:W-:Y:S01]  /*3cf0*/  FFMA.FTZ R25, R49, UR7, -R12.reuse ;  /* 0x0000000731197c23 */ /* 0x100fe2000801080c */
[----:B------:R-:W-:Y:S01]  /*3d00*/  FMNMX.FTZ R10, R46, R11, !PT ;  /* 0x0000000b2e0a7209 */ /* 0x000fe20007810000 */
[----:B------:R-:W4:Y:S01]  /*3d10*/  MUFU.EX2 R9, R29 ;  /* 0x0000001d00097308 */ /* 0x000f220000000800 */
[----:B------:R-:W-:Y:S01]  /*3d20*/  ISETP.LT.OR P5, PT, R2, 0x5a, P5 ;  /* 0x0000005a0200780c */ /* 0x000fe20002fa1670 */
[--C-:B------:R-:W-:Y:S01]  /*3d30*/  FFMA.FTZ R166, R52, UR7, -R12.reuse ;  /* 0x0000000734a67c23 */ /* 0x100fe2000801080c */
[----:B------:R-:W-:Y:S01]  /*3d40*/  FMNMX.FTZ R11, R47, R10, !PT ;  /* 0x0000000a2f0b7209 */ /* 0x000fe20007810000 */
[--C-:B------:R-:W-:Y:S01]  /*3d50*/  FFMA.FTZ R53, R53, UR7, -R12.reuse ;  /* 0x0000000735357c23 */ /* 0x100fe2000801080c */
[----:B------:R-:W-:Y:S01]  /*3d60*/  FSEL R71, R71, -INF , !P5 ;  /* 0xff80000047477808 */ /* 0x000fe20006800000 */
[--C-:B------:R-:W-:Y:S01]  /*3d70*/  FFMA.FTZ R56, R56, UR7, -R12.reuse ;  /* 0x0000000738387c23 */ /* 0x100fe2000801080c */
[----:B------:R-:W-:Y:S01]  /*3d80*/  FMNMX.FTZ R10, R50, R11, !PT ;  /* 0x0000000b320a7209 */ /* 0x000fe20007810000 */
[----:B------:R-:W5:Y:S01]  /*3d90*/  MUFU.EX2 R156, R156 ;  /* 0x0000009c009c7308 */ /* 0x000f620000000800 */
[--C-:B------:R-:W-:Y:S01]  /*3da0*/  FFMA.FTZ R57, R57, UR7, -R12.reuse ;  /* 0x0000000739397c23 */ /* 0x100fe2000801080c */
[--C-:B------:R-:W-:Y:S01]  /*3db0*/  FFMA.FTZ R60, R60, UR7, -R12.reuse ;  /* 0x000000073c3c7c23 */ /* 0x100fe2000801080c */
[----:B-1----:R-:W-:Y:S01]  /*3dc0*/  FMNMX.FTZ R13, R51, R10, !PT ;  /* 0x0000000a330d7209 */ /* 0x002fe20007810000 */
[--C-:B------:R-:W-:Y:S01]  /*3dd0*/  FFMA.FTZ R61, R61, UR7, -R12.reuse ;  /* 0x000000073d3d7c23 */ /* 0x100fe2000801080c */
[--C-:B------:R-:W-:Y:S01]  /*3de0*/  FFMA.FTZ R64, R64, UR7, -R12.reuse ;  /* 0x0000000740407c23 */ /* 0x100fe2000801080c */
[--C-:B------:R-:W-:Y:S01]  /*3df0*/  FFMA.FTZ R65, R65, UR7, -R12.reuse ;  /* 0x0000000741417c23 */ /* 0x100fe2000801080c */
[----:B------:R-:W-:Y:S01]  /*3e00*/  FMNMX.FTZ R10, R54, R13, !PT ;  /* 0x0000000d360a7209 */ /* 0x000fe20007810000 */
[----:B------:R2:W1:Y:S01]  /*3e10*/  MUFU.EX2 R11, R33 ;  /* 0x00000021000b7308 */ /* 0x0004620000000800 */
[----:B------:R-:W-:-:S02]  /*3e20*/  FFMA.FTZ R68, R68, UR7, -R12 ;  /* 0x0000000744447c23 */ /* 0x000fc4000801080c */
[----:B------:R-:W-:-:S04]  /*3e30*/  FMNMX.FTZ R13, R55, R10, !PT ;  /* 0x0000000a370d7209 */ /* 0x000fc80007810000 */
[----:B------:R-:W-:Y:S01]  /*3e40*/  FMNMX.FTZ R10, R58, R13, !PT ;  /* 0x0000000d3a0a7209 */ /* 0x000fe20007810000 */
[----:B------:R-:W0:Y:S01]  /*3e50*/  MUFU.EX2 R158, R158 ;  /* 0x0000009e009e7308 */ /* 0x000e220000000800 */
[----:B--2---:R-:W-:Y:S01]  /*3e60*/  FADD.FTZ R33, R152, R3 ;  /* 0x0000000398217221 */ /* 0x004fe20000010000 */
[----:B------:R-:W-:Y:S02]  /*3e70*/  F2FP.BF16.F32.PACK_AB R152, R3, R152 ;  /* 0x000000980398723e */ /* 0x000fe400000010ff */
[----:B------:R-:W-:Y:S01]  /*3e80*/  FMNMX.FTZ R15, R59, R10, !PT ;  /* 0x0000000a3b0f7209 */ /* 0x000fe20007810000 */
[----:B---3--:R-:W-:Y:S01]  /*3e90*/  FADD.FTZ R10, R154, R33 ;  /* 0x000000219a0a7221 */ /* 0x008fe20000010000 */
[C---:B----4-:R-:W-:Y:S02]  /*3ea0*/  F2FP.BF16.F32.PACK_AB R154, R9.reuse, R154 ;  /* 0x0000009a099a723e */ /* 0x050fe400000010ff */
[----:B------:R-:W-:Y:S01]  /*3eb0*/  FMNMX.FTZ R6, R62, R15, !PT ;  /* 0x0000000f3e067209 */ /* 0x000fe20007810000 */
[----:B------:R2:W3:Y:S01]  /*3ec0*/  MUFU.EX2 R13, R37 ;  /* 0x00000025000d7308 */ /* 0x0004e20000000800 */
[----:B------:R-:W-:-:S02]  /*3ed0*/  FADD.FTZ R33, R9, R10 ;  /* 0x0000000a09217221 */ /* 0x000fc40000010000 */
[----:B------:R-:W-:Y:S02]  /*3ee0*/  FMNMX.FTZ R15, R63, R6, !PT ;  /* 0x000000063f0f7209 */ /* 0x000fe40007810000 */
[----:B-----5:R-:W-:Y:S01]  /*3ef0*/  FADD.FTZ R10, R156, R33 ;  /* 0x000000219c0a7221 */ /* 0x020fe20000010000 */
[C---:B-1----:R-:W-:Y:S02]  /*3f00*/  F2FP.BF16.F32.PACK_AB R156, R11.reuse, R156 ;  /* 0x0000009c0b9c723e */ /* 0x042fe400000010ff */
[----:B------:R-:W-:Y:S01]  /*3f10*/  FMNMX.FTZ R6, R66, R15, !PT ;  /* 0x0000000f42067209 */ /* 0x000fe20007810000 */
[----:B------:R-:W1:Y:S01]  /*3f20*/  MUFU.EX2 R160, R160 ;  /* 0x000000a000a07308 */ /* 0x000e620000000800 */
[----:B--2---:R-:W-:Y:S02]  /*3f30*/  FADD.FTZ R37, R11, R10 ;  /* 0x0000000a0b257221 */ /* 0x004fe40000010000 */
[----:B------:R-:W-:-:S04]  /*3f40*/  FMNMX.FTZ R21, R67, R6, !PT ;  /* 0x0000000643157209 */ /* 0x000fc80007810000 */
[----:B------:R-:W-:Y:S01]  /*3f50*/  FMNMX.FTZ R2, R70, R21, !PT ;  /* 0x0000001546027209 */ /* 0x000fe20007810000 */
[--C-:B------:R-:W-:Y:S01]  /*3f60*/  FFMA.FTZ R21, R45, UR7, -R12.reuse ;  /* 0x000000072d157c23 */ /* 0x100fe2000801080c */
[----:B------:R-:W2:Y:S01]  /*3f70*/  MUFU.EX2 R15, R41 ;  /* 0x00000029000f7308 */ /* 0x000ea20000000800 */
[----:B------:R-:W-:Y:S01]  /*3f80*/  FFMA.FTZ R12, R69, UR7, -R12 ;  /* 0x00000007450c7c23 */ /* 0x000fe2000801080c */
[----:B------:R-:W-:-:S05]  /*3f90*/  FMNMX.FTZ R2, R71, R2, !PT ;  /* 0x0000000247027209 */ /* 0x000fca0007810000 */
[----:B------:R-:W4:Y:S01]  /*3fa0*/  SHFL.BFLY PT, R29, R2, 0x2, 0x1f ;  /* 0x0c401f00021d7f89 */ /* 0x000f2200000e0000 */
[----:B------:R-:W5:Y:S08]  /*3fb0*/  MUFU.EX2 R162, R162 ;  /* 0x000000a200a27308 */ /* 0x000f700000000800 */
[----:B------:R-:W5:Y:S08]  /*3fc0*/  MUFU.EX2 R21, R21 ;  /* 0x0000001500157308 */ /* 0x000f700000000800 */
[----:B------:R-:W-:Y:S01]  /*3fd0*/  MUFU.EX2 R164, R164 ;  /* 0x000000a400a47308 */ /* 0x000fe20000000800 */
[----:B----4-:R-:W-:-:S07]  /*3fe0*/  FMNMX.FTZ R29, R2, R29, !PT ;  /* 0x0000001d021d7209 */ /* 0x010fce0007810000 */
[----:B------:R-:W-:Y:S01]  /*3ff0*/  MUFU.EX2 R25, R25 ;  /* 0x0000001900197308 */ /* 0x000fe20000000800 */
[----:B------:R-:W4:Y:S07]  /*4000*/  SHFL.BFLY PT, R6, R29, 0x1, 0x1f ;  /* 0x0c201f001d067f89 */ /* 0x000f2e00000e0000 */
[----:B------:R-:W-:Y:S08]  /*4010*/  MUFU.EX2 R166, R166 ;  /* 0x000000a600a67308 */ /* 0x000ff00000000800 */
[----:B------:R-:W-:Y:S08]  /*4020*/  MUFU.EX2 R53, R53 ;  /* 0x0000003500357308 */ /* 0x000ff00000000800 */
[----:B------:R-:W-:Y:S01]  /*4030*/  MUFU.EX2 R56, R56 ;  /* 0x0000003800387308 */ /* 0x000fe20000000800 */
[----:B----4-:R-:W-:-:S04]  /*4040*/  FMNMX.FTZ R6, R29, R6, !PT ;  /* 0x000000061d067209 */ /* 0x010fc80007810000 */
[C---:B------:R-:W-:Y:S01]  /*4050*/  FSETP.NEU.FTZ.AND P2, PT, R6.reuse, -INF , PT ;  /* 0xff8000000600780b */ /* 0x040fe20003f5d000 */
[----:B------:R-:W-:Y:S02]  /*4060*/  FMUL.FTZ R2, R6, UR7 ;  /* 0x0000000706027c20 */ /* 0x000fe40008410000 */
[----:B------:R0:W-:Y:S03]  /*4070*/  MUFU.EX2 R29, R12 ;  /* 0x0000000c001d7308 */ /* 0x0001e60000000800 */
[----:B------:R-:W-:-:S05]  /*4080*/  FSEL R2, R2, RZ, P2 ;  /* 0x000000ff02027208 */ /* 0x000fca0001000000 */
        /* <DEDUP_REMOVED lines=11> */
[----:B0-----:R-:W-:Y:S01]  /*4140*/  FADD.FTZ R12, R158, R37 ;  /* 0x000000259e0c7221 */ /* 0x001fe20000010000 */
[--C-:B------:R-:W-:Y:S01]  /*4150*/  FFMA.FTZ R43, R43, UR7, -R2.reuse ;  /* 0x000000072b2b7c23 */ /* 0x100fe20008010802 */
[--C-:B------:R-:W-:Y:S01]  /*4160*/  FFMA.FTZ R46, R46, UR7, -R2.reuse ;  /* 0x000000072e2e7c23 */ /* 0x100fe20008010802 */
[----:B------:R-:W-:Y:S01]  /*4170*/  FFMA.FTZ R47, R47, UR7, -R2 ;  /* 0x000000072f2f7c23 */ /* 0x000fe20008010802 */
[----:B---3--:R-:W-:Y:S01]  /*4180*/  FADD.FTZ R37, R13, R12 ;  /* 0x0000000c0d257221 */ /* 0x008fe20000010000 */
[----:B------:R-:W0:Y:S01]  /*4190*/  MUFU.EX2 R27, R27 ;  /* 0x0000001b001b7308 */ /* 0x000e220000000800 */
[--C-:B------:R-:W-:Y:S01]  /*41a0*/  FFMA.FTZ R50, R50, UR7, -R2.reuse ;  /* 0x0000000732327c23 */ /* 0x100fe20008010802 */
[--C-:B------:R-:W-:Y:S01]  /*41b0*/  FFMA.FTZ R51, R51, UR7, -R2.reuse ;  /* 0x0000000733337c23 */ /* 0x100fe20008010802 */
        /* <DEDUP_REMOVED lines=8> */
[----:B-----5:R-:W-:Y:S01]  /*4240*/  FADD.FTZ R12, R162, R37 ;  /* 0x00000025a20c7221 */ /* 0x020fe20000010000 */
[--C-:B------:R-:W-:Y:S01]  /*4250*/  FFMA.FTZ R63, R63, UR7, -R2.reuse ;  /* 0x000000073f3f7c23 */ /* 0x100fe20008010802 */
[--C-:B------:R-:W-:Y:S01]  /*4260*/  FFMA.FTZ R66, R66, UR7, -R2.reuse ;  /* 0x0000000742427c23 */ /* 0x100fe20008010802 */
[----:B------:R-:W-:Y:S01]  /*4270*/  FFMA.FTZ R67, R67, UR7, -R2 ;  /* 0x0000000743437c23 */ /* 0x000fe20008010802 */
[----:B------:R-:W-:Y:S01]  /*4280*/  FADD.FTZ R37, R21, R12 ;  /* 0x0000000c15257221 */ /* 0x000fe20000010000 */
[----:B------:R-:W2:Y:S01]  /*4290*/  MUFU.EX2 R31, R31 ;  /* 0x0000001f001f7308 */ /* 0x000ea20000000800 */
[----:B0-----:R-:W-:Y:S01]  /*42a0*/  FADD.FTZ R33, R26, R27 ;  /* 0x0000001b1a217221 */ /* 0x001fe20000010000 */
[--C-:B------:R-:W-:Y:S01]  /*42b0*/  FFMA.FTZ R70, R70, UR7, -R2.reuse ;  /* 0x0000000746467c23 */ /* 0x100fe20008010802 */
[----:B------:R-:W-:Y:S01]  /*42c0*/  FADD.FTZ R12, R164, R37 ;  /* 0x00000025a40c7221 */ /* 0x000fe20000010000 */
[----:B------:R-:W-:Y:S01]  /*42d0*/  FFMA.FTZ R2, R71, UR7, -R2 ;  /* 0x0000000747027c23 */ /* 0x000fe20008010802 */
[----:B------:R-:W-:-:S02]  /*42e0*/  F2FP.BF16.F32.PACK_AB R158, R13, R158 ;  /* 0x0000009e0d9e723e */ /* 0x000fc400000010ff */
[----:B------:R-:W-:Y:S01]  /*42f0*/  FADD.FTZ R37, R25, R12 ;  /* 0x0000000c19257221 */ /* 0x000fe20000010000 */
[----:B------:R-:W0:Y:S01]  /*4300*/  MUFU.EX2 R34, R34 ;  /* 0x0000002200227308 */ /* 0x000e220000000800 */
[----:B-1----:R-:W-:Y:S01]  /*4310*/  FADD.FTZ R10, R30, R33 ;  /* 0x000000211e0a7221 */ /* 0x002fe20000010000 */
[----:B------:R-:W-:Y:S01]  /*4320*/  F2FP.BF16.F32.PACK_AB R160, R15, R160 ;  /* 0x000000a00fa0723e */ /* 0x000fe200000010ff */
[----:B------:R-:W-:Y:S01]  /*4330*/  FADD.FTZ R12, R166, R37 ;  /* 0x00000025a60c7221 */ /* 0x000fe20000010000 */
[----:B------:R-:W-:Y:S02]  /*4340*/  F2FP.BF16.F32.PACK_AB R162, R21, R162 ;  /* 0x000000a215a2723e */ /* 0x000fe400000010ff */
[----:B------:R-:W-:Y:S01]  /*4350*/  F2FP.BF16.F32.PACK_AB R164, R25, R164 ;  /* 0x000000a419a4723e */ /* 0x000fe200000010ff */
[----:B------:R-:W-:Y:S01]  /*4360*/  FADD.FTZ R37, R53, R12 ;  /* 0x0000000c35257221 */ /* 0x000fe20000010000 */
[----:B------:R-:W1:Y:S01]  /*4370*/  MUFU.EX2 R35, R35 ;  /* 0x0000002300237308 */ /* 0x000e620000000800 */
[----:B--2---:R-:W-:Y:S01]  /*4380*/  FADD.FTZ R33, R31, R10 ;  /* 0x0000000a1f217221 */ /* 0x004fe20000010000 */
[----:B------:R-:W-:Y:S01]  /*4390*/  F2FP.BF16.F32.PACK_AB R166, R53, R166 ;  /* 0x000000a635a6723e */ /* 0x000fe200000010ff */
[----:B------:R-:W-:Y:S01]  /*43a0*/  FADD.FTZ R12, R56, R37 ;  /* 0x00000025380c7221 */ /* 0x000fe20000010000 */
[----:B------:R-:W-:-:S02]  /*43b0*/  F2FP.BF16.F32.PACK_AB R168, R57, R56 ;  /* 0x0000003839a8723e */ /* 0x000fc400000010ff */
[----:B------:R-:W-:Y:S01]  /*43c0*/  F2FP.BF16.F32.PACK_AB R153, R27, R26 ;  /* 0x0000001a1b99723e */ /* 0x000fe200000010ff */
[----:B------:R-:W-:Y:S01]  /*43d0*/  FADD.FTZ R9, R57, R12 ;  /* 0x0000000c39097221 */ /* 0x000fe20000010000 */
[----:B------:R-:W2:Y:S01]  /*43e0*/  MUFU.EX2 R38, R38 ;  /* 0x0000002600267308 */ /* 0x000ea20000000800 */
[----:B0-----:R-:W-:Y:S01]  /*43f0*/  FADD.FTZ R10, R34, R33 ;  /* 0x00000021220a7221 */ /* 0x001fe20000010000 */
[----:B------:R-:W-:-:S06]  /*4400*/  F2FP.BF16.F32.PACK_AB R155, R31, R30 ;  /* 0x0000001e1f9b723e */ /* 0x000fcc00000010ff */
[----:B------:R-:W0:Y:S01]  /*4410*/  MUFU.EX2 R39, R39 ;  /* 0x0000002700277308 */ /* 0x000e220000000800 */
[C---:B-1----:R-:W-:Y:S01]  /*4420*/  FADD.FTZ R33, R35.reuse, R10 ;  /* 0x0000000a23217221 */ /* 0x042fe20000010000 */
[----:B------:R-:W-:-:S06]  /*4430*/  F2FP.BF16.F32.PACK_AB R157, R35, R34 ;  /* 0x00000022239d723e */ /* 0x000fcc00000010ff */
[----:B------:R-:W1:Y:S01]  /*4440*/  MUFU.EX2 R42, R42 ;  /* 0x0000002a002a7308 */ /* 0x000e620000000800 */
[----:B--2---:R-:W-:-:S07]  /*4450*/  FADD.FTZ R10, R38, R33 ;  /* 0x00000021260a7221 */ /* 0x004fce0000010000 */
[----:B------:R-:W2:Y:S01]  /*4460*/  MUFU.EX2 R43, R43 ;  /* 0x0000002b002b7308 */ /* 0x000ea20000000800 */
[C---:B0-----:R-:W-:Y:S01]  /*4470*/  FADD.FTZ R33, R39.reuse, R10 ;  /* 0x0000000a27217221 */ /* 0x041fe20000010000 */
[----:B------:R-:W-:-:S06]  /*4480*/  F2FP.BF16.F32.PACK_AB R159, R39, R38 ;  /* 0x00000026279f723e */ /* 0x000fcc00000010ff */
[----:B------:R-:W0:Y:S01]  /*4490*/  MUFU.EX2 R46, R46 ;  /* 0x0000002e002e7308 */ /* 0x000e220000000800 */
[----:B-1----:R-:W-:-:S07]  /*44a0*/  FADD.FTZ R10, R42, R33 ;  /* 0x000000212a0a7221 */ /* 0x002fce0000010000 */
[----:B------:R-:W1:Y:S01]  /*44b0*/  MUFU.EX2 R47, R47 ;  /* 0x0000002f002f7308 */ /* 0x000e620000000800 */
[C---:B--2---:R-:W-:Y:S01]  /*44c0*/  FADD.FTZ R33, R43.reuse, R10 ;  /* 0x0000000a2b217221 */ /* 0x044fe20000010000 */
[----:B------:R-:W-:-:S06]  /*44d0*/  F2FP.BF16.F32.PACK_AB R161, R43, R42 ;  /* 0x0000002a2ba1723e */ /* 0x000fcc00000010ff */
[----:B------:R-:W2:Y:S01]  /*44e0*/  MUFU.EX2 R50, R50 ;  /* 0x0000003200327308 */ /* 0x000ea20000000800 */
[----:B0-----:R-:W-:-:S07]  /*44f0*/  FADD.FTZ R10, R46, R33 ;  /* 0x000000212e0a7221 */ /* 0x001fce0000010000 */
        /* <DEDUP_REMOVED lines=31> */
[----:B-1----:R-:W-:Y:S01]  /*46f0*/  FADD.FTZ R12, R68, R9 ;  /* 0x00000009440c7221 */ /* 0x002fe20000010000 */
[----:B------:R-:W-:-:S03]  /*4700*/  F2FP.BF16.F32.PACK_AB R174, R29, R68 ;  /* 0x000000441dae723e */ /* 0x000fc600000010ff */
[----:B------:R-:W-:-:S03]  /*4710*/  FADD.FTZ R3, R29, R12 ;  /* 0x0000000c1d037221 */ /* 0x000fc60000010000 */
[----:B------:R-:W1:Y:S01]  /*4720*/  MUFU.EX2 R67, R67 ;  /* 0x0000004300437308 */ /* 0x000e620000000800 */
[C---:B--2---:R-:W-:Y:S01]  /*4730*/  FADD.FTZ R9, R63.reuse, R10 ;  /* 0x0000000a3f097221 */ /* 0x044fe20000010000 */
[----:B------:R-:W-:-:S06]  /*4740*/  F2FP.BF16.F32.PACK_AB R171, R63, R62 ;  /* 0x0000003e3fab723e */ /* 0x000fcc00000010ff */
[----:B------:R-:W2:Y:S01]  /*4750*/  MUFU.EX2 R70, R70 ;  /* 0x0000004600467308 */ /* 0x000ea20000000800 */
[----:B0-----:R-:W-:-:S07]  /*4760*/  FADD.FTZ R10, R66, R9 ;  /* 0x00000009420a7221 */ /* 0x001fce0000010000 */
[----:B------:R2:W0:Y:S01]  /*4770*/  MUFU.EX2 R175, R2 ;  /* 0x0000000200af7308 */ /* 0x0004220000000800 */
[C---:B-1----:R-:W-:Y:S01]  /*4780*/  FADD.FTZ R9, R67.reuse, R10 ;  /* 0x0000000a43097221 */ /* 0x042fe20000010000 */
[----:B------:R-:W-:-:S03]  /*4790*/  F2FP.BF16.F32.PACK_AB R173, R67, R66 ;  /* 0x0000004243ad723e */ /* 0x000fc600000010ff */
[----:B--2---:R-:W-:-:S04]  /*47a0*/  FADD.FTZ R2, R70, R9 ;  /* 0x0000000946027221 */ /* 0x004fc80000010000 */
[C---:B0-----:R-:W-:Y:S01]  /*47b0*/  FADD.FTZ R2, R175.reuse, R2 ;  /* 0x00000002af027221 */ /* 0x041fe20000010000 */
[----:B------:R-:W-:Y:S01]  /*47c0*/  F2FP.BF16.F32.PACK_AB R175, R175, R70 ;  /* 0x00000046afaf723e */ /* 0x000fe200000010ff */
[----:B------:R-:W-:Y:S06]  /*47d0*/  @!P0 BRA `(.L_x_2360) ;  /* 0x0000000000048947 */ /* 0x000fec0003800000 */
[----:B------:R-:W-:Y:S01]  /*47e0*/  BPT.TRAP 0x1 ;  /* 0x000000040000795c */ /* 0x000fe20000300000 */
.L_x_2360:
[----:B------:R0:W1:Y:S01]  /*47f0*/  SYNCS.PHASECHK.TRANS64.TRYWAIT P2, [UR21+0x22850], R8 ;  /* 0x02285008ff0075a7 */ /* 0x0000620008040155 */
[----:B------:R-:W-:Y:S05]  /*4800*/  @!P0 BRA `(.L_x_2361) ;  /* 0x0000000000048947 */ /* 0x000fea0003800000 */
[----:B------:R-:W-:Y:S01]  /*4810*/  BPT.TRAP 0x1 ;  /* 0x000000040000795c */ /* 0x000fe20000300000 */
.L_x_2361:
[----:B-1----:R-:W-:Y:S05]  /*4820*/  @P2 BRA `(.L_x_2362) ;  /* 0x0000000000082947 */ /* 0x002fea0003800000 */
[----:B------:R-:W1:Y:S02]  /*4830*/  SYNCS.PHASECHK.TRANS64.TRYWAIT P2, [UR21+0x22850], R8 ;  /* 0x02285008ff0075a7 */ /* 0x000e640008040155 */
[----:B-1----:R-:W-:Y:S05]  /*4840*/  @!P2 BRA `(.L_x_2363) ;  /* 0x000001480028a947 */ /* 0x002fea0003800000 */
.L_x_2362:
[----:B------:R-:W-:Y:S01]  /*4850*/  R2UR UR6, R5 ;  /* 0x00000000050672ca */ /* 0x000fe200000e0000 */
[----:B------:R2:W-:Y:S01]  /*4860*/  BAR.SYNC.DEFER_BLOCKING R7, 0x100 ;  /* 0x000400070000751d */ /* 0x0005e20000010000 */
[----:B------:R-:W-:-:S05]  /*4870*/  ISETP.NE.AND P2, PT, R201, 0x1, PT ;  /* 0x00000001c900780c */ /* 0x000fca0003f45270 */
[----:B------:R-:W-:Y:S01]  /*4880*/  UMOV UR19, 0x40000040 ;  /* 0x4000004000137882 */ /* 0x000fe20000000000 */
[----:B------:R-:W-:-:S05]  /*4890*/  VOTEU.ALL UP1, P1 ;  /* 0x00000000003f7886 */ /* 0x000fca0000820000 */
[----:B------:R-:W-:Y:S02]  /*48a0*/  UIADD3 UR6, UR6, 0x400, URZ ;  /* 0x0000040006067890 */ /* 0x000fe4000fffe03f */
[----:B------:R-:W2:Y:S01]  /*48b0*/  @P2 LDC R5, c[0x0][0x44c] ;  /* 0x00011300ff052b82 */ /* 0x000ea20000000800 */
[----:B------:R-:W-:Y:S02]  /*48c0*/  @!UP1 UIADD3 UR21, UR21, 0x22860, URZ ;  /* 0x0002286015159890 */ /* 0x000fe4000fffe03f */
[----:B------:R-:W-:Y:S02]  /*48d0*/  USHF.R.U32.HI UR6, URZ, 0x4, UR6 ;  /* 0x000000043f067899 */ /* 0x000fe40008011606 */
[----:B------:R-:W-:Y:S02]  /*48e0*/  @!UP1 UPRMT UR21, URZ, 0x654, UR21 ;  /* 0x000006543f159896 */ /* 0x000fe40008000015 */
[----:B------:R-:W-:Y:S01]  /*48f0*/  ULOP3.LUT UR6, UR6, 0x3fff, URZ, 0xc0, !UPT ;  /* 0x00003fff06067892 */ /* 0x000fe2000f8ec03f */
[----:B01----:R-:W0:Y:S01]  /*4900*/  @P2 LDC R8, c[0x0][0x450] ;  /* 0x00011400ff082b82 */ /* 0x003e220000000800 */
[----:B------:R-:W-:-:S02]  /*4910*/  WARPGROUP.ARRIVE ;  /* 0x00000000000079c5 */ /* 0x000fc40000000000 */
[----:B------:R-:W-:-:S04]  /*4920*/  ULOP3.LUT UR6, UR6, 0x3000000, URZ, 0xfc, !UPT ;  /* 0x0300000006067892 */ /* 0x000fc8000f8efc3f */
[----:B------:R-:W-:-:S07]  /*4930*/  UIMAD UR11, UR37, 0xc00, UR6 ;  /* 0x00000c00250b78a4 */ /* 0x000fce000f8e0206 */
[----:B------:R-:W-:Y:S02]  /*4940*/  UMOV UR18, UR11 ;  /* 0x0000000b00127c82 */ /* 0x000fe40008000000 */
[----:B------:R-:W-:Y:S01]  /*4950*/  HGMMA.64x256x16.F32.BF16 R24, R152, gdesc[UR16].tnspB, RZ, !UPT, gsb0 ;  /* 0x43e0001098187df0 */ /* 0x000fe2000c0018ff */
[----:B------:R-:W-:Y:S01]  /*4960*/  UIADD3 UR18, UR11, 0x80, URZ ;  /* 0x000000800b127890 */ /* 0x000fe2000fffe03f */
[----:B--2---:R-:W-:Y:S01]  /*4970*/  @P2 IMAD.HI.U32 R7, R5, UR42, RZ ;  /* 0x0000002a05072c27 */ /* 0x004fe2000f8e00ff */
[----:B------:R-:W-:-:S03]  /*4980*/  UMOV UR19, 0x40000040 ;  /* 0x4000004000137882 */ /* 0x000fc60000000000 */
[----:B------:R-:W-:Y:S01]  /*4990*/  IMAD.U32 R5, RZ, RZ, UR42 ;  /* 0x0000002aff057e24 */ /* 0x000fe2000f8e00ff */
[----:B0-----:R-:W-:Y:S02]  /*49a0*/  @P2 SHF.R.U32.HI R5, RZ, R8, R7 ;  /* 0x00000008ff052219 */ /* 0x001fe40000011607 */
[----:B------:R-:W-:Y:S02]  /*49b0*/  PLOP3.LUT P2, PT, PT, PT, UP0, 0x40, 0x0 ;  /* 0x000000000000781c */ /* 0x000fe40003f4e808 */
[----:B------:R-:W-:Y:S01]  /*49c0*/  IADD3 R7, R5, R17, -R16 ;  /* 0x0000001105077210 */ /* 0x000fe20007ffe810 */
[----:B------:R-:W-:Y:S01]  /*49d0*/  VIADD R5, R176, 0xfffffffe ;  /* 0xfffffffeb0057836 */ /* 0x000fe20000000000 */
[----:B------:R-:W-:Y:S02]  /*49e0*/  WARPGROUP.DEPBAR.LE gsb0, 0x0 ;  /* 0x00008000000079c5 */ /* 0x000fe40000010000 */
[----:B------:R-:W-:-:S13]  /*49f0*/  WARPGROUP.ARRIVE ;  /* 0x00000000000079c5 */ /* 0x000fda0000000000 */
        /* <DEDUP_REMOVED lines=28> */
[----:B------:R-:W-:Y:S01]  /*4bc0*/  @!P1 SYNCS.ARRIVE.TRANS64.RED.A1T0 RZ, [UR21], RZ ;  /* 0x000000ffffff99a7 */ /* 0x000fe20008100415 */
[----:B------:R-:W-:Y:S08]  /*4bd0*/  @P2 BRA `(.L_x_2364) ;  /* 0x0000000000482947 */ /* 0x000ff00003800000 */
        /* <DEDUP_REMOVED lines=11> */
.L_x_2365:
[----:B------:R-:W-:-:S11]  /*4c90*/  UISETP.NE.AND UP1, UPT, UR15, 0x1, UPT ;  /* 0x000000010f00788c */ /* 0x000fd6000bf25270 */
[----:B------:R-:W-:Y:S02]  /*4ca0*/  @UP1 ULDC.64 UR22, c[0x0][0x9e8] ;  /* 0x00027a0000161ab9 */ /* 0x000fe40000000a00 */
[----:B------:R-:W-:-:S04]  /*4cb0*/  UIMAD.WIDE.U32 UR18, UR11, UR22, URZ ;  /* 0x000000160b1272a5 */ /* 0x000fc8000f8e003f */
[----:B------:R-:W-:-:S12]  /*4cc0*/  @UP1 USHF.R.U32.HI UR11, URZ, UR23, UR19 ;  /* 0x000000173f0b1299 */ /* 0x000fd80008011613 */
.L_x_2366:
[----:B------:R-:W-:-:S04]  /*4cd0*/  UIMAD UR11, UR11, UR15, UR15 ;  /* 0x0000000f0b0b72a4 */ /* 0x000fc8000f8e020f */
[----:B------:R-:W-:-:S04]  /*4ce0*/  UISETP.LT.AND UP1, UPT, UR14, UR11, UPT ;  /* 0x0000000b0e00728c */ /* 0x000fc8000bf21270 */
[----:B------:R-:W-:-:S12]  /*4cf0*/  USEL UR14, UR14, UR11, UP1 ;  /* 0x0000000b0e0e7287 */ /* 0x000fd80008800000 */
.L_x_2364:
[----:B------:R-:W-:Y:S01]  /*4d00*/  UIMAD.WIDE UR14, UR14, 0x2aaaaaab, URZ ;  /* 0x2aaaaaab0e0e78a5 */ /* 0x000fe2000f8e023f */
[----:B------:R-:W-:Y:S01]  /*4d10*/  ULDC UR29, c[0x0][0x9e4] ;  /* 0x00027900001d7ab9 */ /* 0x000fe20000000800 */
[----:B------:R-:W-:Y:S02]  /*4d20*/  ULDC UR22, c[0x0][0x9dc] ;  /* 0x0002770000167ab9 */ /* 0x000fe40000000800 */
[----:B------:R-:W-:Y:S01]  /*4d30*/  USHF.R.U32.HI UR11, URZ, 0x1f, UR15 ;  /* 0x0000001f3f0b7899 */ /* 0x000fe2000801160f */
[----:B------:R-:W-:Y:S01]  /*4d40*/  ULDC UR21, c[0x0][0x988] ;  /* 0x0002620000157ab9 */ /* 0x000fe20000000800 */
[----:B------:R-:W-:Y:S02]  /*4d50*/  ULDC UR28, c[0x0][0x9e0] ;  /* 0x00027800001c7ab9 */ /* 0x000fe40000000800 */
[----:B------:R-:W-:-:S04]  /*4d60*/  ULEA.HI.SX32 UR11, UR15, UR11, 0x1c ;  /* 0x0000000b0f0b7291 */ /* 0x000fc8000f8fe23f */
[----:B------:R-:W-:-:S04]  /*4d70*/  UISETP.LT.AND UP1, UPT, UR43, UR11, UPT ;  /* 0x0000000b2b00728c */ /* 0x000fc8000bf21270 */
[----:B------:R-:W-:-:S06]  /*4d80*/  USEL UR23, UR43, UR11, !UP1 ;  /* 0x0000000b2b177287 */ /* 0x000fcc000c800000 */
[----:B------:R-:W-:-:S13]  /*4d90*/  ISETP.GE.AND P2, PT, R5, UR23, PT ;  /* 0x0000001705007c0c */ /* 0x000fda000bf46270 */
[----:B------:R-:W-:Y:S05]  /*4da0*/  @!P2 BRA `(.L_x_2367) ;  /* 0x000000300004a947 */ /* 0x000fea0003800000 */
.L_x_2384:
[----:B------:R-:W-:-:S04]  /*4db0*/  UIADD3 UR37, UR37, 0x1, URZ ;  /* 0x0000000125257890 */ /* 0x000fc8000fffe03f */
[----:B------:R-:W-:-:S04]  /*4dc0*/  UISETP.NE.AND UP1, UPT, UR37, 0x2, UPT ;  /* 0x000000022500788c */ /* 0x000fc8000bf25270 */
[----:B------:R-:W-:Y:S02]  /*4dd0*/  USEL UR7, URZ, 0x1, UP1 ;  /* 0x000000013f077887 */ /* 0x000fe40008800000 */
[----:B------:R-:W-:Y:S02]  /*4de0*/  USEL UR37, UR37, URZ, UP1 ;  /* 0x0000003f25257287 */ /* 0x000fe40008800000 */
[----:B------:R-:W-:Y:S01]  /*4df0*/  ULOP3.LUT UR38, UR38, UR7, URZ, 0x3c, !UPT ;  /* 0x0000000726267292 */ /* 0x000fe2000f8e3c3f */
[----:B012---:R-:W-:Y:S11]  /*4e00*/  @!P0 BRA `(.L_x_2368) ;  /* 0x0000000000048947 */ /* 0x007ff60003800000 */
[----:B------:R-:W-:Y:S01]  /*4e10*/  BPT.TRAP 0x1 ;  /* 0x000000040000795c */ /* 0x000fe20000300000 */
.L_x_2368:
        /* <DEDUP_REMOVED lines=9> */
.L_x_2369:
[----:B-1----:R-:W-:Y:S05]  /*4eb0*/  @P2 BRA `(.L_x_2370) ;  /* 0x0000000000082947 */ /* 0x002fea0003800000 */
[----:B------:R-:W1:Y:S02]  /*4ec0*/  SYNCS.PHASECHK.TRANS64.TRYWAIT P2, [UR30+0x22830], R7 ;  /* 0x02283007ff0075a7 */ /* 0x000e64000804015e */
[----:B-1----:R-:W-:Y:S05]  /*4ed0*/  @!P2 BRA `(.L_x_2371) ;  /* 0x00000140009ca947 */ /* 0x002fea0003800000 */
.L_x_2370:
[----:B------:R-:W-:Y:S01]  /*4ee0*/  UIMAD UR18, UR37, 0x300, UR20 ;  /* 0x00000300251278a4 */ /* 0x000fe2000f8e0214 */
[----:B------:R-:W-:Y:S01]  /*4ef0*/  WARPGROUP.ARRIVE ;  /* 0x00000000000079c5 */ /* 0x000fe20000000000 */
[----:B------:R-:W-:Y:S01]  /*4f00*/  UMOV UR19, 0x40000040 ;  /* 0x4000004000137882 */ /* 0x000fe20000000000 */
[----:B------:R-:W-:Y:S01]  /*4f10*/  UMOV UR24, UR4 ;  /* 0x0000000400187c82 */ /* 0x000fe20008000000 */
[----:B------:R-:W-:Y:S01]  /*4f20*/  UIADD3 UR26, UR18, 0x2, URZ ;  /* 0x00000002121a7890 */ /* 0x000fe2000fffe03f */
[----:B------:R-:W-:Y:S01]  /*4f30*/  ISETP.NE.AND P2, PT, R201, 0x1, PT ;  /* 0x00000001c900780c */ /* 0x000fe20003f45270 */
[----:B------:R-:W-:Y:S01]  /*4f40*/  UMOV UR25, UR5 ;  /* 0x0000000500197c82 */ /* 0x000fe20008000000 */
[----:B------:R-:W-:Y:S01]  /*4f50*/  UMOV UR27, 0x40000040 ;  /* 0x40000040001b7882 */ /* 0x000fe20000000000 */
[----:B------:R-:W-:Y:S02]  /*4f60*/  UIADD3 UR10, UR18, 0x4, URZ ;  /* 0x00000004120a7890 */ /* 0x000fe4000fffe03f */
[----:B------:R-:W-:Y:S01]  /*4f70*/  HGMMA.64x96x16.F32.BF16 R152, gdesc[UR16], RZ, !UPT, gsb0 ;  /* 0x01600000109879f0 */ /* 0x000fe2000c0018ff */
[----:B------:R-:W-:Y:S01]  /*4f80*/  UMOV UR11, 0x40000040 ;  /* 0x40000040000b7882 */ /* 0x000fe20000000000 */
[----:B------:R-:W-:Y:S01]  /*4f90*/  UIADD3 UR14, UR18, 0x6, URZ ;  /* 0x00000006120e7890 */ /* 0x000fe2000fffe03f */
[----:B------:R-:W2:Y:S01]  /*4fa0*/  S2R R9, SR_TID.X ;  /* 0x0000000000097919 */ /* 0x000ea20000002100 */
[----:B------:R-:W-:Y:S01]  /*4fb0*/  UMOV UR15, 0x40000040 ;  /* 0x40000040000f7882 */ /* 0x000fe20000000000 */
[----:B------:R-:W-:-:S02]  /*4fc0*/  VIADD R20, R22, UR42 ;  /* 0x0000002a16147c36 */ /* 0x000fc40008000000 */
[----:B------:R-:W-:Y:S01]  /*4fd0*/  IMAD R11, R5, -0x60, RZ ;  /* 0xffffffa0050b7824 */ /* 0x000fe200078e02ff */
[----:B------:R-:W3:Y:S01]  /*4fe0*/  @P2 LDC R8, c[0x0][0x44c] ;  /* 0x00011300ff082b82 */ /* 0x000ee20000000800 */
[----:B------:R-:W-:-:S03]  /*4ff0*/  IMAD.U32 R10, RZ, RZ, UR30 ;  /* 0x0000001eff0a7e24 */ /* 0x000fc6000f8e00ff */
[----:B------:R-:W-:-:S04]  /*5000*/  IADD3 R14, -R19, 0x1, R11 ;  /* 0x00000001130e7810 */ /* 0x000fc80007ffe10b */
[----:B------:R-:W-:Y:S01]  /*5010*/  IADD3 R14, -R16, R14, R17 ;  /* 0x0000000e100e7210 */ /* 0x000fe20007ffe111 */
[----:B-1----:R-:W1:Y:S04]  /*5020*/  @P2 LDC R4, c[0x0][0x450] ;  /* 0x00011400ff042b82 */ /* 0x002e680000000800 */
[----:B------:R-:W-:Y:S02]  /*5030*/  VIADD R15, R14, UR28 ;  /* 0x0000001c0e0f7c36 */ /* 0x000fe40008000000 */
[----:B---3--:R-:W-:Y:S01]  /*5040*/  @P2 IMAD.HI.U32 R8, R20, R8, RZ ;  /* 0x0000000814082227 */ /* 0x008fe200078e00ff */
[----:B--2---:R-:W-:-:S04]  /*5050*/  SHF.R.U32.HI R9, RZ, 0x7, R9 ;  /* 0x00000007ff097819 */ /* 0x004fc80000011609 */
[----:B-1----:R-:W-:Y:S01]  /*5060*/  @P2 SHF.R.U32.HI R20, RZ, R4, R8 ;  /* 0x00000004ff142219 */ /* 0x002fe20000011608 */
[----:B------:R-:W-:Y:S01]  /*5070*/  @!P1 VIADD R8, R10, 0x22840 ;  /* 0x000228400a089836 */ /* 0x000fe20000000000 */
[----:B------:R-:W-:Y:S02]  /*5080*/  PLOP3.LUT P2, PT, PT, PT, UP0, 0x40, 0x0 ;  /* 0x000000000000781c */ /* 0x000fe40003f4e808 */
[----:B------:R-:W-:Y:S01]  /*5090*/  IADD3 R4, -R9, 0xb, RZ ;  /* 0x0000000b09047810 */ /* 0x000fe20007ffe1ff */
[----:B------:R-:W1:Y:S01]  /*50a0*/  SHFL.IDX PT, R21, R20, RZ, 0x1c1f ;  /* 0x001c1fff14157589 */ /* 0x000e6200000e0000 */
[----:B------:R-:W-:Y:S01]  /*50b0*/  @!P1 PRMT R8, RZ, 0x654, R8 ;  /* 0x00000654ff089816 */ /* 0x000fe20000000008 */
[----:B-1----:R-:W-:Y:S01]  /*50c0*/  IMAD.IADD R13, R21, 0x1, R15 ;  /* 0x00000001150d7824 */ /* 0x002fe200078e020f */
[----:B------:R-:W-:Y:S02]  /*50d0*/  WARPGROUP.DEPBAR.LE gsb0, 0x0 ;  /* 0x00008000000079c5 */ /* 0x000fe40000010000 */
[----:B------:R-:W-:-:S06]  /*50e0*/  WARPGROUP.ARRIVE ;  /* 0x00000000000079c5 */ /* 0x000fcc0000000000 */
[----:B------:R-:W-:Y:S03]  /*50f0*/  HGMMA.64x96x16.F32.BF16 R152, gdesc[UR24], R152, gsb0 ;  /* 0x01600000189879f0 */ /* 0x000fe60008001898 */
[----:B------:R-:W-:Y:S02]  /*5100*/  WARPGROUP.DEPBAR.LE gsb0, 0x0 ;  /* 0x00008000000079c5 */ /* 0x000fe40000010000 */
[----:B------:R-:W-:-:S06]  /*5110*/  WARPGROUP.ARRIVE ;  /* 0x00000000000079c5 */ /* 0x000fcc0000000000 */
[----:B------:R-:W-:Y:S01]  /*5120*/  HGMMA.64x96x16.F32.BF16 R152, gdesc[UR8], R152, gsb0 ;  /* 0x01600000089879f0 */ /* 0x000fe20008001898 */
[----:B------:R-:W-:Y:S02]  /*5130*/  UMOV UR10, UR22 ;  /* 0x00000016000a7c82 */ /* 0x000fe40008000000 */
[----:B------:R-:W-:-:S06]  /*5140*/  ULOP3.LUT UR7, URZ, UR10, URZ, 0x33, !UPT ;  /* 0x0000000a3f077292 */ /* 0x000fcc000f8e333f */
[----:B------:R-:W-:-:S04]  /*5150*/  VIADD R14, R14, UR7 ;  /* 0x000000070e0e7c36 */ /* 0x000fc80008000000 */
[----:B------:R-:W-:Y:S01]  /*5160*/  IMAD.IADD R12, R21, 0x1, R14 ;  /* 0x00000001150c7824 */ /* 0x000fe200078e020e */
[----:B------:R-:W-:Y:S02]  /*5170*/  WARPGROUP.DEPBAR.LE gsb0, 0x0 ;  /* 0x00008000000079c5 */ /* 0x000fe40000010000 */
[----:B------:R-:W-:-:S06]  /*5180*/  WARPGROUP.ARRIVE ;  /* 0x00000000000079c5 */ /* 0x000fcc0000000000 */
[----:B------:R-:W-:Y:S03]  /*5190*/  HGMMA.64x96x16.F32.BF16 R152, gdesc[UR12], R152, gsb0 ;  /* 0x016000000c9879f0 */ /* 0x000fe60008001898 */
[----:B------:R-:W-:Y:S02]  /*51a0*/  WARPGROUP.DEPBAR.LE gsb0, 0x0 ;  /* 0x00008000000079c5 */ /* 0x000fe40000010000 */
[----:B------:R1:W-:Y:S06]  /*51b0*/  BAR.ARV R4, 0x100 ;  /* 0x000400040000751d */ /* 0x0003ec0000002000 */
[----:B------:R1:W-:Y:S01]  /*51c0*/  @!P1 SYNCS.ARRIVE.TRANS64.RED.A1T0 RZ, [R8+URZ], RZ ;  /* 0x000000ff08ff99a7 */ /* 0x0003e2000810043f */
[----:B------:R-:W-:Y:S05]  /*51d0*/  @P2 BRA `(.L_x_2372) ;  /* 0x0000000000582947 */ /* 0x000fea0003800000 */
[----:B------:R-:W-:Y:S01]  /*51e0*/  IADD3 R21, -R16, R17, R21 ;  /* 0x0000001110157210 */ /* 0x000fe20007ffe115 */
[----:B------:R-:W-:Y:S03]  /*51f0*/  BSSY B0, `(.L_x_2373) ;  /* 0x0000010000007945 */ /* 0x000fe60003800000 */
[----:B------:R-:W-:-:S13]  /*5200*/  ISETP.GT.AND P2, PT, R21, -0x1, PT ;  /* 0xffffffff1500780c */ /* 0x000fda0003f44270 */
[----:B------:R-:W-:Y:S05]  /*5210*/  @P2 BRA `(.L_x_2374) ;  /* 0x0000000000202947 */ /* 0x000fea0003800000 */
[----:B------:R-:W-:Y:S01]  /*5220*/  IMAD.U32 R200, RZ, RZ, UR29 ;  /* 0x0000001dffc87e24 */ /* 0x000fe2000f8e00ff */
[----:B------:R-:W-:-:S04]  /*5230*/  LOP3.LUT R21, RZ, R21, RZ, 0x33, !PT ;  /* 0x00000015ff157212 */ /* 0x000fc800078e33ff */
[----:B------:R-:W-:-:S13]  /*5240*/  ISETP.NE.AND P2, PT, R200, 0x1, PT ;  /* 0x00000001c800780c */ /* 0x000fda0003f45270 */
[----:B-1----:R-:W1:Y:S02]  /*5250*/  @P2 LDC.64 R8, c[0x0][0x9e8] ;  /* 0x00027a00ff082b82 */ /* 0x002e640000000a00 */
[----:B-1----:R-:W-:-:S05]  /*5260*/  @P2 IMAD.HI.U32 R8, R21, R8, RZ ;  /* 0x0000000815082227 */ /* 0x002fca00078e00ff */
[----:B------:R-:W-:-:S04]  /*5270*/  @P2 SHF.R.U32.HI R21, RZ, R9, R8 ;  /* 0x00000009ff152219 */ /* 0x000fc80000011608 */
[----:B------:R-:W-:Y:S01]  /*5280*/  LOP3.LUT R21, RZ, R21, RZ, 0x33, !PT ;  /* 0x00000015ff157212 */ /* 0x000fe200078e33ff */
[----:B------:R-:W-:Y:S06]  /*5290*/  BRA `(.L_x_2375) ;  /* 0x0000000000147947 */ /* 0x000fec0003800000 */
.L_x_2374:
[----:B------:R-:W-:-:S05]  /*52a0*/  IMAD.U32 R200, RZ, RZ, UR29 ;  /* 0x0000001dffc87e24 */ /* 0x000fca000f8e00ff */
[----:B------:R-:W-:-:S13]  /*52b0*/  ISETP.NE.AND P2, PT, R200, 0x1, PT ;  /* 0x00000001c800780c */ /* 0x000fda0003f45270 */
[----:B-1----:R-:W1:Y:S02]  /*52c0*/  @P2 LDC.64 R8, c[0x0][0x9e8] ;  /* 0x00027a00ff082b82 */ /* 0x002e640000000a00 */
[----:B-1----:R-:W-:-:S05]  /*52d0*/  @P2 IMAD.HI.U32 R8, R21, R8, RZ ;  /* 0x0000000815082227 */ /* 0x002fca00078e00ff */
[----:B------:R-:W-:-:S07]  /*52e0*/  @P2 SHF.R.U32.HI R21, RZ, R9, R8 ;  /* 0x00000009ff152219 */ /* 0x000fce0000011608 */
.L_x_2375:
[----:B------:R-:W-:Y:S05]  /*52f0*/  BSYNC B0 ;  /* 0x0000000000007941 */ /* 0x000fea0003800000 */
.L_x_2373:
[----:B------:R-:W-:-:S04]  /*5300*/  IMAD.IADD R8, R11, 0x1, -R19 ;  /* 0x000000010b087824 */ /* 0x000fc800078e0a13 */
[----:B------:R-:W-:-:S05]  /*5310*/  IMAD R8, R21, R200, R8 ;  /* 0x000000c815087224 */ /* 0x000fca00078e0208 */
[----:B------:R-:W-:Y:S02]  /*5320*/  VIMNMX R12, R12, R8, !PT ;  /* 0x000000080c0c7248 */ /* 0x000fe40007fe0100 */
[----:B------:R-:W-:-:S07]  /*5330*/  VIADDMNMX R13, R8, R200, R13, PT ;  /* 0x000000c8080d7246 */ /* 0x000fce000380010d */
.L_x_2372:
[C---:B------:R-:W-:Y:S02]  /*5340*/  ISETP.GE.AND P3, PT, R11.reuse, 0x1, PT ;  /* 0x000000010b00780c */ /* 0x040fe40003f66270 */
[----:B------:R-:W-:Y:S02]  /*5350*/  LOP3.LUT R18, R18, 0xfff7ffff, RZ, 0xc0, !PT ;  /* 0xfff7ffff12127812 */ /* 0x000fe400078ec0ff */
[C---:B------:R-:W-:Y:S02]  /*5360*/  ISETP.GE.AND P2, PT, R11.reuse, 0x2, PT ;  /* 0x000000020b00780c */ /* 0x040fe40003f46270 */
[----:B------:R-:W-:Y:S02]  /*5370*/  ISETP.GT.AND P4, PT, R12, RZ, !P3 ;  /* 0x000000ff0c00720c */ /* 0x000fe40005f84270 */
[----:B------:R-:W-:Y:S02]  /*5380*/  ISETP.GE.AND P5, PT, R11, 0x9, PT ;  /* 0x000000090b00780c */ /* 0x000fe40003fa6270 */
[----:B------:R-:W-:-:S03]  /*5390*/  ISETP.LT.OR P4, PT, R13, 0x1, P4 ;  /* 0x000000010d00780c */ /* 0x000fc60002781670 */
[----:B------:R-:W-:Y:S02]  /*53a0*/  @P3 LOP3.LUT R18, R18, 0x80000, RZ, 0xfc, !PT ;  /* 0x0008000012123812 */ /* 0x000fe400078efcff */
[----:B------:R-:W-:Y:S02]  /*53b0*/  ISETP.GT.AND P3, PT, R12, 0x1, !P2 ;  /* 0x000000010c00780c */ /* 0x000fe40005764270 */
[----:B------:R-:W-:Y:S02]  /*53c0*/  FSEL R152, R152, -INF , !P4 ;  /* 0xff80000098987808 */ /* 0x000fe40006000000 */
[----:B------:R-:W-:Y:S02]  /*53d0*/  ISETP.LT.OR P3, PT, R13, 0x2, P3 ;  /* 0x000000020d00780c */ /* 0x000fe40001f61670 */
[----:B------:R-:W-:Y:S02]  /*53e0*/  ISETP.GE.AND P4, PT, R11, 0xa, PT ;  /* 0x0000000a0b00780c */ /* 0x000fe40003f86270 */
[----:B------:R-:W-:-:S02]  /*53f0*/  LOP3.LUT R18, R18, 0xfffffffd, RZ, 0xc0, !PT ;  /* 0xfffffffd12127812 */ /* 0x000fc400078ec0ff */
[----:B------:R-:W-:Y:S02]  /*5400*/  FSEL R153, R153, -INF , !P3 ;  /* 0xff80000099997808 */ /* 0x000fe40005800000 */
[----:B------:R-:W-:Y:S02]  /*5410*/  ISETP.GT.AND P3, PT, R12, 0x8, !P5 ;  /* 0x000000080c00780c */ /* 0x000fe40006f64270 */
[----:B------:R-:W-:Y:S02]  /*5420*/  @P5 LOP3.LUT R18, R18, 0x2, RZ, 0xfc, !PT ;  /* 0x0000000212125812 */ /* 0x000fe400078efcff */
[----:B------:R-:W-:Y:S02]  /*5430*/  ISETP.LT.OR P3, PT, R13, 0x9, P3 ;  /* 0x000000090d00780c */ /* 0x000fe40001f61670 */
[----:B------:R-:W-:Y:S02]  /*5440*/  LOP3.LUT R18, R18, 0xfffffffb, RZ, 0xc0, !PT ;  /* 0xfffffffb12127812 */ /* 0x000fe400078ec0ff */
[----:B------:R-:W-:-:S02]  /*5450*/  FSEL R156, R156, -INF , !P3 ;  /* 0xff8000009c9c7808 */ /* 0x000fc40005800000 */
[----:B------:R-:W-:Y:S02]  /*5460*/  @P4 LOP3.LUT R18, R18, 0x4, RZ, 0xfc, !PT ;  /* 0x0000000412124812 */ /* 0x000fe400078efcff */
[----:B------:R-:W-:Y:S02]  /*5470*/  ISETP.GT.AND P3, PT, R12, 0x9, !P4 ;  /* 0x000000090c00780c */ /* 0x000fe40006764270 */
[----:B------:R-:W-:Y:S02]  /*5480*/  ISETP.GE.AND P4, PT, R11, 0x11, PT ;  /* 0x000000110b00780c */ /* 0x000fe40003f86270 */
[----:B------:R-:W-:Y:S02]  /*5490*/  ISETP.LT.OR P3, PT, R13, 0xa, P3 ;  /* 0x0000000a0d00780c */ /* 0x000fe40001f61670 */
[----:B------:R-:W-:Y:S02]  /*54a0*/  LOP3.LUT R18, R18, 0xfffffff7, RZ, 0xc0, !PT ;  /* 0xfffffff712127812 */ /* 0x000fe400078ec0ff */
[----:B------:R-:W-:-:S02]  /*54b0*/  FSEL R157, R157, -INF , !P3 ;  /* 0xff8000009d9d7808 */ /* 0x000fc40005800000 */
        /* <DEDUP_REMOVED lines=109> */
[----:B------:R-:W-:Y:S02]  /*5b90*/  ISETP.GT.AND P6, PT, R12, 0x59, !P6 ;  /* 0x000000590c00780c */ /* 0x000fe400077c4270 */
[----:B------:R-:W2:Y:S02]  /*5ba0*/  SHFL.IDX PT, R12, R20, 0x1, 0x1c1f ;  /* 0x003c1f00140c7f89 */ /* 0x000ea400000e0000 */
[----:B------:R-:W-:-:S04]  /*5bb0*/  ISETP.LT.OR P6, PT, R13, 0x5a, P6 ;  /* 0x0000005a0d00780c */ /* 0x000fc800037c1670 */
[----:B------:R-:W-:Y:S02]  /*5bc0*/  FSEL R197, R197, -INF , !P6 ;  /* 0xff800000c5c57808 */ /* 0x000fe40007000000 */
[----:B------:R-:W-:Y:S01]  /*5bd0*/  PLOP3.LUT P6, PT, PT, PT, UP0, 0x40, 0x0 ;  /* 0x000000000000781c */ /* 0x000fe20003fce808 */
[--C-:B--2---:R-:W-:Y:S02]  /*5be0*/  IMAD.IADD R15, R15, 0x1, R12.reuse ;  /* 0x000000010f0f7824 */ /* 0x104fe400078e020c */
[----:B------:R-:W-:-:S10]  /*5bf0*/  IMAD.IADD R14, R14, 0x1, R12 ;  /* 0x000000010e0e7824 */ /* 0x000fd400078e020c */
        /* <DEDUP_REMOVED lines=13> */
.L_x_2378:
[----:B------:R-:W-:-:S05]  /*5cd0*/  IMAD.U32 R13, RZ, RZ, UR29 ;  /* 0x0000001dff0d7e24 */ /* 0x000fca000f8e00ff */
[----:B------:R-:W-:-:S13]  /*5ce0*/  ISETP.NE.AND P6, PT, R13, 0x1, PT ;  /* 0x000000010d00780c */ /* 0x000fda0003fc5270 */
[----:B-1----:R-:W1:Y:S02]  /*5cf0*/  @P6 LDC.64 R8, c[0x0][0x9e8] ;  /* 0x00027a00ff086b82 */ /* 0x002e640000000a00 */
[----:B-1----:R-:W-:-:S05]  /*5d00*/  @P6 IMAD.HI.U32 R8, R12, R8, RZ ;  /* 0x000000080c086227 */ /* 0x002fca00078e00ff */
[----:B------:R-:W-:-:S07]  /*5d10*/  @P6 SHF.R.U32.HI R12, RZ, R9, R8 ;  /* 0x00000009ff0c6219 */ /* 0x000fce0000011608 */
.L_x_2379:
[----:B------:R-:W-:Y:S05]  /*5d20*/  BSYNC B0 ;  /* 0x0000000000007941 */ /* 0x000fea0003800000 */
.L_x_2377:
[----:B------:R-:W-:-:S04]  /*5d30*/  IMAD.IADD R11, R11, 0x1, -R19 ;  /* 0x000000010b0b7824 */ /* 0x000fc800078e0a13 */
[----:B------:R-:W-:-:S05]  /*5d40*/  IMAD R11, R12, R13, R11 ;  /* 0x0000000d0c0b7224 */ /* 0x000fca00078e020b */
[----:B------:R-:W-:Y:S02]  /*5d50*/  VIMNMX R14, R14, R11, !PT ;  /* 0x0000000b0e0e7248 */ /* 0x000fe40007fe0100 */
[----:B------:R-:W-:-:S07]  /*5d60*/  VIADDMNMX R15, R11, R13, R15, PT ;  /* 0x0000000d0b0f7246 */ /* 0x000fce000380010f */
.L_x_2376:
[----:B------:R-:W-:Y:S01]  /*5d70*/  ISETP.GT.AND P2, PT, R14, 0x1, !P2 ;  /* 0x000000010e00780c */ /* 0x000fe20005744270 */
[----:B------:R-:W-:Y:S01]  /*5d80*/  UMOV UR7, UR21 ;  /* 0x0000001500077c82 */ /* 0x000fe20008000000 */
[----:B-1----:R-:W-:Y:S02]  /*5d90*/  FMNMX.FTZ R8, R152, R0, !PT ;  /* 0x0000000098087209 */ /* 0x002fe40007810000 */
[----:B------:R-:W-:Y:S02]  /*5da0*/  ISETP.LT.OR P2, PT, R15, 0x2, P2 ;  /* 0x000000020f00780c */ /* 0x000fe40001741670 */
[C---:B------:R-:W-:Y:S02]  /*5db0*/  LOP3.LUT P6, RZ, R18.reuse, 0x8000, RZ, 0xc0, !PT ;  /* 0x0000800012ff7812 */ /* 0x040fe400078cc0ff */
        /* <DEDUP_REMOVED lines=59> */
[C---:B------:R-:W-:Y:S02]  /*6170*/  ISETP.GT.AND P3, PT, R14.reuse, 0x50, !P3 ;  /* 0x000000500e00780c */ /* 0x040fe40005f64270 */
[----:B------:R-:W-:Y:S02]  /*6180*/  ISETP.LT.OR P2, PT, R15, 0x29, P2 ;  /* 0x000000290f00780c */ /* 0x000fe40001741670 */
[----:B------:R-:W-:Y:S02]  /*6190*/  ISETP.GT.AND P4, PT, R14, 0x51, !P4 ;  /* 0x000000510e00780c */ /* 0x000fe40006784270 */
[----:B------:R-:W-:Y:S02]  /*61a0*/  FSEL R174, R174, -INF , !P2 ;  /* 0xff800000aeae7808 */ /* 0x000fe40005000000 */
[----:B------:R-:W-:-:S02]  /*61b0*/  LOP3.LUT P2, RZ, R18, 0x800, RZ, 0xc0, !PT ;  /* 0x0000080012ff7812 */ /* 0x000fc4000784c0ff */
[C---:B------:R-:W-:Y:S02]  /*61c0*/  ISETP.LT.OR P3, PT, R15.reuse, 0x51, P3 ;  /* 0x000000510f00780c */ /* 0x040fe40001f61670 */
[C---:B------:R-:W-:Y:S02]  /*61d0*/  ISETP.GT.AND P2, PT, R14.reuse, 0x29, !P2 ;  /* 0x000000290e00780c */ /* 0x040fe40005744270 */
[----:B------:R-:W-:Y:S02]  /*61e0*/  ISETP.GT.AND P5, PT, R14, 0x58, !P5 ;  /* 0x000000580e00780c */ /* 0x000fe40006fa4270 */
[C---:B------:R-:W-:Y:S02]  /*61f0*/  ISETP.LT.OR P2, PT, R15.reuse, 0x2a, P2 ;  /* 0x0000002a0f00780c */ /* 0x040fe40001741670 */
[----:B------:R-:W-:Y:S02]  /*6200*/  ISETP.LT.OR P4, PT, R15, 0x52, P4 ;  /* 0x000000520f00780c */ /* 0x000fe40002781670 */
[----:B------:R-:W-:-:S02]  /*6210*/  FSEL R175, R175, -INF , !P2 ;  /* 0xff800000afaf7808 */ /* 0x000fc40005000000 */
[----:B------:R-:W-:Y:S02]  /*6220*/  LOP3.LUT P2, RZ, R18, 0x400, RZ, 0xc0, !PT ;  /* 0x0000040012ff7812 */ /* 0x000fe4000784c0ff */
[----:B-1----:R-:W-:Y:S02]  /*6230*/  FMNMX.FTZ R8, R8, R9, !PT ;  /* 0x0000000908087209 */ /* 0x002fe40007810000 */
[----:B------:R-:W-:Y:S02]  /*6240*/  ISETP.GT.AND P2, PT, R14, 0x30, !P2 ;  /* 0x000000300e00780c */ /* 0x000fe40005744270 */
[----:B------:R-:W-:Y:S01]  /*6250*/  FSEL R194, R194, -INF , !P3 ;  /* 0xff800000c2c27808 */ /* 0x000fe20005800000 */
[----:B------:R-:W1:Y:S01]  /*6260*/  SHFL.BFLY PT, R9, R8, 0x1, 0x1f ;  /* 0x0c201f0008097f89 */ /* 0x000e6200000e0000 */
[C---:B------:R-:W-:Y:S02]  /*6270*/  ISETP.LT.OR P2, PT, R15.reuse, 0x31, P2 ;  /* 0x000000310f00780c */ /* 0x040fe40001741670 */
[----:B------:R-:W-:-:S02]  /*6280*/  ISETP.LT.OR P5, PT, R15, 0x59, P5 ;  /* 0x000000590f00780c */ /* 0x000fc40002fa1670 */
[----:B------:R-:W-:Y:S02]  /*6290*/  FSEL R178, R178, -INF , !P2 ;  /* 0xff800000b2b27808 */ /* 0x000fe40005000000 */
[----:B------:R-:W-:Y:S02]  /*62a0*/  LOP3.LUT P2, RZ, R18, 0x200, RZ, 0xc0, !PT ;  /* 0x0000020012ff7812 */ /* 0x000fe4000784c0ff */
[----:B------:R-:W-:Y:S02]  /*62b0*/  FSEL R195, R195, -INF , !P4 ;  /* 0xff800000c3c37808 */ /* 0x000fe40006000000 */
[----:B------:R-:W-:Y:S02]  /*62c0*/  ISETP.GT.AND P2, PT, R14, 0x31, !P2 ;  /* 0x000000310e00780c */ /* 0x000fe40005744270 */
[----:B------:R-:W-:Y:S02]  /*62d0*/  FSEL R198, R198, -INF , !P5 ;  /* 0xff800000c6c67808 */ /* 0x000fe40006800000 */
[----:B------:R-:W-:-:S04]  /*62e0*/  ISETP.LT.OR P2, PT, R15, 0x32, P2 ;  /* 0x000000320f00780c */ /* 0x000fc80001741670 */
[----:B------:R-:W-:Y:S02]  /*62f0*/  FSEL R179, R179, -INF , !P2 ;  /* 0xff800000b3b37808 */ /* 0x000fe40005000000 */
[----:B------:R-:W-:Y:S02]  /*6300*/  LOP3.LUT P2, RZ, R18, 0x100, RZ, 0xc0, !PT ;  /* 0x0000010012ff7812 */ /* 0x000fe4000784c0ff */
[----:B-1----:R-:W-:Y:S02]  /*6310*/  FMNMX.FTZ R8, R8, R9, !PT ;  /* 0x0000000908087209 */ /* 0x002fe40007810000 */
        /* <DEDUP_REMOVED lines=19> */
[----:B------:R-:W-:-:S04]  /*6450*/  FSETP.NEU.FTZ.AND P2, PT, R8, -INF , PT ;  /* 0xff8000000800780b */ /* 0x000fc80003f5d000 */
[----:B------:R-:W-:-:S05]  /*6460*/  FSEL R9, R8, RZ, P2 ;  /* 0x000000ff08097208 */ /* 0x000fca0001000000 */
[----:B------:R-:W-:Y:S01]  /*6470*/  FADD.FTZ R9, -R9, R0 ;  /* 0x0000000009097221 */ /* 0x000fe20000010100 */
[----:B------:R-:W-:-:S05]  /*6480*/  FMUL.FTZ R0, R8, UR7 ;  /* 0x0000000708007c20 */ /* 0x000fca0008410000 */
[----:B------:R-:W-:Y:S02]  /*6490*/  FSEL R0, R0, RZ, P2 ;  /* 0x000000ff00007208 */ /* 0x000fe40001000000 */
[----:B------:R-:W-:Y:S02]  /*64a0*/  ISETP.GT.AND P2, PT, R14, 0x49, !P6 ;  /* 0x000000490e00780c */ /* 0x000fe40007744270 */
[----:B------:R-:W-:Y:S01]  /*64b0*/  LOP3.LUT P6, RZ, R18, 0x1, RZ, 0xc0, !PT ;  /* 0x0000000112ff7812 */ /* 0x000fe200078cc0ff */
[--C-:B------:R-:W-:Y:S01]  /*64c0*/  FFMA.FTZ R152, R152, UR7, -R0.reuse ;  /* 0x0000000798987c23 */ /* 0x100fe20008010800 */
[----:B------:R-:W-:Y:S01]  /*64d0*/  ISETP.LT.OR P2, PT, R15, 0x4a, P2 ;  /* 0x0000004a0f00780c */ /* 0x000fe20001741670 */
[--C-:B------:R-:W-:Y:S01]  /*64e0*/  FFMA.FTZ R153, R153, UR7, -R0.reuse ;  /* 0x0000000799997c23 */ /* 0x100fe20008010800 */
[--C-:B------:R-:W-:Y:S01]  /*64f0*/  FFMA.FTZ R156, R156, UR7, -R0.reuse ;  /* 0x000000079c9c7c23 */ /* 0x100fe20008010800 */
[--C-:B------:R-:W-:Y:S01]  /*6500*/  FFMA.FTZ R157, R157, UR7, -R0.reuse ;  /* 0x000000079d9d7c23 */ /* 0x100fe20008010800 */
[----:B------:R-:W-:Y:S01]  /*6510*/  FSEL R191, R191, -INF , !P2 ;  /* 0xff800000bfbf7808 */ /* 0x000fe20005000000 */
[--C-:B------:R-:W-:Y:S01]  /*6520*/  FFMA.FTZ R160, R160, UR7, -R0.reuse ;  /* 0x00000007a0a07c23 */ /* 0x100fe20008010800 */
[----:B------:R-:W-:Y:S01]  /*6530*/  LOP3.LUT P2, RZ, R18, 0x80000, RZ, 0xc0, !PT ;  /* 0x0008000012ff7812 */ /* 0x000fe2000784c0ff */
[--C-:B------:R-:W-:Y:S01]  /*6540*/  FFMA.FTZ R161, R161, UR7, -R0.reuse ;  /* 0x00000007a1a17c23 */ /* 0x100fe20008010800 */
[--C-:B------:R-:W-:Y:S01]  /*6550*/  FFMA.FTZ R164, R164, UR7, -R0.reuse ;  /* 0x00000007a4a47c23 */ /* 0x100fe20008010800 */
[--C-:B------:R-:W-:Y:S01]  /*6560*/  FFMA.FTZ R165, R165, UR7, -R0.reuse ;  /* 0x00000007a5a57c23 */ /* 0x100fe20008010800 */
[----:B------:R-:W-:Y:S01]  /*6570*/  ISETP.GT.AND P2, PT, R14, RZ, !P2 ;  /* 0x000000ff0e00720c */ /* 0x000fe20005744270 */
[--C-:B------:R-:W-:Y:S01]  /*6580*/  FFMA.FTZ R168, R168, UR7, -R0.reuse ;  /* 0x00000007a8a87c23 */ /* 0x100fe20008010800 */
[--C-:B------:R-:W-:Y:S01]  /*6590*/  FFMA.FTZ R169, R169, UR7, -R0.reuse ;  /* 0x00000007a9a97c23 */ /* 0x100fe20008010800 */
[--C-:B------:R-:W-:Y:S01]  /*65a0*/  FFMA.FTZ R172, R172, UR7, -R0.reuse ;  /* 0x00000007acac7c23 */ /* 0x100fe20008010800 */
[----:B------:R-:W-:Y:S01]  /*65b0*/  ISETP.LT.OR P2, PT, R15, 0x1, P2 ;  /* 0x000000010f00780c */ /* 0x000fe20001741670 */
[--C-:B------:R-:W-:Y:S01]  /*65c0*/  FFMA.FTZ R173, R173, UR7, -R0.reuse ;  /* 0x00000007adad7c23 */ /* 0x100fe20008010800 */
[--C-:B------:R-:W-:Y:S01]  /*65d0*/  FFMA.FTZ R176, R176, UR7, -R0.reuse ;  /* 0x00000007b0b07c23 */ /* 0x100fe20008010800 */
[--C-:B------:R-:W-:Y:S01]  /*65e0*/  FFMA.FTZ R177, R177, UR7, -R0.reuse ;  /* 0x00000007b1b17c23 */ /* 0x100fe20008010800 */
[----:B------:R-:W-:Y:S01]  /*65f0*/  FSEL R154, R154, -INF , !P2 ;  /* 0xff8000009a9a7808 */ /* 0x000fe20005000000 */
        /* <DEDUP_REMOVED lines=10> */
[----:B------:R-:W-:Y:S01]  /*66a0*/  FMUL.FTZ R0, R9, UR7 ;  /* 0x0000000709007c20 */ /* 0x000fe20008410000 */
[----:B------:R-:W-:Y:S01]  /*66b0*/  FMNMX.FTZ R9, R154, R6, !PT ;  /* 0x000000069a097209 */ /* 0x000fe20007810000 */
[----:B------:R-:W-:Y:S01]  /*66c0*/  MUFU.EX2 R152, R152 ;  /* 0x0000009800987308 */ /* 0x000fe20000000800 */
[----:B------:R-:W-:-:S02]  /*66d0*/  ISETP.GT.AND P2, PT, R14, 0x59, !P6 ;  /* 0x000000590e00780c */ /* 0x000fc40007744270 */
[----:B------:R-:W-:Y:S02]  /*66e0*/  FMNMX.FTZ R9, R155, R9, !PT ;  /* 0x000000099b097209 */ /* 0x000fe40007810000 */
[----:B------:R-:W-:Y:S02]  /*66f0*/  ISETP.LT.OR P2, PT, R15, 0x5a, P2 ;  /* 0x0000005a0f00780c */ /* 0x000fe40001741670 */
[----:B------:R-:W-:Y:S01]  /*6700*/  FMNMX.FTZ R9, R158, R9, !PT ;  /* 0x000000099e097209 */ /* 0x000fe20007810000 */
[----:B------:R-:W1:Y:S01]  /*6710*/  MUFU.EX2 R0, R0 ;  /* 0x0000000000007308 */ /* 0x000e620000000800 */
[----:B------:R-:W-:Y:S02]  /*6720*/  FSEL R199, R199, -INF , !P2 ;  /* 0xff800000c7c77808 */ /* 0x000fe40005000000 */
[----:B------:R-:W-:-:S04]  /*6730*/  FMNMX.FTZ R9, R159, R9, !PT ;  /* 0x000000099f097209 */ /* 0x000fc80007810000 */
[----:B------:R-:W-:Y:S01]  /*6740*/  FMNMX.FTZ R9, R162, R9, !PT ;  /* 0x00000009a2097209 */ /* 0x000fe20007810000 */
[----:B------:R-:W2:Y:S03]  /*6750*/  MUFU.EX2 R153, R153 ;  /* 0x0000009900997308 */ /* 0x000ea60000000800 */
[----:B------:R-:W-:-:S04]  /*6760*/  FMNMX.FTZ R9, R163, R9, !PT ;  /* 0x00000009a3097209 */ /* 0x000fc80007810000 */
[----:B------:R-:W-:Y:S01]  /*6770*/  FMNMX.FTZ R9, R166, R9, !PT ;  /* 0x00000009a6097209 */ /* 0x000fe20007810000 */
[----:B------:R-:W3:Y:S01]  /*6780*/  MUFU.EX2 R156, R156 ;  /* 0x0000009c009c7308 */ /* 0x000ee20000000800 */
[----:B-1----:R-:W-:Y:S01]  /*6790*/  FFMA.FTZ R3, R0, R3, R152 ;  /* 0x0000000300037223 */ /* 0x002fe20000010098 */
[-C--:B------:R-:W-:Y:S01]  /*67a0*/  FMUL.FTZ R24, R24, R0.reuse ;  /* 0x0000000018187220 */ /* 0x080fe20000410000 */
[----:B------:R-:W-:Y:S01]  /*67b0*/  FMNMX.FTZ R9, R167, R9, !PT ;  /* 0x00000009a7097209 */ /* 0x000fe20007810000 */
[-C--:B------:R-:W-:Y:S01]  /*67c0*/  FMUL.FTZ R25, R25, R0.reuse ;  /* 0x0000000019197220 */ /* 0x080fe20000410000 */
[-C--:B------:R-:W-:Y:S01]  /*67d0*/  FMUL.FTZ R28, R28, R0.reuse ;  /* 0x000000001c1c7220 */ /* 0x080fe20000410000 */
[----:B------:R-:W-:Y:S01]  /*67e0*/  FMUL.FTZ R29, R29, R0 ;  /* 0x000000001d1d7220 */ /* 0x000fe20000410000 */
[----:B------:R-:W-:Y:S01]  /*67f0*/  FMNMX.FTZ R9, R170, R9, !PT ;  /* 0x00000009aa097209 */ /* 0x000fe20007810000 */
[----:B------:R-:W1:Y:S01]  /*6800*/  MUFU.EX2 R157, R157 ;  /* 0x0000009d009d7308 */ /* 0x000e620000000800 */
[C---:B--2---:R-:W-:Y:S01]  /*6810*/  FADD.FTZ R3, R153.reuse, R3 ;  /* 0x0000000399037221 */ /* 0x044fe20000010000 */
[----:B------:R-:W-:Y:S01]  /*6820*/  F2FP.BF16.F32.PACK_AB R152, R153, R152 ;  /* 0x000000989998723e */ /* 0x000fe200000010ff */
[-C--:B------:R-:W-:Y:S01]  /*6830*/  FMUL.FTZ R32, R32, R0.reuse ;  /* 0x0000000020207220 */ /* 0x080fe20000410000 */
[----:B------:R-:W-:Y:S01]  /*6840*/  FMNMX.FTZ R9, R171, R9, !PT ;  /* 0x00000009ab097209 */ /* 0x000fe20007810000 */
[-C--:B------:R-:W-:Y:S01]  /*6850*/  FMUL.FTZ R33, R33, R0.reuse ;  /* 0x0000000021217220 */ /* 0x080fe20000410000 */
[-C--:B------:R-:W-:Y:S01]  /*6860*/  FMUL.FTZ R36, R36, R0.reuse ;  /* 0x0000000024247220 */ /* 0x080fe20000410000 */
[-C--:B------:R-:W-:Y:S01]  /*6870*/  FMUL.FTZ R37, R37, R0.reuse ;  /* 0x0000000025257220 */ /* 0x080fe20000410000 */
[----:B------:R-:W-:Y:S01]  /*6880*/  FMNMX.FTZ R9, R174, R9, !PT ;  /* 0x00000009ae097209 */ /* 0x000fe20007810000 */
[----:B---3--:R-:W-:Y:S01]  /*6890*/  FADD.FTZ R3, R156, R3 ;  /* 0x000000039c037221 */ /* 0x008fe20000010000 */
[----:B------:R-:W2:Y:S01]  /*68a0*/  MUFU.EX2 R160, R160 ;  /* 0x000000a000a07308 */ /* 0x000ea20000000800 */
[-C--:B------:R-:W-:Y:S01]  /*68b0*/  FMUL.FTZ R40, R40, R0.reuse ;  /* 0x0000000028287220 */ /* 0x080fe20000410000 */
[----:B------:R-:W-:Y:S01]  /*68c0*/  FMNMX.FTZ R9, R175, R9, !PT ;  /* 0x00000009af097209 */ /* 0x000fe20007810000 */
[-C--:B------:R-:W-:Y:S01]  /*68d0*/  FMUL.FTZ R41, R41, R0.reuse ;  /* 0x0000000029297220 */ /* 0x080fe20000410000 */
[-C--:B------:R-:W-:Y:S01]  /*68e0*/  FMUL.FTZ R44, R44, R0.reuse ;  /* 0x000000002c2c7220 */ /* 0x080fe20000410000 */
[-C--:B------:R-:W-:Y:S01]  /*68f0*/  FMUL.FTZ R45, R45, R0.reuse ;  /* 0x000000002d2d7220 */ /* 0x080fe20000410000 */
[----:B------:R-:W-:Y:S01]  /*6900*/  FMNMX.FTZ R9, R178, R9, !PT ;  /* 0x00000009b2097209 */ /* 0x000fe20007810000 */
[----:B-1----:R-:W-:Y:S01]  /*6910*/  FADD.FTZ R3, R157, R3 ;  /* 0x000000039d037221 */ /* 0x002fe20000010000 */
[----:B------:R-:W1:Y:S01]  /*6920*/  MUFU.EX2 R161, R161 ;  /* 0x000000a100a17308 */ /* 0x000e620000000800 */
[-C--:B------:R-:W-:Y:S01]  /*6930*/  FMUL.FTZ R48, R48, R0.reuse ;  /* 0x0000000030307220 */ /* 0x080fe20000410000 */
[----:B------:R-:W-:Y:S01]  /*6940*/  FMNMX.FTZ R9, R179, R9, !PT ;  /* 0x00000009b3097209 */ /* 0x000fe20007810000 */
[-C--:B------:R-:W-:Y:S01]  /*6950*/  FMUL.FTZ R49, R49, R0.reuse ;  /* 0x0000000031317220 */ /* 0x080fe20000410000 */
[-C--:B------:R-:W-:Y:S01]  /*6960*/  FMUL.FTZ R52, R52, R0.reuse ;  /* 0x0000000034347220 */ /* 0x080fe20000410000 */
[-C--:B------:R-:W-:Y:S01]  /*6970*/  FMUL.FTZ R53, R53, R0.reuse ;  /* 0x0000000035357220 */ /* 0x080fe20000410000 */
[----:B------:R-:W-:Y:S01]  /*6980*/  FMNMX.FTZ R9, R182, R9, !PT ;  /* 0x00000009b6097209 */ /* 0x000fe20007810000 */
[-C--:B------:R-:W-:Y:S01]  /*6990*/  FMUL.FTZ R56, R56, R0.reuse ;  /* 0x0000000038387220 */ /* 0x080fe20000410000 */
[----:B------:R-:W3:Y:S01]  /*69a0*/  MUFU.EX2 R164, R164 ;  /* 0x000000a400a47308 */ /* 0x000ee20000000800 */
[----:B--2---:R-:W-:Y:S01]  /*69b0*/  FADD.FTZ R3, R160, R3 ;  /* 0x00000003a0037221 */ /* 0x004fe20000010000 */
[----:B------:R-:W-:Y:S01]  /*69c0*/  FMNMX.FTZ R9, R183, R9, !PT ;  /* 0x00000009b7097209 */ /* 0x000fe20007810000 */
[-C--:B------:R-:W-:Y:S01]  /*69d0*/  FMUL.FTZ R57, R57, R0.reuse ;  /* 0x0000000039397220 */ /* 0x080fe20000410000 */
[-C--:B------:R-:W-:Y:S01]  /*69e0*/  FMUL.FTZ R60, R60, R0.reuse ;  /* 0x000000003c3c7220 */ /* 0x080fe20000410000 */
[-C--:B------:R-:W-:Y:S01]  /*69f0*/  FMUL.FTZ R61, R61, R0.reuse ;  /* 0x000000003d3d7220 */ /* 0x080fe20000410000 */
[----:B------:R-:W-:Y:S01]  /*6a00*/  FMNMX.FTZ R9, R186, R9, !PT ;  /* 0x00000009ba097209 */ /* 0x000fe20007810000 */
[-C--:B------:R-:W-:Y:S01]  /*6a10*/  FMUL.FTZ R64, R64, R0.reuse ;  /* 0x0000000040407220 */ /* 0x080fe20000410000 */
[----:B------:R-:W2:Y:S01]  /*6a20*/  MUFU.EX2 R165, R165 ;  /* 0x000000a500a57308 */ /* 0x000ea20000000800 */
[----:B-1----:R-:W-:Y:S01]  /*6a30*/  FADD.FTZ R3, R161, R3 ;  /* 0x00000003a1037221 */ /* 0x002fe20000010000 */
[----:B------:R-:W-:Y:S01]  /*6a40*/  FMNMX.FTZ R9, R187, R9, !PT ;  /* 0x00000009bb097209 */ /* 0x000fe20007810000 */
[-C--:B------:R-:W-:Y:S01]  /*6a50*/  FMUL.FTZ R65, R65, R0.reuse ;  /* 0x0000000041417220 */ /* 0x080fe20000410000 */
[-C--:B------:R-:W-:Y:S01]  /*6a60*/  FMUL.FTZ R68, R68, R0.reuse ;  /* 0x0000000044447220 */ /* 0x080fe20000410000 */
[-C--:B------:R-:W-:Y:S01]  /*6a70*/  FMUL.FTZ R69, R69, R0.reuse ;  /* 0x0000000045457220 */ /* 0x080fe20000410000 */
[----:B------:R-:W-:Y:S01]  /*6a80*/  FMNMX.FTZ R9, R190, R9, !PT ;  /* 0x00000009be097209 */ /* 0x000fe20007810000 */
[-C--:B------:R-:W-:Y:S01]  /*6a90*/  FMUL.FTZ R72, R72, R0.reuse ;  /* 0x0000000048487220 */ /* 0x080fe20000410000 */
[----:B------:R-:W1:Y:S01]  /*6aa0*/  MUFU.EX2 R168, R168 ;  /* 0x000000a800a87308 */ /* 0x000e620000000800 */
[----:B---3--:R-:W-:Y:S01]  /*6ab0*/  FADD.FTZ R3, R164, R3 ;  /* 0x00000003a4037221 */ /* 0x008fe20000010000 */
        /* <DEDUP_REMOVED lines=20> */
[-C--:B------:R-:W-:Y:S01]  /*6c00*/  FMUL.FTZ R96, R96, R0.reuse ;  /* 0x0000000060607220 */ /* 0x080fe20000410000 */
[----:B------:R-:W1:Y:S01]  /*6c10*/  SHFL.BFLY PT, R11, R9, 0x2, 0x1f ;  /* 0x0c401f00090b7f89 */ /* 0x000e6200000e0000 */
[----:B------:R-:W4:Y:S01]  /*6c20*/  MUFU.EX2 R173, R173 ;  /* 0x000000ad00ad7308 */ /* 0x000f220000000800 */
        /* <DEDUP_REMOVED lines=22> */
[----:B-1----:R-:W-:Y:S01]  /*6d90*/  FMNMX.FTZ R9, R9, R11, !PT ;  /* 0x0000000b09097209 */ /* 0x002fe20007810000 */
[----:B------:R-:W1:Y:S01]  /*6da0*/  MUFU.EX2 R180, R180 ;  /* 0x000000b400b47308 */ /* 0x000e620000000800 */
[----:B---3--:R-:W-:Y:S01]  /*6db0*/  FADD.FTZ R3, R176, R3 ;  /* 0x00000003b0037221 */ /* 0x008fe20000010000 */
[-C--:B------:R-:W-:Y:S01]  /*6dc0*/  FMUL.FTZ R132, R132, R0.reuse ;  /* 0x0000000084847220 */ /* 0x080fe20000410000 */
[-C--:B------:R-:W-:Y:S01]  /*6dd0*/  FMUL.FTZ R133, R133, R0.reuse ;  /* 0x0000000085857220 */ /* 0x080fe20000410000 */
[----:B------:R-:W3:Y:S01]  /*6de0*/  SHFL.BFLY PT, R11, R9, 0x1, 0x1f ;  /* 0x0c201f00090b7f89 */ /* 0x000ee200000e0000 */
[-C--:B------:R-:W-:Y:S01]  /*6df0*/  FMUL.FTZ R136, R136, R0.reuse ;  /* 0x0000000088887220 */ /* 0x080fe20000410000 */
[-C--:B------:R-:W-:Y:S01]  /*6e00*/  FMUL.FTZ R137, R137, R0.reuse ;  /* 0x0000000089897220 */ /* 0x080fe20000410000 */
[-C--:B------:R-:W-:Y:S01]  /*6e10*/  FMUL.FTZ R140, R140, R0.reuse ;  /* 0x000000008c8c7220 */ /* 0x080fe20000410000 */
[----:B------:R-:W4:Y:S01]  /*6e20*/  MUFU.EX2 R181, R181 ;  /* 0x000000b500b57308 */ /* 0x000f220000000800 */
[----:B--2---:R-:W-:Y:S01]  /*6e30*/  FADD.FTZ R3, R177, R3 ;  /* 0x00000003b1037221 */ /* 0x004fe20000010000 */
[-C--:B------:R-:W-:Y:S01]  /*6e40*/  FMUL.FTZ R141, R141, R0.reuse ;  /* 0x000000008d8d7220 */ /* 0x080fe20000410000 */
[-C--:B------:R-:W-:Y:S01]  /*6e50*/  FMUL.FTZ R144, R144, R0.reuse ;  /* 0x0000000090907220 */ /* 0x080fe20000410000 */
[-C--:B------:R-:W-:Y:S01]  /*6e60*/  FMUL.FTZ R145, R145, R0.reuse ;  /* 0x0000000091917220 */ /* 0x080fe20000410000 */
[-C--:B------:R-:W-:Y:S01]  /*6e70*/  FMUL.FTZ R148, R148, R0.reuse ;  /* 0x0000000094947220 */ /* 0x080fe20000410000 */
[----:B------:R-:W-:-:S02]  /*6e80*/  FMUL.FTZ R149, R149, R0 ;  /* 0x0000000095957220 */ /* 0x000fc40000410000 */
[----:B------:R-:W2:Y:S01]  /*6e90*/  MUFU.EX2 R184, R184 ;  /* 0x000000b800b87308 */ /* 0x000ea20000000800 */
[----:B-1----:R-:W-:-:S07]  /*6ea0*/  FADD.FTZ R3, R180, R3 ;  /* 0x00000003b4037221 */ /* 0x002fce0000010000 */
[----:B------:R-:W1:Y:S01]  /*6eb0*/  MUFU.EX2 R185, R185 ;  /* 0x000000b900b97308 */ /* 0x000e620000000800 */
[----:B----4-:R-:W-:Y:S01]  /*6ec0*/  FADD.FTZ R3, R181, R3 ;  /* 0x00000003b5037221 */ /* 0x010fe20000010000 */
[----:B---3--:R-:W-:-:S04]  /*6ed0*/  FMNMX.FTZ R9, R9, R11, !PT ;  /* 0x0000000b09097209 */ /* 0x008fc80007810000 */
[C---:B------:R-:W-:Y:S01]  /*6ee0*/  FSETP.NEU.FTZ.AND P2, PT, R9.reuse, -INF , PT ;  /* 0xff8000000900780b */ /* 0x040fe20003f5d000 */
[----:B------:R-:W-:Y:S01]  /*6ef0*/  FMUL.FTZ R12, R9, UR7 ;  /* 0x00000007090c7c20 */ /* 0x000fe20008410000 */
[----:B------:R-:W3:Y:S01]  /*6f00*/  MUFU.EX2 R188, R188 ;  /* 0x000000bc00bc7308 */ /* 0x000ee20000000800 */
[----:B--2---:R-:W-:-:S03]  /*6f10*/  FADD.FTZ R3, R184, R3 ;  /* 0x00000003b8037221 */ /* 0x004fc60000010000 */
[----:B------:R-:W-:Y:S01]  /*6f20*/  FSEL R12, R12, RZ, P2 ;  /* 0x000000ff0c0c7208 */ /* 0x000fe20001000000 */
[----:B-1----:R-:W-:-:S03]  /*6f30*/  FADD.FTZ R3, R185, R3 ;  /* 0x00000003b9037221 */ /* 0x002fc60000010000 */
[----:B------:R-:W1:Y:S01]  /*6f40*/  MUFU.EX2 R189, R189 ;  /* 0x000000bd00bd7308 */ /* 0x000e620000000800 */
[--C-:B------:R-:W-:Y:S01]  /*6f50*/  FFMA.FTZ R163, R163, UR7, -R12.reuse ;  /* 0x00000007a3a37c23 */ /* 0x100fe2000801080c */
[--C-:B------:R-:W-:Y:S01]  /*6f60*/  FFMA.FTZ R21, R154, UR7, -R12.reuse ;  /* 0x000000079a157c23 */ /* 0x100fe2000801080c */
[----:B------:R-:W-:Y:S01]  /*6f70*/  F2FP.BF16.F32.PACK_AB R154, R157, R156 ;  /* 0x0000009c9d9a723e */ /* 0x000fe200000010ff */
        /* <DEDUP_REMOVED lines=10> */
[----:B------:R-:W-:Y:S01]  /*7020*/  F2FP.BF16.F32.PACK_AB R156, R161, R160 ;  /* 0x000000a0a19c723e */ /* 0x000fe200000010ff */
[--C-:B------:R-:W-:Y:S01]  /*7030*/  FFMA.FTZ R175, R175, UR7, -R12.reuse ;  /* 0x00000007afaf7c23 */ /* 0x100fe2000801080c */
[----:B------:R-:W-:Y:S01]  /*7040*/  MUFU.EX2 R21, R21 ;  /* 0x0000001500157308 */ /* 0x000fe20000000800 */
[----:B--2---:R-:W-:Y:S01]  /*7050*/  FSEL R163, R9, RZ, P2 ;  /* 0x000000ff09a37208 */ /* 0x004fe20001000000 */
[--C-:B------:R-:W-:Y:S01]  /*7060*/  FFMA.FTZ R178, R178, UR7, -R12.reuse ;  /* 0x00000007b2b27c23 */ /* 0x100fe2000801080c */
[--C-:B------:R-:W-:Y:S01]  /*7070*/  FFMA.FTZ R179, R179, UR7, -R12.reuse ;  /* 0x00000007b3b37c23 */ /* 0x100fe2000801080c */
[----:B------:R-:W-:Y:S01]  /*7080*/  F2FP.BF16.F32.PACK_AB R158, R165, R164 ;  /* 0x000000a4a59e723e */ /* 0x000fe200000010ff */
[----:B------:R-:W-:Y:S01]  /*7090*/  FFMA.FTZ R182, R182, UR7, -R12 ;  /* 0x00000007b6b67c23 */ /* 0x000fe2000801080c */
[----:B------:R-:W-:Y:S01]  /*70a0*/  FADD.FTZ R6, -R163, R6 ;  /* 0x00000006a3067221 */ /* 0x000fe20000010100 */
[--C-:B------:R-:W-:Y:S01]  /*70b0*/  FFMA.FTZ R183, R183, UR7, -R12.reuse ;  /* 0x00000007b7b77c23 */ /* 0x100fe2000801080c */
[----:B------:R-:W-:Y:S01]  /*70c0*/  MUFU.EX2 R153, R155 ;  /* 0x0000009b00997308 */ /* 0x000fe20000000800 */
[--C-:B------:R-:W-:Y:S01]  /*70d0*/  FFMA.FTZ R186, R186, UR7, -R12.reuse ;  /* 0x00000007baba7c23 */ /* 0x100fe2000801080c */
[----:B------:R-:W-:Y:S01]  /*70e0*/  FMUL.FTZ R6, R6, UR7 ;  /* 0x0000000706067c20 */ /* 0x000fe20008410000 */
[--C-:B------:R-:W-:Y:S01]  /*70f0*/  FFMA.FTZ R187, R187, UR7, -R12.reuse ;  /* 0x00000007bbbb7c23 */ /* 0x100fe2000801080c */
[----:B------:R-:W-:Y:S01]  /*7100*/  F2FP.BF16.F32.PACK_AB R160, R169, R168 ;  /* 0x000000a8a9a0723e */ /* 0x000fe200000010ff */
[--C-:B------:R-:W-:Y:S01]  /*7110*/  FFMA.FTZ R190, R190, UR7, -R12.reuse ;  /* 0x00000007bebe7c23 */ /* 0x100fe2000801080c */
[--C-:B------:R-:W-:Y:S01]  /*7120*/  FFMA.FTZ R191, R191, UR7, -R12.reuse ;  /* 0x00000007bfbf7c23 */ /* 0x100fe2000801080c */
[--C-:B------:R-:W-:Y:S01]  /*7130*/  FFMA.FTZ R194, R194, UR7, -R12.reuse ;  /* 0x00000007c2c27c23 */ /* 0x100fe2000801080c */
[----:B------:R-:W2:Y:S01]  /*7140*/  MUFU.EX2 R6, R6 ;  /* 0x0000000600067308 */ /* 0x000ea20000000800 */
[--C-:B------:R-:W-:Y:S01]  /*7150*/  FFMA.FTZ R195, R195, UR7, -R12.reuse ;  /* 0x00000007c3c37c23 */ /* 0x100fe2000801080c */
[----:B------:R-:W-:Y:S01]  /*7160*/  F2FP.BF16.F32.PACK_AB R162, R173, R172 ;  /* 0x000000acada2723e */ /* 0x000fe200000010ff */
[--C-:B------:R-:W-:Y:S01]  /*7170*/  FFMA.FTZ R198, R198, UR7, -R12.reuse ;  /* 0x00000007c6c67c23 */ /* 0x100fe2000801080c */
[----:B------:R-:W-:Y:S01]  /*7180*/  FFMA.FTZ R12, R199, UR7, -R12 ;  /* 0x00000007c70c7c23 */ /* 0x000fe2000801080c */
[----:B---3--:R-:W-:Y:S01]  /*7190*/  FADD.FTZ R3, R188, R3 ;  /* 0x00000003bc037221 */ /* 0x008fe20000010000 */
[----:B------:R-:W-:-:S02]  /*71a0*/  F2FP.BF16.F32.PACK_AB R164, R177, R176 ;  /* 0x000000b0b1a4723e */ /* 0x000fc400000010ff */
[----:B------:R-:W3:Y:S01]  /*71b0*/  MUFU.EX2 R20, R20 ;  /* 0x0000001400147308 */ /* 0x000ee20000000800 */
[----:B-1----:R-:W-:Y:S01]  /*71c0*/  FADD.FTZ R3, R189, R3 ;  /* 0x00000003bd037221 */ /* 0x002fe20000010000 */
[----:B------:R-:W-:Y:S02]  /*71d0*/  F2FP.BF16.F32.PACK_AB R166, R181, R180 ;  /* 0x000000b4b5a6723e */ /* 0x000fe400000010ff */
[----:B------:R-:W-:Y:S02]  /*71e0*/  F2FP.BF16.F32.PACK_AB R168, R185, R184 ;  /* 0x000000b8b9a8723e */ /* 0x000fe400000010ff */
[----:B------:R-:W-:Y:S02]  /*71f0*/  F2FP.BF16.F32.PACK_AB R170, R189, R188 ;  /* 0x000000bcbdaa723e */ /* 0x000fe400000010ff */
[----:B------:R-:W1:Y:S01]  /*7200*/  MUFU.EX2 R155, R159 ;  /* 0x0000009f009b7308 */ /* 0x000e620000000800 */
[----:B--2---:R-:W-:Y:S01]  /*7210*/  FFMA.FTZ R2, R6, R2, R21 ;  /* 0x0000000206027223 */ /* 0x004fe20000010015 */
[-C--:B------:R-:W-:Y:S01]  /*7220*/  FMUL.FTZ R26, R26, R6.reuse ;  /* 0x000000061a1a7220 */ /* 0x080fe20000410000 */
[-C--:B------:R-:W-:Y:S01]  /*7230*/  FMUL.FTZ R27, R27, R6.reuse ;  /* 0x000000061b1b7220 */ /* 0x080fe20000410000 */
[-C--:B------:R-:W-:Y:S01]  /*7240*/  FMUL.FTZ R30, R30, R6.reuse ;  /* 0x000000061e1e7220 */ /* 0x080fe20000410000 */
[C---:B------:R-:W-:Y:S01]  /*7250*/  FADD.FTZ R2, R153.reuse, R2 ;  /* 0x0000000299027221 */ /* 0x040fe20000010000 */
[----:B------:R-:W-:Y:S01]  /*7260*/  F2FP.BF16.F32.PACK_AB R153, R153, R21 ;  /* 0x000000159999723e */ /* 0x000fe200000010ff */
        /* <DEDUP_REMOVED lines=91> */
[----:B------:R-:W-:-:S06]  /*7820*/  FMUL.FTZ R151, R151, R6 ;  /* 0x0000000697977220 */ /* 0x000fcc0000410000 */
[----:B------:R-:W2:Y:S01]  /*7830*/  MUFU.EX2 R187, R187 ;  /* 0x000000bb00bb7308 */ /* 0x000ea20000000800 */
[C---:B---3--:R-:W-:Y:S01]  /*7840*/  FADD.FTZ R2, R183.reuse, R2 ;  /* 0x00000002b7027221 */ /* 0x048fe20000010000 */
[----:B------:R-:W-:-:S06]  /*7850*/  F2FP.BF16.F32.PACK_AB R167, R183, R167 ;  /* 0x000000a7b7a7723e */ /* 0x000fcc00000010ff */
[----:B------:R-:W3:Y:S01]  /*7860*/  MUFU.EX2 R171, R190 ;  /* 0x000000be00ab7308 */ /* 0x000ee20000000800 */
[----:B-1----:R-:W-:-:S07]  /*7870*/  FADD.FTZ R2, R169, R2 ;  /* 0x00000002a9027221 */ /* 0x002fce0000010000 */
[----:B------:R-:W1:Y:S01]  /*7880*/  MUFU.EX2 R191, R191 ;  /* 0x000000bf00bf7308 */ /* 0x000e620000000800 */
[C---:B--2---:R-:W-:Y:S01]  /*7890*/  FADD.FTZ R2, R187.reuse, R2 ;  /* 0x00000002bb027221 */ /* 0x044fe20000010000 */
[----:B------:R-:W-:-:S06]  /*78a0*/  F2FP.BF16.F32.PACK_AB R169, R187, R169 ;  /* 0x000000a9bba9723e */ /* 0x000fcc00000010ff */
[----:B------:R-:W2:Y:S01]  /*78b0*/  MUFU.EX2 R192, R192 ;  /* 0x000000c000c07308 */ /* 0x000ea20000000800 */
[----:B---3--:R-:W-:-:S07]  /*78c0*/  FADD.FTZ R2, R171, R2 ;  /* 0x00000002ab027221 */ /* 0x008fce0000010000 */
[----:B------:R-:W3:Y:S01]  /*78d0*/  MUFU.EX2 R173, R194 ;  /* 0x000000c200ad7308 */ /* 0x000ee20000000800 */
[C---:B-1----:R-:W-:Y:S01]  /*78e0*/  FADD.FTZ R2, R191.reuse, R2 ;  /* 0x00000002bf027221 */ /* 0x042fe20000010000 */
[----:B------:R-:W-:-:S06]  /*78f0*/  F2FP.BF16.F32.PACK_AB R171, R191, R171 ;  /* 0x000000abbfab723e */ /* 0x000fcc00000010ff */
[----:B------:R-:W1:Y:S01]  /*7900*/  MUFU.EX2 R193, R193 ;  /* 0x000000c100c17308 */ /* 0x000e620000000800 */
[----:B--2---:R-:W-:-:S07]  /*7910*/  FADD.FTZ R3, R192, R3 ;  /* 0x00000003c0037221 */ /* 0x004fce0000010000 */
[----:B------:R-:W2:Y:S01]  /*7920*/  MUFU.EX2 R195, R195 ;  /* 0x000000c300c37308 */ /* 0x000ea20000000800 */
[----:B---3--:R-:W-:-:S07]  /*7930*/  FADD.FTZ R0, R173, R2 ;  /* 0x00000002ad007221 */ /* 0x008fce0000010000 */
[----:B------:R-:W3:Y:S01]  /*7940*/  MUFU.EX2 R196, R196 ;  /* 0x000000c400c47308 */ /* 0x000ee20000000800 */
[C---:B-1----:R-:W-:Y:S01]  /*7950*/  FADD.FTZ R3, R193.reuse, R3 ;  /* 0x00000003c1037221 */ /* 0x042fe20000010000 */
[----:B------:R-:W-:-:S06]  /*7960*/  F2FP.BF16.F32.PACK_AB R172, R193, R192 ;  /* 0x000000c0c1ac723e */ /* 0x000fcc00000010ff */
[----:B------:R-:W1:Y:S01]  /*7970*/  MUFU.EX2 R175, R198 ;  /* 0x000000c600af7308 */ /* 0x000e620000000800 */
[C---:B--2---:R-:W-:Y:S01]  /*7980*/  FADD.FTZ R0, R195.reuse, R0 ;  /* 0x00000000c3007221 */ /* 0x044fe20000010000 */
[----:B------:R-:W-:-:S06]  /*7990*/  F2FP.BF16.F32.PACK_AB R173, R195, R173 ;  /* 0x000000adc3ad723e */ /* 0x000fcc00000010ff */
[----:B------:R-:W2:Y:S01]  /*79a0*/  MUFU.EX2 R174, R197 ;  /* 0x000000c500ae7308 */ /* 0x000ea20000000800 */
[----:B---3--:R-:W-:-:S07]  /*79b0*/  FADD.FTZ R3, R196, R3 ;  /* 0x00000003c4037221 */ /* 0x008fce0000010000 */
[----:B------:R-:W3:Y:S01]  /*79c0*/  MUFU.EX2 R12, R12 ;  /* 0x0000000c000c7308 */ /* 0x000ee20000000800 */
[----:B-1----:R-:W-:Y:S01]  /*79d0*/  FADD.FTZ R0, R175, R0 ;  /* 0x00000000af007221 */ /* 0x002fe20000010000 */
[C---:B--2---:R-:W-:Y:S01]  /*79e0*/  FADD.FTZ R3, R174.reuse, R3 ;  /* 0x00000003ae037221 */ /* 0x044fe20000010000 */
[----:B------:R-:W-:Y:S02]  /*79f0*/  F2FP.BF16.F32.PACK_AB R174, R174, R196 ;  /* 0x000000c4aeae723e */ /* 0x000fe400000010ff */
[C---:B---3--:R-:W-:Y:S01]  /*7a00*/  FADD.FTZ R2, R12.reuse, R0 ;  /* 0x000000000c027221 */ /* 0x048fe20000010000 */
[----:B------:R-:W-:Y:S01]  /*7a10*/  F2FP.BF16.F32.PACK_AB R175, R12, R175 ;  /* 0x000000af0caf723e */ /* 0x000fe200000010ff */
[----:B------:R-:W-:Y:S06]  /*7a20*/  @!P0 BRA `(.L_x_2380) ;  /* 0x0000000000048947 */ /* 0x000fec0003800000 */
[----:B------:R-:W-:Y:S01]  /*7a30*/  BPT.TRAP 0x1 ;  /* 0x000000040000795c */ /* 0x000fe20000300000 */
.L_x_2380:
[----:B------:R1:W2:Y:S01]  /*7a40*/  SYNCS.PHASECHK.TRANS64.TRYWAIT P2, [UR30+0x22850], R7 ;  /* 0x02285007ff0075a7 */ /* 0x0002a2000804015e */
[----:B------:R-:W-:Y:S05]  /*7a50*/  @!P0 BRA `(.L_x_2381) ;  /* 0x0000000000048947 */ /* 0x000fea0003800000 */
[----:B------:R-:W-:Y:S01]  /*7a60*/  BPT.TRAP 0x1 ;  /* 0x000000040000795c */ /* 0x000fe20000300000 */
.L_x_2381:
[----:B--2---:R-:W-:Y:S05]  /*7a70*/  @P2 BRA `(.L_x_2382) ;  /* 0x0000000000082947 */ /* 0x004fea0003800000 */
[----:B------:R-:W2:Y:S02]  /*7a80*/  SYNCS.PHASECHK.TRANS64.TRYWAIT P2, [UR30+0x22850], R7 ;  /* 0x02285007ff0075a7 */ /* 0x000ea4000804015e */
[----:B--2---:R-:W-:Y:S05]  /*7a90*/  @!P2 BRA `(.L_x_2383) ;  /* 0x0000011400c4a947 */ /* 0x004fea0003800000 */
.L_x_2382:
[----:B------:R-:W3:Y:S01]  /*7aa0*/  S2R R0, SR_TID.X ;  /* 0x0000000000007919 */ /* 0x000ee20000002100 */
[----:B------:R-:W-:Y:S01]  /*7ab0*/  UIMAD UR11, UR37, 0xc00, UR6 ;  /* 0x00000c00250b78a4 */ /* 0x000fe2000f8e0206 */
[C---:B------:R-:W-:Y:S01]  /*7ac0*/  ISETP.GT.AND P2, PT, R5.reuse, UR23, PT ;  /* 0x0000001705007c0c */ /* 0x040fe2000bf44270 */
[----:B------:R-:W-:Y:S01]  /*7ad0*/  UMOV UR15, 0x40000040 ;  /* 0x40000040000f7882 */ /* 0x000fe20000000000 */
[----:B--2---:R-:W-:Y:S02]  /*7ae0*/  @!P1 VIADD R10, R10, 0x22860 ;  /* 0x000228600a0a9836 */ /* 0x004fe40000000000 */
[----:B------:R-:W-:Y:S02]  /*7af0*/  VIADD R5, R5, 0xffffffff ;  /* 0xffffffff05057836 */ /* 0x000fe40000000000 */
[----:B------:R-:W-:Y:S01]  /*7b00*/  UMOV UR14, UR11 ;  /* 0x0000000b000e7c82 */ /* 0x000fe20008000000 */
[----:B------:R-:W-:Y:S01]  /*7b10*/  @!P1 PRMT R10, RZ, 0x654, R10 ;  /* 0x00000654ff0a9816 */ /* 0x000fe2000000000a */
[----:B------:R-:W-:Y:S01]  /*7b20*/  IMAD.MOV.U32 R6, RZ, RZ, R9 ;  /* 0x000000ffff067224 */ /* 0x000fe200078e0009 */
[----:B---3--:R-:W-:-:S05]  /*7b30*/  SHF.R.U32.HI R0, RZ, 0x7, R0 ;  /* 0x00000007ff007819 */ /* 0x008fca0000011600 */
[----:B------:R-:W-:-:S05]  /*7b40*/  VIADD R0, R0, 0x8 ;  /* 0x0000000800007836 */ /* 0x000fca0000000000 */
[----:B------:R2:W-:Y:S02]  /*7b50*/  BAR.SYNC.DEFER_BLOCKING R0, 0x100 ;  /* 0x000400000000751d */ /* 0x0005e40000010000 */
[----:B--2---:R-:W-:-:S04]  /*7b60*/  IMAD.MOV.U32 R0, RZ, RZ, R8 ;  /* 0x000000ffff007224 */ /* 0x004fc800078e0008 */
        /* <DEDUP_REMOVED lines=37> */
.L_x_2367:
[----:B------:R-:W-:Y:S01]  /*7dc0*/  ULDC UR11, c[0x0][0x448] ;  /* 0x00011200000b7ab9 */ /* 0x000fe20000000800 */
[----:B01----:R-:W-:Y:S01]  /*7dd0*/  IADD3 R7, R17, 0x1, -R16 ;  /* 0x0000000111077810 */ /* 0x003fe20007ffe810 */
[----:B------:R-:W-:Y:S01]  /*7de0*/  UISETP.NE.AND UP0, UPT, UR11, 0x1, UPT ;  /* 0x000000010b00788c */ /* 0x000fe2000bf05270 */
[----:B------:R-:W-:Y:S02]  /*7df0*/  ULDC UR18, c[0x0][0x9e4] ;  /* 0x0002790000127ab9 */ /* 0x000fe40000000800 */
[----:B------:R-:W-:Y:S01]  /*7e00*/  R2UR UR19, R7 ;  /* 0x00000000071372ca */ /* 0x000fe200000e0000 */
[----:B------:R-:W-:Y:S02]  /*7e10*/  UISETP.GE.AND UP1, UPT, UR18, 0x1, UPT ;  /* 0x000000011200788c */ /* 0x000fe4000bf26270 */
[----:B------:R-:W-:-:S04]  /*7e20*/  UIADD3 UR11, UR42, 0x7f, URZ ;  /* 0x0000007f2a0b7890 */ /* 0x000fc8000fffe03f */
[----:B------:R-:W-:Y:S01]  /*7e30*/  PLOP3.LUT P2, PT, PT, PT, UP1, 0x40, 0x0 ;  /* 0x000000000000781c */ /* 0x000fe20003f4e818 */
[----:B------:R-:W-:Y:S01]  /*7e40*/  @UP0 ULDC UR14, c[0x0][0x44c] ;  /* 0x00011300000e0ab9 */ /* 0x000fe20000000800 */
[----:B------:R-:W-:Y:S01]  /*7e50*/  @UP0 ULDC UR21, c[0x0][0x450] ;  /* 0x0001140000150ab9 */ /* 0x000fe20000000800 */
[----:B------:R-:W-:-:S04]  /*7e60*/  UIMAD.WIDE.U32 UR14, UR11, UR14, URZ ;  /* 0x0000000e0b0e72a5 */ /* 0x000fc8000f8e003f */
[----:B------:R-:W-:-:S04]  /*7e70*/  @UP0 USHF.R.U32.HI UR11, URZ, UR21, UR15 ;  /* 0x000000153f0b0299 */ /* 0x000fc8000801160f */
[----:B------:R-:W-:-:S04]  /*7e80*/  UIADD3 UR11, UR19, UR11, URZ ;  /* 0x0000000b130b7290 */ /* 0x000fc8000fffe03f */
[----:B------:R-:W-:Y:S01]  /*7e90*/  UIADD3 UR15, UR11, -UR10, URZ ;  /* 0x8000000a0b0f7290 */ /* 0x000fe2000fffe03f */
[----:B------:R-:W-:Y:S11]  /*7ea0*/  @P2 BRA `(.L_x_2385) ;  /* 0x0000000000482947 */ /* 0x000ff60003800000 */
        /* <DEDUP_REMOVED lines=11> */
.L_x_2386:
[----:B------:R-:W-:-:S11]  /*7f60*/  UISETP.NE.AND UP2, UPT, UR18, 0x1, UPT ;  /* 0x000000011200788c */ /* 0x000fd6000bf45270 */
[----:B------:R-:W-:Y:S02]  /*7f70*/  @UP2 ULDC.64 UR22, c[0x0][0x9e8] ;  /* 0x00027a0000162ab9 */ /* 0x000fe40000000a00 */
[----:B------:R-:W-:-:S04]  /*7f80*/  UIMAD.WIDE.U32 UR10, UR14, UR22, URZ ;  /* 0x000000160e0a72a5 */ /* 0x000fc8000f8e003f */
[----:B------:R-:W-:-:S12]  /*7f90*/  @UP2 USHF.R.U32.HI UR14, URZ, UR23, UR11 ;  /* 0x000000173f0e2299 */ /* 0x000fd8000801160b */
.L_x_2387:
[----:B------:R-:W-:-:S04]  /*7fa0*/  UIMAD UR14, UR14, UR18, URZ ;  /* 0x000000120e0e72a4 */ /* 0x000fc8000f8e023f */
[----:B------:R-:W-:-:S04]  /*7fb0*/  UISETP.LT.AND UP2, UPT, UR15, UR14, UPT ;  /* 0x0000000e0f00728c */ /* 0x000fc8000bf41270 */
[----:B------:R-:W-:-:S12]  /*7fc0*/  USEL UR15, UR15, UR14, !UP2 ;  /* 0x0000000e0f0f7287 */ /* 0x000fd8000d000000 */
.L_x_2385:
        /* <DEDUP_REMOVED lines=10> */
[----:B------:R-:W-:Y:S02]  /*8070*/  IMAD.MOV.U32 R9, RZ, RZ, R0 ;  /* 0x000000ffff097224 */ /* 0x000fe400078e0000 */
[----:B------:R-:W-:-:S07]  /*8080*/  IMAD.MOV.U32 R7, RZ, RZ, R5 ;  /* 0x000000ffff077224 */ /* 0x000fce00078e0005 */
.L_x_2397:
[----:B------:R-:W-:Y:S01]  /*8090*/  UIADD3 UR37, UR37, 0x1, URZ ;  /* 0x0000000125257890 */ /* 0x000fe2000fffe03f */
[C---:B------:R-:W-:Y:S01]  /*80a0*/  ISETP.GT.AND P2, PT, R7.reuse, UR21, PT ;  /* 0x0000001507007c0c */ /* 0x040fe2000bf44270 */
[----:B------:R-:W-:Y:S02]  /*80b0*/  VIADD R7, R7, 0xffffffff ;  /* 0xffffffff07077836 */ /* 0x000fe40000000000 */
[----:B------:R-:W-:-:S04]  /*80c0*/  UISETP.NE.AND UP2, UPT, UR37, 0x2, UPT ;  /* 0x000000022500788c */ /* 0x000fc8000bf45270 */
[----:B------:R-:W-:Y:S02]  /*80d0*/  USEL UR10, URZ, 0x1, UP2 ;  /* 0x000000013f0a7887 */ /* 0x000fe40009000000 */
[----:B------:R-:W-:Y:S02]  /*80e0*/  USEL UR37, UR37, URZ, UP2 ;  /* 0x0000003f25257287 */ /* 0x000fe40009000000 */
[----:B------:R-:W-:Y:S01]  /*80f0*/  ULOP3.LUT UR38, UR38, UR10, URZ, 0x3c, !UPT ;  /* 0x0000000a26267292 */ /* 0x000fe2000f8e3c3f */
[----:B0-----:R-:W-:Y:S11]  /*8100*/  @!P0 BRA `(.L_x_2389) ;  /* 0x0000000000048947 */ /* 0x001ff60003800000 */
[----:B------:R-:W-:Y:S01]  /*8110*/  BPT.TRAP 0x1 ;  /* 0x000000040000795c */ /* 0x000fe20000300000 */
.L_x_2389:
        /* <DEDUP_REMOVED lines=9> */
.L_x_2390:
[----:B-1----:R-:W-:Y:S05]  /*81b0*/  @P3 BRA `(.L_x_2391) ;  /* 0x0000000000083947 */ /* 0x002fea0003800000 */
[----:B------:R-:W1:Y:S02]  /*81c0*/  SYNCS.PHASECHK.TRANS64.TRYWAIT P3, [UR22+0x22830], R5 ;  /* 0x02283005ff0075a7 */ /* 0x000e640008060156 */
[----:B-1----:R-:W-:Y:S05]  /*81d0*/  @!P3 BRA `(.L_x_2392) ;  /* 0x000001100008b947 */ /* 0x002fea0003800000 */
.L_x_2391:
[----:B------:R-:W-:Y:S01]  /*81e0*/  UIMAD UR18, UR37, 0x300, UR20 ;  /* 0x00000300251278a4 */ /* 0x000fe2000f8e0214 */
[----:B------:R-:W-:Y:S01]  /*81f0*/  WARPGROUP.ARRIVE ;  /* 0x00000000000079c5 */ /* 0x000fe20000000000 */
[----:B------:R-:W-:Y:S01]  /*8200*/  UMOV UR19, 0x40000040 ;  /* 0x4000004000137882 */ /* 0x000fe20000000000 */
[----:B------:R-:W-:Y:S01]  /*8210*/  UMOV UR24, UR4 ;  /* 0x0000000400187c82 */ /* 0x000fe20008000000 */
[----:B------:R-:W-:-:S03]  /*8220*/  UIADD3 UR26, UR18, 0x2, URZ ;  /* 0x00000002121a7890 */ /* 0x000fc6000fffe03f */
[----:B------:R-:W3:Y:S01]  /*8230*/  S2R R13, SR_TID.X ;  /* 0x00000000000d7919 */ /* 0x000ee20000002100 */
[----:B------:R-:W-:Y:S01]  /*8240*/  UMOV UR25, UR5 ;  /* 0x0000000500197c82 */ /* 0x000fe20008000000 */
[----:B------:R-:W-:Y:S01]  /*8250*/  UMOV UR27, 0x40000040 ;  /* 0x40000040001b7882 */ /* 0x000fe20000000000 */
[----:B------:R-:W-:Y:S02]  /*8260*/  UIADD3 UR10, UR18, 0x4, URZ ;  /* 0x00000004120a7890 */ /* 0x000fe4000fffe03f */
[----:B------:R-:W-:Y:S01]  /*8270*/  HGMMA.64x96x16.F32.BF16 R152, gdesc[UR16], RZ, !UPT, gsb0 ;  /* 0x01600000109879f0 */ /* 0x000fe2000c0018ff */
[----:B------:R-:W-:Y:S01]  /*8280*/  UMOV UR11, 0x40000040 ;  /* 0x40000040000b7882 */ /* 0x000fe20000000000 */
[----:B------:R-:W-:Y:S01]  /*8290*/  UIADD3 UR14, UR18, 0x6, URZ ;  /* 0x00000006120e7890 */ /* 0x000fe2000fffe03f */
[----:B------:R-:W-:Y:S01]  /*82a0*/  UMOV UR15, 0x40000040 ;  /* 0x40000040000f7882 */ /* 0x000fe20000000000 */
[----:B---3--:R-:W-:Y:S01]  /*82b0*/  SHF.R.U32.HI R13, RZ, 0x7, R13 ;  /* 0x00000007ff0d7819 */ /* 0x008fe2000001160d */
        /* <DEDUP_REMOVED lines=63> */
[--C-:B------:R-:W-:Y:S01]  /*86b0*/  FFMA.FTZ R189, R189, UR7, -R4.reuse ;  /* 0x00000007bdbd7c23 */ /* 0x100fe20008010804 */
[--C-:B------:R-:W-:Y:S01]  /*86c0*/  FFMA.FTZ R192, R192, UR7, -R4.reuse ;  /* 0x00000007c0c07c23 */ /* 0x100fe20008010804 */
[--C-:B------:R-:W-:Y:S01]  /*86d0*/  FFMA.FTZ R193, R193, UR7, -R4.reuse ;  /* 0x00000007c1c17c23 */ /* 0x100fe20008010804 */
[--C-:B------:R-:W-:Y:S01]  /*86e0*/  FFMA.FTZ R196, R196, UR7, -R4.reuse ;  /* 0x00000007c4c47c23 */ /* 0x100fe20008010804 */
[----:B------:R-:W-:-:S03]  /*86f0*/  FFMA.FTZ R4, R197, UR7, -R4 ;  /* 0x00000007c5047c23 */ /* 0x000fc60008010804 */
[----:B------:R-:W4:Y:S01]  /*8700*/  MUFU.EX2 R156, R156 ;  /* 0x0000009c009c7308 */ /* 0x000f220000000800 */
[-C--:B-1----:R-:W-:Y:S01]  /*8710*/  FMUL.FTZ R24, R24, R6.reuse ;  /* 0x0000000618187220 */ /* 0x082fe20000410000 */
        /* <DEDUP_REMOVED lines=64> */
[----:B------:R-:W-:Y:S01]  /*8b20*/  FMNMX.FTZ R6, R154, R8, !PT ;  /* 0x000000089a067209 */ /* 0x000fe20007810000 */
[----:B------:R-:W1:Y:S01]  /*8b30*/  MUFU.EX2 R157, R157 ;  /* 0x0000009d009d7308 */ /* 0x000e620000000800 */
[C---:B---3--:R-:W-:Y:S01]  /*8b40*/  F2FP.BF16.F32.PACK_AB R200, R153.reuse, R152 ;  /* 0x0000009899c8723e */ /* 0x048fe200000010ff */
[----:B------:R-:W-:Y:S01]  /*8b50*/  FADD.FTZ R3, R153, R3 ;  /* 0x0000000399037221 */ /* 0x000fe20000010000 */
[----:B------:R-:W-:-:S03]  /*8b60*/  FMNMX.FTZ R6, R155, R6, !PT ;  /* 0x000000069b067209 */ /* 0x000fc60007810000 */
[----:B----4-:R-:W-:Y:S01]  /*8b70*/  FADD.FTZ R3, R156, R3 ;  /* 0x000000039c037221 */ /* 0x010fe20000010000 */
[----:B------:R-:W-:Y:S01]  /*8b80*/  FMNMX.FTZ R6, R158, R6, !PT ;  /* 0x000000069e067209 */ /* 0x000fe20007810000 */
[----:B------:R-:W3:Y:S03]  /*8b90*/  MUFU.EX2 R152, R160 ;  /* 0x000000a000987308 */ /* 0x000ee60000000800 */
[----:B------:R-:W-:-:S04]  /*8ba0*/  FMNMX.FTZ R6, R159, R6, !PT ;  /* 0x000000069f067209 */ /* 0x000fc80007810000 */
[----:B------:R-:W-:Y:S01]  /*8bb0*/  FMNMX.FTZ R6, R162, R6, !PT ;  /* 0x00000006a2067209 */ /* 0x000fe20007810000 */
[----:B------:R-:W4:Y:S01]  /*8bc0*/  MUFU.EX2 R161, R161 ;  /* 0x000000a100a17308 */ /* 0x000f220000000800 */
[C---:B-1----:R-:W-:Y:S01]  /*8bd0*/  FADD.FTZ R3, R157.reuse, R3 ;  /* 0x000000039d037221 */ /* 0x042fe20000010000 */
[----:B------:R-:W-:Y:S02]  /*8be0*/  F2FP.BF16.F32.PACK_AB R202, R157, R156 ;  /* 0x0000009c9dca723e */ /* 0x000fe400000010ff */
[----:B------:R-:W-:-:S04]  /*8bf0*/  FMNMX.FTZ R6, R163, R6, !PT ;  /* 0x00000006a3067209 */ /* 0x000fc80007810000 */
[----:B------:R-:W-:Y:S01]  /*8c00*/  FMNMX.FTZ R6, R166, R6, !PT ;  /* 0x00000006a6067209 */ /* 0x000fe20007810000 */
[----:B------:R-:W1:Y:S01]  /*8c10*/  MUFU.EX2 R164, R164 ;  /* 0x000000a400a47308 */ /* 0x000e620000000800 */
[----:B---3--:R-:W-:Y:S02]  /*8c20*/  FADD.FTZ R3, R152, R3 ;  /* 0x0000000398037221 */ /* 0x008fe40000010000 */
[----:B------:R-:W-:-:S04]  /*8c30*/  FMNMX.FTZ R6, R167, R6, !PT ;  /* 0x00000006a7067209 */ /* 0x000fc80007810000 */
[----:B------:R-:W-:Y:S01]  /*8c40*/  FMNMX.FTZ R6, R170, R6, !PT ;  /* 0x00000006aa067209 */ /* 0x000fe20007810000 */
[----:B------:R-:W3:Y:S01]  /*8c50*/  MUFU.EX2 R165, R165 ;  /* 0x000000a500a57308 */ /* 0x000ee20000000800 */
[C---:B----4-:R-:W-:Y:S01]  /*8c60*/  FADD.FTZ R3, R161.reuse, R3 ;  /* 0x00000003a1037221 */ /* 0x050fe20000010000 */
[----:B------:R-:W-:Y:S02]  /*8c70*/  F2FP.BF16.F32.PACK_AB R152, R161, R152 ;  /* 0x00000098a198723e */ /* 0x000fe400000010ff */
[----:B------:R-:W-:-:S04]  /*8c80*/  FMNMX.FTZ R6, R171, R6, !PT ;  /* 0x00000006ab067209 */ /* 0x000fc80007810000 */
[----:B------:R-:W-:Y:S01]  /*8c90*/  FMNMX.FTZ R6, R174, R6, !PT ;  /* 0x00000006ae067209 */ /* 0x000fe20007810000 */
[----:B------:R-:W4:Y:S01]  /*8ca0*/  MUFU.EX2 R156, R168 ;  /* 0x000000a8009c7308 */ /* 0x000f220000000800 */
[----:B-1----:R-:W-:Y:S02]  /*8cb0*/  FADD.FTZ R3, R164, R3 ;  /* 0x00000003a4037221 */ /* 0x002fe40000010000 */
[----:B------:R-:W-:-:S04]  /*8cc0*/  FMNMX.FTZ R6, R175, R6, !PT ;  /* 0x00000006af067209 */ /* 0x000fc80007810000 */
[----:B------:R-:W-:Y:S01]  /*8cd0*/  FMNMX.FTZ R6, R178, R6, !PT ;  /* 0x00000006b2067209 */ /* 0x000fe20007810000 */
[----:B------:R-:W1:Y:S01]  /*8ce0*/  MUFU.EX2 R169, R169 ;  /* 0x000000a900a97308 */ /* 0x000e620000000800 */
[----:B---3--:R-:W-:Y:S02]  /*8cf0*/  FADD.FTZ R3, R165, R3 ;  /* 0x00000003a5037221 */ /* 0x008fe40000010000 */
[----:B------:R-:W-:-:S04]  /*8d00*/  FMNMX.FTZ R6, R179, R6, !PT ;  /* 0x00000006b3067209 */ /* 0x000fc80007810000 */
[----:B------:R-:W-:Y:S01]  /*8d10*/  FMNMX.FTZ R6, R182, R6, !PT ;  /* 0x00000006b6067209 */ /* 0x000fe20007810000 */
[----:B------:R-:W3:Y:S01]  /*8d20*/  MUFU.EX2 R172, R172 ;  /* 0x000000ac00ac7308 */ /* 0x000ee20000000800 */
[----:B----4-:R-:W-:Y:S02]  /*8d30*/  FADD.FTZ R3, R156, R3 ;  /* 0x000000039c037221 */ /* 0x010fe40000010000 */
        /* <DEDUP_REMOVED lines=16> */
[----:B-1----:R-:W-:Y:S02]  /*8e40*/  FADD.FTZ R3, R160, R3 ;  /* 0x00000003a0037221 */ /* 0x002fe40000010000 */
[----:B------:R-:W-:-:S05]  /*8e50*/  FMNMX.FTZ R6, R199, R6, !PT ;  /* 0x00000006c7067209 */ /* 0x000fca0007810000 */
[----:B------:R-:W1:Y:S01]  /*8e60*/  SHFL.BFLY PT, R9, R6, 0x2, 0x1f ;  /* 0x0c401f0006097f89 */ /* 0x000e6200000e0000 */
[----:B------:R-:W5:Y:S01]  /*8e70*/  MUFU.EX2 R181, R181 ;  /* 0x000000b500b57308 */ /* 0x000f620000000800 */
[C---:B---3--:R-:W-:Y:S01]  /*8e80*/  FADD.FTZ R3, R177.reuse, R3 ;  /* 0x00000003b1037221 */ /* 0x048fe20000010000 */
[----:B------:R-:W-:-:S06]  /*8e90*/  F2FP.BF16.F32.PACK_AB R160, R177, R160 ;  /* 0x000000a0b1a0723e */ /* 0x000fcc00000010ff */
[----:B------:R-:W3:Y:S01]  /*8ea0*/  MUFU.EX2 R184, R184 ;  /* 0x000000b800b87308 */ /* 0x000ee20000000800 */
[----:B----4-:R-:W-:-:S07]  /*8eb0*/  FADD.FTZ R3, R180, R3 ;  /* 0x00000003b4037221 */ /* 0x010fce0000010000 */
[----:B------:R-:W4:Y:S01]  /*8ec0*/  MUFU.EX2 R185, R185 ;  /* 0x000000b900b97308 */ /* 0x000f220000000800 */
[----:B-----5:R-:W-:Y:S01]  /*8ed0*/  FADD.FTZ R3, R181, R3 ;  /* 0x00000003b5037221 */ /* 0x020fe20000010000 */
[----:B-1----:R-:W-:-:S06]  /*8ee0*/  FMNMX.FTZ R6, R6, R9, !PT ;  /* 0x0000000906067209 */ /* 0x002fcc0007810000 */
[----:B------:R-:W1:Y:S01]  /*8ef0*/  MUFU.EX2 R188, R188 ;  /* 0x000000bc00bc7308 */ /* 0x000e620000000800 */
[----:B---3--:R-:W-:Y:S01]  /*8f00*/  FADD.FTZ R3, R184, R3 ;  /* 0x00000003b8037221 */ /* 0x008fe20000010000 */
[----:B------:R-:W3:Y:S06]  /*8f10*/  SHFL.BFLY PT, R9, R6, 0x1, 0x1f ;  /* 0x0c201f0006097f89 */ /* 0x000eec00000e0000 */
[----:B------:R-:W5:Y:S01]  /*8f20*/  MUFU.EX2 R189, R189 ;  /* 0x000000bd00bd7308 */ /* 0x000f620000000800 */
[----:B----4-:R-:W-:-:S07]  /*8f30*/  FADD.FTZ R3, R185, R3 ;  /* 0x00000003b9037221 */ /* 0x010fce0000010000 */
[----:B------:R-:W4:Y:S01]  /*8f40*/  MUFU.EX2 R168, R192 ;  /* 0x000000c000a87308 */ /* 0x000f220000000800 */
[----:B-1----:R-:W-:-:S07]  /*8f50*/  FADD.FTZ R3, R188, R3 ;  /* 0x00000003bc037221 */ /* 0x002fce0000010000 */
[----:B------:R-:W-:Y:S01]  /*8f60*/  MUFU.EX2 R193, R193 ;  /* 0x000000c100c17308 */ /* 0x000fe20000000800 */
[----:B-----5:R-:W-:Y:S01]  /*8f70*/  FADD.FTZ R3, R189, R3 ;  /* 0x00000003bd037221 */ /* 0x020fe20000010000 */
[----:B---3--:R-:W-:-:S06]  /*8f80*/  FMNMX.FTZ R6, R6, R9, !PT ;  /* 0x0000000906067209 */ /* 0x008fcc0007810000 */
[----:B------:R-:W-:Y:S01]  /*8f90*/  MUFU.EX2 R196, R196 ;  /* 0x000000c400c47308 */ /* 0x000fe20000000800 */
[C---:B------:R-:W-:Y:S01]  /*8fa0*/  FADD.FTZ R8, -R6.reuse, R8 ;  /* 0x0000000806087221 */ /* 0x040fe20000010100 */
[----:B------:R-:W-:Y:S01]  /*8fb0*/  FMUL.FTZ R9, R6, UR7 ;  /* 0x0000000706097c20 */ /* 0x000fe20008410000 */
[----:B----4-:R-:W-:Y:S02]  /*8fc0*/  FADD.FTZ R3, R168, R3 ;  /* 0x00000003a8037221 */ /* 0x010fe40000010000 */
        /* <DEDUP_REMOVED lines=10> */
[--C-:B--2---:R-:W-:Y:S01]  /*9070*/  FFMA.FTZ R10, R170, UR7, -R9.reuse ;  /* 0x00000007aa0a7c23 */ /* 0x104fe20008010809 */
[--C-:B------:R-:W-:Y:S01]  /*9080*/  FFMA.FTZ R171, R171, UR7, -R9.reuse ;  /* 0x00000007abab7c23 */ /* 0x100fe20008010809 */
[--C-:B------:R-:W-:Y:S01]  /*9090*/  FFMA.FTZ R174, R174, UR7, -R9.reuse ;  /* 0x00000007aeae7c23 */ /* 0x100fe20008010809 */
[----:B------:R-:W2:Y:S01]  /*90a0*/  MUFU.EX2 R8, R8 ;  /* 0x0000000800087308 */ /* 0x000ea20000000800 */
        /* <DEDUP_REMOVED lines=8> */
[----:B-1----:R-:W-:Y:S01]  /*9130*/  F2FP.BF16.F32.PACK_AB R154, R165, R164 ;  /* 0x000000a4a59a723e */ /* 0x002fe200000010ff */
[--C-:B------:R-:W-:Y:S01]  /*9140*/  FFMA.FTZ R190, R190, UR7, -R9.reuse ;  /* 0x00000007bebe7c23 */ /* 0x100fe20008010809 */
[--C-:B------:R-:W-:Y:S01]  /*9150*/  FFMA.FTZ R191, R191, UR7, -R9.reuse ;  /* 0x00000007bfbf7c23 */ /* 0x100fe20008010809 */
[--C-:B------:R-:W-:Y:S01]  /*9160*/  FFMA.FTZ R194, R194, UR7, -R9.reuse ;  /* 0x00000007c2c27c23 */ /* 0x100fe20008010809 */
[--C-:B------:R-:W-:Y:S01]  /*9170*/  FFMA.FTZ R195, R195, UR7, -R9.reuse ;  /* 0x00000007c3c37c23 */ /* 0x100fe20008010809 */
[--C-:B------:R-:W-:Y:S01]  /*9180*/  FFMA.FTZ R198, R198, UR7, -R9.reuse ;  /* 0x00000007c6c67c23 */ /* 0x100fe20008010809 */
[----:B------:R-:W-:Y:S01]  /*9190*/  FFMA.FTZ R9, R199, UR7, -R9 ;  /* 0x00000007c7097c23 */ /* 0x000fe20008010809 */
[----:B------:R1:W4:Y:S01]  /*91a0*/  MUFU.EX2 R203, R158 ;  /* 0x0000009e00cb7308 */ /* 0x0003220000000800 */
[----:B--2---:R-:W-:Y:S01]  /*91b0*/  FFMA.FTZ R2, R8, R2, R201 ;  /* 0x0000000208027223 */ /* 0x004fe200000100c9 */
[----:B------:R-:W-:Y:S01]  /*91c0*/  FADD.FTZ R3, R193, R3 ;  /* 0x00000003c1037221 */ /* 0x000fe20000010000 */
[----:B------:R-:W-:Y:S01]  /*91d0*/  F2FP.BF16.F32.PACK_AB R164, R185, R184 ;  /* 0x000000b8b9a4723e */ /* 0x000fe200000010ff */
[----:B------:R-:W-:Y:S01]  /*91e0*/  FMUL.FTZ R26, R26, R8 ;  /* 0x000000081a1a7220 */ /* 0x000fe20000410000 */
[----:B------:R-:W-:Y:S01]  /*91f0*/  F2FP.BF16.F32.PACK_AB R168, R193, R168 ;  /* 0x000000a8c1a8723e */ /* 0x000fe200000010ff */
[----:B------:R-:W-:Y:S01]  /*9200*/  FADD.FTZ R3, R196, R3 ;  /* 0x00000003c4037221 */ /* 0x000fe20000010000 */
[-C--:B------:R-:W-:Y:S01]  /*9210*/  FMUL.FTZ R27, R27, R8.reuse ;  /* 0x000000081b1b7220 */ /* 0x080fe20000410000 */
[----:B------:R-:W2:Y:S01]  /*9220*/  MUFU.EX2 R159, R159 ;  /* 0x0000009f009f7308 */ /* 0x000ea20000000800 */
[C---:B---3--:R-:W-:Y:S01]  /*9230*/  FADD.FTZ R2, R155.reuse, R2 ;  /* 0x000000029b027221 */ /* 0x048fe20000010000 */
[----:B------:R-:W-:Y:S01]  /*9240*/  F2FP.BF16.F32.PACK_AB R201, R155, R201 ;  /* 0x000000c99bc9723e */ /* 0x000fe200000010ff */
[----:B------:R-:W-:Y:S01]  /*9250*/  FMUL.FTZ R30, R30, R8 ;  /* 0x000000081e1e7220 */ /* 0x000fe20000410000 */
[----:B-1----:R-:W-:Y:S01]  /*9260*/  F2FP.BF16.F32.PACK_AB R158, R173, R172 ;  /* 0x000000acad9e723e */ /* 0x002fe200000010ff */
[-C--:B------:R-:W-:Y:S01]  /*9270*/  FMUL.FTZ R31, R31, R8.reuse ;  /* 0x000000081f1f7220 */ /* 0x080fe20000410000 */
[-C--:B------:R-:W-:Y:S01]  /*9280*/  FMUL.FTZ R34, R34, R8.reuse ;  /* 0x0000000822227220 */ /* 0x080fe20000410000 */
[-C--:B------:R-:W-:Y:S01]  /*9290*/  FMUL.FTZ R35, R35, R8.reuse ;  /* 0x0000000823237220 */ /* 0x080fe20000410000 */
[----:B------:R1:W3:Y:S01]  /*92a0*/  MUFU.EX2 R153, R162 ;  /* 0x000000a200997308 */ /* 0x0002e20000000800 */
[----:B----4-:R-:W-:Y:S01]  /*92b0*/  FADD.FTZ R2, R203, R2 ;  /* 0x00000002cb027221 */ /* 0x010fe20000010000 */
[-C--:B------:R-:W-:Y:S01]  /*92c0*/  FMUL.FTZ R38, R38, R8.reuse ;  /* 0x0000000826267220 */ /* 0x080fe20000410000 */
[-C--:B------:R-:W-:Y:S01]  /*92d0*/  FMUL.FTZ R39, R39, R8.reuse ;  /* 0x0000000827277220 */ /* 0x080fe20000410000 */
[-C--:B------:R-:W-:Y:S01]  /*92e0*/  FMUL.FTZ R42, R42, R8.reuse ;  /* 0x000000082a2a7220 */ /* 0x080fe20000410000 */
[-C--:B------:R-:W-:Y:S01]  /*92f0*/  FMUL.FTZ R43, R43, R8.reuse ;  /* 0x000000082b2b7220 */ /* 0x080fe20000410000 */
[-C--:B------:R-:W-:Y:S01]  /*9300*/  FMUL.FTZ R46, R46, R8.reuse ;  /* 0x000000082e2e7220 */ /* 0x080fe20000410000 */
[-C--:B------:R-:W-:Y:S01]  /*9310*/  FMUL.FTZ R47, R47, R8.reuse ;  /* 0x000000082f2f7220 */ /* 0x080fe20000410000 */
[----:B------:R-:W4:Y:S01]  /*9320*/  MUFU.EX2 R163, R163 ;  /* 0x000000a300a37308 */ /* 0x000f220000000800 */
[C---:B--2---:R-:W-:Y:S01]  /*9330*/  FADD.FTZ R2, R159.reuse, R2 ;  /* 0x000000029f027221 */ /* 0x044fe20000010000 */
[----:B------:R-:W-:Y:S01]  /*9340*/  F2FP.BF16.F32.PACK_AB R203, R159, R203 ;  /* 0x000000cb9fcb723e */ /* 0x000fe200000010ff */
[----:B------:R-:W-:Y:S01]  /*9350*/  FMUL.FTZ R50, R50, R8 ;  /* 0x0000000832327220 */ /* 0x000fe20000410000 */
[----:B-1----:R-:W-:Y:S01]  /*9360*/  F2FP.BF16.F32.PACK_AB R162, R181, R180 ;  /* 0x000000b4b5a2723e */ /* 0x002fe200000010ff */
[-C--:B------:R-:W-:Y:S01]  /*9370*/  FMUL.FTZ R51, R51, R8.reuse ;  /* 0x0000000833337220 */ /* 0x080fe20000410000 */
[-C--:B------:R-:W-:Y:S01]  /*9380*/  FMUL.FTZ R54, R54, R8.reuse ;  /* 0x0000000836367220 */ /* 0x080fe20000410000 */
[-C--:B------:R-:W-:Y:S01]  /*9390*/  FMUL.FTZ R55, R55, R8.reuse ;  /* 0x0000000837377220 */ /* 0x080fe20000410000 */
[----:B------:R1:W2:Y:S01]  /*93a0*/  MUFU.EX2 R11, R166 ;  /* 0x000000a6000b7308 */ /* 0x0002a20000000800 */
        /* <DEDUP_REMOVED lines=8> */
[C---:B----4-:R-:W-:Y:S01]  /*9430*/  FADD.FTZ R2, R163.reuse, R2 ;  /* 0x00000002a3027221 */ /* 0x050fe20000010000 */
[----:B------:R-:W-:Y:S01]  /*9440*/  F2FP.BF16.F32.PACK_AB R153, R163, R153 ;  /* 0x00000099a399723e */ /* 0x000fe200000010ff */
[----:B------:R-:W-:Y:S01]  /*9450*/  FMUL.FTZ R70, R70, R8 ;  /* 0x0000000846467220 */ /* 0x000fe20000410000 */
[----:B-1----:R-:W-:Y:S01]  /*9460*/  F2FP.BF16.F32.PACK_AB R166, R189, R188 ;  /* 0x000000bcbda6723e */ /* 0x002fe200000010ff */
[-C--:B------:R-:W-:Y:S01]  /*9470*/  FMUL.FTZ R71, R71, R8.reuse ;  /* 0x0000000847477220 */ /* 0x080fe20000410000 */
[-C--:B------:R-:W-:Y:S01]  /*9480*/  FMUL.FTZ R74, R74, R8.reuse ;  /* 0x000000084a4a7220 */ /* 0x080fe20000410000 */
[-C--:B------:R-:W-:Y:S01]  /*9490*/  FMUL.FTZ R75, R75, R8.reuse ;  /* 0x000000084b4b7220 */ /* 0x080fe20000410000 */
[----:B------:R1:W4:Y:S01]  /*94a0*/  MUFU.EX2 R157, R10 ;  /* 0x0000000a009d7308 */ /* 0x0003220000000800 */
        /* <DEDUP_REMOVED lines=9> */
[----:B-1----:R-:W-:Y:S01]  /*9540*/  IMAD.U32 R10, RZ, RZ, UR22 ;  /* 0x00000016ff0a7e24 */ /* 0x002fe2000f8e00ff */
[----:B------:R-:W-:Y:S01]  /*9550*/  F2FP.BF16.F32.PACK_AB R155, R167, R11 ;  /* 0x0000000ba79b723e */ /* 0x000fe200000010ff */
[-C--:B------:R-:W-:Y:S01]  /*9560*/  FMUL.FTZ R90, R90, R8.reuse ;  /* 0x000000085a5a7220 */ /* 0x080fe20000410000 */
[----:B------:R-:W-:Y:S01]  /*9570*/  FMUL.FTZ R91, R91, R8 ;  /* 0x000000085b5b7220 */ /* 0x000fe20000410000 */
[----:B------:R-:W-:-:S02]  /*9580*/  @!P1 VIADD R12, R10, 0x22840 ;  /* 0x000228400a0c9836 */ /* 0x000fc40000000000 */
[-C--:B------:R-:W-:Y:S01]  /*9590*/  FMUL.FTZ R94, R94, R8.reuse ;  /* 0x000000085e5e7220 */ /* 0x080fe20000410000 */
[----:B------:R-:W1:Y:S01]  /*95a0*/  MUFU.EX2 R174, R174 ;  /* 0x000000ae00ae7308 */ /* 0x000e620000000800 */
[----:B----4-:R-:W-:Y:S01]  /*95b0*/  FADD.FTZ R2, R157, R2 ;  /* 0x000000029d027221 */ /* 0x010fe20000010000 */
[-C--:B------:R-:W-:Y:S01]  /*95c0*/  FMUL.FTZ R95, R95, R8.reuse ;  /* 0x000000085f5f7220 */ /* 0x080fe20000410000 */
[----:B------:R-:W-:Y:S01]  /*95d0*/  @!P1 PRMT R12, RZ, 0x654, R12 ;  /* 0x00000654ff0c9816 */ /* 0x000fe2000000000c */
        /* <DEDUP_REMOVED lines=38> */
[----:B------:R-:W-:Y:S01]  /*9840*/  FMUL.FTZ R151, R151, R8 ;  /* 0x0000000897977220 */ /* 0x000fe20000410000 */
[----:B------:R-:W-:-:S02]  /*9850*/  F2FP.BF16.F32.PACK_AB R159, R175, R174 ;  /* 0x000000aeaf9f723e */ /* 0x000fc400000010ff */
[----:B------:R-:W-:-:S03]  /*9860*/  F2FP.BF16.F32.PACK_AB R161, R179, R161 ;  /* 0x000000a1b3a1723e */ /* 0x000fc600000010ff */
[----:B------:R-:W1:Y:S01]  /*9870*/  MUFU.EX2 R165, R186 ;  /* 0x000000ba00a57308 */ /* 0x000e620000000800 */
[----:B---3--:R-:W-:-:S07]  /*9880*/  FADD.FTZ R2, R182, R2 ;  /* 0x00000002b6027221 */ /* 0x008fce0000010000 */
[----:B------:R-:W3:Y:S01]  /*9890*/  MUFU.EX2 R187, R187 ;  /* 0x000000bb00bb7308 */ /* 0x000ee20000000800 */
[C---:B--2---:R-:W-:Y:S01]  /*98a0*/  FADD.FTZ R2, R183.reuse, R2 ;  /* 0x00000002b7027221 */ /* 0x044fe20000010000 */
[----:B------:R-:W-:-:S06]  /*98b0*/  F2FP.BF16.F32.PACK_AB R163, R183, R182 ;  /* 0x000000b6b7a3723e */ /* 0x000fcc00000010ff */
        /* <DEDUP_REMOVED lines=11> */
[----:B---3--:R-:W-:-:S07]  /*9970*/  FADD.FTZ R2, R169, R2 ;  /* 0x00000002a9027221 */ /* 0x008fce0000010000 */
[----:B------:R3:W4:Y:S01]  /*9980*/  MUFU.EX2 R170, R4 ;  /* 0x0000000400aa7308 */ /* 0x0007220000000800 */
[C---:B--2---:R-:W-:Y:S01]  /*9990*/  FADD.FTZ R2, R195.reuse, R2 ;  /* 0x00000002c3027221 */ /* 0x044fe20000010000 */
[----:B------:R-:W-:-:S06]  /*99a0*/  F2FP.BF16.F32.PACK_AB R169, R195, R169 ;  /* 0x000000a9c3a9723e */ /* 0x000fcc00000010ff */
[----:B------:R-:W2:Y:S01]  /*99b0*/  MUFU.EX2 R9, R9 ;  /* 0x0000000900097308 */ /* 0x000ea20000000800 */
[----:B---3--:R-:W-:Y:S01]  /*99c0*/  IADD3 R4, -R13, 0xb, RZ ;  /* 0x0000000b0d047810 */ /* 0x008fe20007ffe1ff */
[----:B-1----:R-:W-:-:S04]  /*99d0*/  FADD.FTZ R2, R198, R2 ;  /* 0x00000002c6027221 */ /* 0x002fc80000010000 */
[----:B------:R1:W-:Y:S06]  /*99e0*/  BAR.ARV R4, 0x100 ;  /* 0x000400040000751d */ /* 0x0003ec0000002000 */
[----:B------:R1:W-:Y:S01]  /*99f0*/  @!P1 SYNCS.ARRIVE.TRANS64.RED.A1T0 RZ, [R12+URZ], RZ ;  /* 0x000000ff0cff99a7 */ /* 0x0003e2000810043f */
[C---:B----4-:R-:W-:Y:S01]  /*9a00*/  FADD.FTZ R3, R170.reuse, R3 ;  /* 0x00000003aa037221 */ /* 0x050fe20000010000 */
[----:B------:R-:W-:Y:S01]  /*9a10*/  F2FP.BF16.F32.PACK_AB R170, R170, R196 ;  /* 0x000000c4aaaa723e */ /* 0x000fe200000010ff */
[C---:B--2---:R-:W-:Y:S01]  /*9a20*/  FADD.FTZ R2, R9.reuse, R2 ;  /* 0x0000000209027221 */ /* 0x044fe20000010000 */
[----:B------:R-:W-:Y:S01]  /*9a30*/  F2FP.BF16.F32.PACK_AB R171, R9, R198 ;  /* 0x000000c609ab723e */ /* 0x000fe200000010ff */
[----:B-1----:R-:W-:Y:S06]  /*9a40*/  @!P0 BRA `(.L_x_2393) ;  /* 0x0000000000048947 */ /* 0x002fec0003800000 */
[----:B------:R-:W-:Y:S01]  /*9a50*/  BPT.TRAP 0x1 ;  /* 0x000000040000795c */ /* 0x000fe20000300000 */
.L_x_2393:
[----:B------:R1:W2:Y:S01]  /*9a60*/  SYNCS.PHASECHK.TRANS64.TRYWAIT P3, [UR22+0x22850], R5 ;  /* 0x02285005ff0075a7 */ /* 0x0002a20008060156 */
[----:B------:R-:W-:Y:S05]  /*9a70*/  @!P0 BRA `(.L_x_2394) ;  /* 0x0000000000048947 */ /* 0x000fea0003800000 */
[----:B------:R-:W-:Y:S01]  /*9a80*/  BPT.TRAP 0x1 ;  /* 0x000000040000795c */ /* 0x000fe20000300000 */
.L_x_2394:
[----:B--2---:R-:W-:Y:S05]  /*9a90*/  @P3 BRA `(.L_x_2395) ;  /* 0x0000000000083947 */ /* 0x004fea0003800000 */
[----:B------:R-:W2:Y:S02]  /*9aa0*/  SYNCS.PHASECHK.TRANS64.TRYWAIT P3, [UR22+0x22850], R5 ;  /* 0x02285005ff0075a7 */ /* 0x000ea40008060156 */
[----:B--2---:R-:W-:Y:S05]  /*9ab0*/  @!P3 BRA `(.L_x_2396) ;  /* 0x000000f400e8b947 */ /* 0x004fea0003800000 */
.L_x_2395:
[----:B------:R-:W3:Y:S01]  /*9ac0*/  S2R R8, SR_TID.X ;  /* 0x0000000000087919 */ /* 0x000ee20000002100 */
[----:B------:R-:W-:Y:S01]  /*9ad0*/  UIMAD UR14, UR37, 0xc00, UR6 ;  /* 0x00000c00250e78a4 */ /* 0x000fe2000f8e0206 */
[----:B--2---:R-:W-:Y:S01]  /*9ae0*/  @!P1 VIADD R10, R10, 0x22860 ;  /* 0x000228600a0a9836 */ /* 0x004fe20000000000 */
[----:B------:R-:W-:Y:S01]  /*9af0*/  UMOV UR11, 0x40000040 ;  /* 0x40000040000b7882 */ /* 0x000fe20000000000 */
[----:B------:R-:W-:Y:S01]  /*9b00*/  UMOV UR15, 0x40000040 ;  /* 0x40000040000f7882 */ /* 0x000fe20000000000 */
[----:B------:R-:W-:Y:S02]  /*9b10*/  IMAD.MOV.U32 R9, RZ, RZ, R0 ;  /* 0x000000ffff097224 */ /* 0x000fe400078e0000 */
[----:B------:R-:W-:Y:S01]  /*9b20*/  @!P1 PRMT R10, RZ, 0x654, R10 ;  /* 0x00000654ff0a9816 */ /* 0x000fe2000000000a */
[----:B------:R-:W-:Y:S01]  /*9b30*/  UMOV UR10, UR14 ;  /* 0x0000000e000a7c82 */ /* 0x000fe20008000000 */
[----:B---3--:R-:W-:-:S05]  /*9b40*/  SHF.R.U32.HI R8, RZ, 0x7, R8 ;  /* 0x00000007ff087819 */ /* 0x008fca0000011608 */
[----:B01----:R-:W-:Y:S02]  /*9b50*/  VIADD R5, R8, 0x8 ;  /* 0x0000000808057836 */ /* 0x003fe40000000000 */
        /* <DEDUP_REMOVED lines=36> */
[----:B0-----:R-:W-:-:S07]  /*9da0*/  IMAD.MOV.U32 R5, RZ, RZ, R7 ;  /* 0x000000ffff057224 */ /* 0x001fce00078e0007 */
.L_x_2388:
[----:B------:R-:W-:-:S13]  /*9db0*/  ISETP.GE.AND P2, PT, R5, UR43, PT ;  /* 0x0000002b05007c0c */ /* 0x000fda000bf46270 */
[----:B------:R-:W-:Y:S05]  /*9dc0*/  @!P2 BRA `(.L_x_2398) ;  /* 0x00000030000ca947 */ /* 0x000fea0003800000 */
[----:B--2---:R-:W-:Y:S01]  /*9dd0*/  IMAD.MOV.U32 R10, RZ, RZ, R6 ;  /* 0x000000ffff0a7224 */ /* 0x004fe200078e0006 */
[----:B------:R-:W-:Y:S01]  /*9de0*/  ULDC UR22, c[0x0][0x9e4] ;  /* 0x0002790000167ab9 */ /* 0x000fe20000000800 */
[----:B------:R-:W-:Y:S01]  /*9df0*/  IMAD.MOV.U32 R11, RZ, RZ, R0 ;  /* 0x000000ffff0b7224 */ /* 0x000fe200078e0000 */
[----:B------:R-:W-:Y:S01]  /*9e00*/  ULDC UR23, c[0x0][0x9dc] ;  /* 0x0002770000177ab9 */ /* 0x000fe20000000800 */
[----:B------:R-:W-:Y:S01]  /*9e10*/  ULDC UR7, c[0x0][0x988] ;  /* 0x0002620000077ab9 */ /* 0x000fe20000000800 */
[----:B------:R-:W-:-:S05]  /*9e20*/  ULDC UR28, c[0x0][0x9e0] ;  /* 0x00027800001c7ab9 */ /* 0x000fca0000000800 */
.L_x_2415:
[----:B------:R-:W-:-:S04]  /*9e30*/  UIADD3 UR37, UR37, 0x1, URZ ;  /* 0x0000000125257890 */ /* 0x000fc8000fffe03f */
[----:B------:R-:W-:-:S04]  /*9e40*/  UISETP.NE.AND UP2, UPT, UR37, 0x2, UPT ;  /* 0x000000022500788c */ /* 0x000fc8000bf45270 */
[----:B------:R-:W-:Y:S02]  /*9e50*/  USEL UR10, URZ, 0x1, UP2 ;  /* 0x000000013f0a7887 */ /* 0x000fe40009000000 */
[----:B------:R-:W-:Y:S02]  /*9e60*/  USEL UR37, UR37, URZ, UP2 ;  /* 0x0000003f25257287 */ /* 0x000fe40009000000 */
[----:B------:R-:W-:Y:S01]  /*9e70*/  ULOP3.LUT UR38, UR38, UR10, URZ, 0x3c, !UPT ;  /* 0x0000000a26267292 */ /* 0x000fe2000f8e3c3f */
[----:B01-3--:R-:W-:Y:S11]  /*9e80*/  @!P0 BRA `(.L_x_2399) ;  /* 0x0000000000048947 */ /* 0x00bff60003800000 */
[----:B------:R-:W-:Y:S01]  /*9e90*/  BPT.TRAP 0x1 ;  /* 0x000000040000795c */ /* 0x000fe20000300000 */
.L_x_2399:
        /* <DEDUP_REMOVED lines=9> */
.L_x_2400:
[----:B-1----:R-:W-:Y:S05]  /*9f30*/  @P2 BRA `(.L_x_2401) ;  /* 0x0000000000082947 */ /* 0x002fea0003800000 */
[----:B------:R-:W1:Y:S02]  /*9f40*/  SYNCS.PHASECHK.TRANS64.TRYWAIT P2, [UR21+0x22830], R8 ;  /* 0x02283008ff0075a7 */ /* 0x000e640008040155 */
[----:B-1----:R-:W-:Y:S05]  /*9f50*/  @!P2 BRA `(.L_x_2402) ;  /* 0x000000f000d4a947 */ /* 0x002fea0003800000 */
.L_x_2401:
[----:B------:R-:W-:Y:S01]  /*9f60*/  UIMAD UR18, UR37, 0x300, UR20 ;  /* 0x00000300251278a4 */ /* 0x000fe2000f8e0214 */
[----:B------:R-:W-:Y:S01]  /*9f70*/  WARPGROUP.ARRIVE ;  /* 0x00000000000079c5 */ /* 0x000fe20000000000 */
[----:B------:R-:W-:Y:S01]  /*9f80*/  UMOV UR19, 0x40000040 ;  /* 0x4000004000137882 */ /* 0x000fe20000000000 */
[----:B------:R-:W-:Y:S01]  /*9f90*/  UMOV UR24, UR4 ;  /* 0x0000000400187c82 */ /* 0x000fe20008000000 */
[----:B------:R-:W-:Y:S01]  /*9fa0*/  UIADD3 UR26, UR18, 0x2, URZ ;  /* 0x00000002121a7890 */ /* 0x000fe2000fffe03f */
[----:B------:R-:W-:Y:S01]  /*9fb0*/  PLOP3.LUT P2, PT, PT, PT, UP0, 0x80, 0x0 ;  /* 0x000000000000781c */ /* 0x000fe20003f4f008 */
        /* <DEDUP_REMOVED lines=8> */
[----:B------:R-:W-:Y:S01]  /*a040*/  PLOP3.LUT P3, PT, PT, PT, UP0, 0x80, 0x0 ;  /* 0x000000000000781c */ /* 0x000fe20003f6f008 */
[----:B------:R-:W-:-:S02]  /*a050*/  VIADD R21, R22, UR42 ;  /* 0x0000002a16157c36 */ /* 0x000fc40008000000 */
[----:B------:R-:W-:Y:S02]  /*a060*/  IMAD R20, R5, -0x60, RZ ;  /* 0xffffffa005147824 */ /* 0x000fe400078e02ff */
[----:B------:R-:W-:-:S03]  /*a070*/  IMAD.U32 R9, RZ, RZ, UR21 ;  /* 0x00000015ff097e24 */ /* 0x000fc6000f8e00ff */
[----:B------:R-:W-:-:S04]  /*a080*/  IADD3 R14, -R19, 0x1, R20 ;  /* 0x00000001130e7810 */ /* 0x000fc80007ffe114 */
[----:B------:R-:W-:-:S05]  /*a090*/  IADD3 R14, -R16, R14, R17 ;  /* 0x0000000e100e7210 */ /* 0x000fca0007ffe111 */
[----:B------:R-:W-:Y:S01]  /*a0a0*/  VIADD R15, R14, UR28 ;  /* 0x0000001c0e0f7c36 */ /* 0x000fe20008000000 */
        /* <DEDUP_REMOVED lines=8> */
[----:B------:R-:W-:Y:S02]  /*a130*/  @UP0 ULDC UR10, c[0x0][0x44c] ;  /* 0x00011300000a0ab9 */ /* 0x000fe40000000800 */
[----:B------:R-:W-:Y:S01]  /*a140*/  @P2 IMAD.HI.U32 R0, R21, UR10, RZ ;  /* 0x0000000a15002c27 */ /* 0x000fe2000f8e00ff */
[----:B------:R-:W-:Y:S01]  /*a150*/  @UP0 ULDC UR10, c[0x0][0x450] ;  /* 0x00011400000a0ab9 */ /* 0x000fe20000000800 */
[----:B------:R-:W-:-:S03]  /*a160*/  PLOP3.LUT P2, PT, PT, PT, UP1, 0x40, 0x0 ;  /* 0x000000000000781c */ /* 0x000fc60003f4e818 */
[----:B------:R-:W-:Y:S01]  /*a170*/  @P3 SHF.R.U32.HI R21, RZ, UR10, R0 ;  /* 0x0000000aff153c19 */ /* 0x000fe20008011600 */
[----:B------:R-:W-:Y:S01]  /*a180*/  @!P1 VIADD R0, R9, 0x22840 ;  /* 0x0002284009009836 */ /* 0x000fe20000000000 */
[----:B------:R-:W-:-:S03]  /*a190*/  ULOP3.LUT UR10, URZ, UR23, URZ, 0x33, !UPT ;  /* 0x000000173f0a7292 */ /* 0x000fc6000f8e333f */
[----:B------:R-:W2:Y:S01]  /*a1a0*/  SHFL.IDX PT, R200, R21, RZ, 0x1c1f ;  /* 0x001c1fff15c87589 */ /* 0x000ea200000e0000 */
[----:B------:R-:W-:Y:S02]  /*a1b0*/  @!P1 PRMT R0, RZ, 0x654, R0 ;  /* 0x00000654ff009816 */ /* 0x000fe40000000000 */
[----:B------:R-:W-:Y:S02]  /*a1c0*/  VIADD R14, R14, UR10 ;  /* 0x0000000a0e0e7c36 */ /* 0x000fe40008000000 */
[C---:B--2---:R-:W-:Y:S02]  /*a1d0*/  IMAD.IADD R13, R200.reuse, 0x1, R15 ;  /* 0x00000001c80d7824 */ /* 0x044fe400078e020f */
[----:B------:R-:W-:Y:S01]  /*a1e0*/  IMAD.IADD R12, R200, 0x1, R14 ;  /* 0x00000001c80c7824 */ /* 0x000fe200078e020e */
[----:B------:R-:W-:Y:S02]  /*a1f0*/  WARPGROUP.DEPBAR.LE gsb0, 0x0 ;  /* 0x00008000000079c5 */ /* 0x000fe40000010000 */
[----:B------:R-:W-:-:S06]  /*a200*/  WARPGROUP.ARRIVE ;  /* 0x00000000000079c5 */ /* 0x000fcc0000000000 */
[----:B------:R-:W-:Y:S03]  /*a210*/  HGMMA.64x96x16.F32.BF16 R152, gdesc[UR12], R152, gsb0 ;  /* 0x016000000c9879f0 */ /* 0x000fe60008001898 */
[----:B------:R-:W-:Y:S02]  /*a220*/  WARPGROUP.DEPBAR.LE gsb0, 0x0 ;  /* 0x00008000000079c5 */ /* 0x000fe40000010000 */
[----:B------:R2:W-:Y:S06]  /*a230*/  BAR.ARV R4, 0x100 ;  /* 0x000400040000751d */ /* 0x0005ec0000002000 */
[----:B------:R3:W-:Y:S02]  /*a240*/  @!P1 SYNCS.ARRIVE.TRANS64.RED.A1T0 RZ, [R0+URZ], RZ ;  /* 0x000000ff00ff99a7 */ /* 0x0007e4000810043f */
[----:B---3--:R-:W-:Y:S01]  /*a250*/  IMAD.IADD R0, R20, 0x1, -R19 ;  /* 0x0000000114007824 */ /* 0x008fe200078e0a13 */
[----:B--2---:R-:W-:Y:S06]  /*a260*/  @P2 BRA `(.L_x_2403) ;  /* 0x0000000000542947 */ /* 0x004fec0003800000 */
        /* <DEDUP_REMOVED lines=12> */
.L_x_2405:
[----:B------:R-:W-:-:S05]  /*a330*/  IMAD.U32 R201, RZ, RZ, UR22 ;  /* 0x00000016ffc97e24 */ /* 0x000fca000f8e00ff */
[----:B------:R-:W-:-:S13]  /*a340*/  ISETP.NE.AND P2, PT, R201, 0x1, PT ;  /* 0x00000001c900780c */ /* 0x000fda0003f45270 */
[----:B-1----:R-:W1:Y:S02]  /*a350*/  @P2 LDC.64 R6, c[0x0][0x9e8] ;  /* 0x00027a00ff062b82 */ /* 0x002e640000000a00 */
[----:B-1----:R-:W-:-:S05]  /*a360*/  @P2 IMAD.HI.U32 R6, R200, R6, RZ ;  /* 0x00000006c8062227 */ /* 0x002fca00078e00ff */
[----:B------:R-:W-:-:S07]  /*a370*/  @P2 SHF.R.U32.HI R200, RZ, R7, R6 ;  /* 0x00000007ffc82219 */ /* 0x000fce0000011606 */
.L_x_2406:
[----:B------:R-:W-:Y:S05]  /*a380*/  BSYNC B0 ;  /* 0x0000000000007941 */ /* 0x000fea0003800000 */
.L_x_2404:
[----:B------:R-:W-:-:S05]  /*a390*/  IMAD R200, R200, R201, R0 ;  /* 0x000000c9c8c87224 */ /* 0x000fca00078e0200 */
[----:B------:R-:W-:Y:S02]  /*a3a0*/  VIMNMX R12, R12, R200, !PT ;  /* 0x000000c80c0c7248 */ /* 0x000fe40007fe0100 */
[----:B------:R-:W-:-:S07]  /*a3b0*/  VIADDMNMX R13, R200, R201, R13, PT ;  /* 0x000000c9c80d7246 */ /* 0x000fce000380010d */
.L_x_2403:
[C---:B------:R-:W-:Y:S02]  /*a3c0*/  ISETP.GE.AND P2, PT, R20.reuse, 0x2, PT ;  /* 0x000000021400780c */ /* 0x040fe40003f46270 */
[----:B------:R-:W-:Y:S02]  /*a3d0*/  ISETP.GE.AND P6, PT, R20, 0xa, PT ;  /* 0x0000000a1400780c */ /* 0x000fe40003fc6270 */
[----:B------:R-:W-:Y:S02]  /*a3e0*/  ISETP.GT.AND P4, PT, R12, 0x1, !P2 ;  /* 0x000000010c00780c */ /* 0x000fe40005784270 */
[----:B------:R-:W-:Y:S02]  /*a3f0*/  ISETP.GE.AND P3, PT, R20, 0x9, PT ;  /* 0x000000091400780c */ /* 0x000fe40003f66270 */
[----:B------:R-:W-:Y:S02]  /*a400*/  ISETP.LT.OR P4, PT, R13, 0x2, P4 ;  /* 0x000000020d00780c */ /* 0x000fe40002781670 */
[----:B------:R-:W-:-:S02]  /*a410*/  LOP3.LUT R18, R18, 0xfffffffb, RZ, 0xc0, !PT ;  /* 0xfffffffb12127812 */ /* 0x000fc400078ec0ff */
        /* <DEDUP_REMOVED lines=147> */
.L_x_2409:
[----:B------:R-:W-:-:S05]  /*ad50*/  IMAD.U32 R13, RZ, RZ, UR22 ;  /* 0x00000016ff0d7e24 */ /* 0x000fca000f8e00ff */
[----:B------:R-:W-:-:S13]  /*ad60*/  ISETP.NE.AND P6, PT, R13, 0x1, PT ;  /* 0x000000010d00780c */ /* 0x000fda0003fc5270 */
[----:B-1----:R-:W1:Y:S02]  /*ad70*/  @P6 LDC.64 R6, c[0x0][0x9e8] ;  /* 0x00027a00ff066b82 */ /* 0x002e640000000a00 */
[----:B-1----:R-:W-:-:S05]  /*ad80*/  @P6 IMAD.HI.U32 R6, R12, R6, RZ ;  /* 0x000000060c066227 */ /* 0x002fca00078e00ff */
[----:B------:R-:W-:-:S07]  /*ad90*/  @P6 SHF.R.U32.HI R12, RZ, R7, R6 ;  /* 0x00000007ff0c6219 */ /* 0x000fce0000011606 */
.L_x_2410:
[----:B------:R-:W-:Y:S05]  /*ada0*/  BSYNC B0 ;  /* 0x0000000000007941 */ /* 0x000fea0003800000 */
.L_x_2408:
[----:B------:R-:W-:-:S05]  /*adb0*/  IMAD R0, R12, R13, R0 ;  /* 0x0000000d0c007224 */ /* 0x000fca00078e0200 */
[----:B------:R-:W-:Y:S02]  /*adc0*/  VIMNMX R14, R14, R0, !PT ;  /* 0x000000000e0e7248 */ /* 0x000fe40007fe0100 */
[----:B------:R-:W-:-:S07]  /*add0*/  VIADDMNMX R15, R0, R13, R15, PT ;  /* 0x0000000d000f7246 */ /* 0x000fce000380010f */
.L_x_2407:
[C---:B------:R-:W-:Y:S02]  /*ade0*/  ISETP.GT.AND P2, PT, R14.reuse, 0x1, !P2 ;  /* 0x000000010e00780c */ /* 0x040fe40005744270 */
[----:B------:R-:W-:Y:S02]  /*adf0*/  ISETP.GT.AND P3, PT, R14, 0x8, !P3 ;  /* 0x000000080e00780c */ /* 0x000fe40005f64270 */
[C---:B------:R-:W-:Y:S02]  /*ae00*/  ISETP.LT.OR P2, PT, R15.reuse, 0x2, P2 ;  /* 0x000000020f00780c */ /* 0x040fe40001741670 */
[----:B------:R-:W-:Y:S02]  /*ae10*/  ISETP.LT.OR P3, PT, R15, 0x9, P3 ;  /* 0x000000090f00780c */ /* 0x000fe40001f61670 */
[----:B------:R-:W-:Y:S02]  /*ae20*/  FSEL R155, R155, -INF , !P2 ;  /* 0xff8000009b9b7808 */ /* 0x000fe40005000000 */
[----:B------:R-:W-:-:S02]  /*ae30*/  LOP3.LUT P2, RZ, R18, 0x4, RZ, 0xc0, !PT ;  /* 0x0000000412ff7812 */ /* 0x000fc4000784c0ff */
[----:B------:R-:W-:Y:S02]  /*ae40*/  FSEL R158, R158, -INF , !P3 ;  /* 0xff8000009e9e7808 */ /* 0x000fe40005800000 */
[----:B------:R-:W-:Y:S02]  /*ae50*/  ISETP.GT.AND P2, PT, R14, 0x9, !P2 ;  /* 0x000000090e00780c */ /* 0x000fe40005744270 */
[----:B------:R-:W-:Y:S02]  /*ae60*/  LOP3.LUT P3, RZ, R18, 0x20000, RZ, 0xc0, !PT ;  /* 0x0002000012ff7812 */ /* 0x000fe4000786c0ff */
[----:B------:R-:W-:Y:S02]  /*ae70*/  ISETP.LT.OR P2, PT, R15, 0xa, P2 ;  /* 0x0000000a0f00780c */ /* 0x000fe40001741670 */
[----:B------:R-:W-:Y:S02]  /*ae80*/  FMNMX.FTZ R0, R152, R11, !PT ;  /* 0x0000000b98007209 */ /* 0x000fe40007810000 */
[----:B------:R-:W-:-:S02]  /*ae90*/  FSEL R159, R159, -INF , !P2 ;  /* 0xff8000009f9f7808 */ /* 0x000fc40005000000 */
[----:B------:R-:W-:Y:S02]  /*aea0*/  LOP3.LUT P2, RZ, R18, 0x8, RZ, 0xc0, !PT ;  /* 0x0000000812ff7812 */ /* 0x000fe4000784c0ff */
[----:B------:R-:W-:Y:S02]  /*aeb0*/  FMNMX.FTZ R0, R153, R0, !PT ;  /* 0x0000000099007209 */ /* 0x000fe40007810000 */
[----:B------:R-:W-:Y:S02]  /*aec0*/  ISETP.GT.AND P2, PT, R14, 0x10, !P2 ;  /* 0x000000100e00780c */ /* 0x000fe40005744270 */
[----:B------:R-:W-:Y:S02]  /*aed0*/  LOP3.LUT P6, RZ, R18, 0x10000, RZ, 0xc0, !PT ;  /* 0x0001000012ff7812 */ /* 0x000fe400078cc0ff */
        /* <DEDUP_REMOVED lines=53> */
[----:B------:R-:W-:Y:S01]  /*b230*/  LOP3.LUT P3, RZ, R18, 0x40, RZ, 0xc0, !PT ;  /* 0x0000004012ff7812 */ /* 0x000fe2000786c0ff */
[----:B------:R-:W2:Y:S01]  /*b240*/  SHFL.BFLY PT, R6, R0, 0x2, 0x1f ;  /* 0x0c401f0000067f89 */ /* 0x000ea200000e0000 */
[----:B------:R-:W-:Y:S02]  /*b250*/  FSEL R178, R178, -INF , !P2 ;  /* 0xff800000b2b27808 */ /* 0x000fe40005000000 */
[----:B------:R-:W-:-:S02]  /*b260*/  LOP3.LUT P2, RZ, R18, 0x200, RZ, 0xc0, !PT ;  /* 0x0000020012ff7812 */ /* 0x000fc4000784c0ff */
[----:B------:R-:W-:Y:S02]  /*b270*/  LOP3.LUT P6, RZ, R18, 0x20, RZ, 0xc0, !PT ;  /* 0x0000002012ff7812 */ /* 0x000fe400078cc0ff */
[C---:B------:R-:W-:Y:S02]  /*b280*/  ISETP.GT.AND P2, PT, R14.reuse, 0x31, !P2 ;  /* 0x000000310e00780c */ /* 0x040fe40005744270 */
[C---:B------:R-:W-:Y:S02]  /*b290*/  ISETP.GT.AND P4, PT, R14.reuse, 0x51, !P4 ;  /* 0x000000510e00780c */ /* 0x040fe40006784270 */
[----:B------:R-:W-:Y:S02]  /*b2a0*/  ISETP.LT.OR P2, PT, R15, 0x32, P2 ;  /* 0x000000320f00780c */ /* 0x000fe40001741670 */
[----:B------:R-:W-:Y:S02]  /*b2b0*/  ISETP.GT.AND P5, PT, R14, 0x58, !P5 ;  /* 0x000000580e00780c */ /* 0x000fe40006fa4270 */
[----:B------:R-:W-:-:S02]  /*b2c0*/  FSEL R179, R179, -INF , !P2 ;  /* 0xff800000b3b37808 */ /* 0x000fc40005000000 */
[----:B------:R-:W-:Y:S02]  /*b2d0*/  LOP3.LUT P2, RZ, R18, 0x100, RZ, 0xc0, !PT ;  /* 0x0000010012ff7812 */ /* 0x000fe4000784c0ff */
[C---:B------:R-:W-:Y:S02]  /*b2e0*/  ISETP.LT.OR P4, PT, R15.reuse, 0x52, P4 ;  /* 0x000000520f00780c */ /* 0x040fe40002781670 */
[----:B------:R-:W-:Y:S02]  /*b2f0*/  ISETP.GT.AND P2, PT, R14, 0x38, !P2 ;  /* 0x000000380e00780c */ /* 0x000fe40005744270 */
[C---:B------:R-:W-:Y:S02]  /*b300*/  ISETP.LT.OR P5, PT, R15.reuse, 0x59, P5 ;  /* 0x000000590f00780c */ /* 0x040fe40002fa1670 */
[----:B------:R-:W-:Y:S02]  /*b310*/  ISETP.LT.OR P2, PT, R15, 0x39, P2 ;  /* 0x000000390f00780c */ /* 0x000fe40001741670 */
[----:B--2---:R-:W-:-:S02]  /*b320*/  FMNMX.FTZ R0, R0, R6, !PT ;  /* 0x0000000600007209 */ /* 0x004fc40007810000 */
[----:B------:R-:W-:Y:S02]  /*b330*/  FSEL R182, R182, -INF , !P2 ;  /* 0xff800000b6b67808 */ /* 0x000fe40005000000 */
[----:B------:R-:W-:Y:S01]  /*b340*/  LOP3.LUT P2, RZ, R18, 0x80, RZ, 0xc0, !PT ;  /* 0x0000008012ff7812 */ /* 0x000fe2000784c0ff */
[----:B------:R-:W2:Y:S01]  /*b350*/  SHFL.BFLY PT, R6, R0, 0x1, 0x1f ;  /* 0x0c201f0000067f89 */ /* 0x000ea200000e0000 */
[----:B------:R-:W-:Y:S02]  /*b360*/  FSEL R195, R195, -INF , !P4 ;  /* 0xff800000c3c37808 */ /* 0x000fe40006000000 */
[----:B------:R-:W-:Y:S02]  /*b370*/  ISETP.GT.AND P2, PT, R14, 0x39, !P2 ;  /* 0x000000390e00780c */ /* 0x000fe40005744270 */
[----:B------:R-:W-:Y:S02]  /*b380*/  FSEL R198, R198, -INF , !P5 ;  /* 0xff800000c6c67808 */ /* 0x000fe40006800000 */
[----:B------:R-:W-:-:S04]  /*b390*/  ISETP.LT.OR P2, PT, R15, 0x3a, P2 ;  /* 0x0000003a0f00780c */ /* 0x000fc80001741670 */
[----:B------:R-:W-:Y:S02]  /*b3a0*/  FSEL R183, R183, -INF , !P2 ;  /* 0xff800000b7b77808 */ /* 0x000fe40005000000 */
[----:B------:R-:W-:Y:S02]  /*b3b0*/  ISETP.GT.AND P2, PT, R14, 0x40, !P3 ;  /* 0x000000400e00780c */ /* 0x000fe40005f44270 */
[----:B------:R-:W-:Y:S02]  /*b3c0*/  LOP3.LUT P3, RZ, R18, 0x10, RZ, 0xc0, !PT ;  /* 0x0000001012ff7812 */ /* 0x000fe4000786c0ff */
[----:B------:R-:W-:Y:S02]  /*b3d0*/  ISETP.LT.OR P2, PT, R15, 0x41, P2 ;  /* 0x000000410f00780c */ /* 0x000fe40001741670 */
[----:B------:R-:W-:Y:S02]  /*b3e0*/  ISETP.GT.AND P3, PT, R14, 0x50, !P3 ;  /* 0x000000500e00780c */ /* 0x000fe40005f64270 */
[----:B------:R-:W-:-:S02]  /*b3f0*/  FSEL R186, R186, -INF , !P2 ;  /* 0xff800000baba7808 */ /* 0x000fc40005000000 */
[----:B------:R-:W-:Y:S02]  /*b400*/  ISETP.GT.AND P2, PT, R14, 0x41, !P6 ;  /* 0x000000410e00780c */ /* 0x000fe40007744270 */
[----:B--2---:R-:W-:Y:S02]  /*b410*/  FMNMX.FTZ R0, R0, R6, !PT ;  /* 0x0000000600007209 */ /* 0x004fe40007810000 */
[----:B------:R-:W-:Y:S02]  /*b420*/  ISETP.LT.OR P2, PT, R15, 0x42, P2 ;  /* 0x000000420f00780c */ /* 0x000fe40001741670 */
[----:B------:R-:W-:Y:S01]  /*b430*/  LOP3.LUT P6, RZ, R18, 0x40000, RZ, 0xc0, !PT ;  /* 0x0004000012ff7812 */ /* 0x000fe200078cc0ff */
[C---:B------:R-:W-:Y:S01]  /*b440*/  FMUL.FTZ R6, R0.reuse, UR7 ;  /* 0x0000000700067c20 */ /* 0x040fe20008410000 */
[----:B------:R-:W-:Y:S02]  /*b450*/  FSEL R187, R187, -INF , !P2 ;  /* 0xff800000bbbb7808 */ /* 0x000fe40005000000 */
[----:B------:R-:W-:-:S02]  /*b460*/  FSETP.NEU.FTZ.AND P2, PT, R0, -INF , PT ;  /* 0xff8000000000780b */ /* 0x000fc40003f5d000 */
[----:B------:R-:W-:Y:S02]  /*b470*/  ISETP.LT.OR P3, PT, R15, 0x51, P3 ;  /* 0x000000510f00780c */ /* 0x000fe40001f61670 */
[----:B-1----:R-:W-:Y:S02]  /*b480*/  FSEL R7, R0, RZ, P2 ;  /* 0x000000ff00077208 */ /* 0x002fe40001000000 */
[----:B------:R-:W-:Y:S02]  /*b490*/  FSEL R6, R6, RZ, P2 ;  /* 0x000000ff06067208 */ /* 0x000fe40001000000 */
[----:B------:R-:W-:Y:S01]  /*b4a0*/  ISETP.GT.AND P2, PT, R14, 0x48, !P6 ;  /* 0x000000480e00780c */ /* 0x000fe20007744270 */
[----:B------:R-:W-:Y:S01]  /*b4b0*/  FADD.FTZ R7, -R7, R11 ;  /* 0x0000000b07077221 */ /* 0x000fe20000010100 */
        /* <DEDUP_REMOVED lines=33> */
[----:B------:R-:W-:Y:S01]  /*b6d0*/  LOP3.LUT P2, RZ, R18, 0x80000, RZ, 0xc0, !PT ;  /* 0x0008000012ff7812 */ /* 0x000fe2000784c0ff */
[----:B------:R-:W-:Y:S01]  /*b6e0*/  MUFU.EX2 R152, R152 ;  /* 0x0000009800987308 */ /* 0x000fe20000000800 */
[----:B------:R-:W-:-:S02]  /*b6f0*/  FMNMX.FTZ R6, R155, R6, !PT ;  /* 0x000000069b067209 */ /* 0x000fc40007810000 */
[----:B------:R-:W-:Y:S02]  /*b700*/  ISETP.GT.AND P2, PT, R14, 0x49, !P2 ;  /* 0x000000490e00780c */ /* 0x000fe40005744270 */
[----:B------:R-:W-:Y:S02]  /*b710*/  FMNMX.FTZ R6, R158, R6, !PT ;  /* 0x000000069e067209 */ /* 0x000fe40007810000 */
[----:B------:R-:W-:Y:S01]  /*b720*/  ISETP.LT.OR P2, PT, R15, 0x4a, P2 ;  /* 0x0000004a0f00780c */ /* 0x000fe20001741670 */
[----:B------:R-:W1:Y:S01]  /*b730*/  MUFU.EX2 R7, R7 ;  /* 0x0000000700077308 */ /* 0x000e620000000800 */
[----:B------:R-:W-:Y:S02]  /*b740*/  FMNMX.FTZ R6, R159, R6, !PT ;  /* 0x000000069f067209 */ /* 0x000fe40007810000 */
[----:B------:R-:W-:Y:S02]  /*b750*/  FSEL R191, R191, -INF , !P2 ;  /* 0xff800000bfbf7808 */ /* 0x000fe40005000000 */
[----:B------:R-:W-:-:S02]  /*b760*/  FMNMX.FTZ R6, R162, R6, !PT ;  /* 0x00000006a2067209 */ /* 0x000fc40007810000 */
[----:B------:R-:W-:Y:S01]  /*b770*/  FSEL R194, R194, -INF , !P3 ;  /* 0xff800000c2c27808 */ /* 0x000fe20005800000 */
[----:B------:R-:W2:Y:S01]  /*b780*/  MUFU.EX2 R153, R153 ;  /* 0x0000009900997308 */ /* 0x000ea20000000800 */
[----:B------:R-:W-:Y:S02]  /*b790*/  FMNMX.FTZ R6, R163, R6, !PT ;  /* 0x00000006a3067209 */ /* 0x000fe40007810000 */
[----:B------:R-:W-:Y:S02]  /*b7a0*/  ISETP.GT.AND P6, PT, R14, 0x59, !P6 ;  /* 0x000000590e00780c */ /* 0x000fe400077c4270 */
[----:B------:R-:W-:Y:S02]  /*b7b0*/  FMNMX.FTZ R6, R166, R6, !PT ;  /* 0x00000006a6067209 */ /* 0x000fe40007810000 */
[----:B------:R-:W-:Y:S01]  /*b7c0*/  ISETP.LT.OR P6, PT, R15, 0x5a, P6 ;  /* 0x0000005a0f00780c */ /* 0x000fe200037c1670 */
[----:B------:R-:W3:Y:S01]  /*b7d0*/  MUFU.EX2 R156, R156 ;  /* 0x0000009c009c7308 */ /* 0x000ee20000000800 */
[----:B------:R-:W-:Y:S01]  /*b7e0*/  FMNMX.FTZ R6, R167, R6, !PT ;  /* 0x00000006a7067209 */ /* 0x000fe20007810000 */
[----:B-1----:R-:W-:Y:S01]  /*b7f0*/  FFMA.FTZ R3, R7, R3, R152 ;  /* 0x0000000307037223 */ /* 0x002fe20000010098 */
[----:B------:R-:W-:Y:S01]  /*b800*/  FSEL R199, R199, -INF , !P6 ;  /* 0xff800000c7c77808 */ /* 0x000fe20007000000 */
[-C--:B------:R-:W-:Y:S01]  /*b810*/  FMUL.FTZ R24, R24, R7.reuse ;  /* 0x0000000718187220 */ /* 0x080fe20000410000 */
[----:B------:R-:W-:Y:S01]  /*b820*/  FMNMX.FTZ R6, R170, R6, !PT ;  /* 0x00000006aa067209 */ /* 0x000fe20007810000 */
[-C--:B------:R-:W-:Y:S01]  /*b830*/  FMUL.FTZ R25, R25, R7.reuse ;  /* 0x0000000719197220 */ /* 0x080fe20000410000 */
[-C--:B------:R-:W-:Y:S01]  /*b840*/  FMUL.FTZ R28, R28, R7.reuse ;  /* 0x000000071c1c7220 */ /* 0x080fe20000410000 */
[----:B------:R-:W1:Y:S01]  /*b850*/  MUFU.EX2 R157, R157 ;  /* 0x0000009d009d7308 */ /* 0x000e620000000800 */
[----:B------:R-:W-:Y:S01]  /*b860*/  FMNMX.FTZ R6, R171, R6, !PT ;  /* 0x00000006ab067209 */ /* 0x000fe20007810000 */
[C---:B--2---:R-:W-:Y:S01]  /*b870*/  FADD.FTZ R3, R153.reuse, R3 ;  /* 0x0000000399037221 */ /* 0x044fe20000010000 */
[----:B------:R-:W-:Y:S01]  /*b880*/  F2FP.BF16.F32.PACK_AB R152, R153, R152 ;  /* 0x000000989998723e */ /* 0x000fe200000010ff */
[-C--:B------:R-:W-:Y:S01]  /*b890*/  FMUL.FTZ R29, R29, R7.reuse ;  /* 0x000000071d1d7220 */ /* 0x080fe20000410000 */
[----:B------:R-:W-:Y:S01]  /*b8a0*/  FMNMX.FTZ R6, R174, R6, !PT ;  /* 0x00000006ae067209 */ /* 0x000fe20007810000 */
[-C--:B------:R-:W-:Y:S01]  /*b8b0*/  FMUL.FTZ R32, R32, R7.reuse ;  /* 0x0000000720207220 */ /* 0x080fe20000410000 */
[-C--:B------:R-:W-:Y:S01]  /*b8c0*/  FMUL.FTZ R33, R33, R7.reuse ;  /* 0x0000000721217220 */ /* 0x080fe20000410000 */
[----:B------:R-:W2:Y:S01]  /*b8d0*/  MUFU.EX2 R160, R160 ;  /* 0x000000a000a07308 */ /* 0x000ea20000000800 */
[----:B------:R-:W-:Y:S01]  /*b8e0*/  FMNMX.FTZ R6, R175, R6, !PT ;  /* 0x00000006af067209 */ /* 0x000fe20007810000 */
[----:B---3--:R-:W-:Y:S01]  /*b8f0*/  FADD.FTZ R3, R156, R3 ;  /* 0x000000039c037221 */ /* 0x008fe20000010000 */
[-C--:B------:R-:W-:Y:S01]  /*b900*/  FMUL.FTZ R36, R36, R7.reuse ;  /* 0x0000000724247220 */ /* 0x080fe20000410000 */
[-C--:B------:R-:W-:Y:S01]  /*b910*/  FMUL.FTZ R37, R37, R7.reuse ;  /* 0x0000000725257220 */ /* 0x080fe20000410000 */
[----:B------:R-:W-:Y:S01]  /*b920*/  FMNMX.FTZ R6, R178, R6, !PT ;  /* 0x00000006b2067209 */ /* 0x000fe20007810000 */
[-C--:B------:R-:W-:Y:S01]  /*b930*/  FMUL.FTZ R40, R40, R7.reuse ;  /* 0x0000000728287220 */ /* 0x080fe20000410000 */
[-C--:B------:R-:W-:Y:S01]  /*b940*/  FMUL.FTZ R41, R41, R7.reuse ;  /* 0x0000000729297220 */ /* 0x080fe20000410000 */
[----:B------:R-:W3:Y:S01]  /*b950*/  MUFU.EX2 R161, R161 ;  /* 0x000000a100a17308 */ /* 0x000ee20000000800 */
[----:B------:R-:W-:Y:S01]  /*b960*/  FMNMX.FTZ R6, R179, R6, !PT ;  /* 0x00000006b3067209 */ /* 0x000fe20007810000 */
[----:B-1----:R-:W-:Y:S01]  /*b970*/  FADD.FTZ R3, R157, R3 ;  /* 0x000000039d037221 */ /* 0x002fe20000010000 */
[-C--:B------:R-:W-:Y:S01]  /*b980*/  FMUL.FTZ R44, R44, R7.reuse ;  /* 0x000000072c2c7220 */ /* 0x080fe20000410000 */
[-C--:B------:R-:W-:Y:S01]  /*b990*/  FMUL.FTZ R45, R45, R7.reuse ;  /* 0x000000072d2d7220 */ /* 0x080fe20000410000 */
[----:B------:R-:W-:Y:S01]  /*b9a0*/  FMNMX.FTZ R6, R182, R6, !PT ;  /* 0x00000006b6067209 */ /* 0x000fe20007810000 */
[-C--:B------:R-:W-:Y:S01]  /*b9b0*/  FMUL.FTZ R48, R48, R7.reuse ;  /* 0x0000000730307220 */ /* 0x080fe20000410000 */
[-C--:B------:R-:W-:Y:S01]  /*b9c0*/  FMUL.FTZ R49, R49, R7.reuse ;  /* 0x0000000731317220 */ /* 0x080fe20000410000 */
[----:B------:R-:W1:Y:S01]  /*b9d0*/  MUFU.EX2 R164, R164 ;  /* 0x000000a400a47308 */ /* 0x000e620000000800 */
[----:B------:R-:W-:Y:S01]  /*b9e0*/  FMNMX.FTZ R6, R183, R6, !PT ;  /* 0x00000006b7067209 */ /* 0x000fe20007810000 */
[----:B--2---:R-:W-:Y:S01]  /*b9f0*/  FADD.FTZ R3, R160, R3 ;  /* 0x00000003a0037221 */ /* 0x004fe20000010000 */
[-C--:B------:R-:W-:Y:S01]  /*ba00*/  FMUL.FTZ R52, R52, R7.reuse ;  /* 0x0000000734347220 */ /* 0x080fe20000410000 */
        /* <DEDUP_REMOVED lines=33> */
[-C--:B------:R-:W-:Y:S01]  /*bc20*/  FMUL.FTZ R88, R88, R7.reuse ;  /* 0x0000000758587220 */ /* 0x080fe20000410000 */
[----:B------:R-:W3:Y:S01]  /*bc30*/  SHFL.BFLY PT, R11, R6, 0x2, 0x1f ;  /* 0x0c401f00060b7f89 */ /* 0x000ee200000e0000 */
[-C--:B------:R-:W-:Y:S01]  /*bc40*/  FMUL.FTZ R89, R89, R7.reuse ;  /* 0x0000000759597220 */ /* 0x080fe20000410000 */
[----:B------:R-:W4:Y:S01]  /*bc50*/  MUFU.EX2 R173, R173 ;  /* 0x000000ad00ad7308 */ /* 0x000f220000000800 */
        /* <DEDUP_REMOVED lines=20> */
[----:B------:R-:W-:Y:S01]  /*bda0*/  FMUL.FTZ R121, R121, R7 ;  /* 0x0000000779797220 */ /* 0x000fe20000410000 */
[----:B---3--:R-:W-:Y:S01]  /*bdb0*/  FMNMX.FTZ R6, R6, R11, !PT ;  /* 0x0000000b06067209 */ /* 0x008fe20007810000 */
[-C--:B------:R-:W-:Y:S01]  /*bdc0*/  FMUL.FTZ R124, R124, R7.reuse ;  /* 0x000000077c7c7220 */ /* 0x080fe20000410000 */
[----:B------:R-:W3:Y:S01]  /*bdd0*/  MUFU.EX2 R180, R180 ;  /* 0x000000b400b47308 */ /* 0x000ee20000000800 */
[----:B-1----:R-:W-:Y:S01]  /*bde0*/  FADD.FTZ R3, R176, R3 ;  /* 0x00000003b0037221 */ /* 0x002fe20000010000 */
[-C--:B------:R-:W-:Y:S01]  /*bdf0*/  FMUL.FTZ R125, R125, R7.reuse ;  /* 0x000000077d7d7220 */ /* 0x080fe20000410000 */
[----:B------:R-:W1:Y:S01]  /*be00*/  SHFL.BFLY PT, R11, R6, 0x1, 0x1f ;  /* 0x0c201f00060b7f89 */ /* 0x000e6200000e0000 */
[-C--:B------:R-:W-:Y:S01]  /*be10*/  FMUL.FTZ R128, R128, R7.reuse ;  /* 0x0000000780807220 */ /* 0x080fe20000410000 */
        /* <DEDUP_REMOVED lines=14> */
[----:B------:R-:W-:-:S05]  /*bf00*/  FMUL.FTZ R149, R149, R7 ;  /* 0x0000000795957220 */ /* 0x000fca0000410000 */
[----:B------:R-:W3:Y:S01]  /*bf10*/  MUFU.EX2 R185, R185 ;  /* 0x000000b900b97308 */ /* 0x000ee20000000800 */
[----:B----4-:R-:W-:Y:S01]  /*bf20*/  FADD.FTZ R3, R181, R3 ;  /* 0x00000003b5037221 */ /* 0x010fe20000010000 */
[----:B-1----:R-:W-:-:S04]  /*bf30*/  FMNMX.FTZ R6, R6, R11, !PT ;  /* 0x0000000b06067209 */ /* 0x002fc80007810000 */
[C---:B------:R-:W-:Y:S01]  /*bf40*/  FSETP.NEU.FTZ.AND P2, PT, R6.reuse, -INF , PT ;  /* 0xff8000000600780b */ /* 0x040fe20003f5d000 */
[----:B------:R-:W-:Y:S01]  /*bf50*/  FMUL.FTZ R12, R6, UR7 ;  /* 0x00000007060c7c20 */ /* 0x000fe20008410000 */
[----:B------:R-:W1:Y:S01]  /*bf60*/  MUFU.EX2 R188, R188 ;  /* 0x000000bc00bc7308 */ /* 0x000e620000000800 */
[----:B--2---:R-:W-:-:S03]  /*bf70*/  FADD.FTZ R3, R184, R3 ;  /* 0x00000003b8037221 */ /* 0x004fc60000010000 */
[----:B------:R-:W-:-:S04]  /*bf80*/  FSEL R12, R12, RZ, P2 ;  /* 0x000000ff0c0c7208 */ /* 0x000fc80001000000 */
[----:B------:R-:W2:Y:S01]  /*bf90*/  MUFU.EX2 R189, R189 ;  /* 0x000000bd00bd7308 */ /* 0x000ea20000000800 */
        /* <DEDUP_REMOVED lines=16> */
[----:B----4-:R-:W-:Y:S01]  /*c0a0*/  FSEL R163, R6, RZ, P2 ;  /* 0x000000ff06a37208 */ /* 0x010fe20001000000 */
        /* <DEDUP_REMOVED lines=14> */
[----:B------:R-:W4:Y:S01]  /*c190*/  MUFU.EX2 R10, R10 ;  /* 0x0000000a000a7308 */ /* 0x000f220000000800 */
[--C-:B------:R-:W-:Y:S01]  /*c1a0*/  FFMA.FTZ R195, R195, UR7, -R12.reuse ;  /* 0x00000007c3c37c23 */ /* 0x100fe2000801080c */
[----:B------:R-:W-:Y:S01]  /*c1b0*/  F2FP.BF16.F32.PACK_AB R162, R173, R172 ;  /* 0x000000acada2723e */ /* 0x000fe200000010ff */
[--C-:B------:R-:W-:Y:S01]  /*c1c0*/  FFMA.FTZ R198, R198, UR7, -R12.reuse ;  /* 0x00000007c6c67c23 */ /* 0x100fe2000801080c */
[----:B---3--:R-:W-:Y:S01]  /*c1d0*/  FADD.FTZ R3, R185, R3 ;  /* 0x00000003b9037221 */ /* 0x008fe20000010000 */
[----:B------:R-:W-:Y:S01]  /*c1e0*/  FFMA.FTZ R12, R199, UR7, -R12 ;  /* 0x00000007c70c7c23 */ /* 0x000fe2000801080c */
[----:B------:R-:W-:-:S02]  /*c1f0*/  F2FP.BF16.F32.PACK_AB R164, R177, R176 ;  /* 0x000000b0b1a4723e */ /* 0x000fc400000010ff */
[----:B------:R-:W3:Y:S01]  /*c200*/  MUFU.EX2 R20, R20 ;  /* 0x0000001400147308 */ /* 0x000ee20000000800 */
[----:B-1----:R-:W-:Y:S01]  /*c210*/  FADD.FTZ R3, R188, R3 ;  /* 0x00000003bc037221 */ /* 0x002fe20000010000 */
[----:B------:R-:W-:Y:S02]  /*c220*/  F2FP.BF16.F32.PACK_AB R166, R181, R180 ;  /* 0x000000b4b5a6723e */ /* 0x000fe400000010ff */
[----:B------:R-:W-:Y:S01]  /*c230*/  F2FP.BF16.F32.PACK_AB R168, R185, R184 ;  /* 0x000000b8b9a8723e */ /* 0x000fe200000010ff */
[C---:B--2---:R-:W-:Y:S01]  /*c240*/  FADD.FTZ R3, R189.reuse, R3 ;  /* 0x00000003bd037221 */ /* 0x044fe20000010000 */
[----:B------:R-:W-:Y:S02]  /*c250*/  F2FP.BF16.F32.PACK_AB R170, R189, R188 ;  /* 0x000000bcbdaa723e */ /* 0x000fe400000010ff */
[----:B------:R-:W1:Y:S01]  /*c260*/  MUFU.EX2 R155, R159 ;  /* 0x0000009f009b7308 */ /* 0x000e620000000800 */
[----:B----4-:R-:W-:Y:S01]  /*c270*/  FFMA.FTZ R2, R10, R2, R21 ;  /* 0x000000020a027223 */ /* 0x010fe20000010015 */
        /* <DEDUP_REMOVED lines=130> */
.L_x_2411:
[----:B------:R1:W2:Y:S01]  /*caa0*/  SYNCS.PHASECHK.TRANS64.TRYWAIT P2, [UR21+0x22850], R8 ;  /* 0x02285008ff0075a7 */ /* 0x0002a20008040155 */
[----:B------:R-:W-:Y:S05]  /*cab0*/  @!P0 BRA `(.L_x_2412) ;  /* 0x0000000000048947 */ /* 0x000fea0003800000 */
[----:B------:R-:W-:Y:S01]  /*cac0*/  BPT.TRAP 0x1 ;  /* 0x000000040000795c */ /* 0x000fe20000300000 */
.L_x_2412:
[----:B--2---:R-:W-:Y:S05]  /*cad0*/  @P2 BRA `(.L_x_2413) ;  /* 0x0000000000082947 */ /* 0x004fea0003800000 */
[----:B------:R-:W2:Y:S02]  /*cae0*/  SYNCS.PHASECHK.TRANS64.TRYWAIT P2, [UR21+0x22850], R8 ;  /* 0x02285008ff0075a7 */ /* 0x000ea40008040155 */
[----:B--2---:R-:W-:Y:S05]  /*caf0*/  @!P2 BRA `(.L_x_2414) ;  /* 0x000000c80004a947 */ /* 0x004fea0003800000 */
.L_x_2413:
[----:B------:R-:W3:Y:S01]  /*cb00*/  S2R R7, SR_TID.X ;  /* 0x0000000000077919 */ /* 0x000ee20000002100 */
[----:B------:R-:W-:Y:S01]  /*cb10*/  UIMAD UR14, UR37, 0xc00, UR6 ;  /* 0x00000c00250e78a4 */ /* 0x000fe2000f8e0206 */
[----:B------:R-:W-:Y:S01]  /*cb20*/  ISETP.GT.AND P2, PT, R5, UR43, PT ;  /* 0x0000002b05007c0c */ /* 0x000fe2000bf44270 */
[----:B------:R-:W-:Y:S01]  /*cb30*/  UMOV UR11, 0x40000040 ;  /* 0x40000040000b7882 */ /* 0x000fe20000000000 */
[----:B--2---:R-:W-:Y:S02]  /*cb40*/  @!P1 VIADD R9, R9, 0x22860 ;  /* 0x0002286009099836 */ /* 0x004fe40000000000 */
[----:B------:R-:W-:Y:S02]  /*cb50*/  VIADD R5, R5, 0xffffffff ;  /* 0xffffffff05057836 */ /* 0x000fe40000000000 */
[----:B------:R-:W-:Y:S01]  /*cb60*/  UMOV UR10, UR14 ;  /* 0x0000000e000a7c82 */ /* 0x000fe20008000000 */
[----:B------:R-:W-:Y:S01]  /*cb70*/  @!P1 PRMT R9, RZ, 0x654, R9 ;  /* 0x00000654ff099816 */ /* 0x000fe20000000009 */
[----:B------:R-:W-:-:S02]  /*cb80*/  IMAD.MOV.U32 R10, RZ, RZ, R6 ;  /* 0x000000ffff0a7224 */ /* 0x000fc400078e0006 */
[----:B------:R-:W-:Y:S01]  /*cb90*/  IMAD.MOV.U32 R11, RZ, RZ, R0 ;  /* 0x000000ffff0b7224 */ /* 0x000fe200078e0000 */
[----:B---3--:R-:W-:-:S05]  /*cba0*/  SHF.R.U32.HI R7, RZ, 0x7, R7 ;  /* 0x00000007ff077819 */ /* 0x008fca0000011607 */
[----:B------:R-:W-:-:S05]  /*cbb0*/  VIADD R7, R7, 0x8 ;  /* 0x0000000807077836 */ /* 0x000fca0000000000 */
        /* <DEDUP_REMOVED lines=36> */
.L_x_2398:
[----:B01----:R-:W0:Y:S01]  /*ce00*/  SHFL.BFLY PT, R8, R3, 0x2, 0x1f ;  /* 0x0c401f0003087f89 */ /* 0x003e2200000e0000 */
[----:B------:R-:W-:Y:S01]  /*ce10*/  UIADD3 UR37, UR37, 0x1, URZ ;  /* 0x0000000125257890 */ /* 0x000fe2000fffe03f */
[----:B------:R1:W-:Y:S06]  /*ce20*/  BAR.ARV R4, 0x100 ;  /* 0x000400040000751d */ /* 0x0003ec0000002000 */
[----:B------:R-:W-:Y:S02]  /*ce30*/  UISETP.NE.AND UP0, UPT, UR37, 0x2, UPT ;  /* 0x000000022500788c */ /* 0x000fe4000bf05270 */
[----:B------:R-:W-:Y:S06]  /*ce40*/  BAR.ARV 0x8, 0x180 ;  /* 0x0206000000007b1d */ /* 0x000fec0000002000 */
[----:B-1----:R-:W-:Y:S01]  /*ce50*/  IMAD.MOV.U32 R4, RZ, RZ, -0x800000 ;  /* 0xff800000ff047424 */ /* 0x002fe200078e00ff */
[----:B------:R-:W-:Y:S01]  /*ce60*/  USEL UR4, URZ, 0x1, UP0 ;  /* 0x000000013f047887 */ /* 0x000fe20008000000 */
[----:B---3--:R-:W1:Y:S01]  /*ce70*/  SHFL.BFLY PT, R7, R2, 0x2, 0x1f ;  /* 0x0c401f0002077f89 */ /* 0x008e6200000e0000 */
[----:B------:R-:W-:Y:S01]  /*ce80*/  PLOP3.LUT P0, PT, PT, PT, PT, 0x8, 0x0 ;  /* 0x000000000000781c */ /* 0x000fe20003f0e170 */
[----:B------:R-:W-:Y:S01]  /*ce90*/  UIADD3 UR39, UR39, 0x1, URZ ;  /* 0x0000000127277890 */ /* 0x000fe2000fffe03f */
[----:B0-----:R-:W-:Y:S01]  /*cea0*/  FADD.FTZ R8, R8, R3 ;  /* 0x0000000308087221 */ /* 0x001fe20000010000 */
[----:B------:R-:W-:-:S02]  /*ceb0*/  USEL UR37, UR37, URZ, UP0 ;  /* 0x0000003f25257287 */ /* 0x000fc40008000000 */
[----:B------:R-:W-:Y:S02]  /*cec0*/  ULOP3.LUT UR38, UR38, UR4, URZ, 0x3c, !UPT ;  /* 0x0000000426267292 */ /* 0x000fe4000f8e3c3f */
[----:B------:R-:W0:Y:S01]  /*ced0*/  SHFL.BFLY PT, R5, R8, 0x1, 0x1f ;  /* 0x0c201f0008057f89 */ /* 0x000e2200000e0000 */
[----:B-1----:R-:W-:Y:S01]  /*cee0*/  FADD.FTZ R9, R7, R2 ;  /* 0x0000000207097221 */ /* 0x002fe20000010000 */
[----:B------:R-:W-:Y:S02]  /*cef0*/  IMAD.MOV.U32 R7, RZ, RZ, RZ ;  /* 0x000000ffff077224 */ /* 0x000fe400078e00ff */
[----:B------:R-:W-:Y:S02]  /*cf00*/  IMAD.MOV.U32 R2, RZ, RZ, RZ ;  /* 0x000000ffff027224 */ /* 0x000fe400078e00ff */
[----:B--2---:R-:W1:Y:S01]  /*cf10*/  SHFL.BFLY PT, R10, R9, 0x1, 0x1f ;  /* 0x0c201f00090a7f89 */ /* 0x004e6200000e0000 */
[----:B0-----:R-:W-:Y:S01]  /*cf20*/  FADD.FTZ R11, R8, R5 ;  /* 0x00000005080b7221 */ /* 0x001fe20000010000 */
[----:B------:R-:W-:-:S04]  /*cf30*/  IMAD.U32 R8, RZ, RZ, UR7 ;  /* 0x00000007ff087e24 */ /* 0x000fc8000f8e00ff */
[----:B------:R-:W-:-:S13]  /*cf40*/  FSETP.NE.FTZ.AND P1, PT, R11, RZ, PT ;  /* 0x000000ff0b00720b */ /* 0x000fda0003f35000 */
[----:B------:R-:W0:Y:S01]  /*cf50*/  @P1 MUFU.RCP R7, R11 ;  /* 0x0000000b00071308 */ /* 0x000e220000001000 */
[----:B------:R-:W-:Y:S01]  /*cf60*/  @P1 FMUL.FTZ R8, R8, 0.69314718246459960938 ;  /* 0x3f31721808081820 */ /* 0x000fe20000410000 */
[----:B-1----:R-:W-:-:S05]  /*cf70*/  FADD.FTZ R3, R9, R10 ;  /* 0x0000000a09037221 */ /* 0x002fca0000010000 */
[----:B------:R-:W-:Y:S01]  /*cf80*/  FSETP.NE.FTZ.AND P2, PT, R3, RZ, PT ;  /* 0x000000ff0300720b */ /* 0x000fe20003f55000 */
[----:B------:R-:W1:Y:S01]  /*cf90*/  @P1 MUFU.LG2 R5, R11 ;  /* 0x0000000b00051308 */ /* 0x000e620000000c00 */
[-C--:B0-----:R-:W-:Y:S01]  /*cfa0*/  FMUL.FTZ R24, R24, R7.reuse ;  /* 0x0000000718187220 */ /* 0x081fe20000410000 */
        /* <DEDUP_REMOVED lines=10> */
[----:B------:R2:W3:Y:S01]  /*d050*/  @P2 MUFU.RCP R2, R3 ;  /* 0x0000000300022308 */ /* 0x0004e20000001000 */
        /* <DEDUP_REMOVED lines=57> */
[----:B--2---:R-:W-:Y:S02]  /*d3f0*/  IMAD.MOV.U32 R3, RZ, RZ, -0x800000 ;  /* 0xff800000ff037424 */ /* 0x004fe400078e00ff */
[----:B------:R-:W-:Y:S01]  /*d400*/  @P2 FMUL.FTZ R7, R7, 0.69314718246459960938 ;  /* 0x3f31721807072820 */ /* 0x000fe20000410000 */
        /* <DEDUP_REMOVED lines=66> */
.L_x_2345:
[----:B------:R-:W0:Y:S08]  /*d830*/  S2UR UR5, SR_CgaCtaId ;  /* 0x00000000000579c3 */ /* 0x000e300000008800 */
[----:B------:R-:W-:Y:S06]  /*d840*/  BAR.SYNC.DEFER_BLOCKING 0x5, 0x180 ;  /* 0x0146000000007b1d */ /* 0x000fec0000010000 */
[----:B------:R-:W-:Y:S01]  /*d850*/  UMOV UR4, 0x400 ;  /* 0x0000040000047882 */ /* 0x000fe20000000000 */
[----:B------:R-:W-:Y:S01]  /*d860*/  BSSY B0, `(.L_x_2416) ;  /* 0x000045a000007945 */ /* 0x000fe20003800000 */
[----:B0-----:R-:W-:-:S09]  /*d870*/  ULEA UR9, UR5, UR4, 0x18 ;  /* 0x0000000405097291 */ /* 0x001fd2000f8ec03f */
[----:B------:R-:W0:Y:S02]  /*d880*/  LDS.128 R8, [UR9+0x228d0] ;  /* 0x0228d009ff087984 */ /* 0x000e240008000c00 */
[----:B0-----:R-:W-:Y:S02]  /*d890*/  R2UR UR4, R9 ;  /* 0x00000000090472ca */ /* 0x001fe400000e0000 */
[----:B------:R-:W-:Y:S01]  /*d8a0*/  R2UR UR5, R11 ;  /* 0x000000000b0572ca */ /* 0x000fe200000e0000 */
[----:B------:R-:W-:Y:S06]  /*d8b0*/  BAR.ARV 0x4, 0x180 ;  /* 0x0106000000007b1d */ /* 0x000fec0000002000 */
[----:B------:R-:W-:Y:S08]  /*d8c0*/  @P0 BRA `(.L_x_2417) ;  /* 0x0000003400b00947 */ /* 0x000ff00003800000 */
[----:B------:R-:W2:Y:S01]  /*d8d0*/  LDL R0, [R1+0x60] ;  /* 0x0000600001007983 */ /* 0x000ea20000100800 */
[----:B------:R-:W0:Y:S01]  /*d8e0*/  S2UR UR8, SR_SWINHI ;  /* 0x00000000000879c3 */ /* 0x000e220000002f00 */
[----:B------:R-:W-:Y:S01]  /*d8f0*/  IMAD.MOV.U32 R160, RZ, RZ, 0x2 ;  /* 0x00000002ffa07424 */ /* 0x000fe200078e00ff */
[----:B------:R-:W-:Y:S01]  /*d900*/  F2FP.BF16.F32.PACK_AB R156, R25, R24 ;  /* 0x00000018199c723e */ /* 0x000fe200000010ff */
[----:B------:R-:W-:Y:S01]  /*d910*/  ULDC UR11, c[0x0][0xbe8] ;  /* 0x0002fa00000b7ab9 */ /* 0x000fe20000000800 */
[----:B------:R-:W-:Y:S02]  /*d920*/  F2FP.BF16.F32.PACK_AB R157, R27, R26 ;  /* 0x0000001a1b9d723e */ /* 0x000fe400000010ff */
[----:B------:R-:W-:Y:S02]  /*d930*/  F2FP.BF16.F32.PACK_AB R158, R29, R28 ;  /* 0x0000001c1d9e723e */ /* 0x000fe400000010ff */
[----:B------:R-:W-:Y:S02]  /*d940*/  F2FP.BF16.F32.PACK_AB R159, R31, R30 ;  /* 0x0000001e1f9f723e */ /* 0x000fe400000010ff */
[----:B------:R-:W-:-:S02]  /*d950*/  F2FP.BF16.F32.PACK_AB R14, R37, R36 ;  /* 0x00000024250e723e */ /* 0x000fc400000010ff */
[----:B------:R-:W-:Y:S02]  /*d960*/  F2FP.BF16.F32.PACK_AB R15, R39, R38 ;  /* 0x00000026270f723e */ /* 0x000fe400000010ff */
[----:B------:R-:W-:Y:S02]  /*d970*/  F2FP.BF16.F32.PACK_AB R152, R41, R40 ;  /* 0x000000282998723e */ /* 0x000fe400000010ff */
[----:B------:R-:W-:Y:S02]  /*d980*/  F2FP.BF16.F32.PACK_AB R153, R43, R42 ;  /* 0x0000002a2b99723e */ /* 0x000fe400000010ff */
[----:B------:R-:W-:Y:S02]  /*d990*/  F2FP.BF16.F32.PACK_AB R154, R45, R44 ;  /* 0x0000002c2d9a723e */ /* 0x000fe400000010ff */
[----:B------:R-:W-:Y:S01]  /*d9a0*/  F2FP.BF16.F32.PACK_AB R155, R47, R46 ;  /* 0x0000002e2f9b723e */ /* 0x000fe200000010ff */
[----:B------:R-:W-:Y:S01]  /*d9b0*/  UMOV UR6, UR9 ;  /* 0x0000000900067c82 */ /* 0x000fe20008000000 */
[----:B0-----:R-:W-:Y:S01]  /*d9c0*/  UMOV UR7, UR8 ;  /* 0x0000000800077c82 */ /* 0x001fe20008000000 */
[----:B------:R-:W-:Y:S01]  /*d9d0*/  BAR.SYNC.DEFER_BLOCKING 0x1, 0x100 ;  /* 0x0044000000007b1d */ /* 0x000fe20000010000 */
[----:B--2---:R-:W-:-:S03]  /*d9e0*/  IMAD.WIDE R160, R0, R160, UR6 ;  /* 0x0000000600a07e25 */ /* 0x004fc6000f8e02a0 */
[C---:B------:R-:W-:Y:S02]  /*d9f0*/  LOP3.LUT R13, R160.reuse, 0x380, RZ, 0xc0, !PT ;  /* 0x00000380a00d7812 */ /* 0x040fe400078ec0ff */
[C---:B------:R-:W-:Y:S02]  /*da00*/  IADD3 R9, P2, R160.reuse, 0x20, RZ ;  /* 0x00000020a0097810 */ /* 0x040fe40007f5e0ff */
[----:B------:R-:W-:Y:S02]  /*da10*/  SHF.R.U64 R13, R13, 0x3, RZ ;  /* 0x000000030d0d7819 */ /* 0x000fe400000012ff */
[C---:B------:R-:W-:Y:S02]  /*da20*/  IADD3 R7, P0, R160.reuse, 0xc020, RZ ;  /* 0x0000c020a0077810 */ /* 0x040fe40007f1e0ff */
[----:B------:R-:W-:Y:S02]  /*da30*/  IADD3 R5, P1, R160, 0x40, RZ ;  /* 0x00000040a0057810 */ /* 0x000fe40007f3e0ff */
[----:B------:R-:W-:-:S02]  /*da40*/  LOP3.LUT R8, R9, 0x380, RZ, 0xc0, !PT ;  /* 0x0000038009087812 */ /* 0x000fc400078ec0ff */
[----:B------:R-:W-:Y:S01]  /*da50*/  LOP3.LUT R12, R13, R160, RZ, 0x3c, !PT ;  /* 0x000000a00d0c7212 */ /* 0x000fe200078e3cff */
[----:B------:R-:W-:Y:S01]  /*da60*/  IMAD.MOV.U32 R13, RZ, RZ, R161 ;  /* 0x000000ffff0d7224 */ /* 0x000fe200078e00a1 */
[----:B------:R-:W-:Y:S02]  /*da70*/  IADD3 R163, P5, R160, 0xc040, RZ ;  /* 0x0000c040a0a37810 */ /* 0x000fe40007fbe0ff */
[----:B------:R-:W-:Y:S02]  /*da80*/  LOP3.LUT R6, R7, 0x380, RZ, 0xc0, !PT ;  /* 0x0000038007067812 */ /* 0x000fe400078ec0ff */
[----:B------:R-:W-:Y:S02]  /*da90*/  LOP3.LUT R2, R5, 0x380, RZ, 0xc0, !PT ;  /* 0x0000038005027812 */ /* 0x000fe400078ec0ff */
[----:B------:R-:W-:Y:S02]  /*daa0*/  SHF.R.U64 R8, R8, 0x3, RZ ;  /* 0x0000000308087819 */ /* 0x000fe400000012ff */
[----:B------:R-:W-:-:S02]  /*dab0*/  LOP3.LUT R162, R163, 0x380, RZ, 0xc0, !PT ;  /* 0x00000380a3a27812 */ /* 0x000fc400078ec0ff */
[----:B------:R-:W-:Y:S02]  /*dac0*/  SHF.R.U64 R6, R6, 0x3, RZ ;  /* 0x0000000306067819 */ /* 0x000fe400000012ff */
[----:B------:R-:W-:Y:S01]  /*dad0*/  MOV R0, R12 ;  /* 0x0000000c00007202 */ /* 0x000fe20000000f00 */
[--C-:B------:R-:W-:Y:S01]  /*dae0*/  IMAD.X R13, RZ, RZ, R161.reuse, P1 ;  /* 0x000000ffff0d7224 */ /* 0x100fe200008e06a1 */
[----:B------:R-:W-:Y:S02]  /*daf0*/  SHF.R.U64 R12, R2, 0x3, RZ ;  /* 0x00000003020c7819 */ /* 0x000fe400000012ff */
[----:B------:R-:W-:Y:S01]  /*db00*/  LOP3.LUT R8, R8, R9, RZ, 0x3c, !PT ;  /* 0x0000000908087212 */ /* 0x000fe200078e3cff */
[----:B------:R-:W-:Y:S01]  /*db10*/  IMAD.X R9, RZ, RZ, R161, P2 ;  /* 0x000000ffff097224 */ /* 0x000fe200010e06a1 */
[----:B------:R-:W-:Y:S01]  /*db20*/  SHF.R.U64 R162, R162, 0x3, RZ ;  /* 0x00000003a2a27819 */ /* 0x000fe200000012ff */
[----:B------:R0:W-:Y:S01]  /*db30*/  STSM.16.M88.4 [R0], R156 ;  /* 0x0000009c00007844 */ /* 0x0001e20000000200 */
[----:B------:R-:W-:-:S02]  /*db40*/  LOP3.LUT R6, R6, R7, RZ, 0x3c, !PT ;  /* 0x0000000706067212 */ /* 0x000fc400078e3cff */
[----:B------:R-:W-:Y:S02]  /*db50*/  LOP3.LUT R12, R12, R5, RZ, 0x3c, !PT ;  /* 0x000000050c0c7212 */ /* 0x000fe400078e3cff */
[----:B------:R-:W-:Y:S02]  /*db60*/  IADD3 R7, P3, R160, 0xc000, RZ ;  /* 0x0000c000a0077810 */ /* 0x000fe40007f7e0ff */
[----:B------:R-:W-:Y:S01]  /*db70*/  LOP3.LUT R162, R162, R163, RZ, 0x3c, !PT ;  /* 0x000000a3a2a27212 */ /* 0x000fe200078e3cff */
[----:B------:R-:W-:Y:S01]  /*db80*/  IMAD.X R163, RZ, RZ, R161, P5 ;  /* 0x000000ffffa37224 */ /* 0x000fe200028e06a1 */
[----:B------:R-:W-:Y:S02]  /*db90*/  MOV R5, R8 ;  /* 0x0000000800057202 */ /* 0x000fe40000000f00 */
[----:B------:R-:W-:Y:S02]  /*dba0*/  MOV R9, R12 ;  /* 0x0000000c00097202 */ /* 0x000fe40000000f00 */
[----:B------:R-:W-:-:S02]  /*dbb0*/  LOP3.LUT R8, R7, 0x380, RZ, 0xc0, !PT ;  /* 0x0000038007087812 */ /* 0x000fc400078ec0ff */
[----:B------:R-:W-:Y:S02]  /*dbc0*/  F2FP.BF16.F32.PACK_AB R12, R33, R32 ;  /* 0x00000020210c723e */ /* 0x000fe400000010ff */
[----:B------:R-:W-:Y:S02]  /*dbd0*/  F2FP.BF16.F32.PACK_AB R13, R35, R34 ;  /* 0x00000022230d723e */ /* 0x000fe400000010ff */
[----:B0-----:R-:W-:Y:S02]  /*dbe0*/  IADD3 R0, P5, R160, 0x4020, RZ ;  /* 0x00004020a0007810 */ /* 0x001fe40007fbe0ff */
[----:B------:R-:W-:Y:S01]  /*dbf0*/  SHF.R.U64 R8, R8, 0x3, RZ ;  /* 0x0000000308087819 */ /* 0x000fe200000012ff */
[----:B------:R0:W-:Y:S01]  /*dc00*/  STSM.16.M88.4 [R5], R12 ;  /* 0x0000000c05007844 */ /* 0x0001e20000000200 */
[----:B------:R-:W-:Y:S01]  /*dc10*/  IADD3 R171, P4, R160, 0xc060, RZ ;  /* 0x0000c060a0ab7810 */ /* 0x000fe20007f9e0ff */
[----:B------:R-:W-:Y:S01]  /*dc20*/  IMAD.X R159, RZ, RZ, R161, P5 ;  /* 0x000000ffff9f7224 */ /* 0x000fe200028e06a1 */
[----:B------:R-:W-:Y:S01]  /*dc30*/  LOP3.LUT R8, R8, R7, RZ, 0x3c, !PT ;  /* 0x0000000708087212 */ /* 0x000fe200078e3cff */
[----:B------:R1:W-:Y:S01]  /*dc40*/  STSM.16.M88.4 [R9], R152 ;  /* 0x0000009809007844 */ /* 0x0003e20000000200 */
[----:B------:R-:W-:-:S02]  /*dc50*/  IADD3 R7, P6, R160, 0x4040, RZ ;  /* 0x00004040a0077810 */ /* 0x000fc40007fde0ff */
[----:B------:R-:W-:Y:S02]  /*dc60*/  LOP3.LUT R170, R171, 0x380, RZ, 0xc0, !PT ;  /* 0x00000380abaa7812 */ /* 0x000fe400078ec0ff */
[C---:B------:R-:W-:Y:S01]  /*dc70*/  IADD3 R17, P2, R160.reuse, 0x8060, RZ ;  /* 0x00008060a0117810 */ /* 0x040fe20007f5e0ff */
[----:B------:R-:W-:Y:S01]  /*dc80*/  IMAD.X R157, RZ, RZ, R161, P6 ;  /* 0x000000ffff9d7224 */ /* 0x000fe200030e06a1 */
[----:B------:R-:W-:Y:S02]  /*dc90*/  IADD3 R2, P6, R160, 0x4000, RZ ;  /* 0x00004000a0027810 */ /* 0x000fe40007fde0ff */
[----:B------:R-:W-:Y:S02]  /*dca0*/  SHF.R.U64 R170, R170, 0x3, RZ ;  /* 0x00000003aaaa7819 */ /* 0x000fe400000012ff */
[C---:B------:R-:W-:Y:S02]  /*dcb0*/  IADD3 R21, P1, R160.reuse, 0x8040, RZ ;  /* 0x00008040a0157810 */ /* 0x040fe40007f3e0ff */
[----:B0-----:R-:W-:-:S02]  /*dcc0*/  IADD3 R5, P5, R160, 0x60, RZ ;  /* 0x00000060a0057810 */ /* 0x001fc40007fbe0ff */
[----:B------:R-:W-:Y:S01]  /*dcd0*/  LOP3.LUT R14, R7, 0x380, RZ, 0xc0, !PT ;  /* 0x00000380070e7812 */ /* 0x000fe200078ec0ff */
[--C-:B-1----:R-:W-:Y:S01]  /*dce0*/  IMAD.X R153, RZ, RZ, R161.reuse, P6 ;  /* 0x000000ffff997224 */ /* 0x102fe200030e06a1 */
[----:B------:R-:W-:Y:S01]  /*dcf0*/  LOP3.LUT R12, R5, 0x380, RZ, 0xc0, !PT ;  /* 0x00000380050c7812 */ /* 0x000fe200078ec0ff */
[--C-:B------:R-:W-:Y:S01]  /*dd00*/  IMAD.X R13, RZ, RZ, R161.reuse, P5 ;  /* 0x000000ffff0d7224 */ /* 0x100fe200028e06a1 */
[----:B------:R-:W-:Y:S01]  /*dd10*/  SHF.R.U64 R14, R14, 0x3, RZ ;  /* 0x000000030e0e7819 */ /* 0x000fe200000012ff */
[----:B------:R-:W-:Y:S01]  /*dd20*/  IMAD.X R9, RZ, RZ, R161, P3 ;  /* 0x000000ffff097224 */ /* 0x000fe200018e06a1 */
[----:B------:R-:W-:Y:S02]  /*dd30*/  SHF.R.U64 R12, R12, 0x3, RZ ;  /* 0x000000030c0c7819 */ /* 0x000fe400000012ff */
[----:B------:R-:W-:Y:S02]  /*dd40*/  LOP3.LUT R156, R14, R7, RZ, 0x3c, !PT ;  /* 0x000000070e9c7212 */ /* 0x000fe400078e3cff */
[----:B------:R-:W-:-:S02]  /*dd50*/  LOP3.LUT R12, R12, R5, RZ, 0x3c, !PT ;  /* 0x000000050c0c7212 */ /* 0x000fc400078e3cff */
[----:B------:R-:W-:Y:S02]  /*dd60*/  LOP3.LUT R5, R2, 0x380, RZ, 0xc0, !PT ;  /* 0x0000038002057812 */ /* 0x000fe400078ec0ff */
[----:B------:R-:W-:Y:S02]  /*dd70*/  IADD3 R169, P5, R160, 0x4060, RZ ;  /* 0x00004060a0a97810 */ /* 0x000fe40007fbe0ff */
[----:B------:R-:W-:Y:S02]  /*dd80*/  LOP3.LUT R7, R0, 0x380, RZ, 0xc0, !PT ;  /* 0x0000038000077812 */ /* 0x000fe400078ec0ff */
[----:B------:R-:W-:Y:S01]  /*dd90*/  LOP3.LUT R170, R170, R171, RZ, 0x3c, !PT ;  /* 0x000000abaaaa7212 */ /* 0x000fe200078e3cff */
[----:B------:R-:W-:Y:S01]  /*dda0*/  IMAD.X R171, RZ, RZ, R161, P4 ;  /* 0x000000ffffab7224 */ /* 0x000fe200020e06a1 */
[----:B------:R-:W-:Y:S02]  /*ddb0*/  SHF.R.U64 R5, R5, 0x3, RZ ;  /* 0x0000000305057819 */ /* 0x000fe400000012ff */
[----:B------:R-:W-:-:S02]  /*ddc0*/  IADD3 R165, P4, R160, 0x8020, RZ ;  /* 0x00008020a0a57810 */ /* 0x000fc40007f9e0ff */
[----:B------:R-:W-:Y:S02]  /*ddd0*/  IADD3 R167, P6, R160, 0x8000, RZ ;  /* 0x00008000a0a77810 */ /* 0x000fe40007fde0ff */
[----:B------:R-:W-:Y:S02]  /*dde0*/  LOP3.LUT R168, R169, 0x380, RZ, 0xc0, !PT ;  /* 0x00000380a9a87812 */ /* 0x000fe400078ec0ff */
[----:B------:R-:W-:Y:S02]  /*ddf0*/  SHF.R.U64 R7, R7, 0x3, RZ ;  /* 0x0000000307077819 */ /* 0x000fe400000012ff */
[----:B------:R-:W-:Y:S02]  /*de00*/  LOP3.LUT R152, R5, R2, RZ, 0x3c, !PT ;  /* 0x0000000205987212 */ /* 0x000fe400078e3cff */
[----:B------:R-:W-:Y:S02]  /*de10*/  LOP3.LUT R16, R17, 0x380, RZ, 0xc0, !PT ;  /* 0x0000038011107812 */ /* 0x000fe400078ec0ff */
[----:B------:R-:W-:-:S02]  /*de20*/  LOP3.LUT R20, R21, 0x380, RZ, 0xc0, !PT ;  /* 0x0000038015147812 */ /* 0x000fc400078ec0ff */
[----:B------:R-:W-:Y:S02]  /*de30*/  LOP3.LUT R164, R165, 0x380, RZ, 0xc0, !PT ;  /* 0x00000380a5a47812 */ /* 0x000fe400078ec0ff */
[----:B------:R-:W-:Y:S02]  /*de40*/  LOP3.LUT R166, R167, 0x380, RZ, 0xc0, !PT ;  /* 0x00000380a7a67812 */ /* 0x000fe400078ec0ff */
[----:B------:R-:W-:Y:S02]  /*de50*/  SHF.R.U64 R168, R168, 0x3, RZ ;  /* 0x00000003a8a87819 */ /* 0x000fe400000012ff */
[----:B------:R-:W-:Y:S02]  /*de60*/  LOP3.LUT R158, R7, R0, RZ, 0x3c, !PT ;  /* 0x00000000079e7212 */ /* 0x000fe400078e3cff */
[----:B------:R-:W-:Y:S02]  /*de70*/  MOV R7, R12 ;  /* 0x0000000c00077202 */ /* 0x000fe40000000f00 */
[----:B------:R-:W-:-:S02]  /*de80*/  F2FP.BF16.F32.PACK_AB R12, R49, R48 ;  /* 0x00000030310c723e */ /* 0x000fc400000010ff */
[----:B------:R-:W-:Y:S02]  /*de90*/  F2FP.BF16.F32.PACK_AB R13, R51, R50 ;  /* 0x00000032330d723e */ /* 0x000fe400000010ff */
[----:B------:R-:W-:Y:S02]  /*dea0*/  F2FP.BF16.F32.PACK_AB R14, R53, R52 ;  /* 0x00000034350e723e */ /* 0x000fe400000010ff */
[----:B------:R-:W-:Y:S02]  /*deb0*/  F2FP.BF16.F32.PACK_AB R15, R55, R54 ;  /* 0x00000036370f723e */ /* 0x000fe400000010ff */
[----:B------:R-:W-:Y:S02]  /*dec0*/  MOV R160, R152 ;  /* 0x0000009800a07202 */ /* 0x000fe40000000f00 */
[----:B------:R-:W-:Y:S01]  /*ded0*/  SHF.R.U64 R16, R16, 0x3, RZ ;  /* 0x0000000310107819 */ /* 0x000fe200000012ff */
[----:B------:R0:W-:Y:S01]  /*dee0*/  STSM.16.M88.4 [R7], R12 ;  /* 0x0000000c07007844 */ /* 0x0001e20000000200 */
[----:B------:R-:W-:-:S02]  /*def0*/  SHF.R.U64 R20, R20, 0x3, RZ ;  /* 0x0000000314147819 */ /* 0x000fc400000012ff */
[----:B------:R-:W-:Y:S02]  /*df00*/  SHF.R.U64 R164, R164, 0x3, RZ ;  /* 0x00000003a4a47819 */ /* 0x000fe400000012ff */
[----:B------:R-:W-:Y:S02]  /*df10*/  SHF.R.U64 R166, R166, 0x3, RZ ;  /* 0x00000003a6a67819 */ /* 0x000fe400000012ff */
[----:B------:R-:W-:Y:S02]  /*df20*/  F2FP.BF16.F32.PACK_AB R152, R57, R56 ;  /* 0x000000383998723e */ /* 0x000fe400000010ff */
[----:B------:R-:W-:Y:S02]  /*df30*/  F2FP.BF16.F32.PACK_AB R153, R59, R58 ;  /* 0x0000003a3b99723e */ /* 0x000fe400000010ff */
[----:B------:R-:W-:Y:S02]  /*df40*/  F2FP.BF16.F32.PACK_AB R154, R61, R60 ;  /* 0x0000003c3d9a723e */ /* 0x000fe400000010ff */
[----:B------:R-:W-:-:S02]  /*df50*/  F2FP.BF16.F32.PACK_AB R155, R63, R62 ;  /* 0x0000003e3f9b723e */ /* 0x000fc400000010ff */
[----:B------:R-:W-:Y:S01]  /*df60*/  LOP3.LUT R168, R168, R169, RZ, 0x3c, !PT ;  /* 0x000000a9a8a87212 */ /* 0x000fe200078e3cff */
[--C-:B------:R-:W-:Y:S01]  /*df70*/  IMAD.X R169, RZ, RZ, R161.reuse, P5 ;  /* 0x000000ffffa97224 */ /* 0x100fe200028e06a1 */
[----:B------:R-:W-:Y:S01]  /*df80*/  LOP3.LUT R16, R16, R17, RZ, 0x3c, !PT ;  /* 0x0000001110107212 */ /* 0x000fe200078e3cff */
[----:B------:R1:W-:Y:S01]  /*df90*/  STSM.16.M88.4 [R160], R152 ;  /* 0x00000098a0007844 */ /* 0x0003e20000000200 */
[----:B------:R-:W-:Y:S01]  /*dfa0*/  LOP3.LUT R20, R20, R21, RZ, 0x3c, !PT ;  /* 0x0000001514147212 */ /* 0x000fe200078e3cff */
[--C-:B0-----:R-:W-:Y:S01]  /*dfb0*/  IMAD.X R7, RZ, RZ, R161.reuse, P0 ;  /* 0x000000ffff077224 */ /* 0x101fe200000e06a1 */
[----:B------:R-:W-:Y:S01]  /*dfc0*/  LOP3.LUT R164, R164, R165, RZ, 0x3c, !PT ;  /* 0x000000a5a4a47212 */ /* 0x000fe200078e3cff */
[--C-:B------:R-:W-:Y:S01]  /*dfd0*/  IMAD.X R17, RZ, RZ, R161.reuse, P2 ;  /* 0x000000ffff117224 */ /* 0x100fe200010e06a1 */
[----:B------:R-:W-:Y:S01]  /*dfe0*/  LOP3.LUT R166, R166, R167, RZ, 0x3c, !PT ;  /* 0x000000a7a6a67212 */ /* 0x000fe200078e3cff */
[--C-:B------:R-:W-:Y:S01]  /*dff0*/  IMAD.X R21, RZ, RZ, R161.reuse, P1 ;  /* 0x000000ffff157224 */ /* 0x100fe200008e06a1 */
[----:B------:R-:W-:Y:S01]  /*e000*/  MOV R5, R156 ;  /* 0x0000009c00057202 */ /* 0x000fe20000000f00 */
[--C-:B------:R-:W-:Y:S01]  /*e010*/  IMAD.X R165, RZ, RZ, R161.reuse, P4 ;  /* 0x000000ffffa57224 */ /* 0x100fe200020e06a1 */
[----:B------:R-:W-:Y:S01]  /*e020*/  MOV R11, R158 ;  /* 0x0000009e000b7202 */ /* 0x000fe20000000f00 */
[----:B------:R-:W-:Y:S01]  /*e030*/  IMAD.X R167, RZ, RZ, R161, P6 ;  /* 0x000000ffffa77224 */ /* 0x000fe200030e06a1 */
[----:B------:R-:W-:-:S02]  /*e040*/  MOV R0, R162 ;  /* 0x000000a200007202 */ /* 0x000fc40000000f00 */
[----:B------:R-:W-:Y:S02]  /*e050*/  F2FP.BF16.F32.PACK_AB R156, R65, R64 ;  /* 0x00000040419c723e */ /* 0x000fe400000010ff */
[----:B------:R-:W-:Y:S02]  /*e060*/  F2FP.BF16.F32.PACK_AB R157, R67, R66 ;  /* 0x00000042439d723e */ /* 0x000fe400000010ff */
[----:B------:R-:W-:Y:S02]  /*e070*/  F2FP.BF16.F32.PACK_AB R158, R69, R68 ;  /* 0x00000044459e723e */ /* 0x000fe400000010ff */
[----:B------:R-:W-:Y:S02]  /*e080*/  F2FP.BF16.F32.PACK_AB R159, R71, R70 ;  /* 0x00000046479f723e */ /* 0x000fe400000010ff */
[----:B-1----:R-:W-:Y:S02]  /*e090*/  F2FP.BF16.F32.PACK_AB R160, R73, R72 ;  /* 0x0000004849a0723e */ /* 0x002fe400000010ff */
[----:B------:R-:W-:Y:S01]  /*e0a0*/  F2FP.BF16.F32.PACK_AB R161, R75, R74 ;  /* 0x0000004a4ba1723e */ /* 0x000fe200000010ff */
[----:B------:R0:W-:Y:S01]  /*e0b0*/  STSM.16.M88.4 [R11], R156 ;  /* 0x0000009c0b007844 */ /* 0x0001e20000000200 */
[----:B------:R-:W-:-:S02]  /*e0c0*/  F2FP.BF16.F32.PACK_AB R162, R77, R76 ;  /* 0x0000004c4da2723e */ /* 0x000fc400000010ff */
[----:B------:R-:W-:Y:S02]  /*e0d0*/  F2FP.BF16.F32.PACK_AB R163, R79, R78 ;  /* 0x0000004e4fa3723e */ /* 0x000fe400000010ff */
[----:B------:R-:W-:Y:S02]  /*e0e0*/  MOV R168, R168 ;  /* 0x000000a800a87202 */ /* 0x000fe40000000f00 */
[----:B------:R-:W-:Y:S01]  /*e0f0*/  F2FP.BF16.F32.PACK_AB R12, R81, R80 ;  /* 0x00000050510c723e */ /* 0x000fe200000010ff */
[----:B------:R-:W-:Y:S01]  /*e100*/  STSM.16.M88.4 [R5], R160 ;  /* 0x000000a005007844 */ /* 0x000fe20000000200 */
[----:B------:R-:W-:Y:S02]  /*e110*/  F2FP.BF16.F32.PACK_AB R13, R83, R82 ;  /* 0x00000052530d723e */ /* 0x000fe400000010ff */
[----:B------:R-:W-:Y:S02]  /*e120*/  F2FP.BF16.F32.PACK_AB R14, R85, R84 ;  /* 0x00000054550e723e */ /* 0x000fe400000010ff */
[----:B------:R-:W-:-:S02]  /*e130*/  F2FP.BF16.F32.PACK_AB R15, R87, R86 ;  /* 0x00000056570f723e */ /* 0x000fc400000010ff */
[----:B------:R-:W-:Y:S02]  /*e140*/  MOV R166, R166 ;  /* 0x000000a600a67202 */ /* 0x000fe40000000f00 */
[----:B0-----:R-:W-:Y:S01]  /*e150*/  MOV R11, R20 ;  /* 0x00000014000b7202 */ /* 0x001fe20000000f00 */
[----:B------:R0:W-:Y:S01]  /*e160*/  STSM.16.M88.4 [R168], R12 ;  /* 0x0000000ca8007844 */ /* 0x0001e20000000200 */
[----:B------:R-:W1:Y:S01]  /*e170*/  LDC.64 R20, c[0x0][0xc00] ;  /* 0x00030000ff147b82 */ /* 0x000e620000000a00 */
[----:B------:R-:W-:Y:S02]  /*e180*/  F2FP.BF16.F32.PACK_AB R152, R89, R88 ;  /* 0x000000585998723e */ /* 0x000fe400000010ff */
[----:B------:R-:W-:Y:S02]  /*e190*/  F2FP.BF16.F32.PACK_AB R153, R91, R90 ;  /* 0x0000005a5b99723e */ /* 0x000fe400000010ff */
[----:B------:R-:W-:Y:S02]  /*e1a0*/  F2FP.BF16.F32.PACK_AB R154, R93, R92 ;  /* 0x0000005c5d9a723e */ /* 0x000fe400000010ff */
[----:B------:R-:W-:-:S02]  /*e1b0*/  F2FP.BF16.F32.PACK_AB R155, R95, R94 ;  /* 0x0000005e5f9b723e */ /* 0x000fc400000010ff */
[----:B------:R-:W-:Y:S02]  /*e1c0*/  MOV R172, R164 ;  /* 0x000000a400ac7202 */ /* 0x000fe40000000f00 */
[----:B------:R-:W-:Y:S01]  /*e1d0*/  F2FP.BF16.F32.PACK_AB R156, R97, R96 ;  /* 0x00000060619c723e */ /* 0x000fe200000010ff */
[----:B------:R2:W-:Y:S01]  /*e1e0*/  STSM.16.M88.4 [R166], R152 ;  /* 0x00000098a6007844 */ /* 0x0005e20000000200 */
[----:B------:R-:W-:Y:S01]  /*e1f0*/  F2FP.BF16.F32.PACK_AB R157, R99, R98 ;  /* 0x00000062639d723e */ /* 0x000fe200000010ff */
[----:B0-----:R-:W0:Y:S01]  /*e200*/  LDC.64 R12, c[0x0][0xc08] ;  /* 0x00030200ff0c7b82 */ /* 0x001e220000000a00 */
[----:B------:R-:W-:Y:S02]  /*e210*/  F2FP.BF16.F32.PACK_AB R158, R101, R100 ;  /* 0x00000064659e723e */ /* 0x000fe400000010ff */
[----:B------:R-:W-:Y:S02]  /*e220*/  F2FP.BF16.F32.PACK_AB R159, R103, R102 ;  /* 0x00000066679f723e */ /* 0x000fe400000010ff */
[----:B------:R-:W-:-:S02]  /*e230*/  F2FP.BF16.F32.PACK_AB R160, R105, R104 ;  /* 0x0000006869a0723e */ /* 0x000fc400000010ff */
[----:B------:R-:W-:Y:S01]  /*e240*/  F2FP.BF16.F32.PACK_AB R161, R107, R106 ;  /* 0x0000006a6ba1723e */ /* 0x000fe200000010ff */
[----:B------:R-:W-:Y:S01]  /*e250*/  STSM.16.M88.4 [R172], R156 ;  /* 0x0000009cac007844 */ /* 0x000fe20000000200 */
[----:B------:R-:W-:Y:S02]  /*e260*/  F2FP.BF16.F32.PACK_AB R162, R109, R108 ;  /* 0x0000006c6da2723e */ /* 0x000fe400000010ff */
[----:B------:R-:W-:Y:S02]  /*e270*/  F2FP.BF16.F32.PACK_AB R163, R111, R110 ;  /* 0x0000006e6fa3723e */ /* 0x000fe400000010ff */
[----:B------:R-:W-:Y:S02]  /*e280*/  MOV R2, R170 ;  /* 0x000000aa00027202 */ /* 0x000fe40000000f00 */
[----:B------:R-:W-:Y:S01]  /*e290*/  MOV R5, R8 ;  /* 0x0000000800057202 */ /* 0x000fe20000000f00 */
[----:B------:R-:W-:Y:S01]  /*e2a0*/  STSM.16.M88.4 [R11], R160 ;  /* 0x000000a00b007844 */ /* 0x000fe20000000200 */
[----:B------:R-:W-:Y:S01]  /*e2b0*/  MOV R17, R16 ;  /* 0x0000001000117202 */ /* 0x000fe20000000f00 */
[----:B------:R-:W3:Y:S01]  /*e2c0*/  LDC.64 R8, c[0x0][0xc00] ;  /* 0x00030000ff087b82 */ /* 0x000ee20000000a00 */
[----:B------:R-:W-:-:S02]  /*e2d0*/  F2FP.BF16.F32.PACK_AB R164, R113, R112 ;  /* 0x0000007071a4723e */ /* 0x000fc400000010ff */
[----:B------:R-:W-:Y:S02]  /*e2e0*/  F2FP.BF16.F32.PACK_AB R165, R115, R114 ;  /* 0x0000007273a5723e */ /* 0x000fe400000010ff */
[----:B--2---:R-:W-:Y:S02]  /*e2f0*/  F2FP.BF16.F32.PACK_AB R166, R117, R116 ;  /* 0x0000007475a6723e */ /* 0x004fe400000010ff */
[----:B0-----:R-:W-:Y:S02]  /*e300*/  ISETP.NE.U32.AND P0, PT, R12, RZ, PT ;  /* 0x000000ff0c00720c */ /* 0x001fe40003f05070 */
[----:B------:R-:W-:Y:S02]  /*e310*/  F2FP.BF16.F32.PACK_AB R167, R119, R118 ;  /* 0x0000007677a7723e */ /* 0x000fe400000010ff */
[----:B------:R-:W-:Y:S02]  /*e320*/  F2FP.BF16.F32.PACK_AB R168, R121, R120 ;  /* 0x0000007879a8723e */ /* 0x000fe400000010ff */
[----:B------:R-:W-:Y:S01]  /*e330*/  F2FP.BF16.F32.PACK_AB R169, R123, R122 ;  /* 0x0000007a7ba9723e */ /* 0x000fe200000010ff */
[----:B------:R0:W-:Y:S01]  /*e340*/  STSM.16.M88.4 [R17], R164 ;  /* 0x000000a411007844 */ /* 0x0001e20000000200 */
[----:B------:R-:W-:-:S02]  /*e350*/  F2FP.BF16.F32.PACK_AB R170, R125, R124 ;  /* 0x0000007c7daa723e */ /* 0x000fc400000010ff */
[----:B------:R-:W-:Y:S02]  /*e360*/  F2FP.BF16.F32.PACK_AB R171, R127, R126 ;  /* 0x0000007e7fab723e */ /* 0x000fe400000010ff */
[----:B------:R-:W-:Y:S02]  /*e370*/  ISETP.NE.AND.EX P0, PT, R13, RZ, PT, P0 ;  /* 0x000000ff0d00720c */ /* 0x000fe40003f05300 */
[----:B------:R-:W-:Y:S01]  /*e380*/  MOV R16, R6 ;  /* 0x0000000600107202 */ /* 0x000fe20000000f00 */
[----:B------:R2:W-:Y:S01]  /*e390*/  STSM.16.M88.4 [R5], R168 ;  /* 0x000000a805007844 */ /* 0x0005e20000000200 */
[----:B------:R-:W-:Y:S01]  /*e3a0*/  F2FP.BF16.F32.PACK_AB R12, R129, R128 ;  /* 0x00000080810c723e */ /* 0x000fe200000010ff */
[----:B---3--:R-:W-:Y:S01]  /*e3b0*/  IMAD.WIDE R6, R205, 0x4, R8 ;  /* 0x00000004cd067825 */ /* 0x008fe200078e0208 */
[----:B------:R-:W-:Y:S02]  /*e3c0*/  F2FP.BF16.F32.PACK_AB R13, R131, R130 ;  /* 0x00000082830d723e */ /* 0x000fe400000010ff */
[----:B------:R-:W-:-:S02]  /*e3d0*/  F2FP.BF16.F32.PACK_AB R14, R133, R132 ;  /* 0x00000084850e723e */ /* 0x000fc400000010ff */
[----:B------:R-:W-:Y:S01]  /*e3e0*/  F2FP.BF16.F32.PACK_AB R15, R135, R134 ;  /* 0x00000086870f723e */ /* 0x000fe200000010ff */
[----:B0-----:R-:W0:Y:S01]  /*e3f0*/  LDC R17, c[0x0][0xad4] ;  /* 0x0002b500ff117b82 */ /* 0x001e220000000800 */
[----:B------:R-:W-:Y:S02]  /*e400*/  F2FP.BF16.F32.PACK_AB R152, R137, R136 ;  /* 0x000000888998723e */ /* 0x000fe400000010ff */
[----:B------:R-:W-:Y:S01]  /*e410*/  F2FP.BF16.F32.PACK_AB R153, R139, R138 ;  /* 0x0000008a8b99723e */ /* 0x000fe200000010ff */
[----:B------:R-:W-:Y:S01]  /*e420*/  STSM.16.M88.4 [R16], R12 ;  /* 0x0000000c10007844 */ /* 0x000fe20000000200 */
[----:B------:R-:W-:Y:S02]  /*e430*/  F2FP.BF16.F32.PACK_AB R154, R141, R140 ;  /* 0x0000008c8d9a723e */ /* 0x000fe400000010ff */
[----:B------:R-:W-:Y:S01]  /*e440*/  F2FP.BF16.F32.PACK_AB R155, R143, R142 ;  /* 0x0000008e8f9b723e */ /* 0x000fe200000010ff */
[----:B------:R-:W3:Y:S01]  /*e450*/  @P0 LDC.64 R8, c[0x0][0xc08] ;  /* 0x00030200ff080b82 */ /* 0x000ee20000000a00 */
[----:B------:R-:W-:Y:S01]  /*e460*/  F2FP.BF16.F32.PACK_AB R156, R145, R144 ;  /* 0x00000090919c723e */ /* 0x000fe200000010ff */
[----:B--2---:R-:W-:Y:S01]  /*e470*/  IMAD.MOV.U32 R5, RZ, RZ, RZ ;  /* 0x000000ffff057224 */ /* 0x004fe200078e00ff */
[----:B------:R-:W-:Y:S01]  /*e480*/  F2FP.BF16.F32.PACK_AB R157, R147, R146 ;  /* 0x00000092939d723e */ /* 0x000fe200000010ff */
[----:B------:R2:W-:Y:S01]  /*e490*/  STSM.16.M88.4 [R0], R152 ;  /* 0x0000009800007844 */ /* 0x0005e20000000200 */
[----:B------:R-:W-:-:S02]  /*e4a0*/  F2FP.BF16.F32.PACK_AB R158, R149, R148 ;  /* 0x00000094959e723e */ /* 0x000fc400000010ff */
[----:B------:R-:W-:Y:S02]  /*e4b0*/  F2FP.BF16.F32.PACK_AB R159, R151, R150 ;  /* 0x00000096979f723e */ /* 0x000fe400000010ff */
[----:B-1----:R-:W-:-:S03]  /*e4c0*/  ISETP.NE.U32.AND P1, PT, R20, RZ, PT ;  /* 0x000000ff1400720c */ /* 0x002fc60003f25070 */
[----:B------:R1:W-:Y:S01]  /*e4d0*/  STSM.16.M88.4 [R2], R156 ;  /* 0x0000009c02007844 */ /* 0x0003e20000000200 */
[----:B------:R-:W-:Y:S01]  /*e4e0*/  BAR.SYNC.DEFER_BLOCKING 0x1, 0x100 ;  /* 0x0044000000007b1d */ /* 0x000fe20000010000 */
[----:B------:R-:W-:Y:S01]  /*e4f0*/  ISETP.NE.AND.EX P1, PT, R21, RZ, PT, P1 ;  /* 0x000000ff1500720c */ /* 0x000fe20003f25310 */
[----:B---3--:R-:W-:-:S12]  /*e500*/  @P0 IMAD.WIDE R8, R205, 0x4, R8 ;  /* 0x00000004cd080825 */ /* 0x008fd800078e0208 */
[----:B------:R-:W3:Y:S04]  /*e510*/  @P1 LDG.E R5, desc[UR40][R6.64] ;  /* 0x0000002806051981 */ /* 0x000ee8000c1e1900 */
[----:B------:R4:W5:Y:S01]  /*e520*/  @P0 LDG.E R11, desc[UR40][R8.64] ;  /* 0x00000028080b0981 */ /* 0x000962000c1e1900 */
[----:B------:R-:W-:Y:S01]  /*e530*/  ISETP.NE.AND P2, PT, R204, RZ, PT ;  /* 0x000000ffcc00720c */ /* 0x000fe20003f45270 */
[----:B--2---:R-:W-:Y:S01]  /*e540*/  IMAD.MOV.U32 R0, RZ, RZ, 0x9b8 ;  /* 0x000009b8ff007424 */ /* 0x004fe200078e00ff */
[----:B------:R-:W-:Y:S01]  /*e550*/  UISETP.NE.AND UP0, UPT, UR11, 0x1, UPT ;  /* 0x000000010b00788c */ /* 0x000fe2000bf05270 */
[----:B------:R-:W-:Y:S01]  /*e560*/  VIADD R152, R22, UR42 ;  /* 0x0000002a16987c36 */ /* 0x000fe20008000000 */
[----:B0-----:R-:W-:Y:S02]  /*e570*/  SEL R17, R204, R17, P2 ;  /* 0x00000011cc117207 */ /* 0x001fe40001000000 */
[----:B------:R-:W-:Y:S01]  /*e580*/  ISETP.NE.U32.AND P2, PT, R20, RZ, PT ;  /* 0x000000ff1400720c */ /* 0x000fe20003f45070 */
[----:B------:R-:W-:Y:S01]  /*e590*/  IMAD.MOV.U32 R155, RZ, RZ, R152 ;  /* 0x000000ffff9b7224 */ /* 0x000fe200078e0098 */
[----:B------:R-:W-:-:S02]  /*e5a0*/  ISETP.GT.AND P3, PT, R17, 0x1, PT ;  /* 0x000000011100780c */ /* 0x000fc40003f64270 */
[----:B------:R-:W0:Y:S01]  /*e5b0*/  LDC.64 R16, c[0x0][0xba8] ;  /* 0x0002ea00ff107b82 */ /* 0x000e220000000a00 */
[----:B------:R-:W-:Y:S02]  /*e5c0*/  ISETP.NE.AND.EX P2, PT, R21, RZ, PT, P2 ;  /* 0x000000ff1500720c */ /* 0x000fe40003f45320 */
[----:B-1----:R-:W-:Y:S01]  /*e5d0*/  SEL R2, R0, 0x978, P3 ;  /* 0x0000097800027807 */ /* 0x002fe20001800000 */
[----:B------:R-:W-:Y:S01]  /*e5e0*/  @UP0 ULDC UR8, c[0x0][0xbec] ;  /* 0x0002fb0000080ab9 */ /* 0x000fe20000000800 */
[----:B------:R-:W-:Y:S01]  /*e5f0*/  SHF.R.S32.HI R0, RZ, 0x1f, R205 ;  /* 0x0000001fff007819 */ /* 0x000fe200000114cd */
[----:B------:R-:W-:Y:S01]  /*e600*/  @UP0 ULDC UR10, c[0x0][0xbf0] ;  /* 0x0002fc00000a0ab9 */ /* 0x000fe20000000800 */
[----:B------:R-:W-:Y:S01]  /*e610*/  SEL R205, R205, RZ, !P2 ;  /* 0x000000ffcdcd7207 */ /* 0x000fe20005000000 */
[----:B------:R-:W1:Y:S01]  /*e620*/  LDC.64 R12, c[0x0][R2+0x220] ;  /* 0x00008800020c7b82 */ /* 0x000e620000000a00 */
[----:B------:R-:W-:Y:S02]  /*e630*/  PLOP3.LUT P4, PT, PT, PT, UP0, 0x80, 0x0 ;  /* 0x000000000000781c */ /* 0x000fe40003f8f008 */
[----:B------:R-:W-:-:S02]  /*e640*/  SEL R21, R0, RZ, !P2 ;  /* 0x000000ff00157207 */ /* 0x000fc40005000000 */
[----:B------:R-:W-:-:S03]  /*e650*/  SEL R153, R234, RZ, P3 ;  /* 0x000000ffea997207 */ /* 0x000fc60001800000 */
[----:B----4-:R-:W2:Y:S08]  /*e660*/  LDC.64 R8, c[0x0][R2+0x218] ;  /* 0x0000860002087b82 */ /* 0x010eb00000000a00 */
[----:B------:R4:W4:Y:S01]  /*e670*/  LDC.64 R14, c[0x0][R2+0x228] ;  /* 0x00008a00020e7b82 */ /* 0x0009220000000a00 */
[----:B-1----:R-:W-:-:S07]  /*e680*/  IMAD R0, R13, R205, RZ ;  /* 0x000000cd0d007224 */ /* 0x002fce00078e02ff */
[----:B0-----:R-:W0:Y:S01]  /*e690*/  @!P3 LDC R16, c[0x0][0xb50] ;  /* 0x0002d400ff10bb82 */ /* 0x001e220000000800 */
[----:B------:R-:W-:Y:S02]  /*e6a0*/  IMAD R159, R12, R21, R0 ;  /* 0x000000150c9f7224 */ /* 0x000fe400078e0200 */
[----:B------:R-:W-:Y:S01]  /*e6b0*/  @P4 IMAD.HI.U32 R0, R152, UR8, RZ ;  /* 0x0000000898004c27 */ /* 0x000fe2000f8e00ff */
[----:B------:R-:W-:-:S04]  /*e6c0*/  ULDC UR8, c[0x0][0xa88] ;  /* 0x0002a20000087ab9 */ /* 0x000fc80000000800 */
[----:B------:R4:W1:Y:S01]  /*e6d0*/  LDC.64 R20, c[0x0][R2+0x210] ;  /* 0x0000840002147b82 */ /* 0x0008620000000a00 */
[-C--:B--2---:R-:W-:Y:S01]  /*e6e0*/  IMAD R157, R9, R23.reuse, RZ ;  /* 0x00000017099d7224 */ /* 0x084fe200078e02ff */
[----:B------:R-:W-:Y:S01]  /*e6f0*/  @P4 SHF.R.U32.HI R155, RZ, UR10, R0 ;  /* 0x0000000aff9b4c19 */ /* 0x000fe20008011600 */
[----:B------:R-:W-:-:S04]  /*e700*/  IMAD.WIDE.U32 R8, R8, R23, RZ ;  /* 0x0000001708087225 */ /* 0x000fc800078e00ff */
[----:B------:R-:W-:Y:S01]  /*e710*/  IMAD.WIDE.U32 R12, R12, R205, RZ ;  /* 0x000000cd0c0c7225 */ /* 0x000fe200078e00ff */
[----:B------:R-:W2:Y:S01]  /*e720*/  @!P3 LDC R17, c[0x0][0xb54] ;  /* 0x0002d500ff11bb82 */ /* 0x000ea20000000800 */
[----:B----4-:R-:W-:Y:S02]  /*e730*/  SHF.R.S32.HI R2, RZ, 0x1f, R155 ;  /* 0x0000001fff027819 */ /* 0x010fe4000001149b */
[----:B------:R-:W-:Y:S02]  /*e740*/  IMAD.IADD R157, R9, 0x1, R157 ;  /* 0x00000001099d7824 */ /* 0x000fe400078e029d */
[----:B------:R-:W-:Y:S02]  /*e750*/  IMAD.IADD R13, R13, 0x1, R159 ;  /* 0x000000010d0d7824 */ /* 0x000fe400078e029f */
[-C--:B------:R-:W-:Y:S02]  /*e760*/  IMAD R9, R15, R153.reuse, RZ ;  /* 0x000000990f097224 */ /* 0x080fe400078e02ff */
[----:B------:R-:W-:-:S04]  /*e770*/  IMAD.WIDE.U32 R14, R14, R153, RZ ;  /* 0x000000990e0e7225 */ /* 0x000fc800078e00ff */
[----:B------:R-:W-:Y:S01]  /*e780*/  IMAD.MOV R153, RZ, RZ, -R155 ;  /* 0x000000ffff997224 */ /* 0x000fe200078e0a9b */
[----:B---3--:R-:W-:Y:S01]  /*e790*/  IADD3 R8, P2, P5, R12, R8, R5 ;  /* 0x000000080c087210 */ /* 0x008fe20007d5e005 */
[----:B------:R-:W-:Y:S01]  /*e7a0*/  IMAD.IADD R12, R15, 0x1, R9 ;  /* 0x000000010f0c7824 */ /* 0x000fe200078e0209 */
[----:B------:R-:W-:Y:S01]  /*e7b0*/  SHF.R.S32.HI R0, RZ, 0x1f, R5 ;  /* 0x0000001fff007819 */ /* 0x000fe20000011405 */
[----:B------:R-:W-:Y:S01]  /*e7c0*/  IMAD R9, R153, UR11, R152 ;  /* 0x0000000b99097c24 */ /* 0x000fe2000f8e0298 */
[----:B-----5:R-:W-:Y:S02]  /*e7d0*/  @P0 R2UR UR8, R11 ;  /* 0x000000000b0802ca */ /* 0x020fe400000e0000 */
[----:B------:R-:W-:Y:S02]  /*e7e0*/  IADD3.X R13, R13, R157, R0, P2, P5 ;  /* 0x0000009d0d0d7210 */ /* 0x000fe400017ea400 */
[----:B------:R-:W-:-:S04]  /*e7f0*/  IADD3 R14, P2, P5, R155, R8, R14 ;  /* 0x000000089b0e7210 */ /* 0x000fc80007d5e00e */
[----:B------:R-:W-:Y:S01]  /*e800*/  IADD3.X R15, R2, R13, R12, P2, P5 ;  /* 0x0000000d020f7210 */ /* 0x000fe200017ea40c */
[-C--:B-1----:R-:W-:Y:S01]  /*e810*/  IMAD R2, R21, R9.reuse, RZ ;  /* 0x0000000915027224 */ /* 0x082fe200078e02ff */
[----:B------:R-:W-:Y:S01]  /*e820*/  SHF.R.S32.HI R13, RZ, 0x1f, R9 ;  /* 0x0000001fff0d7819 */ /* 0x000fe20000011409 */
[----:B------:R-:W-:-:S04]  /*e830*/  IMAD.WIDE.U32 R14, R20, R9, R14 ;  /* 0x00000009140e7225 */ /* 0x000fc800078e000e */
[----:B------:R-:W-:Y:S01]  /*e840*/  IMAD R13, R20, R13, R2 ;  /* 0x0000000d140d7224 */ /* 0x000fe200078e0202 */
[----:B0-----:R-:W-:-:S03]  /*e850*/  LEA R16, P2, R14, R16, 0x2 ;  /* 0x000000100e107211 */ /* 0x001fc600078410ff */
[----:B------:R-:W-:-:S05]  /*e860*/  IMAD.IADD R2, R15, 0x1, R13 ;  /* 0x000000010f027824 */ /* 0x000fca00078e020d */
[----:B--2---:R-:W-:Y:S01]  /*e870*/  LEA.HI.X R2, R14, R17, R2, 0x2, P2 ;  /* 0x000000110e027211 */ /* 0x004fe200010f1402 */
[----:B------:R-:W-:Y:S06]  /*e880*/  @P0 BRA `(.L_x_2418) ;  /* 0x0000000000180947 */ /* 0x000fec0003800000 */
[----:B------:R-:W-:Y:S05]  /*e890*/  @!P1 BRA `(.L_x_2418) ;  /* 0x0000000000149947 */ /* 0x000fea0003800000 */
[----:B------:R-:W2:Y:S04]  /*e8a0*/  LDG.E R9, desc[UR40][R6.64] ;  /* 0x0000002806097981 */ /* 0x000ea8000c1e1900 */
[----:B------:R-:W3:Y:S01]  /*e8b0*/  LDG.E R8, desc[UR40][R6.64+0x4] ;  /* 0x0000042806087981 */ /* 0x000ee2000c1e1900 */
[----:B--2---:R-:W-:Y:S02]  /*e8c0*/  R2UR UR10, R9 ;  /* 0x00000000090a72ca */ /* 0x004fe400000e0000 */
[----:B---3--:R-:W-:-:S13]  /*e8d0*/  R2UR UR8, R8 ;  /* 0x00000000080872ca */ /* 0x008fda00000e0000 */
[----:B------:R-:W-:-:S12]  /*e8e0*/  UIADD3 UR8, -UR10, UR8, URZ ;  /* 0x000000080a087290 */ /* 0x000fd8000fffe13f */
.L_x_2418:
[----:B------:R-:W2:Y:S01]  /*e8f0*/  LDL R11, [R1+0x5c] ;  /* 0x00005c00010b7983 */ /* 0x000ea20000100800 */
[----:B------:R-:W-:Y:S01]  /*e900*/  UIMAD UR8, UR8, UR11, URZ ;  /* 0x0000000b080872a4 */ /* 0x000fe2000f8e023f */
[----:B------:R-:W-:Y:S02]  /*e910*/  LOP3.LUT P0, RZ, R235, 0x3, RZ, 0xc0, !PT ;  /* 0x00000003ebff7812 */ /* 0x000fe4000780c0ff */
[----:B------:R-:W-:Y:S04]  /*e920*/  SHFL.IDX PT, R6, R16, RZ, 0x1c1f ;  /* 0x001c1fff10067589 */ /* 0x000fe800000e0000 */
[----:B------:R-:W0:Y:S04]  /*e930*/  SHFL.IDX PT, R7, R2, RZ, 0x1c1f ;  /* 0x001c1fff02077589 */ /* 0x000e2800000e0000 */
[----:B------:R-:W-:Y:S04]  /*e940*/  SHFL.IDX PT, R8, R16, 0x1, 0x1c1f ;  /* 0x003c1f0010087f89 */ /* 0x000fe800000e0000 */
[----:B------:R-:W1:Y:S01]  /*e950*/  SHFL.IDX PT, R9, R2, 0x1, 0x1c1f ;  /* 0x003c1f0002097f89 */ /* 0x000e6200000e0000 */
[----:B--2---:R-:W-:-:S04]  /*e960*/  VIADD R12, R11, UR42 ;  /* 0x0000002a0b0c7c36 */ /* 0x004fc80008000000 */
[C---:B------:R-:W-:Y:S01]  /*e970*/  VIADD R11, R12.reuse, 0x8 ;  /* 0x000000080c0b7836 */ /* 0x040fe20000000000 */
[----:B------:R-:W-:-:S04]  /*e980*/  ISETP.GE.OR P1, PT, R12, UR8, P0 ;  /* 0x000000080c007c0c */ /* 0x000fc80008726670 */
[----:B------:R-:W-:-:S09]  /*e990*/  ISETP.GE.OR P0, PT, R11, UR8, P0 ;  /* 0x000000080b007c0c */ /* 0x000fd20008706670 */
[----:B0-----:R0:W-:Y:S04]  /*e9a0*/  @!P1 ST.E desc[UR40][R6.64], R3 ;  /* 0x0000000306009985 */ /* 0x0011e8000c101928 */
[----:B-1----:R0:W-:Y:S01]  /*e9b0*/  @!P0 ST.E desc[UR40][R8.64], R4 ;  /* 0x0000000408008985 */ /* 0x0021e2000c101928 */
[----:B------:R-:W-:Y:S05]  /*e9c0*/  @P3 BRA `(.L_x_2419) ;  /* 0x0000000c00fc3947 */ /* 0x000fea0003800000 */
[----:B------:R-:W1:Y:S01]  /*e9d0*/  S2R R2, SR_TID.X ;  /* 0x0000000000027919 */ /* 0x000e620000002100 */
[----:B------:R-:W-:Y:S01]  /*e9e0*/  @UP0 ULDC UR10, c[0x0][0xbec] ;  /* 0x0002fb00000a0ab9 */ /* 0x000fe20000000800 */
[----:B-1----:R-:W-:-:S05]  /*e9f0*/  VIADD R2, R2, 0xffffff80 ;  /* 0xffffff8002027836 */ /* 0x002fca0000000000 */
[----:B0-----:R-:W-:-:S04]  /*ea00*/  SHF.R.S32.HI R3, RZ, 0x1f, R2 ;  /* 0x0000001fff037819 */ /* 0x001fc80000011402 */
[----:B------:R-:W-:-:S04]  /*ea10*/  LEA.HI R3, R3, R2, RZ, 0x3 ;  /* 0x0000000203037211 */ /* 0x000fc800078f18ff */
[----:B------:R-:W-:Y:S02]  /*ea20*/  LOP3.LUT R7, R3, 0xfffffff8, RZ, 0xc0, !PT ;  /* 0xfffffff803077812 */ /* 0x000fe400078ec0ff */
[----:B------:R-:W-:-:S03]  /*ea30*/  SHF.R.S32.HI R3, RZ, 0x3, R3 ;  /* 0x00000003ff037819 */ /* 0x000fc60000011403 */
[----:B------:R-:W-:Y:S02]  /*ea40*/  IMAD.IADD R8, R2, 0x1, -R7 ;  /* 0x0000000102087824 */ /* 0x000fe400078e0a07 */
[----:B------:R-:W-:Y:S02]  /*ea50*/  IMAD.MOV.U32 R7, RZ, RZ, 0x2 ;  /* 0x00000002ff077424 */ /* 0x000fe400078e00ff */
[----:B------:R-:W-:-:S04]  /*ea60*/  IMAD.SHL.U32 R2, R8, 0x8, RZ ;  /* 0x0000000808027824 */ /* 0x000fc800078e00ff */
[----:B------:R-:W-:-:S04]  /*ea70*/  IMAD R6, R3, 0x40, R2 ;  /* 0x0000004003067824 */ /* 0x000fc800078e0202 */
[----:B------:R-:W-:Y:S01]  /*ea80*/  IMAD.WIDE R6, R6, R7, UR6 ;  /* 0x0000000606067e25 */ /* 0x000fe2000f8e0207 */
[----:B------:R-:W-:Y:S02]  /*ea90*/  ULDC.64 UR6, c[0x0][0xaa0] ;  /* 0x0002a80000067ab9 */ /* 0x000fe40000000a00 */
[C---:B------:R-:W-:Y:S02]  /*eaa0*/  IADD3 R25, P3, R6.reuse, 0x1000, RZ ;  /* 0x0000100006197810 */ /* 0x040fe40007f7e0ff */
[C---:B------:R-:W-:Y:S02]  /*eab0*/  IADD3 R29, P2, R6.reuse, 0x2000, RZ ;  /* 0x00002000061d7810 */ /* 0x040fe40007f5e0ff */
[----:B------:R-:W-:Y:S02]  /*eac0*/  IADD3 R33, P1, R6, 0x3000, RZ ;  /* 0x0000300006217810 */ /* 0x000fe40007f3e0ff */
[----:B------:R-:W-:Y:S02]  /*ead0*/  LOP3.LUT R24, R25, 0x380, RZ, 0xc0, !PT ;  /* 0x0000038019187812 */ /* 0x000fe400078ec0ff */
[----:B------:R-:W-:-:S02]  /*eae0*/  LOP3.LUT R28, R29, 0x380, RZ, 0xc0, !PT ;  /* 0x000003801d1c7812 */ /* 0x000fc400078ec0ff */
[----:B------:R-:W-:Y:S02]  /*eaf0*/  LOP3.LUT R32, R33, 0x380, RZ, 0xc0, !PT ;  /* 0x0000038021207812 */ /* 0x000fe400078ec0ff */
[----:B------:R-:W-:Y:S02]  /*eb00*/  SHF.R.U64 R24, R24, 0x3, RZ ;  /* 0x0000000318187819 */ /* 0x000fe400000012ff */
[----:B------:R-:W-:Y:S02]  /*eb10*/  SHF.R.U64 R28, R28, 0x3, RZ ;  /* 0x000000031c1c7819 */ /* 0x000fe400000012ff */
[----:B------:R-:W-:Y:S02]  /*eb20*/  SHF.R.U64 R32, R32, 0x3, RZ ;  /* 0x0000000320207819 */ /* 0x000fe400000012ff */
[----:B------:R-:W-:Y:S01]  /*eb30*/  LOP3.LUT R24, R24, R25, RZ, 0x3c, !PT ;  /* 0x0000001918187212 */ /* 0x000fe200078e3cff */
[--C-:B------:R-:W-:Y:S01]  /*eb40*/  IMAD.X R25, RZ, RZ, R7.reuse, P3 ;  /* 0x000000ffff197224 */ /* 0x100fe200018e0607 */
[----:B------:R-:W-:Y:S01]  /*eb50*/  LOP3.LUT R28, R28, R29, RZ, 0x3c, !PT ;  /* 0x0000001d1c1c7212 */ /* 0x000fe200078e3cff */
[----:B------:R-:W-:Y:S01]  /*eb60*/  IMAD.X R29, RZ, RZ, R7, P2 ;  /* 0x000000ffff1d7224 */ /* 0x000fe200010e0607 */
[----:B------:R-:W-:-:S02]  /*eb70*/  IADD3 R37, P0, R6, 0x4000, RZ ;  /* 0x0000400006257810 */ /* 0x000fc40007f1e0ff */
[C---:B------:R-:W-:Y:S02]  /*eb80*/  IADD3 R41, P6, R6.reuse, 0x5000, RZ ;  /* 0x0000500006297810 */ /* 0x040fe40007fde0ff */
[C---:B------:R-:W-:Y:S02]  /*eb90*/  IADD3 R45, P5, R6.reuse, 0x6000, RZ ;  /* 0x00006000062d7810 */ /* 0x040fe40007fbe0ff */
[----:B------:R-:W-:Y:S01]  /*eba0*/  LOP3.LUT R11, R6, 0x380, RZ, 0xc0, !PT ;  /* 0x00000380060b7812 */ /* 0x000fe200078ec0ff */
[----:B------:R-:W-:Y:S01]  /*ebb0*/  IMAD R0, R0, UR6, RZ ;  /* 0x0000000600007c24 */ /* 0x000fe2000f8e02ff */
[----:B------:R-:W-:Y:S01]  /*ebc0*/  LOP3.LUT R32, R32, R33, RZ, 0x3c, !PT ;  /* 0x0000002120207212 */ /* 0x000fe200078e3cff */
[----:B------:R-:W-:Y:S01]  /*ebd0*/  IMAD.X R33, RZ, RZ, R7, P1 ;  /* 0x000000ffff217224 */ /* 0x000fe200008e0607 */
        /* <DEDUP_REMOVED lines=9> */
[----:B------:R-:W-:Y:S02]  /*ec70*/  LOP3.LUT R48, R49, 0x380, RZ, 0xc0, !PT ;  /* 0x0000038031307812 */ /* 0x000fe400078ec0ff */
[----:B------:R-:W-:-:S02]  /*ec80*/  LOP3.LUT R52, R53, 0x380, RZ, 0xc0, !PT ;  /* 0x0000038035347812 */ /* 0x000fc400078ec0ff */
[----:B------:R-:W-:Y:S02]  /*ec90*/  LOP3.LUT R56, R57, 0x380, RZ, 0xc0, !PT ;  /* 0x0000038039387812 */ /* 0x000fe400078ec0ff */
[----:B------:R-:W-:Y:S02]  /*eca0*/  SHF.R.U64 R36, R36, 0x3, RZ ;  /* 0x0000000324247819 */ /* 0x000fe400000012ff */
[----:B------:R-:W-:Y:S02]  /*ecb0*/  SHF.R.U64 R40, R40, 0x3, RZ ;  /* 0x0000000328287819 */ /* 0x000fe400000012ff */
[----:B------:R-:W-:Y:S02]  /*ecc0*/  SHF.R.U64 R44, R44, 0x3, RZ ;  /* 0x000000032c2c7819 */ /* 0x000fe400000012ff */
[----:B------:R-:W-:Y:S02]  /*ecd0*/  SHF.R.U64 R48, R48, 0x3, RZ ;  /* 0x0000000330307819 */ /* 0x000fe400000012ff */
[----:B------:R-:W-:-:S02]  /*ece0*/  SHF.R.U64 R52, R52, 0x3, RZ ;  /* 0x0000000334347819 */ /* 0x000fc400000012ff */
        /* <DEDUP_REMOVED lines=11> */
[----:B------:R-:W-:Y:S01]  /*eda0*/  IADD3 R61, P0, R6, 0xa000, RZ ;  /* 0x0000a000063d7810 */ /* 0x000fe20007f1e0ff */
[----:B------:R-:W5:Y:S01]  /*edb0*/  LD.E.128 R36, desc[UR40][R36.64] ;  /* 0x0000002824247980 */ /* 0x000f62000c101d00 */
[----:B------:R-:W-:Y:S01]  /*edc0*/  LOP3.LUT R56, R56, R57, RZ, 0x3c, !PT ;  /* 0x0000003938387212 */ /* 0x000fe200078e3cff */
[----:B------:R-:W-:Y:S01]  /*edd0*/  IMAD.X R57, RZ, RZ, R7, P1 ;  /* 0x000000ffff397224 */ /* 0x000fe200008e0607 */
[C---:B------:R-:W-:Y:S01]  /*ede0*/  IADD3 R65, P6, R6.reuse, 0xb000, RZ ;  /* 0x0000b00006417810 */ /* 0x040fe20007fde0ff */
[----:B------:R-:W5:Y:S01]  /*edf0*/  LD.E.128 R40, desc[UR40][R40.64] ;  /* 0x0000002828287980 */ /* 0x000f62000c101d00 */
[----:B------:R-:W-:-:S02]  /*ee00*/  IADD3 R69, P5, R6, 0xc000, RZ ;  /* 0x0000c00006457810 */ /* 0x000fc40007fbe0ff */
[C---:B------:R-:W-:Y:S01]  /*ee10*/  IADD3 R73, P3, R6.reuse, 0xd000, RZ ;  /* 0x0000d00006497810 */ /* 0x040fe20007f7e0ff */
[----:B------:R-:W5:Y:S01]  /*ee20*/  LD.E.128 R44, desc[UR40][R44.64] ;  /* 0x000000282c2c7980 */ /* 0x000f62000c101d00 */
[C---:B------:R-:W-:Y:S02]  /*ee30*/  IADD3 R77, P2, R6.reuse, 0xe000, RZ ;  /* 0x0000e000064d7810 */ /* 0x040fe40007f5e0ff */
[----:B------:R-:W-:Y:S01]  /*ee40*/  IADD3 R9, P1, R6, 0xf000, RZ ;  /* 0x0000f00006097810 */ /* 0x000fe20007f3e0ff */
[----:B------:R-:W5:Y:S01]  /*ee50*/  LD.E.128 R48, desc[UR40][R48.64] ;  /* 0x0000002830307980 */ /* 0x000f62000c101d00 */
[----:B------:R-:W-:Y:S02]  /*ee60*/  LOP3.LUT R60, R61, 0x380, RZ, 0xc0, !PT ;  /* 0x000003803d3c7812 */ /* 0x000fe400078ec0ff */
[----:B------:R-:W-:Y:S01]  /*ee70*/  LOP3.LUT R64, R65, 0x380, RZ, 0xc0, !PT ;  /* 0x0000038041407812 */ /* 0x000fe200078ec0ff */
[----:B------:R-:W-:Y:S01]  /*ee80*/  IMAD.X R81, RZ, RZ, R7, P1 ;  /* 0x000000ffff517224 */ /* 0x000fe200008e0607 */
[----:B------:R-:W-:Y:S01]  /*ee90*/  LOP3.LUT R68, R69, 0x380, RZ, 0xc0, !PT ;  /* 0x0000038045447812 */ /* 0x000fe200078ec0ff */
[----:B------:R-:W5:Y:S01]  /*eea0*/  LD.E.128 R52, desc[UR40][R52.64] ;  /* 0x0000002834347980 */ /* 0x000f62000c101d00 */
[----:B------:R-:W-:-:S02]  /*eeb0*/  LOP3.LUT R72, R73, 0x380, RZ, 0xc0, !PT ;  /* 0x0000038049487812 */ /* 0x000fc400078ec0ff */
[----:B------:R-:W-:Y:S01]  /*eec0*/  LOP3.LUT R76, R77, 0x380, RZ, 0xc0, !PT ;  /* 0x000003804d4c7812 */ /* 0x000fe200078ec0ff */
[----:B------:R-:W5:Y:S01]  /*eed0*/  LD.E.128 R56, desc[UR40][R56.64] ;  /* 0x0000002838387980 */ /* 0x000f62000c101d00 */
[----:B------:R-:W-:Y:S02]  /*eee0*/  SHF.R.U64 R11, R11, 0x3, RZ ;  /* 0x000000030b0b7819 */ /* 0x000fe400000012ff */
[----:B------:R-:W-:Y:S02]  /*eef0*/  LOP3.LUT R4, R9, 0x380, RZ, 0xc0, !PT ;  /* 0x0000038009047812 */ /* 0x000fe400078ec0ff */
[----:B------:R-:W-:Y:S02]  /*ef00*/  SHF.R.U64 R60, R60, 0x3, RZ ;  /* 0x000000033c3c7819 */ /* 0x000fe400000012ff */
[----:B------:R-:W-:Y:S02]  /*ef10*/  SHF.R.U64 R64, R64, 0x3, RZ ;  /* 0x0000000340407819 */ /* 0x000fe400000012ff */
[----:B------:R-:W-:-:S02]  /*ef20*/  SHF.R.U64 R68, R68, 0x3, RZ ;  /* 0x0000000344447819 */ /* 0x000fc400000012ff */
[----:B------:R-:W-:Y:S02]  /*ef30*/  SHF.R.U64 R72, R72, 0x3, RZ ;  /* 0x0000000348487819 */ /* 0x000fe400000012ff */
[----:B------:R-:W-:Y:S02]  /*ef40*/  SHF.R.U64 R76, R76, 0x3, RZ ;  /* 0x000000034c4c7819 */ /* 0x000fe400000012ff */
[----:B------:R-:W-:Y:S02]  /*ef50*/  LOP3.LUT R6, R11, R6, RZ, 0x3c, !PT ;  /* 0x000000060b067212 */ /* 0x000fe400078e3cff */
        /* <DEDUP_REMOVED lines=11> */
[----:B------:R0:W5:Y:S01]  /*f010*/  LD.E.128 R12, desc[UR40][R6.64] ;  /* 0x00000028060c7980 */ /* 0x000162000c101d00 */
[----:B------:R-:W-:Y:S01]  /*f020*/  LOP3.LUT R80, R4, R9, RZ, 0x3c, !PT ;  /* 0x0000000904507212 */ /* 0x000fe200078e3cff */
[----:B------:R-:W-:-:S02]  /*f030*/  VIADD R20, R3, UR42 ;  /* 0x0000002a03147c36 */ /* 0x000fc40008000000 */
[----:B------:R-:W5:Y:S04]  /*f040*/  LD.E.128 R60, desc[UR40][R60.64] ;  /* 0x000000283c3c7980 */ /* 0x000f68000c101d00 */
[----:B------:R-:W5:Y:S01]  /*f050*/  LD.E.128 R64, desc[UR40][R64.64] ;  /* 0x0000002840407980 */ /* 0x000f62000c101d00 */
[C---:B0-----:R-:W-:Y:S02]  /*f060*/  IMAD R7, R5.reuse, UR7, R0 ;  /* 0x0000000705077c24 */ /* 0x041fe4000f8e0200 */
[----:B------:R-:W-:Y:S01]  /*f070*/  IMAD.WIDE.U32 R4, R5, UR6, RZ ;  /* 0x0000000605047c25 */ /* 0x000fe2000f8e00ff */
[----:B------:R-:W-:Y:S01]  /*f080*/  ULDC.64 UR6, c[0x0][0xae8] ;  /* 0x0002ba0000067ab9 */ /* 0x000fe20000000a00 */
[----:B------:R-:W-:Y:S01]  /*f090*/  SHF.R.S32.HI R6, RZ, 0x1f, R205 ;  /* 0x0000001fff067819 */ /* 0x000fe200000114cd */
[----:B------:R-:W5:Y:S01]  /*f0a0*/  LD.E.128 R68, desc[UR40][R68.64] ;  /* 0x0000002844447980 */ /* 0x000f62000c101d00 */
[----:B------:R-:W-:-:S02]  /*f0b0*/  IMAD.IADD R5, R5, 0x1, R7 ;  /* 0x0000000105057824 */ /* 0x000fc400078e0207 */
[----:B------:R-:W-:Y:S01]  /*f0c0*/  IMAD R0, R8, 0x20, R3 ;  /* 0x0000002008007824 */ /* 0x000fe200078e0203 */
[----:B------:R-:W5:Y:S01]  /*f0d0*/  LD.E.128 R72, desc[UR40][R72.64] ;  /* 0x0000002848487980 */ /* 0x000f62000c101d00 */
[----:B------:R-:W-:-:S03]  /*f0e0*/  IMAD.WIDE.U32 R4, R23, UR6, R4 ;  /* 0x0000000617047c25 */ /* 0x000fc6000f8e0004 */
[----:B------:R-:W5:Y:S01]  /*f0f0*/  LD.E.128 R76, desc[UR40][R76.64] ;  /* 0x000000284c4c7980 */ /* 0x000f62000c101d00 */
[----:B------:R-:W-:Y:S01]  /*f100*/  IMAD R5, R23, UR7, R5 ;  /* 0x0000000717057c24 */ /* 0x000fe2000f8e0205 */
[----:B------:R-:W-:Y:S01]  /*f110*/  ULDC.64 UR6, c[0x0][0xaf0] ;  /* 0x0002bc0000067ab9 */ /* 0x000fe20000000a00 */
[----:B------:R-:W-:Y:S01]  /*f120*/  VIADD R8, R0, UR42 ;  /* 0x0000002a00087c36 */ /* 0x000fe20008000000 */
[----:B------:R-:W5:Y:S01]  /*f130*/  LD.E.128 R80, desc[UR40][R80.64] ;  /* 0x0000002850507980 */ /* 0x000f62000c101d00 */
[----:B------:R-:W-:Y:S02]  /*f140*/  IMAD R0, R6, UR6, RZ ;  /* 0x0000000606007c24 */ /* 0x000fe4000f8e02ff */
[----:B------:R-:W-:Y:S01]  /*f150*/  @P4 IMAD.HI.U32 R6, R8, UR10, RZ ;  /* 0x0000000a08064c27 */ /* 0x000fe2000f8e00ff */
[----:B------:R-:W-:Y:S01]  /*f160*/  @UP0 ULDC UR10, c[0x0][0xbf0] ;  /* 0x0002fc00000a0ab9 */ /* 0x000fe20000000800 */
[----:B------:R-:W-:Y:S01]  /*f170*/  @!PT LDS RZ, [RZ] ;  /* 0x00000000fffff984 */ /* 0x000fe20000000800 */
[----:B------:R-:W-:Y:S01]  /*f180*/  @!PT LDS RZ, [RZ] ;  /* 0x00000000fffff984 */ /* 0x000fe20000000800 */
[----:B------:R-:W-:Y:S01]  /*f190*/  @!PT LDS RZ, [RZ] ;  /* 0x00000000fffff984 */ /* 0x000fe20000000800 */
[----:B------:R-:W-:Y:S01]  /*f1a0*/  @!PT LDS RZ, [RZ] ;  /* 0x00000000fffff984 */ /* 0x000fe20000000800 */
[----:B------:R0:W-:Y:S06]  /*f1b0*/  MEMBAR.ALL.CTA ;  /* 0x0000000000007992 */ /* 0x0001ec0000008000 */
[----:B0-----:R-:W0:Y:S01]  /*f1c0*/  FENCE.VIEW.ASYNC.S ;  /* 0x00000000000073c6 */ /* 0x001e220000000000 */
[----:B------:R-:W-:Y:S01]  /*f1d0*/  IMAD.MOV.U32 R7, RZ, RZ, R8 ;  /* 0x000000ffff077224 */ /* 0x000fe200078e0008 */
[----:B------:R-:W-:Y:S01]  /*f1e0*/  @P4 SHF.R.U32.HI R7, RZ, UR10, R6 ;  /* 0x0000000aff074c19 */ /* 0x000fe20008011606 */
[----:B------:R-:W-:-:S02]  /*f1f0*/  IMAD R9, R205, UR7, R0 ;  /* 0x00000007cd097c24 */ /* 0x000fc4000f8e0200 */
[----:B------:R-:W-:Y:S01]  /*f200*/  IMAD.WIDE.U32 R4, R205, UR6, R4 ;  /* 0x00000006cd047c25 */ /* 0x000fe2000f8e0004 */
[----:B------:R-:W-:Y:S01]  /*f210*/  SHF.R.S32.HI R0, RZ, 0x1f, R7 ;  /* 0x0000001fff007819 */ /* 0x000fe20000011407 */
[----:B------:R-:W-:Y:S02]  /*f220*/  ULDC.64 UR6, c[0x0][0xae0] ;  /* 0x0002b80000067ab9 */ /* 0x000fe40000000a00 */
[----:B------:R-:W-:Y:S02]  /*f230*/  IMAD.IADD R5, R5, 0x1, R9 ;  /* 0x0000000105057824 */ /* 0x000fe400078e0209 */
[----:B------:R-:W-:Y:S02]  /*f240*/  IMAD.MOV R9, RZ, RZ, -R7 ;  /* 0x000000ffff097224 */ /* 0x000fe400078e0a07 */
[----:B------:R-:W-:Y:S02]  /*f250*/  IMAD R0, R0, UR6, RZ ;  /* 0x0000000600007c24 */ /* 0x000fe4000f8e02ff */
[----:B------:R-:W-:-:S02]  /*f260*/  IMAD R9, R9, UR11, R8 ;  /* 0x0000000b09097c24 */ /* 0x000fc4000f8e0208 */
        /* <DEDUP_REMOVED lines=8> */
[----:B------:R-:W-:Y:S02]  /*f2f0*/  ULDC.64 UR6, c[0x0][0xa80] ;  /* 0x0002a00000067ab9 */ /* 0x000fe40000000a00 */
[----:B------:R-:W-:Y:S01]  /*f300*/  LEA R11, P2, R4, UR6, 0x1 ;  /* 0x00000006040b7c11 */ /* 0x000fe2000f8408ff */
[----:B------:R-:W-:Y:S01]  /*f310*/  IMAD.IADD R3, R5, 0x1, R3 ;  /* 0x0000000105037824 */ /* 0x000fe200078e0203 */
[----:B------:R-:W-:-:S04]  /*f320*/  UIADD3 UR6, UR9, 0x22820, URZ ;  /* 0x0002282009067890 */ /* 0x000fc8000fffe03f */
        /* <DEDUP_REMOVED lines=8> */
[----:B0-----:R-:W-:Y:S01]  /*f3b0*/  SYNCS.ARRIVE.TRANS64.RED.A1T0 RZ, [UR6], RZ ;  /* 0x000000ffffff79a7 */ /* 0x001fe20008100406 */
[----:B------:R0:W1:Y:S01]  /*f3c0*/  SHFL.IDX PT, R21, R11, RZ, 0x181f ;  /* 0x00181fff0b157589 */ /* 0x00006200000e0000 */
[----:B------:R-:W-:Y:S03]  /*f3d0*/  BSSY B1, `(.L_x_2420) ;  /* 0x000001a000017945 */ /* 0x000fe60003800000 */
[----:B------:R0:W2:Y:S01]  /*f3e0*/  SHFL.IDX PT, R17, R3, RZ, 0x181f ;  /* 0x00181fff03117589 */ /* 0x0000a200000e0000 */
        /* <DEDUP_REMOVED lines=24> */
.L_x_2421:
[----:B------:R-:W-:Y:S05]  /*f570*/  BSYNC B1 ;  /* 0x0000000000017941 */ /* 0x000fea0003800000 */
.L_x_2420:
[----:B0----5:R0:W3:Y:S01]  /*f580*/  SHFL.IDX PT, R13, R3, 0x1, 0x181f ;  /* 0x00381f00030d7f89 */ /* 0x0210e200000e0000 */
[----:B------:R-:W-:Y:S03]  /*f590*/  BSSY B1, `(.L_x_2422) ;  /* 0x0000014000017945 */ /* 0x000fe60003800000 */
[----:B------:R0:W4:Y:S01]  /*f5a0*/  SHFL.IDX PT, R9, R11, 0x1, 0x181f ;  /* 0x00381f000b097f89 */ /* 0x00012200000e0000 */
[----:B------:R-:W-:Y:S05]  /*f5b0*/  @P1 BRA `(.L_x_2423) ;  /* 0x0000000000441947 */ /* 0x000fea0003800000 */
[----:B------:R-:W-:Y:S02]  /*f5c0*/  ULDC UR6, c[0x0][0xac8] ;  /* 0x0002b20000067ab9 */ /* 0x000fe40000000800 */
[----:B------:R-:W-:Y:S02]  /*f5d0*/  ISETP.GE.AND P4, PT, R2, UR6, PT ;  /* 0x0000000602007c0c */ /* 0x000fe4000bf86270 */
[----:B------:R-:W-:Y:S02]  /*f5e0*/  ISETP.GE.AND P3, PT, R84, UR6, PT ;  /* 0x0000000654007c0c */ /* 0x000fe4000bf66270 */
[----:B------:R-:W-:Y:S02]  /*f5f0*/  ISETP.GE.AND P2, PT, R86, UR6, PT ;  /* 0x0000000656007c0c */ /* 0x000fe4000bf46270 */
[----:B------:R-:W-:-:S07]  /*f600*/  ISETP.GE.AND P1, PT, R88, UR6, PT ;  /* 0x0000000658007c0c */ /* 0x000fce000bf26270 */
[-C--:B----4-:R-:W-:Y:S02]  /*f610*/  @!P4 LEA R4, P6, R2, R9.reuse, 0x1 ;  /* 0x000000090204c211 */ /* 0x090fe400078c08ff */
        /* <DEDUP_REMOVED lines=11> */
.L_x_2423:
[----:B------:R-:W-:Y:S05]  /*f6d0*/  BSYNC B1 ;  /* 0x0000000000017941 */ /* 0x000fea0003800000 */
.L_x_2422:
[----:B---3--:R3:W0:Y:S01]  /*f6e0*/  SHFL.IDX PT, R13, R3, 0x2, 0x181f ;  /* 0x00581f00030d7f89 */ /* 0x00862200000e0000 */
[----:B------:R-:W-:Y:S03]  /*f6f0*/  BSSY B1, `(.L_x_2424) ;  /* 0x0000014000017945 */ /* 0x000fe60003800000 */
[----:B------:R3:W0:Y:S01]  /*f700*/  SHFL.IDX PT, R7, R11, 0x2, 0x181f ;  /* 0x00581f000b077f89 */ /* 0x00062200000e0000 */
[----:B------:R-:W-:Y:S05]  /*f710*/  @P0 BRA `(.L_x_2425) ;  /* 0x0000000000440947 */ /* 0x000fea0003800000 */
[----:B------:R-:W-:Y:S02]  /*f720*/  ULDC UR6, c[0x0][0xac8] ;  /* 0x0002b20000067ab9 */ /* 0x000fe40000000800 */
[----:B------:R-:W-:Y:S02]  /*f730*/  ISETP.GE.AND P3, PT, R2, UR6, PT ;  /* 0x0000000602007c0c */ /* 0x000fe4000bf66270 */
[----:B------:R-:W-:Y:S02]  /*f740*/  ISETP.GE.AND P2, PT, R84, UR6, PT ;  /* 0x0000000654007c0c */ /* 0x000fe4000bf46270 */
[----:B------:R-:W-:Y:S02]  /*f750*/  ISETP.GE.AND P1, PT, R86, UR6, PT ;  /* 0x0000000656007c0c */ /* 0x000fe4000bf26270 */
[----:B------:R-:W-:-:S07]  /*f760*/  ISETP.GE.AND P0, PT, R88, UR6, PT ;  /* 0x0000000658007c0c */ /* 0x000fce000bf06270 */
[-C--:B0-----:R-:W-:Y:S02]  /*f770*/  @!P3 LEA R4, P6, R2, R7.reuse, 0x1 ;  /* 0x000000070204b211 */ /* 0x081fe400078c08ff */
[-C--:B------:R-:W-:Y:S02]  /*f780*/  @!P2 LEA R6, P5, R84, R7.reuse, 0x1 ;  /* 0x000000075406a211 */ /* 0x080fe400078a08ff */
[----:B------:R-:W-:Y:S02]  /*f790*/  @!P1 LEA R8, P4, R86, R7, 0x1 ;  /* 0x0000000756089211 */ /* 0x000fe400078808ff */
[----:B------:R-:W-:Y:S02]  /*f7a0*/  @!P3 LEA.HI.X R5, R2, R13, R89, 0x1, P6 ;  /* 0x0000000d0205b211 */ /* 0x000fe400030f0c59 */
[----:B------:R-:W-:Y:S02]  /*f7b0*/  @!P0 LEA R12, P6, R88, R7, 0x1 ;  /* 0x00000007580c8211 */ /* 0x000fe400078c08ff */
[-C--:B------:R-:W-:Y:S01]  /*f7c0*/  @!P2 LEA.HI.X R7, R84, R13.reuse, R23, 0x1, P5 ;  /* 0x0000000d5407a211 */ /* 0x080fe200028f0c17 */
[----:B------:R0:W-:Y:S01]  /*f7d0*/  @!P3 ST.E.128 desc[UR40][R4.64], R28 ;  /* 0x0000001c0400b985 */ /* 0x0001e2000c101d28 */
[----:B----4-:R-:W-:-:S02]  /*f7e0*/  @!P1 LEA.HI.X R9, R86, R13, R85, 0x1, P4 ;  /* 0x0000000d56099211 */ /* 0x010fc400020f0c55 */
[----:B------:R-:W-:Y:S01]  /*f7f0*/  @!P0 LEA.HI.X R13, R88, R13, R87, 0x1, P6 ;  /* 0x0000000d580d8211 */ /* 0x000fe200030f0c57 */
[----:B------:R0:W-:Y:S04]  /*f800*/  @!P2 ST.E.128 desc[UR40][R6.64], R44 ;  /* 0x0000002c0600a985 */ /* 0x0001e8000c101d28 */
[----:B------:R0:W-:Y:S04]  /*f810*/  @!P1 ST.E.128 desc[UR40][R8.64], R60 ;  /* 0x0000003c08009985 */ /* 0x0001e8000c101d28 */
[----:B------:R0:W-:Y:S02]  /*f820*/  @!P0 ST.E.128 desc[UR40][R12.64], R76 ;  /* 0x0000004c0c008985 */ /* 0x0001e4000c101d28 */
.L_x_2425:
[----:B------:R-:W-:Y:S05]  /*f830*/  BSYNC B1 ;  /* 0x0000000000017941 */ /* 0x000fea0003800000 */
.L_x_2424:
[----:B------:R-:W-:Y:S01]  /*f840*/  VIADD R0, R20, 0x60 ;  /* 0x0000006014007836 */ /* 0x000fe20000000000 */
[----:B0--3--:R-:W0:Y:S04]  /*f850*/  SHFL.IDX PT, R3, R3, 0x3, 0x181f ;  /* 0x00781f0003037f89 */ /* 0x009e2800000e0000 */
[----:B------:R-:W-:Y:S01]  /*f860*/  ISETP.GE.AND P0, PT, R0, UR8, PT ;  /* 0x0000000800007c0c */ /* 0x000fe2000bf06270 */
[----:B------:R-:W3:-:S12]  /*f870*/  SHFL.IDX PT, R11, R11, 0x3, 0x181f ;  /* 0x00781f000b0b7f89 */ /* 0x000ed800000e0000 */
[----:B------:R-:W-:Y:S05]  /*f880*/  @P0 BRA `(.L_x_2426) ;  /* 0x00000024005c0947 */ /* 0x000fea0003800000 */
        /* <DEDUP_REMOVED lines=9> */
[----:B----4-:R-:W-:Y:S01]  /*f920*/  @!P5 LEA.HI.X R9, R86, R3, R85, 0x1, P2 ;  /* 0x000000035609d211 */ /* 0x010fe200010f0c55 */
        /* <DEDUP_REMOVED lines=9> */
.L_x_2419:
[----:B------:R-:W-:Y:S01]  /*f9c0*/  ULDC.64 UR6, c[0x0][0xb08] ;  /* 0x0002c20000067ab9 */ /* 0x000fe20000000a00 */
[----:B------:R-:W-:Y:S01]  /*f9d0*/  ULDC.64 UR12, c[0x0][0xb40] ;  /* 0x0002d000000c7ab9 */ /* 0x000fe20000000a00 */
[----:B------:R-:W-:Y:S01]  /*f9e0*/  IMAD R0, R0, UR6, RZ ;  /* 0x0000000600007c24 */ /* 0x000fe2000f8e02ff */
[----:B------:R-:W-:Y:S01]  /*f9f0*/  UIADD3 UR9, UR9, 0x22820, URZ ;  /* 0x0002282009097890 */ /* 0x000fe2000fffe03f */
[C---:B0-----:R-:W-:Y:S01]  /*fa00*/  IMAD.WIDE.U32 R2, R5.reuse, UR6, RZ ;  /* 0x0000000605027c25 */ /* 0x041fe2000f8e00ff */
[----:B------:R-:W-:Y:S01]  /*fa10*/  ISETP.GE.AND P0, PT, R12, UR8, PT ;  /* 0x000000080c007c0c */ /* 0x000fe2000bf06270 */
[----:B------:R-:W-:Y:S01]  /*fa20*/  BSSY B1, `(.L_x_2427) ;  /* 0x00000c9000017945 */ /* 0x000fe20003800000 */
[----:B------:R-:W-:Y:S01]  /*fa30*/  UPRMT UR9, URZ, 0x654, UR9 ;  /* 0x000006543f097896 */ /* 0x000fe20008000009 */
[----:B------:R-:W-:Y:S01]  /*fa40*/  IMAD R5, R5, UR7, R0 ;  /* 0x0000000705057c24 */ /* 0x000fe2000f8e0200 */
[----:B------:R-:W-:Y:S01]  /*fa50*/  ULDC.64 UR6, c[0x0][0xb38] ;  /* 0x0002ce0000067ab9 */ /* 0x000fe20000000a00 */
[----:B------:R-:W-:-:S02]  /*fa60*/  SHF.R.S32.HI R0, RZ, 0x1f, R205 ;  /* 0x0000001fff007819 */ /* 0x000fc400000114cd */
[----:B------:R-:W-:Y:S01]  /*fa70*/  IMAD.IADD R3, R3, 0x1, R5 ;  /* 0x0000000103037824 */ /* 0x000fe200078e0205 */
[----:B------:R-:W-:Y:S01]  /*fa80*/  SHF.R.S32.HI R153, RZ, 0x1f, R209 ;  /* 0x0000001fff997819 */ /* 0x000fe200000114d1 */
[----:B------:R-:W-:Y:S01]  /*fa90*/  IMAD.MOV.U32 R5, RZ, RZ, R152 ;  /* 0x000000ffff057224 */ /* 0x000fe200078e0098 */
[----:B------:R-:W-:Y:S01]  /*faa0*/  SHF.R.S32.HI R154, RZ, 0x1f, R210 ;  /* 0x0000001fff9a7819 */ /* 0x000fe200000114d2 */
[C---:B------:R-:W-:Y:S01]  /*fab0*/  IMAD.WIDE.U32 R2, R23.reuse, UR6, R2 ;  /* 0x0000000617027c25 */ /* 0x040fe2000f8e0002 */
[----:B------:R-:W-:Y:S01]  /*fac0*/  @UP0 ULDC UR6, c[0x0][0xbec] ;  /* 0x0002fb0000060ab9 */ /* 0x000fe20000000800 */
[----:B------:R-:W-:Y:S01]  /*fad0*/  SYNCS.ARRIVE.TRANS64.RED.A1T0 RZ, [UR9], RZ ;  /* 0x000000ffffff79a7 */ /* 0x000fe20008100409 */
[----:B------:R-:W-:Y:S01]  /*fae0*/  SHF.R.S32.HI R155, RZ, 0x1f, R211 ;  /* 0x0000001fff9b7819 */ /* 0x000fe200000114d3 */
[----:B------:R-:W-:Y:S01]  /*faf0*/  IMAD R0, R0, UR12, RZ ;  /* 0x0000000c00007c24 */ /* 0x000fe2000f8e02ff */
[----:B------:R-:W-:Y:S01]  /*fb00*/  SHF.R.S32.HI R156, RZ, 0x1f, R212 ;  /* 0x0000001fff9c7819 */ /* 0x000fe200000114d4 */
[----:B------:R-:W-:Y:S01]  /*fb10*/  IMAD R3, R23, UR7, R3 ;  /* 0x0000000717037c24 */ /* 0x000fe2000f8e0203 */
[----:B------:R-:W-:Y:S01]  /*fb20*/  SHF.R.S32.HI R157, RZ, 0x1f, R213 ;  /* 0x0000001fff9d7819 */ /* 0x000fe200000114d5 */
[----:B------:R-:W-:Y:S01]  /*fb30*/  @P4 IMAD.HI.U32 R4, R152, UR6, RZ ;  /* 0x0000000698044c27 */ /* 0x000fe2000f8e00ff */
[----:B------:R-:W-:Y:S01]  /*fb40*/  @UP0 ULDC UR6, c[0x0][0xbf0] ;  /* 0x0002fc0000060ab9 */ /* 0x000fe20000000800 */
[----:B------:R-:W-:-:S02]  /*fb50*/  SHF.R.S32.HI R158, RZ, 0x1f, R214 ;  /* 0x0000001fff9e7819 */ /* 0x000fc400000114d6 */
[C---:B------:R-:W-:Y:S01]  /*fb60*/  IMAD R7, R205.reuse, UR13, R0 ;  /* 0x0000000dcd077c24 */ /* 0x040fe2000f8e0200 */
[----:B------:R-:W-:Y:S01]  /*fb70*/  @P4 SHF.R.U32.HI R5, RZ, UR6, R4 ;  /* 0x00000006ff054c19 */ /* 0x000fe20008011604 */
[----:B------:R-:W-:Y:S01]  /*fb80*/  IMAD.WIDE.U32 R2, R205, UR12, R2 ;  /* 0x0000000ccd027c25 */ /* 0x000fe2000f8e0002 */
[----:B------:R-:W-:Y:S01]  /*fb90*/  ULDC.64 UR6, c[0x0][0xb48] ;  /* 0x0002d20000067ab9 */ /* 0x000fe20000000a00 */
[----:B------:R-:W-:Y:S01]  /*fba0*/  ULDC.64 UR12, c[0x0][0xb30] ;  /* 0x0002cc00000c7ab9 */ /* 0x000fe20000000a00 */
[----:B------:R-:W-:Y:S01]  /*fbb0*/  SHF.R.S32.HI R0, RZ, 0x1f, R5 ;  /* 0x0000001fff007819 */ /* 0x000fe20000011405 */
[----:B------:R-:W-:Y:S01]  /*fbc0*/  IMAD.IADD R3, R3, 0x1, R7 ;  /* 0x0000000103037824 */ /* 0x000fe200078e0207 */
[----:B------:R-:W-:Y:S01]  /*fbd0*/  SHF.R.S32.HI R159, RZ, 0x1f, R215 ;  /* 0x0000001fff9f7819 */ /* 0x000fe200000114d7 */
[----:B------:R-:W-:Y:S01]  /*fbe0*/  IMAD.MOV R7, RZ, RZ, -R5 ;  /* 0x000000ffff077224 */ /* 0x000fe200078e0a05 */
[----:B------:R-:W-:Y:S01]  /*fbf0*/  SHF.R.S32.HI R160, RZ, 0x1f, R216 ;  /* 0x0000001fffa07819 */ /* 0x000fe200000114d8 */
[----:B------:R-:W-:Y:S01]  /*fc00*/  IMAD.WIDE.U32 R2, R234, UR6, R2 ;  /* 0x00000006ea027c25 */ /* 0x000fe2000f8e0002 */
[----:B------:R-:W-:-:S02]  /*fc10*/  SHF.R.S32.HI R161, RZ, 0x1f, R217 ;  /* 0x0000001fffa17819 */ /* 0x000fc400000114d9 */
[----:B------:R-:W-:Y:S01]  /*fc20*/  SHF.R.S32.HI R162, RZ, 0x1f, R218 ;  /* 0x0000001fffa27819 */ /* 0x000fe200000114da */
[----:B------:R-:W-:Y:S01]  /*fc30*/  IMAD R7, R7, UR11, R152 ;  /* 0x0000000b07077c24 */ /* 0x000fe2000f8e0298 */
        /* <DEDUP_REMOVED lines=19> */
[----:B------:R-:W-:Y:S01]  /*fd70*/  IMAD.IADD R3, R3, 0x1, R5 ;  /* 0x0000000103037824 */ /* 0x000fe200078e0205 */
[----:B------:R-:W-:-:S02]  /*fd80*/  LEA R0, P1, R2, UR6, 0x2 ;  /* 0x0000000602007c11 */ /* 0x000fc4000f8210ff */
[----:B------:R-:W-:Y:S02]  /*fd90*/  SHF.R.S32.HI R171, RZ, 0x1f, R227 ;  /* 0x0000001fffab7819 */ /* 0x000fe400000114e3 */
[----:B------:R-:W-:Y:S02]  /*fda0*/  LEA.HI.X R20, R2, UR7, R3, 0x2, P1 ;  /* 0x0000000702147c11 */ /* 0x000fe400088f1403 */
[----:B------:R0:W1:Y:S01]  /*fdb0*/  SHFL.IDX PT, R2, R0, RZ, 0x1c1f ;  /* 0x001c1fff00027589 */ /* 0x00006200000e0000 */
[----:B------:R-:W-:Y:S02]  /*fdc0*/  SHF.R.S32.HI R172, RZ, 0x1f, R228 ;  /* 0x0000001fffac7819 */ /* 0x000fe400000114e4 */
[----:B------:R-:W-:Y:S01]  /*fdd0*/  SHF.R.S32.HI R173, RZ, 0x1f, R229 ;  /* 0x0000001fffad7819 */ /* 0x000fe200000114e5 */
[----:B------:R0:W2:Y:S01]  /*fde0*/  SHFL.IDX PT, R3, R20, RZ, 0x1c1f ;  /* 0x001c1fff14037589 */ /* 0x0000a200000e0000 */
[----:B------:R-:W-:Y:S02]  /*fdf0*/  SHF.R.S32.HI R174, RZ, 0x1f, R230 ;  /* 0x0000001fffae7819 */ /* 0x000fe400000114e6 */
[----:B------:R-:W-:-:S02]  /*fe00*/  SHF.R.S32.HI R175, RZ, 0x1f, R231 ;  /* 0x0000001fffaf7819 */ /* 0x000fc400000114e7 */
[----:B------:R-:W-:Y:S02]  /*fe10*/  SHF.R.S32.HI R176, RZ, 0x1f, R232 ;  /* 0x0000001fffb07819 */ /* 0x000fe400000114e8 */
[----:B------:R-:W-:Y:S01]  /*fe20*/  SHF.R.S32.HI R177, RZ, 0x1f, R233 ;  /* 0x0000001fffb17819 */ /* 0x000fe200000114e9 */
[----:B0-----:R-:W-:Y:S06]  /*fe30*/  @P0 BRA `(.L_x_2428) ;  /* 0x00000008001c0947 */ /* 0x001fec0003800000 */
[----:B------:R-:W-:Y:S01]  /*fe40*/  ULDC UR6, c[0x0][0xac8] ;  /* 0x0002b20000067ab9 */ /* 0x000fe20000000800 */
[----:B------:R-:W-:Y:S01]  /*fe50*/  VIADD R21, R19, 0xe8 ;  /* 0x000000e813157836 */ /* 0x000fe20000000000 */
[----:B------:R-:W-:Y:S02]  /*fe60*/  ISETP.GE.AND P4, PT, R233, UR6, PT ;  /* 0x00000006e9007c0c */ /* 0x000fe4000bf86270 */
[----:B------:R-:W-:Y:S02]  /*fe70*/  ISETP.GE.AND P3, PT, R232, UR6, PT ;  /* 0x00000006e8007c0c */ /* 0x000fe4000bf66270 */
[----:B------:R-:W-:Y:S02]  /*fe80*/  ISETP.GE.AND P5, PT, R19, UR6, PT ;  /* 0x0000000613007c0c */ /* 0x000fe4000bfa6270 */
[----:B------:R-:W-:Y:S02]  /*fe90*/  ISETP.GE.AND P1, PT, R230, UR6, PT ;  /* 0x00000006e6007c0c */ /* 0x000fe4000bf26270 */
[----:B------:R-:W-:-:S05]  /*fea0*/  ISETP.GE.AND P0, PT, R231, UR6, PT ;  /* 0x00000006e7007c0c */ /* 0x000fca000bf06270 */
[-C--:B-1----:R-:W-:Y:S02]  /*feb0*/  @!P4 LEA R4, P2, R233, R2.reuse, 0x2 ;  /* 0x00000002e904c211 */ /* 0x082fe400078410ff */
[C---:B------:R-:W-:Y:S02]  /*fec0*/  @!P3 LEA R6, P6, R232.reuse, R2, 0x2 ;  /* 0x00000002e806b211 */ /* 0x040fe400078c10ff */
        /* <DEDUP_REMOVED lines=9> */
[CC--:B0-----:R-:W-:Y:S02]  /*ff60*/  @!P0 LEA R4, P6, R231.reuse, R2.reuse, 0x2 ;  /* 0x00000002e7048211 */ /* 0x0c1fe400078c10ff */
[CC--:B-1----:R-:W-:Y:S02]  /*ff70*/  @!P1 LEA R6, P5, R230.reuse, R2.reuse, 0x2 ;  /* 0x00000002e6069211 */ /* 0x0c2fe400078a10ff */
        /* <DEDUP_REMOVED lines=11> */
[CC--:B-1----:R-:W-:Y:S02]  /*10030*/  @!P4 LEA R6, P2, R227.reuse, R2.reuse, 0x2 ;  /* 0x00000002e306c211 */ /* 0x0c2fe400078410ff */
[-C--:B------:R-:W-:Y:S02]  /*10040*/  @!P3 LEA.HI.X R5, R228, R3.reuse, R172, 0x2, P6 ;  /* 0x00000003e405b211 */ /* 0x080fe400030f14ac */
[----:B------:R-:W-:Y:S02]  /*10050*/  @!P4 LEA.HI.X R7, R227, R3, R171, 0x2, P2 ;  /* 0x00000003e307c211 */ /* 0x000fe400010f14ab */
[----:B--2---:R-:W-:Y:S01]  /*10060*/  @!P5 LEA R8, P6, R226, R2, 0x2 ;  /* 0x00000002e208d211 */ /* 0x004fe200078c10ff */
[----:B------:R0:W-:Y:S01]  /*10070*/  @!P3 ST.E.64 desc[UR40][R4.64], R48 ;  /* 0x000000300400b985 */ /* 0x0001e2000c101b28 */
[----:B------:R-:W-:-:S02]  /*10080*/  ISETP.GE.AND P2, PT, R223, UR6, PT ;  /* 0x00000006df007c0c */ /* 0x000fc4000bf46270 */
[----:B------:R-:W-:Y:S01]  /*10090*/  @!P5 LEA.HI.X R9, R226, R3, R170, 0x2, P6 ;  /* 0x00000003e209d211 */ /* 0x000fe200030f14aa */
[----:B------:R1:W-:Y:S01]  /*100a0*/  @!P4 ST.E.64 desc[UR40][R6.64], R52 ;  /* 0x000000340600c985 */ /* 0x0003e2000c101b28 */
[----:B------:R-:W-:-:S03]  /*100b0*/  ISETP.GE.AND P3, PT, R222, UR6, PT ;  /* 0x00000006de007c0c */ /* 0x000fc6000bf66270 */
[----:B------:R2:W-:Y:S01]  /*100c0*/  @!P5 ST.E.64 desc[UR40][R8.64], R56 ;  /* 0x000000380800d985 */ /* 0x0005e2000c101b28 */
[CC--:B0-----:R-:W-:Y:S02]  /*100d0*/  @!P0 LEA R4, P4, R225.reuse, R2.reuse, 0x2 ;  /* 0x00000002e1048211 */ /* 0x0c1fe400078810ff */
[C---:B-1----:R-:W-:Y:S02]  /*100e0*/  @!P1 LEA R6, P5, R224.reuse, R2, 0x2 ;  /* 0x00000002e0069211 */ /* 0x042fe400078a10ff */
[-C--:B------:R-:W-:Y:S02]  /*100f0*/  @!P0 LEA.HI.X R5, R225, R3.reuse, R169, 0x2, P4 ;  /* 0x00000003e1058211 */ /* 0x080fe400020f14a9 */
[----:B------:R-:W-:Y:S02]  /*10100*/  ISETP.GE.AND P4, PT, R221, UR6, PT ;  /* 0x00000006dd007c0c */ /* 0x000fe4000bf86270 */
[----:B------:R-:W-:Y:S01]  /*10110*/  @!P1 LEA.HI.X R7, R224, R3, R168, 0x2, P5 ;  /* 0x00000003e0079211 */ /* 0x000fe200028f14a8 */
[----:B------:R0:W-:Y:S01]  /*10120*/  @!P0 ST.E.64 desc[UR40][R4.64], R60 ;  /* 0x0000003c04008985 */ /* 0x0001e2000c101b28 */
[----:B------:R-:W-:-:S02]  /*10130*/  ISETP.GE.AND P5, PT, R220, UR6, PT ;  /* 0x00000006dc007c0c */ /* 0x000fc4000bfa6270 */
[C---:B--2---:R-:W-:Y:S01]  /*10140*/  @!P2 LEA R8, P6, R223.reuse, R2, 0x2 ;  /* 0x00000002df08a211 */ /* 0x044fe200078c10ff */
[----:B------:R1:W-:Y:S01]  /*10150*/  @!P1 ST.E.64 desc[UR40][R6.64], R64 ;  /* 0x0000004006009985 */ /* 0x0003e2000c101b28 */
[----:B------:R-:W-:Y:S02]  /*10160*/  ISETP.GE.AND P1, PT, R218, UR6, PT ;  /* 0x00000006da007c0c */ /* 0x000fe4000bf26270 */
[----:B------:R-:W-:Y:S02]  /*10170*/  @!P2 LEA.HI.X R9, R223, R3, R167, 0x2, P6 ;  /* 0x00000003df09a211 */ /* 0x000fe400030f14a7 */
[----:B------:R-:W-:-:S03]  /*10180*/  ISETP.GE.AND P0, PT, R219, UR6, PT ;  /* 0x00000006db007c0c */ /* 0x000fc6000bf06270 */
[----:B------:R2:W-:Y:S01]  /*10190*/  @!P2 ST.E.64 desc[UR40][R8.64], R68 ;  /* 0x000000440800a985 */ /* 0x0005e2000c101b28 */
[CC--:B0-----:R-:W-:Y:S02]  /*101a0*/  @!P3 LEA R4, P6, R222.reuse, R2.reuse, 0x2 ;  /* 0x00000002de04b211 */ /* 0x0c1fe400078c10ff */
[CC--:B-1----:R-:W-:Y:S02]  /*101b0*/  @!P4 LEA R6, P2, R221.reuse, R2.reuse, 0x2 ;  /* 0x00000002dd06c211 */ /* 0x0c2fe400078410ff */
[-C--:B------:R-:W-:Y:S02]  /*101c0*/  @!P3 LEA.HI.X R5, R222, R3.reuse, R166, 0x2, P6 ;  /* 0x00000003de05b211 */ /* 0x080fe400030f14a6 */
[----:B------:R-:W-:Y:S02]  /*101d0*/  @!P4 LEA.HI.X R7, R221, R3, R165, 0x2, P2 ;  /* 0x00000003dd07c211 */ /* 0x000fe400010f14a5 */
[----:B------:R-:W-:Y:S01]  /*101e0*/  ISETP.GE.AND P2, PT, R217, UR6, PT ;  /* 0x00000006d9007c0c */ /* 0x000fe2000bf46270 */
[----:B------:R-:W-:Y:S01]  /*101f0*/  @!P3 ST.E.64 desc[UR40][R4.64], R72 ;  /* 0x000000480400b985 */ /* 0x000fe2000c101b28 */
[----:B--2---:R-:W-:-:S02]  /*10200*/  @!P5 LEA R8, P6, R220, R2, 0x2 ;  /* 0x00000002dc08d211 */ /* 0x004fc400078c10ff */
        /* <DEDUP_REMOVED lines=13> */
[-C--:B0-----:R-:W-:Y:S01]  /*102e0*/  @!P4 LEA R6, P0, R215, R2.reuse, 0x2 ;  /* 0x00000002d706c211 */ /* 0x081fe200078010ff */
[----:B------:R0:W-:Y:S01]  /*102f0*/  @!P1 ST.E.64 desc[UR40][R14.64], R88 ;  /* 0x000000580e009985 */ /* 0x0001e2000c101b28 */
[-C--:B------:R-:W-:Y:S02]  /*10300*/  @!P5 LEA R4, P1, R216, R2.reuse, 0x2 ;  /* 0x00000002d804d211 */ /* 0x080fe400078210ff */
[----:B-1----:R-:W-:Y:S01]  /*10310*/  @!P3 LEA R8, P6, R214, R2, 0x2 ;  /* 0x00000002d608b211 */ /* 0x002fe200078c10ff */
[----:B------:R1:W-:Y:S01]  /*10320*/  @!P2 ST.E.64 desc[UR40][R16.64], R92 ;  /* 0x0000005c1000a985 */ /* 0x0003e2000c101b28 */
[----:B------:R-:W-:Y:S02]  /*10330*/  ISETP.GE.AND P2, PT, R213, UR6, PT ;  /* 0x00000006d5007c0c */ /* 0x000fe4000bf46270 */
[----:B------:R-:W-:-:S02]  /*10340*/  @!P5 LEA.HI.X R5, R216, R3, R160, 0x2, P1 ;  /* 0x00000003d805d211 */ /* 0x000fc400008f14a0 */
[----:B------:R-:W-:Y:S02]  /*10350*/  ISETP.GE.AND P1, PT, R212, UR6, PT ;  /* 0x00000006d4007c0c */ /* 0x000fe4000bf26270 */
[-C--:B------:R-:W-:Y:S01]  /*10360*/  @!P4 LEA.HI.X R7, R215, R3.reuse, R159, 0x2, P0 ;  /* 0x00000003d707c211 */ /* 0x080fe200000f149f */
[----:B------:R3:W-:Y:S01]  /*10370*/  @!P5 ST.E.64 desc[UR40][R4.64], R96 ;  /* 0x000000600400d985 */ /* 0x0007e2000c101b28 */
[----:B------:R-:W-:Y:S02]  /*10380*/  @!P3 LEA.HI.X R9, R214, R3, R158, 0x2, P6 ;  /* 0x00000003d609b211 */ /* 0x000fe400030f149e */
[----:B------:R-:W-:Y:S01]  /*10390*/  ISETP.GE.AND P0, PT, R211, UR6, PT ;  /* 0x00000006d3007c0c */ /* 0x000fe2000bf06270 */
[----:B------:R-:W-:Y:S01]  /*103a0*/  @!P4 ST.E.64 desc[UR40][R6.64], R100 ;  /* 0x000000640600c985 */ /* 0x000fe2000c101b28 */
[----:B------:R-:W-:Y:S02]  /*103b0*/  ISETP.GE.AND P4, PT, R209, UR6, PT ;  /* 0x00000006d1007c0c */ /* 0x000fe4000bf86270 */
[----:B--2---:R-:W-:Y:S01]  /*103c0*/  @!P2 LEA R12, P6, R213, R2, 0x2 ;  /* 0x00000002d50ca211 */ /* 0x004fe200078c10ff */
[----:B------:R-:W-:Y:S01]  /*103d0*/  @!P3 ST.E.64 desc[UR40][R8.64], R104 ;  /* 0x000000680800b985 */ /* 0x000fe2000c101b28 */
[----:B------:R-:W-:-:S02]  /*103e0*/  ISETP.GE.AND P3, PT, R210, UR6, PT ;  /* 0x00000006d2007c0c */ /* 0x000fc4000bf66270 */
[CC--:B0-----:R-:W-:Y:S02]  /*103f0*/  @!P1 LEA R14, P5, R212.reuse, R2.reuse, 0x2 ;  /* 0x00000002d40e9211 */ /* 0x0c1fe400078a10ff */
[-C--:B------:R-:W-:Y:S02]  /*10400*/  @!P2 LEA.HI.X R13, R213, R3.reuse, R157, 0x2, P6 ;  /* 0x00000003d50da211 */ /* 0x080fe400030f149d */
[-C--:B------:R-:W-:Y:S02]  /*10410*/  @!P1 LEA.HI.X R15, R212, R3.reuse, R156, 0x2, P5 ;  /* 0x00000003d40f9211 */ /* 0x080fe400028f149c */
[-C--:B-1----:R-:W-:Y:S01]  /*10420*/  @!P0 LEA R16, P6, R211, R2.reuse, 0x2 ;  /* 0x00000002d3108211 */ /* 0x082fe200078c10ff */
[----:B------:R-:W-:Y:S01]  /*10430*/  @!P2 ST.E.64 desc[UR40][R12.64], R108 ;  /* 0x0000006c0c00a985 */ /* 0x000fe2000c101b28 */
[-C--:B------:R-:W-:Y:S02]  /*10440*/  @!P4 LEA R28, P5, R209, R2.reuse, 0x2 ;  /* 0x00000002d11cc211 */ /* 0x080fe400078a10ff */
[----:B------:R-:W-:Y:S01]  /*10450*/  @!P0 LEA.HI.X R17, R211, R3, R155, 0x2, P6 ;  /* 0x00000003d3118211 */ /* 0x000fe200030f149b */
[----:B------:R0:W-:Y:S01]  /*10460*/  @!P1 ST.E.64 desc[UR40][R14.64], R112 ;  /* 0x000000700e009985 */ /* 0x0001e2000c101b28 */
[----:B------:R-:W-:-:S02]  /*10470*/  @!P3 LEA R24, P1, R210, R2, 0x2 ;  /* 0x00000002d218b211 */ /* 0x000fc400078210ff */
[----:B------:R-:W-:Y:S01]  /*10480*/  ISETP.GE.AND P2, PT, R208, UR6, PT ;  /* 0x00000006d0007c0c */ /* 0x000fe2000bf46270 */
[----:B------:R1:W-:Y:S01]  /*10490*/  @!P0 ST.E.64 desc[UR40][R16.64], R116 ;  /* 0x0000007410008985 */ /* 0x0003e2000c101b28 */
[-C--:B------:R-:W-:Y:S02]  /*104a0*/  @!P3 LEA.HI.X R25, R210, R3.reuse, R154, 0x2, P1 ;  /* 0x00000003d219b211 */ /* 0x080fe400008f149a */
[----:B------:R-:W-:Y:S02]  /*104b0*/  ISETP.GE.AND P1, PT, R207, UR6, PT ;  /* 0x00000006cf007c0c */ /* 0x000fe4000bf26270 */
[----:B------:R-:W-:Y:S01]  /*104c0*/  @!P4 LEA.HI.X R29, R209, R3, R153, 0x2, P5 ;  /* 0x00000003d11dc211 */ /* 0x000fe200028f1499 */
[----:B------:R4:W-:Y:S01]  /*104d0*/  @!P3 ST.E.64 desc[UR40][R24.64], R120 ;  /* 0x000000781800b985 */ /* 0x0009e2000c101b28 */
[----:B------:R-:W-:Y:S02]  /*104e0*/  ISETP.GE.AND P0, PT, R206, UR6, PT ;  /* 0x00000006ce007c0c */ /* 0x000fe4000bf06270 */
[----:B---3--:R-:W-:Y:S01]  /*104f0*/  SHF.R.S32.HI R5, RZ, 0x1f, R206 ;  /* 0x0000001fff057819 */ /* 0x008fe200000114ce */
[----:B------:R4:W-:Y:S01]  /*10500*/  @!P4 ST.E.64 desc[UR40][R28.64], R124 ;  /* 0x0000007c1c00c985 */ /* 0x0009e2000c101b28 */
[----:B------:R-:W-:Y:S01]  /*10510*/  ISETP.GE.AND P4, PT, R21, UR6, PT ;  /* 0x0000000615007c0c */ /* 0x000fe2000bf86270 */
[C---:B0-----:R-:W-:Y:S01]  /*10520*/  VIADD R15, R19.reuse, 0xf0 ;  /* 0x000000f0130f7836 */ /* 0x041fe20000000000 */
[----:B------:R-:W-:Y:S01]  /*10530*/  @!P2 LEA R8, P5, R208, R2, 0x2 ;  /* 0x00000002d008a211 */ /* 0x000fe200078a10ff */
[----:B-1----:R-:W-:Y:S01]  /*10540*/  VIADD R17, R19, 0xf8 ;  /* 0x000000f813117836 */ /* 0x002fe20000000000 */
[----:B------:R-:W-:-:S02]  /*10550*/  SHF.R.S32.HI R13, RZ, 0x1f, R21 ;  /* 0x0000001fff0d7819 */ /* 0x000fc40000011415 */
[-C--:B------:R-:W-:Y:S02]  /*10560*/  @!P1 LEA R6, P6, R207, R2.reuse, 0x2 ;  /* 0x00000002cf069211 */ /* 0x080fe400078c10ff */
[----:B------:R-:W-:Y:S02]  /*10570*/  ISETP.GE.AND P3, PT, R15, UR6, PT ;  /* 0x000000060f007c0c */ /* 0x000fe4000bf66270 */
[-C--:B------:R-:W-:Y:S02]  /*10580*/  @!P2 LEA.HI.X R9, R208, R3.reuse, R237, 0x2, P5 ;  /* 0x00000003d009a211 */ /* 0x080fe400028f14ed */
[----:B------:R-:W-:Y:S02]  /*10590*/  @!P0 LEA R4, P5, R206, R2, 0x2 ;  /* 0x00000002ce048211 */ /* 0x000fe400078a10ff */
[----:B------:R-:W-:Y:S01]  /*105a0*/  @!P1 LEA.HI.X R7, R207, R3, R236, 0x2, P6 ;  /* 0x00000003cf079211 */ /* 0x000fe200030f14ec */
[----:B------:R4:W-:Y:S01]  /*105b0*/  @!P2 ST.E.64 desc[UR40][R8.64], R128 ;  /* 0x000000800800a985 */ /* 0x0009e2000c101b28 */
[----:B------:R-:W-:-:S02]  /*105c0*/  ISETP.GE.AND P6, PT, R17, UR6, PT ;  /* 0x0000000611007c0c */ /* 0x000fc4000bfc6270 */
[-C--:B------:R-:W-:Y:S01]  /*105d0*/  @!P0 LEA.HI.X R5, R206, R3.reuse, R5, 0x2, P5 ;  /* 0x00000003ce058211 */ /* 0x080fe200028f1405 */
[----:B------:R4:W-:Y:S01]  /*105e0*/  @!P1 ST.E.64 desc[UR40][R6.64], R132 ;  /* 0x0000008406009985 */ /* 0x0009e2000c101b28 */
[CC--:B------:R-:W-:Y:S02]  /*105f0*/  @!P4 LEA R12, P5, R21.reuse, R2.reuse, 0x2 ;  /* 0x00000002150cc211 */ /* 0x0c0fe400078a10ff */
[----:B------:R-:W-:Y:S01]  /*10600*/  SHF.R.S32.HI R16, RZ, 0x1f, R15 ;  /* 0x0000001fff107819 */ /* 0x000fe2000001140f */
[----:B------:R4:W-:Y:S01]  /*10610*/  @!P0 ST.E.64 desc[UR40][R4.64], R136 ;  /* 0x0000008804008985 */ /* 0x0009e2000c101b28 */
        /* <DEDUP_REMOVED lines=9> */
.L_x_2428:
[----:B------:R-:W-:Y:S05]  /*106b0*/  BSYNC B1 ;  /* 0x0000000000017941 */ /* 0x000fea0003800000 */
.L_x_2427:
[----:B------:R-:W-:Y:S01]  /*106c0*/  ISETP.GE.AND P0, PT, R11, UR8, PT ;  /* 0x000000080b007c0c */ /* 0x000fe2000bf06270 */
[----:B--2-4-:R0:W2:Y:S04]  /*106d0*/  SHFL.IDX PT, R3, R20, 0x1, 0x1c1f ;  /* 0x003c1f0014037f89 */ /* 0x0140a800000e0000 */
[----:B-1----:R0:W1:Y:S08]  /*106e0*/  SHFL.IDX PT, R2, R0, 0x1, 0x1c1f ;  /* 0x003c1f0000027f89 */ /* 0x00207000000e0000 */
[----:B0-----:R-:W-:Y:S05]  /*106f0*/  @P0 BRA `(.L_x_2426) ;  /* 0x0000001400c00947 */ /* 0x001fea0003800000 */
        /* <DEDUP_REMOVED lines=8> */
[----:B------:R-:W-:-:S03]  /*10780*/  SHF.R.S32.HI R0, RZ, 0x1f, R21 ;  /* 0x0000001fff007819 */ /* 0x000fc60000011415 */
[-C--:B-1----:R-:W-:Y:S02]  /*10790*/  @!P5 LEA R6, P3, R233, R2.reuse, 0x2 ;  /* 0x00000002e906d211 */ /* 0x082fe400078610ff */
[----:B--2---:R-:W-:Y:S02]  /*107a0*/  @!P4 IMAD.WIDE R4, R19, 0x4, R2 ;  /* 0x000000041304c825 */ /* 0x004fe400078e0202 */
        /* <DEDUP_REMOVED lines=126> */
.L_x_2417:
[----:B------:R-:W0:Y:S01]  /*10f90*/  LDC.64 R6, c[0x0][0xc08] ;  /* 0x00030200ff067b82 */ /* 0x000e220000000a00 */
[----:B------:R-:W-:-:S07]  /*10fa0*/  IMAD.MOV.U32 R11, RZ, RZ, RZ ;  /* 0x000000ffff0b7224 */ /* 0x000fce00078e00ff */
[----:B------:R-:W1:Y:S08]  /*10fb0*/  LDC.64 R4, c[0x0][0xc00] ;  /* 0x00030000ff047b82 */ /* 0x000e700000000a00 */
[----:B------:R-:W2:Y:S01]  /*10fc0*/  LDC.64 R2, c[0x0][0xc00] ;  /* 0x00030000ff027b82 */ /* 0x000ea20000000a00 */
[----:B0-----:R-:W-:-:S04]  /*10fd0*/  ISETP.NE.U32.AND P0, PT, R6, RZ, PT ;  /* 0x000000ff0600720c */ /* 0x001fc80003f05070 */
[----:B------:R-:W-:Y:S02]  /*10fe0*/  ISETP.NE.AND.EX P1, PT, R7, RZ, PT, P0 ;  /* 0x000000ff0700720c */ /* 0x000fe40003f25300 */
[----:B-1----:R-:W-:-:S04]  /*10ff0*/  ISETP.NE.U32.AND P0, PT, R4, RZ, PT ;  /* 0x000000ff0400720c */ /* 0x002fc80003f05070 */
[----:B------:R-:W-:Y:S01]  /*11000*/  ISETP.NE.AND.EX P0, PT, R5, RZ, PT, P0 ;  /* 0x000000ff0500720c */ /* 0x000fe20003f05300 */
[----:B------:R-:W-:Y:S01]  /*11010*/  ULDC UR6, c[0x0][0xa88] ;  /* 0x0002a20000067ab9 */ /* 0x000fe20000000800 */
[----:B--2---:R-:W-:-:S05]  /*11020*/  IMAD.WIDE R2, R205, 0x4, R2 ;  /* 0x00000004cd027825 */ /* 0x004fca00078e0202 */
[----:B------:R-:W0:Y:S01]  /*11030*/  @P1 LDC.64 R4, c[0x0][0xc08] ;  /* 0x00030200ff041b82 */ /* 0x000e220000000a00 */
[----:B------:R-:W-:-:S05]  /*11040*/  IMAD.U32 R0, RZ, RZ, UR6 ;  /* 0x00000006ff007e24 */ /* 0x000fca000f8e00ff */
[----:B------:R1:W5:Y:S01]  /*11050*/  @P0 LDG.E R11, desc[UR40][R2.64] ;  /* 0x00000028020b0981 */ /* 0x000362000c1e1900 */
[----:B0-----:R-:W-:-:S05]  /*11060*/  @P1 IMAD.WIDE R4, R205, 0x4, R4 ;  /* 0x00000004cd041825 */ /* 0x001fca00078e0204 */
[----:B------:R1:W5:Y:S01]  /*11070*/  @P1 LDG.E R0, desc[UR40][R4.64] ;  /* 0x0000002804001981 */ /* 0x000362000c1e1900 */
[----:B------:R-:W-:Y:S02]  /*11080*/  ISETP.NE.AND P2, PT, R204, RZ, PT ;  /* 0x000000ffcc00720c */ /* 0x000fe40003f45270 */
[----:B------:R-:W-:Y:S01]  /*11090*/  SHF.R.S32.HI R24, RZ, 0x1f, R205 ;  /* 0x0000001fff187819 */ /* 0x000fe200000114cd */
[----:B------:R-:W0:Y:S10]  /*110a0*/  S2R R6, SR_TID.X ;  /* 0x0000000000067919 */ /* 0x000e340000002100 */
[----:B------:R-:W2:Y:S01]  /*110b0*/  @!P2 LDC R204, c[0x0][0xad4] ;  /* 0x0002b500ffccab82 */ /* 0x000ea20000000800 */
[----:B0-----:R-:W-:Y:S01]  /*110c0*/  VIADD R28, R6, 0xffffff80 ;  /* 0xffffff80061c7836 */ /* 0x001fe20000000000 */
[----:B--2---:R-:W-:-:S04]  /*110d0*/  ISETP.GT.AND P2, PT, R204, 0x1, PT ;  /* 0x00000001cc00780c */ /* 0x004fc80003f44270 */
[----:B------:R-:W-:Y:S01]  /*110e0*/  ISETP.GT.AND P3, PT, R28, 0x7f, PT ;  /* 0x0000007f1c00780c */ /* 0x000fe20003f64270 */
[----:B-1----:R-:W-:-:S12]  /*110f0*/  @P1 BRA `(.L_x_2429) ;  /* 0x0000000000101947 */ /* 0x002fd80003800000 */
[----:B------:R-:W-:Y:S05]  /*11100*/  @!P0 BRA `(.L_x_2429) ;  /* 0x00000000000c8947 */ /* 0x000fea0003800000 */
[----:B------:R-:W2:Y:S04]  /*11110*/  LDG.E R5, desc[UR40][R2.64] ;  /* 0x0000002802057981 */ /* 0x000ea8000c1e1900 */
[----:B-----5:R-:W2:Y:S02]  /*11120*/  LDG.E R0, desc[UR40][R2.64+0x4] ;  /* 0x0000042802007981 */ /* 0x020ea4000c1e1900 */
[----:B--2---:R-:W-:-:S07]  /*11130*/  IMAD.IADD R0, R0, 0x1, -R5 ;  /* 0x0000000100007824 */ /* 0x004fce00078e0a05 */
.L_x_2429:
[----:B------:R-:W-:Y:S01]  /*11140*/  BSSY B1, `(.L_x_2430) ;  /* 0x0000037000017945 */ /* 0x000fe20003800000 */
[----:B------:R-:W-:Y:S02]  /*11150*/  SEL R205, R205, RZ, !P0 ;  /* 0x000000ffcdcd7207 */ /* 0x000fe40004000000 */
[----:B------:R-:W-:Y:S02]  /*11160*/  SEL R24, R24, RZ, !P0 ;  /* 0x000000ff18187207 */ /* 0x000fe40004000000 */
[----:B-----5:R-:W-:Y:S01]  /*11170*/  SHF.R.S32.HI R20, RZ, 0x1f, R11 ;  /* 0x0000001fff147819 */ /* 0x020fe2000001140b */
[----:B------:R-:W-:Y:S06]  /*11180*/  @P3 BRA `(.L_x_2431) ;  /* 0x0000000000c83947 */ /* 0x000fec0003800000 */
[----:B------:R-:W0:Y:S01]  /*11190*/  S2R R25, SR_TID.X ;  /* 0x0000000000197919 */ /* 0x000e220000002100 */
[----:B------:R-:W1:Y:S01]  /*111a0*/  LDC R29, c[0x0][0xbe8] ;  /* 0x0002fa00ff1d7b82 */ /* 0x000e620000000800 */
[----:B------:R-:W-:Y:S02]  /*111b0*/  IMAD.U32 R4, RZ, RZ, UR42 ;  /* 0x0000002aff047e24 */ /* 0x000fe4000f8e00ff */
[----:B-1----:R-:W-:-:S03]  /*111c0*/  IMAD R2, R0, R29, RZ ;  /* 0x0000001d00027224 */ /* 0x002fc600078e02ff */
[----:B0-----:R-:W-:-:S04]  /*111d0*/  IADD3 R25, R4, -0x80, R25 ;  /* 0xffffff8004197810 */ /* 0x001fc80007ffe019 */
[----:B------:R-:W-:-:S13]  /*111e0*/  ISETP.GE.AND P0, PT, R25, R2, PT ;  /* 0x000000021900720c */ /* 0x000fda0003f06270 */
[----:B------:R-:W-:Y:S05]  /*111f0*/  @P0 BRA `(.L_x_2431) ;  /* 0x0000000000ac0947 */ /* 0x000fea0003800000 */
[----:B------:R-:W-:Y:S01]  /*11200*/  ISETP.NE.AND P1, PT, R29, 0x1, PT ;  /* 0x000000011d00780c */ /* 0x000fe20003f25270 */
[----:B------:R-:W-:Y:S01]  /*11210*/  IMAD.MOV.U32 R16, RZ, RZ, 0x9b8 ;  /* 0x000009b8ff107424 */ /* 0x000fe200078e00ff */
[----:B------:R-:W-:Y:S01]  /*11220*/  ISETP.GT.AND P0, PT, R204, 0x1, PT ;  /* 0x00000001cc00780c */ /* 0x000fe20003f04270 */
[----:B------:R-:W0:Y:S01]  /*11230*/  LDC.64 R26, c[0x0][0xba8] ;  /* 0x0002ea00ff1a7b82 */ /* 0x000e220000000a00 */
[----:B------:R-:W-:Y:S02]  /*11240*/  IMAD.MOV.U32 R15, RZ, RZ, R25 ;  /* 0x000000ffff0f7224 */ /* 0x000fe400078e0019 */
[----:B------:R-:W-:-:S05]  /*11250*/  SEL R16, R16, 0x978, P0 ;  /* 0x0000097810107807 */ /* 0x000fca0000000000 */
[----:B------:R-:W1:Y:S08]  /*11260*/  LDC.64 R4, c[0x0][R16+0x220] ;  /* 0x0000880010047b82 */ /* 0x000e700000000a00 */
[----:B------:R-:W2:Y:S08]  /*11270*/  @P1 LDC R14, c[0x0][0xbec] ;  /* 0x0002fb00ff0e1b82 */ /* 0x000eb00000000800 */
[----:B------:R-:W3:Y:S08]  /*11280*/  LDC.64 R2, c[0x0][R16+0x218] ;  /* 0x0000860010027b82 */ /* 0x000ef00000000a00 */
[----:B------:R-:W4:Y:S01]  /*11290*/  @P1 LDC R21, c[0x0][0xbf0] ;  /* 0x0002fc00ff151b82 */ /* 0x000f220000000800 */
[----:B-1----:R-:W-:-:S02]  /*112a0*/  IMAD R5, R5, R205, RZ ;  /* 0x000000cd05057224 */ /* 0x002fc400078e02ff */
[----:B------:R-:W-:-:S05]  /*112b0*/  IMAD.WIDE.U32 R12, R4, R205, RZ ;  /* 0x000000cd040c7225 */ /* 0x000fca00078e00ff */
[----:B------:R-:W1:Y:S01]  /*112c0*/  LDC.64 R6, c[0x0][R16+0x228] ;  /* 0x00008a0010067b82 */ /* 0x000e620000000a00 */
[----:B--2---:R-:W-:-:S07]  /*112d0*/  @P1 IMAD.HI.U32 R14, R25, R14, RZ ;  /* 0x0000000e190e1227 */ /* 0x004fce00078e00ff */
[----:B------:R-:W2:Y:S01]  /*112e0*/  LDC.64 R8, c[0x0][R16+0x210] ;  /* 0x0000840010087b82 */ /* 0x000ea20000000a00 */
[-C--:B---3--:R-:W-:Y:S02]  /*112f0*/  IMAD R17, R3, R23.reuse, RZ ;  /* 0x0000001703117224 */ /* 0x088fe400078e02ff */
[----:B------:R-:W-:-:S04]  /*11300*/  IMAD.WIDE.U32 R2, R2, R23, RZ ;  /* 0x0000001702027225 */ /* 0x000fc800078e00ff */
[----:B------:R-:W-:Y:S01]  /*11310*/  IMAD.IADD R17, R3, 0x1, R17 ;  /* 0x0000000103117824 */ /* 0x000fe200078e0211 */
[----:B----4-:R-:W-:Y:S01]  /*11320*/  @P1 SHF.R.U32.HI R15, RZ, R21, R14 ;  /* 0x00000015ff0f1219 */ /* 0x010fe2000001160e */
[----:B------:R-:W-:Y:S01]  /*11330*/  IMAD R21, R4, R24, R5 ;  /* 0x0000001804157224 */ /* 0x000fe200078e0205 */
[----:B------:R-:W-:Y:S01]  /*11340*/  SEL R5, R234, RZ, P0 ;  /* 0x000000ffea057207 */ /* 0x000fe20000000000 */
[----:B0-----:R-:W0:Y:S01]  /*11350*/  @!P0 LDC R26, c[0x0][0xb50] ;  /* 0x0002d400ff1a8b82 */ /* 0x001e220000000800 */
[----:B------:R-:W-:Y:S01]  /*11360*/  IADD3 R4, P1, P3, R12, R2, R11 ;  /* 0x000000020c047210 */ /* 0x000fe20007b3e00b */
[----:B------:R-:W-:Y:S02]  /*11370*/  IMAD.IADD R21, R13, 0x1, R21 ;  /* 0x000000010d157824 */ /* 0x000fe400078e0215 */
[----:B------:R-:W-:Y:S02]  /*11380*/  IMAD.MOV R12, RZ, RZ, -R15 ;  /* 0x000000ffff0c7224 */ /* 0x000fe400078e0a0f */
[----:B-1----:R-:W-:Y:S01]  /*11390*/  IMAD.WIDE.U32 R2, R6, R5, RZ ;  /* 0x0000000506027225 */ /* 0x002fe200078e00ff */
[----:B------:R-:W-:Y:S01]  /*113a0*/  IADD3.X R6, R21, R17, R20, P1, P3 ;  /* 0x0000001115067210 */ /* 0x000fe20000fe6414 */
[----:B------:R-:W1:Y:S02]  /*113b0*/  @!P0 LDC R27, c[0x0][0xb54] ;  /* 0x0002d500ff1b8b82 */ /* 0x000e640000000800 */
[----:B------:R-:W-:Y:S01]  /*113c0*/  IMAD R7, R7, R5, RZ ;  /* 0x0000000507077224 */ /* 0x000fe200078e02ff */
[----:B------:R-:W-:Y:S01]  /*113d0*/  IADD3 R2, P0, P1, R15, R4, R2 ;  /* 0x000000040f027210 */ /* 0x000fe2000791e002 */
[----:B------:R-:W-:Y:S01]  /*113e0*/  IMAD R5, R29, R12, R25 ;  /* 0x0000000c1d057224 */ /* 0x000fe200078e0219 */
[----:B------:R-:W-:Y:S01]  /*113f0*/  SHF.R.S32.HI R15, RZ, 0x1f, R15 ;  /* 0x0000001fff0f7819 */ /* 0x000fe2000001140f */
[----:B------:R-:W-:-:S02]  /*11400*/  IMAD.IADD R7, R3, 0x1, R7 ;  /* 0x0000000103077824 */ /* 0x000fc400078e0207 */
[----:B--2---:R-:W-:-:S03]  /*11410*/  IMAD R4, R9, R5, RZ ;  /* 0x0000000509047224 */ /* 0x004fc600078e02ff */
        /* <DEDUP_REMOVED lines=9> */
.L_x_2431:
[----:B------:R-:W-:Y:S05]  /*114b0*/  BSYNC B1 ;  /* 0x0000000000017941 */ /* 0x000fea0003800000 */
.L_x_2430:
[----:B------:R-:W-:Y:S05]  /*114c0*/  @P2 BRA `(.L_x_2426) ;  /* 0x00000008004c2947 */ /* 0x000fea0003800000 */
[----:B------:R-:W1:Y:S01]  /*114d0*/  LDC R13, c[0x0][0xbe8] ;  /* 0x0002fa00ff0d7b82 */ /* 0x000e620000000800 */
        /* <DEDUP_REMOVED lines=14> */
[----:B-1----:R-:W-:-:S03]  /*115c0*/  ISETP.NE.AND P0, PT, R13, 0x1, PT ;  /* 0x000000010d00780c */ /* 0x002fc60003f05270 */
[----:B------:R-:W-:Y:S02]  /*115d0*/  VIADD R9, R4, UR42 ;  /* 0x0000002a04097c36 */ /* 0x000fe40008000000 */
[----:B------:R-:W-:Y:S01]  /*115e0*/  IMAD R3, R23, UR7, R3 ;  /* 0x0000000717037c24 */ /* 0x000fe2000f8e0203 */
[----:B------:R-:W-:Y:S01]  /*115f0*/  ULDC.64 UR6, c[0x0][0xaf0] ;  /* 0x0002bc0000067ab9 */ /* 0x000fe20000000a00 */
[----:B------:R-:W-:Y:S02]  /*11600*/  IMAD.MOV.U32 R5, RZ, RZ, R9 ;  /* 0x000000ffff057224 */ /* 0x000fe400078e0009 */
[----:B------:R-:W-:-:S04]  /*11610*/  IMAD.WIDE.U32 R2, R205, UR6, R2 ;  /* 0x00000006cd027c25 */ /* 0x000fc8000f8e0002 */
[----:B------:R-:W0:Y:S08]  /*11620*/  @P0 LDC R6, c[0x0][0xbec] ;  /* 0x0002fb00ff060b82 */ /* 0x000e300000000800 */
[----:B------:R-:W1:Y:S01]  /*11630*/  @P0 LDC R7, c[0x0][0xbf0] ;  /* 0x0002fc00ff070b82 */ /* 0x000e620000000800 */
[----:B0-----:R-:W-:-:S04]  /*11640*/  @P0 IMAD.HI.U32 R4, R9, R6, RZ ;  /* 0x0000000609040227 */ /* 0x001fc800078e00ff */
[----:B------:R-:W-:Y:S01]  /*11650*/  IMAD R6, R24, UR6, RZ ;  /* 0x0000000618067c24 */ /* 0x000fe2000f8e02ff */
[----:B-1----:R-:W-:-:S03]  /*11660*/  @P0 SHF.R.U32.HI R5, RZ, R7, R4 ;  /* 0x00000007ff050219 */ /* 0x002fc60000011604 */
        /* <DEDUP_REMOVED lines=10> */
[----:B------:R-:W-:Y:S01]  /*11710*/  ULDC.64 UR6, c[0x0][0xad8] ;  /* 0x0002b60000067ab9 */ /* 0x000fe20000000a00 */
[----:B------:R-:W-:Y:S02]  /*11720*/  VIADD R6, R11, UR42 ;  /* 0x0000002a0b067c36 */ /* 0x000fe40008000000 */
        /* <DEDUP_REMOVED lines=42> */
.L_x_2433:
[----:B------:R-:W-:Y:S05]  /*119d0*/  BSYNC B1 ;  /* 0x0000000000017941 */ /* 0x000fea0003800000 */
.L_x_2432:
        /* <DEDUP_REMOVED lines=21> */
.L_x_2435:
[----:B------:R-:W-:Y:S05]  /*11b30*/  BSYNC B1 ;  /* 0x0000000000017941 */ /* 0x000fea0003800000 */
.L_x_2434:
        /* <DEDUP_REMOVED lines=21> */
.L_x_2437:
[----:B------:R-:W-:Y:S05]  /*11c90*/  BSYNC B1 ;  /* 0x0000000000017941 */ /* 0x000fea0003800000 */
.L_x_2436:
[----:B0-----:R-:W-:Y:S01]  /*11ca0*/  VIADD R0, R6, 0x60 ;  /* 0x0000006006007836 */ /* 0x001fe20000000000 */
[----:B--2-4-:R-:W2:Y:S04]  /*11cb0*/  SHFL.IDX PT, R4, R4, 0x3, 0x181f ;  /* 0x00781f0004047f89 */ /* 0x014ea800000e0000 */
[----:B------:R-:W-:Y:S01]  /*11cc0*/  ISETP.GE.AND P0, PT, R0, R13, PT ;  /* 0x0000000d0000720c */ /* 0x000fe20003f06270 */
[----:B-1-3--:R1:W3:-:S12]  /*11cd0*/  SHFL.IDX PT, R2, R5, 0x3, 0x181f ;  /* 0x00781f0005027f89 */ /* 0x00a2d800000e0000 */
[----:B-1----:R-:W-:Y:S05]  /*11ce0*/  @P0 BRA `(.L_x_2426) ;  /* 0x0000000000440947 */ /* 0x002fea0003800000 */
[----:B------:R-:W-:Y:S02]  /*11cf0*/  ULDC UR6, c[0x0][0xac8] ;  /* 0x0002b20000067ab9 */ /* 0x000fe40000000800 */
[----:B------:R-:W-:Y:S02]  /*11d00*/  ISETP.GE.AND P3, PT, R7, UR6, PT ;  /* 0x0000000607007c0c */ /* 0x000fe4000bf66270 */
[----:B------:R-:W-:Y:S02]  /*11d10*/  ISETP.GE.AND P2, PT, R9, UR6, PT ;  /* 0x0000000609007c0c */ /* 0x000fe4000bf46270 */
[----:B------:R-:W-:Y:S02]  /*11d20*/  ISETP.GE.AND P1, PT, R11, UR6, PT ;  /* 0x000000060b007c0c */ /* 0x000fe4000bf26270 */
[----:B------:R-:W-:-:S07]  /*11d30*/  ISETP.GE.AND P0, PT, R15, UR6, PT ;  /* 0x000000060f007c0c */ /* 0x000fce000bf06270 */
[----:B---3--:R-:W-:-:S04]  /*11d40*/  @!P3 LEA R6, P4, R7, R2, 0x1 ;  /* 0x000000020706b211 */ /* 0x008fc800078808ff */
[----:B--2---:R-:W-:Y:S02]  /*11d50*/  @!P3 LEA.HI.X R7, R7, R4, R12, 0x1, P4 ;  /* 0x000000040707b211 */ /* 0x004fe400020f0c0c */
        /* <DEDUP_REMOVED lines=10> */
.L_x_2426:
[----:B------:R-:W-:Y:S05]  /*11e00*/  BSYNC B0 ;  /* 0x0000000000007941 */ /* 0x000fea0003800000 */
.L_x_2416:
[----:B------:R-:W-:Y:S02]  /*11e10*/  ULDC UR6, c[0x0][0xc3c] ;  /* 0x00030f0000067ab9 */ /* 0x000fe40000000800 */
[----:B------:R-:W-:-:S06]  /*11e20*/  UISETP.GE.AND UP0, UPT, UR5, UR6, UPT ;  /* 0x000000060500728c */ /* 0x000fcc000bf06270 */
[----:B------:R-:W-:-:S13]  /*11e30*/  PLOP3.LUT P0, PT, PT, PT, UP0, 0x80, 0x0 ;  /* 0x000000000000781c */ /* 0x000fda0003f0f008 */
[----:B------:R-:W-:Y:S05]  /*11e40*/  @!P0 BRA `(.L_x_2438) ;  /* 0xfffffef000b48947 */ /* 0x000fea000383ffff */
[----:B------:R-:W-:Y:S05]  /*11e50*/  EXIT ;  /* 0x000000000000794d */ /* 0x000fea0003800000 */
.L_x_2333:
[----:B------:R-:W-:-:S08]  /*11e60*/  NOP ;  /* 0x0000000000007918 */ /* 0x000fd00000000000 */
[----:B------:R-:W0:-:S00]  /*11e70*/  USETMAXREG.DEALLOC.CTAPOOL 0x18 ;  /* 0x00000018000079c8 */ /* 0x000e0000080e0500 */
[----:B0-----:R-:W-:Y:S01]  /*11e80*/  LOP3.LUT R0, R0, 0x3, RZ, 0xc0, !PT ;  /* 0x0000000300007812 */ /* 0x001fe200078ec0ff */
[----:B------:R-:W-:Y:S01]  /*11e90*/  IMAD.MOV.U32 R7, RZ, RZ, RZ ;  /* 0x000000ffff077224 */ /* 0x000fe200078e00ff */
[----:B------:R-:W-:-:S04]  /*11ea0*/  LOP3.LUT R18, R18, 0xfffffffd, RZ, 0xc0, !PT ;  /* 0xfffffffd12127812 */ /* 0x000fc800078ec0ff */
[----:B------:R-:W0:Y:S02]  /*11eb0*/  SHFL.IDX PT, R0, R0, RZ, 0x1f ;  /* 0x00001fff00007589 */ /* 0x000e2400000e0000 */
[----:B0-----:R-:W-:-:S13]  /*11ec0*/  ISETP.NE.AND P0, PT, R0, RZ, PT ;  /* 0x000000ff0000720c */ /* 0x001fda0003f05270 */
[----:B------:R-:W-:Y:S01]  /*11ed0*/  @P0 LOP3.LUT R18, R18, 0x2, RZ, 0xfc, !PT ;  /* 0x0000000212120812 */ /* 0x000fe200078efcff */
[----:B------:R-:W-:Y:S06]  /*11ee0*/  @!P0 BRA `(.L_x_2439) ;  /* 0x0000000000248947 */ /* 0x000fec0003800000 */
[----:B------:R-:W0:Y:S08]  /*11ef0*/  S2UR UR5, SR_CgaCtaId ;  /* 0x00000000000579c3 */ /* 0x000e300000008800 */
[----:B------:R-:W-:Y:S06]  /*11f00*/  BAR.SYNC.DEFER_BLOCKING 0x5, 0x180 ;  /* 0x0146000000007b1d */ /* 0x000fec0000010000 */
[----:B------:R-:W-:-:S02]  /*11f10*/  UMOV UR4, 0x400 ;  /* 0x0000040000047882 */ /* 0x000fc40000000000 */
[----:B0-----:R-:W-:-:S09]  /*11f20*/  ULEA UR4, UR5, UR4, 0x18 ;  /* 0x0000000405047291 */ /* 0x001fd2000f8ec03f */
[----:B------:R-:W0:Y:S04]  /*11f30*/  LDS.128 R8, [UR4+0x228d0] ;  /* 0x0228d004ff087984 */ /* 0x000e280008000c00 */
[----:B0-----:R3:W-:Y:S04]  /*11f40*/  STL.64 [R1], R8 ;  /* 0x0000000801007387 */ /* 0x0017e80000100a00 */
[----:B------:R3:W-:Y:S01]  /*11f50*/  STL.64 [R1+0x8], R10 ;  /* 0x0000080a01007387 */ /* 0x0007e20000100a00 */
[----:B------:R-:W-:Y:S06]  /*11f60*/  BAR.ARV 0x4, 0x180 ;  /* 0x0106000000007b1d */ /* 0x000fec0000002000 */
[----:B------:R-:W-:Y:S05]  /*11f70*/  BRA `(.L_x_2440) ;  /* 0x0000000c00b07947 */ /* 0x000fea0003800000 */
.L_x_2439:
[----:B------:R-:W-:Y:S01]  /*11f80*/  LOP3.LUT R0, R6, 0x1f, RZ, 0xc0, !PT ;  /* 0x0000001f06007812 */ /* 0x000fe200078ec0ff */
        /* <DEDUP_REMOVED lines=42> */
.L_x_2443:
        /* <DEDUP_REMOVED lines=38> */
[----:B------:R-:W-:-:S07]  /*12490*/  IMAD.MOV.U32 R5, RZ, RZ, R2 ;  /* 0x000000ffff057224 */ /* 0x000fce00078e0002 */
.L_x_2441:
[----:B------:R-:W-:Y:S02]  /*124a0*/  IMAD.IADD R10, R9, 0x1, -R4 ;  /* 0x00000001090a7824 */ /* 0x000fe400078e0a04 */
[----:B------:R-:W-:Y:S02]  /*124b0*/  IMAD.MOV.U32 R3, RZ, RZ, RZ ;  /* 0x000000ffff037224 */ /* 0x000fe400078e00ff */
[----:B------:R-:W-:-:S05]  /*124c0*/  IMAD R2, R5, UR5, R10 ;  /* 0x0000000505027c24 */ /* 0x000fca000f8e020a */
[----:B------:R-:W-:-:S13]  /*124d0*/  ISETP.GT.AND P0, PT, R2, UR6, PT ;  /* 0x0000000602007c0c */ /* 0x000fda000bf04270 */
[----:B------:R-:W-:-:S04]  /*124e0*/  VOTE.ANY R2, PT, !P0 ;  /* 0x0000000000027806 */ /* 0x000fc800040e0100 */
[----:B------:R-:W0:Y:S01]  /*124f0*/  POPC R9, R2 ;  /* 0x0000000200097309 */ /* 0x000e220000000000 */
[----:B------:R-:W-:Y:S01]  /*12500*/  ISETP.NE.AND P0, PT, R2, RZ, PT ;  /* 0x000000ff0200720c */ /* 0x000fe20003f05270 */
[----:B0-----:R0:W1:Y:S04]  /*12510*/  SHFL.IDX PT, R8, R8, R9, 0x1f ;  /* 0x00001f0908087589 */ /* 0x00106800000e0000 */
[----:B------:R0:W2:Y:S08]  /*12520*/  SHFL.IDX PT, R4, R7, R9, 0x1f ;  /* 0x00001f0907047589 */ /* 0x0000b000000e0000 */
[----:B------:R-:W-:Y:S05]  /*12530*/  @!P0 BRA `(.L_x_2444) ;  /* 0x0000000000088947 */ /* 0x000fea0003800000 */
[----:B------:R-:W-:-:S05]  /*12540*/  VIADD R2, R9, 0xffffffff ;  /* 0xffffffff09027836 */ /* 0x000fca0000000000 */
[----:B------:R3:W4:Y:S02]  /*12550*/  SHFL.IDX PT, R3, R5, R2, 0x1f ;  /* 0x00001f0205037589 */ /* 0x00072400000e0000 */
.L_x_2444:
[----:B---34-:R-:W-:Y:S01]  /*12560*/  IMAD R2, R3, UR5, R10 ;  /* 0x0000000503027c24 */ /* 0x018fe2000f8e020a */
[----:B-1----:R-:W-:Y:S01]  /*12570*/  ISETP.NE.AND P0, PT, R8, 0x1, PT ;  /* 0x000000010800780c */ /* 0x002fe20003f05270 */
[----:B------:R-:W-:-:S03]  /*12580*/  VIADD R14, R9, UR4 ;  /* 0x00000004090e7c36 */ /* 0x000fc60008000000 */
[----:B------:R1:W-:Y:S01]  /*12590*/  STL [R1], R2 ;  /* 0x0000000201007387 */ /* 0x0003e20000100800 */
[----:B------:R-:W-:-:S03]  /*125a0*/  IADD3 R5, -R2, UR6, RZ ;  /* 0x0000000602057c10 */ /* 0x000fc6000fffe1ff */
[----:B------:R1:W-:Y:S05]  /*125b0*/  STL [R1+0xc], R14 ;  /* 0x00000c0e01007387 */ /* 0x0003ea0000100800 */
[----:B------:R-:W-:Y:S05]  /*125c0*/  @!P0 BRA `(.L_x_2445) ;  /* 0x0000000000e08947 */ /* 0x000fea0003800000 */
[----:B0-2---:R-:W-:Y:S02]  /*125d0*/  IABS R7, R4 ;  /* 0x0000000400077213 */ /* 0x005fe40000000000 */
[----:B------:R-:W-:Y:S02]  /*125e0*/  IABS R9, R8 ;  /* 0x0000000800097213 */ /* 0x000fe40000000000 */
[----:B------:R-:W0:Y:S08]  /*125f0*/  I2F.RP R10, R7 ;  /* 0x00000007000a7306 */ /* 0x000e300000209400 */
[----:B------:R-:W2:Y:S08]  /*12600*/  I2F.RP R11, R9 ;  /* 0x00000009000b7306 */ /* 0x000eb00000209400 */
[----:B0-----:R-:W1:Y:S08]  /*12610*/  MUFU.RCP R10, R10 ;  /* 0x0000000a000a7308 */ /* 0x001e700000001000 */
[----:B--2---:R-:W-:Y:S01]  /*12620*/  MUFU.RCP R11, R11 ;  /* 0x0000000b000b7308 */ /* 0x004fe20000001000 */
[----:B-1----:R-:W-:Y:S01]  /*12630*/  VIADD R2, R10, 0xffffffe ;  /* 0x0ffffffe0a027836 */ /* 0x002fe20000000000 */
[----:B------:R-:W-:-:S06]  /*12640*/  IABS R10, R4 ;  /* 0x00000004000a7213 */ /* 0x000fcc0000000000 */
[----:B------:R0:W1:Y:S02]  /*12650*/  F2I.FTZ.U32.TRUNC.NTZ R3, R2 ;  /* 0x0000000200037305 */ /* 0x000064000021f000 */
[----:B0-----:R-:W-:Y:S02]  /*12660*/  IMAD.MOV.U32 R2, RZ, RZ, RZ ;  /* 0x000000ffff027224 */ /* 0x001fe400078e00ff */
[----:B-1----:R-:W-:-:S04]  /*12670*/  IMAD.MOV R12, RZ, RZ, -R3 ;  /* 0x000000ffff0c7224 */ /* 0x002fc800078e0a03 */
[----:B------:R-:W-:-:S04]  /*12680*/  IMAD R13, R12, R7, RZ ;  /* 0x000000070c0d7224 */ /* 0x000fc800078e02ff */
[----:B------:R-:W-:Y:S01]  /*12690*/  IMAD.HI.U32 R3, R3, R13, R2 ;  /* 0x0000000d03037227 */ /* 0x000fe200078e0002 */
[----:B------:R-:W-:-:S03]  /*126a0*/  IABS R2, R5 ;  /* 0x0000000500027213 */ /* 0x000fc60000000000 */
[----:B------:R-:W-:Y:S02]  /*126b0*/  IMAD.MOV R13, RZ, RZ, -R10 ;  /* 0x000000ffff0d7224 */ /* 0x000fe400078e0a0a */
[----:B------:R-:W-:-:S04]  /*126c0*/  IMAD.HI.U32 R10, R3, R2, RZ ;  /* 0x00000002030a7227 */ /* 0x000fc800078e00ff */
[----:B------:R-:W-:Y:S02]  /*126d0*/  IMAD R2, R10, R13, R2 ;  /* 0x0000000d0a027224 */ /* 0x000fe400078e0202 */
[----:B------:R-:W-:-:S03]  /*126e0*/  VIADD R3, R11, 0xffffffe ;  /* 0x0ffffffe0b037836 */ /* 0x000fc60000000000 */
[----:B------:R-:W-:-:S03]  /*126f0*/  ISETP.GT.U32.AND P1, PT, R7, R2, PT ;  /* 0x000000020700720c */ /* 0x000fc60003f24070 */
[----:B------:R-:W0:Y:S10]  /*12700*/  F2I.FTZ.U32.TRUNC.NTZ R3, R3 ;  /* 0x0000000300037305 */ /* 0x000e34000021f000 */
[----:B------:R-:W-:-:S02]  /*12710*/  @!P1 IMAD.IADD R2, R2, 0x1, -R7 ;  /* 0x0000000102029824 */ /* 0x000fc400078e0a07 */
[----:B------:R-:W-:Y:S01]  /*12720*/  @!P1 VIADD R10, R10, 0x1 ;  /* 0x000000010a0a9836 */ /* 0x000fe20000000000 */
[----:B------:R-:W-:Y:S02]  /*12730*/  ISETP.NE.AND P1, PT, R4, RZ, PT ;  /* 0x000000ff0400720c */ /* 0x000fe40003f25270 */
[----:B------:R-:W-:Y:S01]  /*12740*/  ISETP.GE.U32.AND P0, PT, R2, R7, PT ;  /* 0x000000070200720c */ /* 0x000fe20003f06070 */
[----:B0-----:R-:W-:-:S04]  /*12750*/  IMAD.MOV R2, RZ, RZ, -R3 ;  /* 0x000000ffff027224 */ /* 0x001fc800078e0a03 */
[----:B------:R-:W-:Y:S02]  /*12760*/  IMAD R7, R2, R9, RZ ;  /* 0x0000000902077224 */ /* 0x000fe400078e02ff */
[----:B------:R-:W-:-:S04]  /*12770*/  IMAD.MOV.U32 R2, RZ, RZ, RZ ;  /* 0x000000ffff027224 */ /* 0x000fc800078e00ff */
        /* <DEDUP_REMOVED lines=17> */
[----:B------:R-:W-:Y:S01]  /*12890*/  ISETP.GE.AND P2, PT, R2, RZ, PT ;  /* 0x000000ff0200720c */ /* 0x000fe20003f46270 */
[----:B------:R-:W-:-:S04]  /*128a0*/  IMAD.MOV R2, RZ, RZ, -R10 ;  /* 0x000000ffff027224 */ /* 0x000fc800078e0a0a */
[----:B------:R-:W-:Y:S02]  /*128b0*/  IMAD R2, R4, R2, R5 ;  /* 0x0000000204027224 */ /* 0x000fe400078e0205 */
[----:B------:R-:W-:-:S06]  /*128c0*/  @P0 VIADD R7, R7, 0x1 ;  /* 0x0000000107070836 */ /* 0x000fcc0000000000 */
[----:B------:R-:W-:Y:S01]  /*128d0*/  @!P2 IMAD.MOV R7, RZ, RZ, -R7 ;  /* 0x000000ffff07a224 */ /* 0x000fe200078e0a07 */
[----:B------:R-:W-:-:S05]  /*128e0*/  @!P1 LOP3.LUT R7, RZ, R8, RZ, 0x33, !PT ;  /* 0x00000008ff079212 */ /* 0x000fca00078e33ff */
[--C-:B------:R-:W-:Y:S02]  /*128f0*/  IMAD.MOV R3, RZ, RZ, -R7.reuse ;  /* 0x000000ffff037224 */ /* 0x100fe400078e0a07 */
[C---:B------:R-:W-:Y:S02]  /*12900*/  IMAD R7, R8.reuse, 0x1000000, R7 ;  /* 0x0100000008077824 */ /* 0x040fe400078e0207 */
[----:B------:R-:W-:-:S04]  /*12910*/  IMAD R8, R8, R3, R10 ;  /* 0x0000000308087224 */ /* 0x000fc800078e020a */
[----:B------:R-:W-:-:S05]  /*12920*/  IMAD R3, R8, 0x10000, R7 ;  /* 0x0001000008037824 */ /* 0x000fca00078e0207 */
[----:B------:R0:W-:Y:S01]  /*12930*/  STL [R1+0x8], R3 ;  /* 0x0000080301007387 */ /* 0x0001e20000100800 */
[----:B------:R-:W-:Y:S05]  /*12940*/  BRA `(.L_x_2446) ;  /* 0x0000000000f47947 */ /* 0x000fea0003800000 */
.L_x_2445:
[----:B-1----:R-:W1:Y:S02]  /*12950*/  LDC.64 R2, c[0x0][0xc90] ;  /* 0x00032400ff027b82 */ /* 0x002e640000000a00 */
[----:B-1----:R-:W-:-:S05]  /*12960*/  IMAD.WIDE R2, R14, 0x4, R2 ;  /* 0x000000040e027825 */ /* 0x002fca00078e0202 */
[----:B0-----:R0:W2:Y:S02]  /*12970*/  LDG.E R7, desc[UR40][R2.64] ;  /* 0x0000002802077981 */ /* 0x0010a4000c1e1900 */
[----:B0-----:R-:W-:Y:S02]  /*12980*/  IMAD.MOV.U32 R2, RZ, RZ, RZ ;  /* 0x000000ffff027224 */ /* 0x001fe400078e00ff */
[----:B--2---:R-:W-:-:S05]  /*12990*/  IMAD R8, R4, R7, RZ ;  /* 0x0000000704087224 */ /* 0x004fca00078e02ff */
[----:B------:R-:W-:-:S04]  /*129a0*/  IABS R9, R8 ;  /* 0x0000000800097213 */ /* 0x000fc80000000000 */
[----:B------:R-:W0:Y:S08]  /*129b0*/  I2F.RP R10, R9 ;  /* 0x00000009000a7306 */ /* 0x000e300000209400 */
[----:B0-----:R-:W0:Y:S02]  /*129c0*/  MUFU.RCP R10, R10 ;  /* 0x0000000a000a7308 */ /* 0x001e240000001000 */
[----:B0-----:R-:W-:-:S06]  /*129d0*/  VIADD R11, R10, 0xffffffe ;  /* 0x0ffffffe0a0b7836 */ /* 0x001fcc0000000000 */
[----:B------:R-:W0:Y:S02]  /*129e0*/  F2I.FTZ.U32.TRUNC.NTZ R3, R11 ;  /* 0x0000000b00037305 */ /* 0x000e24000021f000 */
[----:B0-----:R-:W-:-:S04]  /*129f0*/  IMAD.MOV R12, RZ, RZ, -R3 ;  /* 0x000000ffff0c7224 */ /* 0x001fc800078e0a03 */
[----:B------:R-:W-:-:S04]  /*12a00*/  IMAD R13, R12, R9, RZ ;  /* 0x000000090c0d7224 */ /* 0x000fc800078e02ff */
[----:B------:R-:W-:Y:S01]  /*12a10*/  IMAD.HI.U32 R2, R3, R13, R2 ;  /* 0x0000000d03027227 */ /* 0x000fe200078e0002 */
[----:B------:R-:W-:Y:S02]  /*12a20*/  IABS R13, R5 ;  /* 0x00000005000d7213 */ /* 0x000fe40000000000 */
[----:B------:R-:W-:-:S03]  /*12a30*/  IABS R3, R8 ;  /* 0x0000000800037213 */ /* 0x000fc60000000000 */
[----:B------:R-:W-:-:S04]  /*12a40*/  IMAD.HI.U32 R2, R2, R13, RZ ;  /* 0x0000000d02027227 */ /* 0x000fc800078e00ff */
[----:B------:R-:W-:-:S04]  /*12a50*/  IMAD.MOV R3, RZ, RZ, -R3 ;  /* 0x000000ffff037224 */ /* 0x000fc800078e0a03 */
        /* <DEDUP_REMOVED lines=11> */
[----:B------:R-:W-:Y:S02]  /*12b10*/  IMAD R9, R7, R2, RZ ;  /* 0x0000000207097224 */ /* 0x000fe400078e02ff */
[----:B------:R-:W-:Y:S02]  /*12b20*/  IMAD.MOV R2, RZ, RZ, -R2 ;  /* 0x000000ffff027224 */ /* 0x000fe400078e0a02 */
[----:B------:R-:W-:Y:S02]  /*12b30*/  IMAD.MOV R10, RZ, RZ, -R9 ;  /* 0x000000ffff0a7224 */ /* 0x000fe400078e0a09 */
[----:B------:R-:W-:Y:S02]  /*12b40*/  IMAD R8, R8, R2, R5 ;  /* 0x0000000208087224 */ /* 0x000fe400078e0205 */
[----:B------:R-:W-:Y:S01]  /*12b50*/  IMAD.MOV.U32 R2, RZ, RZ, RZ ;  /* 0x000000ffff027224 */ /* 0x000fe200078e00ff */
[----:B------:R-:W-:Y:S02]  /*12b60*/  VIADDMNMX R7, R10, UR5, R7, PT ;  /* 0x000000050a077c46 */ /* 0x000fe4000b800107 */
[----:B------:R-:W-:-:S02]  /*12b70*/  IADD3 R9, R9, 0x1000000, R8 ;  /* 0x0100000009097810 */ /* 0x000fc40007ffe008 */
[----:B------:R-:W-:-:S04]  /*12b80*/  IABS R10, R7 ;  /* 0x00000007000a7213 */ /* 0x000fc80000000000 */
[----:B------:R-:W0:Y:S08]  /*12b90*/  I2F.RP R11, R10 ;  /* 0x0000000a000b7306 */ /* 0x000e300000209400 */
[----:B0-----:R-:W0:Y:S02]  /*12ba0*/  MUFU.RCP R11, R11 ;  /* 0x0000000b000b7308 */ /* 0x001e240000001000 */
[----:B0-----:R-:W-:Y:S01]  /*12bb0*/  VIADD R3, R11, 0xffffffe ;  /* 0x0ffffffe0b037836 */ /* 0x001fe20000000000 */
[----:B------:R-:W-:-:S05]  /*12bc0*/  IABS R11, R7 ;  /* 0x00000007000b7213 */ /* 0x000fca0000000000 */
[----:B------:R-:W0:Y:S02]  /*12bd0*/  F2I.FTZ.U32.TRUNC.NTZ R3, R3 ;  /* 0x0000000300037305 */ /* 0x000e24000021f000 */
[----:B0-----:R-:W-:-:S04]  /*12be0*/  IMAD.MOV R5, RZ, RZ, -R3 ;  /* 0x000000ffff057224 */ /* 0x001fc800078e0a03 */
[----:B------:R-:W-:-:S04]  /*12bf0*/  IMAD R5, R5, R10, RZ ;  /* 0x0000000a05057224 */ /* 0x000fc800078e02ff */
[----:B------:R-:W-:Y:S01]  /*12c00*/  IMAD.HI.U32 R2, R3, R5, R2 ;  /* 0x0000000503027227 */ /* 0x000fe200078e0002 */
[----:B------:R-:W-:-:S03]  /*12c10*/  IABS R5, R8 ;  /* 0x0000000800057213 */ /* 0x000fc60000000000 */
[----:B------:R-:W-:Y:S02]  /*12c20*/  IMAD.MOV R3, RZ, RZ, -R11 ;  /* 0x000000ffff037224 */ /* 0x000fe400078e0a0b */
        /* <DEDUP_REMOVED lines=11> */
[----:B------:R-:W-:Y:S01]  /*12ce0*/  @!P1 LOP3.LUT R2, RZ, R7, RZ, 0x33, !PT ;  /* 0x00000007ff029212 */ /* 0x000fe200078e33ff */
[----:B------:R-:W-:-:S04]  /*12cf0*/  IMAD.MOV R7, RZ, RZ, -R7 ;  /* 0x000000ffff077224 */ /* 0x000fc800078e0a07 */
[----:B------:R-:W-:-:S05]  /*12d00*/  IMAD R3, R2, R7, R9 ;  /* 0x0000000702037224 */ /* 0x000fca00078e0209 */
[----:B------:R1:W-:Y:S02]  /*12d10*/  STL [R1+0x8], R3 ;  /* 0x0000080301007387 */ /* 0x0003e40000100800 */
.L_x_2446:
[----:B01----:R-:W-:-:S05]  /*12d20*/  LOP3.LUT R3, RZ, R2, RZ, 0x33, !PT ;  /* 0x00000002ff037212 */ /* 0x003fca00078e33ff */
[----:B------:R-:W-:-:S05]  /*12d30*/  IMAD.IADD R2, R4, 0x1, R3 ;  /* 0x0000000104027824 */ /* 0x000fca00078e0203 */
[----:B------:R1:W-:Y:S01]  /*12d40*/  STL [R1+0x4], R2 ;  /* 0x0000040201007387 */ /* 0x0003e20000100800 */
[----:B------:R-:W-:Y:S05]  /*12d50*/  BRA `(.L_x_2447) ;  /* 0x0000000000107947 */ /* 0x000fea0003800000 */
.L_x_2442:
[----:B------:R-:W-:Y:S01]  /*12d60*/  IMAD.U32 R2, RZ, RZ, UR6 ;  /* 0x00000006ff027e24 */ /* 0x000fe2000f8e00ff */
[----:B------:R0:W-:Y:S04]  /*12d70*/  STL [R1+0x4], RZ ;  /* 0x000004ff01007387 */ /* 0x0001e80000100800 */
[----:B------:R0:W-:Y:S04]  /*12d80*/  STL [R1+0x8], RZ ;  /* 0x000008ff01007387 */ /* 0x0001e80000100800 */
[----:B------:R0:W-:Y:S02]  /*12d90*/  STL [R1], R2 ;  /* 0x0000000201007387 */ /* 0x0001e40000100800 */
.L_x_2447:
[----:B------:R-:W2:Y:S04]  /*12da0*/  LDL R8, [R1] ;  /* 0x0000000001087983 */ /* 0x000ea80000100800 */
[----:B------:R-:W2:Y:S04]  /*12db0*/  LDL R9, [R1+0x4] ;  /* 0x0000040001097983 */ /* 0x000ea80000100800 */
[----:B------:R-:W2:Y:S04]  /*12dc0*/  LDL R10, [R1+0x8] ;  /* 0x00000800010a7983 */ /* 0x000ea80000100800 */
[----:B------:R-:W2:Y:S01]  /*12dd0*/  LDL R11, [R1+0xc] ;  /* 0x00000c00010b7983 */ /* 0x000ea20000100800 */
[----:B------:R-:W-:-:S13]  /*12de0*/  ISETP.NE.AND P0, PT, R0, RZ, PT ;  /* 0x000000ff0000720c */ /* 0x000fda0003f05270 */
[----:B------:R-:W3:Y:S01]  /*12df0*/  @!P0 S2R R3, SR_CgaCtaId ;  /* 0x0000000000038919 */ /* 0x000ee20000008800 */
[----:B------:R-:W-:-:S04]  /*12e00*/  @!P0 MOV R0, 0x400 ;  /* 0x0000040000008802 */ /* 0x000fc80000000f00 */
[----:B---3--:R-:W-:-:S05]  /*12e10*/  @!P0 LEA R0, R3, R0, 0x18 ;  /* 0x0000000003008211 */ /* 0x008fca00078ec0ff */
[----:B--2---:R2:W-:Y:S01]  /*12e20*/  @!P0 STS.128 [R0+0x228d0], R8 ;  /* 0x0228d00800008388 */ /* 0x0045e20000000c00 */
[----:B------:R-:W-:Y:S06]  /*12e30*/  BAR.ARV 0x5, 0x180 ;  /* 0x0146000000007b1d */ /* 0x000fec0000002000 */
.L_x_2440:
[----:B--2---:R-:W2:Y:S01]  /*12e40*/  LDL R0, [R1+0xc] ;  /* 0x00000c0001007983 */ /* 0x004ea20000100800 */
[----:B------:R-:W-:-:S03]  /*12e50*/  ULDC UR4, c[0x0][0xc3c] ;  /* 0x00030f0000047ab9 */ /* 0x000fc60000000800 */
[----:B------:R4:W-:Y:S01]  /*12e60*/  STL [R1+0x10], RZ ;  /* 0x000010ff01007387 */ /* 0x0009e20000100800 */
[----:B--2---:R-:W-:Y:S01]  /*12e70*/  ISETP.GE.AND P0, PT, R0, UR4, PT ;  /* 0x0000000400007c0c */ /* 0x004fe2000bf06270 */
[----:B------:R-:W-:-:S05]  /*12e80*/  IMAD.MOV.U32 R0, RZ, RZ, 0x1 ;  /* 0x00000001ff007424 */ /* 0x000fca00078e00ff */
[----:B------:R4:W-:Y:S04]  /*12e90*/  STL [R1+0x14], R0 ;  /* 0x0000140001007387 */ /* 0x0009e80000100800 */
[----:B------:R4:W-:Y:S03]  /*12ea0*/  STL [R1+0x48], RZ ;  /* 0x000048ff01007387 */ /* 0x0009e60000100800 */
[----:B------:R-:W-:Y:S05]  /*12eb0*/  @P0 BRA `(.L_x_2448) ;  /* 0x0000005c006c0947 */ /* 0x000fea0003800000 */
[----:B------:R-:W2:Y:S01]  /*12ec0*/  S2UR UR5, SR_CgaCtaId ;  /* 0x00000000000579c3 */ /* 0x000ea20000008800 */
[C---:B----4-:R-:W-:Y:S01]  /*12ed0*/  IMAD.SHL.U32 R0, R6.reuse, 0x8, RZ ;  /* 0x0000000806007824 */ /* 0x050fe200078e00ff */
[----:B------:R-:W-:Y:S01]  /*12ee0*/  LOP3.LUT R4, R6, 0x7f, RZ, 0xc0, !PT ;  /* 0x0000007f06047812 */ /* 0x000fe200078ec0ff */
[----:B------:R-:W-:Y:S01]  /*12ef0*/  UMOV UR4, 0x400 ;  /* 0x0000040000047882 */ /* 0x000fe20000000000 */
[----:B------:R-:W-:Y:S01]  /*12f00*/  BSSY B8, `(.L_x_2448) ;  /* 0x00005d6000087945 */ /* 0x000fe20003800000 */
[----:B------:R-:W-:Y:S01]  /*12f10*/  ULDC UR37, c[0x0][0xc] ;  /* 0x0000030000257ab9 */ /* 0x000fe20000000800 */
[----:B------:R-:W-:Y:S01]  /*12f20*/  LOP3.LUT R3, R0, 0x1f8, RZ, 0xc0, !PT ;  /* 0x000001f800037812 */ /* 0x000fe200078ec0ff */
[----:B01----:R-:W-:Y:S01]  /*12f30*/  IMAD.SHL.U32 R2, R4, 0x8, RZ ;  /* 0x0000000804027824 */ /* 0x003fe200078e00ff */
[----:B------:R-:W-:Y:S01]  /*12f40*/  ULDC.64 UR38, c[0x0][0x198] ;  /* 0x0000660000267ab9 */ /* 0x000fe20000000a00 */
[----:B------:R-:W-:Y:S01]  /*12f50*/  IMAD.MOV.U32 R0, RZ, RZ, 0x1 ;  /* 0x00000001ff007424 */ /* 0x000fe200078e00ff */
[----:B------:R-:W-:Y:S01]  /*12f60*/  LOP3.LUT R3, R3, 0x38, R6, 0x78, !PT ;  /* 0x0000003803037812 */ /* 0x000fe200078e7806 */
[----:B------:R-:W-:-:S03]  /*12f70*/  IMAD.SHL.U32 R6, R6, 0x10, RZ ;  /* 0x0000001006067824 */ /* 0x000fc600078e00ff */
[----:B------:R-:W-:Y:S02]  /*12f80*/  LOP3.LUT R2, R3, 0x200, R2, 0xf8, !PT ;  /* 0x0000020003027812 */ /* 0x000fe400078ef802 */
[----:B------:R-:W-:-:S04]  /*12f90*/  SHF.R.U32.HI R3, RZ, 0x3, R4 ;  /* 0x00000003ff037819 */ /* 0x000fc80000011604 */
[----:B------:R-:W-:Y:S01]  /*12fa0*/  LOP3.LUT R3, R3, 0x70, R6, 0xf8, !PT ;  /* 0x0000007003037812 */ /* 0x000fe200078ef806 */
[----:B--2---:R-:W-:-:S06]  /*12fb0*/  ULEA UR4, UR5, UR4, 0x18 ;  /* 0x0000000405047291 */ /* 0x004fcc000f8ec03f */
[----:B------:R-:W-:-:S04]  /*12fc0*/  IMAD.U32 R19, RZ, RZ, UR4 ;  /* 0x00000004ff137e24 */ /* 0x000fc8000f8e00ff */
[----:B------:R-:W-:-:S05]  /*12fd0*/  IMAD R2, R2, 0x2, R19 ;  /* 0x0000000202027824 */ /* 0x000fca00078e0213 */
[----:B------:R0:W-:Y:S04]  /*12fe0*/  STL [R1+0x24], R2 ;  /* 0x0000240201007387 */ /* 0x0001e80000100800 */
[----:B------:R0:W-:Y:S04]  /*12ff0*/  STL [R1+0x48], RZ ;  /* 0x000048ff01007387 */ /* 0x0001e80000100800 */
[----:B------:R0:W-:Y:S04]  /*13000*/  STL [R1+0x14], R0 ;  /* 0x0000140001007387 */ /* 0x0001e80000100800 */
[----:B------:R0:W-:Y:S02]  /*13010*/  STL [R1+0x10], RZ ;  /* 0x000010ff01007387 */ /* 0x0001e40000100800 */
.L_x_2560:
[----:B--23--:R-:W2:Y:S01]  /*13020*/  LDL R9, [R1+0xc] ;  /* 0x00000c0001097983 */ /* 0x00cea20000100800 */
[----:B------:R-:W-:Y:S05]  /*13030*/  YIELD ;  /* 0x0000000000007946 */ /* 0x000fea0003800000 */
[----:B------:R-:W-:Y:S01]  /*13040*/  ULDC.64 UR4, c[0x0][0xa28] ;  /* 0x00028a0000047ab9 */ /* 0x000fe20000000a00 */
[----:B0-----:R-:W-:Y:S01]  /*13050*/  IMAD.MOV.U32 R0, RZ, RZ, RZ ;  /* 0x000000ffff007224 */ /* 0x001fe200078e00ff */
[----:B------:R-:W-:Y:S01]  /*13060*/  ISETP.NE.U32.AND P0, PT, RZ, UR4, PT ;  /* 0x00000004ff007c0c */ /* 0x000fe2000bf05070 */
[----:B-1----:R-:W0:Y:S01]  /*13070*/  LDC.64 R4, c[0x0][0xa00] ;  /* 0x00028000ff047b82 */ /* 0x002e220000000a00 */
[----:B------:R-:W-:Y:S01]  /*13080*/  IMAD.MOV.U32 R10, RZ, RZ, RZ ;  /* 0x000000ffff0a7224 */ /* 0x000fe200078e00ff */
[----:B------:R-:W-:Y:S01]  /*13090*/  ULDC.64 UR6, c[0x0][0xa08] ;  /* 0x0002820000067ab9 */ /* 0x000fe20000000a00 */
[----:B------:R-:W-:Y:S01]  /*130a0*/  ISETP.NE.AND.EX P0, PT, RZ, UR5, PT, P0 ;  /* 0x00000005ff007c0c */ /* 0x000fe2000bf05300 */
[----:B------:R-:W-:-:S12]  /*130b0*/  ULDC.64 UR4, c[0x0][0xa18] ;  /* 0x0002860000047ab9 */ /* 0x000fd80000000a00 */
[----:B------:R-:W2:Y:S02]  /*130c0*/  @P0 LDC.64 R2, c[0x0][0xa28] ;  /* 0x00028a00ff020b82 */ /* 0x000ea40000000a00 */
[----:B--2---:R-:W-:-:S05]  /*130d0*/  @P0 IMAD.WIDE R2, R9, 0x4, R2 ;  /* 0x0000000409020825 */ /* 0x004fca00078e0202 */
[----:B------:R1:W5:Y:S01]  /*130e0*/  @P0 LDG.E R0, desc[UR40][R2.64] ;  /* 0x0000002802000981 */ /* 0x000362000c1e1900 */
[----:B------:R-:W-:Y:S01]  /*130f0*/  ISETP.NE.U32.AND P0, PT, RZ, UR4, PT ;  /* 0x00000004ff007c0c */ /* 0x000fe2000bf05070 */
[----:B0-----:R-:W-:Y:S01]  /*13100*/  IMAD.WIDE R4, R9, 0x4, R4 ;  /* 0x0000000409047825 */ /* 0x001fe200078e0204 */
[----:B------:R-:W-:Y:S02]  /*13110*/  ISETP.NE.U32.AND P1, PT, RZ, UR6, PT ;  /* 0x00000006ff007c0c */ /* 0x000fe4000bf25070 */
[----:B------:R-:W-:Y:S01]  /*13120*/  ISETP.NE.AND.EX P2, PT, RZ, UR5, PT, P0 ;  /* 0x00000005ff007c0c */ /* 0x000fe2000bf45300 */
[----:B------:R-:W-:Y:S01]  /*13130*/  ULDC.64 UR4, c[0x0][0xa00] ;  /* 0x0002800000047ab9 */ /* 0x000fe20000000a00 */
[----:B------:R-:W-:Y:S01]  /*13140*/  ISETP.NE.AND.EX P1, PT, RZ, UR7, PT, P1 ;  /* 0x00000007ff007c0c */ /* 0x000fe2000bf25310 */
[----:B------:R-:W-:Y:S01]  /*13150*/  IMAD.MOV.U32 R8, RZ, RZ, RZ ;  /* 0x000000ffff087224 */ /* 0x000fe200078e00ff */
[----:B------:R-:W-:Y:S01]  /*13160*/  ISETP.NE.U32.AND P0, PT, RZ, UR4, PT ;  /* 0x00000004ff007c0c */ /* 0x000fe2000bf05070 */
[----:B-1----:R-:W0:Y:S03]  /*13170*/  LDC.64 R2, c[0x0][0xa08] ;  /* 0x00028200ff027b82 */ /* 0x002e260000000a00 */
[----:B------:R-:W-:-:S05]  /*13180*/  ISETP.NE.AND.EX P0, PT, RZ, UR5, PT, P0 ;  /* 0x00000005ff007c0c */ /* 0x000fca000bf05300 */
[----:B------:R-:W1:Y:S08]  /*13190*/  @P2 LDC.64 R6, c[0x0][0xa18] ;  /* 0x00028600ff062b82 */ /* 0x000e700000000a00 */
[----:B------:R-:W2:Y:S01]  /*131a0*/  @P0 LDG.E R10, desc[UR40][R4.64] ;  /* 0x00000028040a0981 */ /* 0x000ea2000c1e1900 */
[----:B------:R-:W-:Y:S01]  /*131b0*/  ULDC UR4, c[0x0][0x288] ;  /* 0x0000a20000047ab9 */ /* 0x000fe20000000800 */
[----:B0-----:R-:W-:-:S05]  /*131c0*/  IMAD.WIDE R2, R9, 0x4, R2 ;  /* 0x0000000409027825 */ /* 0x001fca00078e0202 */
[----:B------:R-:W5:Y:S01]  /*131d0*/  @P1 LDG.E R8, desc[UR40][R2.64] ;  /* 0x0000002802081981 */ /* 0x000f62000c1e1900 */
[----:B-1----:R-:W-:-:S03]  /*131e0*/  @P2 IMAD.WIDE R6, R9, 0x4, R6 ;  /* 0x0000000409062825 */ /* 0x002fc600078e0206 */
        /* <DEDUP_REMOVED lines=14> */
[----:B------:R-:W0:Y:S04]  /*132d0*/  LDG.E R7, desc[UR40][R4.64] ;  /* 0x0000002804077981 */ /* 0x000e28000c1e1900 */
[----:B------:R-:W0:Y:S02]  /*132e0*/  LDG.E R4, desc[UR40][R4.64+0x4] ;  /* 0x0000042804047981 */ /* 0x000e24000c1e1900 */
[----:B0-----:R-:W-:-:S05]  /*132f0*/  IMAD.IADD R10, R4, 0x1, -R7 ;  /* 0x00000001040a7824 */ /* 0x001fca00078e0a07 */
[----:B------:R1:W-:Y:S02]  /*13300*/  STL [R1+0x2c], R10 ;  /* 0x00002c0a01007387 */ /* 0x0003e40000100800 */
.L_x_2449:
[----:B------:R-:W2:Y:S01]  /*13310*/  LDL.LU R5, [R1+0x8] ;  /* 0x0000080001057983 */ /* 0x000ea20000300800 */
[----:B------:R-:W-:Y:S02]  /*13320*/  ULDC.64 UR4, c[0x0][0xa20] ;  /* 0x0002880000047ab9 */ /* 0x000fe40000000a00 */
[----:B------:R-:W-:-:S04]  /*13330*/  ISETP.NE.U32.AND P0, PT, RZ, UR4, PT ;  /* 0x00000004ff007c0c */ /* 0x000fc8000bf05070 */
[----:B------:R-:W-:Y:S02]  /*13340*/  ISETP.NE.AND.EX P0, PT, RZ, UR5, PT, P0 ;  /* 0x00000005ff007c0c */ /* 0x000fe4000bf05300 */
[C---:B--2---:R-:W-:Y:S02]  /*13350*/  LOP3.LUT R7, R5.reuse, 0xff000000, RZ, 0xc0, !PT ;  /* 0xff00000005077812 */ /* 0x044fe400078ec0ff */
[C---:B------:R-:W-:Y:S02]  /*13360*/  LOP3.LUT R4, R5.reuse, 0xff0000, RZ, 0xc0, !PT ;  /* 0x00ff000005047812 */ /* 0x040fe400078ec0ff */
[----:B------:R-:W-:Y:S02]  /*13370*/  SHF.R.U32.HI R7, RZ, 0x8, R7 ;  /* 0x00000008ff077819 */ /* 0x000fe40000011607 */
[----:B------:R-:W-:Y:S02]  /*13380*/  LOP3.LUT R17, R5, 0xffff, RZ, 0xc0, !PT ;  /* 0x0000ffff05117812 */ /* 0x000fe400078ec0ff */
[----:B------:R-:W-:Y:S01]  /*13390*/  LEA.HI R7, R4, R7, RZ, 0x10 ;  /* 0x0000000704077211 */ /* 0x000fe200078f80ff */
[----:B-----5:R-:W-:-:S05]  /*133a0*/  IMAD.IADD R4, R8, 0x1, R0 ;  /* 0x0000000108047824 */ /* 0x020fca00078e0200 */
[----:B------:R2:W-:Y:S01]  /*133b0*/  STL [R1+0x18], R4 ;  /* 0x0000180401007387 */ /* 0x0005e20000100800 */
[----:B------:R-:W-:Y:S05]  /*133c0*/  @!P0 BRA `(.L_x_2450) ;  /* 0x0000000000108947 */ /* 0x000fea0003800000 */
[----:B------:R-:W3:Y:S02]  /*133d0*/  LDC.64 R2, c[0x0][0xa20] ;  /* 0x00028800ff027b82 */ /* 0x000ee40000000a00 */
[----:B---3--:R-:W-:-:S05]  /*133e0*/  IMAD.WIDE R2, R9, 0x4, R2 ;  /* 0x0000000409027825 */ /* 0x008fca00078e0202 */
[----:B------:R3:W5:Y:S01]  /*133f0*/  LDG.E R6, desc[UR40][R2.64] ;  /* 0x0000002802067981 */ /* 0x000762000c1e1900 */
[----:B------:R-:W-:Y:S05]  /*13400*/  BRA `(.L_x_2451) ;  /* 0x0000000000107947 */ /* 0x000fea0003800000 */
.L_x_2450:
[----:B------:R-:W-:Y:S05]  /*13410*/  @!P1 BRA `(.L_x_2451) ;  /* 0x00000000000c9947 */ /* 0x000fea0003800000 */
[----:B------:R-:W3:Y:S04]  /*13420*/  LDG.E R6, desc[UR40][R2.64] ;  /* 0x0000002802067981 */ /* 0x000ee8000c1e1900 */
[----:B------:R-:W3:Y:S02]  /*13430*/  LDG.E R2, desc[UR40][R2.64+0x4] ;  /* 0x0000042802027981 */ /* 0x000ee4000c1e1900 */
[----:B---3--:R-:W-:-:S07]  /*13440*/  IMAD.IADD R6, R2, 0x1, -R6 ;  /* 0x0000000102067824 */ /* 0x008fce00078e0a06 */
.L_x_2451:
[----:B--2---:R-:W2:Y:S01]  /*13450*/  LDL.LU R4, [R1+0x4] ;  /* 0x0000040001047983 */ /* 0x004ea20000300800 */
[----:B---3--:R-:W3:Y:S01]  /*13460*/  LDC R2, c[0x0][0x448] ;  /* 0x00011200ff027b82 */ /* 0x008ee20000000800 */
[----:B-----5:R-:W-:Y:S01]  /*13470*/  IMAD.IADD R0, R6, 0x1, -R0 ;  /* 0x0000000106007824 */ /* 0x020fe200078e0a00 */
[----:B---3--:R-:W-:-:S13]  /*13480*/  ISETP.NE.AND P1, PT, R2, 0x1, PT ;  /* 0x000000010200780c */ /* 0x008fda0003f25270 */
[----:B------:R-:W3:Y:S08]  /*13490*/  @P1 LDC R3, c[0x0][0x44c] ;  /* 0x00011300ff031b82 */ /* 0x000ef00000000800 */
[----:B------:R-:W4:Y:S01]  /*134a0*/  @P1 LDC R2, c[0x0][0x450] ;  /* 0x00011400ff021b82 */ /* 0x000f220000000800 */
[----:B--2---:R-:W-:-:S04]  /*134b0*/  IMAD.SHL.U32 R11, R4, 0x80, RZ ;  /* 0x00000080040b7824 */ /* 0x004fc800078e00ff */
[----:B------:R-:W-:Y:S01]  /*134c0*/  VIADD R4, R11, 0x7f ;  /* 0x0000007f0b047836 */ /* 0x000fe20000000000 */
[----:B------:R2:W-:Y:S03]  /*134d0*/  STL [R1+0x28], R11 ;  /* 0x0000280b01007387 */ /* 0x0005e60000100800 */
[----:B---3--:R-:W-:-:S04]  /*134e0*/  @P1 IMAD.HI.U32 R3, R4, R3, RZ ;  /* 0x0000000304031227 */ /* 0x008fc800078e00ff */
[----:B------:R-:W-:Y:S01]  /*134f0*/  IMAD.MOV.U32 R6, RZ, RZ, R4 ;  /* 0x000000ffff067224 */ /* 0x000fe200078e0004 */
[----:B----4-:R-:W-:Y:S01]  /*13500*/  @P1 SHF.R.U32.HI R6, RZ, R2, R3 ;  /* 0x00000002ff061219 */ /* 0x010fe20000011603 */
[----:B------:R-:W-:-:S04]  /*13510*/  VIADD R2, R0, 0x5f ;  /* 0x0000005f00027836 */ /* 0x000fc80000000000 */
[----:B------:R-:W-:-:S05]  /*13520*/  IMAD.HI R2, R2, 0x2aaaaaab, RZ ;  /* 0x2aaaaaab02027827 */ /* 0x000fca00078e02ff */
[----:B------:R-:W-:-:S04]  /*13530*/  SHF.R.U32.HI R3, RZ, 0x1f, R2 ;  /* 0x0000001fff037819 */ /* 0x000fc80000011602 */
[----:B------:R-:W-:Y:S02]  /*13540*/  LEA.HI.SX32 R9, R2, R3, 0x1c ;  /* 0x0000000302097211 */ /* 0x000fe400078fe2ff */
[----:B------:R-:W-:-:S03]  /*13550*/  IADD3 R2, R0, 0x1, -R10 ;  /* 0x0000000100027810 */ /* 0x000fc60007ffe80a */
[----:B------:R2:W-:Y:S02]  /*13560*/  STL [R1+0x58], R9 ;  /* 0x0000580901007387 */ /* 0x0005e40000100800 */
[----:B------:R-:W-:Y:S02]  /*13570*/  IMAD.IADD R6, R2, 0x1, R6 ;  /* 0x0000000102067824 */ /* 0x000fe400078e0206 */
[----:B------:R-:W3:Y:S02]  /*13580*/  LDC.64 R2, c[0x0][0x9e0] ;  /* 0x00027800ff027b82 */ /* 0x000ee40000000a00 */
[----:B---3--:R-:W-:Y:S01]  /*13590*/  ISETP.GE.AND P2, PT, R3, 0x1, PT ;  /* 0x000000010300780c */ /* 0x008fe20003f46270 */
[----:B------:R-:W-:-:S12]  /*135a0*/  IMAD.IADD R2, R6, 0x1, R2 ;  /* 0x0000000106027824 */ /* 0x000fd800078e0202 */
[----:B--2---:R-:W-:Y:S05]  /*135b0*/  @!P2 BRA `(.L_x_2452) ;  /* 0x000000000048a947 */ /* 0x004fea0003800000 */
[C---:B------:R-:W-:Y:S01]  /*135c0*/  ISETP.GT.AND P0, PT, R6.reuse, RZ, PT ;  /* 0x000000ff0600720c */ /* 0x040fe20003f04270 */
[----:B------:R-:W-:Y:S01]  /*135d0*/  BSSY B0, `(.L_x_2453) ;  /* 0x000000e000007945 */ /* 0x000fe20003800000 */
[----:B------:R-:W-:-:S11]  /*135e0*/  VIADD R8, R6, 0xffffffff ;  /* 0xffffffff06087836 */ /* 0x000fd60000000000 */
[----:B------:R-:W-:Y:S05]  /*135f0*/  @P0 BRA `(.L_x_2454) ;  /* 0x00000000001c0947 */ /* 0x000fea0003800000 */
[----:B------:R-:W-:Y:S01]  /*13600*/  ISETP.NE.AND P0, PT, R3, 0x1, PT ;  /* 0x000000010300780c */ /* 0x000fe20003f05270 */
[----:B------:R-:W-:-:S12]  /*13610*/  IMAD.MOV R6, RZ, RZ, -R6 ;  /* 0x000000ffff067224 */ /* 0x000fd800078e0a06 */
[----:B------:R-:W2:Y:S02]  /*13620*/  @P0 LDC.64 R4, c[0x0][0x9e8] ;  /* 0x00027a00ff040b82 */ /* 0x000ea40000000a00 */
[----:B--2---:R-:W-:-:S05]  /*13630*/  @P0 IMAD.HI.U32 R4, R6, R4, RZ ;  /* 0x0000000406040227 */ /* 0x004fca00078e00ff */
[----:B------:R-:W-:-:S04]  /*13640*/  @P0 SHF.R.U32.HI R6, RZ, R5, R4 ;  /* 0x00000005ff060219 */ /* 0x000fc80000011604 */
[----:B------:R-:W-:Y:S01]  /*13650*/  LOP3.LUT R8, RZ, R6, RZ, 0x33, !PT ;  /* 0x00000006ff087212 */ /* 0x000fe200078e33ff */
[----:B------:R-:W-:Y:S06]  /*13660*/  BRA `(.L_x_2455) ;  /* 0x0000000000107947 */ /* 0x000fec0003800000 */
.L_x_2454:
[----:B------:R-:W-:-:S13]  /*13670*/  ISETP.NE.AND P0, PT, R3, 0x1, PT ;  /* 0x000000010300780c */ /* 0x000fda0003f05270 */
[----:B------:R-:W2:Y:S02]  /*13680*/  @P0 LDC.64 R4, c[0x0][0x9e8] ;  /* 0x00027a00ff040b82 */ /* 0x000ea40000000a00 */
[----:B--2---:R-:W-:-:S05]  /*13690*/  @P0 IMAD.HI.U32 R4, R8, R4, RZ ;  /* 0x0000000408040227 */ /* 0x004fca00078e00ff */
[----:B------:R-:W-:-:S07]  /*136a0*/  @P0 SHF.R.U32.HI R8, RZ, R5, R4 ;  /* 0x00000005ff080219 */ /* 0x000fce0000011604 */
.L_x_2455:
[----:B------:R-:W-:Y:S05]  /*136b0*/  BSYNC B0 ;  /* 0x0000000000007941 */ /* 0x000fea0003800000 */
.L_x_2453:
[----:B------:R-:W-:-:S05]  /*136c0*/  IMAD R8, R8, R3, R3 ;  /* 0x0000000308087224 */ /* 0x000fca00078e0203 */
[----:B------:R-:W-:-:S07]  /*136d0*/  VIMNMX R2, R2, R8, PT ;  /* 0x0000000802027248 */ /* 0x000fce0003fe0100 */
.L_x_2452:
[----:B------:R-:W2:Y:S01]  /*136e0*/  @P1 LDC R4, c[0x0][0x44c] ;  /* 0x00011300ff041b82 */ /* 0x000ea20000000800 */
[----:B------:R-:W-:Y:S01]  /*136f0*/  VIADD R2, R2, 0x5f ;  /* 0x0000005f02027836 */ /* 0x000fe20000000000 */
[----:B------:R-:W-:Y:S01]  /*13700*/  ULDC UR4, c[0x0][0x9dc] ;  /* 0x0002770000047ab9 */ /* 0x000fe20000000800 */
[----:B------:R-:W-:Y:S02]  /*13710*/  IMAD.MOV.U32 R5, RZ, RZ, R11 ;  /* 0x000000ffff057224 */ /* 0x000fe400078e000b */
[----:B------:R-:W-:-:S03]  /*13720*/  IMAD.HI R2, R2, 0x2aaaaaab, RZ ;  /* 0x2aaaaaab02027827 */ /* 0x000fc600078e02ff */
[----:B------:R-:W3:Y:S01]  /*13730*/  @P1 LDC R6, c[0x0][0x450] ;  /* 0x00011400ff061b82 */ /* 0x000ee20000000800 */
[----:B--2---:R-:W-:-:S05]  /*13740*/  @P1 IMAD.HI.U32 R4, R11, R4, RZ ;  /* 0x000000040b041227 */ /* 0x004fca00078e00ff */
[----:B---3--:R-:W-:-:S04]  /*13750*/  @P1 SHF.R.U32.HI R5, RZ, R6, R4 ;  /* 0x00000006ff051219 */ /* 0x008fc80000011604 */
[----:B------:R-:W-:Y:S02]  /*13760*/  IADD3 R6, R5, R0, -R10 ;  /* 0x0000000005067210 */ /* 0x000fe40007ffe80a */
[----:B------:R-:W-:-:S04]  /*13770*/  SHF.R.U32.HI R0, RZ, 0x1f, R2 ;  /* 0x0000001fff007819 */ /* 0x000fc80000011602 */
[----:B------:R-:W-:Y:S01]  /*13780*/  LEA.HI.SX32 R4, R2, R0, 0x1c ;  /* 0x0000000002047211 */ /* 0x000fe200078fe2ff */
[----:B------:R-:W-:-:S03]  /*13790*/  VIADD R2, R6, -UR4 ;  /* 0x8000000406027c36 */ /* 0x000fc60008000000 */
[----:B------:R-:W-:Y:S01]  /*137a0*/  VIMNMX R0, R9, R4, PT ;  /* 0x0000000409007248 */ /* 0x000fe20003fe0100 */
[----:B------:R2:W-:Y:S01]  /*137b0*/  STL [R1+0x54], R4 ;  /* 0x0000540401007387 */ /* 0x0005e20000100800 */
[----:B------:R-:W-:Y:S05]  /*137c0*/  @!P2 BRA `(.L_x_2456) ;  /* 0x000000000044a947 */ /* 0x000fea0003800000 */
[----:B------:R-:W-:Y:S01]  /*137d0*/  ISETP.GT.AND P0, PT, R6, -0x1, PT ;  /* 0xffffffff0600780c */ /* 0x000fe20003f04270 */
[----:B------:R-:W-:-:S12]  /*137e0*/  BSSY B0, `(.L_x_2457) ;  /* 0x000000d000007945 */ /* 0x000fd80003800000 */
[----:B------:R-:W-:Y:S05]  /*137f0*/  @P0 BRA `(.L_x_2458) ;  /* 0x00000000001c0947 */ /* 0x000fea0003800000 */
[----:B------:R-:W-:Y:S02]  /*13800*/  ISETP.NE.AND P0, PT, R3, 0x1, PT ;  /* 0x000000010300780c */ /* 0x000fe40003f05270 */
[----:B------:R-:W-:-:S11]  /*13810*/  LOP3.LUT R6, RZ, R6, RZ, 0x33, !PT ;  /* 0x00000006ff067212 */ /* 0x000fd600078e33ff */
[----:B--2---:R-:W2:Y:S02]  /*13820*/  @P0 LDC.64 R4, c[0x0][0x9e8] ;  /* 0x00027a00ff040b82 */ /* 0x004ea40000000a00 */
[----:B--2---:R-:W-:-:S05]  /*13830*/  @P0 IMAD.HI.U32 R4, R6, R4, RZ ;  /* 0x0000000406040227 */ /* 0x004fca00078e00ff */
[----:B------:R-:W-:-:S04]  /*13840*/  @P0 SHF.R.U32.HI R6, RZ, R5, R4 ;  /* 0x00000005ff060219 */ /* 0x000fc80000011604 */
[----:B------:R-:W-:Y:S01]  /*13850*/  LOP3.LUT R6, RZ, R6, RZ, 0x33, !PT ;  /* 0x00000006ff067212 */ /* 0x000fe200078e33ff */
[----:B------:R-:W-:Y:S06]  /*13860*/  BRA `(.L_x_2459) ;  /* 0x0000000000107947 */ /* 0x000fec0003800000 */
.L_x_2458:
[----:B------:R-:W-:-:S13]  /*13870*/  ISETP.NE.AND P0, PT, R3, 0x1, PT ;  /* 0x000000010300780c */ /* 0x000fda0003f05270 */
[----:B--2---:R-:W2:Y:S02]  /*13880*/  @P0 LDC.64 R4, c[0x0][0x9e8] ;  /* 0x00027a00ff040b82 */ /* 0x004ea40000000a00 */
[----:B--2---:R-:W-:-:S05]  /*13890*/  @P0 IMAD.HI.U32 R4, R6, R4, RZ ;  /* 0x0000000406040227 */ /* 0x004fca00078e00ff */
[----:B------:R-:W-:-:S07]  /*138a0*/  @P0 SHF.R.U32.HI R6, RZ, R5, R4 ;  /* 0x00000005ff060219 */ /* 0x000fce0000011604 */
.L_x_2459:
[----:B------:R-:W-:Y:S05]  /*138b0*/  BSYNC B0 ;  /* 0x0000000000007941 */ /* 0x000fea0003800000 */
.L_x_2457:
[----:B------:R-:W-:-:S05]  /*138c0*/  IMAD R3, R6, R3, RZ ;  /* 0x0000000306037224 */ /* 0x000fca00078e02ff */
[----:B------:R-:W-:-:S07]  /*138d0*/  VIMNMX R2, R2, R3, !PT ;  /* 0x0000000302027248 */ /* 0x000fce0007fe0100 */
.L_x_2456:
[----:B------:R-:W-:Y:S01]  /*138e0*/  IMAD.HI R2, R2, 0x2aaaaaab, RZ ;  /* 0x2aaaaaab02027827 */ /* 0x000fe200078e02ff */
[----:B--2---:R-:W-:Y:S01]  /*138f0*/  SHF.R.U32.HI R4, RZ, 0x10, R7 ;  /* 0x00000010ff047819 */ /* 0x004fe20000011607 */
[----:B------:R-:W-:Y:S01]  /*13900*/  BSSY B0, `(.L_x_2460) ;  /* 0x000002a000007945 */ /* 0x000fe20003800000 */
[----:B------:R-:W-:Y:S01]  /*13910*/  LOP3.LUT R8, R7, 0xff, RZ, 0xc0, !PT ;  /* 0x000000ff07087812 */ /* 0x000fe200078ec0ff */
[----:B------:R-:W-:Y:S01]  /*13920*/  IMAD.MOV.U32 R5, RZ, RZ, RZ ;  /* 0x000000ffff057224 */ /* 0x000fe200078e00ff */
[----:B------:R-:W-:Y:S02]  /*13930*/  SHF.R.U32.HI R3, RZ, 0x1f, R2 ;  /* 0x0000001fff037819 */ /* 0x000fe40000011602 */
[----:B------:R-:W-:Y:S01]  /*13940*/  ISETP.NE.AND P0, PT, R4, RZ, PT ;  /* 0x000000ff0400720c */ /* 0x000fe20003f05270 */
[----:B01----:R-:W-:Y:S01]  /*13950*/  IMAD.MOV.U32 R10, RZ, RZ, R5 ;  /* 0x000000ffff0a7224 */ /* 0x003fe200078e0005 */
[----:B------:R-:W-:-:S04]  /*13960*/  LEA.HI.SX32 R3, R2, R3, 0x1c ;  /* 0x0000000302037211 */ /* 0x000fc800078fe2ff */
[----:B------:R-:W-:-:S04]  /*13970*/  VIMNMX R9, RZ, R3, !PT ;  /* 0x00000003ff097248 */ /* 0x000fc80007fe0100 */
[----:B------:R-:W-:Y:S01]  /*13980*/  ISETP.GT.AND P1, PT, R0, R9, PT ;  /* 0x000000090000720c */ /* 0x000fe20003f24270 */
[----:B------:R0:W-:Y:S02]  /*13990*/  STL [R1+0x34], R9 ;  /* 0x0000340901007387 */ /* 0x0001e40000100800 */
[----:B------:R-:W1:Y:S02]  /*139a0*/  @!P0 LDC R4, c[0x0][0x9f0] ;  /* 0x00027c00ff048b82 */ /* 0x000e640000000800 */
[----:B------:R0:W-:Y:S04]  /*139b0*/  STL [R1+0x38], R5 ;  /* 0x0000380501007387 */ /* 0x0001e80000100800 */
[----:B------:R0:W-:Y:S04]  /*139c0*/  STL [R1+0x50], R8 ;  /* 0x0000500801007387 */ /* 0x0001e80000100800 */
[----:B------:R-:W-:Y:S05]  /*139d0*/  @!P1 BRA `(.L_x_2461) ;  /* 0x0000000000709947 */ /* 0x000fea0003800000 */
[-C--:B01----:R-:W-:Y:S02]  /*139e0*/  IABS R5, R4.reuse ;  /* 0x0000000400057213 */ /* 0x083fe40000000000 */
[----:B------:R-:W-:Y:S02]  /*139f0*/  IABS R7, R4 ;  /* 0x0000000400077213 */ /* 0x000fe40000000000 */
[----:B------:R-:W0:Y:S03]  /*13a00*/  I2F.RP R2, R5 ;  /* 0x0000000500027306 */ /* 0x000e260000209400 */
[----:B------:R-:W-:-:S05]  /*13a10*/  IMAD.MOV R7, RZ, RZ, -R7 ;  /* 0x000000ffff077224 */ /* 0x000fca00078e0a07 */
[----:B0-----:R-:W0:Y:S02]  /*13a20*/  MUFU.RCP R2, R2 ;  /* 0x0000000200027308 */ /* 0x001e240000001000 */
[----:B0-----:R-:W-:-:S06]  /*13a30*/  VIADD R2, R2, 0xffffffe ;  /* 0x0ffffffe02027836 */ /* 0x001fcc0000000000 */
[----:B------:R-:W0:Y:S02]  /*13a40*/  F2I.FTZ.U32.TRUNC.NTZ R3, R2 ;  /* 0x0000000200037305 */ /* 0x000e24000021f000 */
[----:B0-----:R-:W-:-:S04]  /*13a50*/  IMAD.MOV R2, RZ, RZ, -R3 ;  /* 0x000000ffff027224 */ /* 0x001fc800078e0a03 */
[----:B------:R-:W-:Y:S02]  /*13a60*/  IMAD R6, R2, R5, RZ ;  /* 0x0000000502067224 */ /* 0x000fe400078e02ff */
[----:B------:R-:W-:-:S04]  /*13a70*/  IMAD.MOV.U32 R2, RZ, RZ, RZ ;  /* 0x000000ffff027224 */ /* 0x000fc800078e00ff */
[----:B------:R-:W-:Y:S01]  /*13a80*/  IMAD.HI.U32 R6, R3, R6, R2 ;  /* 0x0000000603067227 */ /* 0x000fe200078e0002 */
[----:B------:R-:W-:-:S05]  /*13a90*/  IADD3 R3, R4, -0x1, R0 ;  /* 0xffffffff04037810 */ /* 0x000fca0007ffe000 */
[----:B------:R-:W-:-:S05]  /*13aa0*/  IMAD.IADD R3, R3, 0x1, -R9 ;  /* 0x0000000103037824 */ /* 0x000fca00078e0a09 */
[----:B------:R-:W-:Y:S02]  /*13ab0*/  IABS R2, R3 ;  /* 0x0000000300027213 */ /* 0x000fe40000000000 */
[----:B------:R-:W-:-:S03]  /*13ac0*/  LOP3.LUT R3, R3, R4, RZ, 0x3c, !PT ;  /* 0x0000000403037212 */ /* 0x000fc600078e3cff */
        /* <DEDUP_REMOVED lines=13> */
.L_x_2461:
[----:B------:R-:W-:Y:S05]  /*13ba0*/  BSYNC B0 ;  /* 0x0000000000007941 */ /* 0x000fea0003800000 */
.L_x_2460:
[----:B------:R-:W-:Y:S01]  /*13bb0*/  IMAD.MOV.U32 R3, RZ, RZ, R10 ;  /* 0x000000ffff037224 */ /* 0x000fe200078e000a */
[----:B------:R-:W-:Y:S03]  /*13bc0*/  BSSY B7, `(.L_x_2462) ;  /* 0x00003ec000077945 */ /* 0x000fe60003800000 */
[----:B------:R-:W-:-:S05]  /*13bd0*/  IMAD R2, R8, R3, R9 ;  /* 0x0000000308027224 */ /* 0x000fca00078e0209 */
        /* <DEDUP_REMOVED lines=9> */
[----:B0-----:R-:W0:Y:S01]  /*13c70*/  S2R R5, SR_LANEID ;  /* 0x0000000000057919 */ /* 0x001e220000000000 */
[----:B------:R-:W-:Y:S01]  /*13c80*/  VOTEU.ANY UR4, UPT, PT ;  /* 0x0000000000047886 */ /* 0x000fe200038e0100 */
[----:B------:R-:W3:Y:S01]  /*13c90*/  LDC.64 R2, c[0x0][0xc60] ;  /* 0x00031800ff027b82 */ /* 0x000ee20000000a00 */
[----:B------:R-:W0:Y:S02]  /*13ca0*/  FLO.U32 R0, UR4 ;  /* 0x0000000400007d00 */ /* 0x000e2400080e0000 */
[----:B0-----:R-:W-:-:S06]  /*13cb0*/  ISETP.EQ.U32.AND P0, PT, R0, R5, PT ;  /* 0x000000050000720c */ /* 0x001fcc0003f02070 */
[----:B------:R-:W3:Y:S07]  /*13cc0*/  POPC R5, UR4 ;  /* 0x0000000400057d09 */ /* 0x000eee0008000000 */
[----:B---3--:R-:W3:Y:S01]  /*13cd0*/  @P0 ATOMG.E.ADD.STRONG.GPU PT, R3, desc[UR40][R2.64], R5 ;  /* 0x00000005020309a8 */ /* 0x008ee200081ee1e8 */
[----:B-1----:R-:W0:Y:S02]  /*13ce0*/  S2R R4, SR_LTMASK ;  /* 0x0000000000047919 */ /* 0x002e240000003900 */
[----:B0-----:R-:W-:-:S04]  /*13cf0*/  LOP3.LUT R4, R4, UR4, RZ, 0xc0, !PT ;  /* 0x0000000404047c12 */ /* 0x001fc8000f8ec0ff */
[----:B------:R-:W0:Y:S01]  /*13d00*/  POPC R7, R4 ;  /* 0x0000000400077309 */ /* 0x000e220000000000 */
[----:B---3--:R-:W0:Y:S02]  /*13d10*/  SHFL.IDX PT, R0, R3, R0, 0x1f ;  /* 0x00001f0003007589 */ /* 0x008e2400000e0000 */
[----:B0-----:R-:W-:-:S05]  /*13d20*/  IADD3 R0, R0, UR37, R7 ;  /* 0x0000002500007c10 */ /* 0x001fca000fffe007 */
[----:B------:R4:W-:Y:S01]  /*13d30*/  STL [R1], R0 ;  /* 0x0000000001007387 */ /* 0x0009e20000100800 */
[----:B------:R-:W-:Y:S05]  /*13d40*/  BRA `(.L_x_2464) ;  /* 0x0000003c004c7947 */ /* 0x000fea0003800000 */
.L_x_2463:
        /* <DEDUP_REMOVED lines=13> */
[----:B--2---:R-:W-:Y:S02]  /*13e20*/  IMAD.U32 R10, RZ, RZ, UR4 ;  /* 0x00000004ff0a7e24 */ /* 0x004fe4000f8e00ff */
[----:B------:R-:W-:Y:S02]  /*13e30*/  IMAD.U32 R11, RZ, RZ, UR5 ;  /* 0x00000005ff0b7e24 */ /* 0x000fe4000f8e00ff */
[----:B------:R-:W-:Y:S02]  /*13e40*/  IMAD.MOV.U32 R8, RZ, RZ, 0x70 ;  /* 0x00000070ff087424 */ /* 0x000fe400078e00ff */
[----:B------:R-:W-:Y:S02]  /*13e50*/  IMAD.MOV.U32 R12, RZ, RZ, 0x1 ;  /* 0x00000001ff0c7424 */ /* 0x000fe400078e00ff */
[----:B------:R-:W-:-:S07]  /*13e60*/  IMAD.MOV.U32 R13, RZ, RZ, RZ ;  /* 0x000000ffff0d7224 */ /* 0x000fce00078e00ff */
[----:B------:R-:W-:-:S07]  /*13e70*/  LEPC R20, `(.L_x_2466) ;  /* 0x000000001014794e */ /* 0x000fce0000000000 */
[----:B-1----:R-:W-:Y:S05]  /*13e80*/  CALL.ABS.NOINC R2 ;  /* 0x0000000002007343 */ /* 0x002fea0003c00000 */
.L_x_2466:
[----:B------:R-:W-:Y:S05]  /*13e90*/  BSYNC B6 ;  /* 0x0000000000067941 */ /* 0x000fea0003800000 */
.L_x_2465:
        /* <DEDUP_REMOVED lines=9> */
[----:B-1----:R-:W-:Y:S02]  /*13f30*/  IMAD.U32 R4, RZ, RZ, UR6 ;  /* 0x00000006ff047e24 */ /* 0x002fe4000f8e00ff */
[----:B0-----:R-:W-:Y:S02]  /*13f40*/  IMAD.U32 R5, RZ, RZ, UR7 ;  /* 0x00000007ff057e24 */ /* 0x001fe4000f8e00ff */
[----:B------:R-:W-:Y:S02]  /*13f50*/  IMAD.U32 R6, RZ, RZ, UR8 ;  /* 0x00000008ff067e24 */ /* 0x000fe4000f8e00ff */
[----:B------:R-:W-:-:S02]  /*13f60*/  IMAD.U32 R7, RZ, RZ, UR9 ;  /* 0x00000009ff077e24 */ /* 0x000fc4000f8e00ff */
[----:B--2---:R-:W-:Y:S02]  /*13f70*/  IMAD.U32 R10, RZ, RZ, UR4 ;  /* 0x00000004ff0a7e24 */ /* 0x004fe4000f8e00ff */
[----:B------:R-:W-:Y:S02]  /*13f80*/  IMAD.U32 R11, RZ, RZ, UR5 ;  /* 0x00000005ff0b7e24 */ /* 0x000fe4000f8e00ff */
[----:B------:R-:W-:Y:S02]  /*13f90*/  IMAD.MOV.U32 R8, RZ, RZ, 0x70 ;  /* 0x00000070ff087424 */ /* 0x000fe400078e00ff */
[----:B------:R-:W-:Y:S02]  /*13fa0*/  IMAD.MOV.U32 R12, RZ, RZ, 0x1 ;  /* 0x00000001ff0c7424 */ /* 0x000fe400078e00ff */
[----:B---3--:R-:W-:-:S07]  /*13fb0*/  IMAD.MOV.U32 R13, RZ, RZ, RZ ;  /* 0x000000ffff0d7224 */ /* 0x008fce00078e00ff */
[----:B------:R-:W-:-:S07]  /*13fc0*/  LEPC R20, `(.L_x_2469) ;  /* 0x000000001014794e */ /* 0x000fce0000000000 */
[----:B----4-:R-:W-:Y:S05]  /*13fd0*/  CALL.ABS.NOINC R2 ;  /* 0x0000000002007343 */ /* 0x010fea0003c00000 */
.L_x_2469:
        /* <DEDUP_REMOVED lines=15> */
.L_x_2468:
[----:B------:R-:W-:Y:S05]  /*140d0*/  BSYNC B6 ;  /* 0x0000000000067941 */ /* 0x000fea0003800000 */
.L_x_2467:
[----:B------:R-:W3:Y:S01]  /*140e0*/  LDL R0, [R1+0xc] ;  /* 0x00000c0001007983 */ /* 0x000ee20000100800 */
[----:B------:R-:W-:Y:S02]  /*140f0*/  ULDC.64 UR4, c[0x0][0x9f8] ;  /* 0x00027e0000047ab9 */ /* 0x000fe40000000a00 */
[----:B------:R-:W-:Y:S01]  /*14100*/  ISETP.NE.U32.AND P0, PT, RZ, UR4, PT ;  /* 0x00000004ff007c0c */ /* 0x000fe2000bf05070 */
[----:B------:R-:W4:Y:S03]  /*14110*/  LDL R16, [R1+0x30] ;  /* 0x0000300001107983 */ /* 0x000f260000100800 */
[----:B------:R-:W-:Y:S01]  /*14120*/  ISETP.NE.AND.EX P0, PT, RZ, UR5, PT, P0 ;  /* 0x00000005ff007c0c */ /* 0x000fe2000bf05300 */
[----:B------:R-:W-:-:S12]  /*14130*/  ULDC.64 UR4, c[0x0][0xa08] ;  /* 0x0002820000047ab9 */ /* 0x000fd80000000a00 */
[----:B------:R-:W5:Y:S01]  /*14140*/  @P0 LDC.64 R2, c[0x0][0x9f8] ;  /* 0x00027e00ff020b82 */ /* 0x000f620000000a00 */
[----:B---3--:R-:W-:Y:S02]  /*14150*/  IMAD.MOV.U32 R7, RZ, RZ, R0 ;  /* 0x000000ffff077224 */ /* 0x008fe400078e0000 */
[----:B-----5:R-:W-:-:S05]  /*14160*/  @P0 IMAD.WIDE R2, R0, 0x4, R2 ;  /* 0x0000000400020825 */ /* 0x020fca00078e0202 */
[----:B------:R3:W0:Y:S01]  /*14170*/  @P0 LDG.E R7, desc[UR40][R2.64] ;  /* 0x0000002802070981 */ /* 0x000622000c1e1900 */
[----:B----4-:R-:W-:Y:S01]  /*14180*/  VIADD R0, R16, 0xffffffff ;  /* 0xffffffff10007836 */ /* 0x010fe20000000000 */
[----:B---3--:R-:W3:Y:S02]  /*14190*/  LDC.64 R2, c[0x0][0x418] ;  /* 0x00010600ff027b82 */ /* 0x008ee40000000a00 */
[----:B---3--:R-:W-:Y:S01]  /*141a0*/  LOP3.LUT P0, RZ, R2, UR4, RZ, 0xfc, !PT ;  /* 0x0000000402ff7c12 */ /* 0x008fe2000f80fcff */
[----:B------:R-:W-:-:S03]  /*141b0*/  UMOV UR4, 0xffffffff ;  /* 0xffffffff00047882 */ /* 0x000fc60000000000 */
[----:B------:R-:W-:Y:S02]  /*141c0*/  LOP3.LUT P0, RZ, R3, UR5, RZ, 0xfc, P0 ;  /* 0x0000000503ff7c12 */ /* 0x000fe4000800fcff */
[----:B0-----:R-:W-:Y:S01]  /*141d0*/  SHF.R.S32.HI R8, RZ, 0x1f, R7 ;  /* 0x0000001fff087819 */ /* 0x001fe20000011407 */
[----:B------:R0:W-:Y:S01]  /*141e0*/  STL [R1+0x4], R7 ;  /* 0x0000040701007387 */ /* 0x0001e20000100800 */
[----:B------:R-:W-:-:S03]  /*141f0*/  SEL R16, R7, RZ, !P0 ;  /* 0x000000ff07107207 */ /* 0x000fc60004000000 */
[----:B------:R0:W-:Y:S01]  /*14200*/  STL [R1+0x8], R8 ;  /* 0x0000080801007387 */ /* 0x0001e20000100800 */
[----:B------:R-:W-:Y:S05]  /*14210*/  BRA.DIV UR4, `(.L_x_2470) ;  /* 0x0000005204507947 */ /* 0x000fea000b800000 */
[----:B-1----:R-:W1:Y:S02]  /*14220*/  S2R R4, SR_TID.X ;  /* 0x0000000000047919 */ /* 0x002e640000002100 */
[----:B-1----:R-:W-:-:S04]  /*14230*/  SHF.R.U32.HI R4, RZ, 0x5, R4 ;  /* 0x00000005ff047819 */ /* 0x002fc80000011604 */
[----:B------:R-:W-:-:S05]  /*14240*/  LOP3.LUT R4, R4, 0x3, RZ, 0xc0, !PT ;  /* 0x0000000304047812 */ /* 0x000fca00078ec0ff */
[----:B------:R1:W3:Y:S02]  /*14250*/  SHFL.IDX PT, R14, R4, RZ, 0x1f ;  /* 0x00001fff040e7589 */ /* 0x0002e400000e0000 */
.L_x_2576:
[----:B------:R4:W-:Y:S01]  /*14260*/  STL [R1+0x20], R0 ;  /* 0x0000200001007387 */ /* 0x0009e20000100800 */
[----:B---3--:R-:W-:Y:S02]  /*14270*/  ISETP.NE.AND P0, PT, R14, RZ, PT ;  /* 0x000000ff0e00720c */ /* 0x008fe40003f05270 */
[----:B------:R-:W-:Y:S02]  /*14280*/  PLOP3.LUT P1, PT, PT, PT, PT, 0x8, 0x0 ;  /* 0x000000000000781c */ /* 0x000fe40003f2e170 */
[----:B------:R-:W-:-:S11]  /*14290*/  LOP3.LUT R18, R18, 0xfffffffe, RZ, 0xc0, !PT ;  /* 0xfffffffe12127812 */ /* 0x000fd600078ec0ff */
[----:B------:R-:W-:Y:S01]  /*142a0*/  @P1 LOP3.LUT R18, R18, 0x1, RZ, 0xfc, !PT ;  /* 0x0000000112121812 */ /* 0x000fe200078efcff */
[----:B----4-:R-:W-:Y:S06]  /*142b0*/  @P0 BRA `(.L_x_2471) ;  /* 0x00000004000c0947 */ /* 0x010fec0003800000 */
[----:B------:R-:W-:-:S03]  /*142c0*/  UMOV UR4, 0xffffffff ;  /* 0xffffffff00047882 */ /* 0x000fc60000000000 */
[----:B------:R-:W-:Y:S05]  /*142d0*/  BRA.DIV UR4, `(.L_x_2472) ;  /* 0x0000005204547947 */ /* 0x000fea000b800000 */
[----:B------:R-:W-:-:S13]  /*142e0*/  ELECT P6, URZ, PT ;  /* 0x00000000003f782f */ /* 0x000fda00038c0000 */
.L_x_2579:
[----:B------:R-:W-:Y:S05]  /*142f0*/  @!P6 BRA `(.L_x_2471) ;  /* 0x0000000000fce947 */ /* 0x000fea0003800000 */
[----:B------:R-:W-:-:S04]  /*14300*/  ISETP.NE.U32.AND P0, PT, R2, RZ, PT ;  /* 0x000000ff0200720c */ /* 0x000fc80003f05070 */
[----:B------:R-:W-:-:S13]  /*14310*/  ISETP.NE.AND.EX P0, PT, R3, RZ, PT, P0 ;  /* 0x000000ff0300720c */ /* 0x000fda0003f05300 */
[----:B------:R-:W-:Y:S05]  /*14320*/  @!P0 BRA `(.L_x_2473) ;  /* 0x0000000000508947 */ /* 0x000fea0003800000 */
[----:B------:R-:W3:Y:S01]  /*14330*/  LDC R6, c[0x0][0x43c] ;  /* 0x00010f00ff067b82 */ /* 0x000ee20000000800 */
[----:B------:R-:W-:Y:S01]  /*14340*/  IMAD.MOV.U32 R9, RZ, RZ, R0 ;  /* 0x000000ffff097224 */ /* 0x000fe200078e0000 */
[----:B------:R-:W-:-:S03]  /*14350*/  ULDC.64 UR4, c[0x0][0x428] ;  /* 0x00010a0000047ab9 */ /* 0x000fc60000000a00 */
[----:B------:R-:W-:Y:S01]  /*14360*/  IMAD.MOV.U32 R0, RZ, RZ, R9 ;  /* 0x000000ffff007224 */ /* 0x000fe200078e0009 */
[----:B---3--:R-:W-:-:S13]  /*14370*/  ISETP.NE.AND P0, PT, R6, 0x1, PT ;  /* 0x000000010600780c */ /* 0x008fda0003f05270 */
[----:B-1----:R-:W1:Y:S02]  /*14380*/  @P0 LDC.64 R4, c[0x0][0x440] ;  /* 0x00011000ff040b82 */ /* 0x002e640000000a00 */
[----:B-1----:R-:W-:-:S05]  /*14390*/  @P0 IMAD.HI.U32 R4, R9, R4, RZ ;  /* 0x0000000409040227 */ /* 0x002fca00078e00ff */
        /* <DEDUP_REMOVED lines=13> */
.L_x_2473:
[----:B------:R-:W4:Y:S04]  /*14470*/  LDL R0, [R1+0x10] ;  /* 0x0000100001007983 */ /* 0x000f280000100800 */
[----:B---3--:R-:W3:Y:S01]  /*14480*/  LDL R2, [R1+0x14] ;  /* 0x0000140001027983 */ /* 0x008ee20000100800 */
[----:B----4-:R-:W-:Y:S01]  /*14490*/  IMAD R0, R0, 0x8, R19 ;  /* 0x0000000800007824 */ /* 0x010fe200078e0213 */
[----:B---3--:R-:W-:-:S04]  /*144a0*/  SHF.L.U32 R2, R2, 0x1f, RZ ;  /* 0x0000001f02027819 */ /* 0x008fc800000006ff */
[----:B------:R-:W3:Y:S02]  /*144b0*/  SYNCS.PHASECHK.TRANS64.TRYWAIT P0, [R0+URZ+0x22840], R2 ;  /* 0x02284002000075a7 */ /* 0x000ee4000800017f */
[----:B---3--:R-:W-:Y:S05]  /*144c0*/  @!P0 BRA `(.L_x_2474) ;  /* 0x0000004c00f88947 */ /* 0x008fea0003800000 */
.L_x_2580:
[----:B------:R-:W4:Y:S02]  /*144d0*/  S2R R3, SR_TID.X ;  /* 0x0000000000037919 */ /* 0x000f240000002100 */
[----:B----4-:R-:W-:-:S04]  /*144e0*/  LOP3.LUT R3, R3, 0x7f, RZ, 0xc0, !PT ;  /* 0x0000007f03037812 */ /* 0x010fc800078ec0ff */
[----:B------:R-:W-:-:S13]  /*144f0*/  ISETP.NE.AND P0, PT, R3, RZ, PT ;  /* 0x000000ff0300720c */ /* 0x000fda0003f05270 */
[----:B------:R-:W-:Y:S05]  /*14500*/  @P0 BRA `(.L_x_2475) ;  /* 0x00000000001c0947 */ /* 0x000fea0003800000 */
[----:B------:R-:W4:Y:S01]  /*14510*/  S2R R3, SR_TID.X ;  /* 0x0000000000037919 */ /* 0x000f220000002100 */
[----:B---3--:R-:W-:-:S04]  /*14520*/  IMAD.MOV.U32 R2, RZ, RZ, 0x3000 ;  /* 0x00003000ff027424 */ /* 0x008fc800078e00ff */
[----:B------:R3:W-:Y:S01]  /*14530*/  SYNCS.ARRIVE.TRANS64 RZ, [R0+URZ+0x22830], R2 ;  /* 0x0228300200ff79a7 */ /* 0x0007e2000800003f */
[----:B----4-:R-:W-:-:S04]  /*14540*/  LOP3.LUT R3, R3, 0x1f, RZ, 0xc0, !PT ;  /* 0x0000001f03037812 */ /* 0x010fc800078ec0ff */
[----:B------:R-:W-:-:S13]  /*14550*/  ISETP.NE.AND P0, PT, R3, RZ, PT ;  /* 0x000000ff0300720c */ /* 0x000fda0003f05270 */
[----:B---3--:R-:W-:Y:S05]  /*14560*/  @!P0 BRA `(.L_x_2475) ;  /* 0x0000000000048947 */ /* 0x008fea0003800000 */
[----:B------:R-:W-:Y:S01]  /*14570*/  BPT.TRAP 0x1 ;  /* 0x000000040000795c */ /* 0x000fe20000300000 */
.L_x_2475:
[----:B-1----:R-:W4:Y:S04]  /*14580*/  LDL R4, [R1+0x10] ;  /* 0x0000100001047983 */ /* 0x002f280000100800 */
[----:B------:R-:W2:Y:S04]  /*14590*/  LDL R3, [R1+0x20] ;  /* 0x0000200001037983 */ /* 0x000ea80000100800 */
[----:B---3--:R-:W3:Y:S01]  /*145a0*/  LDL R2, [R1+0x18] ;  /* 0x0000180001027983 */ /* 0x008ee20000100800 */
[----:B------:R-:W-:Y:S01]  /*145b0*/  R2UR UR9, R0 ;  /* 0x00000000000972ca */ /* 0x000fe200000e0000 */
[----:B------:R-:W-:Y:S01]  /*145c0*/  UIADD3 UR6, UP0, UR38, 0x370, URZ ;  /* 0x0000037026067890 */ /* 0x000fe2000ff1e03f */
[----:B------:R-:W-:Y:S01]  /*145d0*/  R2UR UR12, R17 ;  /* 0x00000000110c72ca */ /* 0x000fe200000e0000 */
[----:B------:R-:W-:Y:S01]  /*145e0*/  UMOV UR5, 0x14f00000 ;  /* 0x14f0000000057882 */ /* 0x000fe20000000000 */
[----:B-----5:R-:W-:Y:S01]  /*145f0*/  R2UR UR13, R16 ;  /* 0x00000000100d72ca */ /* 0x020fe200000e0000 */
[----:B------:R-:W-:Y:S01]  /*14600*/  UIADD3.X UR7, URZ, UR39, URZ, UP0, !UPT ;  /* 0x000000273f077290 */ /* 0x000fe200087fe43f */
[----:B------:R-:W-:Y:S01]  /*14610*/  PLOP3.LUT P0, PT, PT, PT, PT, 0x80, 0x0 ;  /* 0x000000000000781c */ /* 0x000fe20003f0f070 */
[----:B------:R-:W-:Y:S01]  /*14620*/  UMOV UR10, URZ ;  /* 0x0000003f000a7c82 */ /* 0x000fe20008000000 */
[----:B------:R-:W-:-:S05]  /*14630*/  LOP3.LUT R18, R18, 0xfffffffe, RZ, 0xc0, !PT ;  /* 0xfffffffe12127812 */ /* 0x000fca00078ec0ff */
[----:B------:R-:W-:-:S06]  /*14640*/  UIADD3 UR9, UR9, 0x22830, URZ ;  /* 0x0002283009097890 */ /* 0x000fcc000fffe03f */
[----:B------:R-:W-:Y:S01]  /*14650*/  @P0 LOP3.LUT R18, R18, 0x1, RZ, 0xfc, !PT ;  /* 0x0000000112120812 */ /* 0x000fe200078efcff */
[----:B----4-:R-:W-:Y:S01]  /*14660*/  IMAD R0, R4, 0x3000, R19 ;  /* 0x0000300004007824 */ /* 0x010fe200078e0213 */
[----:B--2---:R-:W-:-:S04]  /*14670*/  R2UR UR11, R3 ;  /* 0x00000000030b72ca */ /* 0x004fc800000e0000 */
[----:B------:R-:W-:Y:S02]  /*14680*/  R2UR UR8, R0 ;  /* 0x00000000000872ca */ /* 0x000fe400000e0000 */
[----:B---3--:R-:W-:-:S11]  /*14690*/  R2UR UR4, R2 ;  /* 0x00000000020472ca */ /* 0x008fd600000e0000 */
[----:B------:R-:W-:Y:S02]  /*146a0*/  UIADD3 UR8, UR8, 0x1c400, URZ ;  /* 0x0001c40008087890 */ /* 0x000fe4000fffe03f */
[----:B------:R-:W-:-:S03]  /*146b0*/  UIMAD UR11, UR11, 0x60, UR4 ;  /* 0x000000600b0b78a4 */ /* 0x000fc6000f8e0204 */
[----:B------:R-:W-:-:S06]  /*146c0*/  UMOV UR4, 0x0 ;  /* 0x0000000000047882 */ /* 0x000fcc0000000000 */
[----:B------:R3:W-:Y:S02]  /*146d0*/  UTMALDG.4D [UR8], [UR6], desc[UR4] ;  /* 0x00000408060075b4 */ /* 0x0007e40008019000 */
[----:B---3--:R-:W-:Y:S01]  /*146e0*/  NOP ;  /* 0x0000000000007918 */ /* 0x008fe20000000000 */
.L_x_2471:
[----:B------:R-:W3:Y:S01]  /*146f0*/  LDL.LU R3, [R1+0x40] ;  /* 0x0000400001037983 */ /* 0x000ee20000300800 */
[----:B------:R-:W-:Y:S05]  /*14700*/  WARPSYNC.ALL ;  /* 0x0000000000007948 */ /* 0x000fea0003800000 */
[----:B------:R-:W-:Y:S01]  /*14710*/  ULDC.64 UR4, c[0x0][0x298] ;  /* 0x0000a60000047ab9 */ /* 0x000fe20000000a00 */
[----:B------:R-:W-:Y:S01]  /*14720*/  BSSY B6, `(.L_x_2476) ;  /* 0x000001c000067945 */ /* 0x000fe20003800000 */
[----:B------:R-:W-:Y:S01]  /*14730*/  BAR.SYNC.DEFER_BLOCKING 0x8, 0x180 ;  /* 0x0206000000007b1d */ /* 0x000fe20000010000 */
[----:B---3--:R-:W-:Y:S01]  /*14740*/  SHF.R.S32.HI R0, RZ, 0x1f, R3 ;  /* 0x0000001fff007819 */ /* 0x008fe20000011403 */
[----:B-1----:R-:W-:-:S04]  /*14750*/  IMAD.WIDE.U32 R4, R3, UR4, RZ ;  /* 0x0000000403047c25 */ /* 0x002fc8000f8e00ff */
[----:B------:R-:W-:Y:S01]  /*14760*/  IMAD R2, R0, UR4, RZ ;  /* 0x0000000400027c24 */ /* 0x000fe2000f8e02ff */
[----:B------:R1:W-:Y:S01]  /*14770*/  STL.64 [R1+0x40], R4 ;  /* 0x0000400401007387 */ /* 0x0003e20000100a00 */
[----:B------:R-:W-:Y:S02]  /*14780*/  VIADD R0, R19, 0x18400 ;  /* 0x0001840013007836 */ /* 0x000fe40000000000 */
[----:B------:R-:W-:-:S03]  /*14790*/  IMAD R2, R3, UR5, R2 ;  /* 0x0000000503027c24 */ /* 0x000fc6000f8e0202 */
[----:B------:R-:W-:Y:S01]  /*147a0*/  LOP3.LUT P0, RZ, R0, 0x3ff, RZ, 0xc0, !PT ;  /* 0x000003ff00ff7812 */ /* 0x000fe2000780c0ff */
[----:B------:R-:W-:-:S05]  /*147b0*/  IMAD.IADD R0, R5, 0x1, R2 ;  /* 0x0000000105007824 */ /* 0x000fca00078e0202 */
[----:B------:R1:W-:Y:S07]  /*147c0*/  STL [R1+0x4c], R0 ;  /* 0x00004c0001007387 */ /* 0x0003ee0000100800 */
        /* <DEDUP_REMOVED lines=9> */
[----:B0-----:R-:W-:-:S02]  /*14860*/  IMAD.U32 R7, RZ, RZ, UR9 ;  /* 0x00000009ff077e24 */ /* 0x001fc4000f8e00ff */
[----:B--2---:R-:W-:Y:S02]  /*14870*/  IMAD.U32 R10, RZ, RZ, UR4 ;  /* 0x00000004ff0a7e24 */ /* 0x004fe4000f8e00ff */
[----:B------:R-:W-:Y:S02]  /*14880*/  IMAD.U32 R11, RZ, RZ, UR5 ;  /* 0x00000005ff0b7e24 */ /* 0x000fe4000f8e00ff */
[----:B------:R-:W-:Y:S02]  /*14890*/  IMAD.MOV.U32 R8, RZ, RZ, 0x70 ;  /* 0x00000070ff087424 */ /* 0x000fe400078e00ff */
[----:B------:R-:W-:Y:S02]  /*148a0*/  IMAD.MOV.U32 R12, RZ, RZ, 0x1 ;  /* 0x00000001ff0c7424 */ /* 0x000fe400078e00ff */
[----:B------:R-:W-:-:S07]  /*148b0*/  IMAD.MOV.U32 R13, RZ, RZ, RZ ;  /* 0x000000ffff0d7224 */ /* 0x000fce00078e00ff */
[----:B------:R-:W-:-:S07]  /*148c0*/  LEPC R20, `(.L_x_2477) ;  /* 0x000000001014794e */ /* 0x000fce0000000000 */
[----:B-1----:R-:W-:Y:S05]  /*148d0*/  CALL.ABS.NOINC R2 ;  /* 0x0000000002007343 */ /* 0x002fea0003c00000 */
.L_x_2477:
[----:B------:R-:W-:Y:S05]  /*148e0*/  BSYNC B6 ;  /* 0x0000000000067941 */ /* 0x000fea0003800000 */
.L_x_2476:
[----:B-1----:R-:W3:Y:S01]  /*148f0*/  LDL.LU R0, [R1+0x4c] ;  /* 0x00004c0001007983 */ /* 0x002ee20000300800 */
[----:B------:R-:W-:Y:S01]  /*14900*/  ULDC.64 UR6, c[0x0][0xa00] ;  /* 0x0002800000067ab9 */ /* 0x000fe20000000a00 */
[----:B------:R-:W-:Y:S01]  /*14910*/  ULDC.64 UR4, c[0x0][0x2d8] ;  /* 0x0000b60000047ab9 */ /* 0x000fe20000000a00 */
[----:B0-----:R-:W0:Y:S01]  /*14920*/  LDC R7, c[0x0][0x448] ;  /* 0x00011200ff077b82 */ /* 0x001e220000000800 */
[----:B------:R-:W3:Y:S04]  /*14930*/  LDL.LU.64 R2, [R1+0x40] ;  /* 0x0000400001027983 */ /* 0x000ee80000300a00 */
[----:B------:R-:W4:Y:S04]  /*14940*/  LDL R5, [R1+0xc] ;  /* 0x00000c0001057983 */ /* 0x000f280000100800 */
[----:B------:R-:W2:Y:S01]  /*14950*/  LDL R12, [R1+0x28] ;  /* 0x00002800010c7983 */ /* 0x000ea20000100800 */
[----:B------:R-:W-:Y:S01]  /*14960*/  ISETP.NE.U32.AND P0, PT, RZ, UR6, PT ;  /* 0x00000006ff007c0c */ /* 0x000fe2000bf05070 */
[----:B------:R-:W-:-:S03]  /*14970*/  ULDC UR6, c[0x0][0x2b8] ;  /* 0x0000ae0000067ab9 */ /* 0x000fc60000000800 */
[----:B------:R-:W-:Y:S01]  /*14980*/  ISETP.NE.AND.EX P0, PT, RZ, UR7, PT, P0 ;  /* 0x00000007ff007c0c */ /* 0x000fe2000bf05300 */
[----:B------:R-:W1:Y:S02]  /*14990*/  S2R R8, SR_TID.X ;  /* 0x0000000000087919 */ /* 0x000e640000002100 */
[----:B-1----:R-:W-:Y:S02]  /*149a0*/  IMAD.SHL.U32 R8, R8, 0x10, RZ ;  /* 0x0000001008087824 */ /* 0x002fe400078e00ff */
[----:B---3--:R-:W-:Y:S01]  /*149b0*/  IMAD.MOV.U32 R3, RZ, RZ, R0 ;  /* 0x000000ffff037224 */ /* 0x008fe200078e0000 */
[----:B----4-:R-:W-:-:S04]  /*149c0*/  SHF.R.S32.HI R0, RZ, 0x1f, R5 ;  /* 0x0000001fff007819 */ /* 0x010fc80000011405 */
[----:B------:R-:W-:Y:S02]  /*149d0*/  SEL R4, R0, RZ, !P0 ;  /* 0x000000ff00047207 */ /* 0x000fe40004000000 */
[----:B------:R-:W-:Y:S02]  /*149e0*/  SEL R0, R5, RZ, !P0 ;  /* 0x000000ff05007207 */ /* 0x000fe40004000000 */
[----:B------:R-:W1:Y:S01]  /*149f0*/  S2R R5, SR_TID.X ;  /* 0x0000000000057919 */ /* 0x000e620000002100 */
[----:B------:R-:W-:-:S04]  /*14a00*/  IMAD.WIDE.U32 R2, R17, UR4, R2 ;  /* 0x0000000411027c25 */ /* 0x000fc8000f8e0002 */
[----:B------:R-:W-:Y:S01]  /*14a10*/  IMAD R3, R17, UR5, R3 ;  /* 0x0000000511037c24 */ /* 0x000fe2000f8e0203 */
[----:B------:R-:W-:Y:S02]  /*14a20*/  ULDC.64 UR4, c[0x0][0x2e0] ;  /* 0x0000b80000047ab9 */ /* 0x000fe40000000a00 */
[----:B------:R-:W-:Y:S02]  /*14a30*/  IMAD R4, R4, UR4, RZ ;  /* 0x0000000404047c24 */ /* 0x000fe4000f8e02ff */
[----:B------:R-:W-:-:S04]  /*14a40*/  IMAD.WIDE.U32 R2, R0, UR4, R2 ;  /* 0x0000000400027c25 */ /* 0x000fc8000f8e0002 */
[----:B------:R-:W-:Y:S01]  /*14a50*/  IMAD R0, R0, UR5, R4 ;  /* 0x0000000500007c24 */ /* 0x000fe2000f8e0204 */
[----:B0-----:R-:W-:Y:S01]  /*14a60*/  ISETP.NE.AND P0, PT, R7, 0x1, PT ;  /* 0x000000010700780c */ /* 0x001fe20003f05270 */
[----:B------:R-:W0:Y:S01]  /*14a70*/  S2R R9, SR_TID.X ;  /* 0x0000000000097919 */ /* 0x000e220000002100 */
[----:B------:R-:W-:-:S11]  /*14a80*/  ULDC.64 UR4, c[0x0][0x2d0] ;  /* 0x0000b40000047ab9 */ /* 0x000fd60000000a00 */
[----:B------:R-:W3:Y:S01]  /*14a90*/  @P0 LDC R6, c[0x0][0x450] ;  /* 0x00011400ff060b82 */ /* 0x000ee20000000800 */
[----:B-1----:R-:W-:-:S04]  /*14aa0*/  LOP3.LUT R5, R5, 0x7f, RZ, 0xc0, !PT ;  /* 0x0000007f05057812 */ /* 0x002fc800078ec0ff */
[----:B------:R-:W-:-:S04]  /*14ab0*/  SHF.R.U32.HI R5, RZ, 0x3, R5 ;  /* 0x00000003ff057819 */ /* 0x000fc80000011605 */
[----:B------:R-:W-:Y:S02]  /*14ac0*/  LOP3.LUT R8, R5, 0x70, R8, 0xf8, !PT ;  /* 0x0000007005087812 */ /* 0x000fe400078ef808 */
[----:B------:R-:W1:Y:S03]  /*14ad0*/  @P0 LDC R5, c[0x0][0x44c] ;  /* 0x00011300ff050b82 */ /* 0x000e660000000800 */
[----:B--2---:R-:W-:Y:S02]  /*14ae0*/  IMAD.IADD R4, R8, 0x1, R12 ;  /* 0x0000000108047824 */ /* 0x004fe400078e020c */
[----:B------:R2:W5:Y:S01]  /*14af0*/  LDL R8, [R1+0x24] ;  /* 0x0000240001087983 */ /* 0x0005620000100800 */
[----:B------:R-:W-:Y:S02]  /*14b00*/  IMAD.IADD R3, R3, 0x1, R0 ;  /* 0x0000000103037824 */ /* 0x000fe400078e0200 */
[----:B------:R-:W-:Y:S01]  /*14b10*/  IMAD.MOV.U32 R0, RZ, RZ, R4 ;  /* 0x000000ffff007224 */ /* 0x000fe200078e0004 */
[----:B------:R-:W4:Y:S01]  /*14b20*/  S2R R10, SR_TID.X ;  /* 0x00000000000a7919 */ /* 0x000f220000002100 */
[----:B-1----:R-:W-:-:S05]  /*14b30*/  @P0 IMAD.HI.U32 R5, R4, R5, RZ ;  /* 0x0000000504050227 */ /* 0x002fca00078e00ff */
        /* <DEDUP_REMOVED lines=9> */
[----:B------:R-:W-:Y:S01]  /*14bd0*/  SHF.R.S32.HI R0, RZ, 0x1f, R4 ;  /* 0x0000001fff007819 */ /* 0x000fe20000011404 */
[----:B0-----:R-:W-:-:S04]  /*14be0*/  IMAD.SHL.U32 R9, R9, 0x8, RZ ;  /* 0x0000000809097824 */ /* 0x001fc800078e00ff */
[----:B------:R-:W-:Y:S02]  /*14bf0*/  IMAD R0, R0, UR4, RZ ;  /* 0x0000000400007c24 */ /* 0x000fe4000f8e02ff */
[----:B------:R-:W-:-:S04]  /*14c00*/  IMAD.WIDE.U32 R2, R4, UR4, R2 ;  /* 0x0000000404027c25 */ /* 0x000fc8000f8e0002 */
[----:B------:R-:W-:Y:S01]  /*14c10*/  IMAD R4, R4, UR5, R0 ;  /* 0x0000000504047c24 */ /* 0x000fe2000f8e0200 */
[----:B------:R-:W-:Y:S01]  /*14c20*/  ULDC.64 UR4, c[0x0][0x280] ;  /* 0x0000a00000047ab9 */ /* 0x000fe20000000a00 */
[----:B------:R-:W-:Y:S02]  /*14c30*/  LOP3.LUT R9, R9, 0x38, RZ, 0xc0, !PT ;  /* 0x0000003809097812 */ /* 0x000fe400078ec0ff */
[----:B------:R-:W-:Y:S01]  /*14c40*/  IMAD.IADD R4, R3, 0x1, R4 ;  /* 0x0000000103047824 */ /* 0x000fe200078e0204 */
[----:B------:R-:W-:Y:S01]  /*14c50*/  LEA R0, P1, R2, UR4, 0x1 ;  /* 0x0000000402007c11 */ /* 0x000fe2000f8208ff */
[----:B------:R-:W-:Y:S01]  /*14c60*/  UMOV UR4, 0xffffffff ;  /* 0xffffffff00047882 */ /* 0x000fe20000000000 */
[----:B----4-:R-:W-:Y:S02]  /*14c70*/  LOP3.LUT R10, R10, 0x7f, RZ, 0xc0, !PT ;  /* 0x0000007f0a0a7812 */ /* 0x010fe400078ec0ff */
[----:B------:R-:W-:Y:S02]  /*14c80*/  ISETP.GE.AND P0, PT, R9, UR6, PT ;  /* 0x0000000609007c0c */ /* 0x000fe4000bf06270 */
[----:B------:R-:W-:-:S02]  /*14c90*/  LEA.HI.X R2, R2, UR5, R4, 0x1, P1 ;  /* 0x0000000502027c11 */ /* 0x000fc400088f0c04 */
[----:B------:R-:W-:Y:S01]  /*14ca0*/  SHF.R.U32.HI R10, RZ, 0x3, R10 ;  /* 0x00000003ff0a7819 */ /* 0x000fe2000001160a */
[----:B--2---:R-:W-:Y:S08]  /*14cb0*/  BRA.DIV UR4, `(.L_x_2478) ;  /* 0x0000004a04107947 */ /* 0x004ff0000b800000 */
[----:B------:R-:W2:Y:S04]  /*14cc0*/  LDL.LU R6, [R1+0x2c] ;  /* 0x00002c0001067983 */ /* 0x000ea80000300800 */
[----:B------:R-:W3:Y:S01]  /*14cd0*/  LDL.LU R11, [R1+0x28] ;  /* 0x00002800010b7983 */ /* 0x000ee20000300800 */
[----:B--2---:R-:W-:-:S03]  /*14ce0*/  IMAD R4, R6, R7, RZ ;  /* 0x0000000706047224 */ /* 0x004fc600078e02ff */
[----:B------:R-:W0:Y:S01]  /*14cf0*/  SHFL.IDX PT, R7, R0, RZ, 0x181f ;  /* 0x00181fff00077589 */ /* 0x000e2200000e0000 */
[----:B---3--:R-:W-:-:S03]  /*14d00*/  IMAD.IADD R3, R10, 0x1, R11 ;  /* 0x000000010a037824 */ /* 0x008fc600078e020b */
[----:B------:R-:W1:Y:S01]  /*14d10*/  SHFL.IDX PT, R6, R2, RZ, 0x181f ;  /* 0x00181fff02067589 */ /* 0x000e6200000e0000 */
[C---:B------:R-:W-:Y:S01]  /*14d20*/  VIADD R5, R3.reuse, 0x10 ;  /* 0x0000001003057836 */ /* 0x040fe20000000000 */
        /* <DEDUP_REMOVED lines=55> */
[----:B------:R-:W-:Y:S04]  /*150a0*/  SHFL.IDX PT, R0, R0, 0x7, 0x181f ;  /* 0x00f81f0000007f89 */ /* 0x000fe800000e0000 */
[----:B0-----:R-:W0:Y:S03]  /*150b0*/  SHFL.IDX PT, R6, R2, 0x6, 0x181f ;  /* 0x00d81f0002067f89 */ /* 0x001e2600000e0000 */
[----:B-1----:R-:W-:-:S05]  /*150c0*/  @!P1 LEA R5, P2, R9, R5, 0x1 ;  /* 0x0000000509059211 */ /* 0x002fca00078408ff */
[----:B0-----:R-:W-:-:S04]  /*150d0*/  @!P1 IMAD.X R6, RZ, RZ, R6, P2 ;  /* 0x000000ffff069224 */ /* 0x001fc800010e0606 */
[----:B------:R-:W-:Y:S02]  /*150e0*/  @!P1 IMAD.MOV.U32 R7, RZ, RZ, R6 ;  /* 0x000000ffff079224 */ /* 0x000fe400078e0006 */
[----:B------:R-:W-:Y:S02]  /*150f0*/  @!P1 IMAD.MOV.U32 R6, RZ, RZ, R5 ;  /* 0x000000ffff069224 */ /* 0x000fe400078e0005 */
[----:B------:R0:W1:Y:S04]  /*15100*/  SHFL.IDX PT, R5, R2, 0x7, 0x181f ;  /* 0x00f81f0002057f89 */ /* 0x00006800000e0000 */
[----:B------:R0:W-:Y:S02]  /*15110*/  @!P1 LDGSTS.E.BYPASS.LTC128B.128 [R8+0x1b400], desc[UR40][R6.64], !P0 ;  /* 0x1b40000006089fae */ /* 0x0001e4000c101d68 */
.L_x_2597:
[----:B------:R-:W-:-:S05]  /*15120*/  VIADD R3, R3, 0x70 ;  /* 0x0000007003037836 */ /* 0x000fca0000000000 */
[----:B------:R-:W-:-:S13]  /*15130*/  ISETP.GE.AND P1, PT, R3, R4, PT ;  /* 0x000000040300720c */ /* 0x000fda0003f26270 */
[----:B0-----:R-:W-:-:S05]  /*15140*/  @!P1 LEA R2, P2, R9, R0, 0x1 ;  /* 0x0000000009029211 */ /* 0x001fca00078408ff */
[----:B-1----:R-:W-:-:S05]  /*15150*/  @!P1 IMAD.X R3, RZ, RZ, R5, P2 ;  /* 0x000000ffff039224 */ /* 0x002fca00010e0605 */
[----:B------:R-:W-:Y:S01]  /*15160*/  @!PT LDS RZ, [RZ] ;  /* 0x00000000fffff984 */ /* 0x000fe20000000800 */
[----:B------:R-:W-:Y:S01]  /*15170*/  @!PT LDS RZ, [RZ] ;  /* 0x00000000fffff984 */ /* 0x000fe20000000800 */
[----:B------:R-:W-:Y:S01]  /*15180*/  @!PT LDS RZ, [RZ] ;  /* 0x00000000fffff984 */ /* 0x000fe20000000800 */
[----:B------:R0:W-:Y:S01]  /*15190*/  @!P1 LDGSTS.E.BYPASS.LTC128B.128 [R8+0x1bc00], desc[UR40][R2.64], !P0 ;  /* 0x1bc0000002089fae */ /* 0x0001e2000c101d68 */
[----:B------:R-:W-:Y:S01]  /*151a0*/  PLOP3.LUT P0, PT, PT, PT, PT, 0x80, 0x0 ;  /* 0x000000000000781c */ /* 0x000fe20003f0f070 */
[----:B------:R-:W-:-:S12]  /*151b0*/  NOP ;  /* 0x0000000000007918 */ /* 0x000fd80000000000 */
.L_x_2479:
        /* <DEDUP_REMOVED lines=18> */
.L_x_2598:
[----:B------:R-:W-:Y:S05]  /*152e0*/  BSYNC B0 ;  /* 0x0000000000007941 */ /* 0x000fea0003800000 */
.L_x_2480:
[----:B------:R-:W-:Y:S01]  /*152f0*/  LOP3.LUT P0, RZ, R18, 0x1, RZ, 0xc0, !PT ;  /* 0x0000000112ff7812 */ /* 0x000fe2000780c0ff */
[----:B------:R-:W-:-:S12]  /*15300*/  BSSY B0, `(.L_x_2482) ;  /* 0x000005b000007945 */ /* 0x000fd80003800000 */
[----:B------:R-:W-:Y:S05]  /*15310*/  @!P0 BRA `(.L_x_2483) ;  /* 0x0000000400648947 */ /* 0x000fea0003800000 */
[----:B------:R-:W2:Y:S04]  /*15320*/  LDL R2, [R1+0x10] ;  /* 0x0000100001027983 */ /* 0x000ea80000100800 */
[----:B------:R-:W0:Y:S01]  /*15330*/  LDL R4, [R1+0x14] ;  /* 0x0000140001047983 */ /* 0x000e220000100800 */
[----:B------:R-:W-:Y:S01]  /*15340*/  BSSY B1, `(.L_x_2484) ;  /* 0x0000008000017945 */ /* 0x000fe20003800000 */
[----:B------:R-:W1:Y:S02]  /*15350*/  S2R R3, SR_TID.X ;  /* 0x0000000000037919 */ /* 0x000e640000002100 */
[----:B-1----:R-:W-:-:S04]  /*15360*/  LOP3.LUT R3, R3, 0x7f, RZ, 0xc0, !PT ;  /* 0x0000007f03037812 */ /* 0x002fc800078ec0ff */
[----:B------:R-:W-:Y:S01]  /*15370*/  ISETP.NE.AND P1, PT, R3, RZ, PT ;  /* 0x000000ff0300720c */ /* 0x000fe20003f25270 */
[----:B--2---:R-:W-:Y:S01]  /*15380*/  IMAD R2, R2, 0x8, R19 ;  /* 0x0000000802027824 */ /* 0x004fe200078e0213 */
[----:B0-----:R-:W-:-:S04]  /*15390*/  SHF.L.U32 R0, R4, 0x1f, RZ ;  /* 0x0000001f04007819 */ /* 0x001fc800000006ff */
[----:B------:R-:W0:Y:S02]  /*153a0*/  SYNCS.PHASECHK.TRANS64.TRYWAIT P0, [R2+URZ+0x22860], R0 ;  /* 0x02286000020075a7 */ /* 0x000e24000800017f */
[----:B0-----:R-:W-:Y:S05]  /*153b0*/  @!P0 BRA `(.L_x_2485) ;  /* 0x0000004800f88947 */ /* 0x001fea0003800000 */
.L_x_2599:
[----:B------:R-:W-:Y:S05]  /*153c0*/  BSYNC B1 ;  /* 0x0000000000017941 */ /* 0x000fea0003800000 */
.L_x_2484:
        /* <DEDUP_REMOVED lines=9> */
.L_x_2487:
[----:B------:R-:W-:Y:S05]  /*15460*/  BSYNC B1 ;  /* 0x0000000000017941 */ /* 0x000fea0003800000 */
.L_x_2486:
[----:B0-----:R-:W2:Y:S04]  /*15470*/  LDL R0, [R1+0x10] ;  /* 0x0000100001007983 */ /* 0x001ea80000100800 */
[----:B------:R-:W3:Y:S04]  /*15480*/  LDL R4, [R1+0x18] ;  /* 0x0000180001047983 */ /* 0x000ee80000100800 */
[----:B------:R-:W3:Y:S01]  /*15490*/  LDL.LU R3, [R1+0x20] ;  /* 0x0000200001037983 */ /* 0x000ee20000300800 */
        /* <DEDUP_REMOVED lines=8> */
[----:B---3--:R-:W-:Y:S02]  /*15520*/  IMAD R3, R3, 0x60, R4 ;  /* 0x0000006003037824 */ /* 0x008fe400078e0204 */
[----:B------:R-:W-:-:S07]  /*15530*/  VIADD R4, R0, 0x400 ;  /* 0x0000040000047836 */ /* 0x000fce0000000000 */
.L_x_2488:
        /* <DEDUP_REMOVED lines=15> */
.L_x_2489:
        /* <DEDUP_REMOVED lines=15> */
.L_x_2490:
        /* <DEDUP_REMOVED lines=15> */
.L_x_2491:
        /* <DEDUP_REMOVED lines=10> */
.L_x_2483:
[----:B------:R-:W-:Y:S05]  /*158b0*/  BSYNC B0 ;  /* 0x0000000000007941 */ /* 0x000fea0003800000 */
.L_x_2482:
        /* <DEDUP_REMOVED lines=8> */
[----:B------:R-:W4:Y:S04]  /*15940*/  LDL.LU R7, [R1+0x54] ;  /* 0x0000540001077983 */ /* 0x000f280000300800 */
[----:B------:R-:W5:Y:S04]  /*15950*/  LDL.LU R6, [R1+0x34] ;  /* 0x0000340001067983 */ /* 0x000f680000300800 */
[----:B------:R-:W5:Y:S01]  /*15960*/  LDL.LU R4, [R1+0x58] ;  /* 0x0000580001047983 */ /* 0x000f620000300800 */
[----:B------:R-:W-:Y:S01]  /*15970*/  BSSY B2, `(.L_x_2494) ;  /* 0x00000b0000027945 */ /* 0x000fe20003800000 */
[----:B--2---:R-:W-:-:S04]  /*15980*/  VIADD R2, R9, 0x1 ;  /* 0x0000000109027836 */ /* 0x004fc80000000000 */
[----:B---3--:R-:W-:Y:S01]  /*15990*/  IMAD R2, R2, R8, RZ ;  /* 0x0000000802027224 */ /* 0x008fe200078e02ff */
[----:B------:R-:W-:Y:S02]  /*159a0*/  LOP3.LUT R8, RZ, R5, RZ, 0x33, !PT ;  /* 0x00000005ff087212 */ /* 0x000fe400078e33ff */
[----:B----4-:R-:W-:Y:S02]  /*159b0*/  LOP3.LUT R3, RZ, R7, RZ, 0x33, !PT ;  /* 0x00000007ff037212 */ /* 0x010fe400078e33ff */
[----:B------:R-:W-:-:S04]  /*159c0*/  LOP3.LUT R2, RZ, R2, RZ, 0x33, !PT ;  /* 0x00000002ff027212 */ /* 0x000fc800078e33ff */
[----:B-----5:R-:W-:Y:S02]  /*159d0*/  VIADDMNMX R2, R2, -R6, R3, !PT ;  /* 0x8000000602027246 */ /* 0x020fe40007800103 */
[----:B------:R-:W-:-:S04]  /*159e0*/  LOP3.LUT R4, RZ, R4, RZ, 0x33, !PT ;  /* 0x00000004ff047212 */ /* 0x000fc800078e33ff */
[----:B------:R-:W-:-:S04]  /*159f0*/  VIMNMX R4, R2, R4, !PT ;  /* 0x0000000402047248 */ /* 0x000fc80007fe0100 */
[----:B------:R-:W-:Y:S02]  /*15a00*/  VIADDMNMX R8, R4, 0x2, R8, !PT ;  /* 0x0000000204087846 */ /* 0x000fe40007800108 */
[----:B------:R-:W-:-:S05]  /*15a10*/  LOP3.LUT R2, RZ, R4, RZ, 0x33, !PT ;  /* 0x00000004ff027212 */ /* 0x000fca00078e33ff */
[----:B------:R-:W-:-:S05]  /*15a20*/  IMAD.IADD R2, R8, 0x1, R2 ;  /* 0x0000000108027824 */ /* 0x000fca00078e0202 */
[----:B------:R-:W-:-:S04]  /*15a30*/  LOP3.LUT R2, R2, 0x1, RZ, 0xc0, !PT ;  /* 0x0000000102027812 */ /* 0x000fc800078ec0ff */
[----:B------:R-:W-:-:S13]  /*15a40*/  ISETP.NE.U32.AND P0, PT, R2, 0x1, PT ;  /* 0x000000010200780c */ /* 0x000fda0003f05070 */
[----:B------:R-:W-:Y:S05]  /*15a50*/  @P0 BRA `(.L_x_2495) ;  /* 0x0000000800840947 */ /* 0x000fea0003800000 */
[----:B------:R-:W2:Y:S04]  /*15a60*/  LDL.LU R5, [R1+0x10] ;  /* 0x0000100001057983 */ /* 0x000ea80000300800 */
[----:B------:R-:W3:Y:S01]  /*15a70*/  LDL.LU R9, [R1+0x14] ;  /* 0x0000140001097983 */ /* 0x000ee20000300800 */
[----:B------:R-:W-:Y:S01]  /*15a80*/  LOP3.LUT P2, RZ, R18, 0x1, RZ, 0xc0, !PT ;  /* 0x0000000112ff7812 */ /* 0x000fe2000784c0ff */
[----:B------:R-:W-:Y:S01]  /*15a90*/  BSSY B1, `(.L_x_2496) ;  /* 0x000009b000017945 */ /* 0x000fe20003800000 */
[----:B--2---:R-:W-:-:S05]  /*15aa0*/  VIADD R2, R5, 0x1 ;  /* 0x0000000105027836 */ /* 0x004fca0000000000 */
[----:B------:R-:W-:-:S04]  /*15ab0*/  ISETP.NE.AND P0, PT, R2, 0x2, PT ;  /* 0x000000020200780c */ /* 0x000fc80003f05270 */
[----:B------:R-:W-:Y:S02]  /*15ac0*/  SEL R3, RZ, 0x1, P0 ;  /* 0x00000001ff037807 */ /* 0x000fe40000000000 */
[----:B------:R-:W-:Y:S02]  /*15ad0*/  SEL R10, R2, RZ, P0 ;  /* 0x000000ff020a7207 */ /* 0x000fe40000000000 */
[----:B---3--:R-:W-:-:S05]  /*15ae0*/  LOP3.LUT R9, R9, R3, RZ, 0x3c, !PT ;  /* 0x0000000309097212 */ /* 0x008fca00078e3cff */
[----:B------:R0:W-:Y:S04]  /*15af0*/  STL [R1+0x14], R9 ;  /* 0x0000140901007387 */ /* 0x0001e80000100800 */
[----:B------:R0:W-:Y:S01]  /*15b00*/  STL [R1+0x10], R10 ;  /* 0x0000100a01007387 */ /* 0x0001e20000100800 */
        /* <DEDUP_REMOVED lines=24> */
.L_x_2498:
        /* <DEDUP_REMOVED lines=8> */
.L_x_2600:
[----:B------:R-:W-:Y:S05]  /*15d10*/  BSYNC B3 ;  /* 0x0000000000037941 */ /* 0x000fea0003800000 */
.L_x_2499:
        /* <DEDUP_REMOVED lines=9> */
.L_x_2502:
[----:B------:R-:W-:Y:S05]  /*15db0*/  BSYNC B3 ;  /* 0x0000000000037941 */ /* 0x000fea0003800000 */
.L_x_2501:
[----:B------:R-:W3:Y:S04]  /*15dc0*/  LDL R5, [R1+0x10] ;  /* 0x0000100001057983 */ /* 0x000ee80000100800 */
[----:B-1----:R-:W4:Y:S01]  /*15dd0*/  LDL R6, [R1+0x18] ;  /* 0x0000180001067983 */ /* 0x002f220000100800 */
[----:B0-----:R-:W-:Y:S01]  /*15de0*/  IMAD.MOV.U32 R9, RZ, RZ, RZ ;  /* 0x000000ffff097224 */ /* 0x001fe200078e00ff */
[----:B------:R-:W-:Y:S01]  /*15df0*/  UIADD3 UR4, UP0, UR38, 0x370, URZ ;  /* 0x0000037026047890 */ /* 0x000fe2000ff1e03f */
[----:B------:R-:W-:Y:S01]  /*15e00*/  PLOP3.LUT P0, PT, PT, PT, PT, 0x80, 0x0 ;  /* 0x000000000000781c */ /* 0x000fe20003f0f070 */
[----:B------:R-:W-:Y:S01]  /*15e10*/  UMOV UR6, 0x0 ;  /* 0x0000000000067882 */ /* 0x000fe20000000000 */
[----:B------:R-:W-:Y:S01]  /*15e20*/  UMOV UR7, 0x14f00000 ;  /* 0x14f0000000077882 */ /* 0x000fe20000000000 */
[----:B------:R-:W-:Y:S01]  /*15e30*/  R2UR UR10, R9 ;  /* 0x00000000090a72ca */ /* 0x000fe200000e0000 */
[----:B------:R-:W-:Y:S01]  /*15e40*/  UIADD3.X UR5, URZ, UR39, URZ, UP0, !UPT ;  /* 0x000000273f057290 */ /* 0x000fe200087fe43f */
[----:B---3--:R-:W-:-:S02]  /*15e50*/  IMAD R5, R5, 0x3000, R19 ;  /* 0x0000300005057824 */ /* 0x008fc400078e0213 */
[----:B----4-:R-:W-:Y:S02]  /*15e60*/  IMAD R0, R0, 0x60, R6 ;  /* 0x0000006000007824 */ /* 0x010fe400078e0206 */
[----:B------:R-:W-:Y:S02]  /*15e70*/  VIADD R5, R5, 0x1c400 ;  /* 0x0001c40005057836 */ /* 0x000fe40000000000 */
[----:B------:R-:W-:-:S07]  /*15e80*/  VIADD R6, R3, 0x22830 ;  /* 0x0002283003067836 */ /* 0x000fce0000000000 */
.L_x_2503:
        /* <DEDUP_REMOVED lines=13> */
.L_x_2601:
[----:B------:R-:W-:Y:S05]  /*15f60*/  BSYNC B3 ;  /* 0x0000000000037941 */ /* 0x000fea0003800000 */
.L_x_2504:
        /* <DEDUP_REMOVED lines=11> */
.L_x_2507:
[----:B------:R-:W-:Y:S05]  /*16020*/  BSYNC B3 ;  /* 0x0000000000037941 */ /* 0x000fea0003800000 */
.L_x_2506:
[----:B0-2---:R-:W2:Y:S01]  /*16030*/  LDL R2, [R1+0x10] ;  /* 0x0000100001027983 */ /* 0x005ea20000100800 */
        /* <DEDUP_REMOVED lines=9> */
.L_x_2508:
        /* <DEDUP_REMOVED lines=15> */
.L_x_2509:
        /* <DEDUP_REMOVED lines=15> */
.L_x_2510:
        /* <DEDUP_REMOVED lines=15> */
.L_x_2511:
        /* <DEDUP_REMOVED lines=10> */
.L_x_2497:
[----:B------:R-:W-:Y:S05]  /*16440*/  BSYNC B1 ;  /* 0x0000000000017941 */ /* 0x000fea0003800000 */
.L_x_2496:
[----:B------:R-:W2:Y:S02]  /*16450*/  LDL.LU R5, [R1+0x30] ;  /* 0x0000300001057983 */ /* 0x000ea40000300800 */
[----:B--2---:R-:W-:-:S07]  /*16460*/  VIADD R0, R5, 0xfffffffd ;  /* 0xfffffffd05007836 */ /* 0x004fce0000000000 */
.L_x_2495:
[----:B------:R-:W-:Y:S05]  /*16470*/  BSYNC B2 ;  /* 0x0000000000027941 */ /* 0x000fea0003800000 */
.L_x_2494:
[----:B------:R-:W-:-:S05]  /*16480*/  VIADD R8, R8, 0xfffffffe ;  /* 0xfffffffe08087836 */ /* 0x000fca0000000000 */
[----:B------:R-:W-:-:S13]  /*16490*/  ISETP.NE.AND P0, PT, R8, R4, PT ;  /* 0x000000040800720c */ /* 0x000fda0003f05270 */
[----:B------:R-:W-:Y:S05]  /*164a0*/  @!P0 BRA `(.L_x_2493) ;  /* 0x0000001400008947 */ /* 0x000fea0003800000 */
.L_x_2544:
[----:B------:R-:W2:Y:S04]  /*164b0*/  LDL.LU R3, [R1+0x10] ;  /* 0x0000100001037983 */ /* 0x000ea80000300800 */
[----:B------:R-:W3:Y:S01]  /*164c0*/  LDL.LU R2, [R1+0x14] ;  /* 0x0000140001027983 */ /* 0x000ee20000300800 */
[----:B------:R-:W-:Y:S01]  /*164d0*/  LOP3.LUT P1, RZ, R18, 0x1, RZ, 0xc0, !PT ;  /* 0x0000000112ff7812 */ /* 0x000fe2000782c0ff */
[----:B------:R-:W-:Y:S05]  /*164e0*/  YIELD ;  /* 0x0000000000007946 */ /* 0x000fea0003800000 */
[----:B------:R-:W-:Y:S01]  /*164f0*/  BSSY B1, `(.L_x_2512) ;  /* 0x0000098000017945 */ /* 0x000fe20003800000 */
[----:B--2---:R-:W-:-:S05]  /*16500*/  VIADD R7, R3, 0x1 ;  /* 0x0000000103077836 */ /* 0x004fca0000000000 */
[----:B------:R-:W-:-:S04]  /*16510*/  ISETP.NE.AND P0, PT, R7, 0x2, PT ;  /* 0x000000020700780c */ /* 0x000fc80003f05270 */
[----:B------:R-:W-:Y:S02]  /*16520*/  SEL R6, RZ, 0x1, P0 ;  /* 0x00000001ff067807 */ /* 0x000fe40000000000 */
[----:B------:R-:W-:Y:S02]  /*16530*/  SEL R7, R7, RZ, P0 ;  /* 0x000000ff07077207 */ /* 0x000fe40000000000 */
[----:B---3--:R-:W-:Y:S01]  /*16540*/  LOP3.LUT R6, R2, R6, RZ, 0x3c, !PT ;  /* 0x0000000602067212 */ /* 0x008fe200078e3cff */
[----:B0-----:R-:W-:Y:S06]  /*16550*/  @!P1 BRA `(.L_x_2513) ;  /* 0x0000000800449947 */ /* 0x001fec0003800000 */
        /* <DEDUP_REMOVED lines=24> */
.L_x_2514:
        /* <DEDUP_REMOVED lines=8> */
.L_x_2602:
[----:B------:R-:W-:Y:S05]  /*16760*/  BSYNC B2 ;  /* 0x0000000000027941 */ /* 0x000fea0003800000 */
.L_x_2515:
        /* <DEDUP_REMOVED lines=9> */
.L_x_2518:
[----:B------:R-:W-:Y:S05]  /*16800*/  BSYNC B2 ;  /* 0x0000000000027941 */ /* 0x000fea0003800000 */
.L_x_2517:
        /* <DEDUP_REMOVED lines=12> */
.L_x_2519:
        /* <DEDUP_REMOVED lines=13> */
.L_x_2603:
[----:B------:R-:W-:Y:S05]  /*169a0*/  BSYNC B2 ;  /* 0x0000000000027941 */ /* 0x000fea0003800000 */
.L_x_2520:
        /* <DEDUP_REMOVED lines=11> */
.L_x_2523:
[----:B------:R-:W-:Y:S05]  /*16a60*/  BSYNC B2 ;  /* 0x0000000000027941 */ /* 0x000fea0003800000 */
.L_x_2522:
        /* <DEDUP_REMOVED lines=9> */
.L_x_2524:
        /* <DEDUP_REMOVED lines=15> */
.L_x_2525:
        /* <DEDUP_REMOVED lines=15> */
.L_x_2526:
        /* <DEDUP_REMOVED lines=15> */
.L_x_2527:
        /* <DEDUP_REMOVED lines=10> */
.L_x_2513:
[----:B------:R-:W-:Y:S05]  /*16e70*/  BSYNC B1 ;  /* 0x0000000000017941 */ /* 0x000fea0003800000 */
.L_x_2512:
[----:B------:R-:W-:Y:S01]  /*16e80*/  VIADD R7, R7, 0x1 ;  /* 0x0000000107077836 */ /* 0x000fe20000000000 */
[----:B------:R-:W-:Y:S01]  /*16e90*/  LOP3.LUT P2, RZ, R18, 0x1, RZ, 0xc0, !PT ;  /* 0x0000000112ff7812 */ /* 0x000fe2000784c0ff */
[----:B------:R-:W-:Y:S03]  /*16ea0*/  BSSY B1, `(.L_x_2528) ;  /* 0x000009c000017945 */ /* 0x000fe60003800000 */
[----:B------:R-:W-:-:S04]  /*16eb0*/  ISETP.NE.AND P0, PT, R7, 0x2, PT ;  /* 0x000000020700780c */ /* 0x000fc80003f05270 */
[----:B------:R-:W-:Y:S02]  /*16ec0*/  SEL R2, RZ, 0x1, P0 ;  /* 0x00000001ff027807 */ /* 0x000fe40000000000 */
[----:B0-----:R-:W-:Y:S02]  /*16ed0*/  SEL R9, R7, RZ, P0 ;  /* 0x000000ff07097207 */ /* 0x001fe40000000000 */
[----:B------:R-:W-:Y:S01]  /*16ee0*/  LOP3.LUT R8, R6, R2, RZ, 0x3c, !PT ;  /* 0x0000000206087212 */ /* 0x000fe200078e3cff */
[----:B------:R-:W-:-:S04]  /*16ef0*/  VIADD R6, R0, 0xffffffff ;  /* 0xffffffff00067836 */ /* 0x000fc80000000000 */
[----:B------:R0:W-:Y:S04]  /*16f00*/  STL [R1+0x14], R8 ;  /* 0x0000140801007387 */ /* 0x0001e80000100800 */
[----:B------:R0:W-:Y:S01]  /*16f10*/  STL [R1+0x10], R9 ;  /* 0x0000100901007387 */ /* 0x0001e20000100800 */
[----:B------:R-:W-:Y:S05]  /*16f20*/  @!P2 BRA `(.L_x_2529) ;  /* 0x00000008004ca947 */ /* 0x000fea0003800000 */
        /* <DEDUP_REMOVED lines=24> */
.L_x_2530:
        /* <DEDUP_REMOVED lines=8> */
.L_x_2604:
[----:B------:R-:W-:Y:S05]  /*17130*/  BSYNC B2 ;  /* 0x0000000000027941 */ /* 0x000fea0003800000 */
.L_x_2531:
        /* <DEDUP_REMOVED lines=9> */
.L_x_2534:
[----:B------:R-:W-:Y:S05]  /*171d0*/  BSYNC B2 ;  /* 0x0000000000027941 */ /* 0x000fea0003800000 */
.L_x_2533:
[----:B------:R-:W2:Y:S04]  /*171e0*/  LDL R5, [R1+0x10] ;  /* 0x0000100001057983 */ /* 0x000ea80000100800 */
[----:B------:R-:W3:Y:S01]  /*171f0*/  LDL R4, [R1+0x18] ;  /* 0x0000180001047983 */ /* 0x000ee20000100800 */
[----:B------:R-:W-:Y:S01]  /*17200*/  IMAD.MOV.U32 R10, RZ, RZ, RZ ;  /* 0x000000ffff0a7224 */ /* 0x000fe200078e00ff */
[----:B------:R-:W-:Y:S01]  /*17210*/  UIADD3 UR4, UP0, UR38, 0x370, URZ ;  /* 0x0000037026047890 */ /* 0x000fe2000ff1e03f */
[----:B------:R-:W-:Y:S01]  /*17220*/  PLOP3.LUT P0, PT, PT, PT, PT, 0x80, 0x0 ;  /* 0x000000000000781c */ /* 0x000fe20003f0f070 */
[----:B------:R-:W-:Y:S01]  /*17230*/  UMOV UR6, 0x0 ;  /* 0x0000000000067882 */ /* 0x000fe20000000000 */
[----:B------:R-:W-:Y:S01]  /*17240*/  UMOV UR7, 0x14f00000 ;  /* 0x14f0000000077882 */ /* 0x000fe20000000000 */
[----:B------:R-:W-:Y:S01]  /*17250*/  R2UR UR10, R10 ;  /* 0x000000000a0a72ca */ /* 0x000fe200000e0000 */
[----:B------:R-:W-:Y:S01]  /*17260*/  UIADD3.X UR5, URZ, UR39, URZ, UP0, !UPT ;  /* 0x000000273f057290 */ /* 0x000fe200087fe43f */
[----:B--2---:R-:W-:-:S02]  /*17270*/  IMAD R5, R5, 0x3000, R19 ;  /* 0x0000300005057824 */ /* 0x004fc400078e0213 */
[----:B---3--:R-:W-:Y:S02]  /*17280*/  IMAD R4, R7, 0x60, R4 ;  /* 0x0000006007047824 */ /* 0x008fe400078e0204 */
[----:B------:R-:W-:Y:S02]  /*17290*/  VIADD R5, R5, 0x1c400 ;  /* 0x0001c40005057836 */ /* 0x000fe40000000000 */
[----:B------:R-:W-:-:S07]  /*172a0*/  VIADD R7, R2, 0x22830 ;  /* 0x0002283002077836 */ /* 0x000fce0000000000 */
.L_x_2535:
        /* <DEDUP_REMOVED lines=13> */
.L_x_2605:
[----:B------:R-:W-:Y:S05]  /*17380*/  BSYNC B2 ;  /* 0x0000000000027941 */ /* 0x000fea0003800000 */
.L_x_2536:
[----:B------:R-:W-:Y:S01]  /*17390*/  BSSY B2, `(.L_x_2538) ;  /* 0x000000b000027945 */ /* 0x000fe20003800000 */
[----:B0-----:R-:W-:Y:S02]  /*173a0*/  IMAD.MOV.U32 R8, RZ, RZ, 0x0 ;  /* 0x00000000ff087424 */ /* 0x001fe400078e00ff */
[----:B------:R-:W-:Y:S01]  /*173b0*/  IMAD.MOV.U32 R9, RZ, RZ, 0x14f00000 ;  /* 0x14f00000ff097424 */ /* 0x000fe200078e00ff */
        /* <DEDUP_REMOVED lines=8> */
.L_x_2539:
[----:B------:R-:W-:Y:S05]  /*17440*/  BSYNC B2 ;  /* 0x0000000000027941 */ /* 0x000fea0003800000 */
.L_x_2538:
[----:B-12---:R-:W2:Y:S01]  /*17450*/  LDL R3, [R1+0x10] ;  /* 0x0000100001037983 */ /* 0x006ea20000100800 */
        /* <DEDUP_REMOVED lines=9> */
.L_x_2540:
        /* <DEDUP_REMOVED lines=15> */
.L_x_2541:
        /* <DEDUP_REMOVED lines=15> */
.L_x_2542:
        /* <DEDUP_REMOVED lines=15> */
.L_x_2543:
        /* <DEDUP_REMOVED lines=10> */
.L_x_2529:
[----:B------:R-:W-:Y:S05]  /*17860*/  BSYNC B1 ;  /* 0x0000000000017941 */ /* 0x000fea0003800000 */
.L_x_2528:
[----:B------:R-:W2:Y:S01]  /*17870*/  LDL R5, [R1+0x1c] ;  /* 0x00001c0001057983 */ /* 0x000ea20000100800 */
[----:B------:R-:W-:Y:S01]  /*17880*/  VIADD R0, R0, 0xfffffffe ;  /* 0xfffffffe00007836 */ /* 0x000fe20000000000 */
[----:B--2---:R-:W-:-:S13]  /*17890*/  ISETP.GT.AND P0, PT, R6, R5, PT ;  /* 0x000000050600720c */ /* 0x004fda0003f04270 */
[----:B------:R-:W-:Y:S05]  /*178a0*/  @P0 BRA `(.L_x_2544) ;  /* 0xffffffec00000947 */ /* 0x000fea000383ffff */
.L_x_2493:
[----:B------:R-:W-:Y:S05]  /*178b0*/  BSYNC B0 ;  /* 0x0000000000007941 */ /* 0x000fea0003800000 */
.L_x_2492:
[----:B------:R-:W2:Y:S04]  /*178c0*/  LDL.LU R4, [R1+0x10] ;  /* 0x0000100001047983 */ /* 0x000ea80000300800 */
[----:B------:R-:W3:Y:S01]  /*178d0*/  LDL.LU R3, [R1+0x14] ;  /* 0x0000140001037983 */ /* 0x000ee20000300800 */
[----:B------:R-:W1:Y:S01]  /*178e0*/  S2R R2, SR_TID.X ;  /* 0x0000000000027919 */ /* 0x000e620000002100 */
[----:B------:R-:W-:Y:S01]  /*178f0*/  BSSY B0, `(.L_x_2545) ;  /* 0x0000016000007945 */ /* 0x000fe20003800000 */
[----:B-1----:R-:W-:-:S04]  /*17900*/  LOP3.LUT R2, R2, 0x7f, RZ, 0xc0, !PT ;  /* 0x0000007f02027812 */ /* 0x002fc800078ec0ff */
[----:B------:R-:W-:Y:S01]  /*17910*/  ISETP.NE.AND P1, PT, R2, RZ, PT ;  /* 0x000000ff0200720c */ /* 0x000fe20003f25270 */
[----:B--2---:R-:W-:-:S05]  /*17920*/  VIADD R0, R4, 0x1 ;  /* 0x0000000104007836 */ /* 0x004fca0000000000 */
[----:B------:R-:W-:-:S04]  /*17930*/  ISETP.NE.AND P0, PT, R0, 0x2, PT ;  /* 0x000000020000780c */ /* 0x000fc80003f05270 */
[----:B------:R-:W-:-:S04]  /*17940*/  SEL R2, RZ, 0x1, P0 ;  /* 0x00000001ff027807 */ /* 0x000fc80000000000 */
[----:B---3--:R-:W-:-:S05]  /*17950*/  LOP3.LUT R3, R3, R2, RZ, 0x3c, !PT ;  /* 0x0000000203037212 */ /* 0x008fca00078e3cff */
[----:B------:R1:W-:Y:S01]  /*17960*/  STL [R1+0x14], R3 ;  /* 0x0000140301007387 */ /* 0x0003e20000100800 */
        /* <DEDUP_REMOVED lines=14> */
.L_x_2546:
[----:B------:R-:W-:Y:S05]  /*17a50*/  BSYNC B0 ;  /* 0x0000000000007941 */ /* 0x000fea0003800000 */
.L_x_2545:
[----:B------:R-:W-:-:S05]  /*17a60*/  SEL R0, R0, RZ, P0 ;  /* 0x000000ff00007207 */ /* 0x000fca0000000000 */
[----:B------:R3:W-:Y:S02]  /*17a70*/  STL [R1+0x10], R0 ;  /* 0x0000100001007387 */ /* 0x0007e40000100800 */
.L_x_2464:
[----:B------:R-:W-:Y:S05]  /*17a80*/  BSYNC B7 ;  /* 0x0000000000077941 */ /* 0x000fea0003800000 */
.L_x_2462:
[----:B------:R-:W-:-:S13]  /*17a90*/  LOP3.LUT P0, RZ, R18, 0x2, RZ, 0xc0, !PT ;  /* 0x0000000212ff7812 */ /* 0x000fda000780c0ff */
[----:B------:R-:W-:Y:S05]  /*17aa0*/  @!P0 BRA `(.L_x_2547) ;  /* 0x00000000002c8947 */ /* 0x000fea0003800000 */
[----:B------:R-:W-:Y:S05]  /*17ab0*/  WARPSYNC.ALL ;  /* 0x0000000000007948 */ /* 0x000fea0003800000 */
[----:B------:R-:W5:Y:S08]  /*17ac0*/  S2UR UR5, SR_CgaCtaId ;  /* 0x00000000000579c3 */ /* 0x000f700000008800 */
[----:B------:R-:W-:Y:S06]  /*17ad0*/  BAR.SYNC.DEFER_BLOCKING 0x5, 0x180 ;  /* 0x0146000000007b1d */ /* 0x000fec0000010000 */
[----:B------:R-:W-:-:S02]  /*17ae0*/  UMOV UR4, 0x400 ;  /* 0x0000040000047882 */ /* 0x000fc40000000000 */
[----:B-----5:R-:W-:-:S06]  /*17af0*/  ULEA UR4, UR5, UR4, 0x18 ;  /* 0x0000000405047291 */ /* 0x020fcc000f8ec03f */
[----:B------:R-:W-:-:S05]  /*17b00*/  IMAD.U32 R19, RZ, RZ, UR4 ;  /* 0x00000004ff137e24 */ /* 0x000fca000f8e00ff */
[----:B01----:R-:W0:Y:S04]  /*17b10*/  LDS.128 R4, [R19+0x228d0] ;  /* 0x0228d00013047984 */ /* 0x003e280000000c00 */
[----:B0-----:R0:W-:Y:S04]  /*17b20*/  STL.64 [R1], R4 ;  /* 0x0000000401007387 */ /* 0x0011e80000100a00 */
[----:B------:R0:W-:Y:S01]  /*17b30*/  STL.64 [R1+0x8], R6 ;  /* 0x0000080601007387 */ /* 0x0001e20000100a00 */
[----:B------:R-:W-:Y:S06]  /*17b40*/  BAR.ARV 0x4, 0x180 ;  /* 0x0106000000007b1d */ /* 0x000fec0000002000 */
[----:B------:R-:W-:Y:S05]  /*17b50*/  BRA `(.L_x_2548) ;  /* 0x0000001000307947 */ /* 0x000fea0003800000 */
.L_x_2547:
[----:B------:R-:W5:Y:S01]  /*17b60*/  S2R R16, SR_TID.X ;  /* 0x0000000000107919 */ /* 0x000f620000002100 */
[----:B------:R-:W-:Y:S01]  /*17b70*/  UMOV UR4, 0xffffffff ;  /* 0xffffffff00047882 */ /* 0x000fe20000000000 */
[----:B-----5:R-:W-:-:S04]  /*17b80*/  LOP3.LUT R16, R16, 0x1f, RZ, 0xc0, !PT ;  /* 0x0000001f10107812 */ /* 0x020fc800078ec0ff */
[----:B------:R-:W-:Y:S01]  /*17b90*/  ISETP.NE.AND P0, PT, R16, 0x1f, PT ;  /* 0x0000001f1000780c */ /* 0x000fe20003f05270 */
[----:B------:R-:W-:-:S12]  /*17ba0*/  BRA.DIV UR4, `(.L_x_2549) ;  /* 0x0000002604887947 */ /* 0x000fd8000b800000 */
[----:B-1----:R-:W0:Y:S01]  /*17bb0*/  LDL.LU R3, [R1] ;  /* 0x0000000001037983 */ /* 0x002e220000300800 */
[----:B------:R-:W-:-:S03]  /*17bc0*/  ULDC UR4, c[0x0][0xc3c] ;  /* 0x00030f0000047ab9 */ /* 0x000fc60000000800 */
[----:B------:R-:W3:Y:S01]  /*17bd0*/  LDL R4, [R1+0xc] ;  /* 0x00000c0001047983 */ /* 0x000ee20000100800 */
[----:B0-2---:R-:W-:Y:S02]  /*17be0*/  IMAD.MOV.U32 R10, RZ, RZ, R3 ;  /* 0x000000ffff0a7224 */ /* 0x005fe400078e0003 */
[----:B---34-:R-:W-:-:S05]  /*17bf0*/  IMAD.IADD R0, R4, 0x1, R16 ;  /* 0x0000000104007824 */ /* 0x018fca00078e0210 */
        /* <DEDUP_REMOVED lines=36> */
.L_x_2615:
[----:B------:R-:W-:Y:S02]  /*17e40*/  ULDC UR4, c[0x0][0xc38] ;  /* 0x00030e0000047ab9 */ /* 0x000fe40000000800 */
[----:B------:R-:W-:-:S04]  /*17e50*/  IMAD.U32 R7, RZ, RZ, UR4 ;  /* 0x00000004ff077e24 */ /* 0x000fc8000f8e00ff */
[----:B-1----:R-:W-:-:S04]  /*17e60*/  IMAD R10, R14, R7, RZ ;  /* 0x000000070e0a7224 */ /* 0x002fc800078e02ff */
[----:B------:R-:W-:-:S05]  /*17e70*/  IMAD.IADD R4, R9, 0x1, R10 ;  /* 0x0000000109047824 */ /* 0x000fca00078e020a */
[----:B------:R-:W-:-:S13]  /*17e80*/  ISETP.GT.AND P6, PT, R4, R0, PT ;  /* 0x000000000400720c */ /* 0x000fda0003fc4270 */
[----:B------:R-:W-:Y:S05]  /*17e90*/  @P6 BRA `(.L_x_2550) ;  /* 0x0000000000ac6947 */ /* 0x000fea0003800000 */
.L_x_2553:
        /* <DEDUP_REMOVED lines=37> */
.L_x_2623:
[----:B------:R-:W-:Y:S02]  /*180f0*/  ULDC UR4, c[0x0][0xc38] ;  /* 0x00030e0000047ab9 */ /* 0x000fe40000000800 */
[----:B------:R-:W-:-:S04]  /*18100*/  IMAD.U32 R7, RZ, RZ, UR4 ;  /* 0x00000004ff077e24 */ /* 0x000fc8000f8e00ff */
[----:B-1----:R-:W-:-:S04]  /*18110*/  IMAD R10, R14, R7, RZ ;  /* 0x000000070e0a7224 */ /* 0x002fc800078e02ff */
[----:B------:R-:W-:-:S05]  /*18120*/  IMAD.IADD R4, R10, 0x1, R4 ;  /* 0x000000010a047824 */ /* 0x000fca00078e0204 */
[----:B------:R-:W-:-:S13]  /*18130*/  ISETP.GT.AND P6, PT, R4, R0, PT ;  /* 0x000000000400720c */ /* 0x000fda0003fc4270 */
[----:B------:R-:W-:Y:S05]  /*18140*/  @!P6 BRA `(.L_x_2553) ;  /* 0xfffffffc0054e947 */ /* 0x000fea000383ffff */
.L_x_2550:
[----:B------:R-:W-:Y:S01]  /*18150*/  IMAD.IADD R10, R4, 0x1, -R10 ;  /* 0x00000001040a7824 */ /* 0x000fe200078e0a0a */
[----:B------:R-:W-:-:S03]  /*18160*/  UMOV UR4, 0xffffffff ;  /* 0xffffffff00047882 */ /* 0x000fc60000000000 */
[----:B------:R-:W-:-:S05]  /*18170*/  IMAD R3, R2, R7, R10 ;  /* 0x0000000702037224 */ /* 0x000fca00078e020a */
[----:B------:R-:W-:Y:S01]  /*18180*/  ISETP.GT.AND P6, PT, R3, R0, PT ;  /* 0x000000000300720c */ /* 0x000fe20003fc4270 */
[----:B------:R-:W-:-:S12]  /*18190*/  BRA.DIV UR4, `(.L_x_2554) ;  /* 0x0000002a04147947 */ /* 0x000fd8000b800000 */
[----:B------:R-:W2:Y:S01]  /*181a0*/  LDL.LU R11, [R1+0xc] ;  /* 0x00000c00010b7983 */ /* 0x000ea20000300800 */
[----:B------:R-:W-:-:S04]  /*181b0*/  VOTE.ANY R3, PT, !P6 ;  /* 0x0000000000037806 */ /* 0x000fc800070e0100 */
[----:B------:R-:W1:Y:S02]  /*181c0*/  POPC R9, R3 ;  /* 0x0000000300097309 */ /* 0x000e640000000000 */
[----:B-1----:R2:W1:Y:S04]  /*181d0*/  SHFL.IDX PT, R4, R5, R9, 0x1f ;  /* 0x00001f0905047589 */ /* 0x00246800000e0000 */
[----:B------:R3:W4:Y:S01]  /*181e0*/  SHFL.IDX PT, R6, R6, R9, 0x1f ;  /* 0x00001f0906067589 */ /* 0x00072200000e0000 */
[----:B--2---:R-:W-:-:S05]  /*181f0*/  IMAD.IADD R5, R9, 0x1, R11 ;  /* 0x0000000109057824 */ /* 0x004fca00078e020b */
[----:B-1--4-:R3:W-:Y:S02]  /*18200*/  STL [R1+0xc], R5 ;  /* 0x00000c0501007387 */ /* 0x0127e40000100800 */
.L_x_2628:
[----:B------:R-:W-:-:S13]  /*18210*/  ISETP.NE.AND P0, PT, R3, RZ, PT ;  /* 0x000000ff0300720c */ /* 0x000fda0003f05270 */
[----:B------:R-:W-:Y:S05]  /*18220*/  @!P0 BRA `(.L_x_2555) ;  /* 0x0000000000108947 */ /* 0x000fea0003800000 */
[----:B------:R-:W-:Y:S01]  /*18230*/  UMOV UR4, 0xffffffff ;  /* 0xffffffff00047882 */ /* 0x000fe20000000000 */
[----:B------:R-:W-:Y:S02]  /*18240*/  VIADD R12, R9, 0xffffffff ;  /* 0xffffffff090c7836 */ /* 0x000fe40000000000 */
[----:B------:R-:W-:Y:S05]  /*18250*/  BRA.DIV UR4, `(.L_x_2556) ;  /* 0x0000002a044c7947 */ /* 0x000fea000b800000 */
[----:B------:R1:W2:Y:S02]  /*18260*/  SHFL.IDX PT, R8, R2, R12, 0x1f ;  /* 0x00001f0c02087589 */ /* 0x0002a400000e0000 */
.L_x_2555:
[----:B--2---:R-:W-:Y:S01]  /*18270*/  IMAD R3, R8, R7, R10 ;  /* 0x0000000708037224 */ /* 0x004fe200078e020a */
[----:B------:R-:W-:-:S03]  /*18280*/  ISETP.NE.AND P0, PT, R6, 0x1, PT ;  /* 0x000000010600780c */ /* 0x000fc60003f05270 */
[----:B------:R-:W-:Y:S01]  /*18290*/  IMAD.IADD R0, R0, 0x1, -R3 ;  /* 0x0000000100007824 */ /* 0x000fe200078e0a03 */
[----:B------:R2:W-:Y:S09]  /*182a0*/  STL [R1], R3 ;  /* 0x0000000301007387 */ /* 0x0005f20000100800 */
[----:B------:R-:W-:Y:S05]  /*182b0*/  @!P0 BRA `(.L_x_2557) ;  /* 0x0000000000e48947 */ /* 0x000fea0003800000 */
[----:B0--3--:R-:W-:-:S04]  /*182c0*/  IABS R5, R4 ;  /* 0x0000000400057213 */ /* 0x009fc80000000000 */
[----:B------:R-:W0:Y:S08]  /*182d0*/  I2F.RP R7, R5 ;  /* 0x0000000500077306 */ /* 0x000e300000209400 */
[----:B0-----:R-:W0:Y:S02]  /*182e0*/  MUFU.RCP R7, R7 ;  /* 0x0000000700077308 */ /* 0x001e240000001000 */
[----:B0-----:R-:W-:-:S06]  /*182f0*/  VIADD R9, R7, 0xffffffe ;  /* 0x0ffffffe07097836 */ /* 0x001fcc0000000000 */
[----:B--2---:R-:W1:Y:S02]  /*18300*/  F2I.FTZ.U32.TRUNC.NTZ R3, R9 ;  /* 0x0000000900037305 */ /* 0x004e64000021f000 */
[----:B-1----:R-:W-:-:S04]  /*18310*/  IMAD.MOV R2, RZ, RZ, -R3 ;  /* 0x000000ffff027224 */ /* 0x002fc800078e0a03 */
[----:B------:R-:W-:Y:S02]  /*18320*/  IMAD R11, R2, R5, RZ ;  /* 0x00000005020b7224 */ /* 0x000fe400078e02ff */
[----:B------:R-:W-:-:S04]  /*18330*/  IMAD.MOV.U32 R2, RZ, RZ, RZ ;  /* 0x000000ffff027224 */ /* 0x000fc800078e00ff */
[----:B------:R-:W-:Y:S01]  /*18340*/  IMAD.HI.U32 R8, R3, R11, R2 ;  /* 0x0000000b03087227 */ /* 0x000fe200078e0002 */
[----:B------:R-:W-:Y:S02]  /*18350*/  IABS R3, R0 ;  /* 0x0000000000037213 */ /* 0x000fe40000000000 */
[----:B------:R-:W-:-:S03]  /*18360*/  IABS R2, R4 ;  /* 0x0000000400027213 */ /* 0x000fc60000000000 */
[----:B------:R-:W-:-:S04]  /*18370*/  IMAD.HI.U32 R8, R8, R3, RZ ;  /* 0x0000000308087227 */ /* 0x000fc800078e00ff */
[----:B------:R-:W-:-:S04]  /*18380*/  IMAD.MOV R2, RZ, RZ, -R2 ;  /* 0x000000ffff027224 */ /* 0x000fc800078e0a02 */
[----:B------:R-:W-:-:S05]  /*18390*/  IMAD R2, R8, R2, R3 ;  /* 0x0000000208027224 */ /* 0x000fca00078e0203 */
[----:B------:R-:W-:-:S13]  /*183a0*/  ISETP.GT.U32.AND P1, PT, R5, R2, PT ;  /* 0x000000020500720c */ /* 0x000fda0003f24070 */
[----:B------:R-:W-:Y:S02]  /*183b0*/  @!P1 IMAD.IADD R2, R2, 0x1, -R5 ;  /* 0x0000000102029824 */ /* 0x000fe400078e0a05 */
[----:B------:R-:W-:Y:S01]  /*183c0*/  @!P1 VIADD R8, R8, 0x1 ;  /* 0x0000000108089836 */ /* 0x000fe20000000000 */
[----:B------:R-:W-:Y:S02]  /*183d0*/  ISETP.NE.AND P1, PT, R4, RZ, PT ;  /* 0x000000ff0400720c */ /* 0x000fe40003f25270 */
[----:B------:R-:W-:Y:S02]  /*183e0*/  ISETP.GE.U32.AND P0, PT, R2, R5, PT ;  /* 0x000000050200720c */ /* 0x000fe40003f06070 */
[----:B------:R-:W-:-:S04]  /*183f0*/  IABS R5, R6 ;  /* 0x0000000600057213 */ /* 0x000fc80000000000 */
        /* <DEDUP_REMOVED lines=9> */
[----:B------:R-:W-:-:S03]  /*18490*/  LOP3.LUT R2, R0, R4, RZ, 0x3c, !PT ;  /* 0x0000000400027212 */ /* 0x000fc600078e3cff */
[----:B------:R-:W-:Y:S01]  /*184a0*/  IMAD.MOV.U32 R3, RZ, RZ, R8 ;  /* 0x000000ffff037224 */ /* 0x000fe200078e0008 */
[----:B------:R-:W-:Y:S02]  /*184b0*/  ISETP.GE.AND P2, PT, R2, RZ, PT ;  /* 0x000000ff0200720c */ /* 0x000fe40003f46270 */
[----:B------:R-:W-:-:S05]  /*184c0*/  IABS R8, R6 ;  /* 0x0000000600087213 */ /* 0x000fca0000000000 */
[----:B------:R-:W-:-:S06]  /*184d0*/  IMAD.MOV R8, RZ, RZ, -R8 ;  /* 0x000000ffff087224 */ /* 0x000fcc00078e0a08 */
        /* <DEDUP_REMOVED lines=9> */
[----:B------:R-:W-:Y:S01]  /*18570*/  ISETP.GE.U32.AND P0, PT, R2, R5, PT ;  /* 0x000000050200720c */ /* 0x000fe20003f06070 */
[----:B------:R-:W-:Y:S01]  /*18580*/  IMAD.MOV R5, RZ, RZ, -R3 ;  /* 0x000000ffff057224 */ /* 0x000fe200078e0a03 */
[----:B------:R-:W-:-:S03]  /*18590*/  LOP3.LUT R2, R3, R6, RZ, 0x3c, !PT ;  /* 0x0000000603027212 */ /* 0x000fc600078e3cff */
[----:B------:R-:W-:Y:S01]  /*185a0*/  IMAD R0, R4, R5, R0 ;  /* 0x0000000504007224 */ /* 0x000fe200078e0200 */
[----:B------:R-:W-:-:S07]  /*185b0*/  ISETP.GE.AND P2, PT, R2, RZ, PT ;  /* 0x000000ff0200720c */ /* 0x000fce0003f46270 */
[----:B------:R-:W-:-:S06]  /*185c0*/  @P0 VIADD R7, R7, 0x1 ;  /* 0x0000000107070836 */ /* 0x000fcc0000000000 */
[----:B------:R-:W-:Y:S01]  /*185d0*/  @!P2 IMAD.MOV R7, RZ, RZ, -R7 ;  /* 0x000000ffff07a224 */ /* 0x000fe200078e0a07 */
[----:B------:R-:W-:-:S05]  /*185e0*/  @!P1 LOP3.LUT R7, RZ, R6, RZ, 0x33, !PT ;  /* 0x00000006ff079212 */ /* 0x000fca00078e33ff */
[----:B------:R-:W-:-:S04]  /*185f0*/  IMAD.MOV R2, RZ, RZ, -R7 ;  /* 0x000000ffff027224 */ /* 0x000fc800078e0a07 */
[C---:B------:R-:W-:Y:S02]  /*18600*/  IMAD R3, R6.reuse, R2, R3 ;  /* 0x0000000206037224 */ /* 0x040fe400078e0203 */
[----:B------:R-:W-:-:S04]  /*18610*/  IMAD R6, R6, 0x1000000, R7 ;  /* 0x0100000006067824 */ /* 0x000fc800078e0207 */
[----:B------:R-:W-:-:S05]  /*18620*/  IMAD R2, R3, 0x10000, R6 ;  /* 0x0001000003027824 */ /* 0x000fca00078e0206 */
[----:B------:R1:W-:Y:S01]  /*18630*/  STL [R1+0x8], R2 ;  /* 0x0000080201007387 */ /* 0x0003e20000100800 */
[----:B------:R-:W-:Y:S05]  /*18640*/  BRA `(.L_x_2558) ;  /* 0x0000000000fc7947 */ /* 0x000fea0003800000 */
.L_x_2557:
[----:B0--3--:R-:W3:Y:S01]  /*18650*/  LDL R5, [R1+0xc] ;  /* 0x00000c0001057983 */ /* 0x009ee20000100800 */
[----:B-12---:R-:W3:Y:S02]  /*18660*/  LDC.64 R2, c[0x0][0xc90] ;  /* 0x00032400ff027b82 */ /* 0x006ee40000000a00 */
[----:B---3--:R-:W-:-:S05]  /*18670*/  IMAD.WIDE R2, R5, 0x4, R2 ;  /* 0x0000000405027825 */ /* 0x008fca00078e0202 */
[----:B------:R-:W2:Y:S02]  /*18680*/  LDG.E R6, desc[UR40][R2.64] ;  /* 0x0000002802067981 */ /* 0x000ea4000c1e1900 */
[----:B--2---:R-:W-:-:S05]  /*18690*/  IMAD R5, R4, R6, RZ ;  /* 0x0000000604057224 */ /* 0x004fca00078e02ff */
[----:B------:R-:W-:-:S04]  /*186a0*/  IABS R8, R5 ;  /* 0x0000000500087213 */ /* 0x000fc80000000000 */
[----:B------:R-:W0:Y:S08]  /*186b0*/  I2F.RP R10, R8 ;  /* 0x00000008000a7306 */ /* 0x000e300000209400 */
[----:B0-----:R-:W0:Y:S02]  /*186c0*/  MUFU.RCP R10, R10 ;  /* 0x0000000a000a7308 */ /* 0x001e240000001000 */
[----:B0-----:R-:W-:-:S06]  /*186d0*/  VIADD R11, R10, 0xffffffe ;  /* 0x0ffffffe0a0b7836 */ /* 0x001fcc0000000000 */
[----:B------:R-:W0:Y:S02]  /*186e0*/  F2I.FTZ.U32.TRUNC.NTZ R3, R11 ;  /* 0x0000000b00037305 */ /* 0x000e24000021f000 */
[----:B0-----:R-:W-:-:S04]  /*186f0*/  IMAD.MOV R2, RZ, RZ, -R3 ;  /* 0x000000ffff027224 */ /* 0x001fc800078e0a03 */
        /* <DEDUP_REMOVED lines=18> */
[----:B------:R-:W-:Y:S02]  /*18820*/  IMAD R8, R6, R2, RZ ;  /* 0x0000000206087224 */ /* 0x000fe400078e02ff */
[----:B------:R-:W-:Y:S02]  /*18830*/  IMAD.MOV R2, RZ, RZ, -R2 ;  /* 0x000000ffff027224 */ /* 0x000fe400078e0a02 */
[----:B------:R-:W-:Y:S02]  /*18840*/  IMAD.MOV R3, RZ, RZ, -R8 ;  /* 0x000000ffff037224 */ /* 0x000fe400078e0a08 */
[----:B------:R-:W-:-:S03]  /*18850*/  IMAD R0, R5, R2, R0 ;  /* 0x0000000205007224 */ /* 0x000fc600078e0200 */
[----:B------:R-:W-:-:S04]  /*18860*/  VIADDMNMX R6, R3, R7, R6, PT ;  /* 0x0000000703067246 */ /* 0x000fc80003800106 */
        /* <DEDUP_REMOVED lines=16> */
[----:B------:R-:W-:Y:S02]  /*18970*/  ISETP.GE.AND P2, PT, R3, RZ, PT ;  /* 0x000000ff0300720c */ /* 0x000fe40003f46270 */
[----:B------:R-:W-:-:S09]  /*18980*/  IADD3 R3, R8, 0x1000000, R0 ;  /* 0x0100000008037810 */ /* 0x000fd20007ffe000 */
[----:B------:R-:W-:Y:S02]  /*18990*/  @!P1 IMAD.IADD R10, R10, 0x1, -R7 ;  /* 0x000000010a0a9824 */ /* 0x000fe400078e0a07 */
[----:B------:R-:W-:Y:S01]  /*189a0*/  @!P1 VIADD R2, R2, 0x1 ;  /* 0x0000000102029836 */ /* 0x000fe20000000000 */
[----:B------:R-:W-:Y:S02]  /*189b0*/  ISETP.NE.AND P1, PT, R6, RZ, PT ;  /* 0x000000ff0600720c */ /* 0x000fe40003f25270 */
[----:B------:R-:W-:-:S13]  /*189c0*/  ISETP.GE.U32.AND P0, PT, R10, R7, PT ;  /* 0x000000070a00720c */ /* 0x000fda0003f06070 */
[----:B------:R-:W-:-:S04]  /*189d0*/  @P0 VIADD R2, R2, 0x1 ;  /* 0x0000000102020836 */ /* 0x000fc80000000000 */
[----:B------:R-:W-:Y:S01]  /*189e0*/  @!P2 IMAD.MOV R2, RZ, RZ, -R2 ;  /* 0x000000ffff02a224 */ /* 0x000fe200078e0a02 */
[----:B------:R-:W-:Y:S01]  /*189f0*/  @!P1 LOP3.LUT R2, RZ, R6, RZ, 0x33, !PT ;  /* 0x00000006ff029212 */ /* 0x000fe200078e33ff */
[----:B------:R-:W-:-:S04]  /*18a00*/  IMAD.MOV R6, RZ, RZ, -R6 ;  /* 0x000000ffff067224 */ /* 0x000fc800078e0a06 */
[----:B------:R-:W-:Y:S02]  /*18a10*/  IMAD R3, R2, R6, R3 ;  /* 0x0000000602037224 */ /* 0x000fe400078e0203 */
[----:B------:R-:W-:-:S03]  /*18a20*/  IMAD.MOV.U32 R0, RZ, RZ, R2 ;  /* 0x000000ffff007224 */ /* 0x000fc600078e0002 */
[----:B------:R0:W-:Y:S04]  /*18a30*/  STL [R1+0x8], R3 ;  /* 0x0000080301007387 */ /* 0x0001e80000100800 */
.L_x_2558:
[----:B0-----:R-:W-:-:S05]  /*18a40*/  LOP3.LUT R3, RZ, R0, RZ, 0x33, !PT ;  /* 0x00000000ff037212 */ /* 0x001fca00078e33ff */
[----:B------:R-:W-:-:S05]  /*18a50*/  IMAD.IADD R0, R4, 0x1, R3 ;  /* 0x0000000104007824 */ /* 0x000fca00078e0203 */
[----:B------:R0:W-:Y:S01]  /*18a60*/  STL [R1+0x4], R0 ;  /* 0x0000040001007387 */ /* 0x0001e20000100800 */
[----:B------:R-:W-:Y:S05]  /*18a70*/  BRA `(.L_x_2559) ;  /* 0x0000000000287947 */ /* 0x000fea0003800000 */
.L_x_2551:
        /* <DEDUP_REMOVED lines=10> */
.L_x_2559:
[----:B--2---:R-:W2:Y:S04]  /*18b20*/  LDL R3, [R1+0x8] ;  /* 0x0000080001037983 */ /* 0x004ea80000100800 */
[----:B-1----:R-:W3:Y:S04]  /*18b30*/  LDL R2, [R1+0xc] ;  /* 0x00000c0001027983 */ /* 0x002ee80000100800 */
[----:B------:R-:W4:Y:S04]  /*18b40*/  LDL R5, [R1+0x4] ;  /* 0x0000040001057983 */ /* 0x000f280000100800 */
[----:B------:R-:W4:Y:S01]  /*18b50*/  LDL R4, [R1] ;  /* 0x0000000001047983 */ /* 0x000f220000100800 */
[----:B0-----:R-:W0:Y:S01]  /*18b60*/  S2R R0, SR_TID.X ;  /* 0x0000000000007919 */ /* 0x001e220000002100 */
        /* <DEDUP_REMOVED lines=11> */
.L_x_2548:
[----:B---34-:R-:W3:Y:S01]  /*18c20*/  LDL R0, [R1+0xc] ;  /* 0x00000c0001007983 */ /* 0x018ee20000100800 */
[----:B------:R-:W-:Y:S02]  /*18c30*/  ULDC UR4, c[0x0][0xc3c] ;  /* 0x00030f0000047ab9 */ /* 0x000fe40000000800 */
[----:B---3--:R-:W-:-:S13]  /*18c40*/  ISETP.GE.AND P0, PT, R0, UR4, PT ;  /* 0x0000000400007c0c */ /* 0x008fda000bf06270 */
[----:B------:R-:W-:Y:S05]  /*18c50*/  @!P0 BRA `(.L_x_2560) ;  /* 0xffffffa000f08947 */ /* 0x000fea000383ffff */
[----:B------:R-:W-:Y:S05]  /*18c60*/  BSYNC B8 ;  /* 0x0000000000087941 */ /* 0x000fea0003800000 */
.L_x_2448:
[----:B----4-:R-:W4:Y:S01]  /*18c70*/  LDL.LU R0, [R1+0x48] ;  /* 0x0000480001007983 */ /* 0x010f220000300800 */
[----:B------:R-:W-:Y:S01]  /*18c80*/  BSSY B0, `(.L_x_2561) ;  /* 0x000000b000007945 */ /* 0x000fe20003800000 */
[----:B01----:R-:W0:Y:S01]  /*18c90*/  S2R R5, SR_CgaCtaId ;  /* 0x0000000000057919 */ /* 0x003e220000008800 */
[----:B----4-:R-:W-:-:S05]  /*18ca0*/  VIADD R0, R0, 0x1 ;  /* 0x0000000100007836 */ /* 0x010fca0000000000 */
[----:B--2---:R-:W-:-:S04]  /*18cb0*/  LEA.HI R2, R0, R0, RZ, 0x1 ;  /* 0x0000000000027211 */ /* 0x004fc800078f08ff */
[----:B------:R-:W-:-:S05]  /*18cc0*/  LOP3.LUT R3, R2, 0xfffffffe, RZ, 0xc0, !PT ;  /* 0xfffffffe02037812 */ /* 0x000fca00078ec0ff */
[----:B------:R-:W-:Y:S01]  /*18cd0*/  IMAD.IADD R3, R0, 0x1, -R3 ;  /* 0x0000000100037824 */ /* 0x000fe200078e0a03 */
[----:B------:R-:W-:-:S04]  /*18ce0*/  MOV R0, 0x400 ;  /* 0x0000040000007802 */ /* 0x000fc80000000f00 */
[----:B0-----:R-:W-:Y:S02]  /*18cf0*/  LEA R0, R5, R0, 0x18 ;  /* 0x0000000005007211 */ /* 0x001fe400078ec0ff */
[----:B------:R-:W-:-:S04]  /*18d00*/  SHF.L.U32 R3, R3, 0x1f, RZ ;  /* 0x0000001f03037819 */ /* 0x000fc800000006ff */
[----:B------:R-:W0:Y:S02]  /*18d10*/  SYNCS.PHASECHK.TRANS64.TRYWAIT P0, [R0+URZ+0x22820], R3 ;  /* 0x02282003000075a7 */ /* 0x000e24000800017f */
[----:B0-----:R-:W-:Y:S05]  /*18d20*/  @!P0 BRA `(.L_x_2562) ;  /* 0x0000001c00c08947 */ /* 0x001fea0003800000 */
.L_x_2631:
[----:B------:R-:W-:Y:S05]  /*18d30*/  BSYNC B0 ;  /* 0x0000000000007941 */ /* 0x000fea0003800000 */
.L_x_2561:
[----:B------:R-:W-:-:S03]  /*18d40*/  UMOV UR4, 0xffffffff ;  /* 0xffffffff00047882 */ /* 0x000fc60000000000 */
[----:B------:R-:W-:Y:S05]  /*18d50*/  BRA.DIV UR4, `(.L_x_2563) ;  /* 0x0000001e04c87947 */ /* 0x000fea000b800000 */
[----:B------:R-:W1:Y:S02]  /*18d60*/  S2R R2, SR_TID.X ;  /* 0x0000000000027919 */ /* 0x000e640000002100 */
[----:B-1----:R-:W-:-:S04]  /*18d70*/  SHF.R.U32.HI R2, RZ, 0x5, R2 ;  /* 0x00000005ff027819 */ /* 0x002fc80000011602 */
[----:B------:R-:W-:-:S05]  /*18d80*/  LOP3.LUT R2, R2, 0x3, RZ, 0xc0, !PT ;  /* 0x0000000302027812 */ /* 0x000fca00078ec0ff */
[----:B------:R1:W2:Y:S02]  /*18d90*/  SHFL.IDX PT, R14, R2, RZ, 0x1f ;  /* 0x00001fff020e7589 */ /* 0x0002a400000e0000 */
.L_x_2634:
[----:B--2---:R-:W-:Y:S01]  /*18da0*/  ISETP.NE.AND P0, PT, R14, RZ, PT ;  /* 0x000000ff0e00720c */ /* 0x004fe20003f05270 */
[----:B------:R-:W-:-:S12]  /*18db0*/  BSSY B0, `(.L_x_2564) ;  /* 0x0000027000007945 */ /* 0x000fd80003800000 */
[----:B------:R-:W-:Y:S05]  /*18dc0*/  @P0 BRA `(.L_x_2565) ;  /* 0x0000000000940947 */ /* 0x000fea0003800000 */
[----:B------:R-:W-:-:S03]  /*18dd0*/  UMOV UR4, 0xffffffff ;  /* 0xffffffff00047882 */ /* 0x000fc60000000000 */
[----:B------:R-:W-:Y:S05]  /*18de0*/  BRA.DIV UR4, `(.L_x_2566) ;  /* 0x0000001e04d87947 */ /* 0x000fea000b800000 */
[----:B------:R-:W-:-:S13]  /*18df0*/  ELECT P6, URZ, PT ;  /* 0x00000000003f782f */ /* 0x000fda00038c0000 */
.L_x_2637:
[----:B------:R-:W-:Y:S05]  /*18e00*/  @!P6 BRA `(.L_x_2565) ;  /* 0x000000000084e947 */ /* 0x000fea0003800000 */
[----:B------:R-:W-:-:S06]  /*18e10*/  ULOP3.LUT UR4, UR36, 0x2, URZ, 0xfc, !UPT ;  /* 0x0000000224047892 */ /* 0x000fcc000f8efc3f */
[----:B-1----:R-:W-:-:S05]  /*18e20*/  IMAD.U32 R2, RZ, RZ, UR4 ;  /* 0x00000004ff027e24 */ /* 0x002fca000f8e00ff */
[----:B------:R-:W-:-:S13]  /*18e30*/  ISETP.NE.AND P2, PT, R2, 0x3, PT ;  /* 0x000000030200780c */ /* 0x000fda0003f45270 */
[----:B------:R-:W-:Y:S05]  /*18e40*/  @!P2 BRA `(.L_x_2567) ;  /* 0x000000000004a947 */ /* 0x000fea0003800000 */
[----:B------:R-:W-:Y:S01]  /*18e50*/  BPT.TRAP 0x1 ;  /* 0x000000040000795c */ /* 0x000fe20000300000 */
.L_x_2567:
[----:B0-----:R-:W2:Y:S04]  /*18e60*/  LDL R3, [R1+0x10] ;  /* 0x0000100001037983 */ /* 0x001ea80000100800 */
[----:B------:R-:W4:Y:S01]  /*18e70*/  LDL.LU R7, [R1+0x14] ;  /* 0x0000140001077983 */ /* 0x000f220000300800 */
[----:B------:R-:W-:-:S04]  /*18e80*/  VIADD R2, R0, 0x22840 ;  /* 0x0002284000027836 */ /* 0x000fc80000000000 */
[C---:B--2---:R-:W-:Y:S02]  /*18e90*/  IMAD R6, R3.reuse, 0x8, R2 ;  /* 0x0000000803067824 */ /* 0x044fe400078e0202 */
[----:B------:R-:W-:Y:S01]  /*18ea0*/  VIADD R3, R3, 0x1 ;  /* 0x0000000103037836 */ /* 0x000fe20000000000 */
[----:B----4-:R-:W-:-:S04]  /*18eb0*/  SHF.L.U32 R5, R7, 0x1f, RZ ;  /* 0x0000001f07057819 */ /* 0x010fc800000006ff */
        /* <DEDUP_REMOVED lines=8> */
.L_x_2638:
[----:B------:R-:W1:Y:S02]  /*18f40*/  SYNCS.PHASECHK.TRANS64.TRYWAIT P0, [R7+URZ], R2 ;  /* 0x00000002070075a7 */ /* 0x000e64000800017f */
[----:B-1----:R-:W-:Y:S05]  /*18f50*/  @!P0 BRA `(.L_x_2569) ;  /* 0x0000001c00b08947 */ /* 0x002fea0003800000 */
.L_x_2639:
[----:B------:R-:W-:Y:S05]  /*18f60*/  @!P2 BRA `(.L_x_2570) ;  /* 0x000000000004a947 */ /* 0x000fea0003800000 */
[----:B------:R-:W-:Y:S01]  /*18f70*/  BPT.TRAP 0x1 ;  /* 0x000000040000795c */ /* 0x000fe20000300000 */
.L_x_2570:
[----:B------:R-:W2:Y:S01]  /*18f80*/  LDL.LU R4, [R1+0x10] ;  /* 0x0000100001047983 */ /* 0x000ea20000300800 */
[----:B------:R-:W-:-:S04]  /*18f90*/  VIADD R0, R0, 0x22860 ;  /* 0x0002286000007836 */ /* 0x000fc80000000000 */
[----:B--2---:R-:W-:-:S04]  /*18fa0*/  IMAD R4, R4, 0x8, R0 ;  /* 0x0000000804047824 */ /* 0x004fc800078e0200 */
[----:B------:R-:W2:Y:S02]  /*18fb0*/  SYNCS.PHASECHK.TRANS64.TRYWAIT P0, [R4+URZ], R5 ;  /* 0x00000005040075a7 */ /* 0x000ea4000800017f */
[----:B--2---:R-:W-:Y:S05]  /*18fc0*/  @!P0 BRA `(.L_x_2571) ;  /* 0x0000001c00a88947 */ /* 0x004fea0003800000 */
.L_x_2640:
[----:B------:R-:W-:-:S07]  /*18fd0*/  IMAD R3, R3, 0x8, R0 ;  /* 0x0000000803037824 */ /* 0x000fce00078e0200 */
.L_x_2572:
[----:B----4-:R4:W0:Y:S02]  /*18fe0*/  SYNCS.PHASECHK.TRANS64.TRYWAIT P0, [R3+URZ], R2 ;  /* 0x00000002030075a7 */ /* 0x010824000800017f */
[----:B0-----:R-:W-:Y:S05]  /*18ff0*/  @!P0 NANOSLEEP.SYNCS 0x989680 ;  /* 0x009896800000895d */ /* 0x001fea0003900000 */
[----:B------:R-:W0:Y:S02]  /*19000*/  @!P0 SYNCS.PHASECHK.TRANS64 P0, [R3+URZ], R2 ;  /* 0x00000002030085a7 */ /* 0x000e24000800007f */
[----:B0-----:R-:W-:Y:S05]  /*19010*/  @!P0 BRA `(.L_x_2572) ;  /* 0xfffffffc00f08947 */ /* 0x001fea000383ffff */
.L_x_2565:
[----:B------:R-:W-:Y:S05]  /*19020*/  BSYNC B0 ;  /* 0x0000000000007941 */ /* 0x000fea0003800000 */
.L_x_2564:
[----:B------:R-:W-:Y:S05]  /*19030*/  EXIT ;  /* 0x000000000000794d */ /* 0x000fea0003800000 */
.L_x_2347:
[----:B0-----:R0:W1:Y:S02]  /*19040*/  SYNCS.PHASECHK.TRANS64.TRYWAIT P0, [R5+URZ+0x22800], R0 ;  /* 0x02280000050075a7 */ /* 0x001064000800017f */
[----:B-1----:R-:W-:Y:S05]  /*19050*/  @!P0 NANOSLEEP.SYNCS 0x989680 ;  /* 0x009896800000895d */ /* 0x002fea0003900000 */
[----:B------:R-:W1:Y:S02]  /*19060*/  @!P0 SYNCS.PHASECHK.TRANS64 P0, [R5+URZ+0x22800], R0 ;  /* 0x02280000050085a7 */ /* 0x000e64000800007f */
[----:B-1----:R-:W-:Y:S05]  /*19070*/  @!P0 BRA `(.L_x_2347) ;  /* 0xfffffffc00f08947 */ /* 0x002fea000383ffff */
[----:B------:R-:W-:Y:S05]  /*19080*/  BRA `(.L_x_2573) ;  /* 0xfffffe9000e07947 */ /* 0x000fea000383ffff */
.L_x_2351:
[----:B-1----:R-:W-:-:S04]  /*19090*/  IMAD.U32 R3, RZ, RZ, UR21 ;  /* 0x00000015ff037e24 */ /* 0x002fc8000f8e00ff */
[----:B------:R1:W2:Y:S03]  /*190a0*/  SYNCS.PHASECHK.TRANS64.TRYWAIT P1, [R3+URZ+0x22830], R8 ;  /* 0x02283008030075a7 */ /* 0x0002a6000802017f */
[----:B--2---:R-:W-:Y:S05]  /*190b0*/  @!P1 NANOSLEEP.SYNCS 0x989680 ;  /* 0x009896800000995d */ /* 0x004fea0003900000 */
[----:B------:R-:W2:Y:S02]  /*190c0*/  @!P1 SYNCS.PHASECHK.TRANS64 P1, [R3+URZ+0x22830], R8 ;  /* 0x02283008030095a7 */ /* 0x000ea4000802007f */
[----:B--2---:R-:W-:Y:S05]  /*190d0*/  @!P1 BRA `(.L_x_2351) ;  /* 0xfffffffc00ec9947 */ /* 0x004fea000383ffff */
[----:B------:R-:W-:Y:S05]  /*190e0*/  BRA `(.L_x_2350) ;  /* 0xfffffe9400087947 */ /* 0x000fea000383ffff */
.L_x_2363:
[----:B-1----:R-:W-:-:S04]  /*190f0*/  IMAD.U32 R9, RZ, RZ, UR21 ;  /* 0x00000015ff097e24 */ /* 0x002fc8000f8e00ff */
[----:B------:R1:W2:Y:S03]  /*19100*/  SYNCS.PHASECHK.TRANS64.TRYWAIT P2, [R9+URZ+0x22850], R8 ;  /* 0x02285008090075a7 */ /* 0x0002a6000804017f */
[----:B--2---:R-:W-:Y:S05]  /*19110*/  @!P2 NANOSLEEP.SYNCS 0x989680 ;  /* 0x009896800000a95d */ /* 0x004fea0003900000 */
[----:B------:R-:W2:Y:S02]  /*19120*/  @!P2 SYNCS.PHASECHK.TRANS64 P2, [R9+URZ+0x22850], R8 ;  /* 0x022850080900a5a7 */ /* 0x000ea4000804007f */
[----:B--2---:R-:W-:Y:S05]  /*19130*/  @!P2 BRA `(.L_x_2363) ;  /* 0xfffffffc00eca947 */ /* 0x004fea000383ffff */
[----:B------:R-:W-:Y:S05]  /*19140*/  BRA `(.L_x_2362) ;  /* 0xfffffeb400c07947 */ /* 0x000fea000383ffff */
.L_x_2371:
[----:B-1----:R-:W-:-:S04]  /*19150*/  IMAD.U32 R4, RZ, RZ, UR30 ;  /* 0x0000001eff047e24 */ /* 0x002fc8000f8e00ff */
[----:B------:R1:W2:Y:S03]  /*19160*/  SYNCS.PHASECHK.TRANS64.TRYWAIT P2, [R4+URZ+0x22830], R7 ;  /* 0x02283007040075a7 */ /* 0x0002a6000804017f */
[----:B--2---:R-:W-:Y:S05]  /*19170*/  @!P2 NANOSLEEP.SYNCS 0x989680 ;  /* 0x009896800000a95d */ /* 0x004fea0003900000 */
[----:B------:R-:W2:Y:S02]  /*19180*/  @!P2 SYNCS.PHASECHK.TRANS64 P2, [R4+URZ+0x22830], R7 ;  /* 0x022830070400a5a7 */ /* 0x000ea4000804007f */
[----:B--2---:R-:W-:Y:S05]  /*19190*/  @!P2 BRA `(.L_x_2371) ;  /* 0xfffffffc00eca947 */ /* 0x004fea000383ffff */
[----:B------:R-:W-:Y:S05]  /*191a0*/  BRA `(.L_x_2370) ;  /* 0xfffffebc004c7947 */ /* 0x000fea000383ffff */
.L_x_2383:
[----:B--2---:R2:W3:Y:S02]  /*191b0*/  SYNCS.PHASECHK.TRANS64.TRYWAIT P2, [R10+URZ+0x22850], R7 ;  /* 0x022850070a0075a7 */ /* 0x0044e4000804017f */
[----:B---3--:R-:W-:Y:S05]  /*191c0*/  @!P2 NANOSLEEP.SYNCS 0x989680 ;  /* 0x009896800000a95d */ /* 0x008fea0003900000 */
[----:B------:R-:W3:Y:S02]  /*191d0*/  @!P2 SYNCS.PHASECHK.TRANS64 P2, [R10+URZ+0x22850], R7 ;  /* 0x022850070a00a5a7 */ /* 0x000ee4000804007f */
[----:B---3--:R-:W-:Y:S05]  /*191e0*/  @!P2 BRA `(.L_x_2383) ;  /* 0xfffffffc00f0a947 */ /* 0x008fea000383ffff */
[----:B------:R-:W-:Y:S05]  /*191f0*/  BRA `(.L_x_2382) ;  /* 0xfffffee800287947 */ /* 0x000fea000383ffff */
.L_x_2392:
[----:B-1----:R-:W-:-:S04]  /*19200*/  IMAD.U32 R0, RZ, RZ, UR22 ;  /* 0x00000016ff007e24 */ /* 0x002fc8000f8e00ff */
[----:B------:R1:W3:Y:S03]  /*19210*/  SYNCS.PHASECHK.TRANS64.TRYWAIT P3, [R0+URZ+0x22830], R5 ;  /* 0x02283005000075a7 */ /* 0x0002e6000806017f */
[----:B---3--:R-:W-:Y:S05]  /*19220*/  @!P3 NANOSLEEP.SYNCS 0x989680 ;  /* 0x009896800000b95d */ /* 0x008fea0003900000 */
[----:B------:R-:W3:Y:S02]  /*19230*/  @!P3 SYNCS.PHASECHK.TRANS64 P3, [R0+URZ+0x22830], R5 ;  /* 0x022830050000b5a7 */ /* 0x000ee4000806007f */
[----:B---3--:R-:W-:Y:S05]  /*19240*/  @!P3 BRA `(.L_x_2392) ;  /* 0xfffffffc00ecb947 */ /* 0x008fea000383ffff */
[----:B------:R-:W-:Y:S05]  /*19250*/  BRA `(.L_x_2391) ;  /* 0xfffffeec00e07947 */ /* 0x000fea000383ffff */
.L_x_2396:
[----:B--2---:R2:W3:Y:S02]  /*19260*/  SYNCS.PHASECHK.TRANS64.TRYWAIT P3, [R10+URZ+0x22850], R5 ;  /* 0x022850050a0075a7 */ /* 0x0044e4000806017f */
[----:B---3--:R-:W-:Y:S05]  /*19270*/  @!P3 NANOSLEEP.SYNCS 0x989680 ;  /* 0x009896800000b95d */ /* 0x008fea0003900000 */
[----:B------:R-:W3:Y:S02]  /*19280*/  @!P3 SYNCS.PHASECHK.TRANS64 P3, [R10+URZ+0x22850], R5 ;  /* 0x022850050a00b5a7 */ /* 0x000ee4000806007f */
[----:B---3--:R-:W-:Y:S05]  /*19290*/  @!P3 BRA `(.L_x_2396) ;  /* 0xfffffffc00f0b947 */ /* 0x008fea000383ffff */
[----:B------:R-:W-:Y:S05]  /*192a0*/  BRA `(.L_x_2395) ;  /* 0xffffff0800047947 */ /* 0x000fea000383ffff */
.L_x_2402:
[----:B-1----:R-:W-:-:S04]  /*192b0*/  IMAD.U32 R7, RZ, RZ, UR21 ;  /* 0x00000015ff077e24 */ /* 0x002fc8000f8e00ff */
[----:B------:R1:W2:Y:S03]  /*192c0*/  SYNCS.PHASECHK.TRANS64.TRYWAIT P2, [R7+URZ+0x22830], R8 ;  /* 0x02283008070075a7 */ /* 0x0002a6000804017f */
[----:B--2---:R-:W-:Y:S05]  /*192d0*/  @!P2 NANOSLEEP.SYNCS 0x989680 ;  /* 0x009896800000a95d */ /* 0x004fea0003900000 */
[----:B------:R-:W2:Y:S02]  /*192e0*/  @!P2 SYNCS.PHASECHK.TRANS64 P2, [R7+URZ+0x22830], R8 ;  /* 0x022830080700a5a7 */ /* 0x000ea4000804007f */
[----:B--2---:R-:W-:Y:S05]  /*192f0*/  @!P2 BRA `(.L_x_2402) ;  /* 0xfffffffc00eca947 */ /* 0x004fea000383ffff */
[----:B------:R-:W-:Y:S05]  /*19300*/  BRA `(.L_x_2401) ;  /* 0xffffff0c00147947 */ /* 0x000fea000383ffff */
.L_x_2414:
[----:B--2---:R2:W3:Y:S02]  /*19310*/  SYNCS.PHASECHK.TRANS64.TRYWAIT P2, [R9+URZ+0x22850], R8 ;  /* 0x02285008090075a7 */ /* 0x0044e4000804017f */
[----:B---3--:R-:W-:Y:S05]  /*19320*/  @!P2 NANOSLEEP.SYNCS 0x989680 ;  /* 0x009896800000a95d */ /* 0x008fea0003900000 */
[----:B------:R-:W3:Y:S02]  /*19330*/  @!P2 SYNCS.PHASECHK.TRANS64 P2, [R9+URZ+0x22850], R8 ;  /* 0x022850080900a5a7 */ /* 0x000ee4000804007f */
[----:B---3--:R-:W-:Y:S05]  /*19340*/  @!P2 BRA `(.L_x_2414) ;  /* 0xfffffffc00f0a947 */ /* 0x008fea000383ffff */
[----:B------:R-:W-:Y:S05]  /*19350*/  BRA `(.L_x_2413) ;  /* 0xffffff3400e87947 */ /* 0x000fea000383ffff */
.L_x_2470:
[----:B-1----:R-:W1:Y:S01]  /*19360*/  S2R R4, SR_TID.X ;  /* 0x0000000000047919 */ /* 0x002e620000002100 */
        /* <DEDUP_REMOVED lines=8> */
[----:B------:R1:W3:Y:S02]  /*193f0*/  SHFL.IDX P6, R14, R13, R12, R11 ;  /* 0x0000000c0d0e7389 */ /* 0x0002e400000c000b */
[----:B0123--:R-:W-:Y:S01]  /*19400*/  ENDCOLLECTIVE ;  /* 0x000000000000791b */ /* 0x00ffe20003800000 */
.L_x_2575:
[----:B------:R-:W-:Y:S05]  /*19410*/  BSYNC B0 ;  /* 0x0000000000007941 */ /* 0x000fea0003800000 */
.L_x_2574:
[----:B------:R-:W-:Y:S05]  /*19420*/  BRA `(.L_x_2576) ;  /* 0xffffffac008c7947 */ /* 0x000fea000383ffff */
.L_x_2472:
[----:B------:R-:W-:Y:S01]  /*19430*/  BSSY B0, `(.L_x_2577) ;  /* 0x0000006000007945 */ /* 0x000fe20003800000 */
[----:B------:R-:W-:-:S07]  /*19440*/  IMAD.MOV.U32 R15, RZ, RZ, -0x1 ;  /* 0xffffffffff0f7424 */ /* 0x000fce00078e00ff */
[----:B012---:R-:W-:Y:S05]  /*19450*/  WARPSYNC.COLLECTIVE R15, `(.L_x_2578) ;  /* 0x000000000f0c7348 */ /* 0x007fea0003c00000 */
[----:B------:R-:W-:Y:S02]  /*19460*/  ELECT P6, UR62, PT ;  /* 0x00000000003e782f */ /* 0x000fe400038c0000 */
[----:B------:R-:W-:Y:S01]  /*19470*/  MOV R14, UR62 ;  /* 0x0000003e000e7c02 */ /* 0x000fe20008000f00 */
[----:B012---:R-:W-:Y:S10]  /*19480*/  ENDCOLLECTIVE ;  /* 0x000000000000791b */ /* 0x007ff40003800000 */
.L_x_2578:
[----:B------:R-:W-:Y:S05]  /*19490*/  BSYNC B0 ;  /* 0x0000000000007941 */ /* 0x000fea0003800000 */
.L_x_2577:
[----:B------:R-:W-:Y:S05]  /*194a0*/  BRA `(.L_x_2579) ;  /* 0xffffffac00907947 */ /* 0x000fea000383ffff */
.L_x_2474:
[----:B---3--:R3:W4:Y:S02]  /*194b0*/  SYNCS.PHASECHK.TRANS64.TRYWAIT P0, [R0+URZ+0x22840], R2 ;  /* 0x02284002000075a7 */ /* 0x008724000800017f */
[----:B----4-:R-:W-:Y:S05]  /*194c0*/  @!P0 NANOSLEEP.SYNCS 0x989680 ;  /* 0x009896800000895d */ /* 0x010fea0003900000 */
[----:B------:R-:W4:Y:S02]  /*194d0*/  @!P0 SYNCS.PHASECHK.TRANS64 P0, [R0+URZ+0x22840], R2 ;  /* 0x02284002000085a7 */ /* 0x000f24000800007f */
[----:B----4-:R-:W-:Y:S05]  /*194e0*/  @!P0 BRA `(.L_x_2474) ;  /* 0xfffffffc00f08947 */ /* 0x010fea000383ffff */
[----:B------:R-:W-:Y:S05]  /*194f0*/  BRA `(.L_x_2580) ;  /* 0xffffffac00f47947 */ /* 0x000fea000383ffff */
.L_x_2478:
[----:B------:R-:W2:Y:S01]  /*19500*/  LDL.LU R11, [R1+0x2c] ;  /* 0x00002c00010b7983 */ /* 0x000ea20000300800 */
[----:B------:R-:W-:Y:S02]  /*19510*/  IMAD.MOV.U32 R5, RZ, RZ, R12 ;  /* 0x000000ffff057224 */ /* 0x000fe400078e000c */
[----:B------:R-:W-:Y:S02]  /*19520*/  IMAD.MOV.U32 R13, RZ, RZ, R2 ;  /* 0x000000ffff0d7224 */ /* 0x000fe400078e0002 */
[----:B------:R-:W-:Y:S02]  /*19530*/  IMAD.MOV.U32 R12, RZ, RZ, RZ ;  /* 0x000000ffff0c7224 */ /* 0x000fe400078e00ff */
[----:B------:R-:W-:Y:S02]  /*19540*/  IMAD.MOV.U32 R15, RZ, RZ, -0x1 ;  /* 0xffffffffff0f7424 */ /* 0x000fe400078e00ff */
        /* <DEDUP_REMOVED lines=8> */
.L_x_2581:
[----:B------:R-:W-:Y:S02]  /*195d0*/  IMAD.MOV.U32 R13, RZ, RZ, R0 ;  /* 0x000000ffff0d7224 */ /* 0x000fe400078e0000 */
[----:B------:R-:W-:-:S07]  /*195e0*/  IMAD.MOV.U32 R6, RZ, RZ, R14 ;  /* 0x000000ffff067224 */ /* 0x000fce00078e000e */
[----:B------:R-:W-:Y:S05]  /*195f0*/  WARPSYNC.COLLECTIVE R15, `(.L_x_2582) ;  /* 0x000000000f087348 */ /* 0x000fea0003c00000 */
[----:B------:R0:W1:Y:S02]  /*19600*/  SHFL.IDX P6, R14, R13, R12, R11 ;  /* 0x0000000c0d0e7389 */ /* 0x00006400000c000b */
[----:B01----:R-:W-:Y:S01]  /*19610*/  ENDCOLLECTIVE ;  /* 0x000000000000791b */ /* 0x003fe20003800000 */
.L_x_2582:
[----:B------:R-:W-:Y:S02]  /*19620*/  IMAD.MOV.U32 R13, RZ, RZ, R2 ;  /* 0x000000ffff0d7224 */ /* 0x000fe400078e0002 */
[----:B------:R-:W-:Y:S02]  /*19630*/  IMAD.MOV.U32 R12, RZ, RZ, 0x1 ;  /* 0x00000001ff0c7424 */ /* 0x000fe400078e00ff */
[----:B------:R-:W-:-:S07]  /*19640*/  IMAD.MOV.U32 R7, RZ, RZ, R14 ;  /* 0x000000ffff077224 */ /* 0x000fce00078e000e */
[----:B------:R-:W-:Y:S05]  /*19650*/  WARPSYNC.COLLECTIVE R15, `(.L_x_2583) ;  /* 0x000000000f087348 */ /* 0x000fea0003c00000 */
[----:B------:R0:W1:Y:S02]  /*19660*/  SHFL.IDX P6, R14, R13, R12, R11 ;  /* 0x0000000c0d0e7389 */ /* 0x00006400000c000b */
[----:B01----:R-:W-:Y:S01]  /*19670*/  ENDCOLLECTIVE ;  /* 0x000000000000791b */ /* 0x003fe20003800000 */
.L_x_2583:
        /* <DEDUP_REMOVED lines=15> */
.L_x_2584:
[----:B------:R-:W-:Y:S02]  /*19770*/  IMAD.MOV.U32 R13, RZ, RZ, R2 ;  /* 0x000000ffff0d7224 */ /* 0x000fe400078e0002 */
[----:B------:R-:W-:Y:S02]  /*19780*/  IMAD.MOV.U32 R12, RZ, RZ, 0x2 ;  /* 0x00000002ff0c7424 */ /* 0x000fe400078e00ff */
[----:B------:R-:W-:-:S07]  /*19790*/  IMAD.MOV.U32 R5, RZ, RZ, R14 ;  /* 0x000000ffff057224 */ /* 0x000fce00078e000e */
[----:B------:R-:W-:Y:S05]  /*197a0*/  WARPSYNC.COLLECTIVE R15, `(.L_x_2585) ;  /* 0x000000000f087348 */ /* 0x000fea0003c00000 */
[----:B------:R0:W1:Y:S02]  /*197b0*/  SHFL.IDX P6, R14, R13, R12, R11 ;  /* 0x0000000c0d0e7389 */ /* 0x00006400000c000b */
[----:B01----:R-:W-:Y:S01]  /*197c0*/  ENDCOLLECTIVE ;  /* 0x000000000000791b */ /* 0x003fe20003800000 */
.L_x_2585:
        /* <DEDUP_REMOVED lines=15> */
.L_x_2586:
[----:B------:R-:W-:Y:S02]  /*198c0*/  IMAD.MOV.U32 R13, RZ, RZ, R2 ;  /* 0x000000ffff0d7224 */ /* 0x000fe400078e0002 */
[----:B------:R-:W-:Y:S02]  /*198d0*/  IMAD.MOV.U32 R12, RZ, RZ, 0x3 ;  /* 0x00000003ff0c7424 */ /* 0x000fe400078e00ff */
[----:B------:R-:W-:-:S07]  /*198e0*/  IMAD.MOV.U32 R5, RZ, RZ, R14 ;  /* 0x000000ffff057224 */ /* 0x000fce00078e000e */
[----:B------:R-:W-:Y:S05]  /*198f0*/  WARPSYNC.COLLECTIVE R15, `(.L_x_2587) ;  /* 0x000000000f087348 */ /* 0x000fea0003c00000 */
[----:B------:R0:W1:Y:S02]  /*19900*/  SHFL.IDX P6, R14, R13, R12, R11 ;  /* 0x0000000c0d0e7389 */ /* 0x00006400000c000b */
[----:B01----:R-:W-:Y:S01]  /*19910*/  ENDCOLLECTIVE ;  /* 0x000000000000791b */ /* 0x003fe20003800000 */
.L_x_2587:
        /* <DEDUP_REMOVED lines=15> */
.L_x_2588:
[----:B------:R-:W-:Y:S02]  /*19a10*/  IMAD.MOV.U32 R13, RZ, RZ, R2 ;  /* 0x000000ffff0d7224 */ /* 0x000fe400078e0002 */
[----:B------:R-:W-:Y:S02]  /*19a20*/  IMAD.MOV.U32 R12, RZ, RZ, 0x4 ;  /* 0x00000004ff0c7424 */ /* 0x000fe400078e00ff */
[----:B------:R-:W-:-:S07]  /*19a30*/  IMAD.MOV.U32 R5, RZ, RZ, R14 ;  /* 0x000000ffff057224 */ /* 0x000fce00078e000e */
[----:B------:R-:W-:Y:S05]  /*19a40*/  WARPSYNC.COLLECTIVE R15, `(.L_x_2589) ;  /* 0x000000000f087348 */ /* 0x000fea0003c00000 */
[----:B------:R0:W1:Y:S02]  /*19a50*/  SHFL.IDX P6, R14, R13, R12, R11 ;  /* 0x0000000c0d0e7389 */ /* 0x00006400000c000b */
[----:B01----:R-:W-:Y:S01]  /*19a60*/  ENDCOLLECTIVE ;  /* 0x000000000000791b */ /* 0x003fe20003800000 */
.L_x_2589:
        /* <DEDUP_REMOVED lines=15> */
.L_x_2590:
[----:B------:R-:W-:Y:S02]  /*19b60*/  IMAD.MOV.U32 R13, RZ, RZ, R2 ;  /* 0x000000ffff0d7224 */ /* 0x000fe400078e0002 */
[----:B------:R-:W-:Y:S02]  /*19b70*/  IMAD.MOV.U32 R12, RZ, RZ, 0x5 ;  /* 0x00000005ff0c7424 */ /* 0x000fe400078e00ff */
[----:B------:R-:W-:-:S07]  /*19b80*/  IMAD.MOV.U32 R5, RZ, RZ, R14 ;  /* 0x000000ffff057224 */ /* 0x000fce00078e000e */
[----:B------:R-:W-:Y:S05]  /*19b90*/  WARPSYNC.COLLECTIVE R15, `(.L_x_2591) ;  /* 0x000000000f087348 */ /* 0x000fea0003c00000 */
[----:B------:R0:W1:Y:S02]  /*19ba0*/  SHFL.IDX P6, R14, R13, R12, R11 ;  /* 0x0000000c0d0e7389 */ /* 0x00006400000c000b */
[----:B01----:R-:W-:Y:S01]  /*19bb0*/  ENDCOLLECTIVE ;  /* 0x000000000000791b */ /* 0x003fe20003800000 */
.L_x_2591:
        /* <DEDUP_REMOVED lines=15> */
.L_x_2592:
[----:B------:R-:W-:Y:S02]  /*19cb0*/  IMAD.MOV.U32 R13, RZ, RZ, R2 ;  /* 0x000000ffff0d7224 */ /* 0x000fe400078e0002 */
[----:B------:R-:W-:Y:S02]  /*19cc0*/  IMAD.MOV.U32 R12, RZ, RZ, 0x6 ;  /* 0x00000006ff0c7424 */ /* 0x000fe400078e00ff */
[----:B------:R-:W-:-:S07]  /*19cd0*/  IMAD.MOV.U32 R5, RZ, RZ, R14 ;  /* 0x000000ffff057224 */ /* 0x000fce00078e000e */
[----:B------:R-:W-:Y:S05]  /*19ce0*/  WARPSYNC.COLLECTIVE R15, `(.L_x_2593) ;  /* 0x000000000f087348 */ /* 0x000fea0003c00000 */
[----:B------:R0:W1:Y:S02]  /*19cf0*/  SHFL.IDX P6, R14, R13, R12, R11 ;  /* 0x0000000c0d0e7389 */ /* 0x00006400000c000b */
[----:B01----:R-:W-:Y:S01]  /*19d00*/  ENDCOLLECTIVE ;  /* 0x000000000000791b */ /* 0x003fe20003800000 */
.L_x_2593:
        /* <DEDUP_REMOVED lines=13> */
.L_x_2594:
        /* <DEDUP_REMOVED lines=8> */
.L_x_2595:
        /* <DEDUP_REMOVED lines=13> */
.L_x_2596:
[----:B------:R-:W-:Y:S01]  /*19f30*/  IMAD.MOV.U32 R0, RZ, RZ, R14 ;  /* 0x000000ffff007224 */ /* 0x000fe200078e000e */
[----:B------:R-:W-:Y:S06]  /*19f40*/  BRA `(.L_x_2597) ;  /* 0xffffffb000747947 */ /* 0x000fec000383ffff */
.L_x_2481:
[----:B0-----:R0:W1:Y:S02]  /*19f50*/  SYNCS.PHASECHK.TRANS64.TRYWAIT P0, [R19+URZ+0x22820], R0 ;  /* 0x02282000130075a7 */ /* 0x001064000800017f */
[----:B-1----:R-:W-:Y:S05]  /*19f60*/  @!P0 NANOSLEEP.SYNCS 0x989680 ;  /* 0x009896800000895d */ /* 0x002fea0003900000 */
[----:B------:R-:W1:Y:S02]  /*19f70*/  @!P0 SYNCS.PHASECHK.TRANS64 P0, [R19+URZ+0x22820], R0 ;  /* 0x02282000130085a7 */ /* 0x000e64000800007f */
[----:B-1----:R-:W-:Y:S05]  /*19f80*/  @!P0 BRA `(.L_x_2481) ;  /* 0xfffffffc00f08947 */ /* 0x002fea000383ffff */
[----:B------:R-:W-:Y:S05]  /*19f90*/  BRA `(.L_x_2598) ;  /* 0xffffffb000d07947 */ /* 0x000fea000383ffff */
.L_x_2485:
[----:B0-----:R0:W1:Y:S02]  /*19fa0*/  SYNCS.PHASECHK.TRANS64.TRYWAIT P0, [R2+URZ+0x22860], R0 ;  /* 0x02286000020075a7 */ /* 0x001064000800017f */
[----:B-1----:R-:W-:Y:S05]  /*19fb0*/  @!P0 NANOSLEEP.SYNCS 0x989680 ;  /* 0x009896800000895d */ /* 0x002fea0003900000 */
[----:B------:R-:W1:Y:S02]  /*19fc0*/  @!P0 SYNCS.PHASECHK.TRANS64 P0, [R2+URZ+0x22860], R0 ;  /* 0x02286000020085a7 */ /* 0x000e64000800007f */
[----:B-1----:R-:W-:Y:S05]  /*19fd0*/  @!P0 BRA `(.L_x_2485) ;  /* 0xfffffffc00f08947 */ /* 0x002fea000383ffff */
[----:B------:R-:W-:Y:S05]  /*19fe0*/  BRA `(.L_x_2599) ;  /* 0xffffffb000f47947 */ /* 0x000fea000383ffff */
.L_x_2500:
[----:B--2---:R2:W3:Y:S02]  /*19ff0*/  SYNCS.PHASECHK.TRANS64.TRYWAIT P0, [R3+URZ+0x22840], R2 ;  /* 0x02284002030075a7 */ /* 0x0044e4000800017f */
[----:B---3--:R-:W-:Y:S05]  /*1a000*/  @!P0 NANOSLEEP.SYNCS 0x989680 ;  /* 0x009896800000895d */ /* 0x008fea0003900000 */
[----:B------:R-:W3:Y:S02]  /*1a010*/  @!P0 SYNCS.PHASECHK.TRANS64 P0, [R3+URZ+0x22840], R2 ;  /* 0x02284002030085a7 */ /* 0x000ee4000800007f */
[----:B---3--:R-:W-:Y:S05]  /*1a020*/  @!P0 BRA `(.L_x_2500) ;  /* 0xfffffffc00f08947 */ /* 0x008fea000383ffff */
[----:B------:R-:W-:Y:S05]  /*1a030*/  BRA `(.L_x_2600) ;  /* 0xffffffbc00347947 */ /* 0x000fea000383ffff */
.L_x_2505:
[----:B0-----:R0:W1:Y:S02]  /*1a040*/  SYNCS.PHASECHK.TRANS64.TRYWAIT P0, [R3+URZ+0x22860], R2 ;  /* 0x02286002030075a7 */ /* 0x001064000800017f */
[----:B-1----:R-:W-:Y:S05]  /*1a050*/  @!P0 NANOSLEEP.SYNCS 0x989680 ;  /* 0x009896800000895d */ /* 0x002fea0003900000 */
[----:B------:R-:W1:Y:S02]  /*1a060*/  @!P0 SYNCS.PHASECHK.TRANS64 P0, [R3+URZ+0x22860], R2 ;  /* 0x02286002030085a7 */ /* 0x000e64000800007f */
[----:B-1----:R-:W-:Y:S05]  /*1a070*/  @!P0 BRA `(.L_x_2505) ;  /* 0xfffffffc00f08947 */ /* 0x002fea000383ffff */
[----:B------:R-:W-:Y:S05]  /*1a080*/  BRA `(.L_x_2601) ;  /* 0xffffffbc00b47947 */ /* 0x000fea000383ffff */
.L_x_2516:
[----:B-1----:R1:W2:Y:S02]  /*1a090*/  SYNCS.PHASECHK.TRANS64.TRYWAIT P0, [R4+URZ+0x22840], R2 ;  /* 0x02284002040075a7 */ /* 0x0022a4000800017f */
[----:B--2---:R-:W-:Y:S05]  /*1a0a0*/  @!P0 NANOSLEEP.SYNCS 0x989680 ;  /* 0x009896800000895d */ /* 0x004fea0003900000 */
[----:B------:R-:W2:Y:S02]  /*1a0b0*/  @!P0 SYNCS.PHASECHK.TRANS64 P0, [R4+URZ+0x22840], R2 ;  /* 0x02284002040085a7 */ /* 0x000ea4000800007f */
[----:B--2---:R-:W-:Y:S05]  /*1a0c0*/  @!P0 BRA `(.L_x_2516) ;  /* 0xfffffffc00f08947 */ /* 0x004fea000383ffff */
[----:B------:R-:W-:Y:S05]  /*1a0d0*/  BRA `(.L_x_2602) ;  /* 0xffffffc400a07947 */ /* 0x000fea000383ffff */
.L_x_2521:
[----:B0-----:R0:W2:Y:S02]  /*1a0e0*/  SYNCS.PHASECHK.TRANS64.TRYWAIT P0, [R4+URZ+0x22860], R2 ;  /* 0x02286002040075a7 */ /* 0x0010a4000800017f */
[----:B--2---:R-:W-:Y:S05]  /*1a0f0*/  @!P0 NANOSLEEP.SYNCS 0x989680 ;  /* 0x009896800000895d */ /* 0x004fea0003900000 */
[----:B------:R-:W2:Y:S02]  /*1a100*/  @!P0 SYNCS.PHASECHK.TRANS64 P0, [R4+URZ+0x22860], R2 ;  /* 0x02286002040085a7 */ /* 0x000ea4000800007f */
[----:B--2---:R-:W-:Y:S05]  /*1a110*/  @!P0 BRA `(.L_x_2521) ;  /* 0xfffffffc00f08947 */ /* 0x004fea000383ffff */
[----:B------:R-:W-:Y:S05]  /*1a120*/  BRA `(.L_x_2603) ;  /* 0xffffffc8001c7947 */ /* 0x000fea000383ffff */
.L_x_2532:
[----:B-1----:R1:W2:Y:S02]  /*1a130*/  SYNCS.PHASECHK.TRANS64.TRYWAIT P0, [R2+URZ+0x22840], R3 ;  /* 0x02284003020075a7 */ /* 0x0022a4000800017f */
[----:B--2---:R-:W-:Y:S05]  /*1a140*/  @!P0 NANOSLEEP.SYNCS 0x989680 ;  /* 0x009896800000895d */ /* 0x004fea0003900000 */
[----:B------:R-:W2:Y:S02]  /*1a150*/  @!P0 SYNCS.PHASECHK.TRANS64 P0, [R2+URZ+0x22840], R3 ;  /* 0x02284003020085a7 */ /* 0x000ea4000800007f */
[----:B--2---:R-:W-:Y:S05]  /*1a160*/  @!P0 BRA `(.L_x_2532) ;  /* 0xfffffffc00f08947 */ /* 0x004fea000383ffff */
[----:B------:R-:W-:Y:S05]  /*1a170*/  BRA `(.L_x_2604) ;  /* 0xffffffcc00ec7947 */ /* 0x000fea000383ffff */
.L_x_2537:
[----:B--2---:R2:W3:Y:S02]  /*1a180*/  SYNCS.PHASECHK.TRANS64.TRYWAIT P0, [R2+URZ+0x22860], R3 ;  /* 0x02286003020075a7 */ /* 0x0044e4000800017f */
[----:B---3--:R-:W-:Y:S05]  /*1a190*/  @!P0 NANOSLEEP.SYNCS 0x989680 ;  /* 0x009896800000895d */ /* 0x008fea0003900000 */
[----:B------:R-:W3:Y:S02]  /*1a1a0*/  @!P0 SYNCS.PHASECHK.TRANS64 P0, [R2+URZ+0x22860], R3 ;  /* 0x02286003020085a7 */ /* 0x000ee4000800007f */
[----:B---3--:R-:W-:Y:S05]  /*1a1b0*/  @!P0 BRA `(.L_x_2537) ;  /* 0xfffffffc00f08947 */ /* 0x008fea000383ffff */
[----:B------:R-:W-:Y:S05]  /*1a1c0*/  BRA `(.L_x_2605) ;  /* 0xffffffd0006c7947 */ /* 0x000fea000383ffff */
.L_x_2549:
[----:B-1----:R-:W5:Y:S01]  /*1a1d0*/  LDL R3, [R1] ;  /* 0x0000000001037983 */ /* 0x002f620000100800 */
[----:B------:R-:W-:Y:S01]  /*1a1e0*/  BSSY B0, `(.L_x_2606) ;  /* 0x0000008000007945 */ /* 0x000fe20003800000 */
[----:B------:R-:W-:Y:S02]  /*1a1f0*/  IMAD.MOV.U32 R12, RZ, RZ, RZ ;  /* 0x000000ffff0c7224 */ /* 0x000fe400078e00ff */
[----:B------:R-:W-:Y:S02]  /*1a200*/  IMAD.MOV.U32 R11, RZ, RZ, 0x1f ;  /* 0x0000001fff0b7424 */ /* 0x000fe400078e00ff */
[----:B------:R-:W-:Y:S02]  /*1a210*/  IMAD.MOV.U32 R15, RZ, RZ, -0x1 ;  /* 0xffffffffff0f7424 */ /* 0x000fe400078e00ff */
[----:B-----5:R-:W-:-:S07]  /*1a220*/  IMAD.MOV.U32 R13, RZ, RZ, R3 ;  /* 0x000000ffff0d7224 */ /* 0x020fce00078e0003 */
[----:B0-234-:R-:W-:Y:S05]  /*1a230*/  WARPSYNC.COLLECTIVE R15, `(.L_x_2607) ;  /* 0x000000000f087348 */ /* 0x01dfea0003c00000 */
[----:B------:R1:W0:Y:S02]  /*1a240*/  SHFL.IDX P6, R14, R13, R12, R11 ;  /* 0x0000000c0d0e7389 */ /* 0x00022400000c000b */
[----:B01234-:R-:W-:Y:S01]  /*1a250*/  ENDCOLLECTIVE ;  /* 0x000000000000791b */ /* 0x01ffe20003800000 */
.L_x_2607:
[----:B------:R-:W-:Y:S05]  /*1a260*/  BSYNC B0 ;  /* 0x0000000000007941 */ /* 0x000fea0003800000 */
.L_x_2606:
        /* <DEDUP_REMOVED lines=9> */
.L_x_2608:
        /* <DEDUP_REMOVED lines=26> */
.L_x_2609:
[----:B------:R-:W-:Y:S01]  /*1a4a0*/  IMAD.MOV.U32 R12, RZ, RZ, 0x2 ;  /* 0x00000002ff0c7424 */ /* 0x000fe200078e00ff */
[----:B------:R-:W-:-:S05]  /*1a4b0*/  SEL R3, R14, RZ, P1 ;  /* 0x000000ff0e037207 */ /* 0x000fca0000800000 */
[----:B------:R-:W-:-:S04]  /*1a4c0*/  IMAD.IADD R2, R2, 0x1, R3 ;  /* 0x0000000102027824 */ /* 0x000fc800078e0203 */
[----:B------:R-:W-:-:S07]  /*1a4d0*/  IMAD.MOV.U32 R13, RZ, RZ, R2 ;  /* 0x000000ffff0d7224 */ /* 0x000fce00078e0002 */
[----:B------:R-:W-:Y:S05]  /*1a4e0*/  WARPSYNC.COLLECTIVE R15, `(.L_x_2610) ;  /* 0x000000000f087348 */ /* 0x000fea0003c00000 */
[----:B------:R0:W1:Y:S02]  /*1a4f0*/  SHFL.UP P6, R14, R13, R12, R11 ;  /* 0x0400000c0d0e7389 */ /* 0x00006400000c000b */
[----:B01----:R-:W-:Y:S01]  /*1a500*/  ENDCOLLECTIVE ;  /* 0x000000000000791b */ /* 0x003fe20003800000 */
.L_x_2610:
[----:B------:R-:W-:Y:S01]  /*1a510*/  IMAD.MOV.U32 R12, RZ, RZ, 0x4 ;  /* 0x00000004ff0c7424 */ /* 0x000fe200078e00ff */
[----:B------:R-:W-:-:S05]  /*1a520*/  SEL R3, R14, RZ, P2 ;  /* 0x000000ff0e037207 */ /* 0x000fca0001000000 */
[----:B------:R-:W-:-:S04]  /*1a530*/  IMAD.IADD R2, R2, 0x1, R3 ;  /* 0x0000000102027824 */ /* 0x000fc800078e0203 */
[----:B------:R-:W-:-:S07]  /*1a540*/  IMAD.MOV.U32 R13, RZ, RZ, R2 ;  /* 0x000000ffff0d7224 */ /* 0x000fce00078e0002 */
[----:B------:R-:W-:Y:S05]  /*1a550*/  WARPSYNC.COLLECTIVE R15, `(.L_x_2611) ;  /* 0x000000000f087348 */ /* 0x000fea0003c00000 */
[----:B------:R0:W1:Y:S02]  /*1a560*/  SHFL.UP P6, R14, R13, R12, R11 ;  /* 0x0400000c0d0e7389 */ /* 0x00006400000c000b */
[----:B01----:R-:W-:Y:S01]  /*1a570*/  ENDCOLLECTIVE ;  /* 0x000000000000791b */ /* 0x003fe20003800000 */
.L_x_2611:
[----:B------:R-:W-:Y:S01]  /*1a580*/  IMAD.MOV.U32 R12, RZ, RZ, 0x8 ;  /* 0x00000008ff0c7424 */ /* 0x000fe200078e00ff */
[----:B------:R-:W-:-:S05]  /*1a590*/  SEL R3, R14, RZ, P3 ;  /* 0x000000ff0e037207 */ /* 0x000fca0001800000 */
[----:B------:R-:W-:-:S04]  /*1a5a0*/  IMAD.IADD R2, R2, 0x1, R3 ;  /* 0x0000000102027824 */ /* 0x000fc800078e0203 */
[----:B------:R-:W-:-:S07]  /*1a5b0*/  IMAD.MOV.U32 R13, RZ, RZ, R2 ;  /* 0x000000ffff0d7224 */ /* 0x000fce00078e0002 */
[----:B------:R-:W-:Y:S05]  /*1a5c0*/  WARPSYNC.COLLECTIVE R15, `(.L_x_2612) ;  /* 0x000000000f087348 */ /* 0x000fea0003c00000 */
[----:B------:R0:W1:Y:S02]  /*1a5d0*/  SHFL.UP P6, R14, R13, R12, R11 ;  /* 0x0400000c0d0e7389 */ /* 0x00006400000c000b */
[----:B01----:R-:W-:Y:S01]  /*1a5e0*/  ENDCOLLECTIVE ;  /* 0x000000000000791b */ /* 0x003fe20003800000 */
.L_x_2612:
[----:B------:R-:W-:Y:S01]  /*1a5f0*/  IMAD.MOV.U32 R12, RZ, RZ, 0x10 ;  /* 0x00000010ff0c7424 */ /* 0x000fe200078e00ff */
[----:B------:R-:W-:-:S05]  /*1a600*/  SEL R3, R14, RZ, P4 ;  /* 0x000000ff0e037207 */ /* 0x000fca0002000000 */
[----:B------:R-:W-:-:S04]  /*1a610*/  IMAD.IADD R2, R2, 0x1, R3 ;  /* 0x0000000102027824 */ /* 0x000fc800078e0203 */
[----:B------:R-:W-:-:S07]  /*1a620*/  IMAD.MOV.U32 R13, RZ, RZ, R2 ;  /* 0x000000ffff0d7224 */ /* 0x000fce00078e0002 */
[----:B------:R-:W-:Y:S05]  /*1a630*/  WARPSYNC.COLLECTIVE R15, `(.L_x_2613) ;  /* 0x000000000f087348 */ /* 0x000fea0003c00000 */
[----:B------:R0:W1:Y:S02]  /*1a640*/  SHFL.UP P6, R14, R13, R12, R11 ;  /* 0x0400000c0d0e7389 */ /* 0x00006400000c000b */
[----:B01----:R-:W-:Y:S01]  /*1a650*/  ENDCOLLECTIVE ;  /* 0x000000000000791b */ /* 0x003fe20003800000 */
.L_x_2613:
        /* <DEDUP_REMOVED lines=8> */
.L_x_2614:
[----:B------:R-:W-:Y:S05]  /*1a6e0*/  BRA `(.L_x_2615) ;  /* 0xffffffd400d47947 */ /* 0x000fea000383ffff */
.L_x_2552:
        /* <DEDUP_REMOVED lines=8> */
.L_x_2617:
[----:B------:R-:W-:Y:S05]  /*1a770*/  BSYNC B0 ;  /* 0x0000000000007941 */ /* 0x000fea0003800000 */
.L_x_2616:
        /* <DEDUP_REMOVED lines=9> */
.L_x_2618:
[----:B------:R-:W-:Y:S01]  /*1a810*/  IMAD.MOV.U32 R12, RZ, RZ, 0x4 ;  /* 0x00000004ff0c7424 */ /* 0x000fe200078e00ff */
[----:B------:R-:W-:-:S05]  /*1a820*/  SEL R3, R14, RZ, P2 ;  /* 0x000000ff0e037207 */ /* 0x000fca0001000000 */
[----:B------:R-:W-:-:S04]  /*1a830*/  IMAD.IADD R2, R2, 0x1, R3 ;  /* 0x0000000102027824 */ /* 0x000fc800078e0203 */
[----:B------:R-:W-:-:S07]  /*1a840*/  IMAD.MOV.U32 R13, RZ, RZ, R2 ;  /* 0x000000ffff0d7224 */ /* 0x000fce00078e0002 */
[----:B------:R-:W-:Y:S05]  /*1a850*/  WARPSYNC.COLLECTIVE R15, `(.L_x_2619) ;  /* 0x000000000f087348 */ /* 0x000fea0003c00000 */
[----:B------:R0:W1:Y:S02]  /*1a860*/  SHFL.UP P6, R14, R13, R12, R11 ;  /* 0x0400000c0d0e7389 */ /* 0x00006400000c000b */
[----:B01----:R-:W-:Y:S01]  /*1a870*/  ENDCOLLECTIVE ;  /* 0x000000000000791b */ /* 0x003fe20003800000 */
.L_x_2619:
[----:B------:R-:W-:Y:S01]  /*1a880*/  IMAD.MOV.U32 R12, RZ, RZ, 0x8 ;  /* 0x00000008ff0c7424 */ /* 0x000fe200078e00ff */
[----:B------:R-:W-:-:S05]  /*1a890*/  SEL R3, R14, RZ, P3 ;  /* 0x000000ff0e037207 */ /* 0x000fca0001800000 */
[----:B------:R-:W-:-:S04]  /*1a8a0*/  IMAD.IADD R2, R2, 0x1, R3 ;  /* 0x0000000102027824 */ /* 0x000fc800078e0203 */
[----:B------:R-:W-:-:S07]  /*1a8b0*/  IMAD.MOV.U32 R13, RZ, RZ, R2 ;  /* 0x000000ffff0d7224 */ /* 0x000fce00078e0002 */
[----:B------:R-:W-:Y:S05]  /*1a8c0*/  WARPSYNC.COLLECTIVE R15, `(.L_x_2620) ;  /* 0x000000000f087348 */ /* 0x000fea0003c00000 */
[----:B------:R0:W1:Y:S02]  /*1a8d0*/  SHFL.UP P6, R14, R13, R12, R11 ;  /* 0x0400000c0d0e7389 */ /* 0x00006400000c000b */
[----:B01----:R-:W-:Y:S01]  /*1a8e0*/  ENDCOLLECTIVE ;  /* 0x000000000000791b */ /* 0x003fe20003800000 */
.L_x_2620:
[----:B------:R-:W-:Y:S01]  /*1a8f0*/  IMAD.MOV.U32 R12, RZ, RZ, 0x10 ;  /* 0x00000010ff0c7424 */ /* 0x000fe200078e00ff */
[----:B------:R-:W-:-:S05]  /*1a900*/  SEL R3, R14, RZ, P4 ;  /* 0x000000ff0e037207 */ /* 0x000fca0002000000 */
[----:B------:R-:W-:-:S04]  /*1a910*/  IMAD.IADD R2, R2, 0x1, R3 ;  /* 0x0000000102027824 */ /* 0x000fc800078e0203 */
[----:B------:R-:W-:-:S07]  /*1a920*/  IMAD.MOV.U32 R13, RZ, RZ, R2 ;  /* 0x000000ffff0d7224 */ /* 0x000fce00078e0002 */
[----:B------:R-:W-:Y:S05]  /*1a930*/  WARPSYNC.COLLECTIVE R15, `(.L_x_2621) ;  /* 0x000000000f087348 */ /* 0x000fea0003c00000 */
[----:B------:R0:W1:Y:S02]  /*1a940*/  SHFL.UP P6, R14, R13, R12, R11 ;  /* 0x0400000c0d0e7389 */ /* 0x00006400000c000b */
[----:B01----:R-:W-:Y:S01]  /*1a950*/  ENDCOLLECTIVE ;  /* 0x000000000000791b */ /* 0x003fe20003800000 */
.L_x_2621:
        /* <DEDUP_REMOVED lines=8> */
.L_x_2622:
[----:B------:R-:W-:Y:S05]  /*1a9e0*/  BRA `(.L_x_2623) ;  /* 0xffffffd400c07947 */ /* 0x000fea000383ffff */
.L_x_2554:
[----:B------:R-:W-:Y:S01]  /*1a9f0*/  BSSY B0, `(.L_x_2624) ;  /* 0x0000006000007945 */ /* 0x000fe20003800000 */
[----:B------:R-:W-:Y:S01]  /*1aa00*/  PLOP3.LUT P6, PT, P6, PT, PT, 0x8, 0x0 ;  /* 0x000000000000781c */ /* 0x000fe200037ce170 */
[----:B------:R-:W-:-:S12]  /*1aa10*/  IMAD.MOV.U32 R15, RZ, RZ, -0x1 ;  /* 0xffffffffff0f7424 */ /* 0x000fd800078e00ff */
[----:B0-----:R-:W-:Y:S05]  /*1aa20*/  WARPSYNC.COLLECTIVE R15, `(.L_x_2625) ;  /* 0x000000000f087348 */ /* 0x001fea0003c00000 */
[----:B------:R-:W-:Y:S01]  /*1aa30*/  VOTE.ANY R14, PT, P6 ;  /* 0x00000000000e7806 */ /* 0x000fe200030e0100 */
[----:B0-----:R-:W-:Y:S06]  /*1aa40*/  ENDCOLLECTIVE ;  /* 0x000000000000791b */ /* 0x001fec0003800000 */
.L_x_2625:
[----:B------:R-:W-:Y:S05]  /*1aa50*/  BSYNC B0 ;  /* 0x0000000000007941 */ /* 0x000fea0003800000 */
.L_x_2624:
[----:B------:R0:W5:Y:S01]  /*1aa60*/  LDL.LU R16, [R1+0xc] ;  /* 0x00000c0001107983 */ /* 0x0001620000300800 */
[----:B------:R-:W-:Y:S02]  /*1aa70*/  IMAD.MOV.U32 R3, RZ, RZ, R14 ;  /* 0x000000ffff037224 */ /* 0x000fe400078e000e */
[----:B------:R-:W-:Y:S02]  /*1aa80*/  IMAD.MOV.U32 R13, RZ, RZ, R5 ;  /* 0x000000ffff0d7224 */ /* 0x000fe400078e0005 */
[----:B------:R-:W1:Y:S01]  /*1aa90*/  POPC R9, R3 ;  /* 0x0000000300097309 */ /* 0x000e620000000000 */
[----:B------:R-:W-:Y:S02]  /*1aaa0*/  IMAD.MOV.U32 R11, RZ, RZ, 0x1f ;  /* 0x0000001fff0b7424 */ /* 0x000fe400078e00ff */
[----:B------:R-:W-:Y:S02]  /*1aab0*/  IMAD.MOV.U32 R15, RZ, RZ, -0x1 ;  /* 0xffffffffff0f7424 */ /* 0x000fe400078e00ff */
[----:B01----:R-:W-:-:S07]  /*1aac0*/  IMAD.MOV.U32 R12, RZ, RZ, R9 ;  /* 0x000000ffff0c7224 */ /* 0x003fce00078e0009 */
[----:B-----5:R-:W-:Y:S05]  /*1aad0*/  WARPSYNC.COLLECTIVE R15, `(.L_x_2626) ;  /* 0x000000000f087348 */ /* 0x020fea0003c00000 */
[----:B------:R0:W1:Y:S02]  /*1aae0*/  SHFL.IDX P6, R14, R13, R12, R11 ;  /* 0x0000000c0d0e7389 */ /* 0x00006400000c000b */
[----:B01---5:R-:W-:Y:S01]  /*1aaf0*/  ENDCOLLECTIVE ;  /* 0x000000000000791b */ /* 0x023fe20003800000 */
.L_x_2626:
[----:B------:R-:W-:Y:S02]  /*1ab00*/  IMAD.MOV.U32 R13, RZ, RZ, R6 ;  /* 0x000000ffff0d7224 */ /* 0x000fe400078e0006 */
[----:B------:R-:W-:-:S07]  /*1ab10*/  IMAD.MOV.U32 R4, RZ, RZ, R14 ;  /* 0x000000ffff047224 */ /* 0x000fce00078e000e */
[----:B------:R-:W-:Y:S05]  /*1ab20*/  WARPSYNC.COLLECTIVE R15, `(.L_x_2627) ;  /* 0x000000000f087348 */ /* 0x000fea0003c00000 */
[----:B------:R0:W1:Y:S02]  /*1ab30*/  SHFL.IDX P6, R14, R13, R12, R11 ;  /* 0x0000000c0d0e7389 */ /* 0x00006400000c000b */
[----:B01----:R-:W-:Y:S01]  /*1ab40*/  ENDCOLLECTIVE ;  /* 0x000000000000791b */ /* 0x003fe20003800000 */
.L_x_2627:
[----:B------:R-:W-:Y:S02]  /*1ab50*/  IMAD.MOV.U32 R6, RZ, RZ, R14 ;  /* 0x000000ffff067224 */ /* 0x000fe400078e000e */
[----:B------:R-:W-:-:S05]  /*1ab60*/  IMAD.IADD R5, R9, 0x1, R16 ;  /* 0x0000000109057824 */ /* 0x000fca00078e0210 */
[----:B------:R0:W-:Y:S01]  /*1ab70*/  STL [R1+0xc], R5 ;  /* 0x00000c0501007387 */ /* 0x0001e20000100800 */
[----:B------:R-:W-:Y:S05]  /*1ab80*/  BRA `(.L_x_2628) ;  /* 0xffffffd400a07947 */ /* 0x000fea000383ffff */
.L_x_2556:
[----:B------:R-:W-:Y:S01]  /*1ab90*/  BSSY B0, `(.L_x_2629) ;  /* 0x0000007000007945 */ /* 0x000fe20003800000 */
[----:B------:R-:W-:Y:S02]  /*1aba0*/  IMAD.MOV.U32 R13, RZ, RZ, R2 ;  /* 0x000000ffff0d7224 */ /* 0x000fe400078e0002 */
[----:B------:R-:W-:Y:S02]  /*1abb0*/  IMAD.MOV.U32 R11, RZ, RZ, 0x1f ;  /* 0x0000001fff0b7424 */ /* 0x000fe400078e00ff */
[----:B------:R-:W-:-:S07]  /*1abc0*/  IMAD.MOV.U32 R15, RZ, RZ, -0x1 ;  /* 0xffffffffff0f7424 */ /* 0x000fce00078e00ff */
[----:B0--3--:R-:W-:Y:S05]  /*1abd0*/  WARPSYNC.COLLECTIVE R15, `(.L_x_2630) ;  /* 0x000000000f087348 */ /* 0x009fea0003c00000 */
[----:B------:R1:W2:Y:S02]  /*1abe0*/  SHFL.IDX P6, R14, R13, R12, R11 ;  /* 0x0000000c0d0e7389 */ /* 0x0002a400000c000b */
[----:B0123--:R-:W-:Y:S01]  /*1abf0*/  ENDCOLLECTIVE ;  /* 0x000000000000791b */ /* 0x00ffe20003800000 */
.L_x_2630:
[----:B------:R-:W-:Y:S05]  /*1ac00*/  BSYNC B0 ;  /* 0x0000000000007941 */ /* 0x000fea0003800000 */
.L_x_2629:
[----:B------:R-:W-:Y:S01]  /*1ac10*/  IMAD.MOV.U32 R8, RZ, RZ, R14 ;  /* 0x000000ffff087224 */ /* 0x000fe200078e000e */
[----:B------:R-:W-:Y:S06]  /*1ac20*/  BRA `(.L_x_2555) ;  /* 0xffffffd400907947 */ /* 0x000fec000383ffff */
.L_x_2562:
[----:B0-----:R0:W1:Y:S02]  /*1ac30*/  SYNCS.PHASECHK.TRANS64.TRYWAIT P0, [R0+URZ+0x22820], R3 ;  /* 0x02282003000075a7 */ /* 0x001064000800017f */
[----:B-1----:R-:W-:Y:S05]  /*1ac40*/  @!P0 NANOSLEEP.SYNCS 0x989680 ;  /* 0x009896800000895d */ /* 0x002fea0003900000 */
[----:B------:R-:W1:Y:S02]  /*1ac50*/  @!P0 SYNCS.PHASECHK.TRANS64 P0, [R0+URZ+0x22820], R3 ;  /* 0x02282003000085a7 */ /* 0x000e64000800007f */
[----:B-1----:R-:W-:Y:S05]  /*1ac60*/  @!P0 BRA `(.L_x_2562) ;  /* 0xfffffffc00f08947 */ /* 0x002fea000383ffff */
[----:B------:R-:W-:Y:S05]  /*1ac70*/  BRA `(.L_x_2631) ;  /* 0xffffffe0002c7947 */ /* 0x000fea000383ffff */
.L_x_2563:
[----:B------:R-:W1:Y:S01]  /*1ac80*/  S2R R2, SR_TID.X ;  /* 0x0000000000027919 */ /* 0x000e620000002100 */
[----:B------:R-:W-:Y:S01]  /*1ac90*/  BSSY B0, `(.L_x_2632) ;  /* 0x000000a000007945 */ /* 0x000fe20003800000 */
[----:B------:R-:W-:Y:S02]  /*1aca0*/  IMAD.MOV.U32 R12, RZ, RZ, RZ ;  /* 0x000000ffff0c7224 */ /* 0x000fe400078e00ff */
[----:B---3--:R-:W-:Y:S02]  /*1acb0*/  IMAD.MOV.U32 R11, RZ, RZ, 0x1f ;  /* 0x0000001fff0b7424 */ /* 0x008fe400078e00ff */
[----:B------:R-:W-:Y:S01]  /*1acc0*/  IMAD.MOV.U32 R15, RZ, RZ, -0x1 ;  /* 0xffffffffff0f7424 */ /* 0x000fe200078e00ff */
[----:B-1----:R-:W-:-:S04]  /*1acd0*/  SHF.R.U32.HI R2, RZ, 0x5, R2 ;  /* 0x00000005ff027819 */ /* 0x002fc80000011602 */
[----:B------:R-:W-:-:S05]  /*1ace0*/  LOP3.LUT R2, R2, 0x3, RZ, 0xc0, !PT ;  /* 0x0000000302027812 */ /* 0x000fca00078ec0ff */
[----:B------:R-:W-:-:S07]  /*1acf0*/  IMAD.MOV.U32 R13, RZ, RZ, R2 ;  /* 0x000000ffff0d7224 */ /* 0x000fce00078e0002 */
[----:B0-----:R-:W-:Y:S05]  /*1ad00*/  WARPSYNC.COLLECTIVE R15, `(.L_x_2633) ;  /* 0x000000000f087348 */ /* 0x001fea0003c00000 */
[----:B------:R1:W2:Y:S02]  /*1ad10*/  SHFL.IDX P6, R14, R13, R12, R11 ;  /* 0x0000000c0d0e7389 */ /* 0x0002a400000c000b */
[----:B012---:R-:W-:Y:S01]  /*1ad20*/  ENDCOLLECTIVE ;  /* 0x000000000000791b */ /* 0x007fe20003800000 */
.L_x_2633:
[----:B------:R-:W-:Y:S05]  /*1ad30*/  BSYNC B0 ;  /* 0x0000000000007941 */ /* 0x000fea0003800000 */
.L_x_2632:
[----:B------:R-:W-:Y:S05]  /*1ad40*/  BRA `(.L_x_2634) ;  /* 0xffffffe000147947 */ /* 0x000fea000383ffff */
.L_x_2566:
[----:B------:R-:W-:Y:S01]  /*1ad50*/  BSSY B1, `(.L_x_2635) ;  /* 0x0000006000017945 */ /* 0x000fe20003800000 */
[----:B------:R-:W-:-:S07]  /*1ad60*/  IMAD.MOV.U32 R15, RZ, RZ, -0x1 ;  /* 0xffffffffff0f7424 */ /* 0x000fce00078e00ff */
[----:B01-3--:R-:W-:Y:S05]  /*1ad70*/  WARPSYNC.COLLECTIVE R15, `(.L_x_2636) ;  /* 0x000000000f0c7348 */ /* 0x00bfea0003c00000 */
[----:B------:R-:W-:Y:S02]  /*1ad80*/  ELECT P6, UR62, PT ;  /* 0x00000000003e782f */ /* 0x000fe400038c0000 */
[----:B------:R-:W-:Y:S01]  /*1ad90*/  MOV R14, UR62 ;  /* 0x0000003e000e7c02 */ /* 0x000fe20008000f00 */
[----:B01-3--:R-:W-:Y:S10]  /*1ada0*/  ENDCOLLECTIVE ;  /* 0x000000000000791b */ /* 0x00bff40003800000 */
.L_x_2636:
[----:B------:R-:W-:Y:S05]  /*1adb0*/  BSYNC B1 ;  /* 0x0000000000017941 */ /* 0x000fea0003800000 */
.L_x_2635:
[----:B------:R-:W-:Y:S05]  /*1adc0*/  BRA `(.L_x_2637) ;  /* 0xffffffe0000c7947 */ /* 0x000fea000383ffff */
.L_x_2568:
[----:B0-----:R0:W1:Y:S02]  /*1add0*/  SYNCS.PHASECHK.TRANS64.TRYWAIT P0, [R6+URZ], R5 ;  /* 0x00000005060075a7 */ /* 0x001064000800017f */
[----:B-1----:R-:W-:Y:S05]  /*1ade0*/  @!P0 NANOSLEEP.SYNCS 0x989680 ;  /* 0x009896800000895d */ /* 0x002fea0003900000 */
[----:B------:R-:W1:Y:S02]  /*1adf0*/  @!P0 SYNCS.PHASECHK.TRANS64 P0, [R6+URZ], R5 ;  /* 0x00000005060085a7 */ /* 0x000e64000800007f */
[----:B-1----:R-:W-:Y:S05]  /*1ae00*/  @!P0 BRA `(.L_x_2568) ;  /* 0xfffffffc00f08947 */ /* 0x002fea000383ffff */
[----:B------:R-:W-:Y:S05]  /*1ae10*/  BRA `(.L_x_2638) ;  /* 0xffffffe000487947 */ /* 0x000fea000383ffff */
.L_x_2569:
[----:B-1----:R1:W2:Y:S02]  /*1ae20*/  SYNCS.PHASECHK.TRANS64.TRYWAIT P0, [R7+URZ], R2 ;  /* 0x00000002070075a7 */ /* 0x0022a4000800017f */
[----:B--2---:R-:W-:Y:S05]  /*1ae30*/  @!P0 NANOSLEEP.SYNCS 0x989680 ;  /* 0x009896800000895d */ /* 0x004fea0003900000 */
[----:B------:R-:W2:Y:S02]  /*1ae40*/  @!P0 SYNCS.PHASECHK.TRANS64 P0, [R7+URZ], R2 ;  /* 0x00000002070085a7 */ /* 0x000ea4000800007f */
[----:B--2---:R-:W-:Y:S05]  /*1ae50*/  @!P0 BRA `(.L_x_2569) ;  /* 0xfffffffc00f08947 */ /* 0x004fea000383ffff */
[----:B------:R-:W-:Y:S05]  /*1ae60*/  BRA `(.L_x_2639) ;  /* 0xffffffe0003c7947 */ /* 0x000fea000383ffff */
.L_x_2571:
[----:B--2---:R2:W4:Y:S02]  /*1ae70*/  SYNCS.PHASECHK.TRANS64.TRYWAIT P0, [R4+URZ], R5 ;  /* 0x00000005040075a7 */ /* 0x004524000800017f */
[----:B----4-:R-:W-:Y:S05]  /*1ae80*/  @!P0 NANOSLEEP.SYNCS 0x989680 ;  /* 0x009896800000895d */ /* 0x010fea0003900000 */
[----:B------:R-:W4:Y:S02]  /*1ae90*/  @!P0 SYNCS.PHASECHK.TRANS64 P0, [R4+URZ], R5 ;  /* 0x00000005040085a7 */ /* 0x000f24000800007f */
[----:B----4-:R-:W-:Y:S05]  /*1aea0*/  @!P0 BRA `(.L_x_2571) ;  /* 0xfffffffc00f08947 */ /* 0x010fea000383ffff */
[----:B------:R-:W-:Y:S05]  /*1aeb0*/  BRA `(.L_x_2640) ;  /* 0xffffffe000447947 */ /* 0x000fea000383ffff */
.L_x_2641:
        /* <DEDUP_REMOVED lines=12> */
.L_x_6137:


//--------------------- .text._ZN7cutlass13device_kernelIN5flash11enable_sm90INS1_16FlashAttnFwdSm90INS1_25CollectiveMainloopFwdSm90ILi2EN4cute5tupleIJNS5_1CILi1EEES8_S8_EEENS6_IJNS7_ILi128EEENS7_ILi96EEENS7_ILi64EEEEEELi256ENS_10bfloat16_tEfNS_4arch4Sm90ELb0ELb1ELb0ELb1ELb0ELb1ELb0ELb1ELb0ELb1ELb1ELb0EEENS1_21CollectiveEpilogueFwdINS6_IJSA_NS7_ILi256EEESB_EEES9_SE_SG_Li256ELb1ELb1ELb1ELb0EEENS1_36VarlenDynamicPersistentTileSchedulerILi128ELi96ELi256ELi128ELb1ELb1ELb1ELb1ELb0ELb1EEEEEEEEEvNT_6ParamsE --------------------------
	.section	.text._ZN7cutlass13device_kernelIN5flash11enable_sm90INS1_16FlashAttnFwdSm90INS1_25CollectiveMainloopFwdSm90ILi2EN4cute5tupleIJNS5_1CILi1EEES8_S8_EEENS6_IJNS7_ILi128EEENS7_ILi96EEENS7_ILi64EEEEEELi256ENS_10bfloat16_tEfNS_4arch4Sm90ELb0ELb1ELb0ELb1ELb0ELb1ELb0ELb1ELb0ELb1ELb1ELb0EEENS1_21CollectiveEpilogueFwdINS6_IJSA_NS7_ILi256EEESB_EEES9_SE_SG_Li256ELb1ELb1ELb1ELb0EEENS1_36VarlenDynamicPersistentTileSchedulerILi128ELi96ELi256ELi128ELb1ELb1ELb1ELb1ELb0ELb1EEEEEEEEEvNT_6ParamsE,"ax",@progbits
	.align	128
.text._ZN7cutlass13device_kernelIN5flash11enable_sm90INS1_16FlashAttnFwdSm90INS1_25CollectiveMainloopFwdSm90ILi2EN4cute5tupleIJNS5_1CILi1EEES8_S8_EEENS6_IJNS7_ILi128EEENS7_ILi96EEENS7_ILi64EEEEEELi256ENS_10bfloat16_tEfNS_4arch4Sm90ELb0ELb1ELb0ELb1ELb0ELb1ELb0ELb1ELb0ELb1ELb1ELb0EEENS1_21CollectiveEpilogueFwdINS6_IJSA_NS7_ILi256EEESB_EEES9_SE_SG_Li256ELb1ELb1ELb1ELb0EEENS1_36VarlenDynamicPersistentTileSchedulerILi128ELi96ELi256ELi128ELb1ELb1ELb1ELb1ELb0ELb1EEEEEEEEEvNT_6ParamsE:
        .type           _ZN7cutlass13device_kernelIN5flash11enable_sm90INS1_16FlashAttnFwdSm90INS1_25CollectiveMainloopFwdSm90ILi2EN4cute5tupleIJNS5_1CILi1EEES8_S8_EEENS6_IJNS7_ILi128EEENS7_ILi96EEENS7_ILi64EEEEEELi256ENS_10bfloat16_tEfNS_4arch4Sm90ELb0ELb1ELb0ELb1ELb0ELb1ELb0ELb1ELb0ELb1ELb1ELb0EEENS1_21CollectiveEpilogueFwdINS6_IJSA_NS7_ILi256EEESB_EEES9_SE_SG_Li256ELb1ELb1ELb1ELb0EEENS1_36VarlenDynamicPersistentTileSchedulerILi128ELi96ELi256ELi128ELb1ELb1ELb1ELb1ELb0ELb1EEEEEEEEEvNT_6ParamsE,@function
        .size           _ZN7cutlass13device_kernelIN5flash11enable_sm90INS1_16FlashAttnFwdSm90INS1_25CollectiveMainloopFwdSm90ILi2EN4cute5tupleIJNS5_1CILi1EEES8_S8_EEENS6_IJNS7_ILi128EEENS7_ILi96EEENS7_ILi64EEEEEELi256ENS_10bfloat16_tEfNS_4arch4Sm90ELb0ELb1ELb0ELb1ELb0ELb1ELb0ELb1ELb0ELb1ELb1ELb0EEENS1_21CollectiveEpilogueFwdINS6_IJSA_NS7_ILi256EEESB_EEES9_SE_SG_Li256ELb1ELb1ELb1ELb0EEENS1_36VarlenDynamicPersistentTileSchedulerILi128ELi96ELi256ELi128ELb1ELb1ELb1ELb1ELb0ELb1EEEEEEEEEvNT_6ParamsE,(.L_x_6138 - _ZN7cutlass13device_kernelIN5flash11enable_sm90INS1_16FlashAttnFwdSm90INS1_25CollectiveMainloopFwdSm90ILi2EN4cute5tupleIJNS5_1CILi1EEES8_S8_EEENS6_IJNS7_ILi128EEENS7_ILi96EEENS7_ILi64EEEEEELi256ENS_10bfloat16_tEfNS_4arch4Sm90ELb0ELb1ELb0ELb1ELb0ELb1ELb0ELb1ELb0ELb1ELb1ELb0EEENS1_21CollectiveEpilogueFwdINS6_IJSA_NS7_ILi256EEESB_EEES9_SE_SG_Li256ELb1ELb1ELb1ELb0EEENS1_36VarlenDynamicPersistentTileSchedulerILi128ELi96ELi256ELi128ELb1ELb1ELb1ELb1ELb0ELb1EEEEEEEEEvNT_6ParamsE)
        .other          _ZN7cutlass13device_kernelIN5flash11enable_sm90INS1_16FlashAttnFwdSm90INS1_25CollectiveMainloopFwdSm90ILi2EN4cute5tupleIJNS5_1CILi1EEES8_S8_EEENS6_IJNS7_ILi128EEENS7_ILi96EEENS7_ILi64EEEEEELi256ENS_10bfloat16_tEfNS_4arch4Sm90ELb0ELb1ELb0ELb1ELb0ELb1ELb0ELb1ELb0ELb1ELb1ELb0EEENS1_21CollectiveEpilogueFwdINS6_IJSA_NS7_ILi256EEESB_EEES9_SE_SG_Li256ELb1ELb1ELb1ELb0EEENS1_36VarlenDynamicPersistentTileSchedulerILi128ELi96ELi256ELi128ELb1ELb1ELb1ELb1ELb0ELb1EEEEEEEEEvNT_6ParamsE,@"STO_CUDA_ENTRY STV_DEFAULT"
_ZN7cutlass13device_kernelIN5flash11enable_sm90INS1_16FlashAttnFwdSm90INS1_25CollectiveMainloopFwdSm90ILi2EN4cute5tupleIJNS5_1CILi1EEES8_S8_EEENS6_IJNS7_ILi128EEENS7_ILi96EEENS7_ILi64EEEEEELi256ENS_10bfloat16_tEfNS_4arch4Sm90ELb0ELb1ELb0ELb1ELb0ELb1ELb0ELb1ELb0ELb1ELb1ELb0EEENS1_21CollectiveEpilogueFwdINS6_IJSA_NS7_ILi256EEESB_EEES9_SE_SG_Li256ELb1ELb1ELb1ELb0EEENS1_36VarlenDynamicPersistentTileSchedulerILi128ELi96ELi256ELi128ELb1ELb1ELb1ELb1ELb0ELb1EEEEEEEEEvNT_6ParamsE:
        /* <DEDUP_REMOVED lines=24> */
.L_x_2643:
[----:B------:R-:W-:Y:S05]  /*0180*/  BSYNC B0 ;  /* 0x0000000000007941 */ /* 0x000fea0003800000 */
.L_x_2642:
        /* <DEDUP_REMOVED lines=41> */
.L_x_2644:
        /* <DEDUP_REMOVED lines=22> */
.L_x_2645:
        /* <DEDUP_REMOVED lines=18> */
.L_x_2646:
        /* <DEDUP_REMOVED lines=22> */
.L_x_2647:
        /* <DEDUP_REMOVED lines=22> */
.L_x_2648:
        /* <DEDUP_REMOVED lines=8> */
.L_x_2651:
        /* <DEDUP_REMOVED lines=8> */
[----:B------:R-:W-:Y:S01]  /*0a60*/  UMOV UR4, 0x400 ;  /* 0x0000040000047882 */ /* 0x000fe20000000000 */
[----:B------:R-:W-:-:S11]  /*0a70*/  LOP3.LUT R18, R18, 0xffbfffff, RZ, 0xc0, !PT ;  /* 0xffbfffff12127812 */ /* 0x000fd600078ec0ff */
[----:B------:R-:W-:Y:S06]  /*0a80*/  @!P0 BAR.ARV 0x9, 0x100 ;  /* 0x0244000000008b1d */ /* 0x000fec0000002000 */
[----:B0-----:R-:W-:Y:S01]  /*0a90*/  ULEA UR4, UR5, UR4, 0x18 ;  /* 0x0000000405047291 */ /* 0x001fe2000f8ec03f */
[----:B------:R-:W-:Y:S01]  /*0aa0*/  @P0 LOP3.LUT R18, R18, 0x400000, RZ, 0xfc, !PT ;  /* 0x0040000012120812 */ /* 0x000fe200078efcff */
        /* <DEDUP_REMOVED lines=8> */
[----:B------:R-:W-:Y:S01]  /*0b30*/  ULOP3.LUT UR54, UR36, 0x1, URZ, 0xfc, !UPT ;  /* 0x0000000124367892 */ /* 0x000fe2000f8efc3f */
[----:B------:R-:W-:Y:S02]  /*0b40*/  IMAD.MOV.U32 R234, RZ, RZ, RZ ;  /* 0x000000ffffea7224 */ /* 0x000fe400078e00ff */
[----:B------:R-:W-:Y:S01]  /*0b50*/  IMAD.MOV.U32 R22, RZ, RZ, RZ ;  /* 0x000000ffff167224 */ /* 0x000fe200078e00ff */
[----:B------:R-:W-:Y:S01]  /*0b60*/  SHF.R.S32.HI R3, RZ, 0x1f, R6 ;  /* 0x0000001fff037819 */ /* 0x000fe20000011406 */
[----:B------:R-:W-:Y:S02]  /*0b70*/  IMAD.MOV.U32 R210, RZ, RZ, RZ ;  /* 0x000000ffffd27224 */ /* 0x000fe400078e00ff */
[----:B------:R-:W-:Y:S01]  /*0b80*/  IMAD.MOV.U32 R206, RZ, RZ, RZ ;  /* 0x000000ffffce7224 */ /* 0x000fe200078e00ff */
[CC--:B------:R-:W-:Y:S02]  /*0b90*/  LEA.HI R0, R3.reuse, R6.reuse, RZ, 0x7 ;  /* 0x0000000603007211 */ /* 0x0c0fe400078f38ff */
[----:B------:R-:W-:-:S02]  /*0ba0*/  LEA.HI R2, R3, R6, RZ, 0x4 ;  /* 0x0000000603027211 */ /* 0x000fc400078f20ff */
[----:B------:R-:W-:Y:S02]  /*0bb0*/  LOP3.LUT R5, R0, 0xffffff80, RZ, 0xc0, !PT ;  /* 0xffffff8000057812 */ /* 0x000fe400078ec0ff */
[----:B------:R-:W-:Y:S02]  /*0bc0*/  SHF.R.S32.HI R7, RZ, 0x4, R2 ;  /* 0x00000004ff077819 */ /* 0x000fe40000011402 */
[----:B------:R-:W-:Y:S01]  /*0bd0*/  LEA.HI R220, R3, R6, RZ, 0x5 ;  /* 0x0000000603dc7211 */ /* 0x000fe200078f28ff */
[----:B------:R-:W-:Y:S01]  /*0be0*/  IMAD.IADD R13, R6, 0x1, -R5 ;  /* 0x00000001060d7824 */ /* 0x000fe200078e0a05 */
[----:B------:R-:W-:Y:S02]  /*0bf0*/  SHF.R.S32.HI R5, RZ, 0x7, R0 ;  /* 0x00000007ff057819 */ /* 0x000fe40000011400 */
[----:B------:R-:W-:Y:S02]  /*0c00*/  LEA.HI R4, R2, R7, RZ, 0x1 ;  /* 0x0000000702047211 */ /* 0x000fe400078f08ff */
[----:B------:R-:W-:Y:S01]  /*0c10*/  SHF.R.S32.HI R8, RZ, 0x1f, R13 ;  /* 0x0000001fff087819 */ /* 0x000fe2000001140d */
[----:B------:R0:W-:Y:S01]  /*0c20*/  STL [R1+0x64], R13 ;  /* 0x0000640d01007387 */ /* 0x0001e20000100800 */
[----:B------:R-:W-:-:S02]  /*0c30*/  LEA.HI R0, R0, R5, RZ, 0x1 ;  /* 0x0000000500007211 */ /* 0x000fc400078f08ff */
[----:B------:R-:W-:Y:S02]  /*0c40*/  LEA.HI R9, R8, R13, RZ, 0x2 ;  /* 0x0000000d08097211 */ /* 0x000fe400078f10ff */
[----:B------:R-:W-:Y:S02]  /*0c50*/  LOP3.LUT R0, R0, 0x3fffffe, RZ, 0xc0, !PT ;  /* 0x03fffffe00007812 */ /* 0x000fe400078ec0ff */
[--C-:B------:R-:W-:Y:S02]  /*0c60*/  SHF.R.S32.HI R10, RZ, 0x2, R9.reuse ;  /* 0x00000002ff0a7819 */ /* 0x100fe40000011409 */
[----:B------:R-:W-:Y:S01]  /*0c70*/  SHF.R.S32.HI R11, RZ, 0x1f, R9 ;  /* 0x0000001fff0b7819 */ /* 0x000fe20000011409 */
[----:B------:R-:W-:Y:S01]  /*0c80*/  IMAD.IADD R0, R5, 0x1, -R0 ;  /* 0x0000000105007824 */ /* 0x000fe200078e0a00 */
[----:B------:R-:W-:Y:S02]  /*0c90*/  LOP3.LUT R4, R4, 0x1ffffffe, RZ, 0xc0, !PT ;  /* 0x1ffffffe04047812 */ /* 0x000fe400078ec0ff */
[----:B------:R-:W-:-:S02]  /*0ca0*/  LEA.HI R23, R3, R6, RZ, 0x2 ;  /* 0x0000000603177211 */ /* 0x000fc400078f10ff */
[----:B------:R-:W-:Y:S01]  /*0cb0*/  LEA.HI R3, R3, R6, RZ, 0x3 ;  /* 0x0000000603037211 */ /* 0x000fe200078f18ff */
[----:B------:R-:W-:Y:S01]  /*0cc0*/  IMAD.IADD R4, R7, 0x1, -R4 ;  /* 0x0000000107047824 */ /* 0x000fe200078e0a04 */
[----:B------:R-:W-:Y:S02]  /*0cd0*/  LEA.HI R11, R11, R10, RZ, 0x3 ;  /* 0x0000000a0b0b7211 */ /* 0x000fe400078f18ff */
[----:B------:R-:W-:Y:S01]  /*0ce0*/  LOP3.LUT R5, R2, 0x3fffff0, RZ, 0xc0, !PT ;  /* 0x03fffff002057812 */ /* 0x000fe200078ec0ff */
[----:B------:R-:W-:Y:S01]  /*0cf0*/  IMAD.MOV.U32 R2, RZ, RZ, RZ ;  /* 0x000000ffff027224 */ /* 0x000fe200078e00ff */
[----:B------:R-:W-:Y:S02]  /*0d00*/  LOP3.LUT R7, R3, 0xfffffff8, RZ, 0xc0, !PT ;  /* 0xfffffff803077812 */ /* 0x000fe400078ec0ff */
        /* <DEDUP_REMOVED lines=22> */
[----:B------:R-:W-:Y:S01]  /*0e70*/  IMAD.SHL.U32 R16, R3, 0x8, RZ ;  /* 0x0000000803107824 */ /* 0x000fe200078e00ff */
[----:B------:R-:W-:Y:S01]  /*0e80*/  LOP3.LUT R0, R0, 0x1ffffffe, RZ, 0xc0, !PT ;  /* 0x1ffffffe00007812 */ /* 0x000fe200078ec0ff */
[----:B------:R-:W-:Y:S01]  /*0e90*/  IMAD.IADD R9, R13, 0x1, -R9 ;  /* 0x000000010d097824 */ /* 0x000fe200078e0a09 */
[----:B------:R-:W-:Y:S01]  /*0ea0*/  LOP3.LUT R218, R218, 0x1c0, RZ, 0xc0, !PT ;  /* 0x000001c0dada7812 */ /* 0x000fe200078ec0ff */
[----:B------:R-:W-:Y:S01]  /*0eb0*/  IMAD.SHL.U32 R4, R4, 0x40, RZ ;  /* 0x0000004004047824 */ /* 0x000fe200078e00ff */
[----:B------:R-:W-:Y:S01]  /*0ec0*/  STL [R1+0x6c], R12 ;  /* 0x00006c0c01007387 */ /* 0x000fe20000100800 */
[C---:B------:R-:W-:Y:S01]  /*0ed0*/  IMAD.SHL.U32 R204, R3.reuse, 0x4, RZ ;  /* 0x0000000403cc7824 */ /* 0x040fe200078e00ff */
[----:B------:R-:W-:Y:S01]  /*0ee0*/  LOP3.LUT R6, R218, 0x38, R16, 0xf8, !PT ;  /* 0x00000038da067812 */ /* 0x000fe200078ef810 */
[----:B------:R-:W-:Y:S01]  /*0ef0*/  IMAD.IADD R0, R3, 0x1, -R0 ;  /* 0x0000000103007824 */ /* 0x000fe200078e0a00 */
[----:B------:R-:W-:Y:S01]  /*0f00*/  SHF.R.S32.HI R3, RZ, 0x1f, R212 ;  /* 0x0000001fff037819 */ /* 0x000fe200000114d4 */
[----:B------:R-:W-:Y:S01]  /*0f10*/  IMAD.SHL.U32 R209, R9, 0x2, RZ ;  /* 0x0000000209d17824 */ /* 0x000fe200078e00ff */
[----:B------:R-:W-:Y:S01]  /*0f20*/  SHF.R.U32.HI R3, RZ, 0x3, R218 ;  /* 0x00000003ff037819 */ /* 0x000fe200000116da */
[----:B------:R-:W-:Y:S01]  /*0f30*/  VIADD R223, R212, 0x40 ;  /* 0x00000040d4df7836 */ /* 0x000fe20000000000 */
[----:B------:R-:W-:Y:S01]  /*0f40*/  LOP3.LUT R221, R4, 0xfffffe00, RZ, 0xc0, !PT ;  /* 0xfffffe0004dd7812 */ /* 0x000fe200078ec0ff */
[----:B------:R-:W-:-:S02]  /*0f50*/  VIADD R39, R209, 0x10 ;  /* 0x00000010d1277836 */ /* 0x000fc40000000000 */
[----:B------:R-:W-:Y:S01]  /*0f60*/  VIADD R37, R209, 0x20 ;  /* 0x00000020d1257836 */ /* 0x000fe20000000000 */
[----:B------:R-:W-:Y:S01]  /*0f70*/  LOP3.LUT R6, R221, R6, R3, 0xf6, !PT ;  /* 0x00000006dd067212 */ /* 0x000fe200078ef603 */
[C---:B------:R-:W-:Y:S01]  /*0f80*/  VIADD R34, R209.reuse, 0x38 ;  /* 0x00000038d1227836 */ /* 0x040fe20000000000 */
[----:B------:R-:W-:Y:S01]  /*0f90*/  SHF.R.S32.HI R4, RZ, 0x1f, R223 ;  /* 0x0000001fff047819 */ /* 0x000fe200000114df */
[----:B------:R-:W-:Y:S02]  /*0fa0*/  VIADD R31, R209, 0x50 ;  /* 0x00000050d11f7836 */ /* 0x000fe40000000000 */
[----:B------:R-:W-:Y:S02]  /*0fb0*/  IMAD.SHL.U32 R4, R5, 0x8, RZ ;  /* 0x0000000805047824 */ /* 0x000fe400078e00ff */
[----:B------:R-:W-:Y:S01]  /*0fc0*/  IMAD R3, R6, 0x2, R19 ;  /* 0x0000000206037824 */ /* 0x000fe200078e0213 */
[----:B------:R-:W-:Y:S01]  /*0fd0*/  SHF.R.S32.HI R6, RZ, 0x1f, R39 ;  /* 0x0000001fff067819 */ /* 0x000fe20000011427 */
[C---:B------:R-:W-:Y:S01]  /*0fe0*/  VIADD R28, R209.reuse, 0x68 ;  /* 0x00000068d11c7836 */ /* 0x040fe20000000000 */
[----:B------:R-:W-:Y:S01]  /*0ff0*/  SHF.R.S32.HI R6, RZ, 0x1f, R37 ;  /* 0x0000001fff067819 */ /* 0x000fe20000011425 */
[C---:B------:R-:W-:Y:S01]  /*1000*/  VIADD R25, R209.reuse, 0x80 ;  /* 0x00000080d1197836 */ /* 0x040fe20000000000 */
[----:B------:R-:W-:Y:S01]  /*1010*/  SHF.R.S32.HI R6, RZ, 0x1f, R34 ;  /* 0x0000001fff067819 */ /* 0x000fe20000011422 */
[----:B------:R-:W-:Y:S01]  /*1020*/  VIADD R222, R212, 0x80 ;  /* 0x00000080d4de7836 */ /* 0x000fe20000000000 */
[----:B------:R-:W-:Y:S01]  /*1030*/  SHF.R.S32.HI R6, RZ, 0x1f, R31 ;  /* 0x0000001fff067819 */ /* 0x000fe2000001141f */
[C---:B------:R-:W-:Y:S01]  /*1040*/  VIADD R20, R209.reuse, 0x98 ;  /* 0x00000098d1147836 */ /* 0x040fe20000000000 */
[----:B------:R1:W-:Y:S01]  /*1050*/  STL [R1+0x70], R4 ;  /* 0x0000700401007387 */ /* 0x0003e20000100800 */
[C---:B0-----:R-:W-:Y:S01]  /*1060*/  VIADD R13, R209.reuse, 0xb0 ;  /* 0x000000b0d10d7836 */ /* 0x041fe20000000000 */
        /* <DEDUP_REMOVED lines=9> */
[C---:B-1----:R-:W-:Y:S01]  /*1100*/  VIADD R4, R209.reuse, 0xe8 ;  /* 0x000000e8d1047836 */ /* 0x042fe20000000000 */
[----:B------:R-:W-:Y:S01]  /*1110*/  SHF.R.S32.HI R6, RZ, 0x1f, R13 ;  /* 0x0000001fff067819 */ /* 0x000fe2000001140d */
[C---:B------:R-:W-:Y:S01]  /*1120*/  VIADD R36, R209.reuse, 0x28 ;  /* 0x00000028d1247836 */ /* 0x040fe20000000000 */
[----:B------:R-:W-:Y:S01]  /*1130*/  SHF.R.S32.HI R6, RZ, 0x1f, R9 ;  /* 0x0000001fff067819 */ /* 0x000fe20000011409 */
[C---:B0-----:R-:W-:Y:S01]  /*1140*/  VIADD R3, R209.reuse, 0xf0 ;  /* 0x000000f0d1037836 */ /* 0x041fe20000000000 */
        /* <DEDUP_REMOVED lines=32> */
[----:B------:R-:W-:Y:S01]  /*1350*/  SHF.R.S32.HI R14, RZ, 0x1f, R14 ;  /* 0x0000001fff0e7819 */ /* 0x000fe2000001140e */
[----:B------:R-:W-:Y:S01]  /*1360*/  VIADD R211, R204, 0x10 ;  /* 0x00000010ccd37836 */ /* 0x000fe20000000000 */
[----:B------:R-:W-:Y:S01]  /*1370*/  SHF.R.S32.HI R11, RZ, 0x1f, R11 ;  /* 0x0000001fff0b7819 */ /* 0x000fe2000001140b */
[----:B------:R-:W-:Y:S01]  /*1380*/  IMAD R215, R0, 0x8, R12 ;  /* 0x0000000800d77824 */ /* 0x000fe200078e020c */
[----:B------:R-:W-:-:S02]  /*1390*/  SHF.R.S32.HI R10, RZ, 0x1f, R10 ;  /* 0x0000001fff0a7819 */ /* 0x000fc4000001140a */
[----:B------:R-:W-:Y:S02]  /*13a0*/  SHF.R.S32.HI R8, RZ, 0x1f, R8 ;  /* 0x0000001fff087819 */ /* 0x000fe40000011408 */
[----:B------:R-:W-:Y:S02]  /*13b0*/  SHF.R.S32.HI R7, RZ, 0x1f, R7 ;  /* 0x0000001fff077819 */ /* 0x000fe40000011407 */
[----:B------:R-:W-:-:S07]  /*13c0*/  SHF.R.S32.HI R3, RZ, 0x1f, R237 ;  /* 0x0000001fff037819 */ /* 0x000fce00000114ed */
.L_x_2871:
[----:B------:R-:W-:Y:S05]  /*13d0*/  YIELD ;  /* 0x0000000000007946 */ /* 0x000fea0003800000 */
[----:B------:R-:W-:Y:S01]  /*13e0*/  ULDC.64 UR4, c[0x0][0xa28] ;  /* 0x00028a0000047ab9 */ /* 0x000fe20000000a00 */
[----:B01----:R-:W0:Y:S01]  /*13f0*/  LDC.64 R6, c[0x0][0xa08] ;  /* 0x00028200ff067b82 */ /* 0x003e220000000a00 */
[----:B------:R-:W-:Y:S01]  /*1400*/  ISETP.NE.U32.AND P1, PT, RZ, UR4, PT ;  /* 0x00000004ff007c0c */ /* 0x000fe2000bf25070 */
[----:B------:R-:W-:Y:S02]  /*1410*/  IMAD.MOV.U32 R12, RZ, RZ, RZ ;  /* 0x000000ffff0c7224 */ /* 0x000fe400078e00ff */
[----:B------:R-:W-:Y:S01]  /*1420*/  IMAD.MOV.U32 R30, RZ, RZ, RZ ;  /* 0x000000ffff1e7224 */ /* 0x000fe200078e00ff */
[----:B------:R-:W-:Y:S01]  /*1430*/  ISETP.NE.AND.EX P1, PT, RZ, UR5, PT, P1 ;  /* 0x00000005ff007c0c */ /* 0x000fe2000bf25310 */
[----:B------:R-:W-:-:S02]  /*1440*/  ULDC.64 UR4, c[0x0][0xa18] ;  /* 0x0002860000047ab9 */ /* 0x000fc40000000a00 */
[----:B------:R-:W-:-:S04]  /*1450*/  ISETP.NE.U32.AND P2, PT, RZ, UR4, PT ;  /* 0x00000004ff007c0c */ /* 0x000fc8000bf45070 */
[----:B------:R-:W-:Y:S01]  /*1460*/  ISETP.NE.AND.EX P2, PT, RZ, UR5, PT, P2 ;  /* 0x00000005ff007c0c */ /* 0x000fe2000bf45320 */
[----:B------:R-:W-:Y:S02]  /*1470*/  ULDC.64 UR4, c[0x0][0xa08] ;  /* 0x0002820000047ab9 */ /* 0x000fe40000000a00 */
[----:B------:R-:W-:-:S03]  /*1480*/  ISETP.NE.U32.AND P0, PT, RZ, UR4, PT ;  /* 0x00000004ff007c0c */ /* 0x000fc6000bf05070 */
[----:B---3--:R-:W1:Y:S01]  /*1490*/  @P1 LDC.64 R4, c[0x0][0xa28] ;  /* 0x00028a00ff041b82 */ /* 0x008e620000000a00 */
[----:B------:R-:W-:Y:S01]  /*14a0*/  ISETP.NE.AND.EX P0, PT, RZ, UR5, PT, P0 ;  /* 0x00000005ff007c0c */ /* 0x000fe2000bf05300 */
[----:B0---4-:R-:W-:-:S06]  /*14b0*/  IMAD.WIDE R10, R155, 0x4, R6 ;  /* 0x000000049b0a7825 */ /* 0x011fcc00078e0206 */
[----:B------:R-:W0:Y:S01]  /*14c0*/  @P2 LDC.64 R8, c[0x0][0xa18] ;  /* 0x00028600ff082b82 */ /* 0x000e220000000a00 */
[----:B------:R-:W-:Y:S02]  /*14d0*/  ULDC UR4, c[0x0][0x288] ;  /* 0x0000a20000047ab9 */ /* 0x000fe40000000800 */
[----:B------:R-:W-:Y:S01]  /*14e0*/  IMAD.U32 R207, RZ, RZ, UR4 ;  /* 0x00000004ffcf7e24 */ /* 0x000fe2000f8e00ff */
[----:B------:R-:W-:Y:S02]  /*14f0*/  ULDC.64 UR4, c[0x0][0x418] ;  /* 0x0001060000047ab9 */ /* 0x000fe40000000a00 */
[----:B------:R2:W5:Y:S01]  /*1500*/  @P0 LDG.E R30, desc[UR38][R10.64] ;  /* 0x000000260a1e0981 */ /* 0x000562000c1e1900 */
[----:B-1----:R-:W-:-:S05]  /*1510*/  @P1 IMAD.WIDE R4, R155, 0x4, R4 ;  /* 0x000000049b041825 */ /* 0x002fca00078e0204 */
[----:B------:R2:W5:Y:S01]  /*1520*/  @P1 LDG.E R12, desc[UR38][R4.64] ;  /* 0x00000026040c1981 */ /* 0x000562000c1e1900 */
[----:B0-----:R-:W-:-:S05]  /*1530*/  @P2 IMAD.WIDE R6, R155, 0x4, R8 ;  /* 0x000000049b062825 */ /* 0x001fca00078e0208 */
        /* <DEDUP_REMOVED lines=10> */
[----:B--2---:R-:W-:Y:S06]  /*15e0*/  @P2 BRA `(.L_x_2653) ;  /* 0x0000000000242947 */ /* 0x004fec0003800000 */
        /* <DEDUP_REMOVED lines=9> */
.L_x_2653:
        /* <DEDUP_REMOVED lines=10> */
[----:B------:R-:W0:Y:S02]  /*1720*/  LDC.64 R4, c[0x0][0xa20] ;  /* 0x00028800ff047b82 */ /* 0x000e240000000a00 */
[----:B0-----:R-:W-:-:S05]  /*1730*/  IMAD.WIDE R4, R155, 0x4, R4 ;  /* 0x000000049b047825 */ /* 0x001fca00078e0204 */
[----:B------:R0:W5:Y:S01]  /*1740*/  LDG.E R31, desc[UR38][R4.64] ;  /* 0x00000026041f7981 */ /* 0x000162000c1e1900 */
[----:B------:R-:W-:Y:S05]  /*1750*/  BRA `(.L_x_2655) ;  /* 0x0000000000107947 */ /* 0x000fea0003800000 */
.L_x_2654:
[----:B------:R-:W-:Y:S05]  /*1760*/  @!P0 BRA `(.L_x_2655) ;  /* 0x00000000000c8947 */ /* 0x000fea0003800000 */
[----:B------:R-:W2:Y:S04]  /*1770*/  LDG.E R0, desc[UR38][R10.64] ;  /* 0x000000260a007981 */ /* 0x000ea8000c1e1900 */
[----:B------:R-:W2:Y:S02]  /*1780*/  LDG.E R31, desc[UR38][R10.64+0x4] ;  /* 0x000004260a1f7981 */ /* 0x000ea4000c1e1900 */
[----:B--2---:R-:W-:-:S07]  /*1790*/  IMAD.IADD R31, R31, 0x1, -R0 ;  /* 0x000000011f1f7824 */ /* 0x004fce00078e0a00 */
.L_x_2655:
[----:B------:R-:W-:Y:S01]  /*17a0*/  ULDC.64 UR4, c[0x0][0xa10] ;  /* 0x0002840000047ab9 */ /* 0x000fe20000000a00 */
[----:B0-----:R-:W0:Y:S01]  /*17b0*/  LDC R4, c[0x0][0x448] ;  /* 0x00011200ff047b82 */ /* 0x001e220000000800 */
[----:B------:R-:W-:-:S04]  /*17c0*/  ISETP.NE.U32.AND P0, PT, RZ, UR4, PT ;  /* 0x00000004ff007c0c */ /* 0x000fc8000bf05070 */
[----:B------:R-:W-:Y:S01]  /*17d0*/  ISETP.NE.AND.EX P0, PT, RZ, UR5, PT, P0 ;  /* 0x00000005ff007c0c */ /* 0x000fe2000bf05300 */
[----:B------:R-:W-:Y:S02]  /*17e0*/  ULDC.64 UR4, c[0x0][0xa30] ;  /* 0x00028c0000047ab9 */ /* 0x000fe40000000a00 */
[----:B------:R-:W-:-:S04]  /*17f0*/  ISETP.NE.U32.AND P1, PT, RZ, UR4, PT ;  /* 0x00000004ff007c0c */ /* 0x000fc8000bf25070 */
[----:B------:R-:W-:-:S06]  /*1800*/  ISETP.NE.AND.EX P1, PT, RZ, UR5, PT, P1 ;  /* 0x00000005ff007c0c */ /* 0x000fcc000bf25310 */
[----:B------:R-:W1:Y:S08]  /*1810*/  @P0 LDC.64 R6, c[0x0][0xa10] ;  /* 0x00028400ff060b82 */ /* 0x000e700000000a00 */
[----:B------:R-:W2:Y:S01]  /*1820*/  @P1 LDC.64 R8, c[0x0][0xa30] ;  /* 0x00028c00ff081b82 */ /* 0x000ea20000000a00 */
[----:B-1----:R-:W-:-:S05]  /*1830*/  @P0 IMAD.WIDE R6, R155, 0x4, R6 ;  /* 0x000000049b060825 */ /* 0x002fca00078e0206 */
[----:B------:R-:W3:Y:S04]  /*1840*/  @P0 LDG.E R0, desc[UR38][R6.64] ;  /* 0x0000002606000981 */ /* 0x000ee8000c1e1900 */
[----:B------:R-:W3:Y:S01]  /*1850*/  @P0 LDG.E R3, desc[UR38][R6.64+0x4] ;  /* 0x0000042606030981 */ /* 0x000ee2000c1e1900 */
[----:B-----5:R-:W-:Y:S02]  /*1860*/  IMAD.MOV.U32 R152, RZ, RZ, R31 ;  /* 0x000000ffff987224 */ /* 0x020fe400078e001f */
[----:B--2---:R-:W-:-:S05]  /*1870*/  @P1 IMAD.WIDE R8, R155, 0x4, R8 ;  /* 0x000000049b081825 */ /* 0x004fca00078e0208 */
[----:B------:R1:W5:Y:S01]  /*1880*/  @P1 LDG.E R152, desc[UR38][R8.64] ;  /* 0x0000002608981981 */ /* 0x000362000c1e1900 */
[----:B0-----:R-:W-:Y:S01]  /*1890*/  ISETP.NE.AND P1, PT, R4, 0x1, PT ;  /* 0x000000010400780c */ /* 0x001fe20003f25270 */
[----:B------:R-:W-:Y:S01]  /*18a0*/  IMAD.SHL.U32 R213, R153, 0x80, RZ ;  /* 0x0000008099d57824 */ /* 0x000fe200078e00ff */
[----:B------:R-:W0:Y:S01]  /*18b0*/  LDC.64 R4, c[0x0][0x9e0] ;  /* 0x00027800ff047b82 */ /* 0x000e220000000a00 */
[----:B------:R-:W-:-:S10]  /*18c0*/  IMAD.IADD R13, R31, 0x1, -R12 ;  /* 0x000000011f0d7824 */ /* 0x000fd400078e0a0c */
[----:B------:R-:W2:Y:S08]  /*18d0*/  @P1 LDC R10, c[0x0][0x44c] ;  /* 0x00011300ff0a1b82 */ /* 0x000eb00000000800 */
[----:B------:R-:W4:Y:S01]  /*18e0*/  @P1 LDC R11, c[0x0][0x450] ;  /* 0x00011400ff0b1b82 */ /* 0x000f220000000800 */
[----:B0-----:R-:W-:Y:S01]  /*18f0*/  ISETP.GE.AND P2, PT, R5, 0x1, PT ;  /* 0x000000010500780c */ /* 0x001fe20003f46270 */
[----:B---3--:R-:W-:-:S02]  /*1900*/  @P0 IMAD.IADD R24, R3, 0x1, -R0 ;  /* 0x0000000103180824 */ /* 0x008fc400078e0a00 */
[----:B------:R-:W-:Y:S02]  /*1910*/  VIADD R3, R213, 0x7f ;  /* 0x0000007fd5037836 */ /* 0x000fe40000000000 */
[----:B------:R-:W-:Y:S02]  /*1920*/  IMAD.IADD R208, R13, 0x1, R24 ;  /* 0x000000010dd07824 */ /* 0x000fe400078e0218 */
[----:B--2---:R-:W-:-:S04]  /*1930*/  @P1 IMAD.HI.U32 R6, R3, R10, RZ ;  /* 0x0000000a03061227 */ /* 0x004fc800078e00ff */
[C---:B------:R-:W-:Y:S01]  /*1940*/  VIADD R0, R208.reuse, 0x5f ;  /* 0x0000005fd0007836 */ /* 0x040fe20000000000 */
[----:B----4-:R-:W-:Y:S02]  /*1950*/  @P1 SHF.R.U32.HI R3, RZ, R11, R6 ;  /* 0x0000000bff031219 */ /* 0x010fe40000011606 */
[----:B------:R-:W-:Y:S01]  /*1960*/  IADD3 R6, R208, 0x1, -R207 ;  /* 0x00000001d0067810 */ /* 0x000fe20007ffe8cf */
[----:B------:R-:W-:-:S04]  /*1970*/  IMAD.HI R0, R0, 0x2aaaaaab, RZ ;  /* 0x2aaaaaab00007827 */ /* 0x000fc800078e02ff */
[----:B------:R-:W-:Y:S01]  /*1980*/  IMAD.IADD R3, R6, 0x1, R3 ;  /* 0x0000000106037824 */ /* 0x000fe200078e0203 */
[----:B------:R-:W-:-:S03]  /*1990*/  SHF.R.U32.HI R29, RZ, 0x1f, R0 ;  /* 0x0000001fff1d7819 */ /* 0x000fc60000011600 */
[----:B------:R-:W-:Y:S01]  /*19a0*/  IMAD.IADD R4, R3, 0x1, R4 ;  /* 0x0000000103047824 */ /* 0x000fe200078e0204 */
[----:B------:R-:W-:Y:S01]  /*19b0*/  LEA.HI.SX32 R29, R0, R29, 0x1c ;  /* 0x0000001d001d7211 */ /* 0x000fe200078fe2ff */
[----:B-1----:R-:W-:Y:S06]  /*19c0*/  @!P2 BRA `(.L_x_2656) ;  /* 0x000000000048a947 */ /* 0x002fec0003800000 */
[C---:B------:R-:W-:Y:S01]  /*19d0*/  ISETP.GT.AND P0, PT, R3.reuse, RZ, PT ;  /* 0x000000ff0300720c */ /* 0x040fe20003f04270 */
[----:B------:R-:W-:Y:S01]  /*19e0*/  BSSY B0, `(.L_x_2657) ;  /* 0x000000e000007945 */ /* 0x000fe20003800000 */
[----:B------:R-:W-:-:S11]  /*19f0*/  VIADD R0, R3, 0xffffffff ;  /* 0xffffffff03007836 */ /* 0x000fd60000000000 */
        /* <DEDUP_REMOVED lines=8> */
.L_x_2658:
[----:B------:R-:W-:-:S13]  /*1a80*/  ISETP.NE.AND P0, PT, R5, 0x1, PT ;  /* 0x000000010500780c */ /* 0x000fda0003f05270 */
[----:B------:R-:W0:Y:S02]  /*1a90*/  @P0 LDC.64 R6, c[0x0][0x9e8] ;  /* 0x00027a00ff060b82 */ /* 0x000e240000000a00 */
[----:B0-----:R-:W-:-:S05]  /*1aa0*/  @P0 IMAD.HI.U32 R6, R0, R6, RZ ;  /* 0x0000000600060227 */ /* 0x001fca00078e00ff */
[----:B------:R-:W-:-:S07]  /*1ab0*/  @P0 SHF.R.U32.HI R0, RZ, R7, R6 ;  /* 0x00000007ff000219 */ /* 0x000fce0000011606 */
.L_x_2659:
[----:B------:R-:W-:Y:S05]  /*1ac0*/  BSYNC B0 ;  /* 0x0000000000007941 */ /* 0x000fea0003800000 */
.L_x_2657:
[----:B------:R-:W-:-:S05]  /*1ad0*/  IMAD R3, R0, R5, R5 ;  /* 0x0000000500037224 */ /* 0x000fca00078e0205 */
[----:B------:R-:W-:-:S07]  /*1ae0*/  VIMNMX R4, R4, R3, PT ;  /* 0x0000000304047248 */ /* 0x000fce0003fe0100 */
.L_x_2656:
[----:B------:R-:W0:Y:S01]  /*1af0*/  @P1 LDC R6, c[0x0][0x44c] ;  /* 0x00011300ff061b82 */ /* 0x000e220000000800 */
[----:B------:R-:W-:Y:S01]  /*1b00*/  VIADD R4, R4, 0x5f ;  /* 0x0000005f04047836 */ /* 0x000fe20000000000 */
[----:B------:R-:W-:Y:S01]  /*1b10*/  ULDC UR4, c[0x0][0x9dc] ;  /* 0x0002770000047ab9 */ /* 0x000fe20000000800 */
[----:B------:R-:W-:Y:S02]  /*1b20*/  IMAD.MOV.U32 R0, RZ, RZ, R213 ;  /* 0x000000ffff007224 */ /* 0x000fe400078e00d5 */
[----:B------:R-:W-:-:S03]  /*1b30*/  IMAD.HI R4, R4, 0x2aaaaaab, RZ ;  /* 0x2aaaaaab04047827 */ /* 0x000fc600078e02ff */
[----:B------:R-:W1:Y:S02]  /*1b40*/  @P1 LDC R7, c[0x0][0x450] ;  /* 0x00011400ff071b82 */ /* 0x000e640000000800 */
[----:B------:R-:W-:-:S04]  /*1b50*/  SHF.R.U32.HI R3, RZ, 0x1f, R4 ;  /* 0x0000001fff037819 */ /* 0x000fc80000011604 */
[----:B------:R-:W-:-:S04]  /*1b60*/  LEA.HI.SX32 R4, R4, R3, 0x1c ;  /* 0x0000000304047211 */ /* 0x000fc800078fe2ff */
[----:B------:R-:W-:Y:S01]  /*1b70*/  VIMNMX R8, R29, R4, PT ;  /* 0x000000041d087248 */ /* 0x000fe20003fe0100 */
[----:B0-----:R-:W-:-:S05]  /*1b80*/  @P1 IMAD.HI.U32 R6, R213, R6, RZ ;  /* 0x00000006d5061227 */ /* 0x001fca00078e00ff */
[----:B-1----:R-:W-:-:S04]  /*1b90*/  @P1 SHF.R.U32.HI R0, RZ, R7, R6 ;  /* 0x00000007ff001219 */ /* 0x002fc80000011606 */
[----:B------:R-:W-:-:S05]  /*1ba0*/  IADD3 R0, R0, R208, -R207 ;  /* 0x000000d000007210 */ /* 0x000fca0007ffe8cf */
[----:B------:R-:W-:Y:S01]  /*1bb0*/  VIADD R3, R0, -UR4 ;  /* 0x8000000400037c36 */ /* 0x000fe20008000000 */
[----:B------:R-:W-:Y:S06]  /*1bc0*/  @!P2 BRA `(.L_x_2660) ;  /* 0x000000000044a947 */ /* 0x000fec0003800000 */
        /* <DEDUP_REMOVED lines=10> */
.L_x_2662:
[----:B------:R-:W-:-:S13]  /*1c70*/  ISETP.NE.AND P0, PT, R5, 0x1, PT ;  /* 0x000000010500780c */ /* 0x000fda0003f05270 */
[----:B------:R-:W0:Y:S02]  /*1c80*/  @P0 LDC.64 R6, c[0x0][0x9e8] ;  /* 0x00027a00ff060b82 */ /* 0x000e240000000a00 */
[----:B0-----:R-:W-:-:S05]  /*1c90*/  @P0 IMAD.HI.U32 R4, R0, R6, RZ ;  /* 0x0000000600040227 */ /* 0x001fca00078e00ff */
[----:B------:R-:W-:-:S07]  /*1ca0*/  @P0 SHF.R.U32.HI R0, RZ, R7, R4 ;  /* 0x00000007ff000219 */ /* 0x000fce0000011604 */
.L_x_2663:
[----:B------:R-:W-:Y:S05]  /*1cb0*/  BSYNC B0 ;  /* 0x0000000000007941 */ /* 0x000fea0003800000 */
.L_x_2661:
[----:B------:R-:W-:-:S05]  /*1cc0*/  IMAD R0, R0, R5, RZ ;  /* 0x0000000500007224 */ /* 0x000fca00078e02ff */
[----:B------:R-:W-:-:S07]  /*1cd0*/  VIMNMX R3, R3, R0, !PT ;  /* 0x0000000003037248 */ /* 0x000fce0007fe0100 */
.L_x_2660:
[----:B------:R-:W-:Y:S01]  /*1ce0*/  IMAD.HI R3, R3, 0x2aaaaaab, RZ ;  /* 0x2aaaaaab03037827 */ /* 0x000fe200078e02ff */
[----:B------:R-:W-:Y:S01]  /*1cf0*/  BSSY B0, `(.L_x_2664) ;  /* 0x0000028000007945 */ /* 0x000fe20003800000 */
[----:B------:R-:W-:Y:S02]  /*1d00*/  LOP3.LUT R235, R231, 0xff, RZ, 0xc0, !PT ;  /* 0x000000ffe7eb7812 */ /* 0x000fe400078ec0ff */
[----:B------:R-:W-:Y:S02]  /*1d10*/  SHF.R.U32.HI R231, RZ, 0x10, R231 ;  /* 0x00000010ffe77819 */ /* 0x000fe400000116e7 */
[----:B------:R-:W-:-:S04]  /*1d20*/  SHF.R.U32.HI R0, RZ, 0x1f, R3 ;  /* 0x0000001fff007819 */ /* 0x000fc80000011603 */
[----:B------:R-:W-:-:S04]  /*1d30*/  LEA.HI.SX32 R0, R3, R0, 0x1c ;  /* 0x0000000003007211 */ /* 0x000fc800078fe2ff */
[----:B------:R-:W-:Y:S01]  /*1d40*/  VIMNMX R9, RZ, R0, !PT ;  /* 0x00000000ff097248 */ /* 0x000fe20007fe0100 */
[----:B------:R-:W-:-:S03]  /*1d50*/  IMAD.MOV.U32 R0, RZ, RZ, RZ ;  /* 0x000000ffff007224 */ /* 0x000fc600078e00ff */
[----:B------:R-:W-:-:S13]  /*1d60*/  ISETP.GT.AND P0, PT, R8, R9, PT ;  /* 0x000000090800720c */ /* 0x000fda0003f04270 */
[----:B------:R-:W-:Y:S05]  /*1d70*/  @!P0 BRA `(.L_x_2665) ;  /* 0x00000000007c8947 */ /* 0x000fea0003800000 */
[----:B------:R-:W-:Y:S01]  /*1d80*/  ISETP.NE.AND P0, PT, R231, RZ, PT ;  /* 0x000000ffe700720c */ /* 0x000fe20003f05270 */
[----:B------:R-:W-:-:S03]  /*1d90*/  ULDC UR4, c[0x0][0x9f0] ;  /* 0x00027c0000047ab9 */ /* 0x000fc60000000800 */
[----:B------:R-:W-:-:S04]  /*1da0*/  SEL R11, R231, UR4, P0 ;  /* 0x00000004e70b7c07 */ /* 0x000fc80008000000 */
[-C--:B------:R-:W-:Y:S02]  /*1db0*/  IABS R6, R11.reuse ;  /* 0x0000000b00067213 */ /* 0x080fe40000000000 */
[----:B------:R-:W-:Y:S02]  /*1dc0*/  IADD3 R0, R11, -0x1, R8 ;  /* 0xffffffff0b007810 */ /* 0x000fe40007ffe008 */
[----:B------:R-:W0:Y:S01]  /*1dd0*/  I2F.RP R3, R6 ;  /* 0x0000000600037306 */ /* 0x000e220000209400 */
[----:B------:R-:W-:Y:S02]  /*1de0*/  IABS R12, R11 ;  /* 0x0000000b000c7213 */ /* 0x000fe40000000000 */
[----:B------:R-:W-:-:S05]  /*1df0*/  IMAD.IADD R0, R0, 0x1, -R9 ;  /* 0x0000000100007824 */ /* 0x000fca00078e0a09 */
        /* <DEDUP_REMOVED lines=23> */
.L_x_2665:
[----:B------:R-:W-:Y:S05]  /*1f70*/  BSYNC B0 ;  /* 0x0000000000007941 */ /* 0x000fea0003800000 */
.L_x_2664:
[----:B------:R-:W-:-:S05]  /*1f80*/  IMAD R3, R235, R0, R9 ;  /* 0x00000000eb037224 */ /* 0x000fca00078e0209 */
        /* <DEDUP_REMOVED lines=36> */
.L_x_2668:
[----:B------:R-:W-:Y:S05]  /*21d0*/  BSYNC B6 ;  /* 0x0000000000067941 */ /* 0x000fea0003800000 */
.L_x_2667:
        /* <DEDUP_REMOVED lines=20> */
.L_x_2670:
[----:B------:R-:W-:Y:S05]  /*2320*/  BSYNC B6 ;  /* 0x0000000000067941 */ /* 0x000fea0003800000 */
.L_x_2669:
[----:B------:R-:W-:Y:S01]  /*2330*/  ULDC.64 UR4, c[0x0][0x9f8] ;  /* 0x00027e0000047ab9 */ /* 0x000fe20000000a00 */
[----:B------:R-:W0:Y:S01]  /*2340*/  LDC.64 R8, c[0x0][0x300] ;  /* 0x0000c000ff087b82 */ /* 0x000e220000000a00 */
[----:B------:R-:W-:-:S04]  /*2350*/  ISETP.NE.U32.AND P0, PT, RZ, UR4, PT ;  /* 0x00000004ff007c0c */ /* 0x000fc8000bf05070 */
[----:B------:R-:W-:Y:S01]  /*2360*/  ISETP.NE.AND.EX P0, PT, RZ, UR5, PT, P0 ;  /* 0x00000005ff007c0c */ /* 0x000fe2000bf05300 */
[----:B------:R-:W1:Y:S01]  /*2370*/  S2R R36, SR_TID.X ;  /* 0x0000000000247919 */ /* 0x000e620000002100 */
[----:B------:R-:W2:Y:S01]  /*2380*/  S2R R10, SR_TID.X ;  /* 0x00000000000a7919 */ /* 0x000ea20000002100 */
[----:B------:R-:W-:Y:S01]  /*2390*/  IMAD.IADD R58, R30, 0x1, R31 ;  /* 0x000000011e3a7824 */ /* 0x000fe200078e021f */
[----:B------:R-:W-:Y:S01]  /*23a0*/  ULDC.64 UR4, c[0x0][0xa08] ;  /* 0x0002820000047ab9 */ /* 0x000fe20000000a00 */
[----:B------:R-:W-:Y:S01]  /*23b0*/  SHF.R.S32.HI R17, RZ, 0x1f, R16 ;  /* 0x0000001fff117819 */ /* 0x000fe20000011410 */
[C---:B------:R-:W-:Y:S01]  /*23c0*/  VIADD R14, R16.reuse, 0xe0 ;  /* 0x000000e0100e7836 */ /* 0x040fe20000000000 */
[----:B------:R-:W3:Y:S08]  /*23d0*/  LDC R41, c[0x0][0x3f4] ;  /* 0x0000fd00ff297b82 */ /* 0x000ef00000000800 */
[----:B------:R-:W4:Y:S01]  /*23e0*/  @P0 LDC.64 R4, c[0x0][0x9f8] ;  /* 0x00027e00ff040b82 */ /* 0x000f220000000a00 */
[----:B------:R-:W-:-:S02]  /*23f0*/  VIADD R62, R16, 0x40 ;  /* 0x00000040103e7836 */ /* 0x000fc40000000000 */
[C---:B------:R-:W-:Y:S02]  /*2400*/  VIADD R63, R16.reuse, 0x60 ;  /* 0x00000060103f7836 */ /* 0x040fe40000000000 */
[C---:B------:R-:W-:Y:S02]  /*2410*/  VIADD R12, R16.reuse, 0xc0 ;  /* 0x000000c0100c7836 */ /* 0x040fe40000000000 */
[----:B------:R-:W-:Y:S01]  /*2420*/  VIADD R64, R16, 0x80 ;  /* 0x0000008010407836 */ /* 0x000fe20000000000 */
[----:B------:R-:W3:Y:S01]  /*2430*/  LDC.64 R56, c[0x0][0x408] ;  /* 0x00010200ff387b82 */ /* 0x000ee20000000a00 */
[----:B----4-:R-:W-:-:S05]  /*2440*/  @P0 IMAD.WIDE R4, R155, 0x4, R4 ;  /* 0x000000049b040825 */ /* 0x010fca00078e0204 */
[----:B------:R4:W3:Y:S01]  /*2450*/  @P0 LDG.E R155, desc[UR38][R4.64] ;  /* 0x00000026049b0981 */ /* 0x0008e2000c1e1900 */
[----:B------:R-:W-:Y:S01]  /*2460*/  SHF.R.S32.HI R43, RZ, 0x1f, R58 ;  /* 0x0000001fff2b7819 */ /* 0x000fe2000001143a */
[-C--:B0-----:R-:W-:Y:S01]  /*2470*/  IMAD.WIDE.U32 R6, R58, R8.reuse, RZ ;  /* 0x000000083a067225 */ /* 0x081fe200078e00ff */
[----:B------:R-:W-:Y:S02]  /*2480*/  ISETP.NE.U32.AND P0, PT, RZ, UR4, PT ;  /* 0x00000004ff007c0c */ /* 0x000fe4000bf05070 */
[----:B-1----:R-:W-:Y:S01]  /*2490*/  SHF.R.U32.HI R36, RZ, 0x7, R36 ;  /* 0x00000007ff247819 */ /* 0x002fe20000011624 */
[----:B------:R-:W-:Y:S01]  /*24a0*/  IMAD R0, R43, R8, RZ ;  /* 0x000000082b007224 */ /* 0x000fe200078e02ff */
[----:B------:R-:W-:Y:S01]  /*24b0*/  ISETP.NE.AND.EX P0, PT, RZ, UR5, PT, P0 ;  /* 0x00000005ff007c0c */ /* 0x000fe2000bf05300 */
[----:B------:R-:W-:Y:S01]  /*24c0*/  ULDC.64 UR4, c[0x0][0x308] ;  /* 0x0000c20000047ab9 */ /* 0x000fe20000000a00 */
[----:B--2---:R-:W-:Y:S01]  /*24d0*/  VIADD R10, R10, 0xffffff80 ;  /* 0xffffff800a0a7836 */ /* 0x004fe20000000000 */
[----:B------:R-:W-:Y:S01]  /*24e0*/  ISETP.NE.AND P6, PT, R36, 0x1, PT ;  /* 0x000000012400780c */ /* 0x000fe20003fc5270 */
[----:B------:R-:W-:Y:S01]  /*24f0*/  IMAD R3, R58, R9, R0 ;  /* 0x000000093a037224 */ /* 0x000fe200078e0200 */
[----:B------:R-:W-:Y:S01]  /*2500*/  SHF.R.S32.HI R205, RZ, 0x1f, R204 ;  /* 0x0000001fffcd7819 */ /* 0x000fe200000114cc */
[----:B------:R-:W-:Y:S01]  /*2510*/  VIADD R65, R16, 0xa0 ;  /* 0x000000a010417836 */ /* 0x000fe20000000000 */
[----:B------:R-:W-:Y:S01]  /*2520*/  SHF.L.U64.HI R66, R8, 0x6, R9 ;  /* 0x0000000608427819 */ /* 0x000fe20000010209 */
[----:B------:R-:W-:Y:S01]  /*2530*/  IMAD.IADD R7, R7, 0x1, R3 ;  /* 0x0000000107077824 */ /* 0x000fe200078e0203 */
[----:B------:R-:W-:Y:S01]  /*2540*/  SHF.R.S32.HI R3, RZ, 0x1f, R10 ;  /* 0x0000001fff037819 */ /* 0x000fe2000001140a */
[----:B------:R-:W-:Y:S01]  /*2550*/  VIADD R73, R36, 0x8 ;  /* 0x0000000824497836 */ /* 0x000fe20000000000 */
[----:B------:R-:W-:Y:S01]  /*2560*/  SHF.R.U32.HI R36, RZ, 0x3, R218 ;  /* 0x00000003ff247819 */ /* 0x000fe200000116da */
[----:B----4-:R-:W-:Y:S01]  /*2570*/  IMAD.WIDE.U32 R4, R224, UR4, R6 ;  /* 0x00000004e0047c25 */ /* 0x010fe2000f8e0006 */
[----:B------:R-:W-:-:S02]  /*2580*/  LEA.HI R34, R3, R10, RZ, 0x2 ;  /* 0x0000000a03227211 */ /* 0x000fc400078f10ff */
[----:B---3--:R-:W-:Y:S01]  /*2590*/  SHF.L.U64.HI R70, R56, 0x6, R57 ;  /* 0x0000000638467819 */ /* 0x008fe20000010239 */
[----:B------:R-:W-:Y:S01]  /*25a0*/  IMAD R5, R224, UR5, R5 ;  /* 0x00000005e0057c24 */ /* 0x000fe2000f8e0205 */
[----:B------:R-:W-:Y:S01]  /*25b0*/  ULDC.64 UR4, c[0x0][0x310] ;  /* 0x0000c40000047ab9 */ /* 0x000fe20000000a00 */
[-C--:B------:R-:W-:Y:S01]  /*25c0*/  IMAD R10, R236, R8.reuse, RZ ;  /* 0x00000008ec0a7224 */ /* 0x080fe200078e02ff */
[----:B------:R-:W-:Y:S01]  /*25d0*/  SHF.R.S32.HI R34, RZ, 0x1f, R34 ;  /* 0x0000001fff227819 */ /* 0x000fe20000011422 */
[C---:B------:R-:W-:Y:S01]  /*25e0*/  IMAD.WIDE.U32 R6, R23.reuse, R8, R16 ;  /* 0x0000000817067225 */ /* 0x040fe200078e0010 */
[----:B------:R-:W-:Y:S02]  /*25f0*/  SHF.R.S32.HI R72, RZ, 0x1f, R233 ;  /* 0x0000001fff487819 */ /* 0x000fe400000114e9 */
[----:B------:R-:W-:Y:S01]  /*2600*/  LEA.HI R34, R34, R23, RZ, 0x3 ;  /* 0x0000001722227211 */ /* 0x000fe200078f18ff */
[C---:B------:R-:W-:Y:S02]  /*2610*/  IMAD R61, R23.reuse, R9, R10 ;  /* 0x00000009173d7224 */ /* 0x040fe400078e020a */
[-C--:B------:R-:W-:Y:S01]  /*2620*/  IMAD R30, R236, R56.reuse, RZ ;  /* 0x00000038ec1e7224 */ /* 0x080fe200078e02ff */
[----:B------:R-:W-:Y:S01]  /*2630*/  LOP3.LUT R34, R34, 0xfffffff8, RZ, 0xc0, !PT ;  /* 0xfffffff822227812 */ /* 0x000fe200078ec0ff */
[----:B------:R-:W-:-:S04]  /*2640*/  IMAD.WIDE.U32 R20, R23, R56, R204 ;  /* 0x0000003817147225 */ /* 0x000fc800078e00cc */
[C---:B------:R-:W-:Y:S02]  /*2650*/  IMAD.IADD R34, R23.reuse, 0x1, -R34 ;  /* 0x0000000117227824 */ /* 0x040fe400078e0a22 */
[C---:B------:R-:W-:Y:S02]  /*2660*/  IMAD R37, R23.reuse, R57, R30 ;  /* 0x0000003917257224 */ /* 0x040fe400078e021e */
[----:B------:R-:W-:Y:S02]  /*2670*/  IMAD.SHL.U32 R82, R34, 0x40, RZ ;  /* 0x0000004022527824 */ /* 0x000fe400078e00ff */
[----:B------:R-:W-:-:S03]  /*2680*/  IMAD.WIDE.U32 R30, R23, R56, R16 ;  /* 0x00000038171e7225 */ /* 0x000fc600078e0010 */
[----:B------:R-:W-:Y:S01]  /*2690*/  LOP3.LUT R82, R82, 0x1c0, RZ, 0xc0, !PT ;  /* 0x000001c052527812 */ /* 0x000fe200078ec0ff */
[----:B------:R-:W-:Y:S02]  /*26a0*/  IMAD.MOV.U32 R88, RZ, RZ, 0x20 ;  /* 0x00000020ff587424 */ /* 0x000fe400078e00ff */
[----:B------:R-:W-:Y:S01]  /*26b0*/  IMAD.IADD R21, R21, 0x1, R37 ;  /* 0x0000000115157824 */ /* 0x000fe200078e0225 */
[----:B------:R-:W-:Y:S01]  /*26c0*/  SHF.R.U32.HI R85, RZ, 0x3, R82 ;  /* 0x00000003ff557819 */ /* 0x000fe20000011652 */
[----:B------:R-:W-:Y:S02]  /*26d0*/  IMAD.IADD R31, R37, 0x1, R31 ;  /* 0x00000001251f7824 */ /* 0x000fe400078e021f */
[----:B------:R-:W-:Y:S02]  /*26e0*/  IMAD R75, R9, 0x60, RZ ;  /* 0x00000060094b7824 */ /* 0x000fe400078e02ff */
[----:B------:R-:W-:Y:S02]  /*26f0*/  IMAD.SHL.U32 R67, R8, 0x40, RZ ;  /* 0x0000004008437824 */ /* 0x000fe400078e00ff */
[----:B------:R-:W-:-:S02]  /*2700*/  IMAD R77, R57, 0x60, RZ ;  /* 0x00000060394d7824 */ /* 0x000fc400078e02ff */
[----:B------:R-:W-:Y:S02]  /*2710*/  IMAD.SHL.U32 R71, R56, 0x40, RZ ;  /* 0x0000004038477824 */ /* 0x000fe400078e00ff */
[----:B-----5:R-:W-:-:S04]  /*2720*/  IMAD.WIDE.U32 R20, R152, R56, R20 ;  /* 0x0000003898147225 */ /* 0x020fc800078e0014 */
[----:B------:R-:W-:-:S04]  /*2730*/  IMAD.WIDE.U32 R30, R152, R56, R30 ;  /* 0x00000038981e7225 */ /* 0x000fc800078e001e */
[----:B------:R-:W-:-:S04]  /*2740*/  IMAD.WIDE.U32 R8, R8, 0x60, RZ ;  /* 0x0000006008087825 */ /* 0x000fc800078e00ff */
[----:B------:R-:W-:Y:S02]  /*2750*/  IMAD.SHL.U32 R74, R41, 0x2, RZ ;  /* 0x00000002294a7824 */ /* 0x000fe400078e00ff */
[----:B------:R-:W-:Y:S01]  /*2760*/  IMAD.IADD R75, R9, 0x1, R75 ;  /* 0x00000001094b7824 */ /* 0x000fe200078e024b */
[----:B------:R-:W-:Y:S02]  /*2770*/  SHF.R.S32.HI R0, RZ, 0x1f, R155 ;  /* 0x0000001fff007819 */ /* 0x000fe4000001149b */
[----:B------:R-:W-:Y:S02]  /*2780*/  SEL R155, R155, RZ, !P0 ;  /* 0x000000ff9b9b7207 */ /* 0x000fe40004000000 */
[----:B------:R-:W-:-:S03]  /*2790*/  SEL R13, R0, RZ, !P0 ;  /* 0x000000ff000d7207 */ /* 0x000fc60004000000 */
[----:B------:R-:W-:-:S04]  /*27a0*/  IMAD.WIDE.U32 R4, R155, UR4, R4 ;  /* 0x000000049b047c25 */ /* 0x000fc8000f8e0004 */
[----:B------:R-:W-:-:S04]  /*27b0*/  IMAD R0, R13, UR4, RZ ;  /* 0x000000040d007c24 */ /* 0x000fc8000f8e02ff */
[----:B------:R-:W-:Y:S01]  /*27c0*/  IMAD R3, R155, UR5, R0 ;  /* 0x000000059b037c24 */ /* 0x000fe2000f8e0200 */
[----:B------:R-:W-:Y:S05]  /*27d0*/  @!P6 WARPSYNC.ALL ;  /* 0x000000000000e948 */ /* 0x000fea0003800000 */
[----:B------:R-:W-:Y:S01]  /*27e0*/  VIADD R0, R16, 0x20 ;  /* 0x0000002010007836 */ /* 0x000fe20000000000 */
[----:B------:R-:W-:Y:S01]  /*27f0*/  ULDC UR4, c[0x0][0x320] ;  /* 0x0000c80000047ab9 */ /* 0x000fe20000000800 */
[----:B------:R-:W-:Y:S01]  /*2800*/  IMAD.IADD R3, R5, 0x1, R3 ;  /* 0x0000000105037824 */ /* 0x000fe200078e0203 */
[----:B------:R-:W-:Y:S01]  /*2810*/  @!P6 BAR.SYNC.DEFER_BLOCKING 0x9, 0x100 ;  /* 0x024400000000eb1d */ /* 0x000fe20000010000 */
[----:B------:R-:W-:-:S02]  /*2820*/  ISETP.GE.AND P3, PT, R14, UR4, PT ;  /* 0x000000040e007c0c */ /* 0x000fc4000bf66270 */
[----:B------:R-:W-:Y:S02]  /*2830*/  ISETP.GE.AND P1, PT, R0, UR4, PT ;  /* 0x0000000400007c0c */ /* 0x000fe4000bf26270 */
[----:B------:R-:W-:-:S03]  /*2840*/  ISETP.GE.AND P0, PT, R16, UR4, PT ;  /* 0x0000000410007c0c */ /* 0x000fc6000bf06270 */
[----:B------:R-:W0:Y:S01]  /*2850*/  LDC.64 R14, c[0x0][0x3f8] ;  /* 0x0000fe00ff0e7b82 */ /* 0x000e220000000a00 */
[----:B------:R-:W-:Y:S01]  /*2860*/  SEL R10, RZ, 0xffffffff, P1 ;  /* 0xffffffffff0a7807 */ /* 0x000fe20000800000 */
[----:B------:R-:W-:Y:S01]  /*2870*/  ULDC.64 UR6, c[0x0][0x330] ;  /* 0x0000cc0000067ab9 */ /* 0x000fe20000000a00 */
[----:B------:R-:W-:Y:S02]  /*2880*/  IADD3 R60, P1, R4, R6, RZ ;  /* 0x00000006043c7210 */ /* 0x000fe40007f3e0ff */
[----:B------:R-:W-:Y:S01]  /*2890*/  SEL R6, RZ, 0x1, P0 ;  /* 0x00000001ff067807 */ /* 0x000fe20000000000 */
[----:B------:R-:W-:Y:S01]  /*28a0*/  IMAD.SHL.U32 R11, R10, 0x2, RZ ;  /* 0x000000020a0b7824 */ /* 0x000fe200078e00ff */
[----:B------:R-:W-:Y:S02]  /*28b0*/  IADD3.X R61, R3, R7, R61, P1, !PT ;  /* 0x00000007033d7210 */ /* 0x000fe40000ffe43d */
[----:B------:R-:W-:Y:S02]  /*28c0*/  ISETP.GE.AND P0, PT, R62, UR4, PT ;  /* 0x000000043e007c0c */ /* 0x000fe4000bf06270 */
[----:B------:R-:W-:-:S02]  /*28d0*/  ISETP.GE.AND P1, PT, R63, UR4, PT ;  /* 0x000000043f007c0c */ /* 0x000fc4000bf26270 */
[----:B------:R-:W-:Y:S02]  /*28e0*/  ISETP.GE.AND P2, PT, R12, UR4, PT ;  /* 0x000000040c007c0c */ /* 0x000fe4000bf46270 */
[----:B------:R-:W-:Y:S01]  /*28f0*/  LOP3.LUT R10, R11, 0x2, R6, 0xe2, !PT ;  /* 0x000000020b0a7812 */ /* 0x000fe200078ee206 */
[C---:B------:R-:W-:Y:S01]  /*2900*/  IMAD.WIDE.U32 R6, R224.reuse, UR6, R16 ;  /* 0x00000006e0067c25 */ /* 0x040fe2000f8e0010 */
[----:B------:R-:W-:Y:S02]  /*2910*/  SEL R11, RZ, 0x4, P0 ;  /* 0x00000004ff0b7807 */ /* 0x000fe40000000000 */
        /* <DEDUP_REMOVED lines=8> */
[----:B0-----:R-:W-:Y:S01]  /*29a0*/  IMAD R37, R15, 0x60, RZ ;  /* 0x000000600f257824 */ /* 0x001fe200078e02ff */
[----:B------:R-:W-:Y:S01]  /*29b0*/  SEL R12, RZ, 0x20, P1 ;  /* 0x00000020ff0c7807 */ /* 0x000fe20000800000 */
[----:B------:R-:W-:Y:S01]  /*29c0*/  IMAD R39, R155, UR5, R13 ;  /* 0x000000059b277c24 */ /* 0x000fe2000f8e020d */
[----:B------:R-:W-:Y:S01]  /*29d0*/  ISETP.GE.AND P0, PT, R16, R41, PT ;  /* 0x000000291000720c */ /* 0x000fe20003f06270 */
[----:B------:R-:W-:Y:S01]  /*29e0*/  IMAD.SHL.U32 R69, R14, 0x40, RZ ;  /* 0x000000400e457824 */ /* 0x000fe200078e00ff */
[----:B------:R-:W-:Y:S01]  /*29f0*/  LOP3.LUT R11, R12, R10, R11, 0xfe, !PT ;  /* 0x0000000a0c0b7212 */ /* 0x000fe200078efe0b */
[----:B------:R-:W-:Y:S01]  /*2a00*/  IMAD.WIDE.U32 R12, R23, R14, R16 ;  /* 0x0000000e170c7225 */ /* 0x000fe200078e0010 */
[----:B------:R-:W-:-:S02]  /*2a10*/  SEL R10, RZ, 0x40, P2 ;  /* 0x00000040ff0a7807 */ /* 0x000fc40001000000 */
[----:B------:R-:W-:Y:S01]  /*2a20*/  SEL R33, R41, RZ, P0 ;  /* 0x000000ff29217207 */ /* 0x000fe20000000000 */
[----:B------:R-:W-:Y:S01]  /*2a30*/  IMAD.WIDE.U32 R6, R155, UR4, R6 ;  /* 0x000000049b067c25 */ /* 0x000fe2000f8e0006 */
[----:B------:R-:W-:Y:S01]  /*2a40*/  LOP3.LUT R94, R11, R10, RZ, 0xfc, !PT ;  /* 0x0000000a0b5e7212 */ /* 0x000fe200078efcff */
[----:B------:R-:W-:Y:S01]  /*2a50*/  ULDC UR4, c[0x0][0x2f4] ;  /* 0x0000bd0000047ab9 */ /* 0x000fe20000000800 */
[C---:B------:R-:W-:Y:S01]  /*2a60*/  IADD3 R58, P1, R23.reuse, R58, RZ ;  /* 0x0000003a173a7210 */ /* 0x040fe20007f3e0ff */
[-C--:B------:R-:W-:Y:S01]  /*2a70*/  IMAD R10, R236, R14.reuse, RZ ;  /* 0x0000000eec0a7224 */ /* 0x080fe200078e02ff */
[----:B------:R-:W-:Y:S01]  /*2a80*/  SHF.L.U64.HI R68, R14, 0x6, R15 ;  /* 0x000000060e447819 */ /* 0x000fe2000001020f */
[----:B------:R-:W-:Y:S01]  /*2a90*/  IMAD.IADD R33, R16, 0x1, R33 ;  /* 0x0000000110217824 */ /* 0x000fe200078e0221 */
[----:B------:R-:W-:Y:S01]  /*2aa0*/  SEL R93, RZ, 0xffffff80, P3 ;  /* 0xffffff80ff5d7807 */ /* 0x000fe20001800000 */
[C---:B------:R-:W-:Y:S01]  /*2ab0*/  IMAD R35, R23.reuse, R15, R10 ;  /* 0x0000000f17237224 */ /* 0x040fe200078e020a */
[----:B------:R-:W-:Y:S01]  /*2ac0*/  ISETP.GE.AND P2, PT, R0, UR4, PT ;  /* 0x0000000400007c0c */ /* 0x000fe2000bf46270 */
[----:B------:R-:W-:Y:S01]  /*2ad0*/  IMAD.WIDE.U32 R10, R23, R14, R204 ;  /* 0x0000000e170a7225 */ /* 0x000fe200078e00cc */
[----:B------:R-:W-:-:S02]  /*2ae0*/  SHF.R.S32.HI R32, RZ, 0x1f, R33 ;  /* 0x0000001fff207819 */ /* 0x000fc40000011421 */
[----:B------:R-:W-:Y:S01]  /*2af0*/  LOP3.LUT R93, R94, 0x80, R93, 0xc8, !PT ;  /* 0x000000805e5d7812 */ /* 0x000fe200078ec85d */
[----:B------:R-:W-:Y:S01]  /*2b00*/  IMAD.IADD R11, R11, 0x1, R35 ;  /* 0x000000010b0b7824 */ /* 0x000fe200078e0223 */
[----:B------:R-:W-:Y:S01]  /*2b10*/  LEA.HI R33, R32, R33, RZ, 0x3 ;  /* 0x0000002120217211 */ /* 0x000fe200078f18ff */
[----:B------:R-:W-:Y:S01]  /*2b20*/  IMAD.IADD R13, R35, 0x1, R13 ;  /* 0x00000001230d7824 */ /* 0x000fe200078e020d */
[----:B------:R-:W-:Y:S01]  /*2b30*/  SHF.R.S32.HI R35, RZ, 0x1f, R152 ;  /* 0x0000001fff237819 */ /* 0x000fe20000011498 */
[----:B------:R-:W-:Y:S01]  /*2b40*/  IMAD.X R59, R236, 0x1, R43, P1 ;  /* 0x00000001ec3b7824 */ /* 0x000fe200008e062b */
[----:B------:R-:W-:Y:S01]  /*2b50*/  LOP3.LUT P1, RZ, R34, 0x4, RZ, 0xc0, !PT ;  /* 0x0000000422ff7812 */ /* 0x000fe2000782c0ff */
[-C--:B------:R-:W-:Y:S01]  /*2b60*/  IMAD.WIDE.U32 R10, R152, R14.reuse, R10 ;  /* 0x0000000e980a7225 */ /* 0x080fe200078e000a */
[----:B------:R-:W-:Y:S02]  /*2b70*/  LOP3.LUT R34, R82, 0x18, R16, 0xf8, !PT ;  /* 0x0000001852227812 */ /* 0x000fe400078ef810 */
[--C-:B------:R-:W-:Y:S01]  /*2b80*/  SHF.R.S32.HI R83, RZ, 0x3, R33.reuse ;  /* 0x00000003ff537819 */ /* 0x100fe20000011421 */
[C---:B------:R-:W-:Y:S01]  /*2b90*/  IMAD R32, R35.reuse, R14, RZ ;  /* 0x0000000e23207224 */ /* 0x040fe200078e02ff */
[----:B------:R-:W-:Y:S01]  /*2ba0*/  LOP3.LUT R89, R34, R85, RZ, 0x3c, !PT ;  /* 0x0000005522597212 */ /* 0x000fe200078e3cff */
[----:B------:R-:W-:Y:S01]  /*2bb0*/  IMAD R35, R35, R56, RZ ;  /* 0x0000003823237224 */ /* 0x000fe200078e02ff */
[----:B------:R-:W-:Y:S01]  /*2bc0*/  LOP3.LUT R84, R33, 0xfffffff8, RZ, 0xc0, !PT ;  /* 0xfffffff821547812 */ /* 0x000fe200078ec0ff */
[----:B------:R-:W-:Y:S01]  /*2bd0*/  IMAD R79, R152, R15, R32 ;  /* 0x0000000f984f7224 */ /* 0x000fe200078e0220 */
[----:B------:R-:W-:Y:S01]  /*2be0*/  LOP3.LUT R32, R218, 0x38, R33, 0xf8, !PT ;  /* 0x00000038da207812 */ /* 0x000fe200078ef821 */
[----:B------:R-:W-:Y:S01]  /*2bf0*/  IMAD.WIDE.U32 R12, R152, R14, R12 ;  /* 0x0000000e980c7225 */ /* 0x000fe200078e000c */
[----:B------:R-:W-:-:S02]  /*2c00*/  SEL R88, R88, 0xffffffe0, !P1 ;  /* 0xffffffe058587807 */ /* 0x000fc40004800000 */
[----:B------:R-:W-:Y:S01]  /*2c10*/  LOP3.LUT R32, R32, R36, RZ, 0x3c, !PT ;  /* 0x0000002420207212 */ /* 0x000fe200078e3cff */
[----:B------:R-:W-:Y:S01]  /*2c20*/  IMAD R35, R152, R57, R35 ;  /* 0x0000003998237224 */ /* 0x000fe200078e0223 */
[----:B------:R-:W-:Y:S01]  /*2c30*/  SHF.R.S32.HI R86, RZ, 0x1f, R84 ;  /* 0x0000001fff567819 */ /* 0x000fe20000011454 */
[----:B------:R-:W-:Y:S01]  /*2c40*/  IMAD.WIDE.U32 R14, R14, 0x60, RZ ;  /* 0x000000600e0e7825 */ /* 0x000fe200078e00ff */
[----:B------:R-:W-:Y:S02]  /*2c50*/  ISETP.GE.AND P1, PT, R16, UR4, PT ;  /* 0x0000000410007c0c */ /* 0x000fe4000bf26270 */
[----:B------:R-:W-:Y:S01]  /*2c60*/  LOP3.LUT R94, R94, 0x40, RZ, 0xc0, !PT ;  /* 0x000000405e5e7812 */ /* 0x000fe200078ec0ff */
[----:B------:R-:W-:Y:S01]  /*2c70*/  IMAD.IADD R87, R221, 0x1, R32 ;  /* 0x00000001dd577824 */ /* 0x000fe200078e0220 */
[----:B------:R-:W-:Y:S01]  /*2c80*/  LOP3.LUT R32, R82, 0x38, R33, 0xf8, !PT ;  /* 0x0000003852207812 */ /* 0x000fe200078ef821 */
[----:B------:R-:W-:-:S03]  /*2c90*/  IMAD.WIDE.U32 R56, R56, 0x60, RZ ;  /* 0x0000006038387825 */ /* 0x000fc600078e00ff */
[----:B------:R-:W-:Y:S01]  /*2ca0*/  LOP3.LUT R33, R32, R85, RZ, 0x3c, !PT ;  /* 0x0000005520217212 */ /* 0x000fe200078e3cff */
        /* <DEDUP_REMOVED lines=10> */
.L_x_2718:
[----:B------:R-:W0:Y:S01]  /*2d50*/  LDC.64 R98, c[0x0][0x2e8] ;  /* 0x0000ba00ff627b82 */ /* 0x000e220000000a00 */
[----:B------:R-:W-:Y:S01]  /*2d60*/  VIADD R45, R27, 0xffffffff ;  /* 0xffffffff1b2d7836 */ /* 0x000fe20000000000 */
[----:B------:R-:W-:Y:S05]  /*2d70*/  YIELD ;  /* 0x0000000000007946 */ /* 0x000fea0003800000 */
[----:B------:R-:W-:Y:S01]  /*2d80*/  SHF.R.S32.HI R39, RZ, 0x1f, R45 ;  /* 0x0000001fff277819 */ /* 0x000fe2000001142d */
[----:B-1----:R-:W1:Y:S01]  /*2d90*/  LDC R102, c[0x0][0x3f4] ;  /* 0x0000fd00ff667b82 */ /* 0x002e620000000800 */
[-C--:B------:R-:W-:Y:S01]  /*2da0*/  IMAD R27, R75, R45.reuse, RZ ;  /* 0x0000002d4b1b7224 */ /* 0x080fe200078e02ff */
[----:B------:R-:W-:Y:S01]  /*2db0*/  BSSY B0, `(.L_x_2671) ;  /* 0x00002d1000007945 */ /* 0x000fe20003800000 */
[----:B------:R-:W-:-:S04]  /*2dc0*/  IMAD.WIDE.U32 R100, R8, R45, RZ ;  /* 0x0000002d08647225 */ /* 0x000fc800078e00ff */
[----:B------:R-:W-:Y:S01]  /*2dd0*/  IMAD R27, R39, R8, R27 ;  /* 0x00000008271b7224 */ /* 0x000fe200078e021b */
[-C--:B------:R-:W-:Y:S01]  /*2de0*/  IADD3 R33, P5, R60, R100.reuse, RZ ;  /* 0x000000643c217210 */ /* 0x080fe20007fbe0ff */
[----:B------:R-:W-:Y:S02]  /*2df0*/  IMAD R103, R22, 0x1800, R91 ;  /* 0x0000180016677824 */ /* 0x000fe400078e025b */
[----:B------:R-:W-:Y:S01]  /*2e00*/  IMAD.IADD R50, R101, 0x1, R27 ;  /* 0x0000000165327824 */ /* 0x000fe200078e021b */
[----:B------:R-:W-:Y:S01]  /*2e10*/  IADD3 R27, P3, P4, R60, R100, R67 ;  /* 0x000000643c1b7210 */ /* 0x000fe20007c7e043 */
[----:B------:R-:W-:Y:S02]  /*2e20*/  IMAD R103, R103, 0x2, R26 ;  /* 0x0000000267677824 */ /* 0x000fe400078e021a */
[----:B------:R-:W-:Y:S01]  /*2e30*/  IMAD.X R34, R50, 0x1, R61, P5 ;  /* 0x0000000132227824 */ /* 0x000fe200028e063d */
[----:B------:R-:W-:Y:S02]  /*2e40*/  IADD3.X R32, R61, R50, R66, P3, P4 ;  /* 0x000000323d207210 */ /* 0x000fe40001fe8442 */
[----:B0-----:R-:W-:-:S02]  /*2e50*/  LEA R40, P3, R27, R98, 0x1 ;  /* 0x000000621b287211 */ /* 0x001fc400078608ff */
[----:B------:R-:W-:Y:S02]  /*2e60*/  LEA R42, P5, R33, R98, 0x1 ;  /* 0x00000062212a7211 */ /* 0x000fe400078a08ff */
[-C--:B------:R-:W-:Y:S01]  /*2e70*/  LEA.HI.X R41, R27, R99.reuse, R32, 0x1, P3 ;  /* 0x000000631b297211 */ /* 0x080fe200018f0c20 */
[----:B------:R-:W-:Y:S01]  /*2e80*/  IMAD R27, R22, 0x1800, R89 ;  /* 0x00001800161b7824 */ /* 0x000fe200078e0259 */
[----:B-1----:R-:W-:Y:S02]  /*2e90*/  ISETP.GE.AND P3, PT, R102, 0x1, PT ;  /* 0x000000016600780c */ /* 0x002fe40003f66270 */
[----:B------:R-:W-:Y:S01]  /*2ea0*/  ISETP.GT.AND P4, PT, R45, R28, PT ;  /* 0x0000001c2d00720c */ /* 0x000fe20003f84270 */
[----:B------:R-:W-:Y:S01]  /*2eb0*/  IMAD R104, R27, 0x2, R26 ;  /* 0x000000021b687824 */ /* 0x000fe200078e021a */
[----:B------:R-:W-:Y:S01]  /*2ec0*/  LEA.HI.X R43, R33, R99, R34, 0x1, P5 ;  /* 0x00000063212b7211 */ /* 0x000fe200028f0c22 */
[----:B------:R-:W-:Y:S01]  /*2ed0*/  IMAD.MOV.U32 R27, RZ, RZ, R45 ;  /* 0x000000ffff1b7224 */ /* 0x000fe200078e002d */
[----:B------:R-:W-:-:S07]  /*2ee0*/  P2R R96, PR, RZ, 0x10 ;  /* 0x00000010ff607803 */ /* 0x000fce0000000000 */
        /* <DEDUP_REMOVED lines=20> */
[----:B------:R-:W-:-:S03]  /*3030*/  CS2R R54, SRZ ;  /* 0x0000000000367805 */ /* 0x000fc6000001ff00 */
[----:B------:R-:W-:Y:S05]  /*3040*/  @P4 BRA `(.L_x_2675) ;  /* 0x0000000000504947 */ /* 0x000fea0003800000 */
[----:B------:R-:W-:Y:S01]  /*3050*/  IADD3 R37, P3, R10, R32, RZ ;  /* 0x000000200a257210 */ /* 0x000fe20007f7e0ff */
[----:B------:R-:W-:Y:S01]  /*3060*/  ULDC.64 UR4, c[0x0][0x3e8] ;  /* 0x0000fa0000047ab9 */ /* 0x000fe20000000a00 */
[----:B------:R-:W-:Y:S02]  /*3070*/  CS2R R52, SRZ ;  /* 0x0000000000347805 */ /* 0x000fe4000001ff00 */
[----:B------:R-:W-:Y:S01]  /*3080*/  CS2R R54, SRZ ;  /* 0x0000000000367805 */ /* 0x000fe2000001ff00 */
[----:B------:R-:W-:Y:S01]  /*3090*/  IMAD.X R44, R95, 0x1, R78, P3 ;  /* 0x000000015f2c7824 */ /* 0x000fe200018e064e */
[----:B------:R-:W-:-:S04]  /*30a0*/  LEA R36, P3, R37, UR4, 0x1 ;  /* 0x0000000425247c11 */ /* 0x000fc8000f8608ff */
[----:B------:R-:W-:Y:S01]  /*30b0*/  LEA.HI.X R37, R37, UR5, R44, 0x1, P3 ;  /* 0x0000000525257c11 */ /* 0x000fe200098f0c2c */
[----:B------:R-:W-:Y:S01]  /*30c0*/  ULDC.64 UR4, c[0x0][0x400] ;  /* 0x0001000000047ab9 */ /* 0x000fe20000000a00 */
[----:B------:R-:W-:-:S05]  /*30d0*/  IADD3 R45, P3, R20, R34, RZ ;  /* 0x00000022142d7210 */ /* 0x000fca0007f7e0ff */
[----:B------:R-:W-:Y:S01]  /*30e0*/  IMAD.X R46, R105, 0x1, R80, P3 ;  /* 0x00000001692e7824 */ /* 0x000fe200018e0650 */
        /* <DEDUP_REMOVED lines=10> */
.L_x_2675:
[----:B------:R-:W-:Y:S05]  /*3190*/  BSYNC B1 ;  /* 0x0000000000017941 */ /* 0x000fea0003800000 */
.L_x_2674:
[----:B------:R-:W-:Y:S01]  /*31a0*/  ISETP.GE.AND P5, PT, R233, R97, PT ;  /* 0x00000061e900720c */ /* 0x000fe20003fa6270 */
[----:B------:R-:W-:Y:S01]  /*31b0*/  BSSY B1, `(.L_x_2676) ;  /* 0x000001b000017945 */ /* 0x000fe20003800000 */
[----:B0-----:R-:W-:Y:S02]  /*31c0*/  CS2R R44, SRZ ;  /* 0x00000000002c7805 */ /* 0x001fe4000001ff00 */
[----:B------:R-:W-:Y:S01]  /*31d0*/  CS2R R36, SRZ ;  /* 0x0000000000247805 */ /* 0x000fe2000001ff00 */
[----:B-----5:R-:W-:Y:S01]  /*31e0*/  IMAD.MOV.U32 R98, RZ, RZ, R50 ;  /* 0x000000ffff627224 */ /* 0x020fe200078e0032 */
[----:B------:R-:W-:Y:S01]  /*31f0*/  CS2R R46, SRZ ;  /* 0x00000000002e7805 */ /* 0x000fe2000001ff00 */
[----:B------:R-:W-:-:S06]  /*3200*/  IMAD.MOV.U32 R99, RZ, RZ, R51 ;  /* 0x000000ffff637224 */ /* 0x000fcc00078e0033 */
        /* <DEDUP_REMOVED lines=21> */
.L_x_2677:
[----:B------:R-:W-:Y:S05]  /*3360*/  BSYNC B1 ;  /* 0x0000000000017941 */ /* 0x000fea0003800000 */
.L_x_2676:
[----:B0-----:R-:W-:Y:S01]  /*3370*/  IMAD.MOV.U32 R32, RZ, RZ, R52 ;  /* 0x000000ffff207224 */ /* 0x001fe200078e0034 */
[----:B------:R-:W-:Y:S01]  /*3380*/  UISETP.NE.AND UP0, UPT, UR54, 0x3, UPT ;  /* 0x000000033600788c */ /* 0x000fe2000bf05270 */
[----:B------:R-:W-:Y:S01]  /*3390*/  IMAD.MOV.U32 R33, RZ, RZ, R53 ;  /* 0x000000ffff217224 */ /* 0x000fe200078e0035 */
[----:B------:R-:W-:Y:S01]  /*33a0*/  PRMT R98, R98, 0x5410, R98 ;  /* 0x0000541062627816 */ /* 0x000fe20000000062 */
        /* <DEDUP_REMOVED lines=30> */
.L_x_2678:
[----:B------:R-:W-:Y:S01]  /*3590*/  IMAD R95, R22, 0x8, R19 ;  /* 0x00000008165f7824 */ /* 0x000fe200078e0213 */
[----:B------:R-:W-:Y:S01]  /*35a0*/  SHF.L.U32 R106, R210, 0x1f, RZ ;  /* 0x0000001fd26a7819 */ /* 0x000fe200000006ff */
[----:B------:R-:W-:Y:S03]  /*35b0*/  BSSY B1, `(.L_x_2679) ;  /* 0x0000003000017945 */ /* 0x000fe60003800000 */
[----:B------:R-:W0:Y:S02]  /*35c0*/  SYNCS.PHASECHK.TRANS64.TRYWAIT P6, [R95+URZ+0x22890], R106 ;  /* 0x0228906a5f0075a7 */ /* 0x000e2400080c017f */
[----:B0-----:R-:W-:Y:S05]  /*35d0*/  @!P6 BRA `(.L_x_2680) ;  /* 0x000002040000e947 */ /* 0x001fea0003800000 */
.L_x_3052:
[----:B------:R-:W-:Y:S05]  /*35e0*/  BSYNC B1 ;  /* 0x0000000000017941 */ /* 0x000fea0003800000 */
.L_x_2679:
        /* <DEDUP_REMOVED lines=10> */
[----:B------:R-:W-:Y:S02]  /*3690*/  PRMT R113, R111, 0x5410, R113 ;  /* 0x000054106f717816 */ /* 0x000fe40000000071 */
[----:B------:R-:W-:Y:S02]  /*36a0*/  PRMT R110, R100, 0x5432, R110 ;  /* 0x00005432646e7816 */ /* 0x000fe4000000006e */
[----:B------:R-:W-:Y:S01]  /*36b0*/  SHF.R.U32.HI R112, RZ, 0x10, R53 ;  /* 0x00000010ff707819 */ /* 0x000fe20000011635 */
[----:B--2---:R-:W-:Y:S01]  /*36c0*/  IMAD.U32 R53, R34, 0x10000, RZ ;  /* 0x0001000022357824 */ /* 0x004fe200078e00ff */
[----:B------:R-:W-:-:S02]  /*36d0*/  SHF.R.U32.HI R116, RZ, 0x10, R55 ;  /* 0x00000010ff747819 */ /* 0x000fc40000011637 */
[----:B------:R-:W-:Y:S02]  /*36e0*/  LOP3.LUT R54, R33, 0xffff0000, RZ, 0xc0, !PT ;  /* 0xffff000021367812 */ /* 0x000fe400078ec0ff */
[C---:B------:R-:W-:Y:S01]  /*36f0*/  LOP3.LUT R115, R113.reuse, 0xffff0000, RZ, 0xc0, !PT ;  /* 0xffff000071737812 */ /* 0x040fe200078ec0ff */
[----:B------:R-:W-:Y:S01]  /*3700*/  IMAD.U32 R113, R113, 0x10000, RZ ;  /* 0x0001000071717824 */ /* 0x000fe200078e00ff */
[C---:B------:R-:W-:Y:S01]  /*3710*/  LOP3.LUT R111, R110.reuse, 0xffff0000, RZ, 0xc0, !PT ;  /* 0xffff00006e6f7812 */ /* 0x040fe200078ec0ff */
[----:B------:R-:W-:Y:S01]  /*3720*/  IMAD.U32 R110, R110, 0x10000, RZ ;  /* 0x000100006e6e7824 */ /* 0x000fe200078e00ff */
[----:B------:R-:W-:Y:S01]  /*3730*/  PRMT R112, R101, 0x5432, R112 ;  /* 0x0000543265707816 */ /* 0x000fe20000000070 */
[----:B------:R-:W-:Y:S01]  /*3740*/  FMUL.FTZ R120, R54, R115 ;  /* 0x0000007336787220 */ /* 0x000fe20000410000 */
[----:B------:R-:W-:Y:S01]  /*3750*/  PRMT R116, R108, 0x5432, R116 ;  /* 0x000054326c747816 */ /* 0x000fe20000000074 */
[----:B------:R-:W-:Y:S01]  /*3760*/  FMUL.FTZ R54, R54, R111 ;  /* 0x0000006f36367220 */ /* 0x000fe20000410000 */
[----:B------:R-:W-:Y:S01]  /*3770*/  LOP3.LUT R55, R34, 0xffff0000, RZ, 0xc0, !PT ;  /* 0xffff000022377812 */ /* 0x000fe200078ec0ff */
[C---:B------:R-:W-:Y:S01]  /*3780*/  IMAD.U32 R34, R35.reuse, 0x10000, RZ ;  /* 0x0001000023227824 */ /* 0x040fe200078e00ff */
[----:B------:R-:W-:Y:S01]  /*3790*/  LOP3.LUT R52, R35, 0xffff0000, RZ, 0xc0, !PT ;  /* 0xffff000023347812 */ /* 0x000fe200078ec0ff */
[----:B------:R-:W-:-:S02]  /*37a0*/  IMAD.U32 R35, R33, 0x10000, RZ ;  /* 0x0001000021237824 */ /* 0x000fc400078e00ff */
[----:B------:R-:W-:Y:S02]  /*37b0*/  IMAD.U32 R118, R116, 0x10000, RZ ;  /* 0x0001000074767824 */ /* 0x000fe400078e00ff */
[----:B------:R-:W-:Y:S02]  /*37c0*/  IMAD.U32 R114, R112, 0x10000, RZ ;  /* 0x0001000070727824 */ /* 0x000fe400078e00ff */
[----:B------:R-:W-:Y:S01]  /*37d0*/  FFMA.FTZ R115, R35, R115, R54 ;  /* 0x0000007323737223 */ /* 0x000fe20000010036 */
[----:B------:R-:W-:Y:S01]  /*37e0*/  FMUL.FTZ R122, R55, R118 ;  /* 0x00000076377a7220 */ /* 0x000fe20000410000 */
[----:B------:R-:W-:Y:S01]  /*37f0*/  FFMA.FTZ R120, R35, R111, -R120 ;  /* 0x0000006f23787223 */ /* 0x000fe20000010878 */
[-C--:B------:R-:W-:Y:S01]  /*3800*/  FMUL.FTZ R54, R55, R114.reuse ;  /* 0x0000007237367220 */ /* 0x080fe20000410000 */
[----:B------:R-:W-:Y:S01]  /*3810*/  IMAD.U32 R33, R32, 0x10000, RZ ;  /* 0x0001000020217824 */ /* 0x000fe200078e00ff */
[----:B------:R-:W-:Y:S01]  /*3820*/  LOP3.LUT R55, R116, 0xffff0000, RZ, 0xc0, !PT ;  /* 0xffff000074377812 */ /* 0x000fe200078ec0ff */
[C---:B------:R-:W-:Y:S01]  /*3830*/  FFMA.FTZ R122, R53.reuse, R114, -R122 ;  /* 0x00000072357a7223 */ /* 0x040fe2000001087a */
[----:B------:R-:W-:Y:S01]  /*3840*/  LOP3.LUT R35, R112, 0xffff0000, RZ, 0xc0, !PT ;  /* 0xffff000070237812 */ /* 0x000fe200078ec0ff */
[----:B------:R-:W-:Y:S01]  /*3850*/  FFMA.FTZ R53, R53, R118, R54 ;  /* 0x0000007635357223 */ /* 0x000fe20000010036 */
[----:B------:R-:W-:Y:S01]  /*3860*/  LOP3.LUT R32, R32, 0xffff0000, RZ, 0xc0, !PT ;  /* 0xffff000020207812 */ /* 0x000fe200078ec0ff */
[C---:B------:R-:W-:Y:S01]  /*3870*/  FMUL.FTZ R111, R52.reuse, R55 ;  /* 0x00000037346f7220 */ /* 0x040fe20000410000 */
[----:B------:R-:W-:Y:S01]  /*3880*/  F2FP.BF16.F32.PACK_AB R115, R115, R120 ;  /* 0x000000787373723e */ /* 0x000fe200000010ff */
[----:B------:R-:W-:-:S02]  /*3890*/  FMUL.FTZ R54, R52, R35 ;  /* 0x0000002334367220 */ /* 0x000fc40000410000 */
[C---:B------:R-:W-:Y:S01]  /*38a0*/  FMUL.FTZ R52, R32.reuse, R113 ;  /* 0x0000007120347220 */ /* 0x040fe20000410000 */
[-C--:B------:R-:W-:Y:S01]  /*38b0*/  FMUL.FTZ R32, R32, R110.reuse ;  /* 0x0000006e20207220 */ /* 0x080fe20000410000 */
[C---:B------:R-:W-:Y:S01]  /*38c0*/  FFMA.FTZ R111, R34.reuse, R35, -R111 ;  /* 0x00000023226f7223 */ /* 0x040fe2000001086f */
[----:B------:R-:W-:Y:S01]  /*38d0*/  FFMA.FTZ R54, R34, R55, R54 ;  /* 0x0000003722367223 */ /* 0x000fe20000010036 */
[C---:B------:R-:W-:Y:S01]  /*38e0*/  FFMA.FTZ R52, R33.reuse, R110, -R52 ;  /* 0x0000006e21347223 */ /* 0x040fe20000010834 */
[----:B------:R-:W-:Y:S01]  /*38f0*/  FFMA.FTZ R33, R33, R113, R32 ;  /* 0x0000007121217223 */ /* 0x000fe20000010020 */
[----:B------:R-:W-:Y:S02]  /*3900*/  F2FP.BF16.F32.PACK_AB R34, R53, R122 ;  /* 0x0000007a3522723e */ /* 0x000fe400000010ff */
[----:B------:R-:W-:Y:S02]  /*3910*/  F2FP.BF16.F32.PACK_AB R35, R54, R111 ;  /* 0x0000006f3623723e */ /* 0x000fe400000010ff */
[----:B------:R-:W-:Y:S01]  /*3920*/  F2FP.BF16.F32.PACK_AB R32, R33, R52 ;  /* 0x000000342120723e */ /* 0x000fe200000010ff */
[----:B------:R-:W-:-:S07]  /*3930*/  IMAD.MOV.U32 R33, RZ, RZ, R115 ;  /* 0x000000ffff217224 */ /* 0x000fce00078e0073 */
.L_x_2686:
[----:B------:R-:W-:Y:S05]  /*3940*/  BSYNC B3 ;  /* 0x0000000000037941 */ /* 0x000fea0003800000 */
.L_x_2685:
[----:B--2---:R1:W-:Y:S02]  /*3950*/  STG.E.128 desc[UR38][R42.64], R32 ;  /* 0x000000202a007986 */ /* 0x0043e4000c101d26 */
.L_x_2684:
[----:B------:R-:W-:Y:S05]  /*3960*/  BSYNC B2 ;  /* 0x0000000000027941 */ /* 0x000fea0003800000 */
.L_x_2683:
[----:B------:R-:W-:Y:S05]  /*3970*/  @P2 BRA `(.L_x_2682) ;  /* 0x0000000000d02947 */ /* 0x000fea0003800000 */
[----:B-1----:R1:W2:Y:S01]  /*3980*/  LDS.128 R32, [R103] ;  /* 0x0000000067207984 */ /* 0x0022a20000000c00 */
[----:B------:R-:W-:Y:S01]  /*3990*/  ISETP.GE.AND P4, PT, R211, R102, PT ;  /* 0x00000066d300720c */ /* 0x000fe20003f86270 */
[----:B------:R-:W-:-:S12]  /*39a0*/  BSSY B2, `(.L_x_2687) ;  /* 0x0000030000027945 */ /* 0x000fd80003800000 */
[----:B-1----:R-:W-:Y:S05]  /*39b0*/  @P4 BRA `(.L_x_2688) ;  /* 0x0000000000b84947 */ /* 0x002fea0003800000 */
[----:B------:R-:W-:Y:S01]  /*39c0*/  SHF.R.U64 R52, R50, 0x10, R51 ;  /* 0x0000001032347819 */ /* 0x000fe20000001233 */
[----:B--2---:R-:W-:Y:S01]  /*39d0*/  IMAD.U32 R50, R35, 0x10000, RZ ;  /* 0x0001000023327824 */ /* 0x004fe200078e00ff */
[--C-:B------:R-:W-:Y:S01]  /*39e0*/  SHF.R.U64 R110, R48, 0x10, R49.reuse ;  /* 0x00000010306e7819 */ /* 0x100fe20000001231 */
[----:B------:R-:W-:Y:S01]  /*39f0*/  IMAD.U32 R48, R34, 0x10000, RZ ;  /* 0x0001000022307824 */ /* 0x000fe200078e00ff */
[----:B------:R-:W-:Y:S02]  /*3a00*/  SHF.R.U32.HI R112, RZ, 0x10, R49 ;  /* 0x00000010ff707819 */ /* 0x000fe40000011631 */
[----:B------:R-:W-:Y:S02]  /*3a10*/  SHF.R.U32.HI R54, RZ, 0x10, R51 ;  /* 0x00000010ff367819 */ /* 0x000fe40000011633 */
[----:B------:R-:W-:Y:S02]  /*3a20*/  PRMT R52, R98, 0x5432, R52 ;  /* 0x0000543262347816 */ /* 0x000fe40000000034 */
[----:B------:R-:W-:-:S02]  /*3a30*/  PRMT R110, R105, 0x5432, R110 ;  /* 0x00005432696e7816 */ /* 0x000fc4000000006e */
[----:B------:R-:W-:Y:S02]  /*3a40*/  PRMT R112, R107, 0x5432, R112 ;  /* 0x000054326b707816 */ /* 0x000fe40000000070 */
[----:B------:R-:W-:Y:S02]  /*3a50*/  PRMT R54, R99, 0x5432, R54 ;  /* 0x0000543263367816 */ /* 0x000fe40000000036 */
[----:B------:R-:W-:Y:S01]  /*3a60*/  LOP3.LUT R51, R35, 0xffff0000, RZ, 0xc0, !PT ;  /* 0xffff000023337812 */ /* 0x000fe200078ec0ff */
[----:B------:R-:W-:Y:S01]  /*3a70*/  IMAD.U32 R113, R112, 0x10000, RZ ;  /* 0x0001000070717824 */ /* 0x000fe200078e00ff */
[----:B------:R-:W-:Y:S01]  /*3a80*/  LOP3.LUT R35, R33, 0xffff0000, RZ, 0xc0, !PT ;  /* 0xffff000021237812 */ /* 0x000fe200078ec0ff */
[----:B------:R-:W-:Y:S01]  /*3a90*/  IMAD.U32 R55, R54, 0x10000, RZ ;  /* 0x0001000036377824 */ /* 0x000fe200078e00ff */
[C---:B------:R-:W-:Y:S01]  /*3aa0*/  LOP3.LUT R111, R110.reuse, 0xffff0000, RZ, 0xc0, !PT ;  /* 0xffff00006e6f7812 */ /* 0x040fe200078ec0ff */
[----:B------:R-:W-:Y:S01]  /*3ab0*/  IMAD.U32 R110, R110, 0x10000, RZ ;  /* 0x000100006e6e7824 */ /* 0x000fe200078e00ff */
[C---:B------:R-:W-:Y:S01]  /*3ac0*/  LOP3.LUT R53, R52.reuse, 0xffff0000, RZ, 0xc0, !PT ;  /* 0xffff000034357812 */ /* 0x040fe200078ec0ff */
[----:B------:R-:W-:Y:S01]  /*3ad0*/  IMAD.U32 R52, R52, 0x10000, RZ ;  /* 0x0001000034347824 */ /* 0x000fe200078e00ff */
[----:B------:R-:W-:Y:S01]  /*3ae0*/  LOP3.LUT R49, R34, 0xffff0000, RZ, 0xc0, !PT ;  /* 0xffff000022317812 */ /* 0x000fe200078ec0ff */
[C---:B------:R-:W-:Y:S01]  /*3af0*/  FMUL.FTZ R115, R35.reuse, R111 ;  /* 0x0000006f23737220 */ /* 0x040fe20000410000 */
[----:B------:R-:W-:Y:S01]  /*3b00*/  LOP3.LUT R112, R112, 0xffff0000, RZ, 0xc0, !PT ;  /* 0xffff000070707812 */ /* 0x000fe200078ec0ff */
[----:B------:R-:W-:Y:S01]  /*3b10*/  FMUL.FTZ R114, R35, R53 ;  /* 0x0000003523727220 */ /* 0x000fe20000410000 */
[----:B------:R-:W-:Y:S01]  /*3b20*/  LOP3.LUT R54, R54, 0xffff0000, RZ, 0xc0, !PT ;  /* 0xffff000036367812 */ /* 0x000fe200078ec0ff */
[C---:B------:R-:W-:Y:S01]  /*3b30*/  FMUL.FTZ R35, R49.reuse, R113 ;  /* 0x0000007131237220 */ /* 0x040fe20000410000 */
[----:B------:R-:W-:Y:S01]  /*3b40*/  FMUL.FTZ R49, R49, R55 ;  /* 0x0000003731317220 */ /* 0x000fe20000410000 */
[----:B------:R-:W-:-:S02]  /*3b50*/  IMAD.U32 R34, R33, 0x10000, RZ ;  /* 0x0001000021227824 */ /* 0x000fc400078e00ff */
[----:B------:R-:W-:Y:S01]  /*3b60*/  FFMA.FTZ R55, R48, R55, -R35 ;  /* 0x0000003730377223 */ /* 0x000fe20000010823 */
[----:B------:R-:W-:Y:S02]  /*3b70*/  IMAD.U32 R33, R32, 0x10000, RZ ;  /* 0x0001000020217824 */ /* 0x000fe400078e00ff */
[----:B------:R-:W-:Y:S01]  /*3b80*/  FFMA.FTZ R48, R48, R113, R49 ;  /* 0x0000007130307223 */ /* 0x000fe20000010031 */
[----:B------:R-:W-:Y:S01]  /*3b90*/  LOP3.LUT R32, R32, 0xffff0000, RZ, 0xc0, !PT ;  /* 0xffff000020207812 */ /* 0x000fe200078ec0ff */
[C---:B------:R-:W-:Y:S01]  /*3ba0*/  FMUL.FTZ R49, R51.reuse, R112 ;  /* 0x0000007033317220 */ /* 0x040fe20000410000 */
[-C--:B------:R-:W-:Y:S01]  /*3bb0*/  FMUL.FTZ R51, R51, R54.reuse ;  /* 0x0000003633337220 */ /* 0x080fe20000410000 */
[C---:B------:R-:W-:Y:S01]  /*3bc0*/  FFMA.FTZ R115, R34.reuse, R53, -R115 ;  /* 0x0000003522737223 */ /* 0x040fe20000010873 */
[----:B------:R-:W-:Y:S01]  /*3bd0*/  FFMA.FTZ R114, R34, R111, R114 ;  /* 0x0000006f22727223 */ /* 0x000fe20000010072 */
[----:B------:R-:W-:Y:S01]  /*3be0*/  FFMA.FTZ R49, R50, R54, -R49 ;  /* 0x0000003632317223 */ /* 0x000fe20000010831 */
[C---:B------:R-:W-:Y:S01]  /*3bf0*/  FMUL.FTZ R34, R32.reuse, R110 ;  /* 0x0000006e20227220 */ /* 0x040fe20000410000 */
[----:B------:R-:W-:Y:S01]  /*3c00*/  FMUL.FTZ R35, R32, R52 ;  /* 0x0000003420237220 */ /* 0x000fe20000410000 */
[----:B------:R-:W-:Y:S01]  /*3c10*/  FFMA.FTZ R50, R50, R112, R51 ;  /* 0x0000007032327223 */ /* 0x000fe20000010033 */
[----:B------:R-:W-:Y:S01]  /*3c20*/  F2FP.BF16.F32.PACK_AB R48, R48, R55 ;  /* 0x000000373030723e */ /* 0x000fe200000010ff */
[C---:B------:R-:W-:Y:S01]  /*3c30*/  FFMA.FTZ R34, R33.reuse, R52, -R34 ;  /* 0x0000003421227223 */ /* 0x040fe20000010822 */
[----:B------:R-:W-:Y:S01]  /*3c40*/  FFMA.FTZ R35, R33, R110, R35 ;  /* 0x0000006e21237223 */ /* 0x000fe20000010023 */
[----:B------:R-:W-:-:S02]  /*3c50*/  F2FP.BF16.F32.PACK_AB R33, R114, R115 ;  /* 0x000000737221723e */ /* 0x000fc400000010ff */
[----:B------:R-:W-:Y:S02]  /*3c60*/  F2FP.BF16.F32.PACK_AB R49, R50, R49 ;  /* 0x000000313231723e */ /* 0x000fe400000010ff */
[----:B------:R-:W-:Y:S01]  /*3c70*/  F2FP.BF16.F32.PACK_AB R32, R35, R34 ;  /* 0x000000222320723e */ /* 0x000fe200000010ff */
[----:B------:R-:W-:Y:S02]  /*3c80*/  IMAD.MOV.U32 R34, RZ, RZ, R48 ;  /* 0x000000ffff227224 */ /* 0x000fe400078e0030 */
[----:B------:R-:W-:-:S07]  /*3c90*/  IMAD.MOV.U32 R35, RZ, RZ, R49 ;  /* 0x000000ffff237224 */ /* 0x000fce00078e0031 */
.L_x_2688:
[----:B------:R-:W-:Y:S05]  /*3ca0*/  BSYNC B2 ;  /* 0x0000000000027941 */ /* 0x000fea0003800000 */
.L_x_2687:
[----:B--2---:R2:W-:Y:S02]  /*3cb0*/  STG.E.128 desc[UR38][R42.64+0x40], R32 ;  /* 0x000040202a007986 */ /* 0x0045e4000c101d26 */
.L_x_2682:
[----:B------:R-:W-:Y:S05]  /*3cc0*/  BSYNC B1 ;  /* 0x0000000000017941 */ /* 0x000fea0003800000 */
.L_x_2681:
        /* <DEDUP_REMOVED lines=53> */
.L_x_2693:
[----:B------:R-:W-:Y:S05]  /*4020*/  BSYNC B2 ;  /* 0x0000000000027941 */ /* 0x000fea0003800000 */
.L_x_2692:
[----:B--2---:R3:W-:Y:S02]  /*4030*/  STG.E.128 desc[UR38][R40.64], R32 ;  /* 0x0000002028007986 */ /* 0x0047e4000c101d26 */
.L_x_2691:
[----:B------:R-:W-:Y:S05]  /*4040*/  BSYNC B1 ;  /* 0x0000000000017941 */ /* 0x000fea0003800000 */
.L_x_2690:
        /* <DEDUP_REMOVED lines=51> */
.L_x_2695:
[----:B------:R-:W-:Y:S05]  /*4380*/  BSYNC B1 ;  /* 0x0000000000017941 */ /* 0x000fea0003800000 */
.L_x_2694:
[----:B--2---:R1:W-:Y:S01]  /*4390*/  STG.E.128 desc[UR38][R40.64+0x40], R32 ;  /* 0x0000402028007986 */ /* 0x0043e2000c101d26 */
[----:B------:R-:W-:Y:S05]  /*43a0*/  BRA `(.L_x_2689) ;  /* 0x0000001400c47947 */ /* 0x000fea0003800000 */
.L_x_2673:
[----:B------:R-:W-:-:S04]  /*43b0*/  ISETP.GE.AND P3, PT, R233, R97, PT ;  /* 0x00000061e900720c */ /* 0x000fc80003f66270 */
        /* <DEDUP_REMOVED lines=20> */
[----:B------:R-:W-:Y:S02]  /*4500*/  CS2R R32, SRZ ;  /* 0x0000000000207805 */ /* 0x000fe4000001ff00 */
[----:B------:R-:W-:-:S04]  /*4510*/  CS2R R38, SRZ ;  /* 0x0000000000267805 */ /* 0x000fc8000001ff00 */
[----:B------:R2:W3:Y:S02]  /*4520*/  @!P4 LDG.E.128 R32, desc[UR38][R36.64] ;  /* 0x000000262420c981 */ /* 0x0004e4000c1e1d00 */
[----:B--2---:R-:W-:-:S06]  /*4530*/  CS2R R36, SRZ ;  /* 0x0000000000247805 */ /* 0x004fcc000001ff00 */
[----:B------:R2:W4:Y:S01]  /*4540*/  @!P4 LDG.E.128 R36, desc[UR38][R40.64] ;  /* 0x000000262824c981 */ /* 0x000522000c1e1d00 */
[----:B0-----:R-:W-:-:S04]  /*4550*/  @!P3 LEA R44, P4, R42, R44, 0x1 ;  /* 0x0000002c2a2cb211 */ /* 0x001fc800078808ff */
[----:B------:R-:W-:Y:S02]  /*4560*/  @!P3 LEA.HI.X R45, R42, R45, R43, 0x1, P4 ;  /* 0x0000002d2a2db211 */ /* 0x000fe400020f0c2b */
[----:B------:R-:W-:Y:S02]  /*4570*/  CS2R R42, SRZ ;  /* 0x00000000002a7805 */ /* 0x000fe4000001ff00 */
[C---:B-1----:R-:W-:Y:S02]  /*4580*/  @!P3 LEA R48, P4, R46.reuse, R48, 0x1 ;  /* 0x000000302e30b211 */ /* 0x042fe400078808ff */
[----:B--2---:R-:W-:Y:S02]  /*4590*/  CS2R R40, SRZ ;  /* 0x0000000000287805 */ /* 0x004fe4000001ff00 */
[----:B------:R-:W-:Y:S02]  /*45a0*/  @!P3 LEA.HI.X R49, R46, R49, R47, 0x1, P4 ;  /* 0x000000312e31b211 */ /* 0x000fe400020f0c2f */
[----:B------:R-:W-:-:S02]  /*45b0*/  CS2R R46, SRZ ;  /* 0x00000000002e7805 */ /* 0x000fc4000001ff00 */
[----:B------:R0:W2:Y:S02]  /*45c0*/  @!P3 LDG.E.128 R40, desc[UR38][R44.64] ;  /* 0x000000262c28b981 */ /* 0x0000a4000c1e1d00 */
[----:B0-----:R-:W-:-:S06]  /*45d0*/  CS2R R44, SRZ ;  /* 0x00000000002c7805 */ /* 0x001fcc000001ff00 */
[----:B------:R0:W5:Y:S01]  /*45e0*/  @!P3 LDG.E.128 R44, desc[UR38][R48.64] ;  /* 0x00000026302cb981 */ /* 0x000162000c1e1d00 */
[----:B------:R-:W-:Y:S01]  /*45f0*/  UISETP.NE.AND UP0, UPT, UR54, 0x3, UPT ;  /* 0x000000033600788c */ /* 0x000fe2000bf05270 */
[----:B------:R-:W-:-:S05]  /*4600*/  ISETP.GE.AND P4, PT, R16, R102, PT ;  /* 0x000000661000720c */ /* 0x000fca0003f86270 */
[----:B------:R-:W-:Y:S01]  /*4610*/  PLOP3.LUT P3, PT, PT, PT, UP0, 0x80, 0x0 ;  /* 0x000000000000781c */ /* 0x000fe20003f6f008 */
[----:B---3--:R-:W-:Y:S02]  /*4620*/  IMAD.MOV.U32 R51, RZ, RZ, R34 ;  /* 0x000000ffff337224 */ /* 0x008fe400078e0022 */
[----:B------:R-:W-:Y:S02]  /*4630*/  IMAD.MOV.U32 R52, RZ, RZ, R35 ;  /* 0x000000ffff347224 */ /* 0x000fe400078e0023 */
[----:B------:R-:W-:Y:S01]  /*4640*/  IMAD.MOV.U32 R53, RZ, RZ, R32 ;  /* 0x000000ffff357224 */ /* 0x000fe200078e0020 */
[----:B------:R-:W-:Y:S01]  /*4650*/  PRMT R120, R120, 0x5410, R51 ;  /* 0x0000541078787816 */ /* 0x000fe20000000033 */
[----:B------:R-:W-:Y:S01]  /*4660*/  IMAD.MOV.U32 R54, RZ, RZ, R33 ;  /* 0x000000ffff367224 */ /* 0x000fe200078e0021 */
[----:B------:R-:W-:Y:S02]  /*4670*/  PRMT R131, R52, 0x7610, R131 ;  /* 0x0000761034837816 */ /* 0x000fe40000000083 */
[----:B------:R-:W-:-:S02]  /*4680*/  PRMT R121, R121, 0x5410, R53 ;  /* 0x0000541079797816 */ /* 0x000fc40000000035 */
[----:B------:R-:W-:Y:S01]  /*4690*/  PRMT R130, R54, 0x7610, R130 ;  /* 0x0000761036827816 */ /* 0x000fe20000000082 */
[----:B----4-:R-:W-:Y:S02]  /*46a0*/  IMAD.MOV.U32 R51, RZ, RZ, R38 ;  /* 0x000000ffff337224 */ /* 0x010fe400078e0026 */
[----:B0-----:R-:W-:Y:S02]  /*46b0*/  IMAD.MOV.U32 R48, RZ, RZ, R39 ;  /* 0x000000ffff307224 */ /* 0x001fe400078e0027 */
[----:B------:R-:W-:Y:S01]  /*46c0*/  IMAD.MOV.U32 R49, RZ, RZ, R36 ;  /* 0x000000ffff317224 */ /* 0x000fe200078e0024 */
[----:B------:R-:W-:Y:S01]  /*46d0*/  PRMT R133, R51, 0x7610, R133 ;  /* 0x0000761033857816 */ /* 0x000fe20000000085 */
[----:B------:R-:W-:Y:S01]  /*46e0*/  IMAD.MOV.U32 R52, RZ, RZ, R37 ;  /* 0x000000ffff347224 */ /* 0x000fe200078e0025 */
[----:B------:R-:W-:Y:S02]  /*46f0*/  PRMT R122, R122, 0x5410, R48 ;  /* 0x000054107a7a7816 */ /* 0x000fe40000000030 */
[----:B------:R-:W-:-:S02]  /*4700*/  PRMT R123, R123, 0x5410, R49 ;  /* 0x000054107b7b7816 */ /* 0x000fc40000000031 */
[----:B------:R-:W-:Y:S01]  /*4710*/  PRMT R132, R52, 0x7610, R132 ;  /* 0x0000761034847816 */ /* 0x000fe20000000084 */
[----:B--2---:R-:W-:Y:S02]  /*4720*/  IMAD.MOV.U32 R48, RZ, RZ, R42 ;  /* 0x000000ffff307224 */ /* 0x004fe400078e002a */
[----:B------:R-:W-:Y:S02]  /*4730*/  IMAD.MOV.U32 R49, RZ, RZ, R43 ;  /* 0x000000ffff317224 */ /* 0x000fe400078e002b */
[----:B------:R-:W-:Y:S01]  /*4740*/  IMAD.MOV.U32 R51, RZ, RZ, R40 ;  /* 0x000000ffff337224 */ /* 0x000fe200078e0028 */
[----:B------:R-:W-:Y:S01]  /*4750*/  PRMT R125, R48, 0x7610, R125 ;  /* 0x00007610307d7816 */ /* 0x000fe2000000007d */
[----:B------:R-:W-:Y:S01]  /*4760*/  IMAD.MOV.U32 R52, RZ, RZ, R41 ;  /* 0x000000ffff347224 */ /* 0x000fe200078e0029 */
[----:B------:R-:W-:Y:S02]  /*4770*/  PRMT R121, R49, 0x7610, R121 ;  /* 0x0000761031797816 */ /* 0x000fe40000000079 */
[----:B------:R-:W-:-:S02]  /*4780*/  PRMT R127, R51, 0x7610, R127 ;  /* 0x00007610337f7816 */ /* 0x000fc4000000007f */
[----:B------:R-:W-:Y:S01]  /*4790*/  PRMT R126, R52, 0x7610, R126 ;  /* 0x00007610347e7816 */ /* 0x000fe2000000007e */
[----:B-----5:R-:W-:Y:S02]  /*47a0*/  IMAD.MOV.U32 R48, RZ, RZ, R46 ;  /* 0x000000ffff307224 */ /* 0x020fe400078e002e */
[----:B------:R-:W-:Y:S02]  /*47b0*/  IMAD.MOV.U32 R49, RZ, RZ, R47 ;  /* 0x000000ffff317224 */ /* 0x000fe400078e002f */
[----:B------:R-:W-:Y:S01]  /*47c0*/  IMAD.MOV.U32 R51, RZ, RZ, R44 ;  /* 0x000000ffff337224 */ /* 0x000fe200078e002c */
[----:B------:R-:W-:Y:S01]  /*47d0*/  PRMT R122, R48, 0x7610, R122 ;  /* 0x00007610307a7816 */ /* 0x000fe2000000007a */
[----:B------:R-:W-:Y:S01]  /*47e0*/  IMAD.MOV.U32 R52, RZ, RZ, R45 ;  /* 0x000000ffff347224 */ /* 0x000fe200078e002d */
[----:B------:R-:W-:Y:S02]  /*47f0*/  PRMT R120, R49, 0x7610, R120 ;  /* 0x0000761031787816 */ /* 0x000fe40000000078 */
[----:B------:R-:W-:-:S02]  /*4800*/  PRMT R123, R51, 0x7610, R123 ;  /* 0x00007610337b7816 */ /* 0x000fc4000000007b */
[----:B------:R-:W-:Y:S01]  /*4810*/  PRMT R124, R52, 0x7610, R124 ;  /* 0x00007610347c7816 */ /* 0x000fe2000000007c */
[----:B------:R-:W-:Y:S06]  /*4820*/  @!P3 BRA `(.L_x_2696) ;  /* 0x000000000004b947 */ /* 0x000fec0003800000 */
[----:B------:R-:W-:Y:S01]  /*4830*/  BPT.TRAP 0x1 ;  /* 0x000000040000795c */ /* 0x000fe20000300000 */
.L_x_2696:
        /* <DEDUP_REMOVED lines=9> */
.L_x_3053:
[----:B------:R-:W-:Y:S05]  /*48d0*/  BSYNC B1 ;  /* 0x0000000000017941 */ /* 0x000fea0003800000 */
.L_x_2697:
        /* <DEDUP_REMOVED lines=29> */
[----:B------:R-:W-:Y:S01]  /*4ab0*/  SHF.R.U64 R32, R32, 0x10, R33 ;  /* 0x0000001020207819 */ /* 0x000fe20000001221 */
[----:B-1----:R-:W-:Y:S01]  /*4ac0*/  IMAD.U32 R117, R49, 0x10000, RZ ;  /* 0x0001000031757824 */ /* 0x002fe200078e00ff */
[----:B------:R-:W-:Y:S01]  /*4ad0*/  SHF.R.U64 R36, R36, 0x10, R37 ;  /* 0x0000001024247819 */ /* 0x000fe20000001225 */
[----:B------:R-:W-:Y:S01]  /*4ae0*/  IMAD.U32 R37, R52, 0x10000, RZ ;  /* 0x0001000034257824 */ /* 0x000fe200078e00ff */
[----:B------:R-:W-:Y:S02]  /*4af0*/  PRMT R113, R130, 0x5410, R113 ;  /* 0x0000541082717816 */ /* 0x000fe40000000071 */
[----:B------:R-:W-:-:S02]  /*4b00*/  PRMT R129, R132, 0x5410, R129 ;  /* 0x0000541084817816 */ /* 0x000fc40000000081 */
[----:B------:R-:W-:Y:S02]  /*4b10*/  SHF.R.U64 R33, R38, 0x10, R39 ;  /* 0x0000001026217819 */ /* 0x000fe40000001227 */
[----:B------:R-:W-:Y:S01]  /*4b20*/  LOP3.LUT R118, R53, 0xffff0000, RZ, 0xc0, !PT ;  /* 0xffff000035767812 */ /* 0x000fe200078ec0ff */
[C---:B------:R-:W-:Y:S01]  /*4b30*/  IMAD.U32 R53, R51.reuse, 0x10000, RZ ;  /* 0x0001000033357824 */ /* 0x040fe200078e00ff */
[----:B------:R-:W-:Y:S01]  /*4b40*/  LOP3.LUT R38, R51, 0xffff0000, RZ, 0xc0, !PT ;  /* 0xffff000033267812 */ /* 0x000fe200078ec0ff */
[----:B------:R-:W-:Y:S01]  /*4b50*/  IMAD.U32 R130, R129, 0x10000, RZ ;  /* 0x0001000081827824 */ /* 0x000fe200078e00ff */
[----:B------:R-:W-:Y:S02]  /*4b60*/  LOP3.LUT R51, R55, 0xffff0000, RZ, 0xc0, !PT ;  /* 0xffff000037337812 */ /* 0x000fe400078ec0ff */
[----:B------:R-:W-:Y:S01]  /*4b70*/  SHF.R.U32.HI R115, RZ, 0x10, R35 ;  /* 0x00000010ff737819 */ /* 0x000fe20000011623 */
[----:B------:R-:W-:Y:S01]  /*4b80*/  FMUL.FTZ R132, R128, R130 ;  /* 0x0000008280847220 */ /* 0x000fe20000410000 */
[----:B------:R-:W-:Y:S01]  /*4b90*/  PRMT R55, R123, 0x5432, R36 ;  /* 0x000054327b377816 */ /* 0x000fe20000000024 */
[----:B------:R-:W-:Y:S01]  /*4ba0*/  IMAD.U32 R36, R113, 0x10000, RZ ;  /* 0x0001000071247824 */ /* 0x000fe200078e00ff */
[----:B------:R-:W-:Y:S01]  /*4bb0*/  SHF.R.U32.HI R116, RZ, 0x10, R39 ;  /* 0x00000010ff747819 */ /* 0x000fe20000011627 */
[----:B------:R-:W-:Y:S01]  /*4bc0*/  IMAD.U32 R39, R50, 0x10000, RZ ;  /* 0x0001000032277824 */ /* 0x000fe200078e00ff */
[----:B------:R-:W-:Y:S01]  /*4bd0*/  PRMT R115, R131, 0x5410, R115 ;  /* 0x0000541083737816 */ /* 0x000fe20000000073 */
[-C--:B------:R-:W-:Y:S01]  /*4be0*/  FMUL.FTZ R131, R128, R36.reuse ;  /* 0x0000002480837220 */ /* 0x080fe20000410000 */
[----:B------:R-:W-:Y:S01]  /*4bf0*/  PRMT R128, R122, 0x5432, R116 ;  /* 0x000054327a807816 */ /* 0x000fe20000000074 */
[----:B------:R-:W-:Y:S01]  /*4c00*/  FFMA.FTZ R36, R117, R36, -R132 ;  /* 0x0000002475247223 */ /* 0x000fe20000010884 */
[----:B------:R-:W-:Y:S01]  /*4c10*/  LOP3.LUT R129, R129, 0xffff0000, RZ, 0xc0, !PT ;  /* 0xffff000081817812 */ /* 0x000fe200078ec0ff */
[----:B------:R-:W-:Y:S01]  /*4c20*/  FFMA.FTZ R117, R117, R130, R131 ;  /* 0x0000008275757223 */ /* 0x000fe20000010083 */
[----:B------:R-:W-:Y:S01]  /*4c30*/  LOP3.LUT R113, R113, 0xffff0000, RZ, 0xc0, !PT ;  /* 0xffff000071717812 */ /* 0x000fe200078ec0ff */
[----:B------:R-:W-:Y:S01]  /*4c40*/  IMAD.U32 R130, R128, 0x10000, RZ ;  /* 0x0001000080827824 */ /* 0x000fe200078e00ff */
[----:B------:R-:W-:Y:S01]  /*4c50*/  PRMT R33, R133, 0x5410, R33 ;  /* 0x0000541085217816 */ /* 0x000fe20000000021 */
[----:B------:R-:W-:-:S02]  /*4c60*/  IMAD.U32 R116, R115, 0x10000, RZ ;  /* 0x0001000073747824 */ /* 0x000fc400078e00ff */
[C---:B------:R-:W-:Y:S01]  /*4c70*/  FMUL.FTZ R131, R118.reuse, R129 ;  /* 0x0000008176837220 */ /* 0x040fe20000410000 */
[-C--:B------:R-:W-:Y:S01]  /*4c80*/  FMUL.FTZ R133, R118, R113.reuse ;  /* 0x0000007176857220 */ /* 0x080fe20000410000 */
[C---:B------:R-:W-:Y:S01]  /*4c90*/  FMUL.FTZ R132, R119.reuse, R130 ;  /* 0x0000008277847220 */ /* 0x040fe20000410000 */
[----:B------:R-:W-:Y:S01]  /*4ca0*/  SHF.R.U64 R114, R34, 0x10, R35 ;  /* 0x0000001022727819 */ /* 0x000fe20000001223 */
[-C--:B------:R-:W-:Y:S01]  /*4cb0*/  FMUL.FTZ R119, R119, R116.reuse ;  /* 0x0000007477777220 */ /* 0x080fe20000410000 */
[----:B------:R-:W-:Y:S01]  /*4cc0*/  LOP3.LUT R118, R128, 0xffff0000, RZ, 0xc0, !PT ;  /* 0xffff000080767812 */ /* 0x000fe200078ec0ff */
[----:B------:R-:W-:Y:S01]  /*4cd0*/  FFMA.FTZ R116, R53, R116, -R132 ;  /* 0x0000007435747223 */ /* 0x000fe20000010884 */
[----:B------:R-:W-:Y:S01]  /*4ce0*/  LOP3.LUT R34, R49, 0xffff0000, RZ, 0xc0, !PT ;  /* 0xffff000031227812 */ /* 0x000fe200078ec0ff */
[----:B------:R-:W-:Y:S01]  /*4cf0*/  FFMA.FTZ R53, R53, R130, R119 ;  /* 0x0000008235357223 */ /* 0x000fe20000010077 */
[----:B------:R-:W-:Y:S01]  /*4d00*/  LOP3.LUT R115, R115, 0xffff0000, RZ, 0xc0, !PT ;  /* 0xffff000073737812 */ /* 0x000fe200078ec0ff */
[----:B------:R-:W-:Y:S01]  /*4d10*/  FMUL.FTZ R119, R51, R118 ;  /* 0x0000007633777220 */ /* 0x000fe20000410000 */
[----:B------:R-:W-:Y:S01]  /*4d20*/  PRMT R32, R121, 0x5432, R32 ;  /* 0x0000543279207816 */ /* 0x000fe20000000020 */
[C---:B------:R-:W-:Y:S01]  /*4d30*/  FFMA.FTZ R113, R34.reuse, R113, -R131 ;  /* 0x0000007122717223 */ /* 0x040fe20000010883 */
[----:B------:R-:W-:Y:S01]  /*4d40*/  FFMA.FTZ R34, R34, R129, R133 ;  /* 0x0000008122227223 */ /* 0x000fe20000010085 */
[----:B------:R-:W-:-:S02]  /*4d50*/  IMAD.U32 R130, R55, 0x10000, RZ ;  /* 0x0001000037827824 */ /* 0x000fc400078e00ff */
[-C--:B------:R-:W-:Y:S01]  /*4d60*/  FMUL.FTZ R129, R51, R115.reuse ;  /* 0x0000007333817220 */ /* 0x080fe20000410000 */
[----:B------:R-:W-:Y:S02]  /*4d70*/  IMAD.U32 R128, R32, 0x10000, RZ ;  /* 0x0001000020807824 */ /* 0x000fe400078e00ff */
[----:B------:R-:W-:Y:S01]  /*4d80*/  FFMA.FTZ R51, R38, R115, -R119 ;  /* 0x0000007326337223 */ /* 0x000fe20000010877 */
[----:B------:R-:W-:Y:S01]  /*4d90*/  LOP3.LUT R115, R55, 0xffff0000, RZ, 0xc0, !PT ;  /* 0xffff000037737812 */ /* 0x000fe200078ec0ff */
[----:B------:R-:W-:Y:S01]  /*4da0*/  IMAD.U32 R35, R48, 0x10000, RZ ;  /* 0x0001000030237824 */ /* 0x000fe200078e00ff */
[----:B------:R-:W-:Y:S01]  /*4db0*/  LOP3.LUT R55, R32, 0xffff0000, RZ, 0xc0, !PT ;  /* 0xffff000020377812 */ /* 0x000fe200078ec0ff */
[C---:B------:R-:W-:Y:S01]  /*4dc0*/  FMUL.FTZ R32, R37.reuse, R130 ;  /* 0x0000008225207220 */ /* 0x040fe20000410000 */
[----:B------:R-:W-:Y:S01]  /*4dd0*/  LOP3.LUT R52, R52, 0xffff0000, RZ, 0xc0, !PT ;  /* 0xffff000034347812 */ /* 0x000fe200078ec0ff */
[-C--:B------:R-:W-:Y:S01]  /*4de0*/  FMUL.FTZ R37, R37, R128.reuse ;  /* 0x0000008025257220 */ /* 0x080fe20000410000 */
[----:B------:R-:W-:Y:S01]  /*4df0*/  PRMT R114, R120, 0x5432, R114 ;  /* 0x0000543278727816 */ /* 0x000fe20000000072 */
[----:B------:R-:W-:Y:S01]  /*4e00*/  FFMA.FTZ R32, R35, R128, -R32 ;  /* 0x0000008023207223 */ /* 0x000fe20000010820 */
[----:B------:R-:W-:Y:S01]  /*4e10*/  LOP3.LUT R48, R48, 0xffff0000, RZ, 0xc0, !PT ;  /* 0xffff000030307812 */ /* 0x000fe200078ec0ff */
[----:B------:R-:W-:-:S02]  /*4e20*/  IMAD.U32 R49, R54, 0x10000, RZ ;  /* 0x0001000036317824 */ /* 0x000fc400078e00ff */
[----:B------:R-:W-:Y:S01]  /*4e30*/  FFMA.FTZ R38, R38, R118, R129 ;  /* 0x0000007626267223 */ /* 0x000fe20000010081 */
[----:B------:R-:W-:Y:S01]  /*4e40*/  FFMA.FTZ R35, R35, R130, R37 ;  /* 0x0000008223237223 */ /* 0x000fe20000010025 */
[----:B------:R-:W-:Y:S01]  /*4e50*/  LOP3.LUT R54, R54, 0xffff0000, RZ, 0xc0, !PT ;  /* 0xffff000036367812 */ /* 0x000fe200078ec0ff */
[C---:B------:R-:W-:Y:S01]  /*4e60*/  FMUL.FTZ R119, R52.reuse, R115 ;  /* 0x0000007334777220 */ /* 0x040fe20000410000 */
[C---:B------:R-:W-:Y:S01]  /*4e70*/  IMAD.U32 R118, R33.reuse, 0x10000, RZ ;  /* 0x0001000021767824 */ /* 0x040fe200078e00ff */
[----:B------:R-:W-:Y:S01]  /*4e80*/  LOP3.LUT R37, R33, 0xffff0000, RZ, 0xc0, !PT ;  /* 0xffff000021257812 */ /* 0x000fe200078ec0ff */
[-C--:B------:R-:W-:Y:S01]  /*4e90*/  FMUL.FTZ R129, R52, R55.reuse ;  /* 0x0000003734817220 */ /* 0x080fe20000410000 */
[C---:B------:R-:W-:Y:S01]  /*4ea0*/  LOP3.LUT R33, R114.reuse, 0xffff0000, RZ, 0xc0, !PT ;  /* 0xffff000072217812 */ /* 0x040fe200078ec0ff */
[----:B------:R-:W-:Y:S02]  /*4eb0*/  IMAD.U32 R52, R114, 0x10000, RZ ;  /* 0x0001000072347824 */ /* 0x000fe400078e00ff */
[----:B------:R-:W-:Y:S01]  /*4ec0*/  FFMA.FTZ R119, R48, R55, -R119 ;  /* 0x0000003730777223 */ /* 0x000fe20000010877 */
[----:B------:R-:W-:Y:S01]  /*4ed0*/  LOP3.LUT R50, R50, 0xffff0000, RZ, 0xc0, !PT ;  /* 0xffff000032327812 */ /* 0x000fe200078ec0ff */
[C---:B------:R-:W-:Y:S01]  /*4ee0*/  FMUL.FTZ R114, R49.reuse, R118 ;  /* 0x0000007631727220 */ /* 0x040fe20000410000 */
[C---:B------:R-:W-:Y:S01]  /*4ef0*/  FMUL.FTZ R55, R54.reuse, R37 ;  /* 0x0000002536377220 */ /* 0x040fe20000410000 */
[-C--:B------:R-:W-:Y:S01]  /*4f00*/  FMUL.FTZ R49, R49, R52.reuse ;  /* 0x0000003431317220 */ /* 0x080fe20000410000 */
[----:B------:R-:W-:Y:S01]  /*4f10*/  FMUL.FTZ R54, R54, R33 ;  /* 0x0000002136367220 */ /* 0x000fe20000410000 */
[----:B------:R-:W-:Y:S01]  /*4f20*/  FFMA.FTZ R48, R48, R115, R129 ;  /* 0x0000007330307223 */ /* 0x000fe20000010081 */
        /* <DEDUP_REMOVED lines=15> */
[----:B------:R-:W-:-:S07]  /*5020*/  IMAD.MOV.U32 R55, RZ, RZ, R38 ;  /* 0x000000ffff377224 */ /* 0x000fce00078e0026 */
.L_x_2702:
[----:B------:R-:W-:Y:S05]  /*5030*/  BSYNC B2 ;  /* 0x0000000000027941 */ /* 0x000fea0003800000 */
.L_x_2701:
        /* <DEDUP_REMOVED lines=12> */
.L_x_2700:
[----:B------:R-:W-:Y:S05]  /*5100*/  BSYNC B1 ;  /* 0x0000000000017941 */ /* 0x000fea0003800000 */
.L_x_2699:
        /* <DEDUP_REMOVED lines=18> */
[----:B------:R-:W-:-:S05]  /*5230*/  LOP3.LUT R32, R32, R34, RZ, 0x3c, !PT ;  /* 0x0000002220207212 */ /* 0x000fca00078e3cff */
[----:B------:R-:W-:Y:S02]  /*5240*/  IMAD.IADD R33, R221, 0x1, R32 ;  /* 0x00000001dd217824 */ /* 0x000fe400078e0220 */
[C---:B------:R-:W-:Y:S02]  /*5250*/  IMAD R32, R22.reuse, 0x1800, R87 ;  /* 0x0000180016207824 */ /* 0x040fe400078e0257 */
[----:B------:R-:W-:Y:S02]  /*5260*/  IMAD R34, R22, 0x1800, R33 ;  /* 0x0000180016227824 */ /* 0x000fe400078e0221 */
[--C-:B------:R-:W-:Y:S02]  /*5270*/  IMAD R32, R32, 0x2, R19.reuse ;  /* 0x0000000220207824 */ /* 0x100fe400078e0213 */
[----:B------:R-:W-:-:S04]  /*5280*/  IMAD R36, R34, 0x2, R19 ;  /* 0x0000000222247824 */ /* 0x000fc800078e0213 */
[----:B------:R-:W1:Y:S04]  /*5290*/  LDS.128 R32, [R32+0x1c400] ;  /* 0x01c4000020207984 */ /* 0x000e680000000c00 */
[----:B------:R-:W2:Y:S01]  /*52a0*/  LDS.128 R36, [R36+0x1c400] ;  /* 0x01c4000024247984 */ /* 0x000ea20000000c00 */
[----:B------:R-:W-:Y:S05]  /*52b0*/  @P4 BRA `(.L_x_2704) ;  /* 0x00000004006c4947 */ /* 0x000fea0003800000 */
[----:B------:R-:W-:Y:S01]  /*52c0*/  SHF.R.U32.HI R53, RZ, 0x10, R45 ;  /* 0x00000010ff357819 */ /* 0x000fe2000001162d */
[----:B--2---:R-:W-:Y:S01]  /*52d0*/  IMAD.U32 R52, R39, 0x10000, RZ ;  /* 0x0001000027347824 */ /* 0x004fe200078e00ff */
[----:B------:R-:W-:Y:S02]  /*52e0*/  SHF.R.U32.HI R105, RZ, 0x10, R41 ;  /* 0x00000010ff697819 */ /* 0x000fe40000011629 */
[----:B------:R-:W-:Y:S02]  /*52f0*/  PRMT R124, R124, 0x5410, R53 ;  /* 0x000054107c7c7816 */ /* 0x000fe40000000035 */
[----:B------:R-:W-:Y:S02]  /*5300*/  PRMT R126, R126, 0x5410, R105 ;  /* 0x000054107e7e7816 */ /* 0x000fe40000000069 */
[--C-:B------:R-:W-:Y:S01]  /*5310*/  SHF.R.U64 R104, R42, 0x10, R43.reuse ;  /* 0x000000102a687819 */ /* 0x100fe2000000122b */
[----:B------:R-:W-:Y:S01]  /*5320*/  IMAD.U32 R53, R124, 0x10000, RZ ;  /* 0x000100007c357824 */ /* 0x000fe200078e00ff */
[----:B------:R-:W-:Y:S01]  /*5330*/  SHF.R.U32.HI R102, RZ, 0x10, R43 ;  /* 0x00000010ff667819 */ /* 0x000fe2000001162b */
[----:B-1----:R-:W-:Y:S01]  /*5340*/  IMAD.U32 R42, R33, 0x10000, RZ ;  /* 0x00010000212a7824 */ /* 0x002fe200078e00ff */
[----:B------:R-:W-:Y:S01]  /*5350*/  SHF.R.U64 R54, R44, 0x10, R45 ;  /* 0x000000102c367819 */ /* 0x000fe2000000122d */
[----:B------:R-:W-:Y:S01]  /*5360*/  IMAD.U32 R44, R37, 0x10000, RZ ;  /* 0x00010000252c7824 */ /* 0x000fe200078e00ff */
[--C-:B------:R-:W-:Y:S01]  /*5370*/  SHF.R.U64 R55, R46, 0x10, R47.reuse ;  /* 0x000000102e377819 */ /* 0x100fe2000000122f */
[----:B------:R-:W-:Y:S01]  /*5380*/  IMAD.U32 R46, R35, 0x10000, RZ ;  /* 0x00010000232e7824 */ /* 0x000fe200078e00ff */
[----:B------:R-:W-:-:S02]  /*5390*/  SHF.R.U32.HI R103, RZ, 0x10, R47 ;  /* 0x00000010ff677819 */ /* 0x000fc4000001162f */
[----:B------:R-:W-:Y:S01]  /*53a0*/  LOP3.LUT R43, R39, 0xffff0000, RZ, 0xc0, !PT ;  /* 0xffff0000272b7812 */ /* 0x000fe200078ec0ff */
[----:B------:R-:W-:Y:S01]  /*53b0*/  IMAD.U32 R39, R126, 0x10000, RZ ;  /* 0x000100007e277824 */ /* 0x000fe200078e00ff */
[----:B------:R-:W-:Y:S01]  /*53c0*/  PRMT R122, R122, 0x5410, R55 ;  /* 0x000054107a7a7816 */ /* 0x000fe20000000037 */
[----:B------:R-:W-:Y:S01]  /*53d0*/  FMUL.FTZ R55, R44, R53 ;  /* 0x000000352c377220 */ /* 0x000fe20000410000 */
[----:B------:R-:W-:Y:S01]  /*53e0*/  LOP3.LUT R47, R37, 0xffff0000, RZ, 0xc0, !PT ;  /* 0xffff0000252f7812 */ /* 0x000fe200078ec0ff */
[----:B------:R-:W-:Y:S01]  /*53f0*/  IMAD.U32 R37, R36, 0x10000, RZ ;  /* 0x0001000024257824 */ /* 0x000fe200078e00ff */
[----:B------:R-:W-:Y:S01]  /*5400*/  PRMT R120, R120, 0x5410, R103 ;  /* 0x0000541078787816 */ /* 0x000fe20000000067 */
[-C--:B------:R-:W-:Y:S01]  /*5410*/  FMUL.FTZ R103, R44, R39.reuse ;  /* 0x000000272c677220 */ /* 0x080fe20000410000 */
[----:B------:R-:W-:Y:S01]  /*5420*/  LOP3.LUT R124, R124, 0xffff0000, RZ, 0xc0, !PT ;  /* 0xffff00007c7c7812 */ /* 0x000fe200078ec0ff */
[C---:B------:R-:W-:Y:S01]  /*5430*/  FFMA.FTZ R39, R42.reuse, R39, -R55 ;  /* 0x000000272a277223 */ /* 0x040fe20000010837 */
[----:B------:R-:W-:Y:S01]  /*5440*/  PRMT R121, R121, 0x5410, R102 ;  /* 0x0000541079797816 */ /* 0x000fe20000000066 */
[----:B------:R-:W-:Y:S01]  /*5450*/  FFMA.FTZ R42, R42, R53, R103 ;  /* 0x000000352a2a7223 */ /* 0x000fe20000010067 */
[----:B------:R-:W-:Y:S01]  /*5460*/  LOP3.LUT R44, R126, 0xffff0000, RZ, 0xc0, !PT ;  /* 0xffff00007e2c7812 */ /* 0x000fe200078ec0ff */
[----:B------:R-:W-:Y:S01]  /*5470*/  IMAD.U32 R55, R120, 0x10000, RZ ;  /* 0x0001000078377824 */ /* 0x000fe200078e00ff */
[----:B------:R-:W-:Y:S01]  /*5480*/  LOP3.LUT R45, R33, 0xffff0000, RZ, 0xc0, !PT ;  /* 0xffff0000212d7812 */ /* 0x000fe200078ec0ff */
[----:B------:R-:W-:Y:S01]  /*5490*/  IMAD.U32 R53, R121, 0x10000, RZ ;  /* 0x0001000079357824 */ /* 0x000fe200078e00ff */
[----:B------:R-:W-:Y:S01]  /*54a0*/  PRMT R123, R123, 0x5410, R54 ;  /* 0x000054107b7b7816 */ /* 0x000fe20000000036 */
[C---:B------:R-:W-:Y:S01]  /*54b0*/  FMUL.FTZ R54, R47.reuse, R124 ;  /* 0x0000007c2f367220 */ /* 0x040fe20000410000 */
[----:B------:R-:W-:Y:S01]  /*54c0*/  SHF.R.U64 R108, R40, 0x10, R41 ;  /* 0x00000010286c7819 */ /* 0x000fe20000001229 */
[-C--:B------:R-:W-:Y:S01]  /*54d0*/  FMUL.FTZ R102, R47, R44.reuse ;  /* 0x0000002c2f667220 */ /* 0x080fe20000410000 */
[C---:B------:R-:W-:Y:S01]  /*54e0*/  FMUL.FTZ R103, R52.reuse, R55 ;  /* 0x0000003734677220 */ /* 0x040fe20000410000 */
[----:B------:R-:W-:Y:S01]  /*54f0*/  FFMA.FTZ R44, R45, R44, -R54 ;  /* 0x0000002c2d2c7223 */ /* 0x000fe20000010836 */
[-C--:B------:R-:W-:Y:S01]  /*5500*/  FMUL.FTZ R54, R52, R53.reuse ;  /* 0x0000003534367220 */ /* 0x080fe20000410000 */
[----:B------:R-:W-:Y:S01]  /*5510*/  PRMT R127, R127, 0x5410, R108 ;  /* 0x000054107f7f7816 */ /* 0x000fe2000000006c */
[----:B------:R-:W-:Y:S01]  /*5520*/  FFMA.FTZ R103, R46, R53, -R103 ;  /* 0x000000352e677223 */ /* 0x000fe20000010867 */
[----:B------:R-:W-:Y:S01]  /*5530*/  LOP3.LUT R120, R120, 0xffff0000, RZ, 0xc0, !PT ;  /* 0xffff000078787812 */ /* 0x000fe200078ec0ff */
[----:B------:R-:W-:Y:S01]  /*5540*/  FFMA.FTZ R54, R46, R55, R54 ;  /* 0x000000372e367223 */ /* 0x000fe20000010036 */
[----:B------:R-:W-:Y:S01]  /*5550*/  LOP3.LUT R52, R121, 0xffff0000, RZ, 0xc0, !PT ;  /* 0xffff000079347812 */ /* 0x000fe200078ec0ff */
[----:B------:R-:W-:Y:S01]  /*5560*/  FFMA.FTZ R47, R45, R124, R102 ;  /* 0x0000007c2d2f7223 */ /* 0x000fe20000010066 */
[----:B------:R-:W-:Y:S01]  /*5570*/  IMAD.U32 R46, R123, 0x10000, RZ ;  /* 0x000100007b2e7824 */ /* 0x000fe200078e00ff */
[----:B------:R-:W-:Y:S01]  /*5580*/  PRMT R125, R125, 0x5410, R104 ;  /* 0x000054107d7d7816 */ /* 0x000fe20000000068 */
[----:B------:R-:W-:-:S02]  /*5590*/  IMAD.U32 R45, R127, 0x10000, RZ ;  /* 0x000100007f2d7824 */ /* 0x000fc400078e00ff */
[C---:B------:R-:W-:Y:S01]  /*55a0*/  FMUL.FTZ R102, R43.reuse, R120 ;  /* 0x000000782b667220 */ /* 0x040fe20000410000 */
[----:B------:R-:W-:Y:S01]  /*55b0*/  FMUL.FTZ R104, R43, R52 ;  /* 0x000000342b687220 */ /* 0x000fe20000410000 */
[----:B------:R-:W-:Y:S01]  /*55c0*/  IMAD.U32 R40, R32, 0x10000, RZ ;  /* 0x0001000020287824 */ /* 0x000fe200078e00ff */
[----:B------:R-:W-:Y:S01]  /*55d0*/  LOP3.LUT R41, R35, 0xffff0000, RZ, 0xc0, !PT ;  /* 0xffff000023297812 */ /* 0x000fe200078ec0ff */
[C---:B------:R-:W-:Y:S01]  /*55e0*/  FMUL.FTZ R43, R37.reuse, R46 ;  /* 0x0000002e252b7220 */ /* 0x040fe20000410000 */
[----:B------:R-:W-:Y:S01]  /*55f0*/  LOP3.LUT R36, R36, 0xffff0000, RZ, 0xc0, !PT ;  /* 0xffff000024247812 */ /* 0x000fe200078ec0ff */
[-C--:B------:R-:W-:Y:S01]  /*5600*/  FMUL.FTZ R37, R37, R45.reuse ;  /* 0x0000002d25257220 */ /* 0x080fe20000410000 */
[----:B------:R-:W-:Y:S01]  /*5610*/  LOP3.LUT R123, R123, 0xffff0000, RZ, 0xc0, !PT ;  /* 0xffff00007b7b7812 */ /* 0x000fe200078ec0ff */
[----:B------:R-:W-:Y:S01]  /*5620*/  FFMA.FTZ R43, R40, R45, -R43 ;  /* 0x0000002d282b7223 */ /* 0x000fe2000001082b */
[----:B------:R-:W-:Y:S01]  /*5630*/  LOP3.LUT R127, R127, 0xffff0000, RZ, 0xc0, !PT ;  /* 0xffff00007f7f7812 */ /* 0x000fe200078ec0ff */
[C---:B------:R-:W-:Y:S01]  /*5640*/  IMAD.U32 R33, R34.reuse, 0x10000, RZ ;  /* 0x0001000022217824 */ /* 0x040fe200078e00ff */
[----:B------:R-:W-:Y:S01]  /*5650*/  LOP3.LUT R35, R34, 0xffff0000, RZ, 0xc0, !PT ;  /* 0xffff000022237812 */ /* 0x000fe200078ec0ff */
[C---:B------:R-:W-:Y:S01]  /*5660*/  FFMA.FTZ R102, R41.reuse, R52, -R102 ;  /* 0x0000003429667223 */ /* 0x040fe20000010866 */
[----:B------:R-:W-:Y:S01]  /*5670*/  FFMA.FTZ R53, R41, R120, R104 ;  /* 0x0000007829357223 */ /* 0x000fe20000010068 */
[----:B------:R-:W-:Y:S01]  /*5680*/  FFMA.FTZ R40, R40, R46, R37 ;  /* 0x0000002e28287223 */ /* 0x000fe20000010025 */
[----:B------:R-:W-:Y:S01]  /*5690*/  LOP3.LUT R32, R32, 0xffff0000, RZ, 0xc0, !PT ;  /* 0xffff000020207812 */ /* 0x000fe200078ec0ff */
[----:B------:R-:W-:-:S02]  /*56a0*/  IMAD.U32 R34, R38, 0x10000, RZ ;  /* 0x0001000026227824 */ /* 0x000fc400078e00ff */
[C---:B------:R-:W-:Y:S01]  /*56b0*/  FMUL.FTZ R41, R36.reuse, R123 ;  /* 0x0000007b24297220 */ /* 0x040fe20000410000 */
[-C--:B------:R-:W-:Y:S01]  /*56c0*/  FMUL.FTZ R45, R36, R127.reuse ;  /* 0x0000007f242d7220 */ /* 0x080fe20000410000 */
[----:B------:R-:W-:Y:S01]  /*56d0*/  IMAD.U32 R37, R122, 0x10000, RZ ;  /* 0x000100007a257824 */ /* 0x000fe200078e00ff */
[----:B------:R-:W-:Y:S01]  /*56e0*/  LOP3.LUT R38, R38, 0xffff0000, RZ, 0xc0, !PT ;  /* 0xffff000026267812 */ /* 0x000fe200078ec0ff */
[C---:B------:R-:W-:Y:S01]  /*56f0*/  IMAD.U32 R36, R125.reuse, 0x10000, RZ ;  /* 0x000100007d247824 */ /* 0x040fe200078e00ff */
[----:B------:R-:W-:Y:S01]  /*5700*/  LOP3.LUT R122, R122, 0xffff0000, RZ, 0xc0, !PT ;  /* 0xffff00007a7a7812 */ /* 0x000fe200078ec0ff */
[C---:B------:R-:W-:Y:S01]  /*5710*/  FFMA.FTZ R46, R32.reuse, R127, -R41 ;  /* 0x0000007f202e7223 */ /* 0x040fe20000010829 */
[----:B------:R-:W-:Y:S01]  /*5720*/  LOP3.LUT R125, R125, 0xffff0000, RZ, 0xc0, !PT ;  /* 0xffff00007d7d7812 */ /* 0x000fe200078ec0ff */
[----:B------:R-:W-:Y:S01]  /*5730*/  FFMA.FTZ R45, R32, R123, R45 ;  /* 0x0000007b202d7223 */ /* 0x000fe2000001002d */
[----:B------:R-:W-:Y:S01]  /*5740*/  FMUL.FTZ R32, R34, R37 ;  /* 0x0000002522207220 */ /* 0x000fe20000410000 */
[----:B------:R-:W-:Y:S01]  /*5750*/  FMUL.FTZ R52, R38, R122 ;  /* 0x0000007a26347220 */ /* 0x000fe20000410000 */
[-C--:B------:R-:W-:Y:S01]  /*5760*/  FMUL.FTZ R34, R34, R36.reuse ;  /* 0x0000002422227220 */ /* 0x080fe20000410000 */
[-C--:B------:R-:W-:Y:S01]  /*5770*/  FMUL.FTZ R41, R38, R125.reuse ;  /* 0x0000007d26297220 */ /* 0x080fe20000410000 */
[----:B------:R-:W-:Y:S01]  /*5780*/  FFMA.FTZ R32, R33, R36, -R32 ;  /* 0x0000002421207223 */ /* 0x000fe20000010820 */
[----:B------:R-:W-:Y:S01]  /*5790*/  FFMA.FTZ R125, R35, R125, -R52 ;  /* 0x0000007d237d7223 */ /* 0x000fe20000010834 */
[----:B------:R-:W-:Y:S01]  /*57a0*/  FFMA.FTZ R34, R33, R37, R34 ;  /* 0x0000002521227223 */ /* 0x000fe20000010022 */
[----:B------:R-:W-:Y:S01]  /*57b0*/  FFMA.FTZ R41, R35, R122, R41 ;  /* 0x0000007a23297223 */ /* 0x000fe20000010029 */
[----:B------:R-:W-:-:S02]  /*57c0*/  F2FP.BF16.F32.PACK_AB R36, R45, R40 ;  /* 0x000000282d24723e */ /* 0x000fc400000010ff */
        /* <DEDUP_REMOVED lines=8> */
[----:B------:R-:W-:-:S02]  /*5850*/  F2FP.BF16.F32.PACK_AB R37, R47, R42 ;  /* 0x0000002a2f25723e */ /* 0x000fc400000010ff */
[----:B------:R-:W-:-:S07]  /*5860*/  F2FP.BF16.F32.PACK_AB R39, R53, R54 ;  /* 0x000000363527723e */ /* 0x000fce00000010ff */
.L_x_2704:
[----:B------:R-:W-:Y:S05]  /*5870*/  BSYNC B1 ;  /* 0x0000000000017941 */ /* 0x000fea0003800000 */
.L_x_2703:
[----:B-1----:R4:W-:Y:S01]  /*5880*/  STG.E.128 desc[UR38][R48.64], R32 ;  /* 0x0000002030007986 */ /* 0x0029e2000c101d26 */
[----:B------:R-:W-:-:S13]  /*5890*/  ISETP.GE.AND P4, PT, R51, R107, PT ;  /* 0x0000006b3300720c */ /* 0x000fda0003f86270 */
[----:B------:R-:W-:Y:S05]  /*58a0*/  @P4 BRA `(.L_x_2689) ;  /* 0x0000000000844947 */ /* 0x000fea0003800000 */
[--C-:B----4-:R-:W-:Y:S02]  /*58b0*/  SHF.R.S32.HI R32, RZ, 0x1f, R51.reuse ;  /* 0x0000001fff207819 */ /* 0x110fe40000011433 */
[----:B------:R-:W-:-:S04]  /*58c0*/  IADD3 R51, P4, P5, R4, R100, R51 ;  /* 0x0000006404337210 */ /* 0x000fc80007d9e033 */
[----:B------:R-:W-:Y:S02]  /*58d0*/  IADD3.X R50, R3, R50, R32, P4, P5 ;  /* 0x0000003203327210 */ /* 0x000fe400027ea420 */
[----:B------:R-:W-:-:S04]  /*58e0*/  LEA R98, P4, R51, R98, 0x1 ;  /* 0x0000006233627211 */ /* 0x000fc800078808ff */
[----:B------:R-:W-:-:S05]  /*58f0*/  LEA.HI.X R99, R51, R99, R50, 0x1, P4 ;  /* 0x0000006333637211 */ /* 0x000fca00020f0c32 */
[----:B--2---:R1:W-:Y:S01]  /*5900*/  STG.E.128 desc[UR38][R98.64], R36 ;  /* 0x0000002462007986 */ /* 0x0043e2000c101d26 */
[----:B------:R-:W-:Y:S05]  /*5910*/  BRA `(.L_x_2689) ;  /* 0x0000000000687947 */ /* 0x000fea0003800000 */
.L_x_2672:
[----:B------:R-:W-:-:S06]  /*5920*/  UISETP.NE.AND UP0, UPT, UR54, 0x3, UPT ;  /* 0x000000033600788c */ /* 0x000fcc000bf05270 */
[----:B------:R-:W-:-:S13]  /*5930*/  PLOP3.LUT P3, PT, PT, PT, UP0, 0x80, 0x0 ;  /* 0x000000000000781c */ /* 0x000fda0003f6f008 */
[----:B------:R-:W-:Y:S05]  /*5940*/  @!P3 BRA `(.L_x_2705) ;  /* 0x000000000004b947 */ /* 0x000fea0003800000 */
[----:B------:R-:W-:Y:S01]  /*5950*/  BPT.TRAP 0x1 ;  /* 0x000000040000795c */ /* 0x000fe20000300000 */
.L_x_2705:
[----:B------:R-:W-:Y:S01]  /*5960*/  IMAD R95, R22, 0x8, R19 ;  /* 0x00000008165f7824 */ /* 0x000fe200078e0213 */
[----:B------:R-:W-:Y:S01]  /*5970*/  SHF.L.U32 R106, R210, 0x1f, RZ ;  /* 0x0000001fd26a7819 */ /* 0x000fe200000006ff */
[----:B------:R-:W-:Y:S01]  /*5980*/  IMAD R97, R27, -0x60, R24 ;  /* 0xffffffa01b617824 */ /* 0x000fe200078e0218 */
[----:B------:R-:W-:Y:S02]  /*5990*/  BSSY B1, `(.L_x_2706) ;  /* 0x0000004000017945 */ /* 0x000fe40003800000 */
[----:B------:R-:W0:Y:S02]  /*59a0*/  SYNCS.PHASECHK.TRANS64.TRYWAIT P4, [R95+URZ+0x22890], R106 ;  /* 0x0228906a5f0075a7 */ /* 0x000e24000808017f */
[----:B------:R-:W-:Y:S01]  /*59b0*/  VIMNMX R97, R97, 0x60, PT ;  /* 0x0000006061617848 */ /* 0x000fe20003fe0100 */
[----:B0-----:R-:W-:Y:S06]  /*59c0*/  @!P4 BRA `(.L_x_2707) ;  /* 0x000001e0002cc947 */ /* 0x001fec0003800000 */
.L_x_3054:
[----:B------:R-:W-:Y:S05]  /*59d0*/  BSYNC B1 ;  /* 0x0000000000017941 */ /* 0x000fea0003800000 */
.L_x_2706:
[-C--:B------:R-:W-:Y:S01]  /*59e0*/  ISETP.GE.AND P5, PT, R23, R97.reuse, PT ;  /* 0x000000611700720c */ /* 0x080fe20003fa6270 */
[----:B------:R-:W-:Y:S01]  /*59f0*/  BSSY B1, `(.L_x_2708) ;  /* 0x0000007000017945 */ /* 0x000fe20003800000 */
[----:B------:R-:W-:-:S11]  /*5a00*/  ISETP.GE.AND P4, PT, R233, R97, PT ;  /* 0x00000061e900720c */ /* 0x000fd60003f86270 */
[----:B------:R-:W-:Y:S05]  /*5a10*/  @P5 BRA `(.L_x_2709) ;  /* 0x0000000000105947 */ /* 0x000fea0003800000 */
[----:B------:R-:W1:Y:S04]  /*5a20*/  @!P1 LDS.128 R32, [R104] ;  /* 0x0000000068209984 */ /* 0x000e680000000c00 */
[----:B------:R-:W2:Y:S04]  /*5a30*/  @!P2 LDS.128 R36, [R103] ;  /* 0x000000006724a984 */ /* 0x000ea80000000c00 */
[----:B-1----:R1:W-:Y:S04]  /*5a40*/  @!P1 STG.E.128 desc[UR38][R42.64], R32 ;  /* 0x000000202a009986 */ /* 0x0023e8000c101d26 */
[----:B--2---:R1:W-:Y:S02]  /*5a50*/  @!P2 STG.E.128 desc[UR38][R42.64+0x40], R36 ;  /* 0x000040242a00a986 */ /* 0x0043e4000c101d26 */
.L_x_2709:
[----:B------:R-:W-:Y:S05]  /*5a60*/  BSYNC B1 ;  /* 0x0000000000017941 */ /* 0x000fea0003800000 */
.L_x_2708:
[----:B------:R-:W-:Y:S05]  /*5a70*/  @P4 BRA `(.L_x_2689) ;  /* 0x0000000000104947 */ /* 0x000fea0003800000 */
[----:B-1----:R-:W1:Y:S04]  /*5a80*/  @!P1 LDS.128 R32, [R104+0x2000] ;  /* 0x0020000068209984 */ /* 0x002e680000000c00 */
[----:B------:R-:W2:Y:S04]  /*5a90*/  @!P2 LDS.128 R36, [R103+0x2000] ;  /* 0x002000006724a984 */ /* 0x000ea80000000c00 */
[----:B-1----:R3:W-:Y:S04]  /*5aa0*/  @!P1 STG.E.128 desc[UR38][R40.64], R32 ;  /* 0x0000002028009986 */ /* 0x0027e8000c101d26 */
[----:B--2---:R3:W-:Y:S02]  /*5ab0*/  @!P2 STG.E.128 desc[UR38][R40.64+0x40], R36 ;  /* 0x000040242800a986 */ /* 0x0047e4000c101d26 */
.L_x_2689:
[----:B------:R-:W-:Y:S05]  /*5ac0*/  BSYNC B0 ;  /* 0x0000000000007941 */ /* 0x000fea0003800000 */
.L_x_2671:
        /* <DEDUP_REMOVED lines=17> */
.L_x_2711:
[----:B------:R-:W-:Y:S05]  /*5be0*/  BSYNC B0 ;  /* 0x0000000000007941 */ /* 0x000fea0003800000 */
.L_x_2710:
[----:B------:R-:W2:Y:S01]  /*5bf0*/  SYNCS.PHASECHK.TRANS64.TRYWAIT P3, [R95+URZ+0x228b0], R106 ;  /* 0x0228b06a5f0075a7 */ /* 0x000ea2000806017f */
[----:B------:R-:W-:Y:S01]  /*5c00*/  ULDC UR52, c[0x0][0x320] ;  /* 0x0000c80000347ab9 */ /* 0x000fe20000000800 */
[----:B------:R-:W-:Y:S01]  /*5c10*/  ULDC.64 UR48, c[0x0][0x328] ;  /* 0x0000ca0000307ab9 */ /* 0x000fe20000000a00 */
[----:B------:R-:W-:Y:S01]  /*5c20*/  ULDC.64 UR46, c[0x0][0x318] ;  /* 0x0000c600002e7ab9 */ /* 0x000fe20000000a00 */
[----:B------:R-:W-:Y:S01]  /*5c30*/  BSSY B0, `(.L_x_2712) ;  /* 0x0000003000007945 */ /* 0x000fe20003800000 */
[----:B------:R-:W-:-:S03]  /*5c40*/  IMAD R41, R22, 0x6000, R89 ;  /* 0x0000600016297824 */ /* 0x000fc600078e0259 */
[----:B--2---:R-:W-:Y:S05]  /*5c50*/  @!P3 BRA `(.L_x_2713) ;  /* 0x000001dc009cb947 */ /* 0x004fea0003800000 */
.L_x_3055:
[----:B------:R-:W-:Y:S05]  /*5c60*/  BSYNC B0 ;  /* 0x0000000000007941 */ /* 0x000fea0003800000 */
.L_x_2712:
[----:B------:R-:W-:Y:S01]  /*5c70*/  ISETP.GE.AND P3, PT, R23, R97, PT ;  /* 0x000000611700720c */ /* 0x000fe20003f66270 */
[----:B------:R-:W-:Y:S01]  /*5c80*/  IMAD.IADD R40, R88, 0x1, R41 ;  /* 0x0000000158287824 */ /* 0x000fe200078e0229 */
[----:B------:R-:W-:Y:S01]  /*5c90*/  BSSY B0, `(.L_x_2714) ;  /* 0x0000025000007945 */ /* 0x000fe20003800000 */
[----:B------:R-:W-:Y:S02]  /*5ca0*/  IMAD R41, R41, 0x2, R25 ;  /* 0x0000000229297824 */ /* 0x000fe400078e0219 */
[----:B------:R-:W-:-:S04]  /*5cb0*/  IMAD.WIDE R36, R27, 0x60, R58 ;  /* 0x000000601b247825 */ /* 0x000fc800078e023a */
[----:B------:R-:W-:-:S04]  /*5cc0*/  IMAD R40, R40, 0x2, R25 ;  /* 0x0000000228287824 */ /* 0x000fc800078e0219 */
        /* <DEDUP_REMOVED lines=33> */
.L_x_2715:
[----:B------:R-:W-:Y:S05]  /*5ee0*/  BSYNC B0 ;  /* 0x0000000000007941 */ /* 0x000fea0003800000 */
.L_x_2714:
        /* <DEDUP_REMOVED lines=37> */
.L_x_2717:
[----:B------:R-:W-:Y:S05]  /*6140*/  BSYNC B0 ;  /* 0x0000000000007941 */ /* 0x000fea0003800000 */
.L_x_2716:
        /* <DEDUP_REMOVED lines=12> */
[----:B---34-:R-:W-:Y:S02]  /*6210*/  SEL R33, RZ, 0x1, P3 ;  /* 0x00000001ff217807 */ /* 0x018fe40001800000 */
[----:B------:R-:W-:Y:S02]  /*6220*/  SEL R22, R22, RZ, P3 ;  /* 0x000000ff16167207 */ /* 0x000fe40001800000 */
[----:B------:R-:W-:Y:S01]  /*6230*/  LOP3.LUT R210, R210, R33, RZ, 0x3c, !PT ;  /* 0x00000021d2d27212 */ /* 0x000fe200078e3cff */
[----:B------:R1:W-:Y:S01]  /*6240*/  @!P4 SYNCS.ARRIVE.TRANS64.RED.A1T0 RZ, [R95+URZ], RZ ;  /* 0x000000ff5fffc9a7 */ /* 0x0003e2000810043f */
[----:B------:R-:W-:Y:S05]  /*6250*/  @P5 BRA `(.L_x_2718) ;  /* 0xffffffc800bc5947 */ /* 0x000fea000383ffff */
[----:B-1----:R-:W0:Y:S01]  /*6260*/  S2R R32, SR_TID.X ;  /* 0x0000000000207919 */ /* 0x002e220000002100 */
[----:B------:R-:W-:Y:S02]  /*6270*/  PLOP3.LUT P0, PT, PT, PT, PT, 0x8, 0x0 ;  /* 0x000000000000781c */ /* 0x000fe40003f0e170 */
[----:B0-----:R-:W-:-:S04]  /*6280*/  SHF.R.U32.HI R32, RZ, 0x7, R32 ;  /* 0x00000007ff207819 */ /* 0x001fc80000011620 */
[----:B------:R-:W-:-:S13]  /*6290*/  ISETP.NE.AND P5, PT, R32, 0x1, PT ;  /* 0x000000012000780c */ /* 0x000fda0003fa5270 */
[----:B------:R-:W-:Y:S06]  /*62a0*/  @!P5 BAR.ARV 0x9, 0x100 ;  /* 0x024400000000db1d */ /* 0x000fec0000002000 */
.L_x_2666:
[----:B------:R-:W0:Y:S01]  /*62b0*/  LDC R0, c[0x0][0x448] ;  /* 0x00011200ff007b82 */ /* 0x000e220000000800 */
[----:B------:R-:W-:-:S07]  /*62c0*/  IADD3 R7, R208, 0x1, -R207 ;  /* 0x00000001d0077810 */ /* 0x000fce0007ffe8cf */
[----:B------:R-:W1:Y:S01]  /*62d0*/  LDC.64 R4, c[0x0][0x9e0] ;  /* 0x00027800ff047b82 */ /* 0x000e620000000a00 */
[----:B0-----:R-:W-:Y:S01]  /*62e0*/  ISETP.NE.AND P1, PT, R0, 0x1, PT ;  /* 0x000000010000780c */ /* 0x001fe20003f25270 */
[----:B------:R-:W-:Y:S01]  /*62f0*/  VIADD R0, R213, 0x7f ;  /* 0x0000007fd5007836 */ /* 0x000fe20000000000 */
[----:B-1----:R-:W-:-:S11]  /*6300*/  ISETP.GE.AND P2, PT, R5, 0x1, PT ;  /* 0x000000010500780c */ /* 0x002fd60003f46270 */
[----:B------:R-:W0:Y:S08]  /*6310*/  @P1 LDC R3, c[0x0][0x44c] ;  /* 0x00011300ff031b82 */ /* 0x000e300000000800 */
[----:B------:R-:W1:Y:S01]  /*6320*/  @P1 LDC R6, c[0x0][0x450] ;  /* 0x00011400ff061b82 */ /* 0x000e620000000800 */
[----:B0-----:R-:W-:-:S05]  /*6330*/  @P1 IMAD.HI.U32 R3, R0, R3, RZ ;  /* 0x0000000300031227 */ /* 0x001fca00078e00ff */
[----:B-1----:R-:W-:-:S05]  /*6340*/  @P1 SHF.R.U32.HI R0, RZ, R6, R3 ;  /* 0x00000006ff001219 */ /* 0x002fca0000011603 */
[----:B------:R-:W-:Y:S01]  /*6350*/  IMAD.IADD R3, R7, 0x1, R0 ;  /* 0x0000000107037824 */ /* 0x000fe200078e0200 */
[----:B------:R-:W-:Y:S06]  /*6360*/  @P0 BRA `(.L_x_2719) ;  /* 0x00000000000c0947 */ /* 0x000fec0003800000 */
[----:B------:R-:W0:Y:S01]  /*6370*/  FENCE.VIEW.ASYNC.G ;  /* 0x00000000000073c6 */ /* 0x000e220000000100 */
[----:B------:R-:W-:Y:S05]  /*6380*/  WARPSYNC.ALL ;  /* 0x0000000000007948 */ /* 0x000fea0003800000 */
[----:B0-----:R-:W-:Y:S06]  /*6390*/  BAR.ARV 0xc, 0x180 ;  /* 0x0306000000007b1d */ /* 0x001fec0000002000 */
.L_x_2719:
[----:B------:R-:W-:Y:S01]  /*63a0*/  IMAD.IADD R4, R3, 0x1, R4 ;  /* 0x0000000103047824 */ /* 0x000fe200078e0204 */
[----:B------:R-:W-:Y:S06]  /*63b0*/  @!P2 BRA `(.L_x_2720) ;  /* 0x000000000048a947 */ /* 0x000fec0003800000 */
        /* <DEDUP_REMOVED lines=11> */
.L_x_2722:
[----:B------:R-:W-:-:S13]  /*6470*/  ISETP.NE.AND P0, PT, R5, 0x1, PT ;  /* 0x000000010500780c */ /* 0x000fda0003f05270 */
[----:B------:R-:W0:Y:S02]  /*6480*/  @P0 LDC.64 R6, c[0x0][0x9e8] ;  /* 0x00027a00ff060b82 */ /* 0x000e240000000a00 */
[----:B0-----:R-:W-:-:S05]  /*6490*/  @P0 IMAD.HI.U32 R6, R0, R6, RZ ;  /* 0x0000000600060227 */ /* 0x001fca00078e00ff */
[----:B------:R-:W-:-:S07]  /*64a0*/  @P0 SHF.R.U32.HI R0, RZ, R7, R6 ;  /* 0x00000007ff000219 */ /* 0x000fce0000011606 */
.L_x_2723:
[----:B------:R-:W-:Y:S05]  /*64b0*/  BSYNC B0 ;  /* 0x0000000000007941 */ /* 0x000fea0003800000 */
.L_x_2721:
[----:B------:R-:W-:-:S05]  /*64c0*/  IMAD R3, R0, R5, R5 ;  /* 0x0000000500037224 */ /* 0x000fca00078e0205 */
[----:B------:R-:W-:-:S07]  /*64d0*/  VIMNMX R4, R4, R3, PT ;  /* 0x0000000304047248 */ /* 0x000fce0003fe0100 */
.L_x_2720:
[----:B------:R-:W0:Y:S01]  /*64e0*/  @P1 LDC R0, c[0x0][0x44c] ;  /* 0x00011300ff001b82 */ /* 0x000e220000000800 */
[----:B------:R-:W-:Y:S01]  /*64f0*/  VIADD R4, R4, 0x5f ;  /* 0x0000005f04047836 */ /* 0x000fe20000000000 */
[----:B------:R-:W-:-:S03]  /*6500*/  ULDC UR4, c[0x0][0x9dc] ;  /* 0x0002770000047ab9 */ /* 0x000fc60000000800 */
[----:B------:R-:W-:-:S03]  /*6510*/  IMAD.HI R4, R4, 0x2aaaaaab, RZ ;  /* 0x2aaaaaab04047827 */ /* 0x000fc600078e02ff */
[----:B------:R-:W1:Y:S02]  /*6520*/  @P1 LDC R7, c[0x0][0x450] ;  /* 0x00011400ff071b82 */ /* 0x000e640000000800 */
[----:B------:R-:W-:-:S04]  /*6530*/  SHF.R.U32.HI R3, RZ, 0x1f, R4 ;  /* 0x0000001fff037819 */ /* 0x000fc80000011604 */
[----:B------:R-:W-:-:S04]  /*6540*/  LEA.HI.SX32 R4, R4, R3, 0x1c ;  /* 0x0000000304047211 */ /* 0x000fc800078fe2ff */
[----:B------:R-:W-:Y:S01]  /*6550*/  VIMNMX R29, R29, R4, PT ;  /* 0x000000041d1d7248 */ /* 0x000fe20003fe0100 */
[----:B0-----:R-:W-:-:S04]  /*6560*/  @P1 IMAD.HI.U32 R6, R213, R0, RZ ;  /* 0x00000000d5061227 */ /* 0x001fc800078e00ff */
[----:B------:R-:W-:Y:S01]  /*6570*/  IMAD.MOV.U32 R0, RZ, RZ, R213 ;  /* 0x000000ffff007224 */ /* 0x000fe200078e00d5 */
        /* <DEDUP_REMOVED lines=14> */
.L_x_2726:
[----:B------:R-:W-:-:S13]  /*6660*/  ISETP.NE.AND P0, PT, R5, 0x1, PT ;  /* 0x000000010500780c */ /* 0x000fda0003f05270 */
[----:B------:R-:W0:Y:S02]  /*6670*/  @P0 LDC.64 R6, c[0x0][0x9e8] ;  /* 0x00027a00ff060b82 */ /* 0x000e240000000a00 */
[----:B0-----:R-:W-:-:S05]  /*6680*/  @P0 IMAD.HI.U32 R4, R0, R6, RZ ;  /* 0x0000000600040227 */ /* 0x001fca00078e00ff */
[----:B------:R-:W-:-:S07]  /*6690*/  @P0 SHF.R.U32.HI R0, RZ, R7, R4 ;  /* 0x00000007ff000219 */ /* 0x000fce0000011604 */
.L_x_2727:
[----:B------:R-:W-:Y:S05]  /*66a0*/  BSYNC B0 ;  /* 0x0000000000007941 */ /* 0x000fea0003800000 */
.L_x_2725:
[----:B------:R-:W-:-:S05]  /*66b0*/  IMAD R0, R0, R5, RZ ;  /* 0x0000000500007224 */ /* 0x000fca00078e02ff */
[----:B------:R-:W-:-:S07]  /*66c0*/  VIMNMX R3, R3, R0, !PT ;  /* 0x0000000003037248 */ /* 0x000fce0007fe0100 */
.L_x_2724:
[----:B------:R-:W-:Y:S01]  /*66d0*/  IMAD.HI R3, R3, 0x2aaaaaab, RZ ;  /* 0x2aaaaaab03037827 */ /* 0x000fe200078e02ff */
[----:B------:R-:W-:Y:S03]  /*66e0*/  BSSY B0, `(.L_x_2728) ;  /* 0x0000026000007945 */ /* 0x000fe60003800000 */
[----:B------:R-:W-:Y:S01]  /*66f0*/  IMAD.MOV.U32 R176, RZ, RZ, RZ ;  /* 0x000000ffffb07224 */ /* 0x000fe200078e00ff */
[----:B------:R-:W-:-:S04]  /*6700*/  SHF.R.U32.HI R0, RZ, 0x1f, R3 ;  /* 0x0000001fff007819 */ /* 0x000fc80000011603 */
[----:B------:R-:W-:-:S04]  /*6710*/  LEA.HI.SX32 R0, R3, R0, 0x1c ;  /* 0x0000000003007211 */ /* 0x000fc800078fe2ff */
[----:B------:R-:W-:-:S04]  /*6720*/  VIMNMX R219, RZ, R0, !PT ;  /* 0x00000000ffdb7248 */ /* 0x000fc80007fe0100 */
        /* <DEDUP_REMOVED lines=33> */
.L_x_2729:
[----:B------:R-:W-:Y:S05]  /*6940*/  BSYNC B0 ;  /* 0x0000000000007941 */ /* 0x000fea0003800000 */
.L_x_2728:
[-C--:B------:R-:W-:Y:S01]  /*6950*/  IMAD R219, R235, R176.reuse, R219 ;  /* 0x000000b0ebdb7224 */ /* 0x080fe200078e02db */
        /* <DEDUP_REMOVED lines=78> */
.L_x_3058:
        /* <DEDUP_REMOVED lines=26> */
.L_x_2733:
[----:B------:R-:W-:Y:S05]  /*6fe0*/  BSYNC B6 ;  /* 0x0000000000067941 */ /* 0x000fea0003800000 */
.L_x_2732:
        /* <DEDUP_REMOVED lines=12> */
.L_x_2737:
[----:B--2---:R2:W3:Y:S02]  /*70b0*/  SYNCS.PHASECHK.TRANS64.TRYWAIT P0, [R19+URZ+0x22800], R0 ;  /* 0x02280000130075a7 */ /* 0x0044e4000800017f */
[----:B---3--:R-:W-:Y:S05]  /*70c0*/  @!P0 NANOSLEEP.SYNCS 0x989680 ;  /* 0x009896800000895d */ /* 0x008fea0003900000 */
[----:B------:R-:W3:Y:S02]  /*70d0*/  @!P0 SYNCS.PHASECHK.TRANS64 P0, [R19+URZ+0x22800], R0 ;  /* 0x02280000130085a7 */ /* 0x000ee4000800007f */
[----:B---3--:R-:W-:Y:S05]  /*70e0*/  @!P0 BRA `(.L_x_2737) ;  /* 0xfffffffc00f08947 */ /* 0x008fea000383ffff */
.L_x_2736:
[----:B------:R-:W-:Y:S05]  /*70f0*/  BSYNC B0 ;  /* 0x0000000000007941 */ /* 0x000fea0003800000 */
.L_x_2735:
[----:B------:R-:W-:Y:S05]  /*7100*/  BRA `(.L_x_2738) ;  /* 0x0000002c00947947 */ /* 0x000fea0003800000 */
.L_x_2734:
[----:B------:R-:W-:Y:S01]  /*7110*/  LOP3.LUT P0, RZ, R24, 0x3ff, RZ, 0xc0, !PT ;  /* 0x000003ff18ff7812 */ /* 0x000fe2000780c0ff */
[----:B------:R-:W-:Y:S01]  /*7120*/  ULDC.64 UR4, c[0x0][0x3f8] ;  /* 0x0000fe0000047ab9 */ /* 0x000fe20000000a00 */
[----:B-----5:R-:W-:Y:S01]  /*7130*/  SHF.R.S32.HI R0, RZ, 0x1f, R152 ;  /* 0x0000001fff007819 */ /* 0x020fe20000011498 */
[----:B------:R-:W-:Y:S01]  /*7140*/  ULDC.64 UR6, c[0x0][0x408] ;  /* 0x0001020000067ab9 */ /* 0x000fe20000000a00 */
[----:B------:R-:W-:Y:S01]  /*7150*/  IMAD.WIDE.U32 R24, R152, UR4, RZ ;  /* 0x0000000498187c25 */ /* 0x000fe2000f8e00ff */
[----:B------:R-:W-:Y:S03]  /*7160*/  BSSY B6, `(.L_x_2739) ;  /* 0x0000019000067945 */ /* 0x000fe60003800000 */
[C---:B------:R-:W-:Y:S02]  /*7170*/  IMAD R3, R0.reuse, UR4, RZ ;  /* 0x0000000400037c24 */ /* 0x040fe4000f8e02ff */
[----:B------:R-:W-:-:S02]  /*7180*/  IMAD R5, R0, UR6, RZ ;  /* 0x0000000600057c24 */ /* 0x000fc4000f8e02ff */
[C---:B------:R-:W-:Y:S02]  /*7190*/  IMAD R3, R152.reuse, UR5, R3 ;  /* 0x0000000598037c24 */ /* 0x040fe4000f8e0203 */
[C---:B------:R-:W-:Y:S02]  /*71a0*/  IMAD R5, R152.reuse, UR7, R5 ;  /* 0x0000000798057c24 */ /* 0x040fe4000f8e0205 */
[----:B------:R-:W-:-:S04]  /*71b0*/  IMAD.WIDE.U32 R152, R152, UR6, RZ ;  /* 0x0000000698987c25 */ /* 0x000fc8000f8e00ff */
[----:B------:R-:W-:Y:S02]  /*71c0*/  IMAD.IADD R27, R3, 0x1, R25 ;  /* 0x00000001031b7824 */ /* 0x000fe400078e0219 */
[----:B------:R-:W-:Y:S01]  /*71d0*/  IMAD.IADD R29, R5, 0x1, R153 ;  /* 0x00000001051d7824 */ /* 0x000fe200078e0299 */
        /* <DEDUP_REMOVED lines=17> */
.L_x_2740:
[----:B------:R-:W-:Y:S05]  /*72f0*/  BSYNC B6 ;  /* 0x0000000000067941 */ /* 0x000fea0003800000 */
.L_x_2739:
[----:B------:R-:W-:Y:S01]  /*7300*/  LEA.HI R31, R31, R26, RZ, 0x2 ;  /* 0x0000001a1f1f7211 */ /* 0x000fe200078f10ff */
[----:B------:R-:W-:Y:S01]  /*7310*/  ULDC.U8 UR4, c[0x0][0x410] ;  /* 0x0001040000047ab9 */ /* 0x000fe20000000000 */
[----:B------:R-:W-:Y:S01]  /*7320*/  BSSY B0, `(.L_x_2741) ;  /* 0x00002bb000007945 */ /* 0x000fe20003800000 */
[----:B------:R-:W-:Y:S01]  /*7330*/  ISETP.NE.AND P0, PT, RZ, UR4, PT ;  /* 0x00000004ff007c0c */ /* 0x000fe2000bf05270 */
[----:B------:R-:W-:Y:S01]  /*7340*/  IMAD.IADD R41, R23, 0x1, R213 ;  /* 0x0000000117297824 */ /* 0x000fe200078e02d5 */
[----:B------:R-:W-:Y:S02]  /*7350*/  SHF.R.S32.HI R0, RZ, 0x1f, R31 ;  /* 0x0000001fff007819 */ /* 0x000fe4000001141f */
[----:B------:R-:W-:Y:S02]  /*7360*/  LOP3.LUT R31, R31, 0xfffffffc, RZ, 0xc0, !PT ;  /* 0xfffffffc1f1f7812 */ /* 0x000fe400078ec0ff */
[----:B------:R-:W-:-:S03]  /*7370*/  LEA.HI R0, R0, R23, RZ, 0x3 ;  /* 0x0000001700007211 */ /* 0x000fc600078f18ff */
[----:B------:R-:W-:Y:S01]  /*7380*/  IMAD.IADD R26, R26, 0x1, -R31 ;  /* 0x000000011a1a7824 */ /* 0x000fe200078e0a1f */
[----:B------:R-:W-:-:S05]  /*7390*/  LOP3.LUT R0, R0, 0xfffffff8, RZ, 0xc0, !PT ;  /* 0xfffffff800007812 */ /* 0x000fca00078ec0ff */
[----:B------:R-:W-:Y:S01]  /*73a0*/  IMAD.IADD R38, R23, 0x1, -R0 ;  /* 0x0000000117267824 */ /* 0x000fe200078e0a00 */
[----:B------:R-:W-:Y:S06]  /*73b0*/  @!P0 BRA `(.L_x_2742) ;  /* 0x0000001400988947 */ /* 0x000fec0003800000 */
[----:B------:R-:W1:Y:S01]  /*73c0*/  LDC R42, c[0x0][0x448] ;  /* 0x00011200ff2a7b82 */ /* 0x000e620000000800 */
[----:B------:R-:W-:Y:S01]  /*73d0*/  IMAD R3, R26, 0x40, R41 ;  /* 0x000000401a037824 */ /* 0x000fe200078e0229 */
[----:B------:R-:W-:Y:S01]  /*73e0*/  ULDC.64 UR4, c[0x0][0x3f8] ;  /* 0x0000fe0000047ab9 */ /* 0x000fe20000000a00 */
[----:B------:R-:W-:Y:S01]  /*73f0*/  ULDC.64 UR6, c[0x0][0x408] ;  /* 0x0001020000067ab9 */ /* 0x000fe20000000a00 */
[----:B------:R-:W-:Y:S01]  /*7400*/  IMAD.MOV.U32 R8, RZ, RZ, R24 ;  /* 0x000000ffff087224 */ /* 0x000fe200078e0018 */
[----:B------:R-:W-:Y:S01]  /*7410*/  SHF.R.S32.HI R32, RZ, 0x1f, R211 ;  /* 0x0000001fff207819 */ /* 0x000fe200000114d3 */
[----:B------:R-:W-:Y:S02]  /*7420*/  IMAD.MOV.U32 R9, RZ, RZ, R27 ;  /* 0x000000ffff097224 */ /* 0x000fe400078e001b */
[----:B------:R-:W-:Y:S02]  /*7430*/  IMAD.MOV.U32 R10, RZ, RZ, R152 ;  /* 0x000000ffff0a7224 */ /* 0x000fe400078e0098 */
[----:B------:R-:W-:Y:S01]  /*7440*/  IMAD.MOV.U32 R11, RZ, RZ, R29 ;  /* 0x000000ffff0b7224 */ /* 0x000fe200078e001d */
[----:B-1----:R-:W-:-:S13]  /*7450*/  ISETP.NE.AND P0, PT, R42, 0x1, PT ;  /* 0x000000012a00780c */ /* 0x002fda0003f05270 */
[----:B------:R-:W1:Y:S08]  /*7460*/  @P0 LDC R0, c[0x0][0x44c] ;  /* 0x00011300ff000b82 */ /* 0x000e700000000800 */
[----:B------:R-:W2:Y:S01]  /*7470*/  @P0 LDC R5, c[0x0][0x450] ;  /* 0x00011400ff050b82 */ /* 0x000ea20000000800 */
[----:B-1----:R-:W-:-:S05]  /*7480*/  @P0 IMAD.HI.U32 R0, R3, R0, RZ ;  /* 0x0000000003000227 */ /* 0x002fca00078e00ff */
[----:B--2---:R-:W-:-:S04]  /*7490*/  @P0 SHF.R.U32.HI R3, RZ, R5, R0 ;  /* 0x00000005ff030219 */ /* 0x004fc80000011600 */
[----:B------:R-:W-:Y:S01]  /*74a0*/  SHF.R.S32.HI R0, RZ, 0x1f, R3 ;  /* 0x0000001fff007819 */ /* 0x000fe20000011403 */
[----:B------:R-:W-:-:S04]  /*74b0*/  IMAD.WIDE.U32 R8, R3, UR4, R8 ;  /* 0x0000000403087c25 */ /* 0x000fc8000f8e0008 */
[C---:B------:R-:W-:Y:S02]  /*74c0*/  IMAD R4, R0.reuse, UR4, RZ ;  /* 0x0000000400047c24 */ /* 0x040fe4000f8e02ff */
[----:B------:R-:W-:Y:S02]  /*74d0*/  IMAD R0, R0, UR6, RZ ;  /* 0x0000000600007c24 */ /* 0x000fe4000f8e02ff */
[C---:B------:R-:W-:Y:S01]  /*74e0*/  IMAD R7, R3.reuse, UR5, R4 ;  /* 0x0000000503077c24 */ /* 0x040fe2000f8e0204 */
[----:B------:R-:W-:Y:S01]  /*74f0*/  ULDC.64 UR4, c[0x0][0x3e8] ;  /* 0x0000fa0000047ab9 */ /* 0x000fe20000000a00 */
[C---:B------:R-:W-:Y:S01]  /*7500*/  IMAD.WIDE.U32 R10, R3.reuse, UR6, R10 ;  /* 0x00000006030a7c25 */ /* 0x040fe2000f8e000a */
[----:B------:R-:W-:Y:S01]  /*7510*/  LEA R6, P0, R8, UR4, 0x1 ;  /* 0x0000000408067c11 */ /* 0x000fe2000f8008ff */
[----:B------:R-:W-:Y:S02]  /*7520*/  UMOV UR4, 0xffffffff ;  /* 0xffffffff00047882 */ /* 0x000fe40000000000 */
[----:B------:R-:W-:Y:S01]  /*7530*/  IMAD R3, R3, UR7, R0 ;  /* 0x0000000703037c24 */ /* 0x000fe2000f8e0200 */
[----:B------:R-:W-:Y:S01]  /*7540*/  ULDC.64 UR6, c[0x0][0x400] ;  /* 0x0001000000067ab9 */ /* 0x000fe20000000a00 */
[----:B------:R-:W-:Y:S01]  /*7550*/  IMAD.IADD R7, R9, 0x1, R7 ;  /* 0x0000000109077824 */ /* 0x000fe200078e0207 */
[----:B------:R-:W-:Y:S01]  /*7560*/  LEA R4, P1, R10, UR6, 0x1 ;  /* 0x000000060a047c11 */ /* 0x000fe2000f8208ff */
[----:B------:R-:W-:-:S03]  /*7570*/  IMAD.IADD R3, R11, 0x1, R3 ;  /* 0x000000010b037824 */ /* 0x000fc600078e0203 */
[----:B------:R-:W-:Y:S02]  /*7580*/  LEA.HI.X R7, R8, UR5, R7, 0x1, P0 ;  /* 0x0000000508077c11 */ /* 0x000fe400080f0c07 */
[----:B------:R-:W-:Y:S01]  /*7590*/  LEA.HI.X R10, R10, UR7, R3, 0x1, P1 ;  /* 0x000000070a0a7c11 */ /* 0x000fe200088f0c03 */
[----:B------:R-:W-:Y:S06]  /*75a0*/  BRA.DIV UR4, `(.L_x_2743) ;  /* 0x000001c604807947 */ /* 0x000fec000b800000 */
[----:B------:R1:W2:Y:S04]  /*75b0*/  SHFL.IDX PT, R3, R7, RZ, 0x1c1f ;  /* 0x001c1fff07037589 */ /* 0x0002a800000e0000 */
[----:B------:R1:W3:Y:S04]  /*75c0*/  SHFL.IDX PT, R0, R6, RZ, 0x1c1f ;  /* 0x001c1fff06007589 */ /* 0x0002e800000e0000 */
[----:B------:R1:W4:Y:S04]  /*75d0*/  SHFL.IDX PT, R5, R10, RZ, 0x1c1f ;  /* 0x001c1fff0a057589 */ /* 0x00032800000e0000 */
[----:B------:R1:W0:Y:S02]  /*75e0*/  SHFL.IDX PT, R14, R4, RZ, 0x1c1f ;  /* 0x001c1fff040e7589 */ /* 0x00022400000e0000 */
.L_x_3064:
[----:B------:R-:W-:Y:S01]  /*75f0*/  IMAD R42, R207, R42, RZ ;  /* 0x0000002acf2a7224 */ /* 0x000fe200078e02ff */
[----:B------:R-:W-:Y:S01]  /*7600*/  BSSY B1, `(.L_x_2744) ;  /* 0x000001d000017945 */ /* 0x000fe20003800000 */
[----:B------:R-:W-:Y:S02]  /*7610*/  CS2R R26, SRZ ;  /* 0x00000000001a7805 */ /* 0x000fe4000001ff00 */
[----:B------:R-:W-:Y:S02]  /*7620*/  CS2R R24, SRZ ;  /* 0x0000000000187805 */ /* 0x000fe4000001ff00 */
[----:B------:R-:W-:Y:S02]  /*7630*/  CS2R R28, SRZ ;  /* 0x00000000001c7805 */ /* 0x000fe4000001ff00 */
[----:B------:R-:W-:Y:S02]  /*7640*/  ISETP.GE.AND P0, PT, R41, R42, PT ;  /* 0x0000002a2900720c */ /* 0x000fe40003f06270 */
[----:B------:R-:W-:-:S11]  /*7650*/  CS2R R20, SRZ ;  /* 0x0000000000147805 */ /* 0x000fd6000001ff00 */
[----:B------:R-:W-:Y:S05]  /*7660*/  @P0 BRA `(.L_x_2745) ;  /* 0x0000000000580947 */ /* 0x000fea0003800000 */
[----:B------:R-:W-:Y:S01]  /*7670*/  ULDC UR4, c[0x0][0x3f4] ;  /* 0x0000fd0000047ab9 */ /* 0x000fe20000000800 */
[----:B---3--:R-:W-:Y:S01]  /*7680*/  IMAD.MOV.U32 R8, RZ, RZ, R0 ;  /* 0x000000ffff087224 */ /* 0x008fe200078e0000 */
[----:B------:R-:W-:Y:S01]  /*7690*/  ISETP.GE.AND P3, PT, R211, UR4, PT ;  /* 0x00000004d3007c0c */ /* 0x000fe2000bf66270 */
[----:B--2---:R-:W-:Y:S01]  /*76a0*/  IMAD.MOV.U32 R9, RZ, RZ, R3 ;  /* 0x000000ffff097224 */ /* 0x004fe200078e0003 */
[----:B------:R-:W-:Y:S01]  /*76b0*/  ISETP.GE.AND P2, PT, R204, UR4, PT ;  /* 0x00000004cc007c0c */ /* 0x000fe2000bf46270 */
[----:B----4-:R-:W-:Y:S01]  /*76c0*/  IMAD.MOV.U32 R15, RZ, RZ, R5 ;  /* 0x000000ffff0f7224 */ /* 0x010fe200078e0005 */
[----:B------:R-:W-:-:S09]  /*76d0*/  CS2R R28, SRZ ;  /* 0x00000000001c7805 */ /* 0x000fd2000001ff00 */
[C---:B0-----:R-:W-:Y:S01]  /*76e0*/  @!P3 IMAD.SHL.U32 R13, R211.reuse, 0x2, RZ ;  /* 0x00000002d30db824 */ /* 0x041fe200078e00ff */
[----:B------:R-:W-:Y:S01]  /*76f0*/  @!P3 SHF.L.U64.HI R24, R211, 0x1, R32 ;  /* 0x00000001d318b819 */ /* 0x000fe20000010220 */
[----:B------:R-:W-:-:S03]  /*7700*/  @!P2 IMAD.WIDE R30, R204, 0x2, R8 ;  /* 0x00000002cc1ea825 */ /* 0x000fc600078e0208 */
[-C--:B------:R-:W-:Y:S02]  /*7710*/  @!P3 IADD3 R8, P0, R0, R13.reuse, RZ ;  /* 0x0000000d0008b210 */ /* 0x080fe40007f1e0ff */
[----:B------:R-:W-:Y:S02]  /*7720*/  @!P3 IADD3 R12, P1, R14, R13, RZ ;  /* 0x0000000d0e0cb210 */ /* 0x000fe40007f3e0ff */
        /* <DEDUP_REMOVED lines=10> */
.L_x_2745:
[----:B------:R-:W-:Y:S05]  /*77d0*/  BSYNC B1 ;  /* 0x0000000000017941 */ /* 0x000fea0003800000 */
.L_x_2744:
[----:B0----5:R-:W-:Y:S01]  /*77e0*/  IMAD.MOV.U32 R8, RZ, RZ, R25 ;  /* 0x000000ffff087224 */ /* 0x021fe200078e0019 */
[----:B------:R-:W-:Y:S01]  /*77f0*/  UMOV UR4, 0xffffffff ;  /* 0xffffffff00047882 */ /* 0x000fe20000000000 */
[----:B---3--:R-:W-:Y:S02]  /*7800*/  IMAD.MOV.U32 R0, RZ, RZ, R26 ;  /* 0x000000ffff007224 */ /* 0x008fe400078e001a */
[----:B--2---:R-:W-:Y:S01]  /*7810*/  IMAD.MOV.U32 R3, RZ, RZ, R27 ;  /* 0x000000ffff037224 */ /* 0x004fe200078e001b */
[----:B------:R-:W-:Y:S01]  /*7820*/  PRMT R44, R8, 0x7610, R44 ;  /* 0x00007610082c7816 */ /* 0x000fe2000000002c */
[----:B----4-:R-:W-:Y:S02]  /*7830*/  IMAD.MOV.U32 R5, RZ, RZ, R24 ;  /* 0x000000ffff057224 */ /* 0x010fe400078e0018 */
[----:B------:R-:W-:Y:S01]  /*7840*/  IMAD.MOV.U32 R8, RZ, RZ, R21 ;  /* 0x000000ffff087224 */ /* 0x000fe200078e0015 */
[----:B------:R-:W-:Y:S01]  /*7850*/  PRMT R39, R0, 0x5410, R3 ;  /* 0x0000541000277816 */ /* 0x000fe20000000003 */
[----:B------:R-:W-:Y:S01]  /*7860*/  IMAD.MOV.U32 R0, RZ, RZ, R28 ;  /* 0x000000ffff007224 */ /* 0x000fe200078e001c */
[----:B------:R-:W-:Y:S01]  /*7870*/  PRMT R43, R5, 0x7610, R43 ;  /* 0x00007610052b7816 */ /* 0x000fe2000000002b */
[----:B------:R-:W-:Y:S01]  /*7880*/  IMAD.MOV.U32 R3, RZ, RZ, R29 ;  /* 0x000000ffff037224 */ /* 0x000fe200078e001d */
[----:B------:R-:W-:Y:S01]  /*7890*/  PRMT R46, R8, 0x7610, R46 ;  /* 0x00007610082e7816 */ /* 0x000fe2000000002e */
[----:B------:R-:W-:Y:S01]  /*78a0*/  IMAD.MOV.U32 R5, RZ, RZ, R20 ;  /* 0x000000ffff057224 */ /* 0x000fe200078e0014 */
[----:B------:R-:W-:-:S02]  /*78b0*/  PRMT R45, R0, 0x7610, R45 ;  /* 0x00007610002d7816 */ /* 0x000fc4000000002d */
[----:B------:R-:W-:Y:S02]  /*78c0*/  CS2R R8, SRZ ;  /* 0x0000000000087805 */ /* 0x000fe4000001ff00 */
[----:B------:R-:W-:Y:S02]  /*78d0*/  PRMT R43, R43, 0x5410, R3 ;  /* 0x000054102b2b7816 */ /* 0x000fe40000000003 */
[----:B------:R-:W-:Y:S01]  /*78e0*/  PRMT R44, R44, 0x5410, R5 ;  /* 0x000054102c2c7816 */ /* 0x000fe20000000005 */
[----:B------:R-:W-:Y:S06]  /*78f0*/  BRA.DIV UR4, `(.L_x_2746) ;  /* 0x000001c6041c7947 */ /* 0x000fec000b800000 */
[----:B------:R0:W2:Y:S04]  /*7900*/  SHFL.IDX PT, R3, R7, 0x1, 0x1c1f ;  /* 0x003c1f0007037f89 */ /* 0x0000a800000e0000 */
[----:B------:R0:W3:Y:S04]  /*7910*/  SHFL.IDX PT, R0, R6, 0x1, 0x1c1f ;  /* 0x003c1f0006007f89 */ /* 0x0000e800000e0000 */
[----:B------:R0:W4:Y:S04]  /*7920*/  SHFL.IDX PT, R5, R10, 0x1, 0x1c1f ;  /* 0x003c1f000a057f89 */ /* 0x00012800000e0000 */
[----:B-1----:R-:W1:Y:S02]  /*7930*/  SHFL.IDX PT, R4, R4, 0x1, 0x1c1f ;  /* 0x003c1f0004047f89 */ /* 0x002e6400000e0000 */
.L_x_3070:
[----:B------:R-:W-:Y:S01]  /*7940*/  VIADD R41, R41, 0x40 ;  /* 0x0000004029297836 */ /* 0x000fe20000000000 */
[----:B0-----:R-:W-:Y:S01]  /*7950*/  LEA.HI R6, R234, R234, RZ, 0x1 ;  /* 0x000000eaea067211 */ /* 0x001fe200078f08ff */
[----:B------:R-:W-:Y:S01]  /*7960*/  BSSY B1, `(.L_x_2747) ;  /* 0x000001e000017945 */ /* 0x000fe20003800000 */
[----:B------:R-:W-:Y:S02]  /*7970*/  CS2R R10, SRZ ;  /* 0x00000000000a7805 */ /* 0x000fe4000001ff00 */
[----:B------:R-:W-:Y:S02]  /*7980*/  CS2R R14, SRZ ;  /* 0x00000000000e7805 */ /* 0x000fe4000001ff00 */
[----:B------:R-:W-:Y:S02]  /*7990*/  ISETP.GE.AND P0, PT, R41, R42, PT ;  /* 0x0000002a2900720c */ /* 0x000fe40003f06270 */
[----:B------:R-:W-:Y:S02]  /*79a0*/  CS2R R12, SRZ ;  /* 0x00000000000c7805 */ /* 0x000fe4000001ff00 */
[----:B------:R-:W-:-:S05]  /*79b0*/  LOP3.LUT R7, R6, 0xfffffffe, RZ, 0xc0, !PT ;  /* 0xfffffffe06077812 */ /* 0x000fca00078ec0ff */
[----:B------:R-:W-:-:S05]  /*79c0*/  IMAD.IADD R7, R234, 0x1, -R7 ;  /* 0x00000001ea077824 */ /* 0x000fca00078e0a07 */
[----:B------:R-:W-:Y:S01]  /*79d0*/  SHF.L.U32 R40, R7, 0x1f, RZ ;  /* 0x0000001f07287819 */ /* 0x000fe200000006ff */
[----:B------:R-:W-:Y:S06]  /*79e0*/  @P0 BRA `(.L_x_2748) ;  /* 0x0000000000540947 */ /* 0x000fec0003800000 */
[----:B------:R-:W-:Y:S01]  /*79f0*/  ULDC UR4, c[0x0][0x3f4] ;  /* 0x0000fd0000047ab9 */ /* 0x000fe20000000800 */
[----:B---3--:R-:W-:Y:S01]  /*7a00*/  IMAD.MOV.U32 R6, RZ, RZ, R0 ;  /* 0x000000ffff067224 */ /* 0x008fe200078e0000 */
[----:B------:R-:W-:Y:S01]  /*7a10*/  ISETP.GE.AND P2, PT, R204, UR4, PT ;  /* 0x00000004cc007c0c */ /* 0x000fe2000bf46270 */
[----:B--2---:R-:W-:Y:S01]  /*7a20*/  IMAD.MOV.U32 R7, RZ, RZ, R3 ;  /* 0x000000ffff077224 */ /* 0x004fe200078e0003 */
[----:B------:R-:W-:Y:S02]  /*7a30*/  ISETP.GE.AND P3, PT, R211, UR4, PT ;  /* 0x00000004d3007c0c */ /* 0x000fe4000bf66270 */
[----:B------:R-:W-:-:S09]  /*7a40*/  CS2R R14, SRZ ;  /* 0x00000000000e7805 */ /* 0x000fd2000001ff00 */
[C---:B------:R-:W-:Y:S02]  /*7a50*/  @!P2 IMAD.WIDE R36, R204.reuse, 0x2, R6 ;  /* 0x00000002cc24a825 */ /* 0x040fe400078e0206 */
[C---:B------:R-:W-:Y:S02]  /*7a60*/  @!P3 SHF.L.U64.HI R10, R211.reuse, 0x1, R32 ;  /* 0x00000001d30ab819 */ /* 0x040fe40000010220 */
[----:B------:R-:W-:Y:S01]  /*7a70*/  @!P3 IMAD.SHL.U32 R7, R211, 0x2, RZ ;  /* 0x00000002d307b824 */ /* 0x000fe200078e00ff */
[----:B------:R-:W-:Y:S02]  /*7a80*/  CS2R R8, SRZ ;  /* 0x0000000000087805 */ /* 0x000fe4000001ff00 */
[----:B------:R-:W-:Y:S01]  /*7a90*/  CS2R R12, SRZ ;  /* 0x00000000000c7805 */ /* 0x000fe2000001ff00 */
[----:B------:R0:W5:Y:S01]  /*7aa0*/  @!P2 LD.E.64 R14, desc[UR38][R36.64] ;  /* 0x00000026240ea980 */ /* 0x000162000c101b00 */
[----:B-1--4-:R-:W-:Y:S01]  /*7ab0*/  @!P2 IMAD.WIDE R32, R204, 0x2, R4 ;  /* 0x00000002cc20a825 */ /* 0x012fe200078e0204 */
[----:B------:R-:W-:-:S02]  /*7ac0*/  @!P3 IADD3 R30, P0, R0, R7, RZ ;  /* 0x00000007001eb210 */ /* 0x000fc40007f1e0ff */
[----:B------:R-:W-:Y:S02]  /*7ad0*/  @!P3 IADD3 R6, P1, R4, R7, RZ ;  /* 0x000000070406b210 */ /* 0x000fe40007f3e0ff */
[----:B------:R0:W5:Y:S01]  /*7ae0*/  @!P2 LD.E.64 R8, desc[UR38][R32.64] ;  /* 0x000000262008a980 */ /* 0x000162000c101b00 */
[--C-:B------:R-:W-:Y:S02]  /*7af0*/  @!P3 IMAD.X R31, R3, 0x1, R10.reuse, P0 ;  /* 0x00000001031fb824 */ /* 0x100fe400000e060a */
[----:B------:R-:W-:Y:S01]  /*7b00*/  @!P3 IMAD.X R7, R5, 0x1, R10, P1 ;  /* 0x000000010507b824 */ /* 0x000fe200008e060a */
[----:B------:R-:W-:Y:S02]  /*7b10*/  CS2R R10, SRZ ;  /* 0x00000000000a7805 */ /* 0x000fe4000001ff00 */
[----:B------:R0:W5:Y:S04]  /*7b20*/  @!P3 LD.E.64 R12, desc[UR38][R30.64] ;  /* 0x000000261e0cb980 */ /* 0x000168000c101b00 */
[----:B------:R0:W5:Y:S02]  /*7b30*/  @!P3 LD.E.64 R10, desc[UR38][R6.64] ;  /* 0x00000026060ab980 */ /* 0x000164000c101b00 */
.L_x_2748:
[----:B------:R-:W-:Y:S05]  /*7b40*/  BSYNC B1 ;  /* 0x0000000000017941 */ /* 0x000fea0003800000 */
.L_x_2747:
[----:B------:R-:W2:Y:S01]  /*7b50*/  SYNCS.PHASECHK.TRANS64.TRYWAIT P0, [R19+URZ+0x22800], R40 ;  /* 0x02280028130075a7 */ /* 0x000ea2000800017f */
[----:B---3--:R-:W-:Y:S01]  /*7b60*/  IMAD.SHL.U32 R0, R38, 0x40, RZ ;  /* 0x0000004026007824 */ /* 0x008fe200078e00ff */
[----:B0-----:R-:W-:Y:S01]  /*7b70*/  VIADDMNMX R30, R42, -R213, 0x80, PT ;  /* 0x000000802a1e7446 */ /* 0x001fe200038009d5 */
[----:B-1---5:R-:W-:Y:S01]  /*7b80*/  IMAD.MOV.U32 R4, RZ, RZ, R8 ;  /* 0x000000ffff047224 */ /* 0x022fe200078e0008 */
[----:B------:R-:W-:Y:S01]  /*7b90*/  BSSY B1, `(.L_x_2749) ;  /* 0x000001a000017945 */ /* 0x000fe20003800000 */
[----:B----4-:R-:W-:Y:S01]  /*7ba0*/  IMAD.MOV.U32 R5, RZ, RZ, R11 ;  /* 0x000000ffff057224 */ /* 0x010fe200078e000b */
[----:B--2---:R-:W-:Y:S01]  /*7bb0*/  LOP3.LUT R3, R0, 0x1c0, RZ, 0xc0, !PT ;  /* 0x000001c000037812 */ /* 0x004fe200078ec0ff */
[----:B------:R-:W-:Y:S01]  /*7bc0*/  IMAD.MOV.U32 R6, RZ, RZ, R14 ;  /* 0x000000ffff067224 */ /* 0x000fe200078e000e */
[----:B------:R-:W-:Y:S01]  /*7bd0*/  PRMT R41, R4, 0x7610, R41 ;  /* 0x0000761004297816 */ /* 0x000fe20000000029 */
[----:B------:R-:W-:Y:S01]  /*7be0*/  IMAD.MOV.U32 R4, RZ, RZ, R10 ;  /* 0x000000ffff047224 */ /* 0x000fe200078e000a */
[----:B------:R-:W-:-:S02]  /*7bf0*/  LOP3.LUT R0, R3, 0x18, R16, 0xf8, !PT ;  /* 0x0000001803007812 */ /* 0x000fc400078ef810 */
[----:B------:R-:W-:Y:S02]  /*7c00*/  SHF.R.U32.HI R3, RZ, 0x3, R3 ;  /* 0x00000003ff037819 */ /* 0x000fe40000011603 */
[----:B------:R-:W-:Y:S01]  /*7c10*/  PRMT R45, R45, 0x5410, R4 ;  /* 0x000054102d2d7816 */ /* 0x000fe20000000004 */
[----:B------:R-:W-:Y:S01]  /*7c20*/  IMAD.MOV.U32 R4, RZ, RZ, R15 ;  /* 0x000000ffff047224 */ /* 0x000fe200078e000f */
[----:B------:R-:W-:Y:S01]  /*7c30*/  LOP3.LUT R3, R0, R3, RZ, 0x3c, !PT ;  /* 0x0000000300037212 */ /* 0x000fe200078e3cff */
[----:B------:R-:W-:Y:S01]  /*7c40*/  IMAD.MOV.U32 R0, RZ, RZ, R9 ;  /* 0x000000ffff007224 */ /* 0x000fe200078e0009 */
[----:B------:R-:W-:Y:S01]  /*7c50*/  PRMT R47, R5, 0x7610, R47 ;  /* 0x00007610052f7816 */ /* 0x000fe2000000002f */
[----:B------:R-:W-:Y:S01]  /*7c60*/  IMAD.MOV.U32 R5, RZ, RZ, R12 ;  /* 0x000000ffff057224 */ /* 0x000fe200078e000c */
[----:B------:R-:W-:Y:S02]  /*7c70*/  PRMT R42, R4, 0x7610, R42 ;  /* 0x00007610042a7816 */ /* 0x000fe4000000002a */
[----:B------:R-:W-:Y:S01]  /*7c80*/  PRMT R41, R41, 0x5410, R0 ;  /* 0x0000541029297816 */ /* 0x000fe20000000000 */
[----:B------:R-:W-:Y:S01]  /*7c90*/  IMAD R0, R220, 0x200, R3 ;  /* 0x00000200dc007824 */ /* 0x000fe200078e0203 */
[----:B------:R-:W-:Y:S01]  /*7ca0*/  PRMT R48, R5, 0x7610, R48 ;  /* 0x0000761005307816 */ /* 0x000fe20000000030 */
[----:B------:R-:W-:Y:S01]  /*7cb0*/  IMAD.MOV.U32 R5, RZ, RZ, R13 ;  /* 0x000000ffff057224 */ /* 0x000fe200078e000d */
[----:B------:R-:W-:Y:S01]  /*7cc0*/  LOP3.LUT P2, RZ, R38, 0x4, RZ, 0xc0, !PT ;  /* 0x0000000426ff7812 */ /* 0x000fe2000784c0ff */
[----:B------:R-:W-:Y:S01]  /*7cd0*/  IMAD R3, R0, 0x2, R19 ;  /* 0x0000000200037824 */ /* 0x000fe200078e0213 */
[----:B------:R-:W-:-:S02]  /*7ce0*/  PRMT R46, R46, 0x5410, R6 ;  /* 0x000054102e2e7816 */ /* 0x000fc40000000006 */
[----:B------:R-:W-:Y:S01]  /*7cf0*/  ISETP.GE.AND P1, PT, R23, R30, PT ;  /* 0x0000001e1700720c */ /* 0x000fe20003f26270 */
[C---:B------:R-:W-:Y:S02]  /*7d00*/  VIADD R4, R3.reuse, 0x18400 ;  /* 0x0001840003047836 */ /* 0x040fe40000000000 */
[----:B------:R-:W-:Y:S01]  /*7d10*/  VIADD R0, R3, 0x18440 ;  /* 0x0001844003007836 */ /* 0x000fe20000000000 */
[----:B------:R-:W-:Y:S09]  /*7d20*/  @!P0 BRA `(.L_x_2750) ;  /* 0x000001c000848947 */ /* 0x000ff20003800000 */
.L_x_3071:
[----:B------:R-:W-:Y:S05]  /*7d30*/  BSYNC B1 ;  /* 0x0000000000017941 */ /* 0x000fea0003800000 */
.L_x_2749:
[----:B------:R-:W-:Y:S01]  /*7d40*/  BSSY B1, `(.L_x_2751) ;  /* 0x0000067000017945 */ /* 0x000fe20003800000 */
[----:B------:R-:W-:Y:S01]  /*7d50*/  PRMT R42, R42, 0x5410, R5 ;  /* 0x000054102a2a7816 */ /* 0x000fe20000000005 */
[----:B------:R-:W-:Y:S02]  /*7d60*/  @P2 VIADD R0, R4, 0xffffffc0 ;  /* 0xffffffc004002836 */ /* 0x000fe40000000000 */
[----:B------:R-:W-:Y:S05]  /*7d70*/  @P1 BRA `(.L_x_2752) ;  /* 0x00000004008c1947 */ /* 0x000fea0003800000 */
[----:B------:R-:W1:Y:S01]  /*7d80*/  LDC R4, c[0x0][0x3f4] ;  /* 0x0000fd00ff047b82 */ /* 0x000e620000000800 */
[----:B------:R-:W-:Y:S01]  /*7d90*/  BSSY B2, `(.L_x_2753) ;  /* 0x0000032000027945 */ /* 0x000fe20003800000 */
[-C--:B-1----:R-:W-:Y:S02]  /*7da0*/  ISETP.GE.AND P0, PT, R204, R4.reuse, PT ;  /* 0x00000004cc00720c */ /* 0x082fe40003f06270 */
[----:B------:R-:W-:-:S11]  /*7db0*/  ISETP.GE.AND P1, PT, R211, R4, PT ;  /* 0x00000004d300720c */ /* 0x000fd60003f26270 */
[----:B------:R-:W-:Y:S05]  /*7dc0*/  @P0 BRA `(.L_x_2754) ;  /* 0x0000000000b80947 */ /* 0x000fea0003800000 */
[----:B------:R-:W1:Y:S01]  /*7dd0*/  LDS.128 R4, [R3+0x18400] ;  /* 0x0184000003047984 */ /* 0x000e620000000c00 */
[----:B------:R-:W-:Y:S02]  /*7de0*/  SHF.R.U32.HI R36, RZ, 0x10, R27 ;  /* 0x00000010ff247819 */ /* 0x000fe4000001161b */
[----:B------:R-:W-:Y:S02]  /*7df0*/  SHF.R.U32.HI R32, RZ, 0x10, R29 ;  /* 0x00000010ff207819 */ /* 0x000fe4000001161d */
[----:B------:R-:W-:Y:S02]  /*7e00*/  PRMT R36, R39, 0x5432, R36 ;  /* 0x0000543227247816 */ /* 0x000fe40000000024 */
[----:B------:R-:W-:Y:S02]  /*7e10*/  PRMT R32, R43, 0x5432, R32 ;  /* 0x000054322b207816 */ /* 0x000fe40000000020 */
[----:B------:R-:W-:Y:S01]  /*7e20*/  SHF.R.U64 R35, R26, 0x10, R27 ;  /* 0x000000101a237819 */ /* 0x000fe2000000121b */
[----:B------:R-:W-:Y:S01]  /*7e30*/  IMAD.U32 R37, R36, 0x10000, RZ ;  /* 0x0001000024257824 */ /* 0x000fe200078e00ff */
[----:B------:R-:W-:Y:S01]  /*7e40*/  SHF.R.U64 R31, R28, 0x10, R29 ;  /* 0x000000101c1f7819 */ /* 0x000fe2000000121d */
[----:B------:R-:W-:Y:S01]  /*7e50*/  IMAD.U32 R33, R32, 0x10000, RZ ;  /* 0x0001000020217824 */ /* 0x000fe200078e00ff */
[----:B------:R-:W-:-:S02]  /*7e60*/  LOP3.LUT R36, R36, 0xffff0000, RZ, 0xc0, !PT ;  /* 0xffff000024247812 */ /* 0x000fc400078ec0ff */
[----:B------:R-:W-:Y:S02]  /*7e70*/  PRMT R35, R39, 0x5410, R35 ;  /* 0x0000541027237816 */ /* 0x000fe40000000023 */
[----:B------:R-:W-:Y:S02]  /*7e80*/  LOP3.LUT R32, R32, 0xffff0000, RZ, 0xc0, !PT ;  /* 0xffff000020207812 */ /* 0x000fe400078ec0ff */
[----:B------:R-:W-:Y:S02]  /*7e90*/  PRMT R31, R45, 0x5410, R31 ;  /* 0x000054102d1f7816 */ /* 0x000fe4000000001f */
[C---:B-1----:R-:W-:Y:S01]  /*7ea0*/  LOP3.LUT R27, R6.reuse, 0xffff0000, RZ, 0xc0, !PT ;  /* 0xffff0000061b7812 */ /* 0x042fe200078ec0ff */
[----:B------:R-:W-:Y:S01]  /*7eb0*/  IMAD.U32 R26, R6, 0x10000, RZ ;  /* 0x00010000061a7824 */ /* 0x000fe200078e00ff */
[C---:B------:R-:W-:Y:S01]  /*7ec0*/  LOP3.LUT R29, R7.reuse, 0xffff0000, RZ, 0xc0, !PT ;  /* 0xffff0000071d7812 */ /* 0x040fe200078ec0ff */
[----:B------:R-:W-:Y:S02]  /*7ed0*/  IMAD.U32 R28, R7, 0x10000, RZ ;  /* 0x00010000071c7824 */ /* 0x000fe400078e00ff */
[C---:B------:R-:W-:Y:S01]  /*7ee0*/  FMUL.FTZ R39, R27.reuse, R37 ;  /* 0x000000251b277220 */ /* 0x040fe20000410000 */
[----:B------:R-:W-:Y:S01]  /*7ef0*/  FMUL.FTZ R38, R27, R33 ;  /* 0x000000211b267220 */ /* 0x000fe20000410000 */
[----:B------:R-:W-:Y:S01]  /*7f00*/  FMUL.FTZ R27, R29, R36 ;  /* 0x000000241d1b7220 */ /* 0x000fe20000410000 */
[----:B------:R-:W-:-:S02]  /*7f10*/  IMAD.U32 R6, R4, 0x10000, RZ ;  /* 0x0001000004067824 */ /* 0x000fc400078e00ff */
[C---:B------:R-:W-:Y:S01]  /*7f20*/  FFMA.FTZ R39, R26.reuse, R33, -R39 ;  /* 0x000000211a277223 */ /* 0x040fe20000010827 */
[----:B------:R-:W-:Y:S01]  /*7f30*/  FFMA.FTZ R38, R26, R37, R38 ;  /* 0x000000251a267223 */ /* 0x000fe20000010026 */
[----:B------:R-:W-:Y:S02]  /*7f40*/  IMAD.U32 R7, R5, 0x10000, RZ ;  /* 0x0001000005077824 */ /* 0x000fe400078e00ff */
[-C--:B------:R-:W-:Y:S01]  /*7f50*/  FMUL.FTZ R33, R29, R32.reuse ;  /* 0x000000201d217220 */ /* 0x080fe20000410000 */
[----:B------:R-:W-:Y:S01]  /*7f60*/  FFMA.FTZ R37, R28, R32, -R27 ;  /* 0x000000201c257223 */ /* 0x000fe2000001081b */
[----:B------:R-:W-:Y:S01]  /*7f70*/  LOP3.LUT R4, R4, 0xffff0000, RZ, 0xc0, !PT ;  /* 0xffff000004047812 */ /* 0x000fe200078ec0ff */
[----:B------:R-:W-:Y:S01]  /*7f80*/  IMAD.U32 R29, R35, 0x10000, RZ ;  /* 0x00010000231d7824 */ /* 0x000fe200078e00ff */
[----:B------:R-:W-:Y:S01]  /*7f90*/  LOP3.LUT R5, R5, 0xffff0000, RZ, 0xc0, !PT ;  /* 0xffff000005057812 */ /* 0x000fe200078ec0ff */
[----:B------:R-:W-:Y:S01]  /*7fa0*/  IMAD.U32 R27, R31, 0x10000, RZ ;  /* 0x000100001f1b7824 */ /* 0x000fe200078e00ff */
[----:B------:R-:W-:Y:S01]  /*7fb0*/  LOP3.LUT R32, R35, 0xffff0000, RZ, 0xc0, !PT ;  /* 0xffff000023207812 */ /* 0x000fe200078ec0ff */
[----:B0-----:R-:W-:Y:S01]  /*7fc0*/  FFMA.FTZ R40, R28, R36, R33 ;  /* 0x000000241c287223 */ /* 0x001fe20000010021 */
[----:B------:R-:W-:Y:S01]  /*7fd0*/  LOP3.LUT R26, R31, 0xffff0000, RZ, 0xc0, !PT ;  /* 0xffff00001f1a7812 */ /* 0x000fe200078ec0ff */
[C---:B------:R-:W-:Y:S01]  /*7fe0*/  FMUL.FTZ R31, R4.reuse, R29 ;  /* 0x0000001d041f7220 */ /* 0x040fe20000410000 */
[----:B------:R-:W-:Y:S01]  /*7ff0*/  FMUL.FTZ R28, R4, R27 ;  /* 0x0000001b041c7220 */ /* 0x000fe20000410000 */
[----:B------:R-:W-:-:S02]  /*8000*/  FMUL.FTZ R36, R5, R32 ;  /* 0x0000002005247220 */ /* 0x000fc40000410000 */
[-C--:B------:R-:W-:Y:S01]  /*8010*/  FMUL.FTZ R33, R5, R26.reuse ;  /* 0x0000001a05217220 */ /* 0x080fe20000410000 */
[C---:B------:R-:W-:Y:S01]  /*8020*/  FFMA.FTZ R4, R6.reuse, R27, -R31 ;  /* 0x0000001b06047223 */ /* 0x040fe2000001081f */
[----:B------:R-:W-:Y:S01]  /*8030*/  FFMA.FTZ R29, R6, R29, R28 ;  /* 0x0000001d061d7223 */ /* 0x000fe2000001001c */
[C---:B------:R-:W-:Y:S01]  /*8040*/  FFMA.FTZ R5, R7.reuse, R26, -R36 ;  /* 0x0000001a07057223 */ /* 0x040fe20000010824 */
[----:B------:R-:W-:Y:S01]  /*8050*/  FFMA.FTZ R32, R7, R32, R33 ;  /* 0x0000002007207223 */ /* 0x000fe20000010021 */
[----:B------:R-:W-:Y:S02]  /*8060*/  F2FP.BF16.F32.PACK_AB R6, R38, R39 ;  /* 0x000000272606723e */ /* 0x000fe400000010ff */
[----:B------:R-:W-:Y:S02]  /*8070*/  F2FP.BF16.F32.PACK_AB R7, R40, R37 ;  /* 0x000000252807723e */ /* 0x000fe400000010ff */
[----:B------:R-:W-:Y:S02]  /*8080*/  F2FP.BF16.F32.PACK_AB R4, R29, R4 ;  /* 0x000000041d04723e */ /* 0x000fe400000010ff */
[----:B------:R-:W-:-:S05]  /*8090*/  F2FP.BF16.F32.PACK_AB R5, R32, R5 ;  /* 0x000000052005723e */ /* 0x000fca00000010ff */
[----:B------:R1:W-:Y:S02]  /*80a0*/  STS.128 [R3+0x18400], R4 ;  /* 0x0184000403007388 */ /* 0x0003e40000000c00 */
.L_x_2754:
[----:B------:R-:W-:Y:S05]  /*80b0*/  BSYNC B2 ;  /* 0x0000000000027941 */ /* 0x000fea0003800000 */
.L_x_2753:
[----:B------:R-:W-:Y:S05]  /*80c0*/  @P1 BRA `(.L_x_2752) ;  /* 0x0000000000b81947 */ /* 0x000fea0003800000 */
[----:B-1----:R-:W1:Y:S01]  /*80d0*/  LDS.128 R4, [R0] ;  /* 0x0000000000047984 */ /* 0x002e620000000c00 */
        /* <DEDUP_REMOVED lines=8> */
[----:B------:R-:W-:-:S02]  /*8160*/  PRMT R26, R44, 0x5432, R26 ;  /* 0x000054322c1a7816 */ /* 0x000fc4000000001a */
[----:B------:R-:W-:Y:S02]  /*8170*/  LOP3.LUT R31, R31, 0xffff0000, RZ, 0xc0, !PT ;  /* 0xffff00001f1f7812 */ /* 0x000fe400078ec0ff */
        /* <DEDUP_REMOVED lines=8> */
[C---:B------:R-:W-:Y:S01]  /*8200*/  IMAD.U32 R6, R4.reuse, 0x10000, RZ ;  /* 0x0001000004067824 */ /* 0x040fe200078e00ff */
[----:B------:R-:W-:Y:S01]  /*8210*/  LOP3.LUT R4, R4, 0xffff0000, RZ, 0xc0, !PT ;  /* 0xffff000004047812 */ /* 0x000fe200078ec0ff */
[----:B------:R-:W-:-:S02]  /*8220*/  IMAD.U32 R7, R5, 0x10000, RZ ;  /* 0x0001000005077824 */ /* 0x000fc400078e00ff */
[C---:B------:R-:W-:Y:S01]  /*8230*/  FFMA.FTZ R32, R20.reuse, R32, R21 ;  /* 0x0000002014207223 */ /* 0x040fe20000010015 */
[----:B------:R-:W-:Y:S01]  /*8240*/  FFMA.FTZ R33, R20, R28, -R33 ;  /* 0x0000001c14217223 */ /* 0x000fe20000010821 */
[C---:B------:R-:W-:Y:S01]  /*8250*/  IMAD.U32 R21, R26.reuse, 0x10000, RZ ;  /* 0x000100001a157824 */ /* 0x040fe200078e00ff */
[----:B------:R-:W-:Y:S01]  /*8260*/  LOP3.LUT R5, R5, 0xffff0000, RZ, 0xc0, !PT ;  /* 0xffff000005057812 */ /* 0x000fe200078ec0ff */
[C---:B------:R-:W-:Y:S01]  /*8270*/  FMUL.FTZ R35, R25.reuse, R31 ;  /* 0x0000001f19237220 */ /* 0x040fe20000410000 */
[-C--:B------:R-:W-:Y:S01]  /*8280*/  FMUL.FTZ R37, R25, R27.reuse ;  /* 0x0000001b19257220 */ /* 0x080fe20000410000 */
[C---:B------:R-:W-:Y:S01]  /*8290*/  LOP3.LUT R20, R29.reuse, 0xffff0000, RZ, 0xc0, !PT ;  /* 0xffff00001d147812 */ /* 0x040fe200078ec0ff */
[----:B------:R-:W-:Y:S01]  /*82a0*/  IMAD.U32 R25, R29, 0x10000, RZ ;  /* 0x000100001d197824 */ /* 0x000fe200078e00ff */
[----:B------:R-:W-:Y:S01]  /*82b0*/  LOP3.LUT R26, R26, 0xffff0000, RZ, 0xc0, !PT ;  /* 0xffff00001a1a7812 */ /* 0x000fe200078ec0ff */
[C---:B------:R-:W-:Y:S01]  /*82c0*/  FFMA.FTZ R35, R24.reuse, R27, -R35 ;  /* 0x0000001b18237223 */ /* 0x040fe20000010823 */
[----:B------:R-:W-:Y:S01]  /*82d0*/  FFMA.FTZ R36, R24, R31, R37 ;  /* 0x0000001f18247223 */ /* 0x000fe20000010025 */
        /* <DEDUP_REMOVED lines=13> */
.L_x_2752:
[----:B------:R-:W-:Y:S05]  /*83b0*/  BSYNC B1 ;  /* 0x0000000000017941 */ /* 0x000fea0003800000 */
.L_x_2751:
        /* <DEDUP_REMOVED lines=17> */
[----:B------:R-:W-:Y:S02]  /*84d0*/  LOP3.LUT R21, R21, 0xffff0000, RZ, 0xc0, !PT ;  /* 0xffff000015157812 */ /* 0x000fe400078ec0ff */
[----:B------:R-:W-:Y:S02]  /*84e0*/  PRMT R20, R46, 0x5432, R20 ;  /* 0x000054322e147816 */ /* 0x000fe40000000014 */
        /* <DEDUP_REMOVED lines=11> */
[-C--:B------:R-:W-:Y:S01]  /*85a0*/  FFMA.FTZ R27, R14, R21.reuse, -R9 ;  /* 0x000000150e1b7223 */ /* 0x080fe20000010809 */
[C---:B------:R-:W-:Y:S01]  /*85b0*/  IMAD.U32 R7, R5.reuse, 0x10000, RZ ;  /* 0x0001000005077824 */ /* 0x040fe200078e00ff */
[----:B------:R-:W-:Y:S01]  /*85c0*/  LOP3.LUT R4, R4, 0xffff0000, RZ, 0xc0, !PT ;  /* 0xffff000004047812 */ /* 0x000fe200078ec0ff */
[C---:B------:R-:W-:Y:S01]  /*85d0*/  IMAD.U32 R9, R20.reuse, 0x10000, RZ ;  /* 0x0001000014097824 */ /* 0x040fe200078e00ff */
[----:B------:R-:W-:Y:S01]  /*85e0*/  LOP3.LUT R5, R5, 0xffff0000, RZ, 0xc0, !PT ;  /* 0xffff000005057812 */ /* 0x000fe200078ec0ff */
[----:B------:R-:W-:Y:S01]  /*85f0*/  FMUL.FTZ R31, R15, R21 ;  /* 0x000000150f1f7220 */ /* 0x000fe20000410000 */
[C---:B------:R-:W-:Y:S01]  /*8600*/  LOP3.LUT R8, R25.reuse, 0xffff0000, RZ, 0xc0, !PT ;  /* 0xffff000019087812 */ /* 0x040fe200078ec0ff */
[----:B------:R-:W-:Y:S01]  /*8610*/  IMAD.U32 R15, R25, 0x10000, RZ ;  /* 0x00010000190f7824 */ /* 0x000fe200078e00ff */
[----:B------:R-:W-:Y:S01]  /*8620*/  LOP3.LUT R20, R20, 0xffff0000, RZ, 0xc0, !PT ;  /* 0xffff000014147812 */ /* 0x000fe200078ec0ff */
        /* <DEDUP_REMOVED lines=12> */
[----:B------:R-:W-:-:S05]  /*86f0*/  F2FP.BF16.F32.PACK_AB R5, R8, R5 ;  /* 0x000000050805723e */ /* 0x000fca00000010ff */
[----:B------:R1:W-:Y:S02]  /*8700*/  STS.128 [R3+0x1a400], R4 ;  /* 0x01a4000403007388 */ /* 0x0003e40000000c00 */
.L_x_2757:
[----:B------:R-:W-:Y:S05]  /*8710*/  BSYNC B1 ;  /* 0x0000000000017941 */ /* 0x000fea0003800000 */
.L_x_2756:
[----:B------:R-:W-:Y:S05]  /*8720*/  @P1 BRA `(.L_x_2755) ;  /* 0x0000001400e81947 */ /* 0x000fea0003800000 */
[----:B-1----:R-:W1:Y:S01]  /*8730*/  LDS.128 R4, [R0+0x2000] ;  /* 0x0020000000047984 */ /* 0x002e620000000c00 */
[----:B------:R-:W-:Y:S02]  /*8740*/  SHF.R.U64 R3, R12, 0x10, R13 ;  /* 0x000000100c037819 */ /* 0x000fe4000000120d */
[----:B------:R-:W-:Y:S02]  /*8750*/  SHF.R.U32.HI R15, RZ, 0x10, R11 ;  /* 0x00000010ff0f7819 */ /* 0x000fe4000001160b */
[----:B------:R-:W-:Y:S02]  /*8760*/  SHF.R.U32.HI R12, RZ, 0x10, R13 ;  /* 0x00000010ff0c7819 */ /* 0x000fe4000001160d */
[----:B------:R-:W-:Y:S02]  /*8770*/  PRMT R15, R47, 0x5410, R15 ;  /* 0x000054102f0f7816 */ /* 0x000fe4000000000f */
[----:B------:R-:W-:Y:S02]  /*8780*/  PRMT R12, R42, 0x5432, R12 ;  /* 0x000054322a0c7816 */ /* 0x000fe4000000000c */
[----:B------:R-:W-:Y:S01]  /*8790*/  SHF.R.U64 R14, R10, 0x10, R11 ;  /* 0x000000100a0e7819 */ /* 0x000fe2000000120b */
[C---:B------:R-:W-:Y:S01]  /*87a0*/  IMAD.U32 R20, R15.reuse, 0x10000, RZ ;  /* 0x000100000f147824 */ /* 0x040fe200078e00ff */
[----:B------:R-:W-:Y:S01]  /*87b0*/  LOP3.LUT R15, R15, 0xffff0000, RZ, 0xc0, !PT ;  /* 0xffff00000f0f7812 */ /* 0x000fe200078ec0ff */
[C---:B------:R-:W-:Y:S01]  /*87c0*/  IMAD.U32 R13, R12.reuse, 0x10000, RZ ;  /* 0x000100000c0d7824 */ /* 0x040fe200078e00ff */
[----:B------:R-:W-:-:S02]  /*87d0*/  LOP3.LUT R12, R12, 0xffff0000, RZ, 0xc0, !PT ;  /* 0xffff00000c0c7812 */ /* 0x000fc400078ec0ff */
[----:B------:R-:W-:Y:S02]  /*87e0*/  PRMT R11, R48, 0x5410, R3 ;  /* 0x00005410300b7816 */ /* 0x000fe40000000003 */
[----:B------:R-:W-:Y:S02]  /*87f0*/  PRMT R14, R45, 0x5432, R14 ;  /* 0x000054322d0e7816 */ /* 0x000fe4000000000e */
[C---:B-1----:R-:W-:Y:S01]  /*8800*/  LOP3.LUT R9, R6.reuse, 0xffff0000, RZ, 0xc0, !PT ;  /* 0xffff000006097812 */ /* 0x042fe200078ec0ff */
[C---:B------:R-:W-:Y:S01]  /*8810*/  IMAD.U32 R10, R7.reuse, 0x10000, RZ ;  /* 0x00010000070a7824 */ /* 0x040fe200078e00ff */
[----:B------:R-:W-:Y:S01]  /*8820*/  LOP3.LUT R7, R7, 0xffff0000, RZ, 0xc0, !PT ;  /* 0xffff000007077812 */ /* 0x000fe200078ec0ff */
[----:B------:R-:W-:Y:S02]  /*8830*/  IMAD.U32 R8, R6, 0x10000, RZ ;  /* 0x0001000006087824 */ /* 0x000fe400078e00ff */
[C---:B------:R-:W-:Y:S01]  /*8840*/  FMUL.FTZ R21, R9.reuse, R20 ;  /* 0x0000001409157220 */ /* 0x040fe20000410000 */
[----:B------:R-:W-:Y:S01]  /*8850*/  FMUL.FTZ R9, R9, R13 ;  /* 0x0000000d09097220 */ /* 0x000fe20000410000 */
[----:B------:R-:W-:Y:S01]  /*8860*/  FMUL.FTZ R25, R7, R15 ;  /* 0x0000000f07197220 */ /* 0x000fe20000410000 */
[----:B------:R-:W-:-:S02]  /*8870*/  IMAD.U32 R3, R4, 0x10000, RZ ;  /* 0x0001000004037824 */ /* 0x000fc400078e00ff */
[C---:B------:R-:W-:Y:S01]  /*8880*/  FFMA.FTZ R21, R8.reuse, R13, -R21 ;  /* 0x0000000d08157223 */ /* 0x040fe20000010815 */
        /* <DEDUP_REMOVED lines=9> */
[----:B------:R-:W-:Y:S01]  /*8920*/  LOP3.LUT R11, R11, 0xffff0000, RZ, 0xc0, !PT ;  /* 0xffff00000b0b7812 */ /* 0x000fe200078ec0ff */
        /* <DEDUP_REMOVED lines=13> */
[----:B------:R3:W-:Y:S01]  /*8a00*/  STS.128 [R0+0x2000], R4 ;  /* 0x0020000400007388 */ /* 0x0007e20000000c00 */
[----:B------:R-:W-:Y:S05]  /*8a10*/  BRA `(.L_x_2755) ;  /* 0x00000014002c7947 */ /* 0x000fea0003800000 */
.L_x_2742:
[----:B------:R-:W1:Y:S01]  /*8a20*/  LDC R36, c[0x0][0x448] ;  /* 0x00011200ff247b82 */ /* 0x000e620000000800 */
[----:B------:R-:W-:Y:S01]  /*8a30*/  IMAD R3, R26, 0x40, R41 ;  /* 0x000000401a037824 */ /* 0x000fe200078e0229 */
[----:B------:R-:W-:Y:S01]  /*8a40*/  ULDC.64 UR4, c[0x0][0x3f8] ;  /* 0x0000fe0000047ab9 */ /* 0x000fe20000000a00 */
[----:B------:R-:W-:Y:S01]  /*8a50*/  ULDC.64 UR6, c[0x0][0x408] ;  /* 0x0001020000067ab9 */ /* 0x000fe20000000a00 */
[----:B------:R-:W-:Y:S01]  /*8a60*/  IMAD.MOV.U32 R26, RZ, RZ, R24 ;  /* 0x000000ffff1a7224 */ /* 0x000fe200078e0018 */
[----:B------:R-:W-:Y:S01]  /*8a70*/  SHF.R.S32.HI R43, RZ, 0x1f, R16 ;  /* 0x0000001fff2b7819 */ /* 0x000fe20000011410 */
[----:B------:R-:W-:Y:S01]  /*8a80*/  IMAD.MOV.U32 R4, RZ, RZ, R152 ;  /* 0x000000ffff047224 */ /* 0x000fe200078e0098 */
[----:B-1----:R-:W-:-:S13]  /*8a90*/  ISETP.NE.AND P0, PT, R36, 0x1, PT ;  /* 0x000000012400780c */ /* 0x002fda0003f05270 */
[----:B------:R-:W1:Y:S08]  /*8aa0*/  @P0 LDC R0, c[0x0][0x44c] ;  /* 0x00011300ff000b82 */ /* 0x000e700000000800 */
[----:B------:R-:W2:Y:S01]  /*8ab0*/  @P0 LDC R5, c[0x0][0x450] ;  /* 0x00011400ff050b82 */ /* 0x000ea20000000800 */
[----:B-1----:R-:W-:-:S05]  /*8ac0*/  @P0 IMAD.HI.U32 R0, R3, R0, RZ ;  /* 0x0000000003000227 */ /* 0x002fca00078e00ff */
[----:B--2---:R-:W-:Y:S01]  /*8ad0*/  @P0 SHF.R.U32.HI R3, RZ, R5, R0 ;  /* 0x00000005ff030219 */ /* 0x004fe20000011600 */
[----:B------:R-:W-:-:S03]  /*8ae0*/  IMAD.MOV.U32 R5, RZ, RZ, R29 ;  /* 0x000000ffff057224 */ /* 0x000fc600078e001d */
        /* <DEDUP_REMOVED lines=17> */
[----:B------:R-:W1:Y:S01]  /*8c00*/  LDC R39, c[0x0][0x3f4] ;  /* 0x0000fd00ff277b82 */ /* 0x000e620000000800 */
[----:B------:R-:W2:Y:S01]  /*8c10*/  SHFL.IDX PT, R3, R25, RZ, 0x1c1f ;  /* 0x001c1fff19037589 */ /* 0x000ea200000e0000 */
[----:B------:R-:W-:-:S03]  /*8c20*/  IMAD R36, R207, R36, RZ ;  /* 0x00000024cf247224 */ /* 0x000fc600078e02ff */
[----:B------:R-:W3:Y:S04]  /*8c30*/  SHFL.IDX PT, R0, R26, RZ, 0x1c1f ;  /* 0x001c1fff1a007589 */ /* 0x000ee800000e0000 */
[----:B------:R-:W4:Y:S04]  /*8c40*/  SHFL.IDX PT, R14, R27, RZ, 0x1c1f ;  /* 0x001c1fff1b0e7589 */ /* 0x000f2800000e0000 */
[----:B------:R-:W5:Y:S01]  /*8c50*/  SHFL.IDX PT, R4, R24, RZ, 0x1c1f ;  /* 0x001c1fff18047589 */ /* 0x000f6200000e0000 */
[----:B-1----:R-:W-:-:S04]  /*8c60*/  ISETP.GE.AND P0, PT, R16, R39, PT ;  /* 0x000000271000720c */ /* 0x002fc80003f06270 */
[----:B------:R-:W-:-:S13]  /*8c70*/  ISETP.GE.OR P1, PT, R41, R36, P0 ;  /* 0x000000242900720c */ /* 0x000fda0000726670 */
[C---:B------:R-:W-:Y:S01]  /*8c80*/  @!P1 IMAD.SHL.U32 R5, R16.reuse, 0x2, RZ ;  /* 0x0000000210059824 */ /* 0x040fe200078e00ff */
[----:B------:R-:W-:-:S04]  /*8c90*/  @!P1 SHF.L.U64.HI R21, R16, 0x1, R43 ;  /* 0x0000000110159819 */ /* 0x000fc8000001022b */
[----:B--2---:R-:W-:-:S05]  /*8ca0*/  @!P1 IADD3 R6, P2, R3, R5, RZ ;  /* 0x0000000503069210 */ /* 0x004fca0007f5e0ff */
[----:B---3--:R-:W-:-:S05]  /*8cb0*/  @!P1 IMAD.X R7, R0, 0x1, R21, P2 ;  /* 0x0000000100079824 */ /* 0x008fca00010e0615 */
[----:B------:R-:W2:Y:S01]  /*8cc0*/  @!P1 LD.E.128 R8, desc[UR38][R6.64] ;  /* 0x0000002606089980 */ /* 0x000ea2000c101d00 */
[----:B----4-:R-:W-:-:S05]  /*8cd0*/  @!P1 IADD3 R14, P2, R14, R5, RZ ;  /* 0x000000050e0e9210 */ /* 0x010fca0007f5e0ff */
[----:B-----5:R-:W-:-:S04]  /*8ce0*/  @!P1 IMAD.X R3, R4, 0x1, R21, P2 ;  /* 0x0000000104039824 */ /* 0x020fc800010e0615 */
[----:B------:R-:W-:-:S05]  /*8cf0*/  @!P1 IMAD.MOV.U32 R15, RZ, RZ, R3 ;  /* 0x000000ffff0f9224 */ /* 0x000fca00078e0003 */
[----:B------:R1:W3:Y:S01]  /*8d00*/  @!P1 LD.E.128 R4, desc[UR38][R14.64] ;  /* 0x000000260e049980 */ /* 0x0002e2000c101d00 */
[----:B------:R-:W-:Y:S02]  /*8d10*/  CS2R R20, SRZ ;  /* 0x0000000000147805 */ /* 0x000fe4000001ff00 */
[----:B------:R-:W-:Y:S02]  /*8d20*/  CS2R R28, SRZ ;  /* 0x00000000001c7805 */ /* 0x000fe4000001ff00 */
[----:B------:R-:W-:Y:S01]  /*8d30*/  CS2R R30, SRZ ;  /* 0x00000000001e7805 */ /* 0x000fe2000001ff00 */
[----:B------:R-:W4:Y:S01]  /*8d40*/  SHFL.IDX PT, R24, R24, 0x1, 0x1c1f ;  /* 0x003c1f0018187f89 */ /* 0x000f2200000e0000 */
[----:B------:R-:W-:-:S03]  /*8d50*/  CS2R R32, SRZ ;  /* 0x0000000000207805 */ /* 0x000fc6000001ff00 */
[----:B-1----:R1:W0:Y:S01]  /*8d60*/  SHFL.IDX PT, R14, R27, 0x1, 0x1c1f ;  /* 0x003c1f001b0e7f89 */ /* 0x00222200000e0000 */
[----:B--2---:R-:W-:Y:S02]  /*8d70*/  @!P1 IMAD.MOV.U32 R20, RZ, RZ, R8 ;  /* 0x000000ffff149224 */ /* 0x004fe400078e0008 */
[----:B------:R-:W-:Y:S02]  /*8d80*/  @!P1 IMAD.MOV.U32 R21, RZ, RZ, R9 ;  /* 0x000000ffff159224 */ /* 0x000fe400078e0009 */
[----:B------:R-:W-:Y:S02]  /*8d90*/  IMAD.MOV.U32 R0, RZ, RZ, R20 ;  /* 0x000000ffff007224 */ /* 0x000fe400078e0014 */
[----:B------:R-:W-:Y:S02]  /*8da0*/  IMAD.MOV.U32 R3, RZ, RZ, R21 ;  /* 0x000000ffff037224 */ /* 0x000fe400078e0015 */
[----:B------:R-:W-:Y:S01]  /*8db0*/  @!P1 IMAD.MOV.U32 R28, RZ, RZ, R10 ;  /* 0x000000ffff1c9224 */ /* 0x000fe200078e000a */
[----:B------:R-:W-:Y:S01]  /*8dc0*/  PRMT R37, R37, 0x5410, R0 ;  /* 0x0000541025257816 */ /* 0x000fe20000000000 */
[----:B------:R-:W-:Y:S01]  /*8dd0*/  @!P1 IMAD.MOV.U32 R29, RZ, RZ, R11 ;  /* 0x000000ffff1d9224 */ /* 0x000fe200078e000b */
[----:B------:R-:W-:Y:S01]  /*8de0*/  PRMT R49, R49, 0x5410, R3 ;  /* 0x0000541031317816 */ /* 0x000fe20000000003 */
[----:B------:R1:W2:Y:S01]  /*8df0*/  SHFL.IDX PT, R0, R26, 0x1, 0x1c1f ;  /* 0x003c1f001a007f89 */ /* 0x0002a200000e0000 */
[----:B------:R-:W-:-:S02]  /*8e00*/  IMAD.MOV.U32 R8, RZ, RZ, R28 ;  /* 0x000000ffff087224 */ /* 0x000fc400078e001c */
[----:B---3--:R-:W-:Y:S01]  /*8e10*/  @!P1 IMAD.MOV.U32 R30, RZ, RZ, R4 ;  /* 0x000000ffff1e9224 */ /* 0x008fe200078e0004 */
[----:B------:R1:W3:Y:S01]  /*8e20*/  SHFL.IDX PT, R3, R25, 0x1, 0x1c1f ;  /* 0x003c1f0019037f89 */ /* 0x0002e200000e0000 */
[----:B------:R-:W-:Y:S01]  /*8e30*/  @!P1 IMAD.MOV.U32 R31, RZ, RZ, R5 ;  /* 0x000000ffff1f9224 */ /* 0x000fe200078e0005 */
[----:B------:R-:W-:Y:S01]  /*8e40*/  PRMT R35, R8, 0x7610, R35 ;  /* 0x0000761008237816 */ /* 0x000fe20000000023 */
[----:B------:R-:W-:Y:S02]  /*8e50*/  @!P1 IMAD.MOV.U32 R33, RZ, RZ, R7 ;  /* 0x000000ffff219224 */ /* 0x000fe400078e0007 */
[----:B------:R-:W-:Y:S02]  /*8e60*/  @!P1 IMAD.MOV.U32 R32, RZ, RZ, R6 ;  /* 0x000000ffff209224 */ /* 0x000fe400078e0006 */
[----:B------:R-:W-:Y:S02]  /*8e70*/  IMAD.MOV.U32 R4, RZ, RZ, R30 ;  /* 0x000000ffff047224 */ /* 0x000fe400078e001e */
[----:B------:R-:W-:-:S02]  /*8e80*/  IMAD.MOV.U32 R5, RZ, RZ, R31 ;  /* 0x000000ffff057224 */ /* 0x000fc400078e001f */
[----:B------:R-:W-:Y:S01]  /*8e90*/  IMAD.MOV.U32 R7, RZ, RZ, R33 ;  /* 0x000000ffff077224 */ /* 0x000fe200078e0021 */
[----:B------:R-:W-:Y:S01]  /*8ea0*/  PRMT R35, R35, 0x5410, R4 ;  /* 0x0000541023237816 */ /* 0x000fe20000000004 */
[----:B------:R-:W-:Y:S02]  /*8eb0*/  IMAD.MOV.U32 R9, RZ, RZ, R29 ;  /* 0x000000ffff097224 */ /* 0x000fe400078e001d */
[----:B------:R-:W-:Y:S01]  /*8ec0*/  IMAD.MOV.U32 R6, RZ, RZ, R32 ;  /* 0x000000ffff067224 */ /* 0x000fe200078e0020 */
[----:B------:R-:W-:Y:S02]  /*8ed0*/  PRMT R45, R7, 0x5410, R5 ;  /* 0x00005410072d7816 */ /* 0x000fe40000000005 */
[----:B------:R-:W-:Y:S02]  /*8ee0*/  CS2R R4, SRZ ;  /* 0x0000000000047805 */ /* 0x000fe4000001ff00 */
[----:B------:R-:W-:Y:S02]  /*8ef0*/  PRMT R37, R9, 0x7610, R37 ;  /* 0x0000761009257816 */ /* 0x000fe40000000025 */
[----:B012-4-:R-:W-:-:S07]  /*8f00*/  PRMT R48, R48, 0x5410, R6 ;  /* 0x0000541030307816 */ /* 0x017fce0000000006 */
.L_x_3081:
[----:B------:R-:W-:Y:S01]  /*8f10*/  VIADD R41, R41, 0x40 ;  /* 0x0000004029297836 */ /* 0x000fe20000000000 */
[----:B------:R-:W-:Y:S01]  /*8f20*/  LEA.HI R6, R234, R234, RZ, 0x1 ;  /* 0x000000eaea067211 */ /* 0x000fe200078f08ff */
[----:B------:R-:W-:Y:S01]  /*8f30*/  BSSY B1, `(.L_x_2759) ;  /* 0x0000015000017945 */ /* 0x000fe20003800000 */
[----:B------:R-:W-:Y:S02]  /*8f40*/  CS2R R8, SRZ ;  /* 0x0000000000087805 */ /* 0x000fe4000001ff00 */
[----:B------:R-:W-:Y:S02]  /*8f50*/  CS2R R10, SRZ ;  /* 0x00000000000a7805 */ /* 0x000fe4000001ff00 */
[----:B------:R-:W-:Y:S02]  /*8f60*/  ISETP.GE.AND P1, PT, R41, R36, PT ;  /* 0x000000242900720c */ /* 0x000fe40003f26270 */
[----:B------:R-:W-:-:S05]  /*8f70*/  LOP3.LUT R7, R6, 0xfffffffe, RZ, 0xc0, !PT ;  /* 0xfffffffe06077812 */ /* 0x000fca00078ec0ff */
[----:B------:R-:W-:Y:S01]  /*8f80*/  IMAD.IADD R12, R234, 0x1, -R7 ;  /* 0x00000001ea0c7824 */ /* 0x000fe200078e0a07 */
[----:B------:R-:W-:-:S04]  /*8f90*/  CS2R R6, SRZ ;  /* 0x0000000000067805 */ /* 0x000fc8000001ff00 */
[----:B------:R-:W-:Y:S01]  /*8fa0*/  SHF.L.U32 R12, R12, 0x1f, RZ ;  /* 0x0000001f0c0c7819 */ /* 0x000fe200000006ff */
[----:B------:R-:W-:Y:S06]  /*8fb0*/  @P1 BRA `(.L_x_2760) ;  /* 0x0000000000301947 */ /* 0x000fec0003800000 */
[----:B------:R-:W-:Y:S02]  /*8fc0*/  CS2R R6, SRZ ;  /* 0x0000000000067805 */ /* 0x000fe4000001ff00 */
[----:B------:R-:W-:Y:S02]  /*8fd0*/  CS2R R8, SRZ ;  /* 0x0000000000087805 */ /* 0x000fe4000001ff00 */
[----:B------:R-:W-:Y:S01]  /*8fe0*/  CS2R R10, SRZ ;  /* 0x00000000000a7805 */ /* 0x000fe2000001ff00 */
[----:B------:R-:W-:Y:S06]  /*8ff0*/  @P0 BRA `(.L_x_2760) ;  /* 0x0000000000200947 */ /* 0x000fec0003800000 */
[C---:B------:R-:W-:Y:S01]  /*9000*/  IMAD.SHL.U32 R4, R16.reuse, 0x2, RZ ;  /* 0x0000000210047824 */ /* 0x040fe200078e00ff */
[----:B------:R-:W-:-:S04]  /*9010*/  SHF.L.U64.HI R5, R16, 0x1, R43 ;  /* 0x0000000110057819 */ /* 0x000fc8000001022b */
[-C--:B---3--:R-:W-:Y:S02]  /*9020*/  IADD3 R8, P1, R3, R4.reuse, RZ ;  /* 0x0000000403087210 */ /* 0x088fe40007f3e0ff */
[----:B------:R-:W-:-:S03]  /*9030*/  IADD3 R4, P2, R14, R4, RZ ;  /* 0x000000040e047210 */ /* 0x000fc60007f5e0ff */
[--C-:B------:R-:W-:Y:S02]  /*9040*/  IMAD.X R9, R0, 0x1, R5.reuse, P1 ;  /* 0x0000000100097824 */ /* 0x100fe400008e0605 */
[----:B------:R-:W-:-:S04]  /*9050*/  IMAD.X R5, R24, 0x1, R5, P2 ;  /* 0x0000000118057824 */ /* 0x000fc800010e0605 */
[----:B------:R-:W5:Y:S04]  /*9060*/  LD.E.128 R8, desc[UR38][R8.64] ;  /* 0x0000002608087980 */ /* 0x000f68000c101d00 */
[----:B------:R-:W5:Y:S02]  /*9070*/  LD.E.128 R4, desc[UR38][R4.64] ;  /* 0x0000002604047980 */ /* 0x000f64000c101d00 */
.L_x_2760:
[----:B------:R-:W-:Y:S05]  /*9080*/  BSYNC B1 ;  /* 0x0000000000017941 */ /* 0x000fea0003800000 */
.L_x_2759:
[----:B------:R-:W0:Y:S01]  /*9090*/  SYNCS.PHASECHK.TRANS64.TRYWAIT P1, [R19+URZ+0x22800], R12 ;  /* 0x0228000c130075a7 */ /* 0x000e22000802017f */
[----:B-----5:R-:W-:Y:S01]  /*90a0*/  IMAD.MOV.U32 R0, RZ, RZ, R4 ;  /* 0x000000ffff007224 */ /* 0x020fe200078e0004 */
[----:B------:R-:W-:Y:S01]  /*90b0*/  VIADDMNMX R36, R36, -R213, 0x80, PT ;  /* 0x0000008024247446 */ /* 0x000fe200038009d5 */
[----:B---3--:R-:W-:Y:S01]  /*90c0*/  IMAD.MOV.U32 R3, RZ, RZ, R5 ;  /* 0x000000ffff037224 */ /* 0x008fe200078e0005 */
[----:B------:R-:W-:Y:S01]  /*90d0*/  BSSY B1, `(.L_x_2761) ;  /* 0x000000f000017945 */ /* 0x000fe20003800000 */
[----:B------:R-:W-:Y:S01]  /*90e0*/  IMAD.MOV.U32 R13, RZ, RZ, R8 ;  /* 0x000000ffff0d7224 */ /* 0x000fe200078e0008 */
[-C--:B------:R-:W-:Y:S01]  /*90f0*/  ISETP.GE.OR P2, PT, R23, R36.reuse, P0 ;  /* 0x000000241700720c */ /* 0x080fe20000746670 */
[----:B------:R-:W-:Y:S01]  /*9100*/  IMAD.MOV.U32 R14, RZ, RZ, R9 ;  /* 0x000000ffff0e7224 */ /* 0x000fe200078e0009 */
[----:B------:R-:W-:Y:S01]  /*9110*/  PRMT R54, R3, 0x5410, R0 ;  /* 0x0000541003367816 */ /* 0x000fe20000000000 */
[----:B------:R-:W-:Y:S01]  /*9120*/  IMAD.MOV.U32 R0, RZ, RZ, R6 ;  /* 0x000000ffff007224 */ /* 0x000fe200078e0006 */
[----:B------:R-:W-:Y:S01]  /*9130*/  ISETP.GE.OR P0, PT, R233, R36, P0 ;  /* 0x00000024e900720c */ /* 0x000fe20000706670 */
[----:B------:R-:W-:Y:S01]  /*9140*/  IMAD.MOV.U32 R3, RZ, RZ, R7 ;  /* 0x000000ffff037224 */ /* 0x000fe200078e0007 */
[----:B------:R-:W-:-:S02]  /*9150*/  PRMT R57, R13, 0x7610, R57 ;  /* 0x000076100d397816 */ /* 0x000fc40000000039 */
[----:B------:R-:W-:Y:S01]  /*9160*/  PRMT R55, R0, 0x7610, R55 ;  /* 0x0000761000377816 */ /* 0x000fe20000000037 */
[----:B------:R-:W-:Y:S01]  /*9170*/  IMAD.MOV.U32 R0, RZ, RZ, R10 ;  /* 0x000000ffff007224 */ /* 0x000fe200078e000a */
[----:B------:R-:W-:Y:S01]  /*9180*/  PRMT R56, R3, 0x7610, R56 ;  /* 0x0000761003387816 */ /* 0x000fe20000000038 */
[----:B------:R-:W-:Y:S01]  /*9190*/  IMAD.MOV.U32 R3, RZ, RZ, R11 ;  /* 0x000000ffff037224 */ /* 0x000fe200078e000b */
[----:B------:R-:W-:Y:S01]  /*91a0*/  PRMT R58, R14, 0x7610, R58 ;  /* 0x000076100e3a7816 */ /* 0x000fe2000000003a */
[----:B0-----:R-:W-:Y:S06]  /*91b0*/  @!P1 BRA `(.L_x_2762) ;  /* 0x000001b000e09947 */ /* 0x001fec0003800000 */
.L_x_3082:
[----:B------:R-:W-:Y:S05]  /*91c0*/  BSYNC B1 ;  /* 0x0000000000017941 */ /* 0x000fea0003800000 */
.L_x_2761:
[----:B------:R-:W-:Y:S04]  /*91d0*/  BSSY B1, `(.L_x_2763) ;  /* 0x000006a000017945 */ /* 0x000fe80003800000 */
[----:B------:R-:W-:Y:S05]  /*91e0*/  @P2 BRA `(.L_x_2764) ;  /* 0x0000000400a02947 */ /* 0x000fea0003800000 */
[----:B------:R-:W-:Y:S01]  /*91f0*/  IMAD.SHL.U32 R38, R38, 0x40, RZ ;  /* 0x0000004026267824 */ /* 0x000fe200078e00ff */
[----:B------:R-:W-:Y:S01]  /*9200*/  SHF.R.U64 R42, R30, 0x10, R31 ;  /* 0x000000101e2a7819 */ /* 0x000fe2000000121f */
[----:B------:R-:W-:Y:S01]  /*9210*/  IMAD.IADD R14, R16, 0x1, R39 ;  /* 0x00000001100e7824 */ /* 0x000fe200078e0227 */
[--C-:B------:R-:W-:Y:S02]  /*9220*/  SHF.R.U32.HI R40, RZ, 0x10, R21.reuse ;  /* 0x00000010ff287819 */ /* 0x100fe40000011615 */
[----:B------:R-:W-:Y:S02]  /*9230*/  LOP3.LUT R15, R38, 0x1c0, RZ, 0xc0, !PT ;  /* 0x000001c0260f7812 */ /* 0x000fe400078ec0ff */
[----:B------:R-:W-:Y:S02]  /*9240*/  SHF.R.U64 R38, R20, 0x10, R21 ;  /* 0x0000001014267819 */ /* 0x000fe40000001215 */
[----:B0-----:R-:W-:Y:S02]  /*9250*/  LOP3.LUT R12, R15, 0x38, R16, 0xf8, !PT ;  /* 0x000000380f0c7812 */ /* 0x001fe400078ef810 */
[----:B------:R-:W-:-:S02]  /*9260*/  SHF.R.U32.HI R25, RZ, 0x3, R15 ;  /* 0x00000003ff197819 */ /* 0x000fc4000001160f */
[----:B------:R-:W-:Y:S02]  /*9270*/  LOP3.LUT R14, R15, 0x38, R14, 0xf8, !PT ;  /* 0x000000380f0e7812 */ /* 0x000fe400078ef80e */
[-C--:B------:R-:W-:Y:S02]  /*9280*/  LOP3.LUT R13, R12, R25.reuse, RZ, 0x3c, !PT ;  /* 0x000000190c0d7212 */ /* 0x080fe400078e3cff */
[----:B------:R-:W-:Y:S02]  /*9290*/  PRMT R42, R35, 0x5432, R42 ;  /* 0x00005432232a7816 */ /* 0x000fe4000000002a */
[----:B------:R-:W-:Y:S01]  /*92a0*/  SHF.R.U64 R20, R28, 0x10, R29 ;  /* 0x000000101c147819 */ /* 0x000fe2000000121d */
[----:B------:R-:W-:Y:S01]  /*92b0*/  IMAD R36, R220, 0x200, R13 ;  /* 0x00000200dc247824 */ /* 0x000fe200078e020d */
[----:B------:R-:W-:Y:S01]  /*92c0*/  LOP3.LUT R13, R14, R25, RZ, 0x3c, !PT ;  /* 0x000000190e0d7212 */ /* 0x000fe200078e3cff */
[----:B------:R-:W-:Y:S01]  /*92d0*/  IMAD.U32 R43, R42, 0x10000, RZ ;  /* 0x000100002a2b7824 */ /* 0x000fe200078e00ff */
[----:B------:R-:W-:Y:S01]  /*92e0*/  PRMT R38, R37, 0x5432, R38 ;  /* 0x0000543225267816 */ /* 0x000fe20000000026 */
[----:B------:R-:W-:Y:S01]  /*92f0*/  IMAD R36, R36, 0x2, R19 ;  /* 0x0000000224247824 */ /* 0x000fe200078e0213 */
[----:B------:R-:W-:Y:S01]  /*9300*/  SHF.R.U32.HI R44, RZ, 0x10, R31 ;  /* 0x00000010ff2c7819 */ /* 0x000fe2000001161f */
[----:B------:R-:W-:Y:S01]  /*9310*/  IMAD R24, R220, 0x200, R13 ;  /* 0x00000200dc187824 */ /* 0x000fe200078e020d */
[----:B------:R-:W-:-:S02]  /*9320*/  PRMT R40, R49, 0x5432, R40 ;  /* 0x0000543231287816 */ /* 0x000fc40000000028 */
[----:B------:R-:W0:Y:S01]  /*9330*/  LDS.128 R12, [R36+0x18400] ;  /* 0x01840000240c7984 */ /* 0x000e220000000c00 */
[----:B------:R-:W-:Y:S01]  /*9340*/  IMAD R52, R24, 0x2, R19 ;  /* 0x0000000218347824 */ /* 0x000fe200078e0213 */
[----:B------:R-:W-:Y:S01]  /*9350*/  PRMT R41, R35, 0x5410, R20 ;  /* 0x0000541023297816 */ /* 0x000fe20000000014 */
[----:B------:R-:W-:Y:S01]  /*9360*/  IMAD.U32 R35, R38, 0x10000, RZ ;  /* 0x0001000026237824 */ /* 0x000fe200078e00ff */
[----:B------:R-:W-:Y:S02]  /*9370*/  SHF.R.U32.HI R47, RZ, 0x10, R33 ;  /* 0x00000010ff2f7819 */ /* 0x000fe40000011621 */
[----:B------:R-:W1:Y:S01]  /*9380*/  LDS.128 R24, [R52+0x18400] ;  /* 0x0184000034187984 */ /* 0x000e620000000c00 */
[C---:B------:R-:W-:Y:S02]  /*9390*/  PRMT R44, R45.reuse, 0x5432, R44 ;  /* 0x000054322d2c7816 */ /* 0x040fe4000000002c */
[----:B------:R-:W-:Y:S02]  /*93a0*/  PRMT R47, R45, 0x5410, R47 ;  /* 0x000054102d2f7816 */ /* 0x000fe4000000002f */
[----:B------:R-:W-:-:S02]  /*93b0*/  SHF.R.U64 R46, R32, 0x10, R33 ;  /* 0x00000010202e7819 */ /* 0x000fc40000001221 */
[----:B------:R-:W-:Y:S02]  /*93c0*/  LOP3.LUT R45, R42, 0xffff0000, RZ, 0xc0, !PT ;  /* 0xffff00002a2d7812 */ /* 0x000fe400078ec0ff */
[----:B------:R-:W-:Y:S02]  /*93d0*/  SHF.R.U32.HI R28, RZ, 0x10, R29 ;  /* 0x00000010ff1c7819 */ /* 0x000fe4000001161d */
[----:B------:R-:W-:Y:S02]  /*93e0*/  PRMT R46, R48, 0x5432, R46 ;  /* 0x00005432302e7816 */ /* 0x000fe4000000002e */
[----:B------:R-:W-:Y:S01]  /*93f0*/  PRMT R37, R37, 0x5410, R28 ;  /* 0x0000541025257816 */ /* 0x000fe2000000001c */
[C---:B0-----:R-:W-:Y:S01]  /*9400*/  IMAD.U32 R20, R12.reuse, 0x10000, RZ ;  /* 0x000100000c147824 */ /* 0x041fe200078e00ff */
        /* <DEDUP_REMOVED lines=14> */
[----:B------:R-:W-:Y:S01]  /*94f0*/  LOP3.LUT R35, R38, 0xffff0000, RZ, 0xc0, !PT ;  /* 0xffff000026237812 */ /* 0x000fe200078ec0ff */
[----:B------:R-:W-:Y:S01]  /*9500*/  FFMA.FTZ R51, R20, R43, R51 ;  /* 0x0000002b14337223 */ /* 0x000fe20000010033 */
[----:B------:R-:W-:Y:S02]  /*9510*/  IMAD.U32 R20, R40, 0x10000, RZ ;  /* 0x0001000028147824 */ /* 0x000fe400078e00ff */
[----:B------:R-:W-:Y:S01]  /*9520*/  FMUL.FTZ R48, R31, R30 ;  /* 0x0000001e1f307220 */ /* 0x000fe20000410000 */
[----:B------:R-:W-:Y:S02]  /*9530*/  IMAD.U32 R33, R27, 0x10000, RZ ;  /* 0x000100001b217824 */ /* 0x000fe400078e00ff */
[----:B------:R-:W-:Y:S01]  /*9540*/  FMUL.FTZ R43, R24, R35 ;  /* 0x00000023182b7220 */ /* 0x000fe20000410000 */
[----:B------:R-:W-:-:S02]  /*9550*/  IMAD.U32 R24, R47, 0x10000, RZ ;  /* 0x000100002f187824 */ /* 0x000fc400078e00ff */
[C---:B------:R-:W-:Y:S01]  /*9560*/  FFMA.FTZ R38, R12.reuse, R35, -R53 ;  /* 0x000000230c267223 */ /* 0x040fe20000010835 */
[-C--:B------:R-:W-:Y:S01]  /*9570*/  FMUL.FTZ R31, R31, R20.reuse ;  /* 0x000000141f1f7220 */ /* 0x080fe20000410000 */
[----:B------:R-:W-:Y:S01]  /*9580*/  FFMA.FTZ R42, R12, R45, R43 ;  /* 0x0000002d0c2a7223 */ /* 0x000fe2000001002b */
[----:B------:R-:W-:Y:S01]  /*9590*/  FFMA.FTZ R48, R21, R20, -R48 ;  /* 0x0000001415307223 */ /* 0x000fe20000010830 */
[----:B------:R-:W-:Y:S02]  /*95a0*/  IMAD.U32 R12, R37, 0x10000, RZ ;  /* 0x00010000250c7824 */ /* 0x000fe400078e00ff */
[----:B------:R-:W-:Y:S01]  /*95b0*/  FMUL.FTZ R20, R33, R24 ;  /* 0x0000001821147220 */ /* 0x000fe20000410000 */
[----:B------:R-:W-:Y:S01]  /*95c0*/  LOP3.LUT R40, R40, 0xffff0000, RZ, 0xc0, !PT ;  /* 0xffff000028287812 */ /* 0x000fe200078ec0ff */
[----:B------:R-:W-:Y:S01]  /*95d0*/  FFMA.FTZ R30, R21, R30, R31 ;  /* 0x0000001e151e7223 */ /* 0x000fe2000001001f */
[----:B------:R-:W-:Y:S01]  /*95e0*/  LOP3.LUT R44, R44, 0xffff0000, RZ, 0xc0, !PT ;  /* 0xffff00002c2c7812 */ /* 0x000fe200078ec0ff */
[-C--:B------:R-:W-:Y:S01]  /*95f0*/  FMUL.FTZ R50, R33, R12.reuse ;  /* 0x0000000c21327220 */ /* 0x080fe20000410000 */
[----:B------:R-:W-:Y:S01]  /*9600*/  FFMA.FTZ R43, R29, R12, -R20 ;  /* 0x0000000c1d2b7223 */ /* 0x000fe20000010814 */
[----:B------:R-:W-:Y:S01]  /*9610*/  FMUL.FTZ R33, R25, R40 ;  /* 0x0000002819217220 */ /* 0x000fe20000410000 */
[----:B------:R-:W-:-:S02]  /*9620*/  IMAD.U32 R32, R26, 0x10000, RZ ;  /* 0x000100001a207824 */ /* 0x000fc400078e00ff */
[----:B------:R-:W-:Y:S01]  /*9630*/  FMUL.FTZ R12, R25, R44 ;  /* 0x0000002c190c7220 */ /* 0x000fe20000410000 */
[----:B------:R-:W-:Y:S02]  /*9640*/  IMAD.U32 R31, R46, 0x10000, RZ ;  /* 0x000100002e1f7824 */ /* 0x000fe400078e00ff */
[----:B------:R-:W-:Y:S01]  /*9650*/  FFMA.FTZ R50, R29, R24, R50 ;  /* 0x000000181d327223 */ /* 0x000fe20000010032 */
[C---:B------:R-:W-:Y:S01]  /*9660*/  FFMA.FTZ R33, R13.reuse, R44, R33 ;  /* 0x0000002c0d217223 */ /* 0x040fe20000010021 */
[----:B------:R-:W-:Y:S01]  /*9670*/  FFMA.FTZ R25, R13, R40, -R12 ;  /* 0x000000280d197223 */ /* 0x000fe2000001080c */
[----:B------:R-:W-:Y:S01]  /*9680*/  IMAD.U32 R28, R14, 0x10000, RZ ;  /* 0x000100000e1c7824 */ /* 0x000fe200078e00ff */
[----:B------:R-:W-:Y:S01]  /*9690*/  LOP3.LUT R26, R26, 0xffff0000, RZ, 0xc0, !PT ;  /* 0xffff00001a1a7812 */ /* 0x000fe200078ec0ff */
[----:B------:R-:W-:Y:S01]  /*96a0*/  IMAD.U32 R21, R41, 0x10000, RZ ;  /* 0x0001000029157824 */ /* 0x000fe200078e00ff */
[----:B------:R-:W-:Y:S01]  /*96b0*/  LOP3.LUT R27, R27, 0xffff0000, RZ, 0xc0, !PT ;  /* 0xffff00001b1b7812 */ /* 0x000fe200078ec0ff */
[----:B------:R-:W-:Y:S01]  /*96c0*/  FMUL.FTZ R29, R32, R31 ;  /* 0x0000001f201d7220 */ /* 0x000fe20000410000 */
[----:B------:R-:W-:Y:S01]  /*96d0*/  LOP3.LUT R13, R46, 0xffff0000, RZ, 0xc0, !PT ;  /* 0xffff00002e0d7812 */ /* 0x000fe200078ec0ff */
[-C--:B------:R-:W-:Y:S01]  /*96e0*/  FMUL.FTZ R35, R32, R21.reuse ;  /* 0x0000001520237220 */ /* 0x080fe20000410000 */
[----:B------:R-:W-:Y:S01]  /*96f0*/  LOP3.LUT R20, R47, 0xffff0000, RZ, 0xc0, !PT ;  /* 0xffff00002f147812 */ /* 0x000fe200078ec0ff */
[----:B------:R-:W-:Y:S01]  /*9700*/  FFMA.FTZ R29, R28, R21, -R29 ;  /* 0x000000151c1d7223 */ /* 0x000fe2000001081d */
[----:B------:R-:W-:Y:S01]  /*9710*/  LOP3.LUT R41, R41, 0xffff0000, RZ, 0xc0, !PT ;  /* 0xffff000029297812 */ /* 0x000fe200078ec0ff */
[----:B------:R-:W-:Y:S01]  /*9720*/  FMUL.FTZ R21, R26, R13 ;  /* 0x0000000d1a157220 */ /* 0x000fe20000410000 */
[----:B------:R-:W-:Y:S01]  /*9730*/  LOP3.LUT R12, R37, 0xffff0000, RZ, 0xc0, !PT ;  /* 0xffff0000250c7812 */ /* 0x000fe200078ec0ff */
[C---:B------:R-:W-:Y:S01]  /*9740*/  FMUL.FTZ R32, R27.reuse, R20 ;  /* 0x000000141b207220 */ /* 0x040fe20000410000 */
[----:B------:R-:W-:Y:S01]  /*9750*/  LOP3.LUT R14, R14, 0xffff0000, RZ, 0xc0, !PT ;  /* 0xffff00000e0e7812 */ /* 0x000fe200078ec0ff */
[----:B------:R-:W-:Y:S01]  /*9760*/  FMUL.FTZ R24, R26, R41 ;  /* 0x000000291a187220 */ /* 0x000fe20000410000 */
[----:B------:R-:W-:Y:S01]  /*9770*/  FFMA.FTZ R35, R28, R31, R35 ;  /* 0x0000001f1c237223 */ /* 0x000fe20000010023 */
[-C--:B------:R-:W-:Y:S01]  /*9780*/  FMUL.FTZ R27, R27, R12.reuse ;  /* 0x0000000c1b1b7220 */ /* 0x080fe20000410000 */
[C---:B------:R-:W-:Y:S01]  /*9790*/  FFMA.FTZ R32, R15.reuse, R12, -R32 ;  /* 0x0000000c0f207223 */ /* 0x040fe20000010820 */
[C---:B------:R-:W-:Y:S01]  /*97a0*/  FFMA.FTZ R26, R14.reuse, R41, -R21 ;  /* 0x000000290e1a7223 */ /* 0x040fe20000010815 */
[----:B------:R-:W-:Y:S01]  /*97b0*/  FFMA.FTZ R28, R14, R13, R24 ;  /* 0x0000000d0e1c7223 */ /* 0x000fe20000010018 */
[----:B------:R-:W-:Y:S01]  /*97c0*/  FFMA.FTZ R27, R15, R20, R27 ;  /* 0x000000140f1b7223 */ /* 0x000fe2000001001b */
[----:B------:R-:W-:-:S02]  /*97d0*/  F2FP.BF16.F32.PACK_AB R12, R38, R49 ;  /* 0x00000031260c723e */ /* 0x000fc400000010ff */
[----:B------:R-:W-:Y:S02]  /*97e0*/  F2FP.BF16.F32.PACK_AB R13, R25, R48 ;  /* 0x00000030190d723e */ /* 0x000fe400000010ff */
[----:B------:R-:W-:Y:S02]  /*97f0*/  F2FP.BF16.F32.PACK_AB R14, R26, R29 ;  /* 0x0000001d1a0e723e */ /* 0x000fe400000010ff */
[----:B------:R-:W-:Y:S02]  /*9800*/  F2FP.BF16.F32.PACK_AB R15, R32, R43 ;  /* 0x0000002b200f723e */ /* 0x000fe400000010ff */
[----:B------:R-:W-:Y:S02]  /*9810*/  F2FP.BF16.F32.PACK_AB R24, R42, R51 ;  /* 0x000000332a18723e */ /* 0x000fe400000010ff */
[----:B------:R-:W-:Y:S01]  /*9820*/  F2FP.BF16.F32.PACK_AB R25, R33, R30 ;  /* 0x0000001e2119723e */ /* 0x000fe200000010ff */
[----:B------:R1:W-:Y:S01]  /*9830*/  STS.128 [R36+0x18400], R12 ;  /* 0x0184000c24007388 */ /* 0x0003e20000000c00 */
[----:B------:R-:W-:-:S02]  /*9840*/  F2FP.BF16.F32.PACK_AB R26, R28, R35 ;  /* 0x000000231c1a723e */ /* 0x000fc400000010ff */
[----:B------:R-:W-:-:S05]  /*9850*/  F2FP.BF16.F32.PACK_AB R27, R27, R50 ;  /* 0x000000321b1b723e */ /* 0x000fca00000010ff */
[----:B------:R1:W-:Y:S02]  /*9860*/  STS.128 [R52+0x18400], R24 ;  /* 0x0184001834007388 */ /* 0x0003e40000000c00 */
.L_x_2764:
[----:B------:R-:W-:Y:S05]  /*9870*/  BSYNC B1 ;  /* 0x0000000000017941 */ /* 0x000fea0003800000 */
.L_x_2763:
[----:B------:R-:W-:Y:S01]  /*9880*/  PRMT R3, R3, 0x5410, R0 ;  /* 0x0000541003037816 */ /* 0x000fe20000000000 */
[----:B------:R-:W-:Y:S06]  /*9890*/  @P0 BRA `(.L_x_2755) ;  /* 0x00000004008c0947 */ /* 0x000fec0003800000 */
[----:B------:R-:W2:Y:S01]  /*98a0*/  LDL R41, [R1+0x68] ;  /* 0x0000680001297983 */ /* 0x000ea20000100800 */
[----:B------:R-:W-:Y:S01]  /*98b0*/  IMAD.IADD R39, R16, 0x1, R39 ;  /* 0x0000000110277824 */ /* 0x000fe200078e0227 */
[----:B01----:R-:W-:-:S04]  /*98c0*/  SHF.R.U32.HI R12, RZ, 0x3, R218 ;  /* 0x00000003ff0c7819 */ /* 0x003fc800000116da */
[----:B------:R-:W-:-:S04]  /*98d0*/  LOP3.LUT R0, R218, 0x38, R39, 0xf8, !PT ;  /* 0x00000038da007812 */ /* 0x000fc800078ef827 */
[----:B------:R-:W-:-:S05]  /*98e0*/  LOP3.LUT R0, R0, R12, RZ, 0x3c, !PT ;  /* 0x0000000c00007212 */ /* 0x000fca00078e3cff */
[----:B------:R-:W-:-:S04]  /*98f0*/  IMAD.IADD R0, R221, 0x1, R0 ;  /* 0x00000001dd007824 */ /* 0x000fc800078e0200 */
[----:B------:R-:W-:-:S05]  /*9900*/  IMAD R0, R0, 0x2, R19 ;  /* 0x0000000200007824 */ /* 0x000fca00078e0213 */
[----:B------:R-:W0:Y:S01]  /*9910*/  LDS.128 R24, [R0+0x18400] ;  /* 0x0184000000187984 */ /* 0x000e220000000c00 */
[----:B------:R-:W-:Y:S02]  /*9920*/  SHF.R.U64 R32, R4, 0x10, R5 ;  /* 0x0000001004207819 */ /* 0x000fe40000001205 */
[--C-:B------:R-:W-:Y:S02]  /*9930*/  SHF.R.U64 R21, R8, 0x10, R9.reuse ;  /* 0x0000001008157819 */ /* 0x100fe40000001209 */
[----:B------:R-:W-:Y:S02]  /*9940*/  PRMT R32, R54, 0x5432, R32 ;  /* 0x0000543236207816 */ /* 0x000fe40000000020 */
[----:B------:R-:W-:Y:S02]  /*9950*/  SHF.R.U32.HI R29, RZ, 0x10, R9 ;  /* 0x00000010ff1d7819 */ /* 0x000fe40000011609 */
[--C-:B------:R-:W-:Y:S01]  /*9960*/  SHF.R.U64 R30, R10, 0x10, R11.reuse ;  /* 0x000000100a1e7819 */ /* 0x100fe2000000120b */
[----:B------:R-:W-:Y:S01]  /*9970*/  IMAD.U32 R36, R32, 0x10000, RZ ;  /* 0x0001000020247824 */ /* 0x000fe200078e00ff */
[----:B------:R-:W-:-:S02]  /*9980*/  SHF.R.U32.HI R31, RZ, 0x10, R11 ;  /* 0x00000010ff1f7819 */ /* 0x000fc4000001160b */
[----:B------:R-:W-:Y:S02]  /*9990*/  SHF.R.U32.HI R33, RZ, 0x10, R5 ;  /* 0x00000010ff217819 */ /* 0x000fe40000011605 */
[----:B------:R-:W-:Y:S02]  /*99a0*/  PRMT R21, R57, 0x5410, R21 ;  /* 0x0000541039157816 */ /* 0x000fe40000000015 */
[----:B------:R-:W-:Y:S02]  /*99b0*/  SHF.R.U32.HI R37, RZ, 0x10, R7 ;  /* 0x00000010ff257819 */ /* 0x000fe40000011607 */
[----:B------:R-:W-:Y:S01]  /*99c0*/  PRMT R30, R3, 0x5432, R30 ;  /* 0x00005432031e7816 */ /* 0x000fe2000000001e */
[----:B------:R-:W-:Y:S01]  /*99d0*/  IMAD.U32 R28, R21, 0x10000, RZ ;  /* 0x00010000151c7824 */ /* 0x000fe200078e00ff */
[----:B------:R-:W-:Y:S02]  /*99e0*/  PRMT R31, R3, 0x5410, R31 ;  /* 0x00005410031f7816 */ /* 0x000fe4000000001f */
[----:B------:R-:W-:-:S02]  /*99f0*/  PRMT R33, R54, 0x5410, R33 ;  /* 0x0000541036217816 */ /* 0x000fc40000000021 */
[----:B------:R-:W-:Y:S02]  /*9a00*/  PRMT R29, R58, 0x5410, R29 ;  /* 0x000054103a1d7816 */ /* 0x000fe4000000001d */
[----:B------:R-:W-:Y:S01]  /*9a10*/  PRMT R37, R56, 0x5410, R37 ;  /* 0x0000541038257816 */ /* 0x000fe20000000025 */
[----:B------:R-:W-:Y:S02]  /*9a20*/  IMAD.U32 R38, R33, 0x10000, RZ ;  /* 0x0001000021267824 */ /* 0x000fe400078e00ff */
[----:B0-----:R-:W-:-:S04]  /*9a30*/  IMAD.U32 R9, R24, 0x10000, RZ ;  /* 0x0001000018097824 */ /* 0x001fc800078e00ff */
[----:B------:R-:W-:Y:S01]  /*9a40*/  FMUL.FTZ R40, R9, R36 ;  /* 0x0000002409287220 */ /* 0x000fe20000410000 */
[----:B------:R-:W-:Y:S01]  /*9a50*/  IMAD.U32 R11, R25, 0x10000, RZ ;  /* 0x00010000190b7824 */ /* 0x000fe200078e00ff */
[----:B------:R-:W-:Y:S01]  /*9a60*/  LOP3.LUT R10, R24, 0xffff0000, RZ, 0xc0, !PT ;  /* 0xffff0000180a7812 */ /* 0x000fe200078ec0ff */
[----:B------:R-:W-:Y:S01]  /*9a70*/  FMUL.FTZ R42, R9, R28 ;  /* 0x0000001c092a7220 */ /* 0x000fe20000410000 */
[----:B------:R-:W-:Y:S01]  /*9a80*/  LOP3.LUT R24, R25, 0xffff0000, RZ, 0xc0, !PT ;  /* 0xffff000019187812 */ /* 0x000fe200078ec0ff */
[----:B------:R-:W-:Y:S02]  /*9a90*/  IMAD.U32 R20, R27, 0x10000, RZ ;  /* 0x000100001b147824 */ /* 0x000fe400078e00ff */
[----:B------:R-:W-:Y:S02]  /*9aa0*/  IMAD.U32 R25, R37, 0x10000, RZ ;  /* 0x0001000025197824 */ /* 0x000fe400078e00ff */
[----:B------:R-:W-:Y:S01]  /*9ab0*/  FMUL.FTZ R44, R11, R38 ;  /* 0x000000260b2c7220 */ /* 0x000fe20000410000 */
[----:B------:R-:W-:-:S02]  /*9ac0*/  SHF.R.U64 R35, R6, 0x10, R7 ;  /* 0x0000001006237819 */ /* 0x000fc40000001207 */
[----:B------:R-:W-:Y:S02]  /*9ad0*/  LOP3.LUT R9, R32, 0xffff0000, RZ, 0xc0, !PT ;  /* 0xffff000020097812 */ /* 0x000fe400078ec0ff */
[----:B------:R-:W-:Y:S02]  /*9ae0*/  LOP3.LUT R21, R21, 0xffff0000, RZ, 0xc0, !PT ;  /* 0xffff000015157812 */ /* 0x000fe400078ec0ff */
[----:B------:R-:W-:Y:S02]  /*9af0*/  PRMT R35, R55, 0x5410, R35 ;  /* 0x0000541037237816 */ /* 0x000fe40000000023 */
[----:B------:R-:W-:Y:S02]  /*9b00*/  LOP3.LUT R33, R33, 0xffff0000, RZ, 0xc0, !PT ;  /* 0xffff000021217812 */ /* 0x000fe400078ec0ff */
[----:B------:R-:W-:Y:S01]  /*9b10*/  LOP3.LUT R37, R37, 0xffff0000, RZ, 0xc0, !PT ;  /* 0xffff000025257812 */ /* 0x000fe200078ec0ff */
[----:B--2---:R-:W0:Y:S02]  /*9b20*/  LDS.128 R12, [R41+0x18400] ;  /* 0x01840000290c7984 */ /* 0x004e240000000c00 */
[----:B0-----:R-:W-:-:S04]  /*9b30*/  IMAD.U32 R3, R12, 0x10000, RZ ;  /* 0x000100000c037824 */ /* 0x001fc800078e00ff */
[----:B------:R-:W-:Y:S01]  /*9b40*/  FFMA.FTZ R40, R3, R28, -R40 ;  /* 0x0000001c03287223 */ /* 0x000fe20000010828 */
[----:B------:R-:W-:Y:S02]  /*9b50*/  IMAD.U32 R28, R29, 0x10000, RZ ;  /* 0x000100001d1c7824 */ /* 0x000fe400078e00ff */
[----:B------:R-:W-:Y:S01]  /*9b60*/  FFMA.FTZ R42, R3, R36, R42 ;  /* 0x00000024032a7223 */ /* 0x000fe2000001002a */
[----:B------:R-:W-:Y:S02]  /*9b70*/  IMAD.U32 R5, R13, 0x10000, RZ ;  /* 0x000100000d057824 */ /* 0x000fe400078e00ff */
[----:B------:R-:W-:Y:S02]  /*9b80*/  IMAD.U32 R3, R31, 0x10000, RZ ;  /* 0x000100001f037824 */ /* 0x000fe400078e00ff */
[-C--:B------:R-:W-:Y:S01]  /*9b90*/  FMUL.FTZ R36, R11, R28.reuse ;  /* 0x0000001c0b247220 */ /* 0x080fe20000410000 */
[----:B------:R-:W-:Y:S02]  /*9ba0*/  IMAD.U32 R8, R15, 0x10000, RZ ;  /* 0x000100000f087824 */ /* 0x000fe400078e00ff */
[C---:B------:R-:W-:Y:S01]  /*9bb0*/  FMUL.FTZ R11, R20.reuse, R25 ;  /* 0x00000019140b7220 */ /* 0x040fe20000410000 */
[----:B------:R-:W-:Y:S01]  /*9bc0*/  FFMA.FTZ R44, R5, R28, -R44 ;  /* 0x0000001c052c7223 */ /* 0x000fe2000001082c */
[-C--:B------:R-:W-:Y:S01]  /*9bd0*/  FMUL.FTZ R28, R20, R3.reuse ;  /* 0x00000003141c7220 */ /* 0x080fe20000410000 */
[----:B------:R-:W-:Y:S01]  /*9be0*/  LOP3.LUT R4, R12, 0xffff0000, RZ, 0xc0, !PT ;  /* 0xffff00000c047812 */ /* 0x000fe200078ec0ff */
[----:B------:R-:W-:Y:S01]  /*9bf0*/  FFMA.FTZ R20, R8, R3, -R11 ;  /* 0x0000000308147223 */ /* 0x000fe2000001080b */
[C---:B------:R-:W-:Y:S01]  /*9c00*/  FMUL.FTZ R3, R10.reuse, R9 ;  /* 0x000000090a037220 */ /* 0x040fe20000410000 */
[----:B------:R-:W-:Y:S01]  /*9c10*/  LOP3.LUT R12, R13, 0xffff0000, RZ, 0xc0, !PT ;  /* 0xffff00000d0c7812 */ /* 0x000fe200078ec0ff */
[----:B------:R-:W-:Y:S01]  /*9c20*/  FFMA.FTZ R36, R5, R38, R36 ;  /* 0x0000002605247223 */ /* 0x000fe20000010024 */
[----:B------:R-:W-:Y:S01]  /*9c30*/  FMUL.FTZ R11, R10, R21 ;  /* 0x000000150a0b7220 */ /* 0x000fe20000410000 */
[C---:B------:R-:W-:Y:S01]  /*9c40*/  IMAD.U32 R6, R14.reuse, 0x10000, RZ ;  /* 0x000100000e067824 */ /* 0x040fe200078e00ff */
[----:B------:R-:W-:Y:S01]  /*9c50*/  LOP3.LUT R7, R14, 0xffff0000, RZ, 0xc0, !PT ;  /* 0xffff00000e077812 */ /* 0x000fe200078ec0ff */
[----:B------:R-:W-:-:S02]  /*9c60*/  IMAD.U32 R13, R26, 0x10000, RZ ;  /* 0x000100001a0d7824 */ /* 0x000fc400078e00ff */
[----:B------:R-:W-:Y:S01]  /*9c70*/  FFMA.FTZ R21, R4, R21, -R3 ;  /* 0x0000001504157223 */ /* 0x000fe20000010803 */
[----:B------:R-:W-:Y:S01]  /*9c80*/  IMAD.U32 R5, R35, 0x10000, RZ ;  /* 0x0001000023057824 */ /* 0x000fe200078e00ff */
[----:B------:R-:W-:Y:S01]  /*9c90*/  LOP3.LUT R14, R15, 0xffff0000, RZ, 0xc0, !PT ;  /* 0xffff00000f0e7812 */ /* 0x000fe200078ec0ff */
[----:B------:R-:W-:Y:S01]  /*9ca0*/  IMAD.U32 R3, R30, 0x10000, RZ ;  /* 0x000100001e037824 */ /* 0x000fe200078e00ff */
[----:B------:R-:W-:Y:S01]  /*9cb0*/  LOP3.LUT R15, R26, 0xffff0000, RZ, 0xc0, !PT ;  /* 0xffff00001a0f7812 */ /* 0x000fe200078ec0ff */
[----:B------:R-:W-:Y:S01]  /*9cc0*/  FFMA.FTZ R11, R4, R9, R11 ;  /* 0x00000009040b7223 */ /* 0x000fe2000001000b */
[----:B------:R-:W-:Y:S01]  /*9cd0*/  LOP3.LUT R26, R27, 0xffff0000, RZ, 0xc0, !PT ;  /* 0xffff00001b1a7812 */ /* 0x000fe200078ec0ff */
[C---:B------:R-:W-:Y:S01]  /*9ce0*/  FMUL.FTZ R27, R13.reuse, R5 ;  /* 0x000000050d1b7220 */ /* 0x040fe20000410000 */
[----:B------:R-:W-:Y:S01]  /*9cf0*/  FMUL.FTZ R13, R13, R3 ;  /* 0x000000030d0d7220 */ /* 0x000fe20000410000 */
[----:B------:R-:W-:Y:S02]  /*9d00*/  LOP3.LUT R4, R35, 0xffff0000, RZ, 0xc0, !PT ;  /* 0xffff000023047812 */ /* 0x000fe400078ec0ff */
[----:B------:R-:W-:-:S02]  /*9d10*/  LOP3.LUT R29, R29, 0xffff0000, RZ, 0xc0, !PT ;  /* 0xffff00001d1d7812 */ /* 0x000fc400078ec0ff */
[----:B------:R-:W-:Y:S02]  /*9d20*/  LOP3.LUT R30, R30, 0xffff0000, RZ, 0xc0, !PT ;  /* 0xffff00001e1e7812 */ /* 0x000fe400078ec0ff */
[----:B------:R-:W-:Y:S01]  /*9d30*/  LOP3.LUT R31, R31, 0xffff0000, RZ, 0xc0, !PT ;  /* 0xffff00001f1f7812 */ /* 0x000fe200078ec0ff */
[----:B------:R-:W-:Y:S01]  /*9d40*/  FFMA.FTZ R28, R8, R25, R28 ;  /* 0x00000019081c7223 */ /* 0x000fe2000001001c */
[C---:B------:R-:W-:Y:S01]  /*9d50*/  FFMA.FTZ R27, R6.reuse, R3, -R27 ;  /* 0x00000003061b7223 */ /* 0x040fe2000001081b */
[----:B------:R-:W-:Y:S01]  /*9d60*/  FFMA.FTZ R10, R6, R5, R13 ;  /* 0x00000005060a7223 */ /* 0x000fe2000001000d */
[----:B------:R-:W-:Y:S01]  /*9d70*/  FMUL.FTZ R25, R24, R33 ;  /* 0x0000002118197220 */ /* 0x000fe20000410000 */
[C---:B------:R-:W-:Y:S01]  /*9d80*/  FMUL.FTZ R6, R15.reuse, R4 ;  /* 0x000000040f067220 */ /* 0x040fe20000410000 */
[----:B------:R-:W-:Y:S01]  /*9d90*/  FMUL.FTZ R3, R26, R37 ;  /* 0x000000251a037220 */ /* 0x000fe20000410000 */
[----:B------:R-:W-:Y:S01]  /*9da0*/  FMUL.FTZ R24, R24, R29 ;  /* 0x0000001d18187220 */ /* 0x000fe20000410000 */
[-C--:B------:R-:W-:Y:S01]  /*9db0*/  FMUL.FTZ R15, R15, R30.reuse ;  /* 0x0000001e0f0f7220 */ /* 0x080fe20000410000 */
[----:B------:R-:W-:Y:S01]  /*9dc0*/  FMUL.FTZ R26, R26, R31 ;  /* 0x0000001f1a1a7220 */ /* 0x000fe20000410000 */
[----:B------:R-:W-:Y:S01]  /*9dd0*/  FFMA.FTZ R25, R12, R29, -R25 ;  /* 0x0000001d0c197223 */ /* 0x000fe20000010819 */
[C---:B------:R-:W-:Y:S01]  /*9de0*/  FFMA.FTZ R6, R7.reuse, R30, -R6 ;  /* 0x0000001e07067223 */ /* 0x040fe20000010806 */
        /* <DEDUP_REMOVED lines=14> */
.L_x_2755:
[----:B------:R-:W-:Y:S05]  /*9ed0*/  BSYNC B0 ;  /* 0x0000000000007941 */ /* 0x000fea0003800000 */
.L_x_2741:
        /* <DEDUP_REMOVED lines=8> */
.L_x_2738:
[----:B-1----:R-:W1:Y:S01]  /*9f60*/  S2R R3, SR_TID.X ;  /* 0x0000000000037919 */ /* 0x002e620000002100 */
[----:B--23--:R-:W-:Y:S01]  /*9f70*/  IMAD.U32 R0, RZ, RZ, UR54 ;  /* 0x00000036ff007e24 */ /* 0x00cfe2000f8e00ff */
[----:B------:R-:W-:Y:S05]  /*9f80*/  WARPSYNC.ALL ;  /* 0x0000000000007948 */ /* 0x000fea0003800000 */
[----:B------:R-:W-:Y:S02]  /*9f90*/  ISETP.NE.AND P0, PT, R0, 0x3, PT ;  /* 0x000000030000780c */ /* 0x000fe40003f05270 */
[----:B------:R-:W-:-:S11]  /*9fa0*/  LOP3.LUT R18, R18, 0xfff7ffff, RZ, 0xc0, !PT ;  /* 0xfff7ffff12127812 */ /* 0x000fd600078ec0ff */
[----:B------:R-:W-:Y:S02]  /*9fb0*/  @P0 LOP3.LUT R18, R18, 0x80000, RZ, 0xfc, !PT ;  /* 0x0008000012120812 */ /* 0x000fe400078efcff */
[----:B-1----:R-:W-:-:S05]  /*9fc0*/  SHF.R.U32.HI R3, RZ, 0x7, R3 ;  /* 0x00000007ff037819 */ /* 0x002fca0000011603 */
[----:B------:R-:W-:-:S05]  /*9fd0*/  VIADD R72, R3, 0x8 ;  /* 0x0000000803487836 */ /* 0x000fca0000000000 */
[----:B------:R1:W-:Y:S06]  /*9fe0*/  BAR.SYNC.DEFER_BLOCKING R72, 0x100 ;  /* 0x000400480000751d */ /* 0x0003ec0000010000 */
[----:B------:R-:W-:Y:S05]  /*9ff0*/  @!P0 BRA `(.L_x_2765) ;  /* 0x0000000000048947 */ /* 0x000fea0003800000 */
[----:B------:R-:W-:Y:S01]  /*a000*/  BPT.TRAP 0x1 ;  /* 0x000000040000795c */ /* 0x000fe20000300000 */
.L_x_2765:
[----:B------:R-:W-:Y:S01]  /*a010*/  IMAD R4, R2, 0x8, R19 ;  /* 0x0000000802047824 */ /* 0x000fe200078e0213 */
[----:B------:R-:W-:-:S04]  /*a020*/  SHF.L.U32 R73, R206, 0x1f, RZ ;  /* 0x0000001fce497819 */ /* 0x000fc800000006ff */
[----:B------:R2:W3:Y:S01]  /*a030*/  SYNCS.PHASECHK.TRANS64.TRYWAIT P1, [R4+URZ+0x22830], R73 ;  /* 0x02283049040075a7 */ /* 0x0004e2000802017f */
[----:B------:R-:W-:Y:S05]  /*a040*/  @!P0 BRA `(.L_x_2766) ;  /* 0x0000000000048947 */ /* 0x000fea0003800000 */
[----:B------:R-:W-:Y:S01]  /*a050*/  BPT.TRAP 0x1 ;  /* 0x000000040000795c */ /* 0x000fe20000300000 */
.L_x_2766:
[----:B------:R-:W4:Y:S01]  /*a060*/  S2R R3, SR_TID.X ;  /* 0x0000000000037919 */ /* 0x000f220000002100 */
[----:B------:R-:W-:-:S05]  /*a070*/  VIADD R0, R19, 0x1c400 ;  /* 0x0001c40013007836 */ /* 0x000fca0000000000 */
[----:B------:R-:W-:-:S04]  /*a080*/  SHF.R.U32.HI R0, RZ, 0x4, R0 ;  /* 0x00000004ff007819 */ /* 0x000fc80000011600 */
[----:B------:R-:W-:Y:S02]  /*a090*/  LOP3.LUT R0, R0, 0x3fff, RZ, 0xc0, !PT ;  /* 0x00003fff00007812 */ /* 0x000fe400078ec0ff */
[----:B----4-:R-:W-:-:S04]  /*a0a0*/  LOP3.LUT R3, R3, 0x7f, RZ, 0xc0, !PT ;  /* 0x0000007f03037812 */ /* 0x010fc800078ec0ff */
[----:B------:R-:W-:Y:S01]  /*a0b0*/  ISETP.NE.AND P0, PT, R3, RZ, PT ;  /* 0x000000ff0300720c */ /* 0x000fe20003f05270 */
[----:B---3--:R-:W-:-:S12]  /*a0c0*/  @P1 BRA `(.L_x_2767) ;  /* 0x0000000000081947 */ /* 0x008fd80003800000 */
[----:B------:R-:W3:Y:S02]  /*a0d0*/  SYNCS.PHASECHK.TRANS64.TRYWAIT P1, [R4+URZ+0x22830], R73 ;  /* 0x02283049040075a7 */ /* 0x000ee4000802017f */
[----:B---3--:R-:W-:Y:S05]  /*a0e0*/  @!P1 BRA `(.L_x_2768) ;  /* 0x000001a400289947 */ /* 0x008fea0003800000 */
.L_x_2767:
[----:B------:R-:W-:Y:S05]  /*a0f0*/  WARPSYNC.ALL ;  /* 0x0000000000007948 */ /* 0x000fea0003800000 */
[----:B------:R-:W-:-:S05]  /*a100*/  LOP3.LUT R214, R0, 0x10000, RZ, 0xfc, !PT ;  /* 0x0001000000d67812 */ /* 0x000fca00078efcff */
[----:B------:R-:W-:Y:S01]  /*a110*/  IMAD R8, R2, 0x300, R214 ;  /* 0x0000030002087824 */ /* 0x000fe200078e02d6 */
[----:B------:R-:W-:Y:S01]  /*a120*/  LOP3.LUT R6, R34, 0x10000, RZ, 0xfc, !PT ;  /* 0x0001000022067812 */ /* 0x000fe200078efcff */
[----:B------:R-:W-:Y:S01]  /*a130*/  IMAD.MOV.U32 R9, RZ, RZ, 0x40000040 ;  /* 0x40000040ff097424 */ /* 0x000fe200078e00ff */
[----:B0-----:R-:W-:Y:S01]  /*a140*/  WARPGROUP.ARRIVE ;  /* 0x00000000000079c5 */ /* 0x001fe20000000000 */
[----:B------:R-:W-:Y:S01]  /*a150*/  IMAD.MOV.U32 R7, RZ, RZ, 0x40000040 ;  /* 0x40000040ff077424 */ /* 0x000fe200078e00ff */
[C---:B------:R-:W-:Y:S01]  /*a160*/  R2UR UR6, R8.reuse ;  /* 0x00000000080672ca */ /* 0x040fe200000e0000 */
[----:B------:R-:W-:Y:S01]  /*a170*/  VIADD R10, R8, 0x2 ;  /* 0x00000002080a7836 */ /* 0x000fe20000000000 */
[----:B------:R-:W-:Y:S01]  /*a180*/  R2UR UR7, R9 ;  /* 0x00000000090772ca */ /* 0x000fe200000e0000 */
[C---:B------:R-:W-:Y:S01]  /*a190*/  VIADD R20, R6.reuse, 0x2 ;  /* 0x0000000206147836 */ /* 0x040fe20000000000 */
[C---:B------:R-:W-:Y:S01]  /*a1a0*/  R2UR UR4, R6.reuse ;  /* 0x00000000060472ca */ /* 0x040fe200000e0000 */
[----:B------:R-:W-:Y:S01]  /*a1b0*/  IMAD.MOV.U32 R11, RZ, RZ, 0x40000040 ;  /* 0x40000040ff0b7424 */ /* 0x000fe200078e00ff */
[----:B------:R-:W-:Y:S01]  /*a1c0*/  R2UR UR5, R7 ;  /* 0x00000000070572ca */ /* 0x000fe200000e0000 */
[----:B------:R-:W-:Y:S01]  /*a1d0*/  IMAD.MOV.U32 R21, RZ, RZ, 0x40000040 ;  /* 0x40000040ff157424 */ /* 0x000fe200078e00ff */
[----:B------:R-:W0:Y:S01]  /*a1e0*/  LDC R0, c[0x0][0x448] ;  /* 0x00011200ff007b82 */ /* 0x000e220000000800 */
[C---:B------:R-:W-:Y:S01]  /*a1f0*/  VIADD R14, R6.reuse, 0x4 ;  /* 0x00000004060e7836 */ /* 0x040fe20000000000 */
[----:B------:R-:W4:Y:S01]  /*a200*/  S2R R5, SR_TID.X ;  /* 0x0000000000057919 */ /* 0x000f220000002100 */
[----:B------:R-:W-:Y:S01]  /*a210*/  IMAD.MOV.U32 R15, RZ, RZ, 0x40000040 ;  /* 0x40000040ff0f7424 */ /* 0x000fe200078e00ff */
[----:B------:R-:W-:Y:S01]  /*a220*/  ULDC.64 UR8, c[0x0][0x9e0] ;  /* 0x0002780000087ab9 */ /* 0x000fe20000000a00 */
[----:B------:R-:W-:Y:S01]  /*a230*/  VIADD R12, R6, 0x6 ;  /* 0x00000006060c7836 */ /* 0x000fe20000000000 */
[----:B------:R-:W-:Y:S01]  /*a240*/  UISETP.GE.AND UP0, UPT, UR9, 0x1, UPT ;  /* 0x000000010900788c */ /* 0x000fe2000bf06270 */
[----:B------:R-:W-:Y:S01]  /*a250*/  IMAD.MOV.U32 R9, RZ, RZ, 0x40000040 ;  /* 0x40000040ff097424 */ /* 0x000fe200078e00ff */
[----:B------:R-:W-:Y:S01]  /*a260*/  LOP3.LUT R18, R18, 0xffefffff, RZ, 0xc0, !PT ;  /* 0xffefffff12127812 */ /* 0x000fe200078ec0ff */
[----:B------:R-:W-:Y:S01]  /*a270*/  IMAD.MOV.U32 R13, RZ, RZ, 0x40000040 ;  /* 0x40000040ff0d7424 */ /* 0x000fe200078e00ff */
[----:B------:R-:W-:Y:S01]  /*a280*/  UP2UR UR55, UPR, URZ, 0x1 ;  /* 0x000000013f377883 */ /* 0x000fe20008000000 */
[----:B------:R-:W-:Y:S01]  /*a290*/  HGMMA.64x96x16.F32.BF16 R24, gdesc[UR4], RZ, !UPT, gsb0 ;  /* 0x01600000041879f0 */ /* 0x000fe2000c0018ff */
[----:B------:R-:W-:Y:S01]  /*a2a0*/  R2UR UR6, R10 ;  /* 0x000000000a0672ca */ /* 0x000fe200000e0000 */
[----:B------:R-:W-:Y:S01]  /*a2b0*/  VIADD R10, R8, 0x4 ;  /* 0x00000004080a7836 */ /* 0x000fe20000000000 */
[----:B------:R-:W-:Y:S01]  /*a2c0*/  R2UR UR7, R11 ;  /* 0x000000000b0772ca */ /* 0x000fe200000e0000 */
[----:B------:R-:W-:Y:S01]  /*a2d0*/  IMAD.MOV.U32 R11, RZ, RZ, 0x40000040 ;  /* 0x40000040ff0b7424 */ /* 0x000fe200078e00ff */
[----:B------:R-:W-:Y:S01]  /*a2e0*/  R2UR UR4, R20 ;  /* 0x00000000140472ca */ /* 0x000fe200000e0000 */
[----:B------:R-:W-:Y:S01]  /*a2f0*/  VIADD R8, R8, 0x6 ;  /* 0x0000000608087836 */ /* 0x000fe20000000000 */
[----:B------:R-:W-:-:S02]  /*a300*/  R2UR UR5, R21 ;  /* 0x00000000150572ca */ /* 0x000fc400000e0000 */
[----:B0-----:R-:W-:Y:S01]  /*a310*/  ISETP.NE.AND P1, PT, R0, 0x1, PT ;  /* 0x000000010000780c */ /* 0x001fe20003f25270 */
[----:B------:R-:W-:Y:S01]  /*a320*/  IMAD.IADD R0, R215, 0x1, R213 ;  /* 0x00000001d7007824 */ /* 0x000fe200078e02d5 */
[----:B----4-:R-:W-:-:S11]  /*a330*/  SHF.R.U32.HI R5, RZ, 0x7, R5 ;  /* 0x00000007ff057819 */ /* 0x010fd60000011605 */
[----:B------:R-:W0:Y:S01]  /*a340*/  @P1 LDC R3, c[0x0][0x44c] ;  /* 0x00011300ff031b82 */ /* 0x000e220000000800 */
[----:B------:R-:W-:Y:S01]  /*a350*/  @P1 LOP3.LUT R18, R18, 0x100000, RZ, 0xfc, !PT ;  /* 0x0010000012121812 */ /* 0x000fe200078efcff */
[----:B0-----:R-:W-:Y:S01]  /*a360*/  @P1 IMAD.HI.U32 R3, R0, R3, RZ ;  /* 0x0000000300031227 */ /* 0x001fe200078e00ff */
[----:B------:R-:W-:Y:S02]  /*a370*/  WARPGROUP.DEPBAR.LE gsb0, 0x0 ;  /* 0x00008000000079c5 */ /* 0x000fe40000010000 */
[----:B------:R-:W-:-:S06]  /*a380*/  WARPGROUP.ARRIVE ;  /* 0x00000000000079c5 */ /* 0x000fcc0000000000 */
[----:B------:R-:W-:Y:S01]  /*a390*/  HGMMA.64x96x16.F32.BF16 R24, gdesc[UR4], R24, gsb0 ;  /* 0x01600000041879f0 */ /* 0x000fe20008001818 */
[----:B------:R-:W-:Y:S02]  /*a3a0*/  R2UR UR6, R10 ;  /* 0x000000000a0672ca */ /* 0x000fe400000e0000 */
[----:B------:R-:W-:Y:S02]  /*a3b0*/  R2UR UR7, R11 ;  /* 0x000000000b0772ca */ /* 0x000fe400000e0000 */
[----:B------:R-:W-:Y:S02]  /*a3c0*/  R2UR UR4, R14 ;  /* 0x000000000e0472ca */ /* 0x000fe400000e0000 */
[----:B------:R-:W-:Y:S02]  /*a3d0*/  R2UR UR5, R15 ;  /* 0x000000000f0572ca */ /* 0x000fe400000e0000 */
[----:B------:R-:W-:Y:S01]  /*a3e0*/  IADD3 R10, -R5, 0xb, RZ ;  /* 0x0000000b050a7810 */ /* 0x000fe20007ffe1ff */
[----:B------:R-:W-:-:S04]  /*a3f0*/  IMAD.MOV.U32 R5, RZ, RZ, -0x60 ;  /* 0xffffffa0ff057424 */ /* 0x000fc800078e00ff */
[----:B------:R-:W-:-:S04]  /*a400*/  IMAD R92, R176, R5, 0x60 ;  /* 0x00000060b05c7424 */ /* 0x000fc800078e0205 */
[----:B------:R-:W-:Y:S01]  /*a410*/  IMAD.IADD R79, R92, 0x1, -R209 ;  /* 0x000000015c4f7824 */ /* 0x000fe200078e0ad1 */
[----:B------:R-:W-:Y:S02]  /*a420*/  WARPGROUP.DEPBAR.LE gsb0, 0x0 ;  /* 0x00008000000079c5 */ /* 0x000fe40000010000 */
[----:B------:R-:W-:-:S06]  /*a430*/  WARPGROUP.ARRIVE ;  /* 0x00000000000079c5 */ /* 0x000fcc0000000000 */
[----:B------:R-:W-:Y:S01]  /*a440*/  HGMMA.64x96x16.F32.BF16 R24, gdesc[UR4], R24, gsb0 ;  /* 0x01600000041879f0 */ /* 0x000fe20008001818 */
[----:B------:R-:W-:Y:S02]  /*a450*/  R2UR UR6, R8 ;  /* 0x00000000080672ca */ /* 0x000fe400000e0000 */
[----:B------:R-:W-:Y:S01]  /*a460*/  R2UR UR7, R9 ;  /* 0x00000000090772ca */ /* 0x000fe200000e0000 */
[----:B------:R-:W0:Y:S01]  /*a470*/  @P1 LDC R8, c[0x0][0x450] ;  /* 0x00011400ff081b82 */ /* 0x000e220000000800 */
[----:B------:R-:W-:Y:S01]  /*a480*/  R2UR UR4, R12 ;  /* 0x000000000c0472ca */ /* 0x000fe200000e0000 */
[----:B------:R-:W-:Y:S01]  /*a490*/  IMAD.MOV.U32 R9, RZ, RZ, R0 ;  /* 0x000000ffff097224 */ /* 0x000fe200078e0000 */
[----:B------:R-:W-:Y:S01]  /*a4a0*/  R2UR UR5, R13 ;  /* 0x000000000d0572ca */ /* 0x000fe200000e0000 */
[----:B------:R-:W-:-:S05]  /*a4b0*/  @!P0 VIADD R0, R4, 0x22840 ;  /* 0x0002284004008836 */ /* 0x000fca0000000000 */
[----:B------:R-:W-:Y:S02]  /*a4c0*/  @!P0 PRMT R0, RZ, 0x654, R0 ;  /* 0x00000654ff008816 */ /* 0x000fe40000000000 */
[----:B0-----:R-:W-:Y:S01]  /*a4d0*/  @P1 SHF.R.U32.HI R9, RZ, R8, R3 ;  /* 0x00000008ff091219 */ /* 0x001fe20000011603 */
[----:B------:R-:W-:Y:S01]  /*a4e0*/  IMAD R8, R176, -0x60, R208 ;  /* 0xffffffa0b0087824 */ /* 0x000fe200078e02d0 */
[----:B------:R-:W-:-:S03]  /*a4f0*/  PLOP3.LUT P1, PT, PT, PT, UP0, 0x40, 0x0 ;  /* 0x000000000000781c */ /* 0x000fc60003f2e808 */
[----:B------:R-:W0:Y:S01]  /*a500*/  SHFL.IDX PT, R74, R9, RZ, 0x1c1f ;  /* 0x001c1fff094a7589 */ /* 0x000e2200000e0000 */
[----:B------:R-:W-:Y:S01]  /*a510*/  IADD3 R75, -R209, 0x60, R8 ;  /* 0x00000060d14b7810 */ /* 0x000fe20007ffe108 */
[----:B------:R-:W-:Y:S02]  /*a520*/  WARPGROUP.DEPBAR.LE gsb0, 0x0 ;  /* 0x00008000000079c5 */ /* 0x000fe40000010000 */
[----:B------:R-:W-:-:S06]  /*a530*/  WARPGROUP.ARRIVE ;  /* 0x00000000000079c5 */ /* 0x000fcc0000000000 */
[----:B------:R-:W-:Y:S01]  /*a540*/  HGMMA.64x96x16.F32.BF16 R24, gdesc[UR4], R24, gsb0 ;  /* 0x01600000041879f0 */ /* 0x000fe20008001818 */
[----:B------:R-:W-:Y:S02]  /*a550*/  ULDC UR4, c[0x0][0x9dc] ;  /* 0x0002770000047ab9 */ /* 0x000fe40000000800 */
[----:B------:R-:W-:-:S05]  /*a560*/  IMAD.U32 R11, RZ, RZ, UR4 ;  /* 0x00000004ff0b7e24 */ /* 0x000fca000f8e00ff */
[----:B------:R-:W-:Y:S01]  /*a570*/  LOP3.LUT R3, RZ, R11, RZ, 0x33, !PT ;  /* 0x0000000bff037212 */ /* 0x000fe200078e33ff */
[----:B------:R-:W-:Y:S02]  /*a580*/  WARPGROUP.DEPBAR.LE gsb0, 0x0 ;  /* 0x00008000000079c5 */ /* 0x000fe40000010000 */
[----:B------:R4:W-:Y:S06]  /*a590*/  BAR.ARV R10, 0x100 ;  /* 0x0004000a0000751d */ /* 0x0009ec0000002000 */
[----:B------:R1:W-:Y:S02]  /*a5a0*/  @!P0 SYNCS.ARRIVE.TRANS64.RED.A1T0 RZ, [R0+URZ], RZ ;  /* 0x000000ff00ff89a7 */ /* 0x0003e4000810043f */
[----:B-1----:R-:W-:-:S05]  /*a5b0*/  IADD3 R0, -R209, 0x61, R8 ;  /* 0x00000061d1007810 */ /* 0x002fca0007ffe108 */
[----:B------:R-:W-:-:S04]  /*a5c0*/  IMAD.IADD R0, R0, 0x1, -R207 ;  /* 0x0000000100007824 */ /* 0x000fc800078e0acf */
[C---:B------:R-:W-:Y:S02]  /*a5d0*/  VIADD R90, R0.reuse, UR8 ;  /* 0x00000008005a7c36 */ /* 0x040fe40008000000 */
[----:B------:R-:W-:-:S03]  /*a5e0*/  IMAD.IADD R77, R0, 0x1, R3 ;  /* 0x00000001004d7824 */ /* 0x000fc600078e0203 */
[----:B0-----:R-:W-:Y:S01]  /*a5f0*/  VIADDMNMX R0, R74, R90, R75, PT ;  /* 0x0000005a4a007246 */ /* 0x001fe2000380014b */
[----:B------:R-:W-:Y:S01]  /*a600*/  IMAD.IADD R3, R77, 0x1, R74 ;  /* 0x000000014d037824 */ /* 0x000fe200078e024a */
[----:B----4-:R-:W-:Y:S06]  /*a610*/  @P1 BRA `(.L_x_2769) ;  /* 0x0000000000541947 */ /* 0x010fec0003800000 */
        /* <DEDUP_REMOVED lines=12> */
.L_x_2771:
[----:B------:R-:W-:-:S06]  /*a6e0*/  UISETP.NE.AND UP0, UPT, UR9, 0x1, UPT ;  /* 0x000000010900788c */ /* 0x000fcc000bf05270 */
[----:B------:R-:W-:-:S05]  /*a6f0*/  PLOP3.LUT P1, PT, PT, PT, UP0, 0x80, 0x0 ;  /* 0x000000000000781c */ /* 0x000fca0003f2f008 */
[----:B------:R-:W-:-:S08]  /*a700*/  @UP0 ULDC.64 UR4, c[0x0][0x9e8] ;  /* 0x00027a0000040ab9 */ /* 0x000fd00000000a00 */
[----:B------:R-:W-:-:S05]  /*a710*/  @P1 IMAD.HI.U32 R8, R5, UR4, RZ ;  /* 0x0000000405081c27 */ /* 0x000fca000f8e00ff */
[----:B------:R-:W-:-:S07]  /*a720*/  @P1 SHF.R.U32.HI R5, RZ, UR5, R8 ;  /* 0x00000005ff051c19 */ /* 0x000fce0008011608 */
.L_x_2772:
[----:B------:R-:W-:Y:S05]  /*a730*/  BSYNC B0 ;  /* 0x0000000000007941 */ /* 0x000fea0003800000 */
.L_x_2770:
[----:B------:R-:W-:-:S05]  /*a740*/  IMAD R5, R5, UR9, R79 ;  /* 0x0000000905057c24 */ /* 0x000fca000f8e024f */
[----:B------:R-:W-:Y:S02]  /*a750*/  VIMNMX R3, R3, R5, !PT ;  /* 0x0000000503037248 */ /* 0x000fe40007fe0100 */
[----:B------:R-:W-:-:S07]  /*a760*/  VIADDMNMX R0, R5, UR9, R0, PT ;  /* 0x0000000905007c46 */ /* 0x000fce000b800100 */
.L_x_2769:
[C---:B------:R-:W-:Y:S01]  /*a770*/  ISETP.GE.AND P1, PT, R92.reuse, 0x2, PT ;  /* 0x000000025c00780c */ /* 0x040fe20003f26270 */
[----:B------:R-:W-:Y:S01]  /*a780*/  UISETP.NE.AND UP0, UPT, UR55, URZ, UPT ;  /* 0x0000003f3700728c */ /* 0x000fe2000bf05270 */
[C---:B------:R-:W-:Y:S02]  /*a790*/  ISETP.GE.AND P6, PT, R92.reuse, 0x9, PT ;  /* 0x000000095c00780c */ /* 0x040fe40003fc6270 */
[----:B------:R-:W-:Y:S02]  /*a7a0*/  ISETP.GT.AND P2, PT, R3, 0x1, !P1 ;  /* 0x000000010300780c */ /* 0x000fe40004f44270 */
[----:B------:R-:W-:Y:S02]  /*a7b0*/  ISETP.GE.AND P3, PT, R92, 0xa, PT ;  /* 0x0000000a5c00780c */ /* 0x000fe40003f66270 */
[----:B------:R-:W-:Y:S02]  /*a7c0*/  ISETP.LT.OR P2, PT, R0, 0x2, P2 ;  /* 0x000000020000780c */ /* 0x000fe40001741670 */
[----:B------:R-:W-:-:S02]  /*a7d0*/  ISETP.GE.AND P5, PT, R92, 0x1, PT ;  /* 0x000000015c00780c */ /* 0x000fc40003fa6270 */
[----:B------:R-:W-:Y:S02]  /*a7e0*/  FSEL R112, R25, -INF , !P2 ;  /* 0xff80000019707808 */ /* 0x000fe40005000000 */
[----:B------:R-:W-:Y:S02]  /*a7f0*/  ISETP.GT.AND P2, PT, R3, 0x8, !P6 ;  /* 0x000000080300780c */ /* 0x000fe40007744270 */
[----:B------:R-:W-:Y:S02]  /*a800*/  P2R R25, PR, RZ, 0x8 ;  /* 0x00000008ff197803 */ /* 0x000fe40000000000 */
[----:B------:R-:W-:-:S04]  /*a810*/  ISETP.LT.OR P2, PT, R0, 0x9, P2 ;  /* 0x000000090000780c */ /* 0x000fc80001741670 */
[----:B------:R-:W-:Y:S02]  /*a820*/  FSEL R110, R28, -INF , !P2 ;  /* 0xff8000001c6e7808 */ /* 0x000fe40005000000 */
[----:B------:R-:W-:Y:S02]  /*a830*/  ISETP.GT.AND P2, PT, R3, 0x9, !P3 ;  /* 0x000000090300780c */ /* 0x000fe40005f44270 */
[----:B------:R-:W-:Y:S02]  /*a840*/  ISETP.GE.AND P3, PT, R92, 0x11, PT ;  /* 0x000000115c00780c */ /* 0x000fe40003f66270 */
[----:B------:R-:W-:-:S04]  /*a850*/  ISETP.LT.OR P2, PT, R0, 0xa, P2 ;  /* 0x0000000a0000780c */ /* 0x000fc80001741670 */
        /* <DEDUP_REMOVED lines=98> */
[----:B------:R-:W-:-:S04]  /*ae80*/  ISETP.GT.AND P4, PT, R3, 0x59, !P4 ;  /* 0x000000590300780c */ /* 0x000fc80006784270 */
[----:B------:R-:W-:Y:S02]  /*ae90*/  ISETP.LT.OR P4, PT, R0, 0x5a, P4 ;  /* 0x0000005a0000780c */ /* 0x000fe40002781670 */
[----:B------:R-:W0:Y:S02]  /*aea0*/  SHFL.IDX PT, R0, R9, 0x1, 0x1c1f ;  /* 0x003c1f0009007f89 */ /* 0x000e2400000e0000 */
[----:B------:R-:W-:Y:S02]  /*aeb0*/  FSEL R24, R69, -INF , !P4 ;  /* 0xff80000045187808 */ /* 0x000fe40006000000 */
[----:B------:R-:W-:Y:S02]  /*aec0*/  PLOP3.LUT P4, PT, PT, PT, UP0, 0x40, 0x0 ;  /* 0x000000000000781c */ /* 0x000fe40003f8e808 */
[----:B0-----:R-:W-:Y:S01]  /*aed0*/  VIADDMNMX R3, R0, R90, R75, PT ;  /* 0x0000005a00037246 */ /* 0x001fe2000380014b */
[----:B------:R-:W-:-:S10]  /*aee0*/  IMAD.IADD R5, R77, 0x1, R0 ;  /* 0x000000014d057824 */ /* 0x000fd400078e0200 */
        /* <DEDUP_REMOVED lines=14> */
.L_x_2775:
[----:B------:R-:W-:-:S06]  /*afd0*/  UISETP.NE.AND UP0, UPT, UR9, 0x1, UPT ;  /* 0x000000010900788c */ /* 0x000fcc000bf05270 */
[----:B------:R-:W-:-:S05]  /*afe0*/  PLOP3.LUT P4, PT, PT, PT, UP0, 0x80, 0x0 ;  /* 0x000000000000781c */ /* 0x000fca0003f8f008 */
[----:B------:R-:W-:-:S08]  /*aff0*/  @UP0 ULDC.64 UR4, c[0x0][0x9e8] ;  /* 0x00027a0000040ab9 */ /* 0x000fd00000000a00 */
[----:B------:R-:W-:Y:S01]  /*b000*/  @P4 IMAD.HI.U32 R9, R0, UR4, RZ ;  /* 0x0000000400094c27 */ /* 0x000fe2000f8e00ff */
[----:B------:R-:W-:-:S13]  /*b010*/  PLOP3.LUT P4, PT, PT, PT, UP0, 0x80, 0x0 ;  /* 0x000000000000781c */ /* 0x000fda0003f8f008 */
[----:B------:R-:W-:-:S07]  /*b020*/  @P4 SHF.R.U32.HI R0, RZ, UR5, R9 ;  /* 0x00000005ff004c19 */ /* 0x000fce0008011609 */
.L_x_2776:
[----:B------:R-:W-:Y:S05]  /*b030*/  BSYNC B0 ;  /* 0x0000000000007941 */ /* 0x000fea0003800000 */
.L_x_2774:
[----:B------:R-:W-:-:S05]  /*b040*/  IMAD R0, R0, UR9, R79 ;  /* 0x0000000900007c24 */ /* 0x000fca000f8e024f */
[----:B------:R-:W-:Y:S02]  /*b050*/  VIMNMX R5, R5, R0, !PT ;  /* 0x0000000005057248 */ /* 0x000fe40007fe0100 */
[----:B------:R-:W-:-:S07]  /*b060*/  VIADDMNMX R3, R0, UR9, R3, PT ;  /* 0x0000000900037c46 */ /* 0x000fce000b800103 */
.L_x_2773:
[----:B------:R-:W-:Y:S01]  /*b070*/  ISETP.GT.AND P1, PT, R5, 0x1, !P1 ;  /* 0x000000010500780c */ /* 0x000fe20004f24270 */
[----:B------:R-:W-:Y:S01]  /*b080*/  ULDC UR4, c[0x0][0x988] ;  /* 0x0002620000047ab9 */ /* 0x000fe20000000800 */
[----:B------:R-:W-:Y:S01]  /*b090*/  FMNMX.FTZ R9, R114, R112, !PT ;  /* 0x0000007072097209 */ /* 0x000fe20007810000 */
[----:B------:R-:W-:Y:S01]  /*b0a0*/  IMAD.U32 R65, RZ, RZ, UR54 ;  /* 0x00000036ff417e24 */ /* 0x000fe2000f8e00ff */
[----:B------:R-:W-:Y:S02]  /*b0b0*/  ISETP.LT.OR P1, PT, R3, 0x2, P1 ;  /* 0x000000020300780c */ /* 0x000fe40000f21670 */
[----:B------:R-:W-:Y:S02]  /*b0c0*/  FMNMX.FTZ R9, R110, R9, !PT ;  /* 0x000000096e097209 */ /* 0x000fe40007810000 */
[----:B------:R-:W-:Y:S02]  /*b0d0*/  FSEL R106, R27, -INF , !P1 ;  /* 0xff8000001b6a7808 */ /* 0x000fe40004800000 */
[----:B------:R-:W-:-:S02]  /*b0e0*/  ISETP.NE.AND P1, PT, R25, RZ, PT ;  /* 0x000000ff1900720c */ /* 0x000fc40003f25270 */
[C---:B------:R-:W-:Y:S02]  /*b0f0*/  ISETP.GT.AND P6, PT, R5.reuse, 0x8, !P6 ;  /* 0x000000080500780c */ /* 0x040fe400077c4270 */
[----:B------:R-:W-:Y:S02]  /*b100*/  ISETP.GT.AND P1, PT, R5, 0x9, !P1 ;  /* 0x000000090500780c */ /* 0x000fe40004f24270 */
[----:B------:R-:W-:Y:S02]  /*b110*/  FMNMX.FTZ R9, R88, R9, !PT ;  /* 0x0000000958097209 */ /* 0x000fe40007810000 */
[C---:B------:R-:W-:Y:S02]  /*b120*/  ISETP.LT.OR P1, PT, R3.reuse, 0xa, P1 ;  /* 0x0000000a0300780c */ /* 0x040fe40000f21670 */
[----:B------:R-:W-:Y:S02]  /*b130*/  ISETP.LT.OR P6, PT, R3, 0x9, P6 ;  /* 0x000000090300780c */ /* 0x000fe400037c1670 */
[----:B------:R-:W-:-:S02]  /*b140*/  FSEL R104, R31, -INF , !P1 ;  /* 0xff8000001f687808 */ /* 0x000fc40004800000 */
[----:B------:R-:W-:Y:S02]  /*b150*/  ISETP.NE.AND P1, PT, R29, RZ, PT ;  /* 0x000000ff1d00720c */ /* 0x000fe40003f25270 */
[----:B------:R-:W-:Y:S02]  /*b160*/  FMNMX.FTZ R9, R84, R9, !PT ;  /* 0x0000000954097209 */ /* 0x000fe40007810000 */
[----:B------:R-:W-:Y:S02]  /*b170*/  ISETP.GT.AND P1, PT, R5, 0x10, !P1 ;  /* 0x000000100500780c */ /* 0x000fe40004f24270 */
[----:B------:R-:W-:Y:S02]  /*b180*/  FSEL R30, R30, -INF , !P6 ;  /* 0xff8000001e1e7808 */ /* 0x000fe40007000000 */
[----:B------:R-:W-:Y:S02]  /*b190*/  ISETP.LT.OR P1, PT, R3, 0x11, P1 ;  /* 0x000000110300780c */ /* 0x000fe40000f21670 */
[----:B------:R-:W-:-:S02]  /*b1a0*/  ISETP.NE.AND P6, PT, R85, RZ, PT ;  /* 0x000000ff5500720c */ /* 0x000fc40003fc5270 */
[----:B------:R-:W-:Y:S02]  /*b1b0*/  FSEL R34, R34, -INF , !P1 ;  /* 0xff80000022227808 */ /* 0x000fe40004800000 */
[----:B------:R-:W-:Y:S02]  /*b1c0*/  ISETP.NE.AND P1, PT, R81, RZ, PT ;  /* 0x000000ff5100720c */ /* 0x000fe40003f25270 */
[----:B------:R-:W-:Y:S02]  /*b1d0*/  FMNMX.FTZ R9, R80, R9, !PT ;  /* 0x0000000950097209 */ /* 0x000fe40007810000 */
[----:B------:R-:W-:Y:S02]  /*b1e0*/  ISETP.GT.AND P1, PT, R5, 0x11, !P1 ;  /* 0x000000110500780c */ /* 0x000fe40004f24270 */
[----:B------:R-:W-:Y:S02]  /*b1f0*/  FMNMX.FTZ R9, R82, R9, !PT ;  /* 0x0000000952097209 */ /* 0x000fe40007810000 */
[----:B------:R-:W-:-:S02]  /*b200*/  ISETP.LT.OR P1, PT, R3, 0x12, P1 ;  /* 0x000000120300780c */ /* 0x000fc40000f21670 */
[----:B------:R-:W-:Y:S02]  /*b210*/  ISETP.NE.AND P4, PT, R37, RZ, PT ;  /* 0x000000ff2500720c */ /* 0x000fe40003f85270 */
        /* <DEDUP_REMOVED lines=40> */
[----:B------:R-:W-:Y:S01]  /*b4a0*/  FMNMX.FTZ R25, R24, R9, !PT ;  /* 0x0000000918197209 */ /* 0x000fe20007810000 */
[----:B------:R-:W-:Y:S01]  /*b4b0*/  IMAD.U32 R9, RZ, RZ, UR4 ;  /* 0x00000004ff097e24 */ /* 0x000fe2000f8e00ff */
[----:B------:R-:W-:-:S02]  /*b4c0*/  ISETP.GT.AND P1, PT, R5, 0x30, !P1 ;  /* 0x000000300500780c */ /* 0x000fc40004f24270 */
[----:B------:R-:W-:Y:S01]  /*b4d0*/  ISETP.GT.AND P5, PT, R5, RZ, !P5 ;  /* 0x000000ff0500720c */ /* 0x000fe20006fa4270 */
[----:B------:R-:W0:Y:S01]  /*b4e0*/  SHFL.BFLY PT, R0, R25, 0x2, 0x1f ;  /* 0x0c401f0019007f89 */ /* 0x000e2200000e0000 */
[C---:B------:R-:W-:Y:S02]  /*b4f0*/  ISETP.LT.OR P1, PT, R3.reuse, 0x31, P1 ;  /* 0x000000310300780c */ /* 0x040fe40000f21670 */
[----:B------:R-:W-:Y:S02]  /*b500*/  ISETP.LT.OR P5, PT, R3, 0x1, P5 ;  /* 0x000000010300780c */ /* 0x000fe40002fa1670 */
[----:B------:R-:W-:Y:S02]  /*b510*/  FSEL R92, R50, -INF , !P1 ;  /* 0xff800000325c7808 */ /* 0x000fe40004800000 */
[----:B------:R-:W-:Y:S02]  /*b520*/  ISETP.NE.AND P1, PT, R91, RZ, PT ;  /* 0x000000ff5b00720c */ /* 0x000fe40003f25270 */
[----:B------:R-:W-:-:S02]  /*b530*/  FSEL R26, R26, -INF , !P5 ;  /* 0xff8000001a1a7808 */ /* 0x000fc40006800000 */
[----:B------:R-:W-:Y:S02]  /*b540*/  ISETP.GT.AND P1, PT, R5, 0x31, !P1 ;  /* 0x000000310500780c */ /* 0x000fe40004f24270 */
[----:B------:R-:W-:Y:S02]  /*b550*/  ISETP.NE.AND P4, PT, R94, RZ, PT ;  /* 0x000000ff5e00720c */ /* 0x000fe40003f85270 */
[----:B------:R-:W-:Y:S02]  /*b560*/  ISETP.LT.OR P1, PT, R3, 0x32, P1 ;  /* 0x000000320300780c */ /* 0x000fe40000f21670 */
[----:B------:R-:W-:Y:S02]  /*b570*/  ISETP.NE.AND P6, PT, R57, RZ, PT ;  /* 0x000000ff3900720c */ /* 0x000fe40003fc5270 */
[----:B------:R-:W-:Y:S02]  /*b580*/  FSEL R50, R51, -INF , !P1 ;  /* 0xff80000033327808 */ /* 0x000fe40004800000 */
[----:B------:R-:W-:-:S02]  /*b590*/  ISETP.NE.AND P1, PT, R49, RZ, PT ;  /* 0x000000ff3100720c */ /* 0x000fc40003f25270 */
[C---:B------:R-:W-:Y:S02]  /*b5a0*/  ISETP.GT.AND P2, PT, R5.reuse, 0x51, !P2 ;  /* 0x000000510500780c */ /* 0x040fe40005744270 */
[----:B------:R-:W-:Y:S02]  /*b5b0*/  ISETP.GT.AND P1, PT, R5, 0x38, !P1 ;  /* 0x000000380500780c */ /* 0x000fe40004f24270 */
[----:B0-----:R-:W-:Y:S02]  /*b5c0*/  FMNMX.FTZ R27, R25, R0, !PT ;  /* 0x00000000191b7209 */ /* 0x001fe40007810000 */
[----:B------:R-:W-:Y:S02]  /*b5d0*/  ISETP.LT.OR P1, PT, R3, 0x39, P1 ;  /* 0x000000390300780c */ /* 0x000fe40000f21670 */
[----:B------:R-:W-:Y:S01]  /*b5e0*/  FMNMX.FTZ R25, R26, R106, !PT ;  /* 0x0000006a1a197209 */ /* 0x000fe20007810000 */
[----:B------:R-:W0:Y:S01]  /*b5f0*/  SHFL.BFLY PT, R0, R27, 0x1, 0x1f ;  /* 0x0c201f001b007f89 */ /* 0x000e2200000e0000 */
[----:B------:R-:W-:-:S02]  /*b600*/  FSEL R54, R54, -INF , !P1 ;  /* 0xff80000036367808 */ /* 0x000fc40004800000 */
[----:B------:R-:W-:Y:S02]  /*b610*/  ISETP.NE.AND P1, PT, R93, RZ, PT ;  /* 0x000000ff5d00720c */ /* 0x000fe40003f25270 */
[----:B------:R-:W-:Y:S02]  /*b620*/  FMNMX.FTZ R25, R30, R25, !PT ;  /* 0x000000191e197209 */ /* 0x000fe40007810000 */
[----:B------:R-:W-:Y:S02]  /*b630*/  ISETP.GT.AND P1, PT, R5, 0x39, !P1 ;  /* 0x000000390500780c */ /* 0x000fe40004f24270 */
[----:B------:R-:W-:Y:S02]  /*b640*/  FMNMX.FTZ R25, R104, R25, !PT ;  /* 0x0000001968197209 */ /* 0x000fe40007810000 */
[----:B------:R-:W-:Y:S02]  /*b650*/  ISETP.LT.OR P1, PT, R3, 0x3a, P1 ;  /* 0x0000003a0300780c */ /* 0x000fe40000f21670 */
[----:B------:R-:W-:-:S02]  /*b660*/  ISETP.GT.AND P3, PT, R5, 0x58, !P3 ;  /* 0x000000580500780c */ /* 0x000fc40005f64270 */
[----:B------:R-:W-:Y:S02]  /*b670*/  FSEL R90, R55, -INF , !P1 ;  /* 0xff800000375a7808 */ /* 0x000fe40004800000 */
[----:B------:R-:W-:Y:S02]  /*b680*/  ISETP.NE.AND P1, PT, R53, RZ, PT ;  /* 0x000000ff3500720c */ /* 0x000fe40003f25270 */
[----:B------:R-:W-:Y:S02]  /*b690*/  ISETP.LT.OR P2, PT, R3, 0x52, P2 ;  /* 0x000000520300780c */ /* 0x000fe40001741670 */
[----:B------:R-:W-:Y:S02]  /*b6a0*/  ISETP.GT.AND P1, PT, R5, 0x40, !P1 ;  /* 0x000000400500780c */ /* 0x000fe40004f24270 */
[C---:B------:R-:W-:Y:S02]  /*b6b0*/  ISETP.LT.OR P3, PT, R3.reuse, 0x59, P3 ;  /* 0x000000590300780c */ /* 0x040fe40001f61670 */
[----:B------:R-:W-:-:S02]  /*b6c0*/  ISETP.LT.OR P1, PT, R3, 0x41, P1 ;  /* 0x000000410300780c */ /* 0x000fc40000f21670 */
[----:B0-----:R-:W-:Y:S02]  /*b6d0*/  FMNMX.FTZ R0, R27, R0, !PT ;  /* 0x000000001b007209 */ /* 0x001fe40007810000 */
[----:B------:R-:W-:Y:S02]  /*b6e0*/  FSEL R94, R58, -INF , !P1 ;  /* 0xff8000003a5e7808 */ /* 0x000fe40004800000 */
[----:B------:R-:W-:Y:S01]  /*b6f0*/  ISETP.NE.AND P1, PT, R95, RZ, PT ;  /* 0x000000ff5f00720c */ /* 0x000fe20003f25270 */
[----:B------:R-:W-:Y:S01]  /*b700*/  FMUL.FTZ R29, R0, R9 ;  /* 0x00000009001d7220 */ /* 0x000fe20000410000 */
        /* <DEDUP_REMOVED lines=16> */
[----:B------:R-:W-:Y:S02]  /*b810*/  FSETP.NEU.FTZ.AND P1, PT, R0, -INF , PT ;  /* 0xff8000000000780b */ /* 0x000fe40003f3d000 */
[----:B------:R-:W-:Y:S02]  /*b820*/  ISETP.NE.AND P4, PT, R61, RZ, PT ;  /* 0x000000ff3d00720c */ /* 0x000fe40003f85270 */
[----:B------:R-:W-:Y:S02]  /*b830*/  FMNMX.FTZ R31, R96, R31, !PT ;  /* 0x0000001f601f7209 */ /* 0x000fe40007810000 */
[----:B------:R-:W-:Y:S02]  /*b840*/  FSEL R29, R29, RZ, P1 ;  /* 0x000000ff1d1d7208 */ /* 0x000fe40000800000 */
[----:B------:R-:W-:-:S02]  /*b850*/  ISETP.GT.AND P1, PT, R5, 0x50, !P4 ;  /* 0x000000500500780c */ /* 0x000fc40006724270 */
[----:B------:R-:W-:Y:S01]  /*b860*/  ISETP.NE.AND P4, PT, R33, RZ, PT ;  /* 0x000000ff2100720c */ /* 0x000fe20003f85270 */
[--C-:B------:R-:W-:Y:S01]  /*b870*/  FFMA.FTZ R78, R78, R9, -R29.reuse ;  /* 0x000000094e4e7223 */ /* 0x100fe2000001081d */
[----:B------:R-:W-:Y:S01]  /*b880*/  FMNMX.FTZ R33, R92, R31, !PT ;  /* 0x0000001f5c217209 */ /* 0x000fe20007810000 */
[-CC-:B------:R-:W-:Y:S01]  /*b890*/  FFMA.FTZ R37, R76, R9.reuse, -R29.reuse ;  /* 0x000000094c257223 */ /* 0x180fe2000001081d */
[----:B------:R-:W-:Y:S01]  /*b8a0*/  ISETP.LT.OR P1, PT, R3, 0x51, P1 ;  /* 0x000000510300780c */ /* 0x000fe20000f21670 */
[--C-:B-----5:R-:W-:Y:S01]  /*b8b0*/  FFMA.FTZ R152, R114, R9, -R29.reuse ;  /* 0x0000000972987223 */ /* 0x120fe2000001081d */
[----:B------:R-:W-:Y:S01]  /*b8c0*/  FMNMX.FTZ R33, R50, R33, !PT ;  /* 0x0000002132217209 */ /* 0x000fe20007810000 */
[-CC-:B------:R-:W-:Y:S01]  /*b8d0*/  FFMA.FTZ R112, R112, R9.reuse, -R29.reuse ;  /* 0x0000000970707223 */ /* 0x180fe2000001081d */
[----:B------:R-:W-:Y:S01]  /*b8e0*/  FSEL R66, R66, -INF , !P1 ;  /* 0xff80000042427808 */ /* 0x000fe20004800000 */
[--C-:B------:R-:W-:Y:S01]  /*b8f0*/  FFMA.FTZ R154, R110, R9, -R29.reuse ;  /* 0x000000096e9a7223 */ /* 0x100fe2000001081d */
[----:B------:R-:W-:Y:S01]  /*b900*/  FMNMX.FTZ R33, R54, R33, !PT ;  /* 0x0000002136217209 */ /* 0x000fe20007810000 */
[----:B------:R-:W-:Y:S01]  /*b910*/  MUFU.EX2 R152, R152 ;  /* 0x0000009800987308 */ /* 0x000fe20000000800 */
[----:B------:R-:W-:Y:S01]  /*b920*/  ISETP.GT.AND P1, PT, R5, 0x59, !P4 ;  /* 0x000000590500780c */ /* 0x000fe20006724270 */
[--C-:B------:R-:W-:Y:S01]  /*b930*/  FFMA.FTZ R5, R8, R9, -R29.reuse ;  /* 0x0000000908057223 */ /* 0x100fe2000001081d */
[----:B------:R-:W-:Y:S01]  /*b940*/  FMNMX.FTZ R33, R90, R33, !PT ;  /* 0x000000215a217209 */ /* 0x000fe20007810000 */
[-CC-:B------:R-:W-:Y:S01]  /*b950*/  FFMA.FTZ R88, R88, R9.reuse, -R29.reuse ;  /* 0x0000000958587223 */ /* 0x180fe2000001081d */
[----:B------:R-:W-:Y:S01]  /*b960*/  ISETP.LT.OR P1, PT, R3, 0x5a, P1 ;  /* 0x0000005a0300780c */ /* 0x000fe20000f21670 */
[--C-:B------:R-:W-:Y:S01]  /*b970*/  FFMA.FTZ R156, R84, R9, -R29.reuse ;  /* 0x00000009549c7223 */ /* 0x100fe2000001081d */
[----:B------:R-:W-:Y:S01]  /*b980*/  FMNMX.FTZ R35, R94, R33, !PT ;  /* 0x000000215e237209 */ /* 0x000fe20007810000 */
[----:B------:R0:W-:Y:S01]  /*b990*/  MUFU.EX2 R3, R37 ;  /* 0x0000002500037308 */ /* 0x0001e20000000800 */
[----:B------:R-:W-:Y:S01]  /*b9a0*/  FSEL R70, R70, -INF , !P3 ;  /* 0xff80000046467808 */ /* 0x000fe20005800000 */
[--C-:B------:R-:W-:Y:S01]  /*b9b0*/  FFMA.FTZ R80, R80, R9, -R29.reuse ;  /* 0x0000000950507223 */ /* 0x100fe2000001081d */
[----:B------:R-:W-:Y:S01]  /*b9c0*/  FMNMX.FTZ R35, R58, R35, !PT ;  /* 0x000000233a237209 */ /* 0x000fe20007810000 */
[-CC-:B------:R-:W-:Y:S01]  /*b9d0*/  FFMA.FTZ R158, R82, R9.reuse, -R29.reuse ;  /* 0x00000009529e7223 */ /* 0x180fe2000001081d */
[----:B------:R-:W-:Y:S01]  /*b9e0*/  FSEL R76, R71, -INF , !P1 ;  /* 0xff800000474c7808 */ /* 0x000fe20004800000 */
[--C-:B------:R-:W-:Y:S01]  /*b9f0*/  FFMA.FTZ R160, R86, R9, -R29.reuse ;  /* 0x0000000956a07223 */ /* 0x100fe2000001081d */
[----:B------:R-:W-:Y:S01]  /*ba00*/  FMNMX.FTZ R35, R62, R35, !PT ;  /* 0x000000233e237209 */ /* 0x000fe20007810000 */
[----:B------:R1:W-:Y:S01]  /*ba10*/  MUFU.EX2 R33, R78 ;  /* 0x0000004e00217308 */ /* 0x0003e20000000800 */
[-CC-:B0-----:R-:W-:Y:S01]  /*ba20*/  FFMA.FTZ R37, R40, R9.reuse, -R29.reuse ;  /* 0x0000000928257223 */ /* 0x181fe2000001081d */
[--C-:B------:R-:W-:Y:S01]  /*ba30*/  FFMA.FTZ R162, R44, R9, -R29.reuse ;  /* 0x000000092ca27223 */ /* 0x100fe2000001081d */
[----:B------:R-:W-:Y:S01]  /*ba40*/  FMNMX.FTZ R35, R108, R35, !PT ;  /* 0x000000236c237209 */ /* 0x000fe20007810000 */
[-CC-:B------:R-:W-:Y:S01]  /*ba50*/  FFMA.FTZ R164, R48, R9.reuse, -R29.reuse ;  /* 0x0000000930a47223 */ /* 0x180fe2000001081d */
[-CC-:B------:R-:W-:Y:S01]  /*ba60*/  FFMA.FTZ R166, R52, R9.reuse, -R29.reuse ;  /* 0x0000000934a67223 */ /* 0x180fe2000001081d */
[--C-:B------:R-:W-:Y:S01]  /*ba70*/  FFMA.FTZ R168, R56, R9, -R29.reuse ;  /* 0x0000000938a87223 */ /* 0x100fe2000001081d */
[----:B------:R-:W-:Y:S01]  /*ba80*/  FMNMX.FTZ R35, R66, R35, !PT ;  /* 0x0000002342237209 */ /* 0x000fe20007810000 */
[----:B------:R-:W0:Y:S01]  /*ba90*/  MUFU.EX2 R25, R112 ;  /* 0x0000007000197308 */ /* 0x000e220000000800 */
[----:B-1----:R-:W-:Y:S01]  /*baa0*/  FSEL R78, R67, -INF , !P2 ;  /* 0xff800000434e7808 */ /* 0x002fe20005000000 */
[-CC-:B------:R-:W-:Y:S01]  /*bab0*/  FFMA.FTZ R170, R60, R9.reuse, -R29.reuse ;  /* 0x000000093caa7223 */ /* 0x180fe2000001081d */
[-CC-:B------:R-:W-:Y:S01]  /*bac0*/  FFMA.FTZ R41, R32, R9.reuse, -R29.reuse ;  /* 0x0000000920297223 */ /* 0x180fe2000001081d */
[--C-:B------:R-:W-:Y:S01]  /*bad0*/  FFMA.FTZ R172, R64, R9, -R29.reuse ;  /* 0x0000000940ac7223 */ /* 0x100fe2000001081d */
[----:B------:R-:W-:Y:S01]  /*bae0*/  FMNMX.FTZ R35, R78, R35, !PT ;  /* 0x000000234e237209 */ /* 0x000fe20007810000 */
[-CC-:B------:R-:W-:Y:S01]  /*baf0*/  FFMA.FTZ R43, R28, R9.reuse, -R29.reuse ;  /* 0x000000091c2b7223 */ /* 0x180fe2000001081d */
[----:B------:R-:W-:Y:S01]  /*bb00*/  FFMA.FTZ R174, R68, R9, -R29 ;  /* 0x0000000944ae7223 */ /* 0x000fe2000001081d */
[----:B------:R-:W1:Y:S01]  /*bb10*/  MUFU.EX2 R154, R154 ;  /* 0x0000009a009a7308 */ /* 0x000e620000000800 */
[----:B------:R-:W-:-:S02]  /*bb20*/  FMNMX.FTZ R35, R70, R35, !PT ;  /* 0x0000002346237209 */ /* 0x000fc40007810000 */
[----:B------:R-:W-:Y:S02]  /*bb30*/  ISETP.NE.AND P4, PT, R65, 0x3, PT ;  /* 0x000000034100780c */ /* 0x000fe40003f85270 */
[----:B------:R-:W-:Y:S01]  /*bb40*/  FMNMX.FTZ R39, R76, R35, !PT ;  /* 0x000000234c277209 */ /* 0x000fe20007810000 */
[----:B------:R-:W-:Y:S02]  /*bb50*/  FFMA.FTZ R35, R74, R9, -R29 ;  /* 0x000000094a237223 */ /* 0x000fe4000001081d */
[----:B------:R-:W4:Y:S01]  /*bb60*/  MUFU.EX2 R27, R88 ;  /* 0x00000058001b7308 */ /* 0x000f220000000800 */
[----:B0-----:R-:W-:Y:S01]  /*bb70*/  FADD.FTZ R47, R152, R25 ;  /* 0x00000019982f7221 */ /* 0x001fe20000010000 */
[----:B------:R-:W0:Y:S01]  /*bb80*/  SHFL.BFLY PT, R8, R39, 0x2, 0x1f ;  /* 0x0c401f0027087f89 */ /* 0x000e2200000e0000 */
[----:B------:R-:W-:-:S05]  /*bb90*/  F2FP.BF16.F32.PACK_AB R152, R25, R152 ;  /* 0x000000981998723e */ /* 0x000fca00000010ff */
[----:B------:R-:W2:Y:S08]  /*bba0*/  MUFU.EX2 R156, R156 ;  /* 0x0000009c009c7308 */ /* 0x000eb00000000800 */
[----:B------:R-:W3:Y:S08]  /*bbb0*/  MUFU.EX2 R31, R80 ;  /* 0x00000050001f7308 */ /* 0x000ef00000000800 */
[----:B------:R-:W3:Y:S01]  /*bbc0*/  MUFU.EX2 R158, R158 ;  /* 0x0000009e009e7308 */ /* 0x000ee20000000800 */
[----:B0-----:R-:W-:Y:S01]  /*bbd0*/  FMNMX.FTZ R40, R39, R8, !PT ;  /* 0x0000000827287209 */ /* 0x001fe20007810000 */
[-CC-:B------:R-:W-:Y:S01]  /*bbe0*/  FFMA.FTZ R39, R36, R9.reuse, -R29.reuse ;  /* 0x0000000924277223 */ /* 0x180fe2000001081d */
[----:B------:R-:W-:-:S03]  /*bbf0*/  FFMA.FTZ R29, R24, R9, -R29 ;  /* 0x00000009181d7223 */ /* 0x000fc6000001081d */
[----:B------:R-:W0:Y:S02]  /*bc00*/  SHFL.BFLY PT, R45, R40, 0x1, 0x1f ;  /* 0x0c201f00282d7f89 */ /* 0x000e2400000e0000 */
[----:B------:R-:W-:Y:S08]  /*bc10*/  MUFU.EX2 R160, R160 ;  /* 0x000000a000a07308 */ /* 0x000ff00000000800 */
[----:B------:R-:W-:Y:S08]  /*bc20*/  MUFU.EX2 R162, R162 ;  /* 0x000000a200a27308 */ /* 0x000ff00000000800 */
[----:B------:R-:W-:Y:S01]  /*bc30*/  MUFU.EX2 R5, R5 ;  /* 0x0000000500057308 */ /* 0x000fe20000000800 */
[----:B0-----:R-:W-:-:S07]  /*bc40*/  FMNMX.FTZ R8, R40, R45, !PT ;  /* 0x0000002d28087209 */ /* 0x001fce0007810000 */
[----:B------:R-:W-:Y:S01]  /*bc50*/  MUFU.EX2 R164, R164 ;  /* 0x000000a400a47308 */ /* 0x000fe20000000800 */
[C---:B------:R-:W-:Y:S01]  /*bc60*/  FSETP.NEU.FTZ.AND P1, PT, R8.reuse, -INF , PT ;  /* 0xff8000000800780b */ /* 0x040fe20003f3d000 */
[----:B------:R-:W-:-:S06]  /*bc70*/  FMUL.FTZ R45, R8, R9 ;  /* 0x00000009082d7220 */ /* 0x000fcc0000410000 */
[----:B------:R-:W-:Y:S01]  /*bc80*/  MUFU.EX2 R35, R35 ;  /* 0x0000002300237308 */ /* 0x000fe20000000800 */
[----:B------:R-:W-:-:S05]  /*bc90*/  FSEL R45, R45, RZ, P1 ;  /* 0x000000ff2d2d7208 */ /* 0x000fca0000800000 */
[-CC-:B------:R-:W-:Y:S01]  /*bca0*/  FFMA.FTZ R153, R26, R9.reuse, -R45.reuse ;  /* 0x000000091a997223 */ /* 0x180fe2000001082d */
[-CC-:B------:R-:W-:Y:S01]  /*bcb0*/  FFMA.FTZ R24, R106, R9.reuse, -R45.reuse ;  /* 0x000000096a187223 */ /* 0x180fe2000001082d */
[-CC-:B------:R-:W-:Y:S01]  /*bcc0*/  FFMA.FTZ R155, R30, R9.reuse, -R45.reuse ;  /* 0x000000091e9b7223 */ /* 0x180fe2000001082d */
[-CC-:B------:R-:W-:Y:S01]  /*bcd0*/  FFMA.FTZ R26, R104, R9.reuse, -R45.reuse ;  /* 0x00000009681a7223 */ /* 0x180fe2000001082d */
[-CC-:B------:R-:W-:Y:S01]  /*bce0*/  FFMA.FTZ R157, R34, R9.reuse, -R45.reuse ;  /* 0x00000009229d7223 */ /* 0x180fe2000001082d */
[-C--:B------:R-:W-:Y:S01]  /*bcf0*/  FFMA.FTZ R159, R38, R9.reuse, -R45 ;  /* 0x00000009269f7223 */ /* 0x080fe2000001082d */
[----:B------:R-:W-:Y:S01]  /*bd00*/  MUFU.EX2 R153, R153 ;  /* 0x0000009900997308 */ /* 0x000fe20000000800 */
[----:B-1----:R-:W-:Y:S01]  /*bd10*/  FADD.FTZ R38, R154, R47 ;  /* 0x0000002f9a267221 */ /* 0x002fe20000010000 */
[-CC-:B------:R-:W-:Y:S01]  /*bd20*/  FFMA.FTZ R28, R102, R9.reuse, -R45.reuse ;  /* 0x00000009661c7223 */ /* 0x180fe2000001082d */
[-CC-:B------:R-:W-:Y:S01]  /*bd30*/  FFMA.FTZ R30, R100, R9.reuse, -R45.reuse ;  /* 0x00000009641e7223 */ /* 0x180fe2000001082d */
[-CC-:B------:R-:W-:Y:S01]  /*bd40*/  FFMA.FTZ R161, R42, R9.reuse, -R45.reuse ;  /* 0x000000092aa17223 */ /* 0x180fe2000001082d */
[----:B----4-:R-:W-:Y:S01]  /*bd50*/  FADD.FTZ R47, R27, R38 ;  /* 0x000000261b2f7221 */ /* 0x010fe20000010000 */
[-CC-:B------:R-:W-:Y:S01]  /*bd60*/  FFMA.FTZ R32, R98, R9.reuse, -R45.reuse ;  /* 0x0000000962207223 */ /* 0x180fe2000001082d */
[-C--:B------:R-:W-:Y:S01]  /*bd70*/  FFMA.FTZ R163, R46, R9.reuse, -R45 ;  /* 0x000000092ea37223 */ /* 0x080fe2000001082d */
[----:B------:R-:W0:Y:S01]  /*bd80*/  MUFU.EX2 R24, R24 ;  /* 0x0000001800187308 */ /* 0x000e220000000800 */
[----:B--2---:R-:W-:Y:S01]  /*bd90*/  FADD.FTZ R38, R156, R47 ;  /* 0x0000002f9c267221 */ /* 0x004fe20000010000 */
[-CC-:B------:R-:W-:Y:S01]  /*bda0*/  FFMA.FTZ R34, R96, R9.reuse, -R45.reuse ;  /* 0x0000000960227223 */ /* 0x180fe2000001082d */
[-CC-:B------:R-:W-:Y:S01]  /*bdb0*/  FFMA.FTZ R165, R92, R9.reuse, -R45.reuse ;  /* 0x000000095ca57223 */ /* 0x180fe2000001082d */
[-CC-:B------:R-:W-:Y:S01]  /*bdc0*/  FFMA.FTZ R36, R50, R9.reuse, -R45.reuse ;  /* 0x0000000932247223 */ /* 0x180fe2000001082d */
[----:B---3--:R-:W-:Y:S01]  /*bdd0*/  FADD.FTZ R49, R31, R38 ;  /* 0x000000261f317221 */ /* 0x008fe20000010000 */
[-CC-:B------:R-:W-:Y:S01]  /*bde0*/  FFMA.FTZ R167, R54, R9.reuse, -R45.reuse ;  /* 0x0000000936a77223 */ /* 0x180fe2000001082d */
[-C--:B------:R-:W-:Y:S01]  /*bdf0*/  FFMA.FTZ R38, R90, R9.reuse, -R45 ;  /* 0x000000095a267223 */ /* 0x080fe2000001082d */
[----:B------:R-:W1:Y:S01]  /*be00*/  MUFU.EX2 R155, R155 ;  /* 0x0000009b009b7308 */ /* 0x000e620000000800 */
[----:B------:R-:W-:Y:S01]  /*be10*/  FADD.FTZ R42, R158, R49 ;  /* 0x000000319e2a7221 */ /* 0x000fe20000010000 */
[-CC-:B------:R-:W-:Y:S01]  /*be20*/  FFMA.FTZ R169, R94, R9.reuse, -R45.reuse ;  /* 0x000000095ea97223 */ /* 0x180fe2000001082d */
[-CC-:B------:R-:W-:Y:S01]  /*be30*/  FFMA.FTZ R58, R58, R9.reuse, -R45.reuse ;  /* 0x000000093a3a7223 */ /* 0x180fe2000001082d */
[-CC-:B------:R-:W-:Y:S01]  /*be40*/  FFMA.FTZ R62, R62, R9.reuse, -R45.reuse ;  /* 0x000000093e3e7223 */ /* 0x180fe2000001082d */
[----:B------:R-:W-:Y:S01]  /*be50*/  FADD.FTZ R49, R33, R42 ;  /* 0x0000002a21317221 */ /* 0x000fe20000010000 */
[----:B------:R-:W-:Y:S01]  /*be60*/  F2FP.BF16.F32.PACK_AB R154, R27, R154 ;  /* 0x0000009a1b9a723e */ /* 0x000fe200000010ff */
[-C--:B------:R-:W-:Y:S01]  /*be70*/  FFMA.FTZ R108, R108, R9.reuse, -R45 ;  /* 0x000000096c6c7223 */ /* 0x080fe2000001082d */
[----:B------:R-:W2:Y:S01]  /*be80*/  MUFU.EX2 R26, R26 ;  /* 0x0000001a001a7308 */ /* 0x000ea20000000800 */
[----:B0-----:R-:W-:Y:S01]  /*be90*/  FADD.FTZ R40, R153, R24 ;  /* 0x0000001899287221 */ /* 0x001fe20000010000 */
[----:B------:R-:W-:Y:S01]  /*bea0*/  FADD.FTZ R42, R160, R49 ;  /* 0x00000031a02a7221 */ /* 0x000fe20000010000 */
[-CC-:B------:R-:W-:Y:S01]  /*beb0*/  FFMA.FTZ R66, R66, R9.reuse, -R45.reuse ;  /* 0x0000000942427223 */ /* 0x180fe2000001082d */
[-CC-:B------:R-:W-:Y:S01]  /*bec0*/  FFMA.FTZ R78, R78, R9.reuse, -R45.reuse ;  /* 0x000000094e4e7223 */ /* 0x180fe2000001082d */
[C---:B------:R-:W-:Y:S01]  /*bed0*/  F2FP.BF16.F32.PACK_AB R160, R3.reuse, R160 ;  /* 0x000000a003a0723e */ /* 0x040fe200000010ff */
[----:B------:R-:W-:Y:S01]  /*bee0*/  FADD.FTZ R49, R3, R42 ;  /* 0x0000002a03317221 */ /* 0x000fe20000010000 */
[-C--:B------:R-:W-:Y:S01]  /*bef0*/  FFMA.FTZ R70, R70, R9.reuse, -R45 ;  /* 0x0000000946467223 */ /* 0x080fe2000001082d */
[----:B------:R-:W0:Y:S01]  /*bf00*/  MUFU.EX2 R157, R157 ;  /* 0x0000009d009d7308 */ /* 0x000e220000000800 */
[----:B-1----:R-:W-:Y:S01]  /*bf10*/  FADD.FTZ R47, R155, R40 ;  /* 0x000000289b2f7221 */ /* 0x002fe20000010000 */
[----:B------:R-:W-:Y:S01]  /*bf20*/  FADD.FTZ R42, R162, R49 ;  /* 0x00000031a22a7221 */ /* 0x000fe20000010000 */
[----:B------:R-:W-:Y:S01]  /*bf30*/  FFMA.FTZ R45, R76, R9, -R45 ;  /* 0x000000094c2d7223 */ /* 0x000fe2000001082d */
[----:B------:R-:W-:-:S02]  /*bf40*/  F2FP.BF16.F32.PACK_AB R162, R5, R162 ;  /* 0x000000a205a2723e */ /* 0x000fc400000010ff */
[----:B------:R-:W-:Y:S01]  /*bf50*/  FADD.FTZ R49, R5, R42 ;  /* 0x0000002a05317221 */ /* 0x000fe20000010000 */
[----:B------:R-:W-:Y:S01]  /*bf60*/  F2FP.BF16.F32.PACK_AB R153, R24, R153 ;  /* 0x000000991899723e */ /* 0x000fe200000010ff */
[----:B------:R-:W1:Y:S01]  /*bf70*/  MUFU.EX2 R28, R28 ;  /* 0x0000001c001c7308 */ /* 0x000e620000000800 */
[----:B--2---:R-:W-:Y:S01]  /*bf80*/  FADD.FTZ R40, R26, R47 ;  /* 0x0000002f1a287221 */ /* 0x004fe20000010000 */
[----:B------:R-:W-:Y:S01]  /*bf90*/  FADD.FTZ R42, R164, R49 ;  /* 0x00000031a42a7221 */ /* 0x000fe20000010000 */
[----:B------:R-:W-:Y:S02]  /*bfa0*/  F2FP.BF16.F32.PACK_AB R156, R31, R156 ;  /* 0x0000009c1f9c723e */ /* 0x000fe400000010ff */
[----:B------:R-:W-:Y:S01]  /*bfb0*/  F2FP.BF16.F32.PACK_AB R158, R33, R158 ;  /* 0x0000009e219e723e */ /* 0x000fe200000010ff */
[C---:B------:R-:W-:Y:S01]  /*bfc0*/  FADD.FTZ R49, R35.reuse, R42 ;  /* 0x0000002a23317221 */ /* 0x040fe20000010000 */
[----:B------:R-:W-:Y:S01]  /*bfd0*/  F2FP.BF16.F32.PACK_AB R164, R35, R164 ;  /* 0x000000a423a4723e */ /* 0x000fe200000010ff */
        /* <DEDUP_REMOVED lines=69> */
[----:B0-----:R-:W-:Y:S01]  /*c430*/  FADD.FTZ R24, R70, R3 ;  /* 0x0000000346187221 */ /* 0x001fe20000010000 */
[C---:B-1----:R-:W-:Y:S01]  /*c440*/  FADD.FTZ R5, R29.reuse, R42 ;  /* 0x0000002a1d057221 */ /* 0x042fe20000010000 */
[----:B------:R-:W-:Y:S02]  /*c450*/  F2FP.BF16.F32.PACK_AB R174, R29, R174 ;  /* 0x000000ae1dae723e */ /* 0x000fe400000010ff */
[C---:B--2---:R-:W-:Y:S01]  /*c460*/  FADD.FTZ R3, R45.reuse, R24 ;  /* 0x000000182d037221 */ /* 0x044fe20000010000 */
[----:B------:R-:W-:Y:S01]  /*c470*/  F2FP.BF16.F32.PACK_AB R175, R45, R70 ;  /* 0x000000462daf723e */ /* 0x000fe200000010ff */
[----:B------:R-:W-:Y:S06]  /*c480*/  @!P4 BRA `(.L_x_2777) ;  /* 0x000000000004c947 */ /* 0x000fec0003800000 */
[----:B------:R-:W-:Y:S01]  /*c490*/  BPT.TRAP 0x1 ;  /* 0x000000040000795c */ /* 0x000fe20000300000 */
.L_x_2777:
[----:B------:R0:W1:Y:S01]  /*c4a0*/  SYNCS.PHASECHK.TRANS64.TRYWAIT P1, [R4+URZ+0x22850], R73 ;  /* 0x02285049040075a7 */ /* 0x000062000802017f */
[----:B------:R-:W-:Y:S05]  /*c4b0*/  @!P4 BRA `(.L_x_2778) ;  /* 0x000000000004c947 */ /* 0x000fea0003800000 */
[----:B------:R-:W-:Y:S01]  /*c4c0*/  BPT.TRAP 0x1 ;  /* 0x000000040000795c */ /* 0x000fe20000300000 */
.L_x_2778:
[----:B------:R-:W-:Y:S04]  /*c4d0*/  BSSY B0, `(.L_x_2779) ;  /* 0x0000004000007945 */ /* 0x000fe80003800000 */
[----:B-1----:R-:W-:Y:S05]  /*c4e0*/  @P1 BRA `(.L_x_2780) ;  /* 0x0000000000081947 */ /* 0x002fea0003800000 */
[----:B------:R-:W1:Y:S02]  /*c4f0*/  SYNCS.PHASECHK.TRANS64.TRYWAIT P1, [R4+URZ+0x22850], R73 ;  /* 0x02285049040075a7 */ /* 0x000e64000802017f */
[----:B-1----:R-:W-:Y:S05]  /*c500*/  @!P1 BRA `(.L_x_2781) ;  /* 0x0000018000349947 */ /* 0x002fea0003800000 */
.L_x_2780:
[----:B------:R-:W-:Y:S05]  /*c510*/  BSYNC B0 ;  /* 0x0000000000007941 */ /* 0x000fea0003800000 */
.L_x_2779:
[----:B------:R-:W-:Y:S05]  /*c520*/  WARPSYNC.ALL ;  /* 0x0000000000007948 */ /* 0x000fea0003800000 */
[----:B------:R-:W2:Y:S01]  /*c530*/  LDC R24, c[0x0][0x448] ;  /* 0x00011200ff187b82 */ /* 0x000ea20000000800 */
[----:B------:R-:W-:Y:S01]  /*c540*/  R2UR UR4, R19 ;  /* 0x00000000130472ca */ /* 0x000fe200000e0000 */
[----:B------:R-:W-:Y:S01]  /*c550*/  IMAD.MOV.U32 R27, RZ, RZ, 0xc00 ;  /* 0x00000c00ff1b7424 */ /* 0x000fe200078e00ff */
[----:B------:R-:W-:Y:S01]  /*c560*/  UISETP.NE.AND UP0, UPT, UR55, URZ, UPT ;  /* 0x0000003f3700728c */ /* 0x000fe2000bf05270 */
[----:B------:R-:W-:Y:S02]  /*c570*/  IMAD.MOV.U32 R177, RZ, RZ, R213 ;  /* 0x000000ffffb17224 */ /* 0x000fe400078e00d5 */
[----:B------:R-:W-:-:S02]  /*c580*/  IMAD.MOV.U32 R29, RZ, RZ, 0x40000040 ;  /* 0x40000040ff1d7424 */ /* 0x000fc400078e00ff */
[----:B------:R-:W-:Y:S02]  /*c590*/  IMAD.MOV.U32 R31, RZ, RZ, 0x40000040 ;  /* 0x40000040ff1f7424 */ /* 0x000fe400078e00ff */
[----:B01----:R-:W-:Y:S01]  /*c5a0*/  @!P0 VIADD R4, R4, 0x22860 ;  /* 0x0002286004048836 */ /* 0x003fe20000000000 */
[C---:B------:R-:W-:Y:S02]  /*c5b0*/  R2UR UR11, R29.reuse ;  /* 0x000000001d0b72ca */ /* 0x040fe400000e0000 */
[----:B------:R-:W-:Y:S01]  /*c5c0*/  R2UR UR19, R29 ;  /* 0x000000001d1372ca */ /* 0x000fe200000e0000 */
[----:B------:R-:W-:Y:S01]  /*c5d0*/  UIADD3 UR4, UR4, 0x400, URZ ;  /* 0x0000040004047890 */ /* 0x000fe2000fffe03f */
[----:B------:R-:W-:Y:S02]  /*c5e0*/  R2UR UR23, R31 ;  /* 0x000000001f1772ca */ /* 0x000fe400000e0000 */
[----:B------:R-:W-:Y:S01]  /*c5f0*/  @!P0 PRMT R4, RZ, 0x654, R4 ;  /* 0x00000654ff048816 */ /* 0x000fe20000000004 */
[----:B------:R-:W-:-:S04]  /*c600*/  USHF.R.U32.HI UR4, URZ, 0x4, UR4 ;  /* 0x000000043f047899 */ /* 0x000fc80008011604 */
[----:B------:R-:W-:Y:S01]  /*c610*/  ULOP3.LUT UR4, UR4, 0x3fff, URZ, 0xc0, !UPT ;  /* 0x00003fff04047892 */ /* 0x000fe2000f8ec03f */
[----:B------:R0:W-:Y:S01]  /*c620*/  BAR.SYNC.DEFER_BLOCKING R72, 0x100 ;  /* 0x000400480000751d */ /* 0x0001e20000010000 */
[----:B--2---:R-:W-:Y:S02]  /*c630*/  ISETP.NE.AND P1, PT, R24, 0x1, PT ;  /* 0x000000011800780c */ /* 0x004fe40003f25270 */
[----:B------:R-:W-:-:S06]  /*c640*/  ULOP3.LUT UR53, UR4, 0x3000000, URZ, 0xfc, !UPT ;  /* 0x0300000004357892 */ /* 0x000fcc000f8efc3f */
[----:B------:R-:W-:Y:S02]  /*c650*/  IMAD R24, R2, R27, UR53 ;  /* 0x0000003502187e24 */ /* 0x000fe4000f8e021b */
[----:B------:R-:W-:Y:S02]  /*c660*/  IMAD.MOV.U32 R27, RZ, RZ, 0x40000040 ;  /* 0x40000040ff1b7424 */ /* 0x000fe400078e00ff */
[C---:B------:R-:W-:Y:S01]  /*c670*/  VIADD R28, R24.reuse, 0x80 ;  /* 0x00000080181c7836 */ /* 0x040fe20000000000 */
[----:B------:R-:W1:Y:S01]  /*c680*/  @P1 LDC R26, c[0x0][0x44c] ;  /* 0x00011300ff1a1b82 */ /* 0x000e620000000800 */
[C---:B------:R-:W-:Y:S01]  /*c690*/  R2UR UR6, R24.reuse ;  /* 0x00000000180672ca */ /* 0x040fe200000e0000 */
[----:B------:R-:W-:Y:S01]  /*c6a0*/  VIADD R30, R24, 0x200 ;  /* 0x00000200181e7836 */ /* 0x000fe20000000000 */
[----:B------:R-:W-:Y:S02]  /*c6b0*/  R2UR UR15, R27 ;  /* 0x000000001b0f72ca */ /* 0x000fe400000e0000 */
[----:B------:R-:W-:Y:S01]  /*c6c0*/  R2UR UR10, R28 ;  /* 0x000000001c0a72ca */ /* 0x000fe200000e0000 */
[----:B------:R-:W-:Y:S01]  /*c6d0*/  VIADD R28, R24, 0x180 ;  /* 0x00000180181c7836 */ /* 0x000fe20000000000 */
[----:B------:R-:W-:Y:S01]  /*c6e0*/  R2UR UR22, R30 ;  /* 0x000000001e1672ca */ /* 0x000fe200000e0000 */
[----:B------:R-:W2:Y:S03]  /*c6f0*/  @P1 LDC R25, c[0x0][0x450] ;  /* 0x00011400ff191b82 */ /* 0x000ea60000000800 */
[----:B------:R-:W-:Y:S01]  /*c700*/  R2UR UR18, R28 ;  /* 0x000000001c1272ca */ /* 0x000fe200000e0000 */
[----:B-1----:R-:W-:-:S05]  /*c710*/  @P1 IMAD.HI.U32 R26, R213, R26, RZ ;  /* 0x0000001ad51a1227 */ /* 0x002fca00078e00ff */
[----:B--2---:R-:W-:Y:S01]  /*c720*/  @P1 SHF.R.U32.HI R177, RZ, R25, R26 ;  /* 0x00000019ffb11219 */ /* 0x004fe2000001161a */
[----:B------:R-:W-:Y:S01]  /*c730*/  IMAD.MOV.U32 R25, RZ, RZ, 0x40000040 ;  /* 0x40000040ff197424 */ /* 0x000fe200078e00ff */
[----:B------:R-:W-:Y:S01]  /*c740*/  PLOP3.LUT P1, PT, PT, PT, UP0, 0x40, 0x0 ;  /* 0x000000000000781c */ /* 0x000fe20003f2e808 */
[C---:B------:R-:W-:Y:S02]  /*c750*/  VIADD R26, R24.reuse, 0x100 ;  /* 0x00000100181a7836 */ /* 0x040fe40000000000 */
[----:B------:R-:W-:Y:S01]  /*c760*/  VIADD R24, R24, 0x280 ;  /* 0x0000028018187836 */ /* 0x000fe20000000000 */
[----:B------:R-:W-:Y:S02]  /*c770*/  R2UR UR7, R25 ;  /* 0x00000000190772ca */ /* 0x000fe400000e0000 */
[----:B------:R-:W-:Y:S02]  /*c780*/  R2UR UR14, R26 ;  /* 0x000000001a0e72ca */ /* 0x000fe400000e0000 */
[----:B------:R-:W-:-:S02]  /*c790*/  R2UR UR26, R24 ;  /* 0x00000000181a72ca */ /* 0x000fc400000e0000 */
[----:B------:R-:W-:Y:S02]  /*c7a0*/  R2UR UR27, R25 ;  /* 0x00000000191b72ca */ /* 0x000fe400000e0000 */
[----:B0-----:R-:W-:-:S06]  /*c7b0*/  WARPGROUP.ARRIVE ;  /* 0x00000000000079c5 */ /* 0x001fcc0000000000 */
[----:B------:R-:W-:Y:S03]  /*c7c0*/  HGMMA.64x256x16.F32.BF16 R24, R152, gdesc[UR4].tnspB, RZ, !UPT, gsb0 ;  /* 0x43e0000498187df0 */ /* 0x000fe6000c0018ff */
[----:B------:R-:W-:Y:S02]  /*c7d0*/  WARPGROUP.DEPBAR.LE gsb0, 0x0 ;  /* 0x00008000000079c5 */ /* 0x000fe40000010000 */
[----:B------:R-:W-:Y:S01]  /*c7e0*/  WARPGROUP.ARRIVE ;  /* 0x00000000000079c5 */ /* 0x000fe20000000000 */
[----:B------:R-:W-:-:S15]  /*c7f0*/  IADD3 R152, R177, R208, -R207 ;  /* 0x000000d0b1987210 */ /* 0x000fde0007ffe8cf */
[----:B------:R-:W-:-:S07]  /*c800*/  NOP ;  /* 0x0000000000007918 */ /* 0x000fce0000000000 */
[----:B------:R-:W-:Y:S01]  /*c810*/  HGMMA.64x256x16.F32.BF16 R24, R156, gdesc[UR8].tnspB, R24, gsb0 ;  /* 0x43e000089c187df0 */ /* 0x000fe20008001818 */
[----:B------:R-:W-:Y:S02]  /*c820*/  VIADD R153, R152, UR8 ;  /* 0x0000000898997c36 */ /* 0x000fe40008000000 */
        /* <DEDUP_REMOVED lines=18> */
[----:B0-----:R-:W-:Y:S01]  /*c950*/  VIADD R4, R176, 0xfffffffe ;  /* 0xfffffffeb0047836 */ /* 0x001fe20000000000 */
[----:B------:R-:W-:Y:S06]  /*c960*/  @P1 BRA `(.L_x_2782) ;  /* 0x0000000000541947 */ /* 0x000fec0003800000 */
[C---:B------:R-:W-:Y:S01]  /*c970*/  ISETP.GT.AND P1, PT, R152.reuse, RZ, PT ;  /* 0x000000ff9800720c */ /* 0x040fe20003f24270 */
[----:B------:R-:W-:Y:S01]  /*c980*/  BSSY B0, `(.L_x_2783) ;  /* 0x0000010000007945 */ /* 0x000fe20003800000 */
[----:B------:R-:W-:-:S11]  /*c990*/  VIADD R154, R152, 0xffffffff ;  /* 0xffffffff989a7836 */ /* 0x000fd60000000000 */
[----:B------:R-:W-:Y:S05]  /*c9a0*/  @P1 BRA `(.L_x_2784) ;  /* 0x0000000000201947 */ /* 0x000fea0003800000 */
[----:B------:R-:W-:Y:S01]  /*c9b0*/  UISETP.NE.AND UP0, UPT, UR9, 0x1, UPT ;  /* 0x000000010900788c */ /* 0x000fe2000bf05270 */
[----:B------:R-:W-:-:S05]  /*c9c0*/  IMAD.MOV R152, RZ, RZ, -R152 ;  /* 0x000000ffff987224 */ /* 0x000fca00078e0a98 */
[----:B------:R-:W-:-:S05]  /*c9d0*/  PLOP3.LUT P1, PT, PT, PT, UP0, 0x80, 0x0 ;  /* 0x000000000000781c */ /* 0x000fca0003f2f008 */
[----:B------:R-:W-:-:S08]  /*c9e0*/  @UP0 ULDC.64 UR4, c[0x0][0x9e8] ;  /* 0x00027a0000040ab9 */ /* 0x000fd00000000a00 */
[----:B------:R-:W-:-:S05]  /*c9f0*/  @P1 IMAD.HI.U32 R154, R152, UR4, RZ ;  /* 0x00000004989a1c27 */ /* 0x000fca000f8e00ff */
[----:B------:R-:W-:-:S04]  /*ca00*/  @P1 SHF.R.U32.HI R152, RZ, UR5, R154 ;  /* 0x00000005ff981c19 */ /* 0x000fc8000801169a */
[----:B------:R-:W-:Y:S01]  /*ca10*/  LOP3.LUT R154, RZ, R152, RZ, 0x33, !PT ;  /* 0x00000098ff9a7212 */ /* 0x000fe200078e33ff */
[----:B------:R-:W-:Y:S06]  /*ca20*/  BRA `(.L_x_2785) ;  /* 0x0000000000147947 */ /* 0x000fec0003800000 */
.L_x_2784:
[----:B------:R-:W-:-:S06]  /*ca30*/  UISETP.NE.AND UP0, UPT, UR9, 0x1, UPT ;  /* 0x000000010900788c */ /* 0x000fcc000bf05270 */
[----:B------:R-:W-:-:S05]  /*ca40*/  PLOP3.LUT P1, PT, PT, PT, UP0, 0x80, 0x0 ;  /* 0x000000000000781c */ /* 0x000fca0003f2f008 */
[----:B------:R-:W-:-:S08]  /*ca50*/  @UP0 ULDC.64 UR4, c[0x0][0x9e8] ;  /* 0x00027a0000040ab9 */ /* 0x000fd00000000a00 */
[----:B------:R-:W-:-:S05]  /*ca60*/  @P1 IMAD.HI.U32 R152, R154, UR4, RZ ;  /* 0x000000049a981c27 */ /* 0x000fca000f8e00ff */
[----:B------:R-:W-:-:S07]  /*ca70*/  @P1 SHF.R.U32.HI R154, RZ, UR5, R152 ;  /* 0x00000005ff9a1c19 */ /* 0x000fce0008011698 */
.L_x_2785:
[----:B------:R-:W-:Y:S05]  /*ca80*/  BSYNC B0 ;  /* 0x0000000000007941 */ /* 0x000fea0003800000 */
.L_x_2783:
[----:B------:R-:W-:-:S04]  /*ca90*/  IMAD.U32 R152, RZ, RZ, UR9 ;  /* 0x00000009ff987e24 */ /* 0x000fc8000f8e00ff */
[----:B------:R-:W-:-:S05]  /*caa0*/  IMAD R152, R154, R152, UR9 ;  /* 0x000000099a987e24 */ /* 0x000fca000f8e0298 */
[----:B------:R-:W-:-:S07]  /*cab0*/  VIMNMX R153, R153, R152, PT ;  /* 0x0000009899997248 */ /* 0x000fce0003fe0100 */
.L_x_2782:
[----:B------:R-:W-:Y:S01]  /*cac0*/  IMAD.HI R153, R153, 0x2aaaaaab, RZ ;  /* 0x2aaaaaab99997827 */ /* 0x000fe200078e02ff */
[----:B------:R-:W-:Y:S01]  /*cad0*/  ULDC UR43, c[0x0][0x9e4] ;  /* 0x00027900002b7ab9 */ /* 0x000fe20000000800 */
[----:B------:R-:W-:Y:S01]  /*cae0*/  ULDC UR40, c[0x0][0x9e4] ;  /* 0x0002790000287ab9 */ /* 0x000fe20000000800 */
[----:B------:R-:W-:Y:S01]  /*caf0*/  ULDC UR44, c[0x0][0x9dc] ;  /* 0x00027700002c7ab9 */ /* 0x000fe20000000800 */
[----:B------:R-:W-:Y:S01]  /*cb00*/  ULDC UR50, c[0x0][0x9dc] ;  /* 0x0002770000327ab9 */ /* 0x000fe20000000800 */
[----:B------:R-:W-:Y:S01]  /*cb10*/  SHF.R.U32.HI R152, RZ, 0x1f, R153 ;  /* 0x0000001fff987819 */ /* 0x000fe20000011699 */
[----:B------:R-:W-:Y:S01]  /*cb20*/  ULDC UR37, c[0x0][0x988] ;  /* 0x0002620000257ab9 */ /* 0x000fe20000000800 */
[----:B------:R-:W-:Y:S01]  /*cb30*/  ULDC UR42, c[0x0][0x988] ;  /* 0x00026200002a7ab9 */ /* 0x000fe20000000800 */
[----:B------:R-:W-:Y:S01]  /*cb40*/  ULDC UR41, c[0x0][0x988] ;  /* 0x0002620000297ab9 */ /* 0x000fe20000000800 */
[----:B------:R-:W-:Y:S01]  /*cb50*/  LEA.HI.SX32 R152, R153, R152, 0x1c ;  /* 0x0000009899987211 */ /* 0x000fe200078fe2ff */
[----:B------:R-:W-:Y:S01]  /*cb60*/  ULDC UR51, c[0x0][0x9e0] ;  /* 0x0002780000337ab9 */ /* 0x000fe20000000800 */
[----:B------:R-:W-:-:S02]  /*cb70*/  ULDC UR45, c[0x0][0x9e0] ;  /* 0x00027800002d7ab9 */ /* 0x000fc40000000800 */
[----:B------:R-:W-:-:S04]  /*cb80*/  VIMNMX R216, R219, R152, !PT ;  /* 0x00000098dbd87248 */ /* 0x000fc80007fe0100 */
[----:B------:R-:W-:-:S13]  /*cb90*/  ISETP.GE.AND P1, PT, R4, R216, PT ;  /* 0x000000d80400720c */ /* 0x000fda0003f26270 */
[----:B------:R-:W-:Y:S05]  /*cba0*/  @!P1 BRA `(.L_x_2786) ;  /* 0x0000003000789947 */ /* 0x000fea0003800000 */
.L_x_2804:
[----:B------:R-:W-:Y:S01]  /*cbb0*/  IMAD.U32 R10, RZ, RZ, UR54 ;  /* 0x00000036ff0a7e24 */ /* 0x000fe2000f8e00ff */
[----:B------:R-:W-:Y:S05]  /*cbc0*/  YIELD ;  /* 0x0000000000007946 */ /* 0x000fea0003800000 */
[----:B------:R-:W-:Y:S01]  /*cbd0*/  ISETP.NE.AND P2, PT, R10, 0x3, PT ;  /* 0x000000030a00780c */ /* 0x000fe20003f45270 */
[----:B------:R-:W-:-:S05]  /*cbe0*/  VIADD R2, R2, 0x1 ;  /* 0x0000000102027836 */ /* 0x000fca0000000000 */
[----:B------:R-:W-:-:S04]  /*cbf0*/  ISETP.NE.AND P1, PT, R2, 0x2, PT ;  /* 0x000000020200780c */ /* 0x000fc80003f25270 */
[----:B------:R-:W-:Y:S02]  /*cc00*/  SEL R9, RZ, 0x1, P1 ;  /* 0x00000001ff097807 */ /* 0x000fe40000800000 */
[----:B------:R-:W-:Y:S02]  /*cc10*/  SEL R2, R2, RZ, P1 ;  /* 0x000000ff02027207 */ /* 0x000fe40000800000 */
[----:B------:R-:W-:Y:S01]  /*cc20*/  LOP3.LUT R206, R206, R9, RZ, 0x3c, !PT ;  /* 0x00000009cece7212 */ /* 0x000fe200078e3cff */
[----:B0-----:R-:W-:Y:S06]  /*cc30*/  @!P2 BRA `(.L_x_2787) ;  /* 0x000000000004a947 */ /* 0x001fec0003800000 */
[----:B------:R-:W-:Y:S01]  /*cc40*/  BPT.TRAP 0x1 ;  /* 0x000000040000795c */ /* 0x000fe20000300000 */
.L_x_2787:
[----:B------:R-:W-:Y:S01]  /*cc50*/  IMAD R200, R2, 0x8, R19 ;  /* 0x0000000802c87824 */ /* 0x000fe200078e0213 */
[----:B------:R-:W-:-:S04]  /*cc60*/  SHF.L.U32 R201, R206, 0x1f, RZ ;  /* 0x0000001fcec97819 */ /* 0x000fc800000006ff */
[----:B------:R0:W1:Y:S01]  /*cc70*/  SYNCS.PHASECHK.TRANS64.TRYWAIT P1, [R200+URZ+0x22830], R201 ;  /* 0x022830c9c80075a7 */ /* 0x000062000802017f */
[----:B------:R-:W-:Y:S05]  /*cc80*/  @!P2 BRA `(.L_x_2788) ;  /* 0x000000000004a947 */ /* 0x000fea0003800000 */
[----:B------:R-:W-:Y:S01]  /*cc90*/  BPT.TRAP 0x1 ;  /* 0x000000040000795c */ /* 0x000fe20000300000 */
.L_x_2788:
[----:B------:R-:W-:Y:S02]  /*cca0*/  IMAD R10, R2, 0x300, R214 ;  /* 0x00000300020a7824 */ /* 0x000fe400078e02d6 */
[----:B------:R-:W-:Y:S01]  /*ccb0*/  IMAD.MOV.U32 R11, RZ, RZ, 0x40000040 ;  /* 0x40000040ff0b7424 */ /* 0x000fe200078e00ff */
[----:B-1----:R-:W-:Y:S06]  /*ccc0*/  @P1 BRA `(.L_x_2789) ;  /* 0x0000000000081947 */ /* 0x002fec0003800000 */
[----:B------:R-:W1:Y:S02]  /*ccd0*/  SYNCS.PHASECHK.TRANS64.TRYWAIT P1, [R200+URZ+0x22830], R201 ;  /* 0x022830c9c80075a7 */ /* 0x000e64000802017f */
[----:B-1----:R-:W-:Y:S05]  /*cce0*/  @!P1 BRA `(.L_x_2790) ;  /* 0x0000017800509947 */ /* 0x002fea0003800000 */
.L_x_2789:
[----:B------:R-:W-:Y:S05]  /*ccf0*/  WARPSYNC.ALL ;  /* 0x0000000000007948 */ /* 0x000fea0003800000 */
[C---:B------:R-:W-:Y:S01]  /*cd00*/  R2UR UR6, R10.reuse ;  /* 0x000000000a0672ca */ /* 0x040fe200000e0000 */
[----:B------:R-:W-:Y:S01]  /*cd10*/  WARPGROUP.ARRIVE ;  /* 0x00000000000079c5 */ /* 0x000fe20000000000 */
[----:B------:R-:W-:Y:S01]  /*cd20*/  R2UR UR7, R11 ;  /* 0x000000000b0772ca */ /* 0x000fe200000e0000 */
[----:B------:R-:W-:Y:S01]  /*cd30*/  VIADD R202, R10, 0x2 ;  /* 0x000000020aca7836 */ /* 0x000fe20000000000 */
[----:B------:R-:W-:Y:S01]  /*cd40*/  R2UR UR4, R6 ;  /* 0x00000000060472ca */ /* 0x000fe200000e0000 */
[----:B------:R-:W-:Y:S01]  /*cd50*/  IMAD.MOV.U32 R203, RZ, RZ, 0x40000040 ;  /* 0x40000040ffcb7424 */ /* 0x000fe200078e00ff */
[----:B------:R-:W-:Y:S01]  /*cd60*/  R2UR UR5, R7 ;  /* 0x00000000070572ca */ /* 0x000fe200000e0000 */
[----:B------:R-:W-:Y:S01]  /*cd70*/  IMAD.MOV.U32 R11, RZ, RZ, 0x40000040 ;  /* 0x40000040ff0b7424 */ /* 0x000fe200078e00ff */
[----:B------:R-:W2:Y:S01]  /*cd80*/  LDC R9, c[0x0][0x448] ;  /* 0x00011200ff097b82 */ /* 0x000ea20000000800 */
[----:B------:R-:W3:Y:S01]  /*cd90*/  S2R R217, SR_TID.X ;  /* 0x0000000000d97919 */ /* 0x000ee20000002100 */
[----:B------:R-:W-:Y:S01]  /*cda0*/  IMAD.IADD R228, R215, 0x1, R213 ;  /* 0x00000001d7e47824 */ /* 0x000fe200078e02d5 */
[----:B------:R-:W-:-:S08]  /*cdb0*/  UISETP.NE.AND UP0, UPT, UR55, URZ, UPT ;  /* 0x0000003f3700728c */ /* 0x000fd0000bf05270 */
[----:B------:R-:W-:Y:S01]  /*cdc0*/  HGMMA.64x96x16.F32.BF16 R152, gdesc[UR4], RZ, !UPT, gsb0 ;  /* 0x01600000049879f0 */ /* 0x000fe2000c0018ff */
[----:B------:R-:W-:Y:S01]  /*cdd0*/  R2UR UR6, R202 ;  /* 0x00000000ca0672ca */ /* 0x000fe200000e0000 */
[----:B------:R-:W-:Y:S01]  /*cde0*/  VIADD R202, R10, 0x4 ;  /* 0x000000040aca7836 */ /* 0x000fe20000000000 */
[----:B------:R-:W-:Y:S01]  /*cdf0*/  R2UR UR7, R203 ;  /* 0x00000000cb0772ca */ /* 0x000fe200000e0000 */
[----:B------:R-:W-:Y:S01]  /*ce00*/  IMAD.MOV.U32 R203, RZ, RZ, 0x40000040 ;  /* 0x40000040ffcb7424 */ /* 0x000fe200078e00ff */
[----:B------:R-:W-:Y:S01]  /*ce10*/  R2UR UR4, R20 ;  /* 0x00000000140472ca */ /* 0x000fe200000e0000 */
[----:B------:R-:W-:Y:S01]  /*ce20*/  VIADD R10, R10, 0x6 ;  /* 0x000000060a0a7836 */ /* 0x000fe20000000000 */
[----:B------:R-:W-:Y:S02]  /*ce30*/  R2UR UR5, R21 ;  /* 0x00000000150572ca */ /* 0x000fe400000e0000 */
[----:B--2---:R-:W-:Y:S02]  /*ce40*/  ISETP.NE.AND P1, PT, R9, 0x1, PT ;  /* 0x000000010900780c */ /* 0x004fe40003f25270 */
[----:B---3--:R-:W-:-:S11]  /*ce50*/  SHF.R.U32.HI R217, RZ, 0x7, R217 ;  /* 0x00000007ffd97819 */ /* 0x008fd600000116d9 */
[----:B------:R-:W2:Y:S01]  /*ce60*/  @P1 LDC R9, c[0x0][0x450] ;  /* 0x00011400ff091b82 */ /* 0x000ea20000000800 */
[----:B------:R-:W-:Y:S02]  /*ce70*/  WARPGROUP.DEPBAR.LE gsb0, 0x0 ;  /* 0x00008000000079c5 */ /* 0x000fe40000010000 */
[----:B------:R-:W-:-:S06]  /*ce80*/  WARPGROUP.ARRIVE ;  /* 0x00000000000079c5 */ /* 0x000fcc0000000000 */
        /* <DEDUP_REMOVED lines=9> */
[----:B------:R-:W-:Y:S01]  /*cf20*/  R2UR UR7, R11 ;  /* 0x000000000b0772ca */ /* 0x000fe200000e0000 */
[----:B------:R-:W3:Y:S01]  /*cf30*/  @P1 LDC R10, c[0x0][0x44c] ;  /* 0x00011300ff0a1b82 */ /* 0x000ee20000000800 */
[----:B------:R-:W-:Y:S01]  /*cf40*/  R2UR UR4, R12 ;  /* 0x000000000c0472ca */ /* 0x000fe200000e0000 */
[----:B------:R-:W-:Y:S01]  /*cf50*/  IMAD.U32 R11, RZ, RZ, UR44 ;  /* 0x0000002cff0b7e24 */ /* 0x000fe2000f8e00ff */
[----:B------:R-:W-:-:S04]  /*cf60*/  R2UR UR5, R13 ;  /* 0x000000000d0572ca */ /* 0x000fc800000e0000 */
[----:B------:R-:W-:Y:S01]  /*cf70*/  LOP3.LUT R227, RZ, R11, RZ, 0x33, !PT ;  /* 0x0000000bffe37212 */ /* 0x000fe200078e33ff */
[----:B---3--:R-:W-:-:S05]  /*cf80*/  @P1 IMAD.HI.U32 R10, R228, R10, RZ ;  /* 0x0000000ae40a1227 */ /* 0x008fca00078e00ff */
[----:B--2---:R-:W-:Y:S01]  /*cf90*/  @P1 SHF.R.U32.HI R228, RZ, R9, R10 ;  /* 0x00000009ffe41219 */ /* 0x004fe2000001160a */
[----:B------:R-:W-:Y:S01]  /*cfa0*/  @!P0 VIADD R9, R200, 0x22840 ;  /* 0x00022840c8098836 */ /* 0x000fe20000000000 */
[----:B------:R-:W-:Y:S02]  /*cfb0*/  IADD3 R10, -R217, 0xb, RZ ;  /* 0x0000000bd90a7810 */ /* 0x000fe40007ffe1ff */
[----:B------:R-:W-:Y:S01]  /*cfc0*/  PLOP3.LUT P1, PT, PT, PT, UP0, 0x40, 0x0 ;  /* 0x000000000000781c */ /* 0x000fe20003f2e808 */
[----:B------:R-:W2:Y:S01]  /*cfd0*/  SHFL.IDX PT, R229, R228, RZ, 0x1c1f ;  /* 0x001c1fffe4e57589 */ /* 0x000ea200000e0000 */
[----:B------:R-:W-:Y:S01]  /*cfe0*/  @!P0 PRMT R9, RZ, 0x654, R9 ;  /* 0x00000654ff098816 */ /* 0x000fe20000000009 */
[----:B------:R-:W-:Y:S02]  /*cff0*/  WARPGROUP.DEPBAR.LE gsb0, 0x0 ;  /* 0x00008000000079c5 */ /* 0x000fe40000010000 */
[----:B------:R-:W-:-:S06]  /*d000*/  WARPGROUP.ARRIVE ;  /* 0x00000000000079c5 */ /* 0x000fcc0000000000 */
[----:B------:R-:W-:Y:S03]  /*d010*/  HGMMA.64x96x16.F32.BF16 R152, gdesc[UR4], R152, gsb0 ;  /* 0x01600000049879f0 */ /* 0x000fe60008001898 */
[----:B------:R-:W-:Y:S02]  /*d020*/  WARPGROUP.DEPBAR.LE gsb0, 0x0 ;  /* 0x00008000000079c5 */ /* 0x000fe40000010000 */
[----:B------:R3:W-:Y:S06]  /*d030*/  BAR.ARV R10, 0x100 ;  /* 0x0004000a0000751d */ /* 0x0007ec0000002000 */
[----:B------:R4:W-:Y:S02]  /*d040*/  @!P0 SYNCS.ARRIVE.TRANS64.RED.A1T0 RZ, [R9+URZ], RZ ;  /* 0x000000ff09ff89a7 */ /* 0x0009e4000810043f */
[----:B----4-:R-:W-:-:S05]  /*d050*/  IMAD R9, R4, -0x60, RZ ;  /* 0xffffffa004097824 */ /* 0x010fca00078e02ff */
[----:B------:R-:W-:-:S04]  /*d060*/  IADD3 R226, -R209, 0x1, R9 ;  /* 0x00000001d1e27810 */ /* 0x000fc80007ffe109 */
[----:B------:R-:W-:-:S05]  /*d070*/  IADD3 R226, -R207, R226, R208 ;  /* 0x000000e2cfe27210 */ /* 0x000fca0007ffe1d0 */
[----:B------:R-:W-:Y:S02]  /*d080*/  IMAD.IADD R227, R227, 0x1, R226 ;  /* 0x00000001e3e37824 */ /* 0x000fe400078e02e2 */
[----:B------:R-:W-:Y:S02]  /*d090*/  VIADD R226, R226, UR51 ;  /* 0x00000033e2e27c36 */ /* 0x000fe40008000000 */
[C---:B--2---:R-:W-:Y:S02]  /*d0a0*/  IMAD.IADD R217, R229.reuse, 0x1, R227 ;  /* 0x00000001e5d97824 */ /* 0x044fe400078e02e3 */
[----:B------:R-:W-:Y:S01]  /*d0b0*/  IMAD.IADD R225, R229, 0x1, R226 ;  /* 0x00000001e5e17824 */ /* 0x000fe200078e02e2 */
[----:B---3--:R-:W-:Y:S06]  /*d0c0*/  @P1 BRA `(.L_x_2791) ;  /* 0x0000000000581947 */ /* 0x008fec0003800000 */
[----:B------:R-:W-:Y:S01]  /*d0d0*/  IADD3 R229, -R207, R208, R229 ;  /* 0x000000d0cfe57210 */ /* 0x000fe20007ffe1e5 */
[----:B------:R-:W-:Y:S03]  /*d0e0*/  BSSY B0, `(.L_x_2792) ;  /* 0x0000010000007945 */ /* 0x000fe60003800000 */
[----:B------:R-:W-:-:S13]  /*d0f0*/  ISETP.GT.AND P1, PT, R229, -0x1, PT ;  /* 0xffffffffe500780c */ /* 0x000fda0003f24270 */
[----:B------:R-:W-:Y:S05]  /*d100*/  @P1 BRA `(.L_x_2793) ;  /* 0x0000000000201947 */ /* 0x000fea0003800000 */
[----:B------:R-:W-:Y:S01]  /*d110*/  IMAD.U32 R230, RZ, RZ, UR43 ;  /* 0x0000002bffe67e24 */ /* 0x000fe2000f8e00ff */
[----:B------:R-:W-:-:S04]  /*d120*/  LOP3.LUT R229, RZ, R229, RZ, 0x33, !PT ;  /* 0x000000e5ffe57212 */ /* 0x000fc800078e33ff */
[----:B------:R-:W-:-:S13]  /*d130*/  ISETP.NE.AND P1, PT, R230, 0x1, PT ;  /* 0x00000001e600780c */ /* 0x000fda0003f25270 */
[----:B------:R-:W2:Y:S02]  /*d140*/  @P1 LDC.64 R202, c[0x0][0x9e8] ;  /* 0x00027a00ffca1b82 */ /* 0x000ea40000000a00 */
[----:B--2---:R-:W-:-:S05]  /*d150*/  @P1 IMAD.HI.U32 R202, R229, R202, RZ ;  /* 0x000000cae5ca1227 */ /* 0x004fca00078e00ff */
[----:B------:R-:W-:-:S04]  /*d160*/  @P1 SHF.R.U32.HI R229, RZ, R203, R202 ;  /* 0x000000cbffe51219 */ /* 0x000fc800000116ca */
[----:B------:R-:W-:Y:S01]  /*d170*/  LOP3.LUT R229, RZ, R229, RZ, 0x33, !PT ;  /* 0x000000e5ffe57212 */ /* 0x000fe200078e33ff */
[----:B------:R-:W-:Y:S06]  /*d180*/  BRA `(.L_x_2794) ;  /* 0x0000000000147947 */ /* 0x000fec0003800000 */
.L_x_2793:
[----:B------:R-:W-:-:S05]  /*d190*/  IMAD.U32 R230, RZ, RZ, UR43 ;  /* 0x0000002bffe67e24 */ /* 0x000fca000f8e00ff */
[----:B------:R-:W-:-:S13]  /*d1a0*/  ISETP.NE.AND P1, PT, R230, 0x1, PT ;  /* 0x00000001e600780c */ /* 0x000fda0003f25270 */
[----:B------:R-:W2:Y:S02]  /*d1b0*/  @P1 LDC.64 R202, c[0x0][0x9e8] ;  /* 0x00027a00ffca1b82 */ /* 0x000ea40000000a00 */
[----:B--2---:R-:W-:-:S05]  /*d1c0*/  @P1 IMAD.HI.U32 R202, R229, R202, RZ ;  /* 0x000000cae5ca1227 */ /* 0x004fca00078e00ff */
[----:B------:R-:W-:-:S07]  /*d1d0*/  @P1 SHF.R.U32.HI R229, RZ, R203, R202 ;  /* 0x000000cbffe51219 */ /* 0x000fce00000116ca */
.L_x_2794:
[----:B------:R-:W-:Y:S05]  /*d1e0*/  BSYNC B0 ;  /* 0x0000000000007941 */ /* 0x000fea0003800000 */
.L_x_2792:
[----:B------:R-:W-:-:S04]  /*d1f0*/  IMAD.IADD R202, R9, 0x1, -R209 ;  /* 0x0000000109ca7824 */ /* 0x000fc800078e0ad1 */
[----:B------:R-:W-:-:S05]  /*d200*/  IMAD R202, R229, R230, R202 ;  /* 0x000000e6e5ca7224 */ /* 0x000fca00078e02ca */
[----:B------:R-:W-:Y:S02]  /*d210*/  VIADDMNMX R225, R202, R230, R225, PT ;  /* 0x000000e6cae17246 */ /* 0x000fe400038001e1 */
[----:B------:R-:W-:-:S07]  /*d220*/  VIMNMX R217, R217, R202, !PT ;  /* 0x000000cad9d97248 */ /* 0x000fce0007fe0100 */
.L_x_2791:
[C---:B------:R-:W-:Y:S01]  /*d230*/  ISETP.GE.AND P1, PT, R9.reuse, 0x1, PT ;  /* 0x000000010900780c */ /* 0x040fe20003f26270 */
[----:B------:R-:W-:Y:S01]  /*d240*/  UISETP.NE.AND UP0, UPT, UR55, URZ, UPT ;  /* 0x0000003f3700728c */ /* 0x000fe2000bf05270 */
[----:B------:R-:W-:Y:S02]  /*d250*/  LOP3.LUT R18, R18, 0xfffbffff, RZ, 0xc0, !PT ;  /* 0xfffbffff12127812 */ /* 0x000fe400078ec0ff */
[----:B------:R-:W-:-:S09]  /*d260*/  ISETP.GE.AND P3, PT, R9, 0x9, PT ;  /* 0x000000090900780c */ /* 0x000fd20003f66270 */
[----:B------:R-:W-:Y:S02]  /*d270*/  @P1 LOP3.LUT R18, R18, 0x40000, RZ, 0xfc, !PT ;  /* 0x0004000012121812 */ /* 0x000fe400078efcff */
[----:B------:R-:W-:Y:S02]  /*d280*/  ISETP.GT.AND P1, PT, R217, RZ, !P1 ;  /* 0x000000ffd900720c */ /* 0x000fe40004f24270 */
[----:B------:R-:W-:Y:S02]  /*d290*/  LOP3.LUT R18, R18, 0xfffffffd, RZ, 0xc0, !PT ;  /* 0xfffffffd12127812 */ /* 0x000fe400078ec0ff */
[----:B------:R-:W-:Y:S02]  /*d2a0*/  ISETP.LT.OR P2, PT, R225, 0x1, P1 ;  /* 0x00000001e100780c */ /* 0x000fe40000f41670 */
[----:B------:R-:W-:Y:S02]  /*d2b0*/  ISETP.GE.AND P1, PT, R9, 0x2, PT ;  /* 0x000000020900780c */ /* 0x000fe40003f26270 */
[----:B------:R-:W-:-:S02]  /*d2c0*/  FSEL R152, R152, -INF , !P2 ;  /* 0xff80000098987808 */ /* 0x000fc40005000000 */
[----:B------:R-:W-:Y:S02]  /*d2d0*/  ISETP.GT.AND P2, PT, R217, 0x1, !P1 ;  /* 0x00000001d900780c */ /* 0x000fe40004f44270 */
[----:B------:R-:W-:Y:S02]  /*d2e0*/  @P3 LOP3.LUT R18, R18, 0x2, RZ, 0xfc, !PT ;  /* 0x0000000212123812 */ /* 0x000fe400078efcff */
[----:B------:R-:W-:Y:S02]  /*d2f0*/  ISETP.LT.OR P2, PT, R225, 0x2, P2 ;  /* 0x00000002e100780c */ /* 0x000fe40001741670 */
[----:B------:R-:W-:Y:S02]  /*d300*/  LOP3.LUT R18, R18, 0xfffffffb, RZ, 0xc0, !PT ;  /* 0xfffffffb12127812 */ /* 0x000fe400078ec0ff */
[----:B------:R-:W-:Y:S02]  /*d310*/  FSEL R153, R153, -INF , !P2 ;  /* 0xff80000099997808 */ /* 0x000fe40005000000 */
[----:B------:R-:W-:-:S02]  /*d320*/  ISETP.GT.AND P2, PT, R217, 0x8, !P3 ;  /* 0x00000008d900780c */ /* 0x000fc40005f44270 */
[----:B------:R-:W-:Y:S02]  /*d330*/  ISETP.GE.AND P3, PT, R9, 0xa, PT ;  /* 0x0000000a0900780c */ /* 0x000fe40003f66270 */
[----:B------:R-:W-:-:S04]  /*d340*/  ISETP.LT.OR P2, PT, R225, 0x9, P2 ;  /* 0x00000009e100780c */ /* 0x000fc80001741670 */
        /* <DEDUP_REMOVED lines=134> */
.L_x_2797:
[----:B------:R-:W-:-:S05]  /*dbb0*/  IMAD.U32 R225, RZ, RZ, UR43 ;  /* 0x0000002bffe17e24 */ /* 0x000fca000f8e00ff */
[----:B------:R-:W-:-:S13]  /*dbc0*/  ISETP.NE.AND P6, PT, R225, 0x1, PT ;  /* 0x00000001e100780c */ /* 0x000fda0003fc5270 */
[----:B------:R-:W2:Y:S02]  /*dbd0*/  @P6 LDC.64 R156, c[0x0][0x9e8] ;  /* 0x00027a00ff9c6b82 */ /* 0x000ea40000000a00 */
[----:B--2---:R-:W-:-:S05]  /*dbe0*/  @P6 IMAD.HI.U32 R156, R217, R156, RZ ;  /* 0x0000009cd99c6227 */ /* 0x004fca00078e00ff */
[----:B------:R-:W-:-:S07]  /*dbf0*/  @P6 SHF.R.U32.HI R217, RZ, R157, R156 ;  /* 0x0000009dffd96219 */ /* 0x000fce000001169c */
.L_x_2798:
[----:B------:R-:W-:Y:S05]  /*dc00*/  BSYNC B0 ;  /* 0x0000000000007941 */ /* 0x000fea0003800000 */
.L_x_2796:
[----:B------:R-:W-:-:S04]  /*dc10*/  IMAD.IADD R9, R9, 0x1, -R209 ;  /* 0x0000000109097824 */ /* 0x000fc800078e0ad1 */
[----:B------:R-:W-:-:S05]  /*dc20*/  IMAD R9, R217, R225, R9 ;  /* 0x000000e1d9097224 */ /* 0x000fca00078e0209 */
[----:B------:R-:W-:Y:S02]  /*dc30*/  VIMNMX R227, R227, R9, !PT ;  /* 0x00000009e3e37248 */ /* 0x000fe40007fe0100 */
[----:B------:R-:W-:-:S07]  /*dc40*/  VIADDMNMX R226, R9, R225, R226, PT ;  /* 0x000000e109e27246 */ /* 0x000fce00038001e2 */
.L_x_2795:
[----:B------:R-:W-:Y:S02]  /*dc50*/  ISETP.GT.AND P1, PT, R227, 0x1, !P1 ;  /* 0x00000001e300780c */ /* 0x000fe40004f24270 */
[----:B------:R-:W-:Y:S02]  /*dc60*/  FMNMX.FTZ R9, R152, R0, !PT ;  /* 0x0000000098097209 */ /* 0x000fe40007810000 */
        /* <DEDUP_REMOVED lines=58> */
[----:B------:R-:W2:Y:S01]  /*e010*/  SHFL.BFLY PT, R157, R9, 0x2, 0x1f ;  /* 0x0c401f00099d7f89 */ /* 0x000ea200000e0000 */
[----:B------:R-:W-:-:S02]  /*e020*/  LOP3.LUT P6, RZ, R18, 0x20, RZ, 0xc0, !PT ;  /* 0x0000002012ff7812 */ /* 0x000fc400078cc0ff */
[C---:B------:R-:W-:Y:S02]  /*e030*/  ISETP.GT.AND P1, PT, R227.reuse, 0x28, !P1 ;  /* 0x00000028e300780c */ /* 0x040fe40004f24270 */
[----:B------:R-:W-:Y:S02]  /*e040*/  ISETP.GT.AND P2, PT, R227, 0x49, !P2 ;  /* 0x00000049e300780c */ /* 0x000fe40005744270 */
[C---:B------:R-:W-:Y:S02]  /*e050*/  ISETP.LT.OR P1, PT, R226.reuse, 0x29, P1 ;  /* 0x00000029e200780c */ /* 0x040fe40000f21670 */
[----:B------:R-:W-:Y:S02]  /*e060*/  ISETP.LT.OR P2, PT, R226, 0x4a, P2 ;  /* 0x0000004ae200780c */ /* 0x000fe40001741670 */
[----:B------:R-:W-:Y:S02]  /*e070*/  FSEL R174, R174, -INF , !P1 ;  /* 0xff800000aeae7808 */ /* 0x000fe40004800000 */
[----:B------:R-:W-:-:S02]  /*e080*/  LOP3.LUT P1, RZ, R18, 0x1000, RZ, 0xc0, !PT ;  /* 0x0000100012ff7812 */ /* 0x000fc4000782c0ff */
[----:B------:R-:W-:Y:S02]  /*e090*/  FSEL R191, R191, -INF , !P2 ;  /* 0xff800000bfbf7808 */ /* 0x000fe40005000000 */
[C---:B------:R-:W-:Y:S02]  /*e0a0*/  ISETP.GT.AND P1, PT, R227.reuse, 0x29, !P1 ;  /* 0x00000029e300780c */ /* 0x040fe40004f24270 */
[----:B------:R-:W-:Y:S02]  /*e0b0*/  LOP3.LUT P2, RZ, R18, 0x40000, RZ, 0xc0, !PT ;  /* 0x0004000012ff7812 */ /* 0x000fe4000784c0ff */
[----:B------:R-:W-:Y:S02]  /*e0c0*/  ISETP.LT.OR P1, PT, R226, 0x2a, P1 ;  /* 0x0000002ae200780c */ /* 0x000fe40000f21670 */
[----:B------:R-:W-:Y:S02]  /*e0d0*/  ISETP.GT.AND P3, PT, R227, 0x50, !P3 ;  /* 0x00000050e300780c */ /* 0x000fe40005f64270 */
[----:B------:R-:W-:-:S02]  /*e0e0*/  FSEL R175, R175, -INF , !P1 ;  /* 0xff800000afaf7808 */ /* 0x000fc40004800000 */
[----:B------:R-:W-:Y:S02]  /*e0f0*/  LOP3.LUT P1, RZ, R18, 0x800, RZ, 0xc0, !PT ;  /* 0x0000080012ff7812 */ /* 0x000fe4000782c0ff */
[----:B--2---:R-:W-:Y:S01]  /*e100*/  FMNMX.FTZ R157, R9, R157, !PT ;  /* 0x0000009d099d7209 */ /* 0x004fe20007810000 */
[----:B------:R-:W-:Y:S01]  /*e110*/  IMAD.U32 R9, RZ, RZ, UR42 ;  /* 0x0000002aff097e24 */ /* 0x000fe2000f8e00ff */
[C---:B------:R-:W-:Y:S02]  /*e120*/  ISETP.GT.AND P1, PT, R227.reuse, 0x30, !P1 ;  /* 0x00000030e300780c */ /* 0x040fe40004f24270 */
[C---:B------:R-:W-:Y:S02]  /*e130*/  ISETP.LT.OR P3, PT, R226.reuse, 0x51, P3 ;  /* 0x00000051e200780c */ /* 0x040fe40001f61670 */
[----:B------:R-:W-:Y:S02]  /*e140*/  ISETP.LT.OR P1, PT, R226, 0x31, P1 ;  /* 0x00000031e200780c */ /* 0x000fe40000f21670 */
[----:B------:R-:W-:-:S02]  /*e150*/  ISETP.GT.AND P4, PT, R227, 0x51, !P4 ;  /* 0x00000051e300780c */ /* 0x000fc40006784270 */
[----:B------:R-:W-:Y:S02]  /*e160*/  FSEL R156, R178, -INF , !P1 ;  /* 0xff800000b29c7808 */ /* 0x000fe40004800000 */
[----:B------:R-:W-:Y:S01]  /*e170*/  LOP3.LUT P1, RZ, R18, 0x400, RZ, 0xc0, !PT ;  /* 0x0000040012ff7812 */ /* 0x000fe2000782c0ff */
[----:B------:R-:W2:Y:S01]  /*e180*/  SHFL.BFLY PT, R178, R157, 0x1, 0x1f ;  /* 0x0c201f009db27f89 */ /* 0x000ea200000e0000 */
[----:B------:R-:W-:Y:S02]  /*e190*/  FSEL R194, R194, -INF , !P3 ;  /* 0xff800000c2c27808 */ /* 0x000fe40005800000 */
[C---:B------:R-:W-:Y:S02]  /*e1a0*/  ISETP.GT.AND P1, PT, R227.reuse, 0x31, !P1 ;  /* 0x00000031e300780c */ /* 0x040fe40004f24270 */
[----:B------:R-:W-:Y:S02]  /*e1b0*/  ISETP.GT.AND P5, PT, R227, 0x58, !P5 ;  /* 0x00000058e300780c */ /* 0x000fe40006fa4270 */
[----:B------:R-:W-:-:S02]  /*e1c0*/  ISETP.LT.OR P1, PT, R226, 0x32, P1 ;  /* 0x00000032e200780c */ /* 0x000fc40000f21670 */
[----:B------:R-:W-:Y:S02]  /*e1d0*/  ISETP.LT.OR P4, PT, R226, 0x52, P4 ;  /* 0x00000052e200780c */ /* 0x000fe40002781670 */
[----:B------:R-:W-:Y:S02]  /*e1e0*/  FSEL R179, R179, -INF , !P1 ;  /* 0xff800000b3b37808 */ /* 0x000fe40004800000 */
[----:B------:R-:W-:Y:S02]  /*e1f0*/  LOP3.LUT P1, RZ, R18, 0x200, RZ, 0xc0, !PT ;  /* 0x0000020012ff7812 */ /* 0x000fe4000782c0ff */
[----:B------:R-:W-:Y:S02]  /*e200*/  ISETP.LT.OR P5, PT, R226, 0x59, P5 ;  /* 0x00000059e200780c */ /* 0x000fe40002fa1670 */
[----:B------:R-:W-:Y:S02]  /*e210*/  ISETP.GT.AND P1, PT, R227, 0x38, !P1 ;  /* 0x00000038e300780c */ /* 0x000fe40004f24270 */
[----:B------:R-:W-:-:S02]  /*e220*/  FSEL R195, R195, -INF , !P4 ;  /* 0xff800000c3c37808 */ /* 0x000fc40006000000 */
[----:B------:R-:W-:Y:S02]  /*e230*/  ISETP.LT.OR P1, PT, R226, 0x39, P1 ;  /* 0x00000039e200780c */ /* 0x000fe40000f21670 */
[----:B------:R-:W-:Y:S02]  /*e240*/  FSEL R198, R198, -INF , !P5 ;  /* 0xff800000c6c67808 */ /* 0x000fe40006800000 */
[----:B------:R-:W-:Y:S02]  /*e250*/  FSEL R182, R182, -INF , !P1 ;  /* 0xff800000b6b67808 */ /* 0x000fe40004800000 */
[----:B------:R-:W-:Y:S02]  /*e260*/  LOP3.LUT P1, RZ, R18, 0x100, RZ, 0xc0, !PT ;  /* 0x0000010012ff7812 */ /* 0x000fe4000782c0ff */
[----:B--2---:R-:W-:Y:S02]  /*e270*/  FMNMX.FTZ R178, R157, R178, !PT ;  /* 0x000000b29db27209 */ /* 0x004fe40007810000 */
        /* <DEDUP_REMOVED lines=18> */
[----:B------:R-:W-:-:S05]  /*e3a0*/  FMUL.FTZ R0, R178, R9 ;  /* 0x00000009b2007220 */ /* 0x000fca0000410000 */
[----:B------:R-:W-:Y:S02]  /*e3b0*/  FSEL R0, R0, RZ, P1 ;  /* 0x000000ff00007208 */ /* 0x000fe40000800000 */
[----:B------:R-:W-:-:S03]  /*e3c0*/  ISETP.GT.AND P1, PT, R227, RZ, !P2 ;  /* 0x000000ffe300720c */ /* 0x000fc60005724270 */
        /* <DEDUP_REMOVED lines=23> */
[-C--:B------:R-:W-:Y:S01]  /*e540*/  FFMA.FTZ R197, R197, R9.reuse, -R0 ;  /* 0x00000009c5c57223 */ /* 0x080fe20000010800 */
[----:B------:R-:W-:Y:S01]  /*e550*/  FMUL.FTZ R0, R157, R9 ;  /* 0x000000099d007220 */ /* 0x000fe20000410000 */
[----:B------:R-:W-:Y:S01]  /*e560*/  MUFU.EX2 R152, R152 ;  /* 0x0000009800987308 */ /* 0x000fe20000000800 */
[----:B------:R-:W-:-:S04]  /*e570*/  ISETP.LT.OR P1, PT, R226, 0x1, P1 ;  /* 0x00000001e200780c */ /* 0x000fc80000f21670 */
[----:B------:R-:W-:Y:S02]  /*e580*/  FSEL R154, R154, -INF , !P1 ;  /* 0xff8000009a9a7808 */ /* 0x000fe40004800000 */
[----:B------:R-:W-:Y:S01]  /*e590*/  ISETP.GT.AND P1, PT, R227, 0x59, !P6 ;  /* 0x00000059e300780c */ /* 0x000fe20007724270 */
[----:B------:R-:W2:Y:S03]  /*e5a0*/  MUFU.EX2 R0, R0 ;  /* 0x0000000000007308 */ /* 0x000ea60000000800 */
[----:B------:R-:W-:-:S04]  /*e5b0*/  ISETP.LT.OR P1, PT, R226, 0x5a, P1 ;  /* 0x0000005ae200780c */ /* 0x000fc80000f21670 */
[----:B------:R-:W-:Y:S01]  /*e5c0*/  FSEL R199, R199, -INF , !P1 ;  /* 0xff800000c7c77808 */ /* 0x000fe20004800000 */
[----:B------:R-:W3:Y:S08]  /*e5d0*/  MUFU.EX2 R153, R153 ;  /* 0x0000009900997308 */ /* 0x000ef00000000800 */
        /* <DEDUP_REMOVED lines=9> */
[C---:B---3--:R-:W-:Y:S01]  /*e670*/  FADD.FTZ R5, R153.reuse, R5 ;  /* 0x0000000599057221 */ /* 0x048fe20000010000 */
[----:B------:R-:W-:Y:S01]  /*e680*/  F2FP.BF16.F32.PACK_AB R152, R153, R152 ;  /* 0x000000989998723e */ /* 0x000fe200000010ff */
[----:B------:R-:W-:Y:S01]  /*e690*/  FMUL.FTZ R36, R36, R0 ;  /* 0x0000000024247220 */ /* 0x000fe20000410000 */
[----:B------:R-:W-:Y:S01]  /*e6a0*/  FMNMX.FTZ R153, R154, R8, !PT ;  /* 0x000000089a997209 */ /* 0x000fe20007810000 */
[-C--:B------:R-:W-:Y:S01]  /*e6b0*/  FMUL.FTZ R37, R37, R0.reuse ;  /* 0x0000000025257220 */ /* 0x080fe20000410000 */
[-C--:B------:R-:W-:Y:S01]  /*e6c0*/  FMUL.FTZ R40, R40, R0.reuse ;  /* 0x0000000028287220 */ /* 0x080fe20000410000 */
[-C--:B------:R-:W-:Y:S01]  /*e6d0*/  FMUL.FTZ R41, R41, R0.reuse ;  /* 0x0000000029297220 */ /* 0x080fe20000410000 */
[----:B------:R-:W-:Y:S01]  /*e6e0*/  FMNMX.FTZ R153, R155, R153, !PT ;  /* 0x000000999b997209 */ /* 0x000fe20007810000 */
[----:B------:R-:W3:Y:S01]  /*e6f0*/  MUFU.EX2 R160, R160 ;  /* 0x000000a000a07308 */ /* 0x000ee20000000800 */
[----:B----4-:R-:W-:Y:S01]  /*e700*/  FADD.FTZ R5, R202, R5 ;  /* 0x00000005ca057221 */ /* 0x010fe20000010000 */
[-C--:B------:R-:W-:Y:S01]  /*e710*/  FMUL.FTZ R44, R44, R0.reuse ;  /* 0x000000002c2c7220 */ /* 0x080fe20000410000 */
[----:B------:R-:W-:Y:S01]  /*e720*/  FMNMX.FTZ R153, R158, R153, !PT ;  /* 0x000000999e997209 */ /* 0x000fe20007810000 */
[-C--:B------:R-:W-:Y:S01]  /*e730*/  FMUL.FTZ R45, R45, R0.reuse ;  /* 0x000000002d2d7220 */ /* 0x080fe20000410000 */
[-C--:B------:R-:W-:Y:S01]  /*e740*/  FMUL.FTZ R48, R48, R0.reuse ;  /* 0x0000000030307220 */ /* 0x080fe20000410000 */
[-C--:B------:R-:W-:Y:S01]  /*e750*/  FMUL.FTZ R49, R49, R0.reuse ;  /* 0x0000000031317220 */ /* 0x080fe20000410000 */
[----:B------:R-:W-:Y:S01]  /*e760*/  FMNMX.FTZ R153, R159, R153, !PT ;  /* 0x000000999f997209 */ /* 0x000fe20007810000 */
[----:B------:R-:W-:Y:S01]  /*e770*/  MUFU.EX2 R217, R176 ;  /* 0x000000b000d97308 */ /* 0x000fe20000000800 */
[----:B--2---:R-:W-:Y:S01]  /*e780*/  FADD.FTZ R5, R203, R5 ;  /* 0x00000005cb057221 */ /* 0x004fe20000010000 */
[-C--:B------:R-:W-:Y:S01]  /*e790*/  FMUL.FTZ R52, R52, R0.reuse ;  /* 0x0000000034347220 */ /* 0x080fe20000410000 */
[----:B------:R-:W-:Y:S01]  /*e7a0*/  FMNMX.FTZ R153, R162, R153, !PT ;  /* 0x00000099a2997209 */ /* 0x000fe20007810000 */
[-C--:B------:R-:W-:Y:S01]  /*e7b0*/  FMUL.FTZ R53, R53, R0.reuse ;  /* 0x0000000035357220 */ /* 0x080fe20000410000 */
[-C--:B------:R-:W-:Y:S01]  /*e7c0*/  FMUL.FTZ R56, R56, R0.reuse ;  /* 0x0000000038387220 */ /* 0x080fe20000410000 */
[-C--:B------:R-:W-:Y:S01]  /*e7d0*/  FMUL.FTZ R57, R57, R0.reuse ;  /* 0x0000000039397220 */ /* 0x080fe20000410000 */
[----:B------:R-:W-:Y:S01]  /*e7e0*/  FMNMX.FTZ R153, R163, R153, !PT ;  /* 0x00000099a3997209 */ /* 0x000fe20007810000 */
[----:B------:R-:W2:Y:S01]  /*e7f0*/  MUFU.EX2 R161, R161 ;  /* 0x000000a100a17308 */ /* 0x000ea20000000800 */
[----:B---3--:R-:W-:Y:S01]  /*e800*/  FADD.FTZ R5, R160, R5 ;  /* 0x00000005a0057221 */ /* 0x008fe20000010000 */
[-C--:B------:R-:W-:Y:S01]  /*e810*/  FMUL.FTZ R60, R60, R0.reuse ;  /* 0x000000003c3c7220 */ /* 0x080fe20000410000 */
[----:B------:R-:W-:Y:S01]  /*e820*/  FMNMX.FTZ R153, R166, R153, !PT ;  /* 0x00000099a6997209 */ /* 0x000fe20007810000 */
[-C--:B------:R-:W-:Y:S01]  /*e830*/  FMUL.FTZ R61, R61, R0.reuse ;  /* 0x000000003d3d7220 */ /* 0x080fe20000410000 */
[-C--:B------:R-:W-:Y:S01]  /*e840*/  FMUL.FTZ R64, R64, R0.reuse ;  /* 0x0000000040407220 */ /* 0x080fe20000410000 */
[-C--:B------:R-:W-:Y:S01]  /*e850*/  FMUL.FTZ R65, R65, R0.reuse ;  /* 0x0000000041417220 */ /* 0x080fe20000410000 */
[----:B------:R-:W-:Y:S01]  /*e860*/  FMNMX.FTZ R153, R167, R153, !PT ;  /* 0x00000099a7997209 */ /* 0x000fe20007810000 */
[----:B------:R-:W3:Y:S01]  /*e870*/  MUFU.EX2 R164, R164 ;  /* 0x000000a400a47308 */ /* 0x000ee20000000800 */
[-C--:B------:R-:W-:Y:S01]  /*e880*/  FMUL.FTZ R68, R68, R0.reuse ;  /* 0x0000000044447220 */ /* 0x080fe20000410000 */
[-C--:B------:R-:W-:Y:S01]  /*e890*/  FMUL.FTZ R69, R69, R0.reuse ;  /* 0x0000000045457220 */ /* 0x080fe20000410000 */
[----:B------:R-:W-:Y:S01]  /*e8a0*/  FMNMX.FTZ R153, R170, R153, !PT ;  /* 0x00000099aa997209 */ /* 0x000fe20007810000 */
[-C--:B------:R-:W-:Y:S01]  /*e8b0*/  FMUL.FTZ R72, R72, R0.reuse ;  /* 0x0000000048487220 */ /* 0x080fe20000410000 */
[-C--:B------:R-:W-:Y:S01]  /*e8c0*/  FMUL.FTZ R73, R73, R0.reuse ;  /* 0x0000000049497220 */ /* 0x080fe20000410000 */
[-C--:B------:R-:W-:Y:S01]  /*e8d0*/  FMUL.FTZ R76, R76, R0.reuse ;  /* 0x000000004c4c7220 */ /* 0x080fe20000410000 */
[----:B------:R-:W-:Y:S01]  /*e8e0*/  FMNMX.FTZ R153, R171, R153, !PT ;  /* 0x00000099ab997209 */ /* 0x000fe20007810000 */
[----:B------:R-:W4:Y:S01]  /*e8f0*/  MUFU.EX2 R165, R165 ;  /* 0x000000a500a57308 */ /* 0x000f220000000800 */
        /* <DEDUP_REMOVED lines=52> */
[----:B------:R-:W-:Y:S01]  /*ec40*/  FADD.FTZ R5, R217, R5 ;  /* 0x00000005d9057221 */ /* 0x000fe20000010000 */
[-C--:B------:R-:W-:Y:S01]  /*ec50*/  FMUL.FTZ R129, R129, R0.reuse ;  /* 0x0000000081817220 */ /* 0x080fe20000410000 */
[----:B------:R-:W-:Y:S01]  /*ec60*/  FMNMX.FTZ R153, R199, R153, !PT ;  /* 0x00000099c7997209 */ /* 0x000fe20007810000 */
[----:B------:R-:W2:Y:S01]  /*ec70*/  MUFU.EX2 R181, R181 ;  /* 0x000000b500b57308 */ /* 0x000ea20000000800 */
[----:B---3--:R-:W-:Y:S01]  /*ec80*/  FADD.FTZ R5, R177, R5 ;  /* 0x00000005b1057221 */ /* 0x008fe20000010000 */
[-C--:B------:R-:W-:Y:S01]  /*ec90*/  FMUL.FTZ R132, R132, R0.reuse ;  /* 0x0000000084847220 */ /* 0x080fe20000410000 */
[-C--:B------:R-:W-:Y:S01]  /*eca0*/  FMUL.FTZ R133, R133, R0.reuse ;  /* 0x0000000085857220 */ /* 0x080fe20000410000 */
[----:B------:R-:W3:Y:S01]  /*ecb0*/  SHFL.BFLY PT, R157, R153, 0x2, 0x1f ;  /* 0x0c401f00999d7f89 */ /* 0x000ee200000e0000 */
[-C--:B------:R-:W-:Y:S01]  /*ecc0*/  FMUL.FTZ R136, R136, R0.reuse ;  /* 0x0000000088887220 */ /* 0x080fe20000410000 */
[-C--:B------:R-:W-:Y:S01]  /*ecd0*/  FMUL.FTZ R137, R137, R0.reuse ;  /* 0x0000000089897220 */ /* 0x080fe20000410000 */
[-C--:B------:R-:W-:Y:S01]  /*ece0*/  FMUL.FTZ R140, R140, R0.reuse ;  /* 0x000000008c8c7220 */ /* 0x080fe20000410000 */
[----:B------:R-:W5:Y:S01]  /*ecf0*/  MUFU.EX2 R184, R184 ;  /* 0x000000b800b87308 */ /* 0x000f620000000800 */
[----:B----4-:R-:W-:Y:S01]  /*ed00*/  FADD.FTZ R5, R180, R5 ;  /* 0x00000005b4057221 */ /* 0x010fe20000010000 */
[-C--:B------:R-:W-:Y:S01]  /*ed10*/  FMUL.FTZ R141, R141, R0.reuse ;  /* 0x000000008d8d7220 */ /* 0x080fe20000410000 */
[-C--:B------:R-:W-:Y:S01]  /*ed20*/  FMUL.FTZ R144, R144, R0.reuse ;  /* 0x0000000090907220 */ /* 0x080fe20000410000 */
[-C--:B------:R-:W-:Y:S01]  /*ed30*/  FMUL.FTZ R145, R145, R0.reuse ;  /* 0x0000000091917220 */ /* 0x080fe20000410000 */
[-C--:B------:R-:W-:Y:S01]  /*ed40*/  FMUL.FTZ R148, R148, R0.reuse ;  /* 0x0000000094947220 */ /* 0x080fe20000410000 */
[----:B------:R-:W-:-:S02]  /*ed50*/  FMUL.FTZ R149, R149, R0 ;  /* 0x0000000095957220 */ /* 0x000fc40000410000 */
[----:B------:R-:W4:Y:S01]  /*ed60*/  MUFU.EX2 R185, R185 ;  /* 0x000000b900b97308 */ /* 0x000f220000000800 */
[----:B--2---:R-:W-:-:S07]  /*ed70*/  FADD.FTZ R5, R181, R5 ;  /* 0x00000005b5057221 */ /* 0x004fce0000010000 */
[----:B------:R-:W2:Y:S01]  /*ed80*/  MUFU.EX2 R188, R188 ;  /* 0x000000bc00bc7308 */ /* 0x000ea20000000800 */
[----:B-----5:R-:W-:Y:S01]  /*ed90*/  FADD.FTZ R5, R184, R5 ;  /* 0x00000005b8057221 */ /* 0x020fe20000010000 */
[----:B---3--:R-:W-:-:S06]  /*eda0*/  FMNMX.FTZ R153, R153, R157, !PT ;  /* 0x0000009d99997209 */ /* 0x008fcc0007810000 */
[----:B------:R-:W3:Y:S01]  /*edb0*/  MUFU.EX2 R189, R189 ;  /* 0x000000bd00bd7308 */ /* 0x000ee20000000800 */
[----:B------:R-:W5:Y:S01]  /*edc0*/  SHFL.BFLY PT, R157, R153, 0x1, 0x1f ;  /* 0x0c201f00999d7f89 */ /* 0x000f6200000e0000 */
[----:B----4-:R-:W-:-:S06]  /*edd0*/  FADD.FTZ R5, R185, R5 ;  /* 0x00000005b9057221 */ /* 0x010fcc0000010000 */
[----:B------:R-:W4:Y:S01]  /*ede0*/  MUFU.EX2 R192, R192 ;  /* 0x000000c000c07308 */ /* 0x000f220000000800 */
[----:B--2---:R-:W-:-:S07]  /*edf0*/  FADD.FTZ R5, R188, R5 ;  /* 0x00000005bc057221 */ /* 0x004fce0000010000 */
[----:B------:R-:W2:Y:S01]  /*ee00*/  MUFU.EX2 R193, R193 ;  /* 0x000000c100c17308 */ /* 0x000ea20000000800 */
[----:B---3--:R-:W-:-:S07]  /*ee10*/  FADD.FTZ R5, R189, R5 ;  /* 0x00000005bd057221 */ /* 0x008fce0000010000 */
[----:B------:R-:W-:Y:S01]  /*ee20*/  MUFU.EX2 R197, R197 ;  /* 0x000000c500c57308 */ /* 0x000fe20000000800 */
[----:B-----5:R-:W-:Y:S01]  /*ee30*/  FMNMX.FTZ R176, R153, R157, !PT ;  /* 0x0000009d99b07209 */ /* 0x020fe20007810000 */
[----:B----4-:R-:W-:-:S03]  /*ee40*/  FADD.FTZ R5, R192, R5 ;  /* 0x00000005c0057221 */ /* 0x010fc60000010000 */
[C---:B------:R-:W-:Y:S01]  /*ee50*/  FSETP.NEU.FTZ.AND P1, PT, R176.reuse, -INF , PT ;  /* 0xff800000b000780b */ /* 0x040fe20003f3d000 */
[----:B------:R-:W-:Y:S01]  /*ee60*/  FMUL.FTZ R226, R176, R9 ;  /* 0x00000009b0e27220 */ /* 0x000fe20000410000 */
[----:B--2---:R-:W-:-:S04]  /*ee70*/  FADD.FTZ R5, R193, R5 ;  /* 0x00000005c1057221 */ /* 0x004fc80000010000 */
[----:B------:R-:W-:-:S05]  /*ee80*/  FSEL R226, R226, RZ, P1 ;  /* 0x000000ffe2e27208 */ /* 0x000fca0000800000 */
[-CC-:B------:R-:W-:Y:S01]  /*ee90*/  FFMA.FTZ R153, R170, R9.reuse, -R226.reuse ;  /* 0x00000009aa997223 */ /* 0x180fe200000108e2 */
[-CC-:B------:R-:W-:Y:S01]  /*eea0*/  FFMA.FTZ R230, R156, R9.reuse, -R226.reuse ;  /* 0x000000099ce67223 */ /* 0x180fe200000108e2 */
[----:B------:R-:W-:Y:S01]  /*eeb0*/  F2FP.BF16.F32.PACK_AB R156, R161, R160 ;  /* 0x000000a0a19c723e */ /* 0x000fe200000010ff */
[-CC-:B------:R-:W-:Y:S01]  /*eec0*/  FFMA.FTZ R229, R154, R9.reuse, -R226.reuse ;  /* 0x000000099ae57223 */ /* 0x180fe200000108e2 */
[----:B------:R2:W-:Y:S01]  /*eed0*/  MUFU.EX2 R161, R153 ;  /* 0x0000009900a17308 */ /* 0x0005e20000000800 */
[-CC-:B------:R-:W-:Y:S01]  /*eee0*/  FFMA.FTZ R157, R155, R9.reuse, -R226.reuse ;  /* 0x000000099b9d7223 */ /* 0x180fe200000108e2 */
[-CC-:B------:R-:W-:Y:S01]  /*eef0*/  FFMA.FTZ R228, R158, R9.reuse, -R226.reuse ;  /* 0x000000099ee47223 */ /* 0x180fe200000108e2 */
[-CC-:B------:R-:W-:Y:S01]  /*ef00*/  FFMA.FTZ R159, R159, R9.reuse, -R226.reuse ;  /* 0x000000099f9f7223 */ /* 0x180fe200000108e2 */
[-CC-:B------:R-:W-:Y:S01]  /*ef10*/  FFMA.FTZ R227, R162, R9.reuse, -R226.reuse ;  /* 0x00000009a2e37223 */ /* 0x180fe200000108e2 */
[-CC-:B------:R-:W-:Y:S01]  /*ef20*/  FFMA.FTZ R163, R163, R9.reuse, -R226.reuse ;  /* 0x00000009a3a37223 */ /* 0x180fe200000108e2 */
[-CC-:B------:R-:W-:Y:S01]  /*ef30*/  FFMA.FTZ R225, R166, R9.reuse, -R226.reuse ;  /* 0x00000009a6e17223 */ /* 0x180fe200000108e2 */
[-CC-:B------:R-:W-:Y:S01]  /*ef40*/  FFMA.FTZ R167, R167, R9.reuse, -R226.reuse ;  /* 0x00000009a7a77223 */ /* 0x180fe200000108e2 */
[----:B------:R-:W-:Y:S01]  /*ef50*/  MUFU.EX2 R229, R229 ;  /* 0x000000e500e57308 */ /* 0x000fe20000000800 */
[----:B--2---:R-:W-:Y:S01]  /*ef60*/  FSEL R153, R176, RZ, P1 ;  /* 0x000000ffb0997208 */ /* 0x004fe20000800000 */
[-CC-:B------:R-:W-:Y:S01]  /*ef70*/  FFMA.FTZ R171, R171, R9.reuse, -R226.reuse ;  /* 0x00000009abab7223 */ /* 0x180fe200000108e2 */
[-CC-:B------:R-:W-:Y:S01]  /*ef80*/  FFMA.FTZ R155, R174, R9.reuse, -R226.reuse ;  /* 0x00000009ae9b7223 */ /* 0x180fe200000108e2 */
[-C--:B------:R-:W-:Y:S01]  /*ef90*/  FFMA.FTZ R175, R175, R9.reuse, -R226 ;  /* 0x00000009afaf7223 */ /* 0x080fe200000108e2 */
[----:B------:R-:W-:Y:S01]  /*efa0*/  F2FP.BF16.F32.PACK_AB R158, R165, R164 ;  /* 0x000000a4a59e723e */ /* 0x000fe200000010ff */
[----:B------:R-:W-:Y:S01]  /*efb0*/  FADD.FTZ R8, -R153, R8 ;  /* 0x0000000899087221 */ /* 0x000fe20000010100 */
[-CC-:B------:R-:W-:Y:S01]  /*efc0*/  FFMA.FTZ R179, R179, R9.reuse, -R226.reuse ;  /* 0x00000009b3b37223 */ /* 0x180fe200000108e2 */
[----:B------:R-:W2:Y:S01]  /*efd0*/  MUFU.EX2 R157, R157 ;  /* 0x0000009d009d7308 */ /* 0x000ea20000000800 */
[-CC-:B------:R-:W-:Y:S01]  /*efe0*/  FFMA.FTZ R182, R182, R9.reuse, -R226.reuse ;  /* 0x00000009b6b67223 */ /* 0x180fe200000108e2 */
[-C--:B------:R-:W-:Y:S01]  /*eff0*/  FMUL.FTZ R8, R8, R9.reuse ;  /* 0x0000000908087220 */ /* 0x080fe20000410000 */
[-CC-:B------:R-:W-:Y:S01]  /*f000*/  FFMA.FTZ R183, R183, R9.reuse, -R226.reuse ;  /* 0x00000009b7b77223 */ /* 0x180fe200000108e2 */
[-CC-:B------:R-:W-:Y:S01]  /*f010*/  FFMA.FTZ R186, R186, R9.reuse, -R226.reuse ;  /* 0x00000009baba7223 */ /* 0x180fe200000108e2 */
[-CC-:B------:R-:W-:Y:S01]  /*f020*/  FFMA.FTZ R187, R187, R9.reuse, -R226.reuse ;  /* 0x00000009bbbb7223 */ /* 0x180fe200000108e2 */
[----:B------:R-:W-:Y:S01]  /*f030*/  F2FP.BF16.F32.PACK_AB R160, R169, R168 ;  /* 0x000000a8a9a0723e */ /* 0x000fe200000010ff */
[-CC-:B------:R-:W-:Y:S01]  /*f040*/  FFMA.FTZ R190, R190, R9.reuse, -R226.reuse ;  /* 0x00000009bebe7223 */ /* 0x180fe200000108e2 */
[----:B------:R-:W3:Y:S01]  /*f050*/  MUFU.EX2 R8, R8 ;  /* 0x0000000800087308 */ /* 0x000ee20000000800 */
[-CC-:B------:R-:W-:Y:S01]  /*f060*/  FFMA.FTZ R191, R191, R9.reuse, -R226.reuse ;  /* 0x00000009bfbf7223 */ /* 0x180fe200000108e2 */
[-CC-:B------:R-:W-:Y:S01]  /*f070*/  FFMA.FTZ R194, R194, R9.reuse, -R226.reuse ;  /* 0x00000009c2c27223 */ /* 0x180fe200000108e2 */
[-CC-:B------:R-:W-:Y:S01]  /*f080*/  FFMA.FTZ R195, R195, R9.reuse, -R226.reuse ;  /* 0x00000009c3c37223 */ /* 0x180fe200000108e2 */
[----:B------:R-:W-:Y:S01]  /*f090*/  F2FP.BF16.F32.PACK_AB R162, R173, R172 ;  /* 0x000000acada2723e */ /* 0x000fe200000010ff */
[-CC-:B------:R-:W-:Y:S01]  /*f0a0*/  FFMA.FTZ R198, R198, R9.reuse, -R226.reuse ;  /* 0x00000009c6c67223 */ /* 0x180fe200000108e2 */
[----:B------:R-:W-:Y:S01]  /*f0b0*/  FFMA.FTZ R199, R199, R9, -R226 ;  /* 0x00000009c7c77223 */ /* 0x000fe200000108e2 */
[----:B------:R-:W-:Y:S01]  /*f0c0*/  IMAD.U32 R226, RZ, RZ, UR54 ;  /* 0x00000036ffe27e24 */ /* 0x000fe2000f8e00ff */
[----:B------:R-:W4:Y:S01]  /*f0d0*/  MUFU.EX2 R228, R228 ;  /* 0x000000e400e47308 */ /* 0x000f220000000800 */
[----:B--2---:R-:W-:-:S02]  /*f0e0*/  F2FP.BF16.F32.PACK_AB R153, R157, R229 ;  /* 0x000000e59d99723e */ /* 0x004fc400000010ff */
[----:B------:R-:W-:Y:S02]  /*f0f0*/  F2FP.BF16.F32.PACK_AB R154, R203, R202 ;  /* 0x000000cacb9a723e */ /* 0x000fe400000010ff */
[----:B------:R-:W-:Y:S02]  /*f100*/  ISETP.NE.AND P2, PT, R226, 0x3, PT ;  /* 0x00000003e200780c */ /* 0x000fe40003f45270 */
[----:B------:R-:W-:Y:S01]  /*f110*/  F2FP.BF16.F32.PACK_AB R164, R177, R217 ;  /* 0x000000d9b1a4723e */ /* 0x000fe200000010ff */
[----:B------:R-:W2:Y:S01]  /*f120*/  MUFU.EX2 R159, R159 ;  /* 0x0000009f009f7308 */ /* 0x000ea20000000800 */
[----:B---3--:R-:W-:Y:S01]  /*f130*/  FFMA.FTZ R3, R8, R3, R229 ;  /* 0x0000000308037223 */ /* 0x008fe200000100e5 */
[----:B------:R-:W-:Y:S01]  /*f140*/  F2FP.BF16.F32.PACK_AB R166, R181, R180 ;  /* 0x000000b4b5a6723e */ /* 0x000fe200000010ff */
[----:B------:R-:W-:Y:S01]  /*f150*/  FMUL.FTZ R26, R26, R8 ;  /* 0x000000081a1a7220 */ /* 0x000fe20000410000 */
[----:B------:R-:W-:Y:S01]  /*f160*/  F2FP.BF16.F32.PACK_AB R168, R185, R184 ;  /* 0x000000b8b9a8723e */ /* 0x000fe200000010ff */
[----:B------:R-:W-:Y:S01]  /*f170*/  FADD.FTZ R3, R157, R3 ;  /* 0x000000039d037221 */ /* 0x000fe20000010000 */
[----:B------:R-:W-:Y:S01]  /*f180*/  F2FP.BF16.F32.PACK_AB R170, R189, R188 ;  /* 0x000000bcbdaa723e */ /* 0x000fe200000010ff */
[----:B------:R-:W-:Y:S01]  /*f190*/  FMUL.FTZ R27, R27, R8 ;  /* 0x000000081b1b7220 */ /* 0x000fe20000410000 */
[----:B------:R-:W3:Y:S01]  /*f1a0*/  MUFU.EX2 R227, R227 ;  /* 0x000000e300e37308 */ /* 0x000ee20000000800 */
[----:B----4-:R-:W-:Y:S01]  /*f1b0*/  FADD.FTZ R3, R228, R3 ;  /* 0x00000003e4037221 */ /* 0x010fe20000010000 */
[----:B------:R-:W-:Y:S01]  /*f1c0*/  F2FP.BF16.F32.PACK_AB R172, R193, R192 ;  /* 0x000000c0c1ac723e */ /* 0x000fe200000010ff */
[-C--:B------:R-:W-:Y:S01]  /*f1d0*/  FMUL.FTZ R30, R30, R8.reuse ;  /* 0x000000081e1e7220 */ /* 0x080fe20000410000 */
        /* <DEDUP_REMOVED lines=36> */
[----:B------:R2:W5:Y:S01]  /*f420*/  MUFU.EX2 R165, R155 ;  /* 0x0000009b00a57308 */ /* 0x0005620000000800 */
[----:B---3--:R-:W-:Y:S01]  /*f430*/  FADD.FTZ R3, R167, R3 ;  /* 0x00000003a7037221 */ /* 0x008fe20000010000 */
[-C--:B------:R-:W-:Y:S01]  /*f440*/  FMUL.FTZ R86, R86, R8.reuse ;  /* 0x0000000856567220 */ /* 0x080fe20000410000 */
[-C--:B------:R-:W-:Y:S01]  /*f450*/  FMUL.FTZ R87, R87, R8.reuse ;  /* 0x0000000857577220 */ /* 0x080fe20000410000 */
[-C--:B------:R-:W-:Y:S01]  /*f460*/  FMUL.FTZ R90, R90, R8.reuse ;  /* 0x000000085a5a7220 */ /* 0x080fe20000410000 */
[----:B------:R-:W-:Y:S01]  /*f470*/  FADD.FTZ R3, R161, R3 ;  /* 0x00000003a1037221 */ /* 0x000fe20000010000 */
[-C--:B------:R-:W-:Y:S01]  /*f480*/  FMUL.FTZ R91, R91, R8.reuse ;  /* 0x000000085b5b7220 */ /* 0x080fe20000410000 */
[----:B------:R-:W-:Y:S01]  /*f490*/  FMUL.FTZ R94, R94, R8 ;  /* 0x000000085e5e7220 */ /* 0x000fe20000410000 */
[----:B------:R-:W3:Y:S01]  /*f4a0*/  MUFU.EX2 R175, R175 ;  /* 0x000000af00af7308 */ /* 0x000ee20000000800 */
[----:B----4-:R-:W-:Y:S01]  /*f4b0*/  FADD.FTZ R3, R171, R3 ;  /* 0x00000003ab037221 */ /* 0x010fe20000010000 */
[----:B--2---:R-:W-:Y:S01]  /*f4c0*/  F2FP.BF16.F32.PACK_AB R155, R159, R228 ;  /* 0x000000e49f9b723e */ /* 0x004fe200000010ff */
[-C--:B------:R-:W-:Y:S01]  /*f4d0*/  FMUL.FTZ R95, R95, R8.reuse ;  /* 0x000000085f5f7220 */ /* 0x080fe20000410000 */
[----:B------:R-:W-:Y:S01]  /*f4e0*/  F2FP.BF16.F32.PACK_AB R159, R167, R225 ;  /* 0x000000e1a79f723e */ /* 0x000fe200000010ff */
[-C--:B------:R-:W-:Y:S01]  /*f4f0*/  FMUL.FTZ R98, R98, R8.reuse ;  /* 0x0000000862627220 */ /* 0x080fe20000410000 */
[----:B------:R-:W-:Y:S01]  /*f500*/  F2FP.BF16.F32.PACK_AB R161, R171, R161 ;  /* 0x000000a1aba1723e */ /* 0x000fe200000010ff */
[-C--:B------:R-:W-:Y:S01]  /*f510*/  FMUL.FTZ R99, R99, R8.reuse ;  /* 0x0000000863637220 */ /* 0x080fe20000410000 */
[----:B------:R-:W2:Y:S01]  /*f520*/  MUFU.EX2 R230, R230 ;  /* 0x000000e600e67308 */ /* 0x000ea20000000800 */
        /* <DEDUP_REMOVED lines=32> */
[----:B---3--:R-:W-:Y:S01]  /*f730*/  FADD.FTZ R3, R182, R3 ;  /* 0x00000003b6037221 */ /* 0x008fe20000010000 */
[-C--:B------:R-:W-:Y:S01]  /*f740*/  FMUL.FTZ R146, R146, R8.reuse ;  /* 0x0000000892927220 */ /* 0x080fe20000410000 */
[-C--:B------:R-:W-:Y:S01]  /*f750*/  FMUL.FTZ R147, R147, R8.reuse ;  /* 0x0000000893937220 */ /* 0x080fe20000410000 */
[-C--:B------:R-:W-:Y:S01]  /*f760*/  FMUL.FTZ R150, R150, R8.reuse ;  /* 0x0000000896967220 */ /* 0x080fe20000410000 */
[----:B------:R-:W-:-:S03]  /*f770*/  FMUL.FTZ R151, R151, R8 ;  /* 0x0000000897977220 */ /* 0x000fc60000410000 */
[----:B------:R-:W3:Y:S01]  /*f780*/  MUFU.EX2 R187, R187 ;  /* 0x000000bb00bb7308 */ /* 0x000ee20000000800 */
[C---:B--2---:R-:W-:Y:S01]  /*f790*/  FADD.FTZ R3, R183.reuse, R3 ;  /* 0x00000003b7037221 */ /* 0x044fe20000010000 */
[----:B------:R-:W-:-:S06]  /*f7a0*/  F2FP.BF16.F32.PACK_AB R167, R183, R182 ;  /* 0x000000b6b7a7723e */ /* 0x000fcc00000010ff */
[----:B------:R-:W2:Y:S01]  /*f7b0*/  MUFU.EX2 R190, R190 ;  /* 0x000000be00be7308 */ /* 0x000ea20000000800 */
[----:B----4-:R-:W-:-:S07]  /*f7c0*/  FADD.FTZ R3, R169, R3 ;  /* 0x00000003a9037221 */ /* 0x010fce0000010000 */
[----:B------:R-:W4:Y:S01]  /*f7d0*/  MUFU.EX2 R191, R191 ;  /* 0x000000bf00bf7308 */ /* 0x000f220000000800 */
[C---:B---3--:R-:W-:Y:S01]  /*f7e0*/  FADD.FTZ R3, R187.reuse, R3 ;  /* 0x00000003bb037221 */ /* 0x048fe20000010000 */
[----:B------:R-:W-:-:S06]  /*f7f0*/  F2FP.BF16.F32.PACK_AB R169, R187, R169 ;  /* 0x000000a9bba9723e */ /* 0x000fcc00000010ff */
[----:B------:R-:W3:Y:S01]  /*f800*/  MUFU.EX2 R173, R194 ;  /* 0x000000c200ad7308 */ /* 0x000ee20000000800 */
[----:B--2---:R-:W-:-:S07]  /*f810*/  FADD.FTZ R3, R190, R3 ;  /* 0x00000003be037221 */ /* 0x004fce0000010000 */
[----:B------:R-:W2:Y:S01]  /*f820*/  MUFU.EX2 R195, R195 ;  /* 0x000000c300c37308 */ /* 0x000ea20000000800 */
[C---:B----4-:R-:W-:Y:S01]  /*f830*/  FADD.FTZ R3, R191.reuse, R3 ;  /* 0x00000003bf037221 */ /* 0x050fe20000010000 */
[----:B------:R-:W-:-:S06]  /*f840*/  F2FP.BF16.F32.PACK_AB R171, R191, R190 ;  /* 0x000000bebfab723e */ /* 0x000fcc00000010ff */
[----:B------:R-:W4:Y:S01]  /*f850*/  MUFU.EX2 R174, R196 ;  /* 0x000000c400ae7308 */ /* 0x000f220000000800 */
[----:B---3--:R-:W-:-:S07]  /*f860*/  FADD.FTZ R3, R173, R3 ;  /* 0x00000003ad037221 */ /* 0x008fce0000010000 */
[----:B------:R-:W3:Y:S01]  /*f870*/  MUFU.EX2 R198, R198 ;  /* 0x000000c600c67308 */ /* 0x000ee20000000800 */
[C---:B--2---:R-:W-:Y:S01]  /*f880*/  FADD.FTZ R3, R195.reuse, R3 ;  /* 0x00000003c3037221 */ /* 0x044fe20000010000 */
[----:B------:R-:W-:-:S06]  /*f890*/  F2FP.BF16.F32.PACK_AB R173, R195, R173 ;  /* 0x000000adc3ad723e */ /* 0x000fcc00000010ff */
[----:B------:R-:W2:Y:S01]  /*f8a0*/  MUFU.EX2 R199, R199 ;  /* 0x000000c700c77308 */ /* 0x000ea20000000800 */
[----:B----4-:R-:W-:Y:S01]  /*f8b0*/  FADD.FTZ R5, R174, R5 ;  /* 0x00000005ae057221 */ /* 0x010fe20000010000 */
[----:B------:R-:W-:-:S03]  /*f8c0*/  F2FP.BF16.F32.PACK_AB R174, R197, R174 ;  /* 0x000000aec5ae723e */ /* 0x000fc600000010ff */
[----:B------:R-:W-:Y:S01]  /*f8d0*/  FADD.FTZ R5, R197, R5 ;  /* 0x00000005c5057221 */ /* 0x000fe20000010000 */
[----:B---3--:R-:W-:-:S04]  /*f8e0*/  FADD.FTZ R3, R198, R3 ;  /* 0x00000003c6037221 */ /* 0x008fc80000010000 */
[C---:B--2---:R-:W-:Y:S01]  /*f8f0*/  FADD.FTZ R3, R199.reuse, R3 ;  /* 0x00000003c7037221 */ /* 0x044fe20000010000 */
[----:B------:R-:W-:Y:S01]  /*f900*/  F2FP.BF16.F32.PACK_AB R175, R199, R198 ;  /* 0x000000c6c7af723e */ /* 0x000fe200000010ff */
[----:B------:R-:W-:Y:S06]  /*f910*/  @!P2 BRA `(.L_x_2799) ;  /* 0x000000000004a947 */ /* 0x000fec0003800000 */
[----:B------:R-:W-:Y:S01]  /*f920*/  BPT.TRAP 0x1 ;  /* 0x000000040000795c */ /* 0x000fe20000300000 */
.L_x_2799:
[----:B------:R2:W3:Y:S01]  /*f930*/  SYNCS.PHASECHK.TRANS64.TRYWAIT P1, [R200+URZ+0x22850], R201 ;  /* 0x022850c9c80075a7 */ /* 0x0004e2000802017f */
[----:B------:R-:W-:Y:S05]  /*f940*/  @!P2 BRA `(.L_x_2800) ;  /* 0x000000000004a947 */ /* 0x000fea0003800000 */
[----:B------:R-:W-:Y:S01]  /*f950*/  BPT.TRAP 0x1 ;  /* 0x000000040000795c */ /* 0x000fe20000300000 */
.L_x_2800:
[----:B------:R-:W-:Y:S04]  /*f960*/  BSSY B0, `(.L_x_2801) ;  /* 0x0000004000007945 */ /* 0x000fe80003800000 */
[----:B---3--:R-:W-:Y:S05]  /*f970*/  @P1 BRA `(.L_x_2802) ;  /* 0x0000000000081947 */ /* 0x008fea0003800000 */
[----:B------:R-:W3:Y:S02]  /*f980*/  SYNCS.PHASECHK.TRANS64.TRYWAIT P1, [R200+URZ+0x22850], R201 ;  /* 0x022850c9c80075a7 */ /* 0x000ee4000802017f */
[----:B---3--:R-:W-:Y:S05]  /*f990*/  @!P1 BRA `(.L_x_2803) ;  /* 0x0000014c00389947 */ /* 0x008fea0003800000 */
.L_x_2802:
[----:B------:R-:W-:Y:S05]  /*f9a0*/  BSYNC B0 ;  /* 0x0000000000007941 */ /* 0x000fea0003800000 */
.L_x_2801:
[----:B------:R-:W4:Y:S01]  /*f9b0*/  S2R R0, SR_TID.X ;  /* 0x0000000000007919 */ /* 0x000f220000002100 */
[----:B------:R-:W-:Y:S05]  /*f9c0*/  WARPSYNC.ALL ;  /* 0x0000000000007948 */ /* 0x000fea0003800000 */
[----:B------:R-:W-:Y:S01]  /*f9d0*/  IMAD.MOV.U32 R180, RZ, RZ, 0xc00 ;  /* 0x00000c00ffb47424 */ /* 0x000fe200078e00ff */
[----:B------:R-:W-:Y:S01]  /*f9e0*/  ISETP.GT.AND P1, PT, R4, R216, PT ;  /* 0x000000d80400720c */ /* 0x000fe20003f24270 */
[----:B------:R-:W-:Y:S02]  /*f9f0*/  IMAD.MOV.U32 R181, RZ, RZ, 0x40000040 ;  /* 0x40000040ffb57424 */ /* 0x000fe400078e00ff */
[----:B------:R-:W-:-:S02]  /*fa00*/  IMAD R180, R2, R180, UR53 ;  /* 0x0000003502b47e24 */ /* 0x000fc4000f8e02b4 */
[----:B0123--:R-:W-:Y:S01]  /*fa10*/  @!P0 VIADD R200, R200, 0x22860 ;  /* 0x00022860c8c88836 */ /* 0x00ffe20000000000 */
[----:B------:R-:W-:Y:S01]  /*fa20*/  R2UR UR7, R181 ;  /* 0x00000000b50772ca */ /* 0x000fe200000e0000 */
[----:B------:R-:W-:Y:S01]  /*fa30*/  IMAD.MOV.U32 R181, RZ, RZ, 0x40000040 ;  /* 0x40000040ffb57424 */ /* 0x000fe200078e00ff */
[----:B------:R-:W-:Y:S01]  /*fa40*/  R2UR UR6, R180 ;  /* 0x00000000b40672ca */ /* 0x000fe200000e0000 */
[----:B------:R-:W-:Y:S01]  /*fa50*/  VIADD R4, R4, 0xffffffff ;  /* 0xffffffff04047836 */ /* 0x000fe20000000000 */
[----:B------:R-:W-:Y:S01]  /*fa60*/  @!P0 PRMT R200, RZ, 0x654, R200 ;  /* 0x00000654ffc88816 */ /* 0x000fe200000000c8 */
[----:B------:R-:W-:Y:S01]  /*fa70*/  IMAD.MOV.U32 R8, RZ, RZ, R176 ;  /* 0x000000ffff087224 */ /* 0x000fe200078e00b0 */
[----:B----4-:R-:W-:-:S05]  /*fa80*/  SHF.R.U32.HI R0, RZ, 0x7, R0 ;  /* 0x00000007ff007819 */ /* 0x010fca0000011600 */
[----:B------:R-:W-:-:S05]  /*fa90*/  VIADD R0, R0, 0x8 ;  /* 0x0000000800007836 */ /* 0x000fca0000000000 */
[----:B------:R0:W-:Y:S02]  /*faa0*/  BAR.SYNC.DEFER_BLOCKING R0, 0x100 ;  /* 0x000400000000751d */ /* 0x0001e40000010000 */
[----:B0-----:R-:W-:-:S04]  /*fab0*/  IMAD.MOV.U32 R0, RZ, RZ, R178 ;  /* 0x000000ffff007224 */ /* 0x001fc800078e00b2 */
[----:B------:R-:W-:-:S06]  /*fac0*/  WARPGROUP.ARRIVE ;  /* 0x00000000000079c5 */ /* 0x000fcc0000000000 */
        /* <DEDUP_REMOVED lines=42> */
[----:B------:R-:W-:Y:S02]  /*fd70*/  IMAD.MOV.U32 R8, RZ, RZ, R176 ;  /* 0x000000ffff087224 */ /* 0x000fe400078e00b0 */
[----:B------:R-:W-:-:S07]  /*fd80*/  IMAD.MOV.U32 R0, RZ, RZ, R178 ;  /* 0x000000ffff007224 */ /* 0x000fce00078e00b2 */
.L_x_2786:
[----:B------:R-:W1:Y:S01]  /*fd90*/  LDC R152, c[0x0][0x448] ;  /* 0x00011200ff987b82 */ /* 0x000e620000000800 */
[----:B------:R-:W-:Y:S01]  /*fda0*/  VIADD R153, R213, 0x7f ;  /* 0x0000007fd5997836 */ /* 0x000fe20000000000 */
[----:B------:R-:W-:-:S06]  /*fdb0*/  LOP3.LUT R18, R18, 0xffefffff, RZ, 0xc0, !PT ;  /* 0xffefffff12127812 */ /* 0x000fcc00078ec0ff */
[----:B------:R-:W2:Y:S01]  /*fdc0*/  LDC R230, c[0x0][0x9e4] ;  /* 0x00027900ffe67b82 */ /* 0x000ea20000000800 */
[----:B-1----:R-:W-:-:S13]  /*fdd0*/  ISETP.NE.AND P1, PT, R152, 0x1, PT ;  /* 0x000000019800780c */ /* 0x002fda0003f25270 */
[----:B------:R-:W1:Y:S01]  /*fde0*/  @P1 LDC R154, c[0x0][0x44c] ;  /* 0x00011300ff9a1b82 */ /* 0x000e620000000800 */
[----:B------:R-:W-:-:S04]  /*fdf0*/  @P1 LOP3.LUT R18, R18, 0x100000, RZ, 0xfc, !PT ;  /* 0x0010000012121812 */ /* 0x000fc800078efcff */
[----:B------:R-:W-:-:S03]  /*fe00*/  LOP3.LUT R18, R18, 0xffdfffff, RZ, 0xc0, !PT ;  /* 0xffdfffff12127812 */ /* 0x000fc600078ec0ff */
[----:B------:R-:W3:Y:S01]  /*fe10*/  @P1 LDC R152, c[0x0][0x450] ;  /* 0x00011400ff981b82 */ /* 0x000ee20000000800 */
[----:B-1----:R-:W-:-:S05]  /*fe20*/  @P1 IMAD.HI.U32 R154, R153, R154, RZ ;  /* 0x0000009a999a1227 */ /* 0x002fca00078e00ff */
[----:B---3--:R-:W-:Y:S02]  /*fe30*/  @P1 SHF.R.U32.HI R153, RZ, R152, R154 ;  /* 0x00000098ff991219 */ /* 0x008fe4000001169a */
[----:B--2---:R-:W-:Y:S02]  /*fe40*/  ISETP.GE.AND P1, PT, R230, 0x1, PT ;  /* 0x00000001e600780c */ /* 0x004fe40003f26270 */
[----:B------:R-:W-:-:S05]  /*fe50*/  IADD3 R154, R208, 0x1, -R207 ;  /* 0x00000001d09a7810 */ /* 0x000fca0007ffe8cf */
[----:B------:R-:W-:-:S04]  /*fe60*/  IMAD.IADD R154, R154, 0x1, R153 ;  /* 0x000000019a9a7824 */ /* 0x000fc800078e0299 */
[----:B------:R-:W-:Y:S02]  /*fe70*/  IMAD.IADD R11, R154, 0x1, -R11 ;  /* 0x000000019a0b7824 */ /* 0x000fe400078e0a0b */
[----:B------:R-:W-:Y:S01]  /*fe80*/  @P1 LOP3.LUT R18, R18, 0x200000, RZ, 0xfc, !PT ;  /* 0x0020000012121812 */ /* 0x000fe200078efcff */
[----:B------:R-:W-:Y:S06]  /*fe90*/  @!P1 BRA `(.L_x_2805) ;  /* 0x0000000000449947 */ /* 0x000fec0003800000 */
[----:B------:R-:W-:Y:S01]  /*fea0*/  ISETP.GT.AND P1, PT, R154, -0x1, PT ;  /* 0xffffffff9a00780c */ /* 0x000fe20003f24270 */
[----:B------:R-:W-:-:S12]  /*feb0*/  BSSY B0, `(.L_x_2806) ;  /* 0x000000d000007945 */ /* 0x000fd80003800000 */
[----:B------:R-:W-:Y:S05]  /*fec0*/  @P1 BRA `(.L_x_2807) ;  /* 0x00000000001c1947 */ /* 0x000fea0003800000 */
[----:B------:R-:W-:Y:S02]  /*fed0*/  ISETP.NE.AND P1, PT, R230, 0x1, PT ;  /* 0x00000001e600780c */ /* 0x000fe40003f25270 */
[----:B------:R-:W-:-:S11]  /*fee0*/  LOP3.LUT R154, RZ, R154, RZ, 0x33, !PT ;  /* 0x0000009aff9a7212 */ /* 0x000fd600078e33ff */
[----:B------:R-:W1:Y:S02]  /*fef0*/  @P1 LDC.64 R152, c[0x0][0x9e8] ;  /* 0x00027a00ff981b82 */ /* 0x000e640000000a00 */
[----:B-1----:R-:W-:-:S05]  /*ff00*/  @P1 IMAD.HI.U32 R152, R154, R152, RZ ;  /* 0x000000989a981227 */ /* 0x002fca00078e00ff */
[----:B------:R-:W-:-:S04]  /*ff10*/  @P1 SHF.R.U32.HI R154, RZ, R153, R152 ;  /* 0x00000099ff9a1219 */ /* 0x000fc80000011698 */
[----:B------:R-:W-:Y:S01]  /*ff20*/  LOP3.LUT R154, RZ, R154, RZ, 0x33, !PT ;  /* 0x0000009aff9a7212 */ /* 0x000fe200078e33ff */
[----:B------:R-:W-:Y:S06]  /*ff30*/  BRA `(.L_x_2808) ;  /* 0x0000000000107947 */ /* 0x000fec0003800000 */
.L_x_2807:
[----:B------:R-:W-:-:S13]  /*ff40*/  ISETP.NE.AND P1, PT, R230, 0x1, PT ;  /* 0x00000001e600780c */ /* 0x000fda0003f25270 */
[----:B------:R-:W1:Y:S02]  /*ff50*/  @P1 LDC.64 R152, c[0x0][0x9e8] ;  /* 0x00027a00ff981b82 */ /* 0x000e640000000a00 */
[----:B-1----:R-:W-:-:S05]  /*ff60*/  @P1 IMAD.HI.U32 R152, R154, R152, RZ ;  /* 0x000000989a981227 */ /* 0x002fca00078e00ff */
[----:B------:R-:W-:-:S07]  /*ff70*/  @P1 SHF.R.U32.HI R154, RZ, R153, R152 ;  /* 0x00000099ff9a1219 */ /* 0x000fce0000011698 */
.L_x_2808:
[----:B------:R-:W-:Y:S05]  /*ff80*/  BSYNC B0 ;  /* 0x0000000000007941 */ /* 0x000fea0003800000 */
.L_x_2806:
[----:B------:R-:W-:-:S05]  /*ff90*/  IMAD R154, R154, R230, RZ ;  /* 0x000000e69a9a7224 */ /* 0x000fca00078e02ff */
[----:B------:R-:W-:-:S07]  /*ffa0*/  VIMNMX R11, R11, R154, !PT ;  /* 0x0000009a0b0b7248 */ /* 0x000fce0007fe0100 */
.L_x_2805:
[----:B------:R-:W-:-:S04]  /*ffb0*/  VIADD R11, R11, 0x5f ;  /* 0x0000005f0b0b7836 */ /* 0x000fc80000000000 */
[----:B------:R-:W-:-:S05]  /*ffc0*/  IMAD.HI R11, R11, 0x2aaaaaab, RZ ;  /* 0x2aaaaaab0b0b7827 */ /* 0x000fca00078e02ff */
[----:B------:R-:W-:-:S04]  /*ffd0*/  SHF.R.U32.HI R152, RZ, 0x1f, R11 ;  /* 0x0000001fff987819 */ /* 0x000fc8000001160b */
[----:B------:R-:W-:-:S04]  /*ffe0*/  LEA.HI.SX32 R11, R11, R152, 0x1c ;  /* 0x000000980b0b7211 */ /* 0x000fc800078fe2ff */
[----:B------:R-:W-:-:S04]  /*fff0*/  VIMNMX R11, R219, R11, !PT ;  /* 0x0000000bdb0b7248 */ /* 0x000fc80007fe0100 */
[----:B------:R-:W-:-:S13]  /*10000*/  ISETP.GE.AND P1, PT, R4, R11, PT ;  /* 0x0000000b0400720c */ /* 0x000fda0003f26270 */
[----:B------:R-:W-:Y:S05]  /*10010*/  @!P1 BRA `(.L_x_2809) ;  /* 0x0000001c00d09947 */ /* 0x000fea0003800000 */
[----:B------:R-:W-:Y:S02]  /*10020*/  IMAD.MOV.U32 R201, RZ, RZ, R8 ;  /* 0x000000ffffc97224 */ /* 0x000fe400078e0008 */
[----:B0-----:R-:W-:Y:S02]  /*10030*/  IMAD.MOV.U32 R200, RZ, RZ, R0 ;  /* 0x000000ffffc87224 */ /* 0x001fe400078e0000 */
[----:B------:R-:W-:-:S07]  /*10040*/  IMAD.MOV.U32 R217, RZ, RZ, R4 ;  /* 0x000000ffffd97224 */ /* 0x000fce00078e0004 */
.L_x_2819:
[----:B0-----:R-:W-:Y:S01]  /*10050*/  IMAD.U32 R4, RZ, RZ, UR54 ;  /* 0x00000036ff047e24 */ /* 0x001fe2000f8e00ff */
[----:B------:R-:W-:Y:S05]  /*10060*/  YIELD ;  /* 0x0000000000007946 */ /* 0x000fea0003800000 */
[----:B------:R-:W-:Y:S01]  /*10070*/  ISETP.NE.AND P3, PT, R4, 0x3, PT ;  /* 0x000000030400780c */ /* 0x000fe20003f65270 */
[----:B------:R-:W-:Y:S02]  /*10080*/  VIADD R2, R2, 0x1 ;  /* 0x0000000102027836 */ /* 0x000fe40000000000 */
[----:B------:R-:W-:Y:S02]  /*10090*/  IMAD.MOV.U32 R0, RZ, RZ, R217 ;  /* 0x000000ffff007224 */ /* 0x000fe400078e00d9 */
[----:B------:R-:W-:Y:S01]  /*100a0*/  VIADD R217, R217, 0xffffffff ;  /* 0xffffffffd9d97836 */ /* 0x000fe20000000000 */
[----:B------:R-:W-:-:S02]  /*100b0*/  ISETP.NE.AND P2, PT, R2, 0x2, PT ;  /* 0x000000020200780c */ /* 0x000fc40003f45270 */
[----:B------:R-:W-:Y:S02]  /*100c0*/  ISETP.GT.AND P1, PT, R0, R11, PT ;  /* 0x0000000b0000720c */ /* 0x000fe40003f24270 */
[----:B------:R-:W-:Y:S02]  /*100d0*/  SEL R0, RZ, 0x1, P2 ;  /* 0x00000001ff007807 */ /* 0x000fe40001000000 */
[----:B------:R-:W-:Y:S02]  /*100e0*/  SEL R2, R2, RZ, P2 ;  /* 0x000000ff02027207 */ /* 0x000fe40001000000 */
[----:B------:R-:W-:Y:S01]  /*100f0*/  LOP3.LUT R206, R206, R0, RZ, 0x3c, !PT ;  /* 0x00000000cece7212 */ /* 0x000fe200078e3cff */
[----:B------:R-:W-:Y:S06]  /*10100*/  @!P3 BRA `(.L_x_2810) ;  /* 0x000000000004b947 */ /* 0x000fec0003800000 */
[----:B------:R-:W-:Y:S01]  /*10110*/  BPT.TRAP 0x1 ;  /* 0x000000040000795c */ /* 0x000fe20000300000 */
.L_x_2810:
[----:B------:R-:W-:Y:S01]  /*10120*/  IMAD R4, R2, 0x8, R19 ;  /* 0x0000000802047824 */ /* 0x000fe200078e0213 */
[----:B------:R-:W-:-:S04]  /*10130*/  SHF.L.U32 R216, R206, 0x1f, RZ ;  /* 0x0000001fced87819 */ /* 0x000fc800000006ff */
[----:B------:R0:W1:Y:S01]  /*10140*/  SYNCS.PHASECHK.TRANS64.TRYWAIT P2, [R4+URZ+0x22830], R216 ;  /* 0x022830d8040075a7 */ /* 0x000062000804017f */
[----:B------:R-:W-:Y:S05]  /*10150*/  @!P3 BRA `(.L_x_2811) ;  /* 0x000000000004b947 */ /* 0x000fea0003800000 */
[----:B------:R-:W-:Y:S01]  /*10160*/  BPT.TRAP 0x1 ;  /* 0x000000040000795c */ /* 0x000fe20000300000 */
.L_x_2811:
[----:B------:R-:W-:Y:S02]  /*10170*/  IMAD R154, R2, 0x300, R214 ;  /* 0x00000300029a7824 */ /* 0x000fe400078e02d6 */
[----:B------:R-:W-:Y:S01]  /*10180*/  IMAD.MOV.U32 R155, RZ, RZ, 0x40000040 ;  /* 0x40000040ff9b7424 */ /* 0x000fe200078e00ff */
[----:B-1----:R-:W-:Y:S06]  /*10190*/  @P2 BRA `(.L_x_2812) ;  /* 0x0000000000082947 */ /* 0x002fec0003800000 */
[----:B------:R-:W1:Y:S02]  /*101a0*/  SYNCS.PHASECHK.TRANS64.TRYWAIT P2, [R4+URZ+0x22830], R216 ;  /* 0x022830d8040075a7 */ /* 0x000e64000804017f */
[----:B-1----:R-:W-:Y:S05]  /*101b0*/  @!P2 BRA `(.L_x_2813) ;  /* 0x000001440044a947 */ /* 0x002fea0003800000 */
.L_x_2812:
        /* <DEDUP_REMOVED lines=13> */
[----:B------:R-:W-:Y:S01]  /*10290*/  R2UR UR11, R153 ;  /* 0x00000000990b72ca */ /* 0x000fe200000e0000 */
[----:B------:R-:W2:Y:S01]  /*102a0*/  S2R R225, SR_TID.X ;  /* 0x0000000000e17919 */ /* 0x000ea20000002100 */
[----:B------:R-:W-:-:S02]  /*102b0*/  R2UR UR19, R155 ;  /* 0x000000009b1372ca */ /* 0x000fc400000e0000 */
[----:B------:R-:W-:Y:S01]  /*102c0*/  WARPGROUP.ARRIVE ;  /* 0x00000000000079c5 */ /* 0x000fe20000000000 */
[----:B------:R-:W-:Y:S02]  /*102d0*/  R2UR UR8, R20 ;  /* 0x00000000140872ca */ /* 0x000fe400000e0000 */
[----:B------:R-:W-:Y:S02]  /*102e0*/  R2UR UR9, R21 ;  /* 0x00000000150972ca */ /* 0x000fe400000e0000 */
[----:B------:R-:W-:Y:S01]  /*102f0*/  R2UR UR14, R8 ;  /* 0x00000000080e72ca */ /* 0x000fe200000e0000 */
[----:B------:R-:W-:Y:S01]  /*10300*/  HGMMA.64x96x16.F32.BF16 R152, gdesc[UR4], RZ, !UPT, gsb0 ;  /* 0x01600000049879f0 */ /* 0x000fe2000c0018ff */
[----:B------:R-:W-:Y:S01]  /*10310*/  R2UR UR15, R9 ;  /* 0x00000000090f72ca */ /* 0x000fe200000e0000 */
[----:B------:R-:W-:Y:S01]  /*10320*/  IMAD.U32 R9, RZ, RZ, UR41 ;  /* 0x00000029ff097e24 */ /* 0x000fe2000f8e00ff */
[----:B------:R-:W-:Y:S02]  /*10330*/  R2UR UR12, R14 ;  /* 0x000000000e0c72ca */ /* 0x000fe400000e0000 */
[----:B------:R-:W-:-:S02]  /*10340*/  R2UR UR13, R15 ;  /* 0x000000000f0d72ca */ /* 0x000fc400000e0000 */
[----:B------:R-:W-:Y:S02]  /*10350*/  R2UR UR16, R12 ;  /* 0x000000000c1072ca */ /* 0x000fe400000e0000 */
[----:B------:R-:W-:Y:S02]  /*10360*/  R2UR UR17, R13 ;  /* 0x000000000d1172ca */ /* 0x000fe400000e0000 */
[----:B--2---:R-:W-:Y:S01]  /*10370*/  SHF.R.U32.HI R225, RZ, 0x7, R225 ;  /* 0x00000007ffe17819 */ /* 0x004fe200000116e1 */
        /* <DEDUP_REMOVED lines=37> */
[----:B--2---:R-:W-:-:S05]  /*105d0*/  FMNMX.FTZ R0, R0, R8, !PT ;  /* 0x0000000800007209 */ /* 0x004fca0007810000 */
[C---:B------:R-:W-:Y:S01]  /*105e0*/  FMUL.FTZ R8, R0.reuse, R9 ;  /* 0x0000000900087220 */ /* 0x040fe20000410000 */
[----:B------:R-:W-:-:S03]  /*105f0*/  FADD.FTZ R10, -R0, R200 ;  /* 0x000000c8000a7221 */ /* 0x000fc60000010100 */
        /* <DEDUP_REMOVED lines=24> */
[----:B------:R-:W-:Y:S01]  /*10780*/  FMNMX.FTZ R8, R154, R201, !PT ;  /* 0x000000c99a087209 */ /* 0x000fe20007810000 */
[----:B------:R-:W-:Y:S01]  /*10790*/  FMUL.FTZ R10, R10, R9 ;  /* 0x000000090a0a7220 */ /* 0x000fe20000410000 */
[----:B------:R-:W-:Y:S02]  /*107a0*/  MUFU.EX2 R152, R152 ;  /* 0x0000009800987308 */ /* 0x000fe40000000800 */
[----:B------:R-:W-:-:S04]  /*107b0*/  FMNMX.FTZ R8, R155, R8, !PT ;  /* 0x000000089b087209 */ /* 0x000fc80007810000 */
[----:B------:R-:W-:Y:S02]  /*107c0*/  FMNMX.FTZ R8, R158, R8, !PT ;  /* 0x000000089e087209 */ /* 0x000fe40007810000 */
[----:B------:R-:W2:Y:S02]  /*107d0*/  MUFU.EX2 R10, R10 ;  /* 0x0000000a000a7308 */ /* 0x000ea40000000800 */
[----:B------:R-:W-:-:S04]  /*107e0*/  FMNMX.FTZ R8, R159, R8, !PT ;  /* 0x000000089f087209 */ /* 0x000fc80007810000 */
[----:B------:R-:W-:Y:S02]  /*107f0*/  FMNMX.FTZ R8, R162, R8, !PT ;  /* 0x00000008a2087209 */ /* 0x000fe40007810000 */
[----:B------:R-:W3:Y:S02]  /*10800*/  MUFU.EX2 R153, R153 ;  /* 0x0000009900997308 */ /* 0x000ee40000000800 */
[----:B------:R-:W-:-:S04]  /*10810*/  FMNMX.FTZ R8, R163, R8, !PT ;  /* 0x00000008a3087209 */ /* 0x000fc80007810000 */
[----:B------:R-:W-:Y:S02]  /*10820*/  FMNMX.FTZ R8, R166, R8, !PT ;  /* 0x00000008a6087209 */ /* 0x000fe40007810000 */
[----:B------:R-:W4:Y:S01]  /*10830*/  MUFU.EX2 R156, R156 ;  /* 0x0000009c009c7308 */ /* 0x000f220000000800 */
[----:B--2---:R-:W-:Y:S01]  /*10840*/  FMUL.FTZ R24, R24, R10 ;  /* 0x0000000a18187220 */ /* 0x004fe20000410000 */
        /* <DEDUP_REMOVED lines=81> */
[C---:B---3--:R-:W-:Y:S01]  /*10d60*/  F2FP.BF16.F32.PACK_AB R200, R153.reuse, R152 ;  /* 0x0000009899c8723e */ /* 0x048fe200000010ff */
[----:B------:R-:W2:Y:S01]  /*10d70*/  SHFL.BFLY PT, R10, R8, 0x2, 0x1f ;  /* 0x0c401f00080a7f89 */ /* 0x000ea200000e0000 */
[----:B------:R-:W3:Y:S01]  /*10d80*/  MUFU.EX2 R157, R157 ;  /* 0x0000009d009d7308 */ /* 0x000ee20000000800 */
[----:B------:R-:W-:-:S04]  /*10d90*/  FADD.FTZ R5, R153, R5 ;  /* 0x0000000599057221 */ /* 0x000fc80000010000 */
[----:B----4-:R-:W-:-:S03]  /*10da0*/  FADD.FTZ R5, R156, R5 ;  /* 0x000000059c057221 */ /* 0x010fc60000010000 */
[----:B------:R-:W4:Y:S08]  /*10db0*/  MUFU.EX2 R152, R160 ;  /* 0x000000a000987308 */ /* 0x000f300000000800 */
[----:B------:R-:W5:Y:S01]  /*10dc0*/  MUFU.EX2 R161, R161 ;  /* 0x000000a100a17308 */ /* 0x000f620000000800 */
[C---:B---3--:R-:W-:Y:S01]  /*10dd0*/  FADD.FTZ R5, R157.reuse, R5 ;  /* 0x000000059d057221 */ /* 0x048fe20000010000 */
[----:B------:R-:W-:-:S02]  /*10de0*/  F2FP.BF16.F32.PACK_AB R202, R157, R156 ;  /* 0x0000009c9dca723e */ /* 0x000fc400000010ff */
[----:B--2---:R-:W-:-:S04]  /*10df0*/  FMNMX.FTZ R8, R8, R10, !PT ;  /* 0x0000000a08087209 */ /* 0x004fc80007810000 */
[----:B------:R-:W-:Y:S01]  /*10e00*/  MUFU.EX2 R160, R176 ;  /* 0x000000b000a07308 */ /* 0x000fe20000000800 */
[----:B----4-:R-:W-:Y:S01]  /*10e10*/  FADD.FTZ R5, R152, R5 ;  /* 0x0000000598057221 */ /* 0x010fe20000010000 */
[----:B------:R-:W2:Y:S06]  /*10e20*/  SHFL.BFLY PT, R10, R8, 0x1, 0x1f ;  /* 0x0c201f00080a7f89 */ /* 0x000eac00000e0000 */
[----:B------:R-:W3:Y:S01]  /*10e30*/  MUFU.EX2 R164, R164 ;  /* 0x000000a400a47308 */ /* 0x000ee20000000800 */
[C---:B-----5:R-:W-:Y:S01]  /*10e40*/  FADD.FTZ R5, R161.reuse, R5 ;  /* 0x00000005a1057221 */ /* 0x060fe20000010000 */
[----:B------:R-:W-:-:S06]  /*10e50*/  F2FP.BF16.F32.PACK_AB R152, R161, R152 ;  /* 0x00000098a198723e */ /* 0x000fcc00000010ff */
[----:B------:R-:W4:Y:S08]  /*10e60*/  MUFU.EX2 R165, R165 ;  /* 0x000000a500a57308 */ /* 0x000f300000000800 */
[----:B------:R-:W5:Y:S01]  /*10e70*/  MUFU.EX2 R156, R168 ;  /* 0x000000a8009c7308 */ /* 0x000f620000000800 */
[----:B---3--:R-:W-:Y:S01]  /*10e80*/  FADD.FTZ R5, R164, R5 ;  /* 0x00000005a4057221 */ /* 0x008fe20000010000 */
[----:B--2---:R-:W-:-:S06]  /*10e90*/  FMNMX.FTZ R8, R8, R10, !PT ;  /* 0x0000000a08087209 */ /* 0x004fcc0007810000 */
[----:B------:R-:W2:Y:S01]  /*10ea0*/  MUFU.EX2 R169, R169 ;  /* 0x000000a900a97308 */ /* 0x000ea20000000800 */
        /* <DEDUP_REMOVED lines=20> */
[----:B-----5:R-:W-:Y:S01]  /*10ff0*/  FADD.FTZ R5, R156, R5 ;  /* 0x000000059c057221 */ /* 0x020fe20000010000 */
[----:B------:R-:W-:Y:S01]  /*11000*/  FFMA.FTZ R182, R182, R9, -R10 ;  /* 0x00000009b6b67223 */ /* 0x000fe2000001080a */
[----:B---3--:R-:W-:-:S02]  /*11010*/  @!P0 VIADD R154, R4, 0x22840 ;  /* 0x00022840049a8836 */ /* 0x008fc40000000000 */
[-CC-:B------:R-:W-:Y:S01]  /*11020*/  FFMA.FTZ R183, R183, R9.reuse, -R10.reuse ;  /* 0x00000009b7b77223 */ /* 0x180fe2000001080a */
[----:B------:R-:W3:Y:S01]  /*11030*/  MUFU.EX2 R155, R155 ;  /* 0x0000009b009b7308 */ /* 0x000ee20000000800 */
[----:B--2---:R-:W-:Y:S01]  /*11040*/  FADD.FTZ R5, R169, R5 ;  /* 0x00000005a9057221 */ /* 0x004fe20000010000 */
[-CC-:B------:R-:W-:Y:S01]  /*11050*/  FFMA.FTZ R186, R186, R9.reuse, -R10.reuse ;  /* 0x00000009baba7223 */ /* 0x180fe2000001080a */
[-CC-:B------:R-:W-:Y:S01]  /*11060*/  FFMA.FTZ R187, R187, R9.reuse, -R10.reuse ;  /* 0x00000009bbbb7223 */ /* 0x180fe2000001080a */
[-CC-:B------:R-:W-:Y:S01]  /*11070*/  FFMA.FTZ R190, R190, R9.reuse, -R10.reuse ;  /* 0x00000009bebe7223 */ /* 0x180fe2000001080a */
[-CC-:B------:R-:W-:Y:S01]  /*11080*/  FFMA.FTZ R191, R191, R9.reuse, -R10.reuse ;  /* 0x00000009bfbf7223 */ /* 0x180fe2000001080a */
[-CC-:B------:R-:W-:Y:S01]  /*11090*/  FFMA.FTZ R194, R194, R9.reuse, -R10.reuse ;  /* 0x00000009c2c27223 */ /* 0x180fe2000001080a */
[--C-:B------:R-:W-:Y:S01]  /*110a0*/  FFMA.FTZ R195, R195, R9, -R10.reuse ;  /* 0x00000009c3c37223 */ /* 0x100fe2000001080a */
[----:B------:R-:W2:Y:S01]  /*110b0*/  MUFU.EX2 R203, R158 ;  /* 0x0000009e00cb7308 */ /* 0x000ea20000000800 */
[----:B----4-:R-:W-:Y:S01]  /*110c0*/  FFMA.FTZ R3, R153, R3, R201 ;  /* 0x0000000399037223 */ /* 0x010fe200000100c9 */
[-CC-:B------:R-:W-:Y:S01]  /*110d0*/  FFMA.FTZ R198, R198, R9.reuse, -R10.reuse ;  /* 0x00000009c6c67223 */ /* 0x180fe2000001080a */
[----:B------:R-:W-:Y:S01]  /*110e0*/  FFMA.FTZ R199, R199, R9, -R10 ;  /* 0x00000009c7c77223 */ /* 0x000fe2000001080a */
[----:B------:R-:W-:Y:S01]  /*110f0*/  IADD3 R10, -R225, 0xb, RZ ;  /* 0x0000000be10a7810 */ /* 0x000fe20007ffe1ff */
[-C--:B------:R-:W-:Y:S01]  /*11100*/  FMUL.FTZ R26, R26, R153.reuse ;  /* 0x000000991a1a7220 */ /* 0x080fe20000410000 */
[----:B------:R-:W-:Y:S01]  /*11110*/  @!P0 PRMT R154, RZ, 0x654, R154 ;  /* 0x00000654ff9a8816 */ /* 0x000fe2000000009a */
[-C--:B------:R-:W-:Y:S01]  /*11120*/  FMUL.FTZ R27, R27, R153.reuse ;  /* 0x000000991b1b7220 */ /* 0x080fe20000410000 */
[----:B------:R-:W4:Y:S01]  /*11130*/  MUFU.EX2 R159, R159 ;  /* 0x0000009f009f7308 */ /* 0x000f220000000800 */
[----:B---3--:R-:W-:Y:S01]  /*11140*/  FADD.FTZ R3, R155, R3 ;  /* 0x000000039b037221 */ /* 0x008fe20000010000 */
[----:B------:R3:W-:Y:S06]  /*11150*/  BAR.ARV R10, 0x100 ;  /* 0x0004000a0000751d */ /* 0x0007ec0000002000 */
[----:B------:R-:W5:Y:S01]  /*11160*/  MUFU.EX2 R176, R162 ;  /* 0x000000a200b07308 */ /* 0x000f620000000800 */
[----:B--2---:R-:W-:Y:S01]  /*11170*/  FADD.FTZ R3, R203, R3 ;  /* 0x00000003cb037221 */ /* 0x004fe20000010000 */
[----:B------:R2:W-:Y:S01]  /*11180*/  @!P0 SYNCS.ARRIVE.TRANS64.RED.A1T0 RZ, [R154+URZ], RZ ;  /* 0x000000ff9aff89a7 */ /* 0x0005e2000810043f */
[----:B------:R-:W-:Y:S01]  /*11190*/  F2FP.BF16.F32.PACK_AB R156, R169, R156 ;  /* 0x0000009ca99c723e */ /* 0x000fe200000010ff */
[-C--:B------:R-:W-:Y:S01]  /*111a0*/  FMUL.FTZ R30, R30, R153.reuse ;  /* 0x000000991e1e7220 */ /* 0x080fe20000410000 */
[-C--:B------:R-:W-:Y:S01]  /*111b0*/  FMUL.FTZ R31, R31, R153.reuse ;  /* 0x000000991f1f7220 */ /* 0x080fe20000410000 */
[-C--:B------:R-:W-:Y:S01]  /*111c0*/  FMUL.FTZ R34, R34, R153.reuse ;  /* 0x0000009922227220 */ /* 0x080fe20000410000 */
[-C--:B------:R-:W-:Y:S01]  /*111d0*/  FMUL.FTZ R35, R35, R153.reuse ;  /* 0x0000009923237220 */ /* 0x080fe20000410000 */
[----:B------:R-:W0:Y:S01]  /*111e0*/  MUFU.EX2 R163, R163 ;  /* 0x000000a300a37308 */ /* 0x000e220000000800 */
[----:B----4-:R-:W-:Y:S01]  /*111f0*/  FADD.FTZ R3, R159, R3 ;  /* 0x000000039f037221 */ /* 0x010fe20000010000 */
[----:B--2---:R-:W-:Y:S01]  /*11200*/  F2FP.BF16.F32.PACK_AB R154, R165, R164 ;  /* 0x000000a4a59a723e */ /* 0x004fe200000010ff */
[-C--:B------:R-:W-:Y:S01]  /*11210*/  FMUL.FTZ R38, R38, R153.reuse ;  /* 0x0000009926267220 */ /* 0x080fe20000410000 */
[-C--:B------:R-:W-:Y:S01]  /*11220*/  FMUL.FTZ R39, R39, R153.reuse ;  /* 0x0000009927277220 */ /* 0x080fe20000410000 */
[-C--:B------:R-:W-:Y:S01]  /*11230*/  FMUL.FTZ R42, R42, R153.reuse ;  /* 0x000000992a2a7220 */ /* 0x080fe20000410000 */
[-C--:B------:R-:W-:Y:S01]  /*11240*/  FMUL.FTZ R43, R43, R153.reuse ;  /* 0x000000992b2b7220 */ /* 0x080fe20000410000 */
        /* <DEDUP_REMOVED lines=40> */
[----:B------:R-:W-:Y:S01]  /*114d0*/  FMUL.FTZ R106, R106, R153 ;  /* 0x000000996a6a7220 */ /* 0x000fe20000410000 */
[----:B------:R-:W0:Y:S01]  /*114e0*/  MUFU.EX2 R174, R174 ;  /* 0x000000ae00ae7308 */ /* 0x000e220000000800 */
        /* <DEDUP_REMOVED lines=28> */
[----:B------:R-:W-:Y:S01]  /*116b0*/  FADD.FTZ R5, R160, R5 ;  /* 0x00000005a0057221 */ /* 0x000fe20000010000 */
[-C--:B------:R-:W-:Y:S01]  /*116c0*/  FMUL.FTZ R147, R147, R153.reuse ;  /* 0x0000009993937220 */ /* 0x080fe20000410000 */
[-C--:B------:R-:W-:Y:S01]  /*116d0*/  FMUL.FTZ R150, R150, R153.reuse ;  /* 0x0000009996967220 */ /* 0x080fe20000410000 */
[----:B------:R-:W2:Y:S01]  /*116e0*/  MUFU.EX2 R177, R177 ;  /* 0x000000b100b17308 */ /* 0x000ea20000000800 */
[----:B----4-:R-:W-:Y:S01]  /*116f0*/  FADD.FTZ R3, R175, R3 ;  /* 0x00000003af037221 */ /* 0x010fe20000010000 */
[----:B------:R-:W-:Y:S01]  /*11700*/  FMUL.FTZ R151, R151, R153 ;  /* 0x0000009997977220 */ /* 0x000fe20000410000 */
[----:B------:R-:W-:-:S02]  /*11710*/  F2FP.BF16.F32.PACK_AB R201, R155, R201 ;  /* 0x000000c99bc9723e */ /* 0x000fc400000010ff */
[----:B------:R-:W-:Y:S02]  /*11720*/  F2FP.BF16.F32.PACK_AB R203, R159, R203 ;  /* 0x000000cb9fcb723e */ /* 0x000fe400000010ff */
[----:B------:R-:W-:Y:S01]  /*11730*/  F2FP.BF16.F32.PACK_AB R153, R163, R176 ;  /* 0x000000b0a399723e */ /* 0x000fe200000010ff */
[----:B------:R-:W4:Y:S01]  /*11740*/  MUFU.EX2 R179, R179 ;  /* 0x000000b300b37308 */ /* 0x000f220000000800 */
[----:B0-----:R-:W-:Y:S01]  /*11750*/  FADD.FTZ R3, R178, R3 ;  /* 0x00000003b2037221 */ /* 0x001fe20000010000 */
[----:B------:R-:W-:Y:S02]  /*11760*/  F2FP.BF16.F32.PACK_AB R155, R167, R161 ;  /* 0x000000a1a79b723e */ /* 0x000fe400000010ff */
[----:B------:R-:W-:Y:S02]  /*11770*/  F2FP.BF16.F32.PACK_AB R158, R173, R172 ;  /* 0x000000acad9e723e */ /* 0x000fe400000010ff */
[----:B------:R-:W-:Y:S02]  /*11780*/  F2FP.BF16.F32.PACK_AB R159, R175, R174 ;  /* 0x000000aeaf9f723e */ /* 0x000fe400000010ff */
[----:B------:R-:W0:Y:S01]  /*11790*/  MUFU.EX2 R180, R180 ;  /* 0x000000b400b47308 */ /* 0x000e220000000800 */
[C---:B--2---:R-:W-:Y:S01]  /*117a0*/  FADD.FTZ R5, R177.reuse, R5 ;  /* 0x00000005b1057221 */ /* 0x044fe20000010000 */
[----:B------:R-:W-:-:S06]  /*117b0*/  F2FP.BF16.F32.PACK_AB R160, R177, R160 ;  /* 0x000000a0b1a0723e */ /* 0x000fcc00000010ff */
[----:B------:R-:W2:Y:S01]  /*117c0*/  MUFU.EX2 R182, R182 ;  /* 0x000000b600b67308 */ /* 0x000ea20000000800 */
[C---:B----4-:R-:W-:Y:S01]  /*117d0*/  FADD.FTZ R3, R179.reuse, R3 ;  /* 0x00000003b3037221 */ /* 0x050fe20000010000 */
[----:B------:R-:W-:-:S06]  /*117e0*/  F2FP.BF16.F32.PACK_AB R161, R179, R178 ;  /* 0x000000b2b3a1723e */ /* 0x000fcc00000010ff */
[----:B------:R-:W4:Y:S01]  /*117f0*/  MUFU.EX2 R181, R181 ;  /* 0x000000b500b57308 */ /* 0x000f220000000800 */
[----:B0-----:R-:W-:-:S07]  /*11800*/  FADD.FTZ R5, R180, R5 ;  /* 0x00000005b4057221 */ /* 0x001fce0000010000 */
[----:B------:R-:W0:Y:S01]  /*11810*/  MUFU.EX2 R183, R183 ;  /* 0x000000b700b77308 */ /* 0x000e220000000800 */
[----:B--2---:R-:W-:-:S07]  /*11820*/  FADD.FTZ R3, R182, R3 ;  /* 0x00000003b6037221 */ /* 0x004fce0000010000 */
[----:B------:R-:W2:Y:S01]  /*11830*/  MUFU.EX2 R184, R184 ;  /* 0x000000b800b87308 */ /* 0x000ea20000000800 */
[C---:B----4-:R-:W-:Y:S01]  /*11840*/  FADD.FTZ R5, R181.reuse, R5 ;  /* 0x00000005b5057221 */ /* 0x050fe20000010000 */
[----:B------:R-:W-:-:S06]  /*11850*/  F2FP.BF16.F32.PACK_AB R162, R181, R180 ;  /* 0x000000b4b5a2723e */ /* 0x000fcc00000010ff */
[----:B------:R-:W4:Y:S01]  /*11860*/  MUFU.EX2 R165, R186 ;  /* 0x000000ba00a57308 */ /* 0x000f220000000800 */
[C---:B0-----:R-:W-:Y:S01]  /*11870*/  FADD.FTZ R3, R183.reuse, R3 ;  /* 0x00000003b7037221 */ /* 0x041fe20000010000 */
[----:B------:R-:W-:-:S06]  /*11880*/  F2FP.BF16.F32.PACK_AB R163, R183, R182 ;  /* 0x000000b6b7a3723e */ /* 0x000fcc00000010ff */
[----:B------:R-:W0:Y:S01]  /*11890*/  MUFU.EX2 R185, R185 ;  /* 0x000000b900b97308 */ /* 0x000e220000000800 */
[----:B--2---:R-:W-:-:S07]  /*118a0*/  FADD.FTZ R5, R184, R5 ;  /* 0x00000005b8057221 */ /* 0x004fce0000010000 */
[----:B------:R-:W2:Y:S01]  /*118b0*/  MUFU.EX2 R187, R187 ;  /* 0x000000bb00bb7308 */ /* 0x000ea20000000800 */
[----:B----4-:R-:W-:-:S07]  /*118c0*/  FADD.FTZ R3, R165, R3 ;  /* 0x00000003a5037221 */ /* 0x010fce0000010000 */
[----:B------:R-:W4:Y:S01]  /*118d0*/  MUFU.EX2 R188, R188 ;  /* 0x000000bc00bc7308 */ /* 0x000f220000000800 */
[C---:B0-----:R-:W-:Y:S01]  /*118e0*/  FADD.FTZ R5, R185.reuse, R5 ;  /* 0x00000005b9057221 */ /* 0x041fe20000010000 */
[----:B------:R-:W-:-:S06]  /*118f0*/  F2FP.BF16.F32.PACK_AB R164, R185, R184 ;  /* 0x000000b8b9a4723e */ /* 0x000fcc00000010ff */
[----:B------:R-:W0:Y:S01]  /*11900*/  MUFU.EX2 R190, R190 ;  /* 0x000000be00be7308 */ /* 0x000e220000000800 */
[C---:B--2---:R-:W-:Y:S01]  /*11910*/  FADD.FTZ R3, R187.reuse, R3 ;  /* 0x00000003bb037221 */ /* 0x044fe20000010000 */
[----:B------:R-:W-:-:S06]  /*11920*/  F2FP.BF16.F32.PACK_AB R165, R187, R165 ;  /* 0x000000a5bba5723e */ /* 0x000fcc00000010ff */
[----:B------:R-:W2:Y:S01]  /*11930*/  MUFU.EX2 R189, R189 ;  /* 0x000000bd00bd7308 */ /* 0x000ea20000000800 */
[----:B----4-:R-:W-:-:S07]  /*11940*/  FADD.FTZ R5, R188, R5 ;  /* 0x00000005bc057221 */ /* 0x010fce0000010000 */
[----:B------:R-:W4:Y:S01]  /*11950*/  MUFU.EX2 R191, R191 ;  /* 0x000000bf00bf7308 */ /* 0x000f220000000800 */
[----:B0-----:R-:W-:-:S07]  /*11960*/  FADD.FTZ R3, R190, R3 ;  /* 0x00000003be037221 */ /* 0x001fce0000010000 */
[----:B------:R0:W5:Y:S01]  /*11970*/  MUFU.EX2 R168, R192 ;  /* 0x000000c000a87308 */ /* 0x0001620000000800 */
[C---:B--2---:R-:W-:Y:S01]  /*11980*/  FADD.FTZ R5, R189.reuse, R5 ;  /* 0x00000005bd057221 */ /* 0x044fe20000010000 */
[----:B------:R-:W-:-:S06]  /*11990*/  F2FP.BF16.F32.PACK_AB R166, R189, R188 ;  /* 0x000000bcbda6723e */ /* 0x000fcc00000010ff */
[----:B------:R-:W2:Y:S01]  /*119a0*/  MUFU.EX2 R169, R194 ;  /* 0x000000c200a97308 */ /* 0x000ea20000000800 */
[----:B0-----:R-:W-:Y:S02]  /*119b0*/  IMAD.U32 R192, RZ, RZ, UR54 ;  /* 0x00000036ffc07e24 */ /* 0x001fe4000f8e00ff */
[C---:B----4-:R-:W-:Y:S01]  /*119c0*/  FADD.FTZ R3, R191.reuse, R3 ;  /* 0x00000003bf037221 */ /* 0x050fe20000010000 */
[----:B------:R-:W-:Y:S02]  /*119d0*/  F2FP.BF16.F32.PACK_AB R167, R191, R190 ;  /* 0x000000bebfa7723e */ /* 0x000fe400000010ff */
[----:B------:R-:W-:Y:S02]  /*119e0*/  ISETP.NE.AND P3, PT, R192, 0x3, PT ;  /* 0x00000003c000780c */ /* 0x000fe40003f65270 */
[----:B------:R-:W0:Y:S01]  /*119f0*/  MUFU.EX2 R193, R193 ;  /* 0x000000c100c17308 */ /* 0x000e220000000800 */
[----:B-----5:R-:W-:-:S07]  /*11a00*/  FADD.FTZ R5, R168, R5 ;  /* 0x00000005a8057221 */ /* 0x020fce0000010000 */
[----:B------:R-:W4:Y:S01]  /*11a10*/  MUFU.EX2 R195, R195 ;  /* 0x000000c300c37308 */ /* 0x000f220000000800 */
[----:B--2---:R-:W-:-:S07]  /*11a20*/  FADD.FTZ R3, R169, R3 ;  /* 0x00000003a9037221 */ /* 0x004fce0000010000 */
[----:B------:R-:W2:Y:S01]  /*11a30*/  MUFU.EX2 R196, R196 ;  /* 0x000000c400c47308 */ /* 0x000ea20000000800 */
[C---:B0-----:R-:W-:Y:S01]  /*11a40*/  FADD.FTZ R5, R193.reuse, R5 ;  /* 0x00000005c1057221 */ /* 0x041fe20000010000 */
[----:B------:R-:W-:-:S06]  /*11a50*/  F2FP.BF16.F32.PACK_AB R168, R193, R168 ;  /* 0x000000a8c1a8723e */ /* 0x000fcc00000010ff */
[----:B------:R-:W0:Y:S01]  /*11a60*/  MUFU.EX2 R171, R198 ;  /* 0x000000c600ab7308 */ /* 0x000e220000000800 */
[C---:B----4-:R-:W-:Y:S01]  /*11a70*/  FADD.FTZ R3, R195.reuse, R3 ;  /* 0x00000003c3037221 */ /* 0x050fe20000010000 */
[----:B------:R-:W-:-:S06]  /*11a80*/  F2FP.BF16.F32.PACK_AB R169, R195, R169 ;  /* 0x000000a9c3a9723e */ /* 0x000fcc00000010ff */
[----:B------:R-:W4:Y:S01]  /*11a90*/  MUFU.EX2 R170, R197 ;  /* 0x000000c500aa7308 */ /* 0x000f220000000800 */
[----:B--2---:R-:W-:-:S07]  /*11aa0*/  FADD.FTZ R5, R196, R5 ;  /* 0x00000005c4057221 */ /* 0x004fce0000010000 */
[----:B------:R-:W2:Y:S01]  /*11ab0*/  MUFU.EX2 R199, R199 ;  /* 0x000000c700c77308 */ /* 0x000ea20000000800 */
[----:B0-----:R-:W-:Y:S01]  /*11ac0*/  FADD.FTZ R3, R171, R3 ;  /* 0x00000003ab037221 */ /* 0x001fe20000010000 */
[C---:B----4-:R-:W-:Y:S01]  /*11ad0*/  FADD.FTZ R5, R170.reuse, R5 ;  /* 0x00000005aa057221 */ /* 0x050fe20000010000 */
[----:B------:R-:W-:Y:S02]  /*11ae0*/  F2FP.BF16.F32.PACK_AB R170, R170, R196 ;  /* 0x000000c4aaaa723e */ /* 0x000fe400000010ff */
[C---:B--2---:R-:W-:Y:S01]  /*11af0*/  FADD.FTZ R3, R199.reuse, R3 ;  /* 0x00000003c7037221 */ /* 0x044fe20000010000 */
[----:B------:R-:W-:Y:S01]  /*11b00*/  F2FP.BF16.F32.PACK_AB R171, R199, R171 ;  /* 0x000000abc7ab723e */ /* 0x000fe200000010ff */
[----:B---3--:R-:W-:Y:S06]  /*11b10*/  @!P3 BRA `(.L_x_2814) ;  /* 0x000000000004b947 */ /* 0x008fec0003800000 */
[----:B------:R-:W-:Y:S01]  /*11b20*/  BPT.TRAP 0x1 ;  /* 0x000000040000795c */ /* 0x000fe20000300000 */
.L_x_2814:
[----:B------:R0:W2:Y:S01]  /*11b30*/  SYNCS.PHASECHK.TRANS64.TRYWAIT P2, [R4+URZ+0x22850], R216 ;  /* 0x022850d8040075a7 */ /* 0x0000a2000804017f */
[----:B------:R-:W-:Y:S05]  /*11b40*/  @!P3 BRA `(.L_x_2815) ;  /* 0x000000000004b947 */ /* 0x000fea0003800000 */
[----:B------:R-:W-:Y:S01]  /*11b50*/  BPT.TRAP 0x1 ;  /* 0x000000040000795c */ /* 0x000fe20000300000 */
.L_x_2815:
[----:B------:R-:W-:Y:S04]  /*11b60*/  BSSY B0, `(.L_x_2816) ;  /* 0x0000004000007945 */ /* 0x000fe80003800000 */
[----:B--2---:R-:W-:Y:S05]  /*11b70*/  @P2 BRA `(.L_x_2817) ;  /* 0x0000000000082947 */ /* 0x004fea0003800000 */
[----:B------:R-:W2:Y:S02]  /*11b80*/  SYNCS.PHASECHK.TRANS64.TRYWAIT P2, [R4+URZ+0x22850], R216 ;  /* 0x022850d8040075a7 */ /* 0x000ea4000804017f */
[----:B--2---:R-:W-:Y:S05]  /*11b90*/  @!P2 BRA `(.L_x_2818) ;  /* 0x0000012800e0a947 */ /* 0x004fea0003800000 */
.L_x_2817:
[----:B------:R-:W-:Y:S05]  /*11ba0*/  BSYNC B0 ;  /* 0x0000000000007941 */ /* 0x000fea0003800000 */
.L_x_2816:
[----:B------:R-:W3:Y:S01]  /*11bb0*/  S2R R174, SR_TID.X ;  /* 0x0000000000ae7919 */ /* 0x000ee20000002100 */
[----:B------:R-:W-:Y:S01]  /*11bc0*/  IMAD.MOV.U32 R173, RZ, RZ, 0x40000040 ;  /* 0x40000040ffad7424 */ /* 0x000fe200078e00ff */
[----:B------:R-:W-:Y:S05]  /*11bd0*/  WARPSYNC.ALL ;  /* 0x0000000000007948 */ /* 0x000fea0003800000 */
[----:B------:R-:W-:Y:S01]  /*11be0*/  R2UR UR7, R173 ;  /* 0x00000000ad0772ca */ /* 0x000fe200000e0000 */
[----:B------:R-:W-:Y:S02]  /*11bf0*/  IMAD.MOV.U32 R172, RZ, RZ, 0xc00 ;  /* 0x00000c00ffac7424 */ /* 0x000fe400078e00ff */
[----:B------:R-:W-:-:S02]  /*11c00*/  IMAD.MOV.U32 R175, RZ, RZ, 0x40000040 ;  /* 0x40000040ffaf7424 */ /* 0x000fc400078e00ff */
[----:B------:R-:W-:Y:S02]  /*11c10*/  IMAD R172, R2, R172, UR53 ;  /* 0x0000003502ac7e24 */ /* 0x000fe4000f8e02ac */
[----:B012---:R-:W-:-:S03]  /*11c20*/  @!P0 VIADD R4, R4, 0x22860 ;  /* 0x0002286004048836 */ /* 0x007fc60000000000 */
[----:B------:R-:W-:Y:S02]  /*11c30*/  R2UR UR6, R172 ;  /* 0x00000000ac0672ca */ /* 0x000fe400000e0000 */
[----:B------:R-:W-:Y:S02]  /*11c40*/  @!P0 PRMT R4, RZ, 0x654, R4 ;  /* 0x00000654ff048816 */ /* 0x000fe40000000004 */
[----:B---3--:R-:W-:-:S05]  /*11c50*/  SHF.R.U32.HI R174, RZ, 0x7, R174 ;  /* 0x00000007ffae7819 */ /* 0x008fca00000116ae */
[----:B------:R-:W-:Y:S02]  /*11c60*/  VIADD R173, R174, 0x8 ;  /* 0x00000008aead7836 */ /* 0x000fe40000000000 */
[----:B------:R-:W-:-:S03]  /*11c70*/  VIADD R174, R172, 0x80 ;  /* 0x00000080acae7836 */ /* 0x000fc60000000000 */
[----:B------:R0:W-:Y:S02]  /*11c80*/  BAR.SYNC.DEFER_BLOCKING R173, 0x100 ;  /* 0x000400ad0000751d */ /* 0x0001e40000010000 */
[----:B0-----:R-:W-:-:S04]  /*11c90*/  IMAD.MOV.U32 R173, RZ, RZ, 0x40000040 ;  /* 0x40000040ffad7424 */ /* 0x001fc800078e00ff */
        /* <DEDUP_REMOVED lines=43> */
[----:B0-----:R-:W-:-:S07]  /*11f50*/  IMAD.MOV.U32 R4, RZ, RZ, R217 ;  /* 0x000000ffff047224 */ /* 0x001fce00078e00d9 */
.L_x_2809:
[----:B------:R-:W-:-:S13]  /*11f60*/  ISETP.GE.AND P1, PT, R4, R219, PT ;  /* 0x000000db0400720c */ /* 0x000fda0003f26270 */
[----:B------:R-:W-:Y:S05]  /*11f70*/  @!P1 BRA `(.L_x_2820) ;  /* 0x0000003000689947 */ /* 0x000fea0003800000 */
[----:B------:R-:W-:Y:S02]  /*11f80*/  IMAD.MOV.U32 R201, RZ, RZ, R8 ;  /* 0x000000ffffc97224 */ /* 0x000fe400078e0008 */
[----:B------:R-:W-:-:S07]  /*11f90*/  IMAD.MOV.U32 R216, RZ, RZ, R0 ;  /* 0x000000ffffd87224 */ /* 0x000fce00078e0000 */
.L_x_2838:
        /* <DEDUP_REMOVED lines=8> */
[----:B-1----:R-:W-:Y:S06]  /*12020*/  @!P2 BRA `(.L_x_2821) ;  /* 0x000000000004a947 */ /* 0x002fec0003800000 */
[----:B------:R-:W-:Y:S01]  /*12030*/  BPT.TRAP 0x1 ;  /* 0x000000040000795c */ /* 0x000fe20000300000 */
.L_x_2821:
[----:B------:R-:W-:Y:S01]  /*12040*/  IMAD R11, R2, 0x8, R19 ;  /* 0x00000008020b7824 */ /* 0x000fe200078e0213 */
[----:B0-----:R-:W-:-:S04]  /*12050*/  SHF.L.U32 R200, R206, 0x1f, RZ ;  /* 0x0000001fcec87819 */ /* 0x001fc800000006ff */
[----:B------:R0:W1:Y:S01]  /*12060*/  SYNCS.PHASECHK.TRANS64.TRYWAIT P1, [R11+URZ+0x22830], R200 ;  /* 0x022830c80b0075a7 */ /* 0x000062000802017f */
[----:B------:R-:W-:Y:S05]  /*12070*/  @!P2 BRA `(.L_x_2822) ;  /* 0x000000000004a947 */ /* 0x000fea0003800000 */
[----:B------:R-:W-:Y:S01]  /*12080*/  BPT.TRAP 0x1 ;  /* 0x000000040000795c */ /* 0x000fe20000300000 */
.L_x_2822:
[----:B------:R-:W-:Y:S02]  /*12090*/  IMAD R8, R2, 0x300, R214 ;  /* 0x0000030002087824 */ /* 0x000fe400078e02d6 */
[----:B------:R-:W-:Y:S01]  /*120a0*/  IMAD.MOV.U32 R9, RZ, RZ, 0x40000040 ;  /* 0x40000040ff097424 */ /* 0x000fe200078e00ff */
[----:B-1----:R-:W-:Y:S06]  /*120b0*/  @P1 BRA `(.L_x_2823) ;  /* 0x0000000000081947 */ /* 0x002fec0003800000 */
[----:B------:R-:W1:Y:S02]  /*120c0*/  SYNCS.PHASECHK.TRANS64.TRYWAIT P1, [R11+URZ+0x22830], R200 ;  /* 0x022830c80b0075a7 */ /* 0x000e64000802017f */
[----:B-1----:R-:W-:Y:S05]  /*120d0*/  @!P1 BRA `(.L_x_2824) ;  /* 0x0000012400a49947 */ /* 0x002fea0003800000 */
.L_x_2823:
        /* <DEDUP_REMOVED lines=11> */
[----:B------:R-:W-:-:S02]  /*12190*/  IMAD.IADD R227, R215, 0x1, R213 ;  /* 0x00000001d7e37824 */ /* 0x000fc400078e02d5 */
[----:B------:R-:W-:-:S05]  /*121a0*/  IMAD R226, R4, -0x60, RZ ;  /* 0xffffffa004e27824 */ /* 0x000fca00078e02ff */
[----:B------:R-:W-:Y:S02]  /*121b0*/  IADD3 R217, -R209, 0x1, R226 ;  /* 0x00000001d1d97810 */ /* 0x000fe40007ffe1e2 */
        /* <DEDUP_REMOVED lines=8> */
[----:B------:R-:W-:-:S02]  /*12240*/  IADD3 R217, -R207, R217, R208 ;  /* 0x000000d9cfd97210 */ /* 0x000fc40007ffe1d0 */
[----:B--2---:R-:W-:-:S03]  /*12250*/  ISETP.NE.AND P1, PT, R0, 0x1, PT ;  /* 0x000000010000780c */ /* 0x004fc60003f25270 */
[----:B------:R-:W-:Y:S01]  /*12260*/  VIADD R225, R217, UR45 ;  /* 0x0000002dd9e17c36 */ /* 0x000fe20008000000 */
[----:B---3--:R-:W-:-:S09]  /*12270*/  SHF.R.U32.HI R10, RZ, 0x7, R10 ;  /* 0x00000007ff0a7819 */ /* 0x008fd2000001160a */
[----:B------:R-:W2:Y:S01]  /*12280*/  @P1 LDC R0, c[0x0][0x450] ;  /* 0x00011400ff001b82 */ /* 0x000ea20000000800 */
[----:B------:R-:W-:Y:S01]  /*12290*/  IADD3 R10, -R10, 0xb, RZ ;  /* 0x0000000b0a0a7810 */ /* 0x000fe20007ffe1ff */
        /* <DEDUP_REMOVED lines=13> */
[----:B------:R-:W-:Y:S02]  /*12370*/  R2UR UR4, R12 ;  /* 0x000000000c0472ca */ /* 0x000fe400000e0000 */
[----:B------:R-:W-:Y:S01]  /*12380*/  R2UR UR5, R13 ;  /* 0x000000000d0572ca */ /* 0x000fe200000e0000 */
[----:B---3--:R-:W-:-:S05]  /*12390*/  @P1 IMAD.HI.U32 R8, R227, R8, RZ ;  /* 0x00000008e3081227 */ /* 0x008fca00078e00ff */
[----:B--2---:R-:W-:Y:S01]  /*123a0*/  @P1 SHF.R.U32.HI R227, RZ, R0, R8 ;  /* 0x00000000ffe31219 */ /* 0x004fe20000011608 */
[----:B------:R-:W-:Y:S01]  /*123b0*/  @!P0 VIADD R0, R11, 0x22840 ;  /* 0x000228400b008836 */ /* 0x000fe20000000000 */
[----:B------:R-:W-:-:S03]  /*123c0*/  ISETP.GE.AND P1, PT, R230, 0x1, PT ;  /* 0x00000001e600780c */ /* 0x000fc60003f26270 */
[----:B------:R-:W2:Y:S01]  /*123d0*/  SHFL.IDX PT, R228, R227, RZ, 0x1c1f ;  /* 0x001c1fffe3e47589 */ /* 0x000ea200000e0000 */
[----:B------:R-:W-:Y:S01]  /*123e0*/  @!P0 PRMT R0, RZ, 0x654, R0 ;  /* 0x00000654ff008816 */ /* 0x000fe20000000000 */
[----:B--2---:R-:W-:Y:S01]  /*123f0*/  IMAD.IADD R203, R228, 0x1, R225 ;  /* 0x00000001e4cb7824 */ /* 0x004fe200078e02e1 */
[----:B------:R-:W-:Y:S02]  /*12400*/  WARPGROUP.DEPBAR.LE gsb0, 0x0 ;  /* 0x00008000000079c5 */ /* 0x000fe40000010000 */
[----:B------:R-:W-:-:S06]  /*12410*/  WARPGROUP.ARRIVE ;  /* 0x00000000000079c5 */ /* 0x000fcc0000000000 */
[----:B------:R-:W-:Y:S01]  /*12420*/  HGMMA.64x96x16.F32.BF16 R152, gdesc[UR4], R152, gsb0 ;  /* 0x01600000049879f0 */ /* 0x000fe20008001898 */
[----:B------:R-:W-:-:S06]  /*12430*/  ULOP3.LUT UR4, URZ, UR50, URZ, 0x33, !UPT ;  /* 0x000000323f047292 */ /* 0x000fcc000f8e333f */
[----:B------:R-:W-:-:S04]  /*12440*/  VIADD R217, R217, UR4 ;  /* 0x00000004d9d97c36 */ /* 0x000fc80008000000 */
[----:B------:R-:W-:Y:S01]  /*12450*/  IMAD.IADD R202, R228, 0x1, R217 ;  /* 0x00000001e4ca7824 */ /* 0x000fe200078e02d9 */
[----:B------:R-:W-:Y:S02]  /*12460*/  WARPGROUP.DEPBAR.LE gsb0, 0x0 ;  /* 0x00008000000079c5 */ /* 0x000fe40000010000 */
[----:B------:R2:W-:Y:S06]  /*12470*/  BAR.ARV R10, 0x100 ;  /* 0x0004000a0000751d */ /* 0x0005ec0000002000 */
[----:B------:R3:W-:Y:S02]  /*12480*/  @!P0 SYNCS.ARRIVE.TRANS64.RED.A1T0 RZ, [R0+URZ], RZ ;  /* 0x000000ff00ff89a7 */ /* 0x0007e4000810043f */
[----:B---3--:R-:W-:Y:S01]  /*12490*/  IMAD.IADD R0, R226, 0x1, -R209 ;  /* 0x00000001e2007824 */ /* 0x008fe200078e0ad1 */
[----:B--2---:R-:W-:Y:S06]  /*124a0*/  @!P1 BRA `(.L_x_2825) ;  /* 0x0000000000549947 */ /* 0x004fec0003800000 */
        /* <DEDUP_REMOVED lines=12> */
.L_x_2827:
[----:B------:R-:W-:-:S05]  /*12570*/  IMAD.U32 R229, RZ, RZ, UR40 ;  /* 0x00000028ffe57e24 */ /* 0x000fca000f8e00ff */
[----:B------:R-:W-:-:S13]  /*12580*/  ISETP.NE.AND P1, PT, R229, 0x1, PT ;  /* 0x00000001e500780c */ /* 0x000fda0003f25270 */
[----:B------:R-:W2:Y:S02]  /*12590*/  @P1 LDC.64 R8, c[0x0][0x9e8] ;  /* 0x00027a00ff081b82 */ /* 0x000ea40000000a00 */
[----:B--2---:R-:W-:-:S05]  /*125a0*/  @P1 IMAD.HI.U32 R8, R228, R8, RZ ;  /* 0x00000008e4081227 */ /* 0x004fca00078e00ff */
[----:B------:R-:W-:-:S07]  /*125b0*/  @P1 SHF.R.U32.HI R228, RZ, R9, R8 ;  /* 0x00000009ffe41219 */ /* 0x000fce0000011608 */
.L_x_2828:
[----:B------:R-:W-:Y:S05]  /*125c0*/  BSYNC B0 ;  /* 0x0000000000007941 */ /* 0x000fea0003800000 */
.L_x_2826:
[----:B------:R-:W-:-:S05]  /*125d0*/  IMAD R228, R228, R229, R0 ;  /* 0x000000e5e4e47224 */ /* 0x000fca00078e0200 */
[----:B------:R-:W-:Y:S02]  /*125e0*/  VIMNMX R202, R202, R228, !PT ;  /* 0x000000e4caca7248 */ /* 0x000fe40007fe0100 */
[----:B------:R-:W-:-:S07]  /*125f0*/  VIADDMNMX R203, R228, R229, R203, PT ;  /* 0x000000e5e4cb7246 */ /* 0x000fce00038001cb */
.L_x_2825:
[C---:B------:R-:W-:Y:S02]  /*12600*/  ISETP.GE.AND P1, PT, R226.reuse, 0x2, PT ;  /* 0x00000002e200780c */ /* 0x040fe40003f26270 */
[----:B------:R-:W-:Y:S02]  /*12610*/  ISETP.GE.AND P4, PT, R226, 0xa, PT ;  /* 0x0000000ae200780c */ /* 0x000fe40003f86270 */
        /* <DEDUP_REMOVED lines=10> */
[----:B------:R-:W-:Y:S02]  /*126c0*/  ISETP.GT.AND P3, PT, R202, 0x9, !P4 ;  /* 0x00000009ca00780c */ /* 0x000fe40006764270 */
        /* <DEDUP_REMOVED lines=122> */
[----:B------:R-:W-:Y:S01]  /*12e70*/  ISETP.GE.AND P6, PT, R230, 0x1, PT ;  /* 0x00000001e600780c */ /* 0x000fe20003fc6270 */
[--C-:B--2---:R-:W-:Y:S02]  /*12e80*/  IMAD.IADD R225, R225, 0x1, R202.reuse ;  /* 0x00000001e1e17824 */ /* 0x104fe400078e02ca */
[----:B------:R-:W-:-:S10]  /*12e90*/  IMAD.IADD R217, R217, 0x1, R202 ;  /* 0x00000001d9d97824 */ /* 0x000fd400078e02ca */
[----:B------:R-:W-:Y:S05]  /*12ea0*/  @!P6 BRA `(.L_x_2829) ;  /* 0x000000000054e947 */ /* 0x000fea0003800000 */
        /* <DEDUP_REMOVED lines=12> */
.L_x_2831:
[----:B------:R-:W-:-:S05]  /*12f70*/  IMAD.U32 R203, RZ, RZ, UR40 ;  /* 0x00000028ffcb7e24 */ /* 0x000fca000f8e00ff */
[----:B------:R-:W-:-:S13]  /*12f80*/  ISETP.NE.AND P6, PT, R203, 0x1, PT ;  /* 0x00000001cb00780c */ /* 0x000fda0003fc5270 */
[----:B------:R-:W2:Y:S02]  /*12f90*/  @P6 LDC.64 R8, c[0x0][0x9e8] ;  /* 0x00027a00ff086b82 */ /* 0x000ea40000000a00 */
[----:B--2---:R-:W-:-:S05]  /*12fa0*/  @P6 IMAD.HI.U32 R8, R202, R8, RZ ;  /* 0x00000008ca086227 */ /* 0x004fca00078e00ff */
[----:B------:R-:W-:-:S07]  /*12fb0*/  @P6 SHF.R.U32.HI R202, RZ, R9, R8 ;  /* 0x00000009ffca6219 */ /* 0x000fce0000011608 */
.L_x_2832:
[----:B------:R-:W-:Y:S05]  /*12fc0*/  BSYNC B0 ;  /* 0x0000000000007941 */ /* 0x000fea0003800000 */
.L_x_2830:
[----:B------:R-:W-:-:S05]  /*12fd0*/  IMAD R0, R202, R203, R0 ;  /* 0x000000cbca007224 */ /* 0x000fca00078e0200 */
[----:B------:R-:W-:Y:S02]  /*12fe0*/  VIMNMX R217, R217, R0, !PT ;  /* 0x00000000d9d97248 */ /* 0x000fe40007fe0100 */
[----:B------:R-:W-:-:S07]  /*12ff0*/  VIADDMNMX R225, R0, R203, R225, PT ;  /* 0x000000cb00e17246 */ /* 0x000fce00038001e1 */
.L_x_2829:
[C---:B------:R-:W-:Y:S01]  /*13000*/  ISETP.GT.AND P1, PT, R217.reuse, 0x1, !P1 ;  /* 0x00000001d900780c */ /* 0x040fe20004f24270 */
[----:B------:R-:W-:Y:S01]  /*13010*/  IMAD.U32 R9, RZ, RZ, UR37 ;  /* 0x00000025ff097e24 */ /* 0x000fe2000f8e00ff */
[----:B------:R-:W-:Y:S01]  /*13020*/  ISETP.GT.AND P2, PT, R217, 0x8, !P2 ;  /* 0x00000008d900780c */ /* 0x000fe20005744270 */
[----:B------:R-:W-:Y:S01]  /*13030*/  IMAD.U32 R228, RZ, RZ, UR54 ;  /* 0x00000036ffe47e24 */ /* 0x000fe2000f8e00ff */
        /* <DEDUP_REMOVED lines=10> */
[C---:B------:R-:W-:Y:S02]  /*130e0*/  LOP3.LUT P1, RZ, R18.reuse, 0x8, RZ, 0xc0, !PT ;  /* 0x0000000812ff7812 */ /* 0x040fe4000782c0ff */
[----:B------:R-:W-:Y:S02]  /*130f0*/  FMNMX.FTZ R0, R153, R0, !PT ;  /* 0x0000000099007209 */ /* 0x000fe40007810000 */
[----:B------:R-:W-:Y:S02]  /*13100*/  ISETP.GT.AND P1, PT, R217, 0x10, !P1 ;  /* 0x00000010d900780c */ /* 0x000fe40004f24270 */
[----:B------:R-:W-:Y:S02]  /*13110*/  LOP3.LUT P6, RZ, R18, 0x10000, RZ, 0xc0, !PT ;  /* 0x0001000012ff7812 */ /* 0x000fe400078cc0ff */
        /* <DEDUP_REMOVED lines=59> */
[----:B------:R-:W-:Y:S02]  /*134d0*/  ISETP.GT.AND P3, PT, R217, 0x50, !P3 ;  /* 0x00000050d900780c */ /* 0x000fe40005f64270 */
[C---:B------:R-:W-:Y:S02]  /*134e0*/  ISETP.LT.OR P1, PT, R225.reuse, 0x32, P1 ;  /* 0x00000032e100780c */ /* 0x040fe40000f21670 */
[----:B------:R-:W-:Y:S02]  /*134f0*/  ISETP.LT.OR P3, PT, R225, 0x51, P3 ;  /* 0x00000051e100780c */ /* 0x000fe40001f61670 */
[----:B------:R-:W-:-:S02]  /*13500*/  FSEL R179, R179, -INF , !P1 ;  /* 0xff800000b3b37808 */ /* 0x000fc40004800000 */
[----:B------:R-:W-:Y:S02]  /*13510*/  LOP3.LUT P1, RZ, R18, 0x400, RZ, 0xc0, !PT ;  /* 0x0000040012ff7812 */ /* 0x000fe4000782c0ff */
[C---:B------:R-:W-:Y:S02]  /*13520*/  ISETP.GT.AND P4, PT, R217.reuse, 0x51, !P4 ;  /* 0x00000051d900780c */ /* 0x040fe40006784270 */
[----:B------:R-:W-:Y:S02]  /*13530*/  ISETP.GT.AND P1, PT, R217, 0x38, !P1 ;  /* 0x00000038d900780c */ /* 0x000fe40004f24270 */
[----:B------:R-:W-:Y:S02]  /*13540*/  FSEL R194, R194, -INF , !P3 ;  /* 0xff800000c2c27808 */ /* 0x000fe40005800000 */
[----:B------:R-:W-:Y:S02]  /*13550*/  ISETP.LT.OR P1, PT, R225, 0x39, P1 ;  /* 0x00000039e100780c */ /* 0x000fe40000f21670 */
[----:B--2---:R-:W-:-:S02]  /*13560*/  FMNMX.FTZ R0, R0, R8, !PT ;  /* 0x0000000800007209 */ /* 0x004fc40007810000 */
[----:B------:R-:W-:Y:S02]  /*13570*/  FSEL R182, R182, -INF , !P1 ;  /* 0xff800000b6b67808 */ /* 0x000fe40004800000 */
[----:B------:R-:W-:Y:S01]  /*13580*/  LOP3.LUT P1, RZ, R18, 0x200, RZ, 0xc0, !PT ;  /* 0x0000020012ff7812 */ /* 0x000fe2000782c0ff */
[----:B------:R-:W2:Y:S01]  /*13590*/  SHFL.BFLY PT, R8, R0, 0x1, 0x1f ;  /* 0x0c201f0000087f89 */ /* 0x000ea200000e0000 */
[----:B------:R-:W-:Y:S02]  /*135a0*/  ISETP.LT.OR P4, PT, R225, 0x52, P4 ;  /* 0x00000052e100780c */ /* 0x000fe40002781670 */
[C---:B------:R-:W-:Y:S02]  /*135b0*/  ISETP.GT.AND P1, PT, R217.reuse, 0x39, !P1 ;  /* 0x00000039d900780c */ /* 0x040fe40004f24270 */
[----:B------:R-:W-:Y:S02]  /*135c0*/  ISETP.GT.AND P5, PT, R217, 0x58, !P5 ;  /* 0x00000058d900780c */ /* 0x000fe40006fa4270 */
[----:B------:R-:W-:-:S02]  /*135d0*/  ISETP.LT.OR P1, PT, R225, 0x3a, P1 ;  /* 0x0000003ae100780c */ /* 0x000fc40000f21670 */
[----:B------:R-:W-:Y:S02]  /*135e0*/  FSEL R195, R195, -INF , !P4 ;  /* 0xff800000c3c37808 */ /* 0x000fe40006000000 */
[----:B------:R-:W-:Y:S02]  /*135f0*/  FSEL R183, R183, -INF , !P1 ;  /* 0xff800000b7b77808 */ /* 0x000fe40004800000 */
[----:B------:R-:W-:Y:S02]  /*13600*/  LOP3.LUT P1, RZ, R18, 0x100, RZ, 0xc0, !PT ;  /* 0x0000010012ff7812 */ /* 0x000fe4000782c0ff */
[----:B------:R-:W-:Y:S02]  /*13610*/  ISETP.LT.OR P5, PT, R225, 0x59, P5 ;  /* 0x00000059e100780c */ /* 0x000fe40002fa1670 */
[----:B------:R-:W-:Y:S02]  /*13620*/  ISETP.GT.AND P1, PT, R217, 0x40, !P1 ;  /* 0x00000040d900780c */ /* 0x000fe40004f24270 */
[----:B------:R-:W-:-:S02]  /*13630*/  FSEL R198, R198, -INF , !P5 ;  /* 0xff800000c6c67808 */ /* 0x000fc40006800000 */
[----:B------:R-:W-:Y:S02]  /*13640*/  ISETP.LT.OR P1, PT, R225, 0x41, P1 ;  /* 0x00000041e100780c */ /* 0x000fe40000f21670 */
[----:B--2---:R-:W-:Y:S02]  /*13650*/  FMNMX.FTZ R0, R0, R8, !PT ;  /* 0x0000000800007209 */ /* 0x004fe40007810000 */
[----:B------:R-:W-:Y:S02]  /*13660*/  FSEL R186, R186, -INF , !P1 ;  /* 0xff800000baba7808 */ /* 0x000fe40004800000 */
[----:B------:R-:W-:Y:S01]  /*13670*/  LOP3.LUT P1, RZ, R18, 0x80, RZ, 0xc0, !PT ;  /* 0x0000008012ff7812 */ /* 0x000fe2000782c0ff */
[----:B------:R-:W-:-:S03]  /*13680*/  FMUL.FTZ R8, R0, R9 ;  /* 0x0000000900087220 */ /* 0x000fc60000410000 */
[----:B------:R-:W-:-:S04]  /*13690*/  ISETP.GT.AND P1, PT, R217, 0x41, !P1 ;  /* 0x00000041d900780c */ /* 0x000fc80004f24270 */
[----:B------:R-:W-:-:S04]  /*136a0*/  ISETP.LT.OR P1, PT, R225, 0x42, P1 ;  /* 0x00000042e100780c */ /* 0x000fc80000f21670 */
[----:B------:R-:W-:Y:S02]  /*136b0*/  FSEL R187, R187, -INF , !P1 ;  /* 0xff800000bbbb7808 */ /* 0x000fe40004800000 */
[----:B------:R-:W-:Y:S02]  /*136c0*/  ISETP.GT.AND P1, PT, R217, 0x48, !P2 ;  /* 0x00000048d900780c */ /* 0x000fe40005724270 */
[----:B------:R-:W-:Y:S02]  /*136d0*/  LOP3.LUT P2, RZ, R18, 0x2, RZ, 0xc0, !PT ;  /* 0x0000000212ff7812 */ /* 0x000fe4000784c0ff */
[----:B------:R-:W-:-:S04]  /*136e0*/  ISETP.LT.OR P1, PT, R225, 0x49, P1 ;  /* 0x00000049e100780c */ /* 0x000fc80000f21670 */
[----:B------:R-:W-:Y:S02]  /*136f0*/  FSEL R190, R190, -INF , !P1 ;  /* 0xff800000bebe7808 */ /* 0x000fe40004800000 */
[----:B------:R-:W-:Y:S02]  /*13700*/  ISETP.GT.AND P1, PT, R217, 0x49, !P6 ;  /* 0x00000049d900780c */ /* 0x000fe40007724270 */
[----:B------:R-:W-:Y:S02]  /*13710*/  LOP3.LUT P6, RZ, R18, 0x1, RZ, 0xc0, !PT ;  /* 0x0000000112ff7812 */ /* 0x000fe400078cc0ff */
[----:B------:R-:W-:-:S04]  /*13720*/  ISETP.LT.OR P1, PT, R225, 0x4a, P1 ;  /* 0x0000004ae100780c */ /* 0x000fc80000f21670 */
[----:B------:R-:W-:Y:S02]  /*13730*/  FSEL R191, R191, -INF , !P1 ;  /* 0xff800000bfbf7808 */ /* 0x000fe40004800000 */
[----:B------:R-:W-:-:S04]  /*13740*/  FSETP.NEU.FTZ.AND P1, PT, R0, -INF , PT ;  /* 0xff8000000000780b */ /* 0x000fc80003f3d000 */
[----:B------:R-:W-:Y:S02]  /*13750*/  FSEL R202, R0, RZ, P1 ;  /* 0x000000ff00ca7208 */ /* 0x000fe40000800000 */
[----:B------:R-:W-:Y:S02]  /*13760*/  FSEL R8, R8, RZ, P1 ;  /* 0x000000ff08087208 */ /* 0x000fe40000800000 */
[----:B------:R-:W-:Y:S01]  /*13770*/  ISETP.GT.AND P1, PT, R217, RZ, !P2 ;  /* 0x000000ffd900720c */ /* 0x000fe20005724270 */
[----:B------:R-:W-:Y:S01]  /*13780*/  FADD.FTZ R202, -R202, R216 ;  /* 0x000000d8caca7221 */ /* 0x000fe20000010100 */
[----:B------:R-:W-:Y:S01]  /*13790*/  ISETP.NE.AND P2, PT, R228, 0x3, PT ;  /* 0x00000003e400780c */ /* 0x000fe20003f45270 */
[-CC-:B------:R-:W-:Y:S01]  /*137a0*/  FFMA.FTZ R152, R152, R9.reuse, -R8.reuse ;  /* 0x0000000998987223 */ /* 0x180fe20000010808 */
[----:B------:R-:W-:Y:S01]  /*137b0*/  ISETP.LT.OR P1, PT, R225, 0x1, P1 ;  /* 0x00000001e100780c */ /* 0x000fe20000f21670 */
[-CC-:B------:R-:W-:Y:S01]  /*137c0*/  FFMA.FTZ R153, R153, R9.reuse, -R8.reuse ;  /* 0x0000000999997223 */ /* 0x180fe20000010808 */
[-CC-:B------:R-:W-:Y:S01]  /*137d0*/  FFMA.FTZ R156, R156, R9.reuse, -R8.reuse ;  /* 0x000000099c9c7223 */ /* 0x180fe20000010808 */
[-CC-:B------:R-:W-:Y:S01]  /*137e0*/  FFMA.FTZ R157, R157, R9.reuse, -R8.reuse ;  /* 0x000000099d9d7223 */ /* 0x180fe20000010808 */
[----:B------:R-:W-:Y:S01]  /*137f0*/  FSEL R154, R154, -INF , !P1 ;  /* 0xff8000009a9a7808 */ /* 0x000fe20004800000 */
        /* <DEDUP_REMOVED lines=22> */
[----:B------:R-:W-:Y:S01]  /*13960*/  MUFU.EX2 R152, R152 ;  /* 0x0000009800987308 */ /* 0x000fe20000000800 */
[----:B------:R-:W-:-:S02]  /*13970*/  ISETP.GT.AND P1, PT, R217, 0x59, !P6 ;  /* 0x00000059d900780c */ /* 0x000fc40007724270 */
[----:B------:R-:W-:Y:S02]  /*13980*/  FMNMX.FTZ R8, R155, R8, !PT ;  /* 0x000000089b087209 */ /* 0x000fe40007810000 */
[----:B------:R-:W-:Y:S02]  /*13990*/  ISETP.LT.OR P1, PT, R225, 0x5a, P1 ;  /* 0x0000005ae100780c */ /* 0x000fe40000f21670 */
[----:B------:R-:W-:Y:S01]  /*139a0*/  FMNMX.FTZ R8, R158, R8, !PT ;  /* 0x000000089e087209 */ /* 0x000fe20007810000 */
[----:B------:R-:W2:Y:S01]  /*139b0*/  MUFU.EX2 R181, R181 ;  /* 0x000000b500b57308 */ /* 0x000ea20000000800 */
[----:B------:R-:W-:Y:S02]  /*139c0*/  FSEL R199, R199, -INF , !P1 ;  /* 0xff800000c7c77808 */ /* 0x000fe40004800000 */
[----:B------:R-:W-:-:S04]  /*139d0*/  FMNMX.FTZ R8, R159, R8, !PT ;  /* 0x000000089f087209 */ /* 0x000fc80007810000 */
[----:B------:R-:W-:Y:S01]  /*139e0*/  FMNMX.FTZ R8, R162, R8, !PT ;  /* 0x00000008a2087209 */ /* 0x000fe20007810000 */
[----:B------:R-:W3:Y:S03]  /*139f0*/  MUFU.EX2 R153, R153 ;  /* 0x0000009900997308 */ /* 0x000ee60000000800 */
[----:B------:R-:W-:-:S04]  /*13a00*/  FMNMX.FTZ R8, R163, R8, !PT ;  /* 0x00000008a3087209 */ /* 0x000fc80007810000 */
[----:B------:R-:W-:Y:S01]  /*13a10*/  FMNMX.FTZ R8, R166, R8, !PT ;  /* 0x00000008a6087209 */ /* 0x000fe20007810000 */
[----:B------:R-:W4:Y:S01]  /*13a20*/  MUFU.EX2 R156, R156 ;  /* 0x0000009c009c7308 */ /* 0x000f220000000800 */
[----:B--2---:R-:W-:Y:S01]  /*13a30*/  FFMA.FTZ R5, R181, R5, R152 ;  /* 0x00000005b5057223 */ /* 0x004fe20000010098 */
[-C--:B------:R-:W-:Y:S01]  /*13a40*/  FMUL.FTZ R24, R24, R181.reuse ;  /* 0x000000b518187220 */ /* 0x080fe20000410000 */
[----:B------:R-:W-:Y:S01]  /*13a50*/  FMNMX.FTZ R8, R167, R8, !PT ;  /* 0x00000008a7087209 */ /* 0x000fe20007810000 */
[-C--:B------:R-:W-:Y:S01]  /*13a60*/  FMUL.FTZ R25, R25, R181.reuse ;  /* 0x000000b519197220 */ /* 0x080fe20000410000 */
[-C--:B------:R-:W-:Y:S01]  /*13a70*/  FMUL.FTZ R28, R28, R181.reuse ;  /* 0x000000b51c1c7220 */ /* 0x080fe20000410000 */
[-C--:B------:R-:W-:Y:S01]  /*13a80*/  FMUL.FTZ R29, R29, R181.reuse ;  /* 0x000000b51d1d7220 */ /* 0x080fe20000410000 */
[----:B------:R-:W-:Y:S01]  /*13a90*/  FMNMX.FTZ R8, R170, R8, !PT ;  /* 0x00000008aa087209 */ /* 0x000fe20007810000 */
[----:B------:R-:W2:Y:S01]  /*13aa0*/  MUFU.EX2 R157, R157 ;  /* 0x0000009d009d7308 */ /* 0x000ea20000000800 */
        /* <DEDUP_REMOVED lines=63> */
[-C--:B------:R-:W-:Y:S01]  /*13ea0*/  FMUL.FTZ R96, R96, R181.reuse ;  /* 0x000000b560607220 */ /* 0x080fe20000410000 */
[----:B------:R-:W4:Y:S01]  /*13eb0*/  SHFL.BFLY PT, R153, R8, 0x2, 0x1f ;  /* 0x0c401f0008997f89 */ /* 0x000f2200000e0000 */
        /* <DEDUP_REMOVED lines=22> */
[----:B------:R-:W-:Y:S01]  /*14020*/  FMUL.FTZ R129, R129, R181 ;  /* 0x000000b581817220 */ /* 0x000fe20000410000 */
[----:B----4-:R-:W-:Y:S01]  /*14030*/  FMNMX.FTZ R8, R8, R153, !PT ;  /* 0x0000009908087209 */ /* 0x010fe20007810000 */
[----:B------:R-:W4:Y:S01]  /*14040*/  MUFU.EX2 R180, R180 ;  /* 0x000000b400b47308 */ /* 0x000f220000000800 */
[----:B--2---:R-:W-:Y:S01]  /*14050*/  FADD.FTZ R5, R176, R5 ;  /* 0x00000005b0057221 */ /* 0x004fe20000010000 */
[-C--:B------:R-:W-:Y:S01]  /*14060*/  FMUL.FTZ R132, R132, R181.reuse ;  /* 0x000000b584847220 */ /* 0x080fe20000410000 */
[-C--:B------:R-:W-:Y:S01]  /*14070*/  FMUL.FTZ R133, R133, R181.reuse ;  /* 0x000000b585857220 */ /* 0x080fe20000410000 */
[----:B------:R-:W2:Y:S01]  /*14080*/  SHFL.BFLY PT, R153, R8, 0x1, 0x1f ;  /* 0x0c201f0008997f89 */ /* 0x000ea200000e0000 */
        /* <DEDUP_REMOVED lines=8> */
[-C--:B------:R-:W-:Y:S01]  /*14110*/  FMUL.FTZ R148, R148, R181.reuse ;  /* 0x000000b594947220 */ /* 0x080fe20000410000 */
[----:B------:R-:W-:-:S02]  /*14120*/  FMUL.FTZ R149, R149, R181 ;  /* 0x000000b595957220 */ /* 0x000fc40000410000 */
[----:B------:R-:W3:Y:S01]  /*14130*/  MUFU.EX2 R184, R184 ;  /* 0x000000b800b87308 */ /* 0x000ee20000000800 */
[----:B----4-:R-:W-:-:S07]  /*14140*/  FADD.FTZ R5, R180, R5 ;  /* 0x00000005b4057221 */ /* 0x010fce0000010000 */
[----:B------:R-:W4:Y:S01]  /*14150*/  MUFU.EX2 R185, R185 ;  /* 0x000000b900b97308 */ /* 0x000f220000000800 */
[----:B-----5:R-:W-:Y:S01]  /*14160*/  FADD.FTZ R5, R203, R5 ;  /* 0x00000005cb057221 */ /* 0x020fe20000010000 */
[----:B--2---:R-:W-:-:S04]  /*14170*/  FMNMX.FTZ R8, R8, R153, !PT ;  /* 0x0000009908087209 */ /* 0x004fc80007810000 */
[C---:B------:R-:W-:Y:S01]  /*14180*/  FSETP.NEU.FTZ.AND P1, PT, R8.reuse, -INF , PT ;  /* 0xff8000000800780b */ /* 0x040fe20003f3d000 */
[----:B------:R-:W-:Y:S01]  /*14190*/  FMUL.FTZ R216, R8, R9 ;  /* 0x0000000908d87220 */ /* 0x000fe20000410000 */
[----:B------:R-:W2:Y:S01]  /*141a0*/  MUFU.EX2 R188, R188 ;  /* 0x000000bc00bc7308 */ /* 0x000ea20000000800 */
[----:B---3--:R-:W-:-:S03]  /*141b0*/  FADD.FTZ R5, R184, R5 ;  /* 0x00000005b8057221 */ /* 0x008fc60000010000 */
[----:B------:R-:W-:Y:S01]  /*141c0*/  FSEL R216, R216, RZ, P1 ;  /* 0x000000ffd8d87208 */ /* 0x000fe20000800000 */
[----:B----4-:R-:W-:-:S03]  /*141d0*/  FADD.FTZ R5, R185, R5 ;  /* 0x00000005b9057221 */ /* 0x010fc60000010000 */
[----:B------:R-:W-:Y:S01]  /*141e0*/  MUFU.EX2 R189, R189 ;  /* 0x000000bd00bd7308 */ /* 0x000fe20000000800 */
[-CC-:B------:R-:W-:Y:S01]  /*141f0*/  FFMA.FTZ R153, R170, R9.reuse, -R216.reuse ;  /* 0x00000009aa997223 */ /* 0x180fe200000108d8 */
[-CC-:B------:R-:W-:Y:S01]  /*14200*/  FFMA.FTZ R227, R154, R9.reuse, -R216.reuse ;  /* 0x000000099ae37223 */ /* 0x180fe200000108d8 */
[----:B------:R-:W-:Y:S01]  /*14210*/  F2FP.BF16.F32.PACK_AB R154, R157, R156 ;  /* 0x0000009c9d9a723e */ /* 0x000fe200000010ff */
[-CC-:B------:R-:W-:Y:S01]  /*14220*/  FFMA.FTZ R226, R158, R9.reuse, -R216.reuse ;  /* 0x000000099ee27223 */ /* 0x180fe200000108d8 */
[----:B------:R-:W-:Y:S01]  /*14230*/  F2FP.BF16.F32.PACK_AB R156, R161, R160 ;  /* 0x000000a0a19c723e */ /* 0x000fe200000010ff */
[-CC-:B------:R-:W-:Y:S01]  /*14240*/  FFMA.FTZ R155, R155, R9.reuse, -R216.reuse ;  /* 0x000000099b9b7223 */ /* 0x180fe200000108d8 */
[----:B------:R-:W-:Y:S01]  /*14250*/  F2FP.BF16.F32.PACK_AB R158, R165, R164 ;  /* 0x000000a4a59e723e */ /* 0x000fe200000010ff */
[----:B------:R3:W-:Y:S01]  /*14260*/  MUFU.EX2 R161, R153 ;  /* 0x0000009900a17308 */ /* 0x0007e20000000800 */
[----:B------:R-:W-:Y:S01]  /*14270*/  F2FP.BF16.F32.PACK_AB R164, R177, R176 ;  /* 0x000000b0b1a4723e */ /* 0x000fe200000010ff */
[-CC-:B------:R-:W-:Y:S01]  /*14280*/  FFMA.FTZ R159, R159, R9.reuse, -R216.reuse ;  /* 0x000000099f9f7223 */ /* 0x180fe200000108d8 */
[-CC-:B------:R-:W-:Y:S01]  /*14290*/  FFMA.FTZ R225, R162, R9.reuse, -R216.reuse ;  /* 0x00000009a2e17223 */ /* 0x180fe200000108d8 */
[-CC-:B------:R-:W-:Y:S01]  /*142a0*/  FFMA.FTZ R163, R163, R9.reuse, -R216.reuse ;  /* 0x00000009a3a37223 */ /* 0x180fe200000108d8 */
[-CC-:B------:R-:W-:Y:S01]  /*142b0*/  FFMA.FTZ R217, R166, R9.reuse, -R216.reuse ;  /* 0x00000009a6d97223 */ /* 0x180fe200000108d8 */
[-CC-:B------:R-:W-:Y:S01]  /*142c0*/  FFMA.FTZ R167, R167, R9.reuse, -R216.reuse ;  /* 0x00000009a7a77223 */ /* 0x180fe200000108d8 */
[-CC-:B------:R-:W-:Y:S01]  /*142d0*/  FFMA.FTZ R171, R171, R9.reuse, -R216.reuse ;  /* 0x00000009abab7223 */ /* 0x180fe200000108d8 */
[----:B------:R-:W-:Y:S01]  /*142e0*/  MUFU.EX2 R227, R227 ;  /* 0x000000e300e37308 */ /* 0x000fe20000000800 */
[----:B---3--:R-:W-:Y:S01]  /*142f0*/  FSEL R153, R8, RZ, P1 ;  /* 0x000000ff08997208 */ /* 0x008fe20000800000 */
[-CC-:B------:R-:W-:Y:S01]  /*14300*/  FFMA.FTZ R202, R174, R9.reuse, -R216.reuse ;  /* 0x00000009aeca7223 */ /* 0x180fe200000108d8 */
[-CC-:B------:R-:W-:Y:S01]  /*14310*/  FFMA.FTZ R175, R175, R9.reuse, -R216.reuse ;  /* 0x00000009afaf7223 */ /* 0x180fe200000108d8 */
[-CC-:B------:R-:W-:Y:S01]  /*14320*/  FFMA.FTZ R178, R178, R9.reuse, -R216.reuse ;  /* 0x00000009b2b27223 */ /* 0x180fe200000108d8 */
[-CC-:B------:R-:W-:Y:S01]  /*14330*/  FFMA.FTZ R179, R179, R9.reuse, -R216.reuse ;  /* 0x00000009b3b37223 */ /* 0x180fe200000108d8 */
[----:B------:R-:W-:Y:S01]  /*14340*/  FADD.FTZ R153, -R153, R201 ;  /* 0x000000c999997221 */ /* 0x000fe20000010100 */
[-CC-:B------:R-:W-:Y:S01]  /*14350*/  FFMA.FTZ R182, R182, R9.reuse, -R216.reuse ;  /* 0x00000009b6b67223 */ /* 0x180fe200000108d8 */
[----:B------:R-:W3:Y:S01]  /*14360*/  MUFU.EX2 R155, R155 ;  /* 0x0000009b009b7308 */ /* 0x000ee20000000800 */
[-CC-:B------:R-:W-:Y:S01]  /*14370*/  FFMA.FTZ R183, R183, R9.reuse, -R216.reuse ;  /* 0x00000009b7b77223 */ /* 0x180fe200000108d8 */
[-C--:B------:R-:W-:Y:S01]  /*14380*/  FMUL.FTZ R153, R153, R9.reuse ;  /* 0x0000000999997220 */ /* 0x080fe20000410000 */
[-CC-:B------:R-:W-:Y:S01]  /*14390*/  FFMA.FTZ R186, R186, R9.reuse, -R216.reuse ;  /* 0x00000009baba7223 */ /* 0x180fe200000108d8 */
[-CC-:B------:R-:W-:Y:S01]  /*143a0*/  FFMA.FTZ R187, R187, R9.reuse, -R216.reuse ;  /* 0x00000009bbbb7223 */ /* 0x180fe200000108d8 */
[----:B------:R-:W-:Y:S01]  /*143b0*/  F2FP.BF16.F32.PACK_AB R160, R169, R168 ;  /* 0x000000a8a9a0723e */ /* 0x000fe200000010ff */
[-CC-:B------:R-:W-:Y:S01]  /*143c0*/  FFMA.FTZ R190, R190, R9.reuse, -R216.reuse ;  /* 0x00000009bebe7223 */ /* 0x180fe200000108d8 */
[-CC-:B------:R-:W-:Y:S01]  /*143d0*/  FFMA.FTZ R191, R191, R9.reuse, -R216.reuse ;  /* 0x00000009bfbf7223 */ /* 0x180fe200000108d8 */
[----:B------:R3:W4:Y:S01]  /*143e0*/  MUFU.EX2 R176, R153 ;  /* 0x0000009900b07308 */ /* 0x0007220000000800 */
[-CC-:B------:R-:W-:Y:S01]  /*143f0*/  FFMA.FTZ R194, R194, R9.reuse, -R216.reuse ;  /* 0x00000009c2c27223 */ /* 0x180fe200000108d8 */
[-CC-:B------:R-:W-:Y:S01]  /*14400*/  FFMA.FTZ R195, R195, R9.reuse, -R216.reuse ;  /* 0x00000009c3c37223 */ /* 0x180fe200000108d8 */
[----:B------:R-:W-:Y:S01]  /*14410*/  F2FP.BF16.F32.PACK_AB R162, R173, R172 ;  /* 0x000000acada2723e */ /* 0x000fe200000010ff */
[-CC-:B------:R-:W-:Y:S01]  /*14420*/  FFMA.FTZ R198, R198, R9.reuse, -R216.reuse ;  /* 0x00000009c6c67223 */ /* 0x180fe200000108d8 */
[----:B------:R-:W-:Y:S01]  /*14430*/  FFMA.FTZ R199, R199, R9, -R216 ;  /* 0x00000009c7c77223 */ /* 0x000fe200000108d8 */
[----:B--2---:R-:W-:Y:S01]  /*14440*/  FADD.FTZ R5, R188, R5 ;  /* 0x00000005bc057221 */ /* 0x004fe20000010000 */
[----:B------:R-:W-:Y:S01]  /*14450*/  F2FP.BF16.F32.PACK_AB R166, R203, R180 ;  /* 0x000000b4cba6723e */ /* 0x000fe200000010ff */
[----:B------:R-:W2:Y:S01]  /*14460*/  MUFU.EX2 R226, R226 ;  /* 0x000000e200e27308 */ /* 0x000ea20000000800 */
[----:B---3--:R-:W-:Y:S01]  /*14470*/  F2FP.BF16.F32.PACK_AB R153, R155, R227 ;  /* 0x000000e39b99723e */ /* 0x008fe200000010ff */
[----:B------:R-:W-:Y:S01]  /*14480*/  FADD.FTZ R5, R189, R5 ;  /* 0x00000005bd057221 */ /* 0x000fe20000010000 */
[----:B------:R-:W-:-:S02]  /*14490*/  F2FP.BF16.F32.PACK_AB R168, R185, R184 ;  /* 0x000000b8b9a8723e */ /* 0x000fc400000010ff */
[----:B------:R-:W-:-:S03]  /*144a0*/  F2FP.BF16.F32.PACK_AB R170, R189, R188 ;  /* 0x000000bcbdaa723e */ /* 0x000fc600000010ff */
[----:B------:R-:W3:Y:S01]  /*144b0*/  MUFU.EX2 R159, R159 ;  /* 0x0000009f009f7308 */ /* 0x000ee20000000800 */
[----:B----4-:R-:W-:Y:S01]  /*144c0*/  FFMA.FTZ R3, R176, R3, R227 ;  /* 0x00000003b0037223 */ /* 0x010fe200000100e3 */
        /* <DEDUP_REMOVED lines=51> */
[----:B------:R-:W-:Y:S01]  /*14800*/  FADD.FTZ R3, R161, R3 ;  /* 0x00000003a1037221 */ /* 0x000fe20000010000 */
        /* <DEDUP_REMOVED lines=41> */
[----:B------:R-:W-:Y:S01]  /*14aa0*/  FMUL.FTZ R151, R151, R176 ;  /* 0x000000b097977220 */ /* 0x000fe20000410000 */
        /* <DEDUP_REMOVED lines=13> */
[C---:B---3--:R-:W-:Y:S01]  /*14b80*/  FADD.FTZ R3, R191.reuse, R3 ;  /* 0x00000003bf037221 */ /* 0x048fe20000010000 */
[----:B------:R-:W-:-:S06]  /*14b90*/  F2FP.BF16.F32.PACK_AB R171, R191, R190 ;  /* 0x000000bebfab723e */ /* 0x000fcc00000010ff */
[----:B------:R-:W3:Y:S01]  /*14ba0*/  MUFU.EX2 R193, R193 ;  /* 0x000000c100c17308 */ /* 0x000ee20000000800 */
[----:B----4-:R-:W-:-:S07]  /*14bb0*/  FADD.FTZ R5, R192, R5 ;  /* 0x00000005c0057221 */ /* 0x010fce0000010000 */
[----:B------:R-:W4:Y:S01]  /*14bc0*/  MUFU.EX2 R195, R195 ;  /* 0x000000c300c37308 */ /* 0x000f220000000800 */
[----:B--2---:R-:W-:-:S07]  /*14bd0*/  FADD.FTZ R3, R173, R3 ;  /* 0x00000003ad037221 */ /* 0x004fce0000010000 */
[----:B------:R-:W2:Y:S01]  /*14be0*/  MUFU.EX2 R174, R196 ;  /* 0x000000c400ae7308 */ /* 0x000ea20000000800 */
[C---:B---3--:R-:W-:Y:S01]  /*14bf0*/  FADD.FTZ R5, R193.reuse, R5 ;  /* 0x00000005c1057221 */ /* 0x048fe20000010000 */
[----:B------:R-:W-:-:S06]  /*14c00*/  F2FP.BF16.F32.PACK_AB R172, R193, R192 ;  /* 0x000000c0c1ac723e */ /* 0x000fcc00000010ff */
[----:B------:R-:W3:Y:S01]  /*14c10*/  MUFU.EX2 R198, R198 ;  /* 0x000000c600c67308 */ /* 0x000ee20000000800 */
[C---:B----4-:R-:W-:Y:S01]  /*14c20*/  FADD.FTZ R3, R195.reuse, R3 ;  /* 0x00000003c3037221 */ /* 0x050fe20000010000 */
[----:B------:R-:W-:-:S06]  /*14c30*/  F2FP.BF16.F32.PACK_AB R173, R195, R173 ;  /* 0x000000adc3ad723e */ /* 0x000fcc00000010ff */
[----:B------:R-:W4:Y:S01]  /*14c40*/  MUFU.EX2 R197, R197 ;  /* 0x000000c500c57308 */ /* 0x000f220000000800 */
[----:B--2---:R-:W-:-:S07]  /*14c50*/  FADD.FTZ R5, R174, R5 ;  /* 0x00000005ae057221 */ /* 0x004fce0000010000 */
[----:B------:R-:W2:Y:S01]  /*14c60*/  MUFU.EX2 R199, R199 ;  /* 0x000000c700c77308 */ /* 0x000ea20000000800 */
[----:B---3--:R-:W-:Y:S01]  /*14c70*/  FADD.FTZ R3, R198, R3 ;  /* 0x00000003c6037221 */ /* 0x008fe20000010000 */
[C---:B----4-:R-:W-:Y:S01]  /*14c80*/  FADD.FTZ R5, R197.reuse, R5 ;  /* 0x00000005c5057221 */ /* 0x050fe20000010000 */
[----:B------:R-:W-:Y:S02]  /*14c90*/  F2FP.BF16.F32.PACK_AB R174, R197, R174 ;  /* 0x000000aec5ae723e */ /* 0x000fe400000010ff */
[C---:B--2---:R-:W-:Y:S01]  /*14ca0*/  FADD.FTZ R3, R199.reuse, R3 ;  /* 0x00000003c7037221 */ /* 0x044fe20000010000 */
[----:B------:R-:W-:Y:S01]  /*14cb0*/  F2FP.BF16.F32.PACK_AB R175, R199, R198 ;  /* 0x000000c6c7af723e */ /* 0x000fe200000010ff */
[----:B------:R-:W-:Y:S06]  /*14cc0*/  @!P2 BRA `(.L_x_2833) ;  /* 0x000000000004a947 */ /* 0x000fec0003800000 */
[----:B------:R-:W-:Y:S01]  /*14cd0*/  BPT.TRAP 0x1 ;  /* 0x000000040000795c */ /* 0x000fe20000300000 */
.L_x_2833:
[----:B------:R2:W3:Y:S01]  /*14ce0*/  SYNCS.PHASECHK.TRANS64.TRYWAIT P1, [R11+URZ+0x22850], R200 ;  /* 0x022850c80b0075a7 */ /* 0x0004e2000802017f */
[----:B------:R-:W-:Y:S05]  /*14cf0*/  @!P2 BRA `(.L_x_2834) ;  /* 0x000000000004a947 */ /* 0x000fea0003800000 */
[----:B------:R-:W-:Y:S01]  /*14d00*/  BPT.TRAP 0x1 ;  /* 0x000000040000795c */ /* 0x000fe20000300000 */
.L_x_2834:
[----:B------:R-:W-:Y:S04]  /*14d10*/  BSSY B0, `(.L_x_2835) ;  /* 0x0000004000007945 */ /* 0x000fe80003800000 */
[----:B---3--:R-:W-:Y:S05]  /*14d20*/  @P1 BRA `(.L_x_2836) ;  /* 0x0000000000081947 */ /* 0x008fea0003800000 */
[----:B------:R-:W3:Y:S02]  /*14d30*/  SYNCS.PHASECHK.TRANS64.TRYWAIT P1, [R11+URZ+0x22850], R200 ;  /* 0x022850c80b0075a7 */ /* 0x000ee4000802017f */
[----:B---3--:R-:W-:Y:S05]  /*14d40*/  @!P1 BRA `(.L_x_2837) ;  /* 0x000000f8009c9947 */ /* 0x008fea0003800000 */
.L_x_2836:
[----:B------:R-:W-:Y:S05]  /*14d50*/  BSYNC B0 ;  /* 0x0000000000007941 */ /* 0x000fea0003800000 */
.L_x_2835:
[----:B------:R-:W4:Y:S01]  /*14d60*/  S2R R178, SR_TID.X ;  /* 0x0000000000b27919 */ /* 0x000f220000002100 */
[----:B------:R-:W-:Y:S01]  /*14d70*/  IMAD.MOV.U32 R177, RZ, RZ, 0x40000040 ;  /* 0x40000040ffb17424 */ /* 0x000fe200078e00ff */
[----:B------:R-:W-:Y:S05]  /*14d80*/  WARPSYNC.ALL ;  /* 0x0000000000007948 */ /* 0x000fea0003800000 */
[----:B------:R-:W-:Y:S01]  /*14d90*/  R2UR UR7, R177 ;  /* 0x00000000b10772ca */ /* 0x000fe200000e0000 */
[----:B------:R-:W-:Y:S01]  /*14da0*/  IMAD.MOV.U32 R176, RZ, RZ, 0xc00 ;  /* 0x00000c00ffb07424 */ /* 0x000fe200078e00ff */
[----:B------:R-:W-:Y:S01]  /*14db0*/  ISETP.GT.AND P1, PT, R4, R219, PT ;  /* 0x000000db0400720c */ /* 0x000fe20003f24270 */
[----:B0123--:R-:W-:-:S02]  /*14dc0*/  @!P0 VIADD R11, R11, 0x22860 ;  /* 0x000228600b0b8836 */ /* 0x00ffc40000000000 */
[----:B------:R-:W-:Y:S02]  /*14dd0*/  IMAD R176, R2, R176, UR53 ;  /* 0x0000003502b07e24 */ /* 0x000fe4000f8e02b0 */
[----:B------:R-:W-:Y:S01]  /*14de0*/  VIADD R4, R4, 0xffffffff ;  /* 0xffffffff04047836 */ /* 0x000fe20000000000 */
[----:B------:R-:W-:Y:S01]  /*14df0*/  @!P0 PRMT R11, RZ, 0x654, R11 ;  /* 0x00000654ff0b8816 */ /* 0x000fe2000000000b */
[----:B------:R-:W-:Y:S01]  /*14e00*/  IMAD.MOV.U32 R201, RZ, RZ, R8 ;  /* 0x000000ffffc97224 */ /* 0x000fe200078e0008 */
[----:B------:R-:W-:Y:S01]  /*14e10*/  R2UR UR6, R176 ;  /* 0x00000000b00672ca */ /* 0x000fe200000e0000 */
[----:B------:R-:W-:Y:S01]  /*14e20*/  IMAD.MOV.U32 R216, RZ, RZ, R0 ;  /* 0x000000ffffd87224 */ /* 0x000fe200078e0000 */
[----:B----4-:R-:W-:-:S05]  /*14e30*/  SHF.R.U32.HI R178, RZ, 0x7, R178 ;  /* 0x00000007ffb27819 */ /* 0x010fca00000116b2 */
[----:B------:R-:W-:-:S05]  /*14e40*/  VIADD R177, R178, 0x8 ;  /* 0x00000008b2b17836 */ /* 0x000fca0000000000 */
[----:B------:R0:W-:Y:S02]  /*14e50*/  BAR.SYNC.DEFER_BLOCKING R177, 0x100 ;  /* 0x000400b10000751d */ /* 0x0001e40000010000 */
[----:B0-----:R-:W-:-:S04]  /*14e60*/  IMAD.MOV.U32 R177, RZ, RZ, 0x40000040 ;  /* 0x40000040ffb17424 */ /* 0x001fc800078e00ff */
        /* <DEDUP_REMOVED lines=43> */
.L_x_2820:
[----:B------:R-:W-:Y:S05]  /*15120*/  WARPSYNC.ALL ;  /* 0x0000000000007948 */ /* 0x000fea0003800000 */
[----:B------:R-:W2:Y:S01]  /*15130*/  SHFL.BFLY PT, R4, R5, 0x2, 0x1f ;  /* 0x0c401f0005047f89 */ /* 0x000ea200000e0000 */
[----:B------:R-:W-:Y:S02]  /*15140*/  IMAD.MOV.U32 R20, RZ, RZ, -0x800000 ;  /* 0xff800000ff147424 */ /* 0x000fe400078e00ff */
[----:B------:R-:W-:Y:S01]  /*15150*/  VIADD R2, R2, 0x1 ;  /* 0x0000000102027836 */ /* 0x000fe20000000000 */
[----:B------:R-:W1:Y:S01]  /*15160*/  SHFL.BFLY PT, R6, R3, 0x2, 0x1f ;  /* 0x0c401f0003067f89 */ /* 0x000e6200000e0000 */
[----:B------:R-:W-:Y:S01]  /*15170*/  VIADD R234, R234, 0x1 ;  /* 0x00000001eaea7836 */ /* 0x000fe20000000000 */
[----:B------:R3:W-:Y:S08]  /*15180*/  BAR.ARV R10, 0x100 ;  /* 0x0004000a0000751d */ /* 0x0007f00000002000 */
[----:B------:R-:W-:Y:S06]  /*15190*/  BAR.ARV 0x8, 0x180 ;  /* 0x0206000000007b1d */ /* 0x000fec0000002000 */
[----:B--2---:R-:W-:Y:S01]  /*151a0*/  FADD.FTZ R4, R4, R5 ;  /* 0x0000000504047221 */ /* 0x004fe20000010000 */
[----:B-1----:R-:W-:-:S04]  /*151b0*/  FADD.FTZ R11, R6, R3 ;  /* 0x00000003060b7221 */ /* 0x002fc80000010000 */
[----:B------:R-:W1:Y:S04]  /*151c0*/  SHFL.BFLY PT, R7, R4, 0x1, 0x1f ;  /* 0x0c201f0004077f89 */ /* 0x000e6800000e0000 */
[----:B------:R-:W2:Y:S01]  /*151d0*/  SHFL.BFLY PT, R6, R11, 0x1, 0x1f ;  /* 0x0c201f000b067f89 */ /* 0x000ea200000e0000 */
[----:B-1----:R-:W-:Y:S01]  /*151e0*/  FADD.FTZ R7, R4, R7 ;  /* 0x0000000704077221 */ /* 0x002fe20000010000 */
[----:B------:R-:W-:Y:S02]  /*151f0*/  IMAD.MOV.U32 R4, RZ, RZ, RZ ;  /* 0x000000ffff047224 */ /* 0x000fe400078e00ff */
[----:B--2---:R-:W-:Y:S02]  /*15200*/  FADD.FTZ R6, R11, R6 ;  /* 0x000000060b067221 */ /* 0x004fe40000010000 */
[----:B------:R-:W-:-:S03]  /*15210*/  FSETP.NE.FTZ.AND P0, PT, R7, RZ, PT ;  /* 0x000000ff0700720b */ /* 0x000fc60003f15000 */
[----:B------:R-:W-:-:S10]  /*15220*/  FSETP.NE.FTZ.AND P1, PT, R6, RZ, PT ;  /* 0x000000ff0600720b */ /* 0x000fd40003f35000 */
[----:B------:R-:W1:Y:S01]  /*15230*/  @P0 MUFU.LG2 R12, R7 ;  /* 0x00000007000c0308 */ /* 0x000e620000000c00 */
[----:B------:R-:W-:-:S07]  /*15240*/  @P0 FMUL.FTZ R3, R9, 0.69314718246459960938 ;  /* 0x3f31721809030820 */ /* 0x000fce0000410000 */
[----:B------:R-:W2:Y:S08]  /*15250*/  @P1 MUFU.LG2 R5, R6 ;  /* 0x0000000600051308 */ /* 0x000eb00000000c00 */
[----:B------:R-:W4:Y:S01]  /*15260*/  @P0 MUFU.RCP R4, R7 ;  /* 0x0000000700040308 */ /* 0x000f220000001000 */
[----:B-1----:R-:W-:-:S04]  /*15270*/  @P0 FMUL.FTZ R12, R12, 0.69314718246459960938 ;  /* 0x3f3172180c0c0820 */ /* 0x002fc80000410000 */
[----:B------:R-:W-:Y:S01]  /*15280*/  @P0 FFMA.FTZ R20, R3, R0, R12 ;  /* 0x0000000003140223 */ /* 0x000fe2000001000c */
[----:B------:R-:W-:Y:S01]  /*15290*/  @P1 FMUL.FTZ R0, R9, 0.69314718246459960938 ;  /* 0x3f31721809001820 */ /* 0x000fe20000410000 */
[----:B------:R-:W-:Y:S01]  /*152a0*/  IMAD.MOV.U32 R3, RZ, RZ, -0x800000 ;  /* 0xff800000ff037424 */ /* 0x000fe200078e00ff */
[----:B------:R-:W-:Y:S01]  /*152b0*/  PLOP3.LUT P0, PT, PT, PT, PT, 0x8, 0x0 ;  /* 0x000000000000781c */ /* 0x000fe20003f0e170 */
[----:B--2---:R-:W-:-:S04]  /*152c0*/  @P1 FMUL.FTZ R5, R5, 0.69314718246459960938 ;  /* 0x3f31721805051820 */ /* 0x004fc80000410000 */
[----:B------:R-:W-:Y:S01]  /*152d0*/  @P1 FFMA.FTZ R3, R0, R8, R5 ;  /* 0x0000000800031223 */ /* 0x000fe20000010005 */
[----:B------:R-:W-:Y:S02]  /*152e0*/  IMAD.MOV.U32 R0, RZ, RZ, RZ ;  /* 0x000000ffff007224 */ /* 0x000fe400078e00ff */
[-C--:B----4-:R-:W-:Y:S01]  /*152f0*/  FMUL.FTZ R24, R24, R4.reuse ;  /* 0x0000000418187220 */ /* 0x090fe20000410000 */
[-C--:B------:R-:W-:Y:S01]  /*15300*/  FMUL.FTZ R25, R25, R4.reuse ;  /* 0x0000000419197220 */ /* 0x080fe20000410000 */
[-C--:B------:R-:W-:Y:S02]  /*15310*/  FMUL.FTZ R28, R28, R4.reuse ;  /* 0x000000041c1c7220 */ /* 0x080fe40000410000 */
[----:B------:R-:W1:Y:S01]  /*15320*/  @P1 MUFU.RCP R0, R6 ;  /* 0x0000000600001308 */ /* 0x000e620000001000 */
[----:B------:R-:W-:Y:S01]  /*15330*/  ISETP.NE.AND P1, PT, R2, 0x2, PT ;  /* 0x000000020200780c */ /* 0x000fe20003f25270 */
[-C--:B------:R-:W-:Y:S01]  /*15340*/  FMUL.FTZ R29, R29, R4.reuse ;  /* 0x000000041d1d7220 */ /* 0x080fe20000410000 */
[-C--:B------:R-:W-:Y:S01]  /*15350*/  FMUL.FTZ R32, R32, R4.reuse ;  /* 0x0000000420207220 */ /* 0x080fe20000410000 */
[-C--:B------:R-:W-:Y:S01]  /*15360*/  FMUL.FTZ R33, R33, R4.reuse ;  /* 0x0000000421217220 */ /* 0x080fe20000410000 */
[----:B------:R-:W-:Y:S01]  /*15370*/  SEL R5, RZ, 0x1, P1 ;  /* 0x00000001ff057807 */ /* 0x000fe20000800000 */
        /* <DEDUP_REMOVED lines=122> */
[----:B------:R-:W-:-:S02]  /*15b20*/  LOP3.LUT R206, R206, R5, RZ, 0x3c, !PT ;  /* 0x00000005cece7212 */ /* 0x000fc400078e3cff */
[----:B---3--:R-:W-:-:S07]  /*15b30*/  SEL R2, R2, RZ, P1 ;  /* 0x000000ff02027207 */ /* 0x008fce0000800000 */
.L_x_2730:
[----:B------:R-:W-:Y:S05]  /*15b40*/  WARPSYNC.ALL ;  /* 0x0000000000007948 */ /* 0x000fea0003800000 */
[----:B------:R-:W1:Y:S08]  /*15b50*/  S2UR UR5, SR_CgaCtaId ;  /* 0x00000000000579c3 */ /* 0x000e700000008800 */
[----:B------:R-:W-:Y:S06]  /*15b60*/  BAR.SYNC.DEFER_BLOCKING 0x5, 0x180 ;  /* 0x0146000000007b1d */ /* 0x000fec0000010000 */
[----:B------:R-:W-:Y:S01]  /*15b70*/  UMOV UR4, 0x400 ;  /* 0x0000040000047882 */ /* 0x000fe20000000000 */
[----:B------:R-:W-:Y:S01]  /*15b80*/  BSSY B0, `(.L_x_2839) ;  /* 0x000050b000007945 */ /* 0x000fe20003800000 */
[----:B-1----:R-:W-:-:S06]  /*15b90*/  ULEA UR4, UR5, UR4, 0x18 ;  /* 0x0000000405047291 */ /* 0x002fcc000f8ec03f */
[----:B------:R-:W-:-:S05]  /*15ba0*/  IMAD.U32 R19, RZ, RZ, UR4 ;  /* 0x00000004ff137e24 */ /* 0x000fca000f8e00ff */
[----:B-----5:R1:W2:Y:S01]  /*15bb0*/  LDS.128 R152, [R19+0x228d0] ;  /* 0x0228d00013987984 */ /* 0x0202a20000000c00 */
[----:B------:R-:W-:Y:S06]  /*15bc0*/  BAR.ARV 0x4, 0x180 ;  /* 0x0106000000007b1d */ /* 0x000fec0000002000 */
[----:B------:R-:W-:Y:S05]  /*15bd0*/  @P0 BRA `(.L_x_2840) ;  /* 0x0000004000400947 */ /* 0x000fea0003800000 */
[----:B------:R-:W3:Y:S01]  /*15be0*/  LDL R4, [R1+0x70] ;  /* 0x0000700001047983 */ /* 0x000ee20000100800 */
[----:B------:R-:W-:Y:S01]  /*15bf0*/  ISETP.NE.AND P0, PT, R231, RZ, PT ;  /* 0x000000ffe700720c */ /* 0x000fe20003f05270 */
[----:B------:R-:W-:Y:S01]  /*15c00*/  ULDC UR4, c[0x0][0xad4] ;  /* 0x0002b50000047ab9 */ /* 0x000fe20000000800 */
[----:B------:R-:W-:Y:S01]  /*15c10*/  F2FP.BF16.F32.PACK_AB R6, R29, R28 ;  /* 0x0000001c1d06723e */ /* 0x000fe200000010ff */
[----:B------:R-:W4:Y:S01]  /*15c20*/  S2R R0, SR_SWINHI ;  /* 0x0000000000007919 */ /* 0x000f220000002f00 */
        /* <DEDUP_REMOVED lines=13> */
[----:B----4-:R-:W-:-:S03]  /*15d00*/  MOV R13, R0 ;  /* 0x00000000000d7202 */ /* 0x010fc60000000f00 */
[----:B---3--:R-:W-:-:S04]  /*15d10*/  IMAD.WIDE R14, R4, 0x2, R12 ;  /* 0x00000002040e7825 */ /* 0x008fc800078e020c */
        /* <DEDUP_REMOVED lines=8> */
[----:B---3--:R-:W-:Y:S02]  /*15da0*/  IADD3 R4, P0, R14, 0x20, RZ ;  /* 0x000000200e047810 */ /* 0x008fe40007f1e0ff */
        /* <DEDUP_REMOVED lines=8> */
[----:B---3--:R-:W-:Y:S02]  /*15e30*/  IADD3 R4, P0, R14, 0x40, RZ ;  /* 0x000000400e047810 */ /* 0x008fe40007f1e0ff */
        /* <DEDUP_REMOVED lines=144> */
[----:B---3--:R-:W-:Y:S01]  /*16740*/  IADD3 R0, P0, R14, 0xc060, RZ ;  /* 0x0000c0600e007810 */ /* 0x008fe20007f1e0ff */
[----:B------:R-:W3:Y:S03]  /*16750*/  LDC.64 R6, c[0x0][0xc00] ;  /* 0x00030000ff067b82 */ /* 0x000ee60000000a00 */
[----:B------:R-:W-:Y:S01]  /*16760*/  LOP3.LUT R4, R0, 0x380, RZ, 0xc0, !PT ;  /* 0x0000038000047812 */ /* 0x000fe200078ec0ff */
[----:B------:R-:W-:-:S03]  /*16770*/  IMAD.X R15, RZ, RZ, R15, P0 ;  /* 0x000000ffff0f7224 */ /* 0x000fc600000e060f */
[----:B------:R-:W-:-:S04]  /*16780*/  SHF.R.U64 R4, R4, 0x3, RZ ;  /* 0x0000000304047819 */ /* 0x000fc800000012ff */
[----:B------:R-:W-:Y:S01]  /*16790*/  LOP3.LUT R14, R4, R0, RZ, 0x3c, !PT ;  /* 0x00000000040e7212 */ /* 0x000fe200078e3cff */
[----:B------:R-:W-:-:S03]  /*167a0*/  IMAD.MOV.U32 R4, RZ, RZ, RZ ;  /* 0x000000ffff047224 */ /* 0x000fc600078e00ff */
[----:B------:R-:W-:-:S05]  /*167b0*/  MOV R14, R14 ;  /* 0x0000000e000e7202 */ /* 0x000fca0000000f00 */
[----:B------:R4:W-:Y:S01]  /*167c0*/  STSM.16.M88.4 [R14], R8 ;  /* 0x000000080e007844 */ /* 0x0009e20000000200 */
[----:B---3--:R-:W-:Y:S01]  /*167d0*/  IMAD.WIDE R6, R232, 0x4, R6 ;  /* 0x00000004e8067825 */ /* 0x008fe200078e0206 */
[----:B------:R-:W-:Y:S06]  /*167e0*/  BAR.SYNC.DEFER_BLOCKING 0x1, 0x100 ;  /* 0x0044000000007b1d */ /* 0x000fec0000010000 */
[----:B------:R-:W5:Y:S01]  /*167f0*/  @P1 LDG.E R4, desc[UR38][R6.64] ;  /* 0x0000002606041981 */ /* 0x000f62000c1e1900 */
[----:B------:R-:W-:Y:S01]  /*16800*/  ISETP.NE.U32.AND P0, PT, RZ, UR6, PT ;  /* 0x00000006ff007c0c */ /* 0x000fe2000bf05070 */
[----:B------:R-:W-:Y:S01]  /*16810*/  ULDC UR6, c[0x0][0xa88] ;  /* 0x0002a20000067ab9 */ /* 0x000fe20000000800 */
[----:B------:R-:W-:-:S02]  /*16820*/  IMAD.MOV.U32 R21, RZ, RZ, 0x9b8 ;  /* 0x000009b8ff157424 */ /* 0x000fc400078e00ff */
[----:B------:R-:W-:Y:S01]  /*16830*/  ISETP.NE.AND.EX P0, PT, RZ, UR7, PT, P0 ;  /* 0x00000007ff007c0c */ /* 0x000fe2000bf05300 */
[----:B------:R-:W-:-:S12]  /*16840*/  IMAD.U32 R0, RZ, RZ, UR6 ;  /* 0x00000006ff007e24 */ /* 0x000fd8000f8e00ff */
[----:B----4-:R-:W3:Y:S01]  /*16850*/  @P0 LDC.64 R8, c[0x0][0xc08] ;  /* 0x00030200ff080b82 */ /* 0x010ee20000000a00 */
[----:B------:R-:W-:-:S04]  /*16860*/  ISETP.GT.AND P2, PT, R231, 0x1, PT ;  /* 0x00000001e700780c */ /* 0x000fc80003f44270 */
[----:B------:R-:W-:-:S04]  /*16870*/  SEL R21, R21, 0x978, P2 ;  /* 0x0000097815157807 */ /* 0x000fc80001000000 */
[----:B------:R4:W0:Y:S01]  /*16880*/  LDC.64 R10, c[0x0][R21+0x220] ;  /* 0x00008800150a7b82 */ /* 0x0008220000000a00 */
[----:B---3--:R-:W-:-:S05]  /*16890*/  @P0 IMAD.WIDE R8, R232, 0x4, R8 ;  /* 0x00000004e8080825 */ /* 0x008fca00078e0208 */
[----:B------:R3:W5:Y:S02]  /*168a0*/  @P0 LDG.E R0, desc[UR38][R8.64] ;  /* 0x0000002608000981 */ /* 0x000764000c1e1900 */
[----:B---3--:R4:W3:Y:S01]  /*168b0*/  LDC.64 R8, c[0x0][R21+0x218] ;  /* 0x0000860015087b82 */ /* 0x0088e20000000a00 */
[----:B0-----:R-:W-:Y:S05]  /*168c0*/  @P0 BRA `(.L_x_2841) ;  /* 0x0000000000100947 */ /* 0x001fea0003800000 */
[----:B------:R-:W-:Y:S05]  /*168d0*/  @!P1 BRA `(.L_x_2841) ;  /* 0x00000000000c9947 */ /* 0x000fea0003800000 */
[----:B-----5:R-:W2:Y:S04]  /*168e0*/  LDG.E R0, desc[UR38][R6.64] ;  /* 0x0000002606007981 */ /* 0x020ea8000c1e1900 */
[----:B------:R-:W2:Y:S02]  /*168f0*/  LDG.E R6, desc[UR38][R6.64+0x4] ;  /* 0x0000042606067981 */ /* 0x000ea4000c1e1900 */
[----:B--2---:R-:W-:-:S07]  /*16900*/  IMAD.IADD R0, R6, 0x1, -R0 ;  /* 0x0000000106007824 */ /* 0x004fce00078e0a00 */
.L_x_2841:
[----:B------:R-:W4:Y:S01]  /*16910*/  LDL R159, [R1+0x6c] ;  /* 0x00006c00019f7983 */ /* 0x000f220000100800 */
[----:B------:R-:W0:Y:S03]  /*16920*/  LDC R157, c[0x0][0xbe8] ;  /* 0x0002fa00ff9d7b82 */ /* 0x000e260000000800 */
[----:B------:R-:W4:Y:S01]  /*16930*/  LDL R158, [R1+0x64] ;  /* 0x00006400019e7983 */ /* 0x000f220000100800 */
[----:B------:R-:W-:Y:S02]  /*16940*/  ISETP.NE.U32.AND P0, PT, RZ, UR4, PT ;  /* 0x00000004ff007c0c */ /* 0x000fe4000bf05070 */
[----:B------:R-:W-:Y:S02]  /*16950*/  SHF.R.S32.HI R5, RZ, 0x1f, R232 ;  /* 0x0000001fff057819 */ /* 0x000fe400000114e8 */
[----:B------:R-:W1:Y:S01]  /*16960*/  LDC.64 R14, c[0x0][R21+0x228] ;  /* 0x00008a00150e7b82 */ /* 0x000e620000000a00 */
[----:B------:R-:W-:-:S04]  /*16970*/  ISETP.NE.AND.EX P0, PT, RZ, UR5, PT, P0 ;  /* 0x00000005ff007c0c */ /* 0x000fc8000bf05300 */
[----:B------:R-:W-:Y:S02]  /*16980*/  SEL R6, R232, RZ, !P0 ;  /* 0x000000ffe8067207 */ /* 0x000fe40004000000 */
[----:B------:R-:W-:-:S03]  /*16990*/  SEL R5, R5, RZ, !P0 ;  /* 0x000000ff05057207 */ /* 0x000fc60004000000 */
[----:B--2---:R-:W-:-:S04]  /*169a0*/  IMAD R152, R11, R6, RZ ;  /* 0x000000060b987224 */ /* 0x004fc800078e02ff */
[----:B------:R-:W-:Y:S01]  /*169b0*/  IMAD R152, R10, R5, R152 ;  /* 0x000000050a987224 */ /* 0x000fe200078e0298 */
[----:B0-----:R-:W-:Y:S01]  /*169c0*/  ISETP.NE.AND P1, PT, R157, 0x1, PT ;  /* 0x000000019d00780c */ /* 0x001fe20003f25270 */
[-C--:B---3--:R-:W-:Y:S02]  /*169d0*/  IMAD R5, R9, R224.reuse, RZ ;  /* 0x000000e009057224 */ /* 0x088fe400078e02ff */
[----:B------:R-:W-:-:S04]  /*169e0*/  IMAD.WIDE.U32 R8, R8, R224, RZ ;  /* 0x000000e008087225 */ /* 0x000fc800078e00ff */
[----:B------:R-:W-:-:S04]  /*169f0*/  IMAD.WIDE.U32 R10, R10, R6, RZ ;  /* 0x000000060a0a7225 */ /* 0x000fc800078e00ff */
[----:B------:R-:W-:Y:S01]  /*16a00*/  IMAD.IADD R156, R9, 0x1, R5 ;  /* 0x00000001099c7824 */ /* 0x000fe200078e0205 */
[----:B-----5:R-:W-:Y:S01]  /*16a10*/  IADD3 R7, P0, P3, R10, R8, R4 ;  /* 0x000000080a077210 */ /* 0x020fe20007b1e004 */
[----:B------:R-:W0:Y:S01]  /*16a20*/  @P1 LDC R9, c[0x0][0xbec] ;  /* 0x0002fb00ff091b82 */ /* 0x000e220000000800 */
[----:B------:R-:W-:Y:S01]  /*16a30*/  SEL R10, R235, RZ, P2 ;  /* 0x000000ffeb0a7207 */ /* 0x000fe20001000000 */
[----:B------:R-:W-:Y:S01]  /*16a40*/  IMAD.IADD R152, R11, 0x1, R152 ;  /* 0x000000010b987824 */ /* 0x000fe200078e0298 */
[----:B------:R-:W-:Y:S01]  /*16a50*/  SHF.R.S32.HI R5, RZ, 0x1f, R4 ;  /* 0x0000001fff057819 */ /* 0x000fe20000011404 */
[----:B------:R-:W-:-:S04]  /*16a60*/  IMAD R0, R0, R157, RZ ;  /* 0x0000009d00007224 */ /* 0x000fc800078e02ff */
[----:B------:R-:W2:Y:S01]  /*16a70*/  @P1 LDC R8, c[0x0][0xbf0] ;  /* 0x0002fc00ff081b82 */ /* 0x000ea20000000800 */
[-C--:B-1----:R-:W-:Y:S02]  /*16a80*/  IMAD R15, R15, R10.reuse, RZ ;  /* 0x0000000a0f0f7224 */ /* 0x082fe400078e02ff */
[----:B------:R-:W-:Y:S01]  /*16a90*/  IMAD.WIDE.U32 R10, R14, R10, RZ ;  /* 0x0000000a0e0a7225 */ /* 0x000fe200078e00ff */
[----:B------:R-:W-:-:S03]  /*16aa0*/  IADD3.X R14, R152, R156, R5, P0, P3 ;  /* 0x0000009c980e7210 */ /* 0x000fc600007e6405 */
[----:B------:R-:W-:Y:S02]  /*16ab0*/  IMAD.IADD R152, R215, 0x1, R213 ;  /* 0x00000001d7987824 */ /* 0x000fe400078e02d5 */
[----:B------:R-:W-:Y:S02]  /*16ac0*/  IMAD.IADD R15, R11, 0x1, R15 ;  /* 0x000000010b0f7824 */ /* 0x000fe400078e020f */
[----:B0-----:R-:W-:-:S04]  /*16ad0*/  @P1 IMAD.HI.U32 R9, R152, R9, RZ ;  /* 0x0000000998091227 */ /* 0x001fc800078e00ff */
[----:B------:R-:W-:Y:S01]  /*16ae0*/  IMAD.MOV.U32 R156, RZ, RZ, R152 ;  /* 0x000000ffff9c7224 */ /* 0x000fe200078e0098 */
[----:B--2---:R-:W-:Y:S02]  /*16af0*/  @P1 SHF.R.U32.HI R156, RZ, R8, R9 ;  /* 0x00000008ff9c1219 */ /* 0x004fe40000011609 */
[----:B------:R4:W0:Y:S02]  /*16b00*/  LDC.64 R8, c[0x0][R21+0x210] ;  /* 0x0000840015087b82 */ /* 0x0008240000000a00 */
[----:B------:R-:W-:Y:S02]  /*16b10*/  IADD3 R10, P0, P3, R156, R7, R10 ;  /* 0x000000079c0a7210 */ /* 0x000fe40007b1e00a */
[----:B------:R-:W-:-:S04]  /*16b20*/  SHF.R.S32.HI R7, RZ, 0x1f, R156 ;  /* 0x0000001fff077819 */ /* 0x000fc8000001149c */
[----:B------:R-:W-:Y:S01]  /*16b30*/  IADD3.X R11, R7, R14, R15, P0, P3 ;  /* 0x0000000e070b7210 */ /* 0x000fe200007e640f */
[----:B----4-:R-:W-:Y:S01]  /*16b40*/  IMAD.MOV R21, RZ, RZ, -R156 ;  /* 0x000000ffff157224 */ /* 0x010fe200078e0a9c */
[----:B------:R-:W1:Y:S03]  /*16b50*/  LDC.64 R14, c[0x0][0xba8] ;  /* 0x0002ea00ff0e7b82 */ /* 0x000e660000000a00 */
[----:B------:R-:W-:-:S05]  /*16b60*/  IMAD R21, R157, R21, R152 ;  /* 0x000000159d157224 */ /* 0x000fca00078e0298 */
[----:B------:R-:W-:Y:S01]  /*16b70*/  SHF.R.S32.HI R7, RZ, 0x1f, R21 ;  /* 0x0000001fff077819 */ /* 0x000fe20000011415 */
[----:B-1----:R-:W1:Y:S08]  /*16b80*/  @!P2 LDC R14, c[0x0][0xb50] ;  /* 0x0002d400ff0eab82 */ /* 0x002e700000000800 */
[----:B------:R-:W2:Y:S01]  /*16b90*/  @!P2 LDC R15, c[0x0][0xb54] ;  /* 0x0002d500ff0fab82 */ /* 0x000ea20000000800 */
[----:B0-----:R-:W-:-:S02]  /*16ba0*/  IMAD R9, R9, R21, RZ ;  /* 0x0000001509097224 */ /* 0x001fc400078e02ff */
[----:B------:R-:W-:-:S04]  /*16bb0*/  IMAD.WIDE.U32 R10, R8, R21, R10 ;  /* 0x00000015080a7225 */ /* 0x000fc800078e000a */
[----:B------:R-:W-:-:S04]  /*16bc0*/  IMAD R7, R8, R7, R9 ;  /* 0x0000000708077224 */ /* 0x000fc800078e0209 */
[----:B------:R-:W-:Y:S01]  /*16bd0*/  IMAD.IADD R7, R11, 0x1, R7 ;  /* 0x000000010b077824 */ /* 0x000fe200078e0207 */
[----:B-1----:R-:W-:-:S05]  /*16be0*/  LEA R14, P0, R10, R14, 0x2 ;  /* 0x0000000e0a0e7211 */ /* 0x002fca00078010ff */
[----:B------:R-:W-:Y:S01]  /*16bf0*/  SHFL.IDX PT, R8, R14, RZ, 0x1c1f ;  /* 0x001c1fff0e087589 */ /* 0x000fe200000e0000 */
[----:B--2---:R-:W-:-:S03]  /*16c00*/  LEA.HI.X R7, R10, R15, R7, 0x2, P0 ;  /* 0x0000000f0a077211 */ /* 0x004fc600000f1407 */
[----:B------:R-:W-:Y:S04]  /*16c10*/  SHFL.IDX PT, R10, R14, 0x1, 0x1c1f ;  /* 0x003c1f000e0a7f89 */ /* 0x000fe800000e0000 */
[----:B------:R-:W0:Y:S04]  /*16c20*/  SHFL.IDX PT, R9, R7, RZ, 0x1c1f ;  /* 0x001c1fff07097589 */ /* 0x000e2800000e0000 */
[----:B------:R1:W2:Y:S01]  /*16c30*/  SHFL.IDX PT, R11, R7, 0x1, 0x1c1f ;  /* 0x003c1f00070b7f89 */ /* 0x0002a200000e0000 */
[----:B------:R-:W-:Y:S01]  /*16c40*/  IMAD.IADD R21, R159, 0x1, R213 ;  /* 0x000000019f157824 */ /* 0x000fe200078e02d5 */
[----:B------:R-:W-:-:S03]  /*16c50*/  LOP3.LUT P0, RZ, R158, 0x3, RZ, 0xc0, !PT ;  /* 0x000000039eff7812 */ /* 0x000fc6000780c0ff */
[C---:B-1----:R-:W-:Y:S01]  /*16c60*/  VIADD R7, R21.reuse, 0x8 ;  /* 0x0000000815077836 */ /* 0x042fe20000000000 */
[----:B------:R-:W-:-:S04]  /*16c70*/  ISETP.GE.OR P3, PT, R21, R0, P0 ;  /* 0x000000001500720c */ /* 0x000fc80000766670 */
[----:B------:R-:W-:-:S09]  /*16c80*/  ISETP.GE.OR P0, PT, R7, R0, P0 ;  /* 0x000000000700720c */ /* 0x000fd20000706670 */
[----:B0-----:R0:W-:Y:S04]  /*16c90*/  @!P3 ST.E desc[UR38][R8.64], R20 ;  /* 0x000000140800b985 */ /* 0x0011e8000c101926 */
[----:B--2---:R0:W-:Y:S01]  /*16ca0*/  @!P0 ST.E desc[UR38][R10.64], R3 ;  /* 0x000000030a008985 */ /* 0x0041e2000c101926 */
[----:B------:R-:W-:Y:S05]  /*16cb0*/  @P2 BRA `(.L_x_2842) ;  /* 0x0000001000382947 */ /* 0x000fea0003800000 */
[----:B0-----:R-:W0:Y:S01]  /*16cc0*/  S2R R3, SR_TID.X ;  /* 0x0000000000037919 */ /* 0x001e220000002100 */
        /* <DEDUP_REMOVED lines=10> */
[----:B------:R-:W-:Y:S02]  /*16d70*/  IADD3 R41, P4, R12, 0x4000, RZ ;  /* 0x000040000c297810 */ /* 0x000fe40007f9e0ff */
[----:B------:R-:W-:Y:S02]  /*16d80*/  LOP3.LUT R28, R29, 0x380, RZ, 0xc0, !PT ;  /* 0x000003801d1c7812 */ /* 0x000fe400078ec0ff */
[----:B------:R-:W-:-:S02]  /*16d90*/  LOP3.LUT R32, R33, 0x380, RZ, 0xc0, !PT ;  /* 0x0000038021207812 */ /* 0x000fc400078ec0ff */
[----:B------:R-:W-:Y:S02]  /*16da0*/  LOP3.LUT R36, R37, 0x380, RZ, 0xc0, !PT ;  /* 0x0000038025247812 */ /* 0x000fe400078ec0ff */
[----:B------:R-:W-:Y:S02]  /*16db0*/  LOP3.LUT R40, R41, 0x380, RZ, 0xc0, !PT ;  /* 0x0000038029287812 */ /* 0x000fe400078ec0ff */
[----:B------:R-:W-:Y:S02]  /*16dc0*/  IADD3 R45, P5, R12, 0x5000, RZ ;  /* 0x000050000c2d7810 */ /* 0x000fe40007fbe0ff */
[----:B------:R-:W-:Y:S02]  /*16dd0*/  SHF.R.U64 R28, R28, 0x3, RZ ;  /* 0x000000031c1c7819 */ /* 0x000fe400000012ff */
[----:B------:R-:W-:Y:S02]  /*16de0*/  SHF.R.U64 R32, R32, 0x3, RZ ;  /* 0x0000000320207819 */ /* 0x000fe400000012ff */
[----:B------:R-:W-:-:S02]  /*16df0*/  SHF.R.U64 R36, R36, 0x3, RZ ;  /* 0x0000000324247819 */ /* 0x000fc400000012ff */
        /* <DEDUP_REMOVED lines=17> */
[----:B------:R-:W-:Y:S02]  /*16f10*/  SHF.R.U64 R44, R44, 0x3, RZ ;  /* 0x000000032c2c7819 */ /* 0x000fe400000012ff */
[----:B------:R-:W-:Y:S01]  /*16f20*/  LOP3.LUT R48, R49, 0x380, RZ, 0xc0, !PT ;  /* 0x0000038031307812 */ /* 0x000fe200078ec0ff */
[----:B------:R-:W5:Y:S01]  /*16f30*/  LD.E.128 R36, desc[UR38][R36.64] ;  /* 0x0000002624247980 */ /* 0x000f62000c101d00 */
[----:B------:R-:W-:Y:S02]  /*16f40*/  LOP3.LUT R52, R53, 0x380, RZ, 0xc0, !PT ;  /* 0x0000038035347812 */ /* 0x000fe400078ec0ff */
[----:B------:R-:W-:Y:S01]  /*16f50*/  LOP3.LUT R56, R57, 0x380, RZ, 0xc0, !PT ;  /* 0x0000038039387812 */ /* 0x000fe200078ec0ff */
[----:B------:R-:W5:Y:S01]  /*16f60*/  LD.E.128 R40, desc[UR38][R40.64] ;  /* 0x0000002628287980 */ /* 0x000f62000c101d00 */
[----:B------:R-:W-:-:S02]  /*16f70*/  LOP3.LUT R60, R61, 0x380, RZ, 0xc0, !PT ;  /* 0x000003803d3c7812 */ /* 0x000fc400078ec0ff */
[----:B------:R-:W-:Y:S01]  /*16f80*/  LOP3.LUT R44, R44, R45, RZ, 0x3c, !PT ;  /* 0x0000002d2c2c7212 */ /* 0x000fe200078e3cff */
[----:B------:R-:W-:Y:S01]  /*16f90*/  IMAD.X R45, RZ, RZ, R13, P5 ;  /* 0x000000ffff2d7224 */ /* 0x000fe200028e060d */
[----:B------:R-:W-:Y:S02]  /*16fa0*/  IADD3 R65, P5, R12, 0xa000, RZ ;  /* 0x0000a0000c417810 */ /* 0x000fe40007fbe0ff */
[----:B------:R-:W-:Y:S02]  /*16fb0*/  SHF.R.U64 R48, R48, 0x3, RZ ;  /* 0x0000000330307819 */ /* 0x000fe400000012ff */
[----:B------:R-:W-:Y:S01]  /*16fc0*/  SHF.R.U64 R52, R52, 0x3, RZ ;  /* 0x0000000334347819 */ /* 0x000fe200000012ff */
[----:B------:R-:W5:Y:S01]  /*16fd0*/  LD.E.128 R44, desc[UR38][R44.64] ;  /* 0x000000262c2c7980 */ /* 0x000f62000c101d00 */
[----:B------:R-:W-:Y:S02]  /*16fe0*/  SHF.R.U64 R56, R56, 0x3, RZ ;  /* 0x0000000338387819 */ /* 0x000fe400000012ff */
[----:B------:R-:W-:-:S02]  /*16ff0*/  SHF.R.U64 R60, R60, 0x3, RZ ;  /* 0x000000033c3c7819 */ /* 0x000fc400000012ff */
        /* <DEDUP_REMOVED lines=15> */
[----:B------:R-:W-:Y:S01]  /*170f0*/  LOP3.LUT R11, R12, 0x380, RZ, 0xc0, !PT ;  /* 0x000003800c0b7812 */ /* 0x000fe200078ec0ff */
[----:B------:R-:W5:Y:S01]  /*17100*/  LD.E.128 R56, desc[UR38][R56.64] ;  /* 0x0000002638387980 */ /* 0x000f62000c101d00 */
[----:B------:R-:W-:Y:S02]  /*17110*/  SHF.R.U64 R64, R64, 0x3, RZ ;  /* 0x0000000340407819 */ /* 0x000fe400000012ff */
[----:B------:R-:W-:Y:S01]  /*17120*/  LOP3.LUT R68, R69, 0x380, RZ, 0xc0, !PT ;  /* 0x0000038045447812 */ /* 0x000fe200078ec0ff */
[----:B------:R-:W5:Y:S01]  /*17130*/  LD.E.128 R60, desc[UR38][R60.64] ;  /* 0x000000263c3c7980 */ /* 0x000f62000c101d00 */
[----:B------:R-:W-:-:S02]  /*17140*/  LOP3.LUT R72, R73, 0x380, RZ, 0xc0, !PT ;  /* 0x0000038049487812 */ /* 0x000fc400078ec0ff */
[----:B------:R-:W-:Y:S02]  /*17150*/  LOP3.LUT R76, R77, 0x380, RZ, 0xc0, !PT ;  /* 0x000003804d4c7812 */ /* 0x000fe400078ec0ff */
[----:B------:R-:W-:Y:S02]  /*17160*/  LOP3.LUT R80, R81, 0x380, RZ, 0xc0, !PT ;  /* 0x0000038051507812 */ /* 0x000fe400078ec0ff */
[----:B------:R-:W-:Y:S02]  /*17170*/  SHF.R.U64 R11, R11, 0x3, RZ ;  /* 0x000000030b0b7819 */ /* 0x000fe400000012ff */
[----:B------:R-:W-:Y:S01]  /*17180*/  LOP3.LUT R64, R64, R65, RZ, 0x3c, !PT ;  /* 0x0000004140407212 */ /* 0x000fe200078e3cff */
[----:B------:R-:W-:Y:S01]  /*17190*/  IMAD.X R65, RZ, RZ, R13, P5 ;  /* 0x000000ffff417224 */ /* 0x000fe200028e060d */
[----:B------:R-:W-:Y:S02]  /*171a0*/  IADD3 R10, P5, R12, 0xf000, RZ ;  /* 0x0000f0000c0a7810 */ /* 0x000fe40007fbe0ff */
[----:B------:R-:W-:-:S02]  /*171b0*/  SHF.R.U64 R68, R68, 0x3, RZ ;  /* 0x0000000344447819 */ /* 0x000fc400000012ff */
[----:B------:R-:W-:Y:S01]  /*171c0*/  SHF.R.U64 R72, R72, 0x3, RZ ;  /* 0x0000000348487819 */ /* 0x000fe200000012ff */
[--C-:B------:R-:W-:Y:S01]  /*171d0*/  IMAD.X R85, RZ, RZ, R13.reuse, P5 ;  /* 0x000000ffff557224 */ /* 0x100fe200028e060d */
[----:B------:R-:W-:Y:S01]  /*171e0*/  SHF.R.U64 R76, R76, 0x3, RZ ;  /* 0x000000034c4c7819 */ /* 0x000fe200000012ff */
[----:B------:R-:W5:Y:S01]  /*171f0*/  LD.E.128 R64, desc[UR38][R64.64] ;  /* 0x0000002640407980 */ /* 0x000f62000c101d00 */
[----:B------:R-:W-:Y:S02]  /*17200*/  SHF.R.U64 R80, R80, 0x3, RZ ;  /* 0x0000000350507819 */ /* 0x000fe400000012ff */
[----:B------:R-:W-:Y:S02]  /*17210*/  LOP3.LUT R12, R11, R12, RZ, 0x3c, !PT ;  /* 0x0000000c0b0c7212 */ /* 0x000fe400078e3cff */
        /* <DEDUP_REMOVED lines=9> */
[----:B------:R-:W-:-:S02]  /*172b0*/  LOP3.LUT R9, R10, 0x380, RZ, 0xc0, !PT ;  /* 0x000003800a097812 */ /* 0x000fc400078ec0ff */
[----:B------:R-:W-:Y:S01]  /*172c0*/  LOP3.LUT R8, R8, 0xfffffff8, RZ, 0xc0, !PT ;  /* 0xfffffff808087812 */ /* 0x000fe200078ec0ff */
[----:B------:R-:W5:Y:S01]  /*172d0*/  LD.E.128 R68, desc[UR38][R68.64] ;  /* 0x0000002644447980 */ /* 0x000f62000c101d00 */
[----:B------:R-:W-:Y:S02]  /*172e0*/  SHF.R.U64 R9, R9, 0x3, RZ ;  /* 0x0000000309097819 */ /* 0x000fe400000012ff */
[----:B------:R-:W-:Y:S01]  /*172f0*/  SHF.R.S32.HI R11, RZ, 0x1f, R6 ;  /* 0x0000001fff0b7819 */ /* 0x000fe20000011406 */
[----:B------:R-:W5:Y:S01]  /*17300*/  LD.E.128 R72, desc[UR38][R72.64] ;  /* 0x0000002648487980 */ /* 0x000f62000c101d00 */
[----:B------:R-:W-:Y:S01]  /*17310*/  LOP3.LUT R84, R9, R10, RZ, 0x3c, !PT ;  /* 0x0000000a09547212 */ /* 0x000fe200078e3cff */
[----:B0-----:R-:W0:Y:S01]  /*17320*/  @P1 LDC R13, c[0x0][0xbec] ;  /* 0x0002fb00ff0d1b82 */ /* 0x001e220000000800 */
[----:B------:R-:W-:Y:S01]  /*17330*/  IMAD.IADD R8, R3, 0x1, -R8 ;  /* 0x0000000103087824 */ /* 0x000fe200078e0a08 */
[----:B------:R-:W5:Y:S04]  /*17340*/  LD.E.128 R76, desc[UR38][R76.64] ;  /* 0x000000264c4c7980 */ /* 0x000f68000c101d00 */
[----:B------:R-:W5:Y:S02]  /*17350*/  LD.E.128 R80, desc[UR38][R80.64] ;  /* 0x0000002650507980 */ /* 0x000f64000c101d00 */
[----:B------:R-:W1:Y:S01]  /*17360*/  @P1 LDC R12, c[0x0][0xbf0] ;  /* 0x0002fc00ff0c1b82 */ /* 0x000e620000000800 */
[C---:B------:R-:W-:Y:S01]  /*17370*/  IMAD R9, R4.reuse, UR5, R5 ;  /* 0x0000000504097c24 */ /* 0x040fe2000f8e0205 */
[----:B------:R-:W5:Y:S01]  /*17380*/  LD.E.128 R84, desc[UR38][R84.64] ;  /* 0x0000002654547980 */ /* 0x000f62000c101d00 */
[----:B------:R-:W-:Y:S01]  /*17390*/  IMAD.WIDE.U32 R4, R4, UR4, RZ ;  /* 0x0000000404047c25 */ /* 0x000fe2000f8e00ff */
[----:B------:R-:W-:Y:S01]  /*173a0*/  ULDC.64 UR4, c[0x0][0xae8] ;  /* 0x0002ba0000047ab9 */ /* 0x000fe20000000a00 */
[----:B------:R-:W-:Y:S01]  /*173b0*/  @!PT LDS RZ, [RZ] ;  /* 0x00000000fffff984 */ /* 0x000fe20000000800 */
[----:B------:R-:W-:Y:S01]  /*173c0*/  @!PT LDS RZ, [RZ] ;  /* 0x00000000fffff984 */ /* 0x000fe20000000800 */
[----:B------:R-:W-:Y:S01]  /*173d0*/  @!PT LDS RZ, [RZ] ;  /* 0x00000000fffff984 */ /* 0x000fe20000000800 */
[----:B------:R-:W-:Y:S01]  /*173e0*/  @!PT LDS RZ, [RZ] ;  /* 0x00000000fffff984 */ /* 0x000fe20000000800 */
[----:B------:R2:W-:Y:S06]  /*173f0*/  MEMBAR.ALL.CTA ;  /* 0x0000000000007992 */ /* 0x0005ec0000008000 */
[----:B--2---:R-:W2:Y:S01]  /*17400*/  FENCE.VIEW.ASYNC.S ;  /* 0x00000000000073c6 */ /* 0x004ea20000000000 */
[----:B------:R-:W-:-:S02]  /*17410*/  IMAD R8, R8, 0x20, R7 ;  /* 0x0000002008087824 */ /* 0x000fc400078e0207 */
[----:B------:R-:W-:Y:S02]  /*17420*/  IMAD.IADD R5, R5, 0x1, R9 ;  /* 0x0000000105057824 */ /* 0x000fe400078e0209 */
[----:B------:R-:W-:Y:S02]  /*17430*/  IMAD.IADD R10, R213, 0x1, R8 ;  /* 0x00000001d50a7824 */ /* 0x000fe400078e0208 */
[----:B------:R-:W-:-:S04]  /*17440*/  IMAD.WIDE.U32 R4, R224, UR4, R4 ;  /* 0x00000004e0047c25 */ /* 0x000fc8000f8e0004 */
[----:B0-----:R-:W-:-:S04]  /*17450*/  @P1 IMAD.HI.U32 R3, R10, R13, RZ ;  /* 0x0000000d0a031227 */ /* 0x001fc800078e00ff */
[----:B------:R-:W-:Y:S01]  /*17460*/  IMAD R5, R224, UR5, R5 ;  /* 0x00000005e0057c24 */ /* 0x000fe2000f8e0205 */
[----:B------:R-:W-:Y:S01]  /*17470*/  ULDC.64 UR4, c[0x0][0xaf0] ;  /* 0x0002bc0000047ab9 */ /* 0x000fe20000000a00 */
[----:B------:R-:W-:Y:S01]  /*17480*/  IMAD.MOV.U32 R9, RZ, RZ, R10 ;  /* 0x000000ffff097224 */ /* 0x000fe200078e000a */
[----:B-1----:R-:W-:Y:S01]  /*17490*/  @P1 SHF.R.U32.HI R9, RZ, R12, R3 ;  /* 0x0000000cff091219 */ /* 0x002fe20000011603 */
[----:B------:R-:W-:Y:S02]  /*174a0*/  IMAD R11, R11, UR4, RZ ;  /* 0x000000040b0b7c24 */ /* 0x000fe4000f8e02ff */
[----:B------:R-:W-:Y:S01]  /*174b0*/  IMAD.WIDE.U32 R4, R6, UR4, R4 ;  /* 0x0000000406047c25 */ /* 0x000fe2000f8e0004 */
[----:B------:R-:W-:-:S03]  /*174c0*/  SHF.R.S32.HI R3, RZ, 0x1f, R9 ;  /* 0x0000001fff037819 */ /* 0x000fc60000011409 */
[----:B------:R-:W-:Y:S01]  /*174d0*/  IMAD R11, R6, UR5, R11 ;  /* 0x00000005060b7c24 */ /* 0x000fe2000f8e020b */
[----:B------:R-:W-:Y:S01]  /*174e0*/  ULDC.64 UR4, c[0x0][0xae0] ;  /* 0x0002b80000047ab9 */ /* 0x000fe20000000a00 */
[----:B------:R-:W-:Y:S02]  /*174f0*/  IMAD.MOV R8, RZ, RZ, -R9 ;  /* 0x000000ffff087224 */ /* 0x000fe400078e0a09 */
[----:B------:R-:W-:Y:S02]  /*17500*/  IMAD.IADD R5, R5, 0x1, R11 ;  /* 0x0000000105057824 */ /* 0x000fe400078e020b */
[----:B------:R-:W-:Y:S02]  /*17510*/  IMAD R6, R3, UR4, RZ ;  /* 0x0000000403067c24 */ /* 0x000fe4000f8e02ff */
[----:B------:R-:W-:Y:S02]  /*17520*/  IMAD R157, R157, R8, R10 ;  /* 0x000000089d9d7224 */ /* 0x000fe400078e020a */
[----:B------:R-:W-:-:S04]  /*17530*/  IMAD.WIDE.U32 R4, R9, UR4, R4 ;  /* 0x0000000409047c25 */ /* 0x000fc8000f8e0004 */
[----:B------:R-:W-:Y:S01]  /*17540*/  IMAD R9, R9, UR5, R6 ;  /* 0x0000000509097c24 */ /* 0x000fe2000f8e0206 */
[----:B------:R-:W-:Y:S01]  /*17550*/  SHF.R.S32.HI R6, RZ, 0x1f, R157 ;  /* 0x0000001fff067819 */ /* 0x000fe2000001149d */
[----:B------:R-:W-:Y:S02]  /*17560*/  ULDC.64 UR4, c[0x0][0xad8] ;  /* 0x0002b60000047ab9 */ /* 0x000fe40000000a00 */
[----:B------:R-:W-:Y:S02]  /*17570*/  IMAD.IADD R5, R5, 0x1, R9 ;  /* 0x0000000105057824 */ /* 0x000fe400078e0209 */
[----:B------:R-:W-:Y:S02]  /*17580*/  IMAD R6, R6, UR4, RZ ;  /* 0x0000000406067c24 */ /* 0x000fe4000f8e02ff */
[----:B------:R-:W-:Y:S02]  /*17590*/  VIADD R3, R19, 0x22820 ;  /* 0x0002282013037836 */ /* 0x000fe40000000000 */
[----:B------:R-:W-:-:S04]  /*175a0*/  IMAD.WIDE.U32 R4, R157, UR4, R4 ;  /* 0x000000049d047c25 */ /* 0x000fc8000f8e0004 */
[----:B------:R-:W-:Y:S01]  /*175b0*/  IMAD R21, R157, UR5, R6 ;  /* 0x000000059d157c24 */ /* 0x000fe2000f8e0206 */
[----:B------:R-:W-:Y:S01]  /*175c0*/  ULDC.64 UR4, c[0x0][0xa80] ;  /* 0x0002a00000047ab9 */ /* 0x000fe20000000a00 */
[----:B------:R-:W-:Y:S02]  /*175d0*/  PRMT R3, RZ, 0x654, R3 ;  /* 0x00000654ff037816 */ /* 0x000fe40000000003 */
[----:B------:R-:W-:Y:S01]  /*175e0*/  IMAD.IADD R21, R5, 0x1, R21 ;  /* 0x0000000105157824 */ /* 0x000fe200078e0215 */
[C---:B------:R-:W-:Y:S01]  /*175f0*/  LEA R20, P0, R4.reuse, UR4, 0x1 ;  /* 0x0000000404147c11 */ /* 0x040fe2000f8008ff */
[----:B------:R-:W-:Y:S01]  /*17600*/  UMOV UR4, 0xffffffff ;  /* 0xffffffff00047882 */ /* 0x000fe20000000000 */
[----:B--2---:R0:W-:Y:S02]  /*17610*/  SYNCS.ARRIVE.TRANS64.RED.A1T0 RZ, [R3+URZ], RZ ;  /* 0x000000ff03ff79a7 */ /* 0x0041e4000810043f */
[----:B------:R-:W-:Y:S01]  /*17620*/  LEA.HI.X R21, R4, UR5, R21, 0x1, P0 ;  /* 0x0000000504157c11 */ /* 0x000fe200080f0c15 */
[----:B------:R-:W-:Y:S08]  /*17630*/  BRA.DIV UR4, `(.L_x_2843) ;  /* 0x000000d204747947 */ /* 0x000ff0000b800000 */
[----:B0-----:R0:W1:Y:S04]  /*17640*/  SHFL.IDX PT, R3, R21, RZ, 0x181f ;  /* 0x00181fff15037589 */ /* 0x00106800000e0000 */
[----:B------:R0:W2:Y:S02]  /*17650*/  SHFL.IDX PT, R14, R20, RZ, 0x181f ;  /* 0x00181fff140e7589 */ /* 0x0000a400000e0000 */
.L_x_3085:
[----:B------:R-:W-:Y:S01]  /*17660*/  IMAD.IADD R213, R7, 0x1, R213 ;  /* 0x0000000107d57824 */ /* 0x000fe200078e02d5 */
        /* <DEDUP_REMOVED lines=14> */
[-C--:B------:R-:W-:Y:S02]  /*17750*/  @!P2 LEA R6, P4, R223, R14.reuse, 0x1 ;  /* 0x0000000edf06a211 */ /* 0x080fe400078808ff */
[----:B-1----:R-:W-:Y:S02]  /*17760*/  @!P3 LEA.HI.X R5, R212, R3, R8, 0x1, P5 ;  /* 0x00000003d405b211 */ /* 0x002fe400028f0c08 */
[----:B------:R-:W-:-:S02]  /*17770*/  @!P1 LEA R8, P5, R222, R14, 0x1 ;  /* 0x0000000ede089211 */ /* 0x000fc400078a08ff */
[-C--:B------:R-:W-:Y:S01]  /*17780*/  @!P2 LEA.HI.X R7, R223, R3.reuse, R10, 0x1, P4 ;  /* 0x00000003df07a211 */ /* 0x080fe200020f0c0a */
        /* <DEDUP_REMOVED lines=8> */
.L_x_2845:
[----:B------:R-:W-:Y:S05]  /*17810*/  BSYNC B1 ;  /* 0x0000000000017941 */ /* 0x000fea0003800000 */
.L_x_2844:
[----:B------:R-:W-:Y:S01]  /*17820*/  UMOV UR4, 0xffffffff ;  /* 0xffffffff00047882 */ /* 0x000fe20000000000 */
[----:B---3-5:R-:W-:Y:S02]  /*17830*/  SHF.R.S32.HI R24, RZ, 0x1f, R88 ;  /* 0x0000001fff187819 */ /* 0x028fe40000011458 */
[----:B------:R-:W-:Y:S05]  /*17840*/  BRA.DIV UR4, `(.L_x_2846) ;  /* 0x000000d204247947 */ /* 0x000fea000b800000 */
[----:B-1----:R1:W3:Y:S04]  /*17850*/  SHFL.IDX PT, R3, R21, 0x1, 0x181f ;  /* 0x00381f0015037f89 */ /* 0x0022e800000e0000 */
[----:B--2---:R1:W2:Y:S02]  /*17860*/  SHFL.IDX PT, R14, R20, 0x1, 0x181f ;  /* 0x00381f00140e7f89 */ /* 0x0042a400000e0000 */
.L_x_3089:
        /* <DEDUP_REMOVED lines=13> */
[CC--:B------:R-:W-:Y:S02]  /*17940*/  @!P2 LEA R6, P4, R223.reuse, R14.reuse, 0x1 ;  /* 0x0000000edf06a211 */ /* 0x0c0fe400078808ff */
[-C--:B---3--:R-:W-:Y:S02]  /*17950*/  @!P3 LEA.HI.X R5, R212, R3.reuse, R8, 0x1, P5 ;  /* 0x00000003d405b211 */ /* 0x088fe400028f0c08 */
[-C--:B------:R-:W-:Y:S02]  /*17960*/  @!P1 LEA R8, P5, R222, R14.reuse, 0x1 ;  /* 0x0000000ede089211 */ /* 0x080fe400078a08ff */
        /* <DEDUP_REMOVED lines=8> */
.L_x_2848:
[----:B------:R-:W-:Y:S05]  /*179f0*/  BSYNC B1 ;  /* 0x0000000000017941 */ /* 0x000fea0003800000 */
.L_x_2847:
[----:B------:R-:W-:-:S03]  /*17a00*/  UMOV UR4, 0xffffffff ;  /* 0xffffffff00047882 */ /* 0x000fc60000000000 */
[----:B------:R-:W-:Y:S05]  /*17a10*/  BRA.DIV UR4, `(.L_x_2849) ;  /* 0x000000ce04f87947 */ /* 0x000fea000b800000 */
[----:B---3--:R3:W0:Y:S04]  /*17a20*/  SHFL.IDX PT, R3, R21, 0x2, 0x181f ;  /* 0x00581f0015037f89 */ /* 0x00862800000e0000 */
[----:B--2---:R3:W2:Y:S02]  /*17a30*/  SHFL.IDX PT, R14, R20, 0x2, 0x181f ;  /* 0x00581f00140e7f89 */ /* 0x0046a400000e0000 */
.L_x_3093:
        /* <DEDUP_REMOVED lines=14> */
[-C--:B0-----:R-:W-:Y:S02]  /*17b20*/  @!P3 LEA.HI.X R9, R212, R3.reuse, R4, 0x1, P5 ;  /* 0x00000003d409b211 */ /* 0x081fe400028f0c04 */
        /* <DEDUP_REMOVED lines=9> */
.L_x_2851:
[----:B------:R-:W-:Y:S05]  /*17bc0*/  BSYNC B1 ;  /* 0x0000000000017941 */ /* 0x000fea0003800000 */
.L_x_2850:
[----:B------:R-:W-:-:S03]  /*17bd0*/  UMOV UR4, 0xffffffff ;  /* 0xffffffff00047882 */ /* 0x000fc60000000000 */
[----:B------:R-:W-:Y:S05]  /*17be0*/  BRA.DIV UR4, `(.L_x_2852) ;  /* 0x000000ce04cc7947 */ /* 0x000fea000b800000 */
[----:B0-----:R0:W0:Y:S04]  /*17bf0*/  SHFL.IDX PT, R3, R21, 0x3, 0x181f ;  /* 0x00781f0015037f89 */ /* 0x00102800000e0000 */
[----:B--2-4-:R2:W4:Y:S02]  /*17c00*/  SHFL.IDX PT, R14, R20, 0x3, 0x181f ;  /* 0x00781f00140e7f89 */ /* 0x01452400000e0000 */
.L_x_3097:
[----:B------:R-:W-:-:S05]  /*17c10*/  VIADD R5, R213, 0x60 ;  /* 0x00000060d5057836 */ /* 0x000fca0000000000 */
        /* <DEDUP_REMOVED lines=9> */
[-C--:B----4-:R-:W-:Y:S02]  /*17cb0*/  @!P3 LEA R4, P0, R212, R14.reuse, 0x1 ;  /* 0x0000000ed404b211 */ /* 0x090fe400078008ff */
[CC--:B------:R-:W-:Y:S02]  /*17cc0*/  @!P4 LEA R6, P1, R223.reuse, R14.reuse, 0x1 ;  /* 0x0000000edf06c211 */ /* 0x0c0fe400078208ff */
        /* <DEDUP_REMOVED lines=13> */
.L_x_2842:
[----:B0-----:R-:W0:Y:S01]  /*17da0*/  @P1 LDC R9, c[0x0][0xbec] ;  /* 0x0002fb00ff091b82 */ /* 0x001e220000000800 */
[----:B------:R-:W-:Y:S01]  /*17db0*/  ULDC.64 UR4, c[0x0][0xb08] ;  /* 0x0002c20000047ab9 */ /* 0x000fe20000000a00 */
[----:B------:R-:W-:Y:S02]  /*17dc0*/  IMAD.MOV.U32 R3, RZ, RZ, R152 ;  /* 0x000000ffff037224 */ /* 0x000fe400078e0098 */
[----:B------:R-:W-:-:S04]  /*17dd0*/  IMAD R5, R5, UR4, RZ ;  /* 0x0000000405057c24 */ /* 0x000fc8000f8e02ff */
[----:B------:R-:W1:Y:S01]  /*17de0*/  @P1 LDC R8, c[0x0][0xbf0] ;  /* 0x0002fc00ff081b82 */ /* 0x000e620000000800 */
[----:B0-----:R-:W-:-:S05]  /*17df0*/  @P1 IMAD.HI.U32 R9, R152, R9, RZ ;  /* 0x0000000998091227 */ /* 0x001fca00078e00ff */
[----:B-1----:R-:W-:Y:S01]  /*17e00*/  @P1 SHF.R.U32.HI R3, RZ, R8, R9 ;  /* 0x00000008ff031219 */ /* 0x002fe20000011609 */
[C---:B------:R-:W-:Y:S01]  /*17e10*/  IMAD R8, R4.reuse, UR5, R5 ;  /* 0x0000000504087c24 */ /* 0x040fe2000f8e0205 */
[----:B------:R-:W-:Y:S01]  /*17e20*/  SHF.R.S32.HI R9, RZ, 0x1f, R6 ;  /* 0x0000001fff097819 */ /* 0x000fe20000011406 */
[----:B------:R-:W-:Y:S01]  /*17e30*/  IMAD.WIDE.U32 R4, R4, UR4, RZ ;  /* 0x0000000404047c25 */ /* 0x000fe2000f8e00ff */
[----:B------:R-:W-:-:S03]  /*17e40*/  ULDC.64 UR4, c[0x0][0xb38] ;  /* 0x0002ce0000047ab9 */ /* 0x000fc60000000a00 */
        /* <DEDUP_REMOVED lines=8> */
[--C-:B------:R-:W-:Y:S02]  /*17ed0*/  IMAD.MOV R6, RZ, RZ, -R3.reuse ;  /* 0x000000ffff067224 */ /* 0x100fe400078e0a03 */
        /* <DEDUP_REMOVED lines=26> */
.L_x_3100:
        /* <DEDUP_REMOVED lines=22> */
[C---:B-1----:R-:W-:Y:S01]  /*181e0*/  @!P1 LEA R4, P2, R12.reuse, R11, 0x2 ;  /* 0x0000000b0c049211 */ /* 0x042fe200078410ff */
[C---:B------:R-:W-:Y:S02]  /*181f0*/  VIADD R24, R209.reuse, 0xa0 ;  /* 0x000000a0d1187836 */ /* 0x040fe40000000000 */
[C---:B------:R-:W-:Y:S01]  /*18200*/  VIADD R25, R209.reuse, 0xd0 ;  /* 0x000000d0d1197836 */ /* 0x040fe20000000000 */
[----:B------:R-:W-:Y:S01]  /*18210*/  @!P1 LEA.HI.X R5, R12, R10, R13, 0x2, P2 ;  /* 0x0000000a0c059211 */ /* 0x000fe200010f140d */
[C---:B------:R-:W-:Y:S01]  /*18220*/  VIADD R13, R209.reuse, 0x10 ;  /* 0x00000010d10d7836 */ /* 0x040fe20000000000 */
[----:B------:R-:W-:Y:S01]  /*18230*/  SHF.R.S32.HI R24, RZ, 0x1f, R24 ;  /* 0x0000001fff187819 */ /* 0x000fe20000011418 */
[----:B------:R-:W-:Y:S01]  /*18240*/  VIADD R12, R209, 0x20 ;  /* 0x00000020d10c7836 */ /* 0x000fe20000000000 */
[----:B------:R-:W-:Y:S01]  /*18250*/  SHF.R.S32.HI R25, RZ, 0x1f, R25 ;  /* 0x0000001fff197819 */ /* 0x000fe20000011419 */
[----:B------:R1:W-:Y:S01]  /*18260*/  @!P1 ST.E.64 desc[UR38][R4.64], R28 ;  /* 0x0000001c04009985 */ /* 0x0003e2000c101b26 */
[----:B------:R-:W-:-:S02]  /*18270*/  SHF.R.S32.HI R13, RZ, 0x1f, R13 ;  /* 0x0000001fff0d7819 */ /* 0x000fc4000001140d */
        /* <DEDUP_REMOVED lines=31> */
[-C--:B------:R-:W-:Y:S02]  /*18470*/  @!P3 LEA.HI.X R5, R8, R10.reuse, R9, 0x2, P2 ;  /* 0x0000000a0805b211 */ /* 0x080fe400010f1409 */
[----:B------:R-:W-:Y:S02]  /*18480*/  ISETP.GE.AND P2, PT, R13, UR4, PT ;  /* 0x000000040d007c0c */ /* 0x000fe4000bf46270 */
[C---:B------:R-:W-:Y:S01]  /*18490*/  @!P1 LEA R8, P4, R12.reuse, R11, 0x2 ;  /* 0x0000000b0c089211 */ /* 0x040fe200078810ff */
        /* <DEDUP_REMOVED lines=108> */
[----:B------:R-:W-:Y:S01]  /*18b60*/  ISETP.GE.AND P3, PT, R24, UR4, PT ;  /* 0x0000000418007c0c */ /* 0x000fe2000bf66270 */
[----:B------:R-:W-:Y:S01]  /*18b70*/  VIADD R21, R209, 0xc8 ;  /* 0x000000c8d1157836 */ /* 0x000fe20000000000 */
[C---:B--2---:R-:W-:Y:S01]  /*18b80*/  @!P1 LEA R8, P5, R13.reuse, R11, 0x2 ;  /* 0x0000000b0d089211 */ /* 0x044fe200078a10ff */
[----:B------:R1:W-:Y:S03]  /*18b90*/  @!P4 ST.E.64 desc[UR38][R4.64], R112 ;  /* 0x000000700400c985 */ /* 0x0003e6000c101b26 */
        /* <DEDUP_REMOVED lines=8> */
[-C--:B------:R-:W-:Y:S02]  /*18c20*/  @!P0 LEA.HI.X R5, R12, R10.reuse, R13, 0x2, P4 ;  /* 0x0000000a0c058211 */ /* 0x080fe400020f140d */
[-C--:B------:R-:W-:Y:S02]  /*18c30*/  @!P3 LEA R12, P4, R24, R11.reuse, 0x2 ;  /* 0x0000000b180cb211 */ /* 0x080fe400078810ff */
[----:B--2---:R-:W-:Y:S01]  /*18c40*/  @!P2 LEA R8, P5, R14, R11, 0x2 ;  /* 0x0000000b0e08a211 */ /* 0x004fe200078a10ff */
[----:B------:R1:W-:Y:S01]  /*18c50*/  @!P0 ST.E.64 desc[UR38][R4.64], R120 ;  /* 0x0000007804008985 */ /* 0x0003e2000c101b26 */
[-C--:B------:R-:W-:Y:S01]  /*18c60*/  @!P3 LEA.HI.X R13, R24, R10.reuse, R25, 0x2, P4 ;  /* 0x0000000a180db211 */ /* 0x080fe200020f1419 */
[----:B------:R-:W-:Y:S01]  /*18c70*/  VIADD R24, R209, 0xd8 ;  /* 0x000000d8d1187836 */ /* 0x000fe20000000000 */
[----:B------:R-:W-:Y:S02]  /*18c80*/  ISETP.GE.AND P0, PT, R15, UR4, PT ;  /* 0x000000040f007c0c */ /* 0x000fe4000bf06270 */
[----:B------:R-:W-:Y:S01]  /*18c90*/  @!P2 LEA.HI.X R9, R14, R10, R21, 0x2, P5 ;  /* 0x0000000a0e09a211 */ /* 0x000fe200028f1415 */
[C---:B------:R-:W-:Y:S01]  /*18ca0*/  VIADD R14, R209.reuse, 0xe8 ;  /* 0x000000e8d10e7836 */ /* 0x040fe20000000000 */
[----:B------:R-:W-:Y:S01]  /*18cb0*/  SHF.R.S32.HI R24, RZ, 0x1f, R24 ;  /* 0x0000001fff187819 */ /* 0x000fe20000011418 */
[----:B------:R-:W-:-:S02]  /*18cc0*/  VIADD R21, R209, 0xf0 ;  /* 0x000000f0d1157836 */ /* 0x000fc40000000000 */
[----:B------:R2:W-:Y:S01]  /*18cd0*/  @!P2 ST.E.64 desc[UR38][R8.64], R124 ;  /* 0x0000007c0800a985 */ /* 0x0005e2000c101b26 */
[----:B------:R-:W-:Y:S02]  /*18ce0*/  ISETP.GE.AND P4, PT, R14, UR4, PT ;  /* 0x000000040e007c0c */ /* 0x000fe4000bf86270 */
[----:B------:R-:W-:Y:S01]  /*18cf0*/  ISETP.GE.AND P2, PT, R21, UR4, PT ;  /* 0x0000000415007c0c */ /* 0x000fe2000bf46270 */
[----:B------:R3:W-:Y:S01]  /*18d00*/  @!P3 ST.E.64 desc[UR38][R12.64], R128 ;  /* 0x000000800c00b985 */ /* 0x0007e2000c101b26 */
[C---:B-1----:R-:W-:Y:S02]  /*18d10*/  @!P1 LEA R4, P5, R20.reuse, R11, 0x2 ;  /* 0x0000000b14049211 */ /* 0x042fe400078a10ff */
[----:B------:R-:W-:Y:S02]  /*18d20*/  ISETP.GE.AND P3, PT, R237, UR4, PT ;  /* 0x00000004ed007c0c */ /* 0x000fe4000bf66270 */
[----:B------:R-:W-:Y:S01]  /*18d30*/  @!P1 LEA.HI.X R5, R20, R10, R24, 0x2, P5 ;  /* 0x0000000a14059211 */ /* 0x000fe200028f1418 */
[----:B------:R-:W-:-:S02]  /*18d40*/  VIADD R20, R209, 0xe0 ;  /* 0x000000e0d1147836 */ /* 0x000fc40000000000 */
[----:B------:R-:W-:Y:S01]  /*18d50*/  VIADD R24, R209, 0xf0 ;  /* 0x000000f0d1187836 */ /* 0x000fe20000000000 */
[CC--:B--2---:R-:W-:Y:S01]  /*18d60*/  @!P0 LEA R8, P5, R15.reuse, R11.reuse, 0x2 ;  /* 0x0000000b0f088211 */ /* 0x0c4fe200078a10ff */
[----:B------:R1:W-:Y:S01]  /*18d70*/  @!P1 ST.E.64 desc[UR38][R4.64], R132 ;  /* 0x0000008404009985 */ /* 0x0003e2000c101b26 */
[----:B------:R-:W-:Y:S02]  /*18d80*/  SHF.R.S32.HI R20, RZ, 0x1f, R20 ;  /* 0x0000001fff147819 */ /* 0x000fe40000011414 */
[----:B---3--:R-:W-:Y:S02]  /*18d90*/  @!P4 LEA R12, P1, R14, R11, 0x2 ;  /* 0x0000000b0e0cc211 */ /* 0x008fe400078210ff */
[----:B------:R-:W-:Y:S01]  /*18da0*/  @!P0 LEA.HI.X R9, R15, R10, R20, 0x2, P5 ;  /* 0x0000000a0f098211 */ /* 0x000fe200028f1414 */
[----:B------:R-:W-:Y:S01]  /*18db0*/  VIADD R15, R209, 0xe8 ;  /* 0x000000e8d10f7836 */ /* 0x000fe20000000000 */
[----:B------:R-:W-:Y:S02]  /*18dc0*/  SHF.R.S32.HI R24, RZ, 0x1f, R24 ;  /* 0x0000001fff187819 */ /* 0x000fe40000011418 */
[----:B------:R-:W-:Y:S01]  /*18dd0*/  SHF.R.S32.HI R20, RZ, 0x1f, R237 ;  /* 0x0000001fff147819 */ /* 0x000fe200000114ed */
[----:B------:R3:W-:Y:S01]  /*18de0*/  @!P0 ST.E.64 desc[UR38][R8.64], R136 ;  /* 0x0000008808008985 */ /* 0x0007e2000c101b26 */
[----:B------:R-:W-:-:S02]  /*18df0*/  SHF.R.S32.HI R15, RZ, 0x1f, R15 ;  /* 0x0000001fff0f7819 */ /* 0x000fc4000001140f */
[-C--:B-1----:R-:W-:Y:S02]  /*18e00*/  @!P2 LEA R4, P5, R21, R11.reuse, 0x2 ;  /* 0x0000000b1504a211 */ /* 0x082fe400078a10ff */
[-C--:B------:R-:W-:Y:S02]  /*18e10*/  @!P4 LEA.HI.X R13, R14, R10.reuse, R15, 0x2, P1 ;  /* 0x0000000a0e0dc211 */ /* 0x080fe400008f140f */
[----:B------:R-:W-:Y:S02]  /*18e20*/  @!P3 LEA R14, P1, R237, R11, 0x2 ;  /* 0x0000000bed0eb211 */ /* 0x000fe400078210ff */
[-C--:B------:R-:W-:Y:S01]  /*18e30*/  @!P2 LEA.HI.X R5, R21, R10.reuse, R24, 0x2, P5 ;  /* 0x0000000a1505a211 */ /* 0x080fe200028f1418 */
[----:B------:R3:W-:Y:S01]  /*18e40*/  @!P4 ST.E.64 desc[UR38][R12.64], R140 ;  /* 0x0000008c0c00c985 */ /* 0x0007e2000c101b26 */
[----:B------:R-:W-:-:S03]  /*18e50*/  @!P3 LEA.HI.X R15, R237, R10, R20, 0x2, P1 ;  /* 0x0000000aed0fb211 */ /* 0x000fc600008f1414 */
[----:B------:R3:W-:Y:S04]  /*18e60*/  @!P2 ST.E.64 desc[UR38][R4.64], R144 ;  /* 0x000000900400a985 */ /* 0x0007e8000c101b26 */
[----:B------:R3:W-:Y:S02]  /*18e70*/  @!P3 ST.E.64 desc[UR38][R14.64], R148 ;  /* 0x000000940e00b985 */ /* 0x0007e4000c101b26 */
.L_x_2856:
[----:B------:R-:W-:Y:S05]  /*18e80*/  BSYNC B1 ;  /* 0x0000000000017941 */ /* 0x000fea0003800000 */
.L_x_2855:
[----:B------:R-:W-:-:S03]  /*18e90*/  UMOV UR4, 0xffffffff ;  /* 0xffffffff00047882 */ /* 0x000fc60000000000 */
[----:B------:R-:W-:Y:S05]  /*18ea0*/  BRA.DIV UR4, `(.L_x_2857) ;  /* 0x000000be049c7947 */ /* 0x000fea000b800000 */
[----:B-1----:R1:W4:Y:S04]  /*18eb0*/  SHFL.IDX PT, R10, R6, 0x1, 0x1c1f ;  /* 0x003c1f00060a7f89 */ /* 0x00232800000e0000 */
[----:B---3--:R1:W3:Y:S02]  /*18ec0*/  SHFL.IDX PT, R14, R3, 0x1, 0x1c1f ;  /* 0x003c1f00030e7f89 */ /* 0x0082e400000e0000 */
.L_x_3104:
[----:B------:R-:W-:-:S13]  /*18ed0*/  ISETP.GE.AND P0, PT, R7, R0, PT ;  /* 0x000000000700720c */ /* 0x000fda0003f06270 */
[----:B------:R-:W-:Y:S05]  /*18ee0*/  @P0 BRA `(.L_x_2853) ;  /* 0x0000001c00500947 */ /* 0x000fea0003800000 */
[----:B------:R-:W-:Y:S01]  /*18ef0*/  ULDC UR4, c[0x0][0xac8] ;  /* 0x0002b20000047ab9 */ /* 0x000fe20000000800 */
[C---:B--2---:R-:W-:Y:S01]  /*18f00*/  VIADD R11, R209.reuse, 0x8 ;  /* 0x00000008d10b7836 */ /* 0x044fe20000000000 */
[C---:B------:R-:W-:Y:S01]  /*18f10*/  ISETP.GE.AND P2, PT, R209.reuse, UR4, PT ;  /* 0x00000004d1007c0c */ /* 0x040fe2000bf46270 */
[C---:B------:R-:W-:Y:S02]  /*18f20*/  VIADD R8, R209.reuse, 0x10 ;  /* 0x00000010d1087836 */ /* 0x040fe40000000000 */
[----:B------:R-:W-:Y:S01]  /*18f30*/  VIADD R12, R209, 0x18 ;  /* 0x00000018d10c7836 */ /* 0x000fe20000000000 */
[----:B------:R-:W-:Y:S01]  /*18f40*/  ISETP.GE.AND P3, PT, R11, UR4, PT ;  /* 0x000000040b007c0c */ /* 0x000fe2000bf66270 */
[C---:B------:R-:W-:Y:S01]  /*18f50*/  VIADD R13, R209.reuse, 0x8 ;  /* 0x00000008d10d7836 */ /* 0x040fe20000000000 */
[----:B------:R-:W-:Y:S01]  /*18f60*/  ISETP.GE.AND P1, PT, R8, UR4, PT ;  /* 0x0000000408007c0c */ /* 0x000fe2000bf26270 */
[C---:B01----:R-:W-:Y:S01]  /*18f70*/  VIADD R3, R209.reuse, 0x20 ;  /* 0x00000020d1037836 */ /* 0x043fe20000000000 */
[----:B------:R-:W-:Y:S01]  /*18f80*/  ISETP.GE.AND P0, PT, R12, UR4, PT ;  /* 0x000000040c007c0c */ /* 0x000fe2000bf06270 */
[C---:B------:R-:W-:Y:S01]  /*18f90*/  VIADD R9, R209.reuse, 0x10 ;  /* 0x00000010d1097836 */ /* 0x040fe20000000000 */
[----:B------:R-:W-:Y:S01]  /*18fa0*/  SHF.R.S32.HI R13, RZ, 0x1f, R13 ;  /* 0x0000001fff0d7819 */ /* 0x000fe2000001140d */
[----:B------:R-:W-:-:S02]  /*18fb0*/  VIADD R24, R209, 0x68 ;  /* 0x00000068d1187836 */ /* 0x000fc40000000000 */
[----:B---3--:R-:W-:Y:S01]  /*18fc0*/  @!P2 IMAD.MOV.U32 R4, RZ, RZ, R14 ;  /* 0x000000ffff04a224 */ /* 0x008fe200078e000e */
[----:B------:R-:W-:Y:S01]  /*18fd0*/  SHF.R.S32.HI R9, RZ, 0x1f, R9 ;  /* 0x0000001fff097819 */ /* 0x000fe20000011409 */
[----:B----4-:R-:W-:Y:S02]  /*18fe0*/  @!P2 IMAD.MOV.U32 R5, RZ, RZ, R10 ;  /* 0x000000ffff05a224 */ /* 0x010fe400078e000a */
[----:B------:R-:W-:Y:S01]  /*18ff0*/  @!P3 LEA R6, P4, R11, R14, 0x2 ;  /* 0x0000000e0b06b211 */ /* 0x000fe200078810ff */
[C---:B------:R-:W-:Y:S02]  /*19000*/  VIADD R15, R209.reuse, 0x58 ;  /* 0x00000058d10f7836 */ /* 0x040fe40000000000 */
[----:B------:R-:W-:Y:S01]  /*19010*/  @!P2 IMAD.WIDE R4, R209, 0x4, R4 ;  /* 0x00000004d104a825 */ /* 0x000fe200078e0204 */
[----:B------:R-:W-:Y:S02]  /*19020*/  @!P3 LEA.HI.X R7, R11, R10, R13, 0x2, P4 ;  /* 0x0000000a0b07b211 */ /* 0x000fe400020f140d */
[----:B------:R-:W-:Y:S01]  /*19030*/  SHF.R.S32.HI R15, RZ, 0x1f, R15 ;  /* 0x0000001fff0f7819 */ /* 0x000fe2000001140f */
[----:B------:R-:W-:Y:S01]  /*19040*/  VIADD R11, R209, 0x28 ;  /* 0x00000028d10b7836 */ /* 0x000fe20000000000 */
[----:B------:R0:W-:Y:S01]  /*19050*/  @!P2 ST.E.64 desc[UR38][R4.64], R26 ;  /* 0x0000001a0400a985 */ /* 0x0001e2000c101b26 */
[----:B------:R-:W-:Y:S01]  /*19060*/  ISETP.GE.AND P2, PT, R3, UR4, PT ;  /* 0x0000000403007c0c */ /* 0x000fe2000bf46270 */
[----:B------:R-:W-:-:S02]  /*19070*/  VIADD R13, R209, 0x18 ;  /* 0x00000018d10d7836 */ /* 0x000fc40000000000 */
[----:B------:R1:W-:Y:S01]  /*19080*/  @!P3 ST.E.64 desc[UR38][R6.64], R30 ;  /* 0x0000001e0600b985 */ /* 0x0003e2000c101b26 */
[----:B------:R-:W-:Y:S01]  /*19090*/  ISETP.GE.AND P3, PT, R11, UR4, PT ;  /* 0x000000040b007c0c */ /* 0x000fe2000bf66270 */
[C---:B------:R-:W-:Y:S01]  /*190a0*/  VIADD R25, R209.reuse, 0x78 ;  /* 0x00000078d1197836 */ /* 0x040fe20000000000 */
[----:B------:R-:W-:Y:S01]  /*190b0*/  SHF.R.S32.HI R13, RZ, 0x1f, R13 ;  /* 0x0000001fff0d7819 */ /* 0x000fe2000001140d */
[C---:B------:R-:W-:Y:S02]  /*190c0*/  VIADD R28, R209.reuse, 0x68 ;  /* 0x00000068d11c7836 */ /* 0x040fe40000000000 */
[----:B------:R-:W-:-:S03]  /*190d0*/  VIADD R29, R209, 0x98 ;  /* 0x00000098d11d7836 */ /* 0x000fc60000000000 */
[----:B------:R-:W-:Y:S02]  /*190e0*/  SHF.R.S32.HI R28, RZ, 0x1f, R28 ;  /* 0x0000001fff1c7819 */ /* 0x000fe4000001141c */
[C---:B0-----:R-:W-:Y:S02]  /*190f0*/  @!P1 LEA R4, P5, R8.reuse, R14, 0x2 ;  /* 0x0000000e08049211 */ /* 0x041fe400078a10ff */
[----:B------:R-:W-:Y:S02]  /*19100*/  SHF.R.S32.HI R29, RZ, 0x1f, R29 ;  /* 0x0000001fff1d7819 */ /* 0x000fe4000001141d */
[----:B------:R-:W-:Y:S01]  /*19110*/  @!P1 LEA.HI.X R5, R8, R10, R9, 0x2, P5 ;  /* 0x0000000a08059211 */ /* 0x000fe200028f1409 */
[C---:B------:R-:W-:Y:S01]  /*19120*/  VIADD R8, R209.reuse, 0x30 ;  /* 0x00000030d1087836 */ /* 0x040fe20000000000 */
[----:B-1----:R-:W-:Y:S01]  /*19130*/  @!P0 LEA R6, P4, R12, R14, 0x2 ;  /* 0x0000000e0c068211 */ /* 0x002fe200078810ff */
[----:B------:R-:W-:Y:S02]  /*19140*/  VIADD R9, R209, 0x20 ;  /* 0x00000020d1097836 */ /* 0x000fe40000000000 */
[----:B------:R0:W-:Y:S01]  /*19150*/  @!P1 ST.E.64 desc[UR38][R4.64], R34 ;  /* 0x0000002204009985 */ /* 0x0001e2000c101b26 */
[----:B------:R-:W-:-:S02]  /*19160*/  ISETP.GE.AND P1, PT, R8, UR4, PT ;  /* 0x0000000408007c0c */ /* 0x000fc4000bf26270 */
[----:B------:R-:W-:Y:S02]  /*19170*/  SHF.R.S32.HI R9, RZ, 0x1f, R9 ;  /* 0x0000001fff097819 */ /* 0x000fe40000011409 */
[----:B------:R-:W-:Y:S01]  /*19180*/  @!P0 LEA.HI.X R7, R12, R10, R13, 0x2, P4 ;  /* 0x0000000a0c078211 */ /* 0x000fe200020f140d */
[C---:B------:R-:W-:Y:S02]  /*19190*/  VIADD R12, R209.reuse, 0x38 ;  /* 0x00000038d10c7836 */ /* 0x040fe40000000000 */
[----:B------:R-:W-:Y:S02]  /*191a0*/  VIADD R13, R209, 0x28 ;  /* 0x00000028d10d7836 */ /* 0x000fe40000000000 */
[----:B------:R1:W-:Y:S01]  /*191b0*/  @!P0 ST.E.64 desc[UR38][R6.64], R38 ;  /* 0x0000002606008985 */ /* 0x0003e2000c101b26 */
[----:B------:R-:W-:Y:S02]  /*191c0*/  ISETP.GE.AND P0, PT, R12, UR4, PT ;  /* 0x000000040c007c0c */ /* 0x000fe4000bf06270 */
[----:B------:R-:W-:-:S02]  /*191d0*/  SHF.R.S32.HI R13, RZ, 0x1f, R13 ;  /* 0x0000001fff0d7819 */ /* 0x000fc4000001140d */
[----:B0-----:R-:W-:-:S04]  /*191e0*/  @!P2 LEA R4, P5, R3, R14, 0x2 ;  /* 0x0000000e0304a211 */ /* 0x001fc800078a10ff */
[----:B------:R-:W-:Y:S01]  /*191f0*/  @!P2 LEA.HI.X R5, R3, R10, R9, 0x2, P5 ;  /* 0x0000000a0305a211 */ /* 0x000fe200028f1409 */
[C---:B------:R-:W-:Y:S02]  /*19200*/  VIADD R3, R209.reuse, 0x40 ;  /* 0x00000040d1037836 */ /* 0x040fe40000000000 */
[----:B------:R-:W-:Y:S01]  /*19210*/  VIADD R9, R209, 0x30 ;  /* 0x00000030d1097836 */ /* 0x000fe20000000000 */
[----:B-1----:R-:W-:Y:S01]  /*19220*/  @!P3 LEA R6, P4, R11, R14, 0x2 ;  /* 0x0000000e0b06b211 */ /* 0x002fe200078810ff */
        /* <DEDUP_REMOVED lines=9> */
[----:B0-----:R-:W-:-:S04]  /*192c0*/  @!P1 LEA R4, P5, R8, R14, 0x2 ;  /* 0x0000000e08049211 */ /* 0x001fc800078a10ff */
[----:B------:R-:W-:Y:S01]  /*192d0*/  @!P1 LEA.HI.X R5, R8, R10, R9, 0x2, P5 ;  /* 0x0000000a08059211 */ /* 0x000fe200028f1409 */
[C---:B------:R-:W-:Y:S02]  /*192e0*/  VIADD R8, R209.reuse, 0x50 ;  /* 0x00000050d1087836 */ /* 0x040fe40000000000 */
[C---:B------:R-:W-:Y:S01]  /*192f0*/  VIADD R9, R209.reuse, 0x40 ;  /* 0x00000040d1097836 */ /* 0x040fe20000000000 */
[----:B-1----:R-:W-:Y:S01]  /*19300*/  @!P0 LEA R6, P4, R12, R14, 0x2 ;  /* 0x0000000e0c068211 */ /* 0x002fe200078810ff */
        /* <DEDUP_REMOVED lines=24> */
[----:B------:R-:W-:Y:S02]  /*19490*/  @!P1 LEA.HI.X R5, R8, R10, R9, 0x2, P5 ;  /* 0x0000000a08059211 */ /* 0x000fe400028f1409 */
[-C--:B------:R-:W-:Y:S02]  /*194a0*/  @!P2 LEA R8, P5, R3, R14.reuse, 0x2 ;  /* 0x0000000e0308a211 */ /* 0x080fe400078a10ff */
[----:B-1----:R-:W-:Y:S01]  /*194b0*/  @!P0 LEA R6, P4, R13, R14, 0x2 ;  /* 0x0000000e0d068211 */ /* 0x002fe200078810ff */
[----:B------:R0:W-:Y:S01]  /*194c0*/  @!P1 ST.E.64 desc[UR38][R4.64], R66 ;  /* 0x0000004204009985 */ /* 0x0001e2000c101b26 */
[----:B------:R-:W-:Y:S02]  /*194d0*/  ISETP.GE.AND P1, PT, R11, UR4, PT ;  /* 0x000000040b007c0c */ /* 0x000fe4000bf26270 */
[-C--:B------:R-:W-:Y:S01]  /*194e0*/  @!P0 LEA.HI.X R7, R13, R10.reuse, R15, 0x2, P4 ;  /* 0x0000000a0d078211 */ /* 0x080fe200020f140f */
[----:B------:R-:W-:Y:S01]  /*194f0*/  VIADD R15, R209, 0x70 ;  /* 0x00000070d10f7836 */ /* 0x000fe20000000000 */
[----:B------:R-:W-:Y:S01]  /*19500*/  @!P2 LEA.HI.X R9, R3, R10, R12, 0x2, P5 ;  /* 0x0000000a0309a211 */ /* 0x000fe200028f140c */
[----:B------:R-:W-:Y:S01]  /*19510*/  VIADD R3, R209, 0x80 ;  /* 0x00000080d1037836 */ /* 0x000fe20000000000 */
[----:B------:R-:W-:Y:S01]  /*19520*/  @!P3 LEA R12, P4, R24, R14, 0x2 ;  /* 0x0000000e180cb211 */ /* 0x000fe200078810ff */
[----:B------:R1:W-:Y:S01]  /*19530*/  @!P0 ST.E.64 desc[UR38][R6.64], R70 ;  /* 0x0000004606008985 */ /* 0x0003e2000c101b26 */
[----:B------:R-:W-:-:S02]  /*19540*/  ISETP.GE.AND P0, PT, R25, UR4, PT ;  /* 0x0000000419007c0c */ /* 0x000fc4000bf06270 */
[----:B------:R-:W-:Y:S01]  /*19550*/  @!P3 LEA.HI.X R13, R24, R10, R28, 0x2, P4 ;  /* 0x0000000a180db211 */ /* 0x000fe200020f141c */
[----:B------:R2:W-:Y:S01]  /*19560*/  @!P2 ST.E.64 desc[UR38][R8.64], R74 ;  /* 0x0000004a0800a985 */ /* 0x0005e2000c101b26 */
[----:B------:R-:W-:Y:S01]  /*19570*/  ISETP.GE.AND P2, PT, R3, UR4, PT ;  /* 0x0000000403007c0c */ /* 0x000fe2000bf46270 */
[C---:B------:R-:W-:Y:S01]  /*19580*/  VIADD R24, R209.reuse, 0x88 ;  /* 0x00000088d1187836 */ /* 0x040fe20000000000 */
[----:B------:R-:W-:Y:S01]  /*19590*/  SHF.R.S32.HI R15, RZ, 0x1f, R15 ;  /* 0x0000001fff0f7819 */ /* 0x000fe2000001140f */
[----:B------:R-:W-:Y:S01]  /*195a0*/  VIADD R28, R209, 0x78 ;  /* 0x00000078d11c7836 */ /* 0x000fe20000000000 */
[C---:B------:R-:W-:Y:S01]  /*195b0*/  @!P1 LEA R20, P5, R11.reuse, R14, 0x2 ;  /* 0x0000000e0b149211 */ /* 0x040fe200078a10ff */
[----:B------:R3:W-:Y:S01]  /*195c0*/  @!P3 ST.E.64 desc[UR38][R12.64], R78 ;  /* 0x0000004e0c00b985 */ /* 0x0007e2000c101b26 */
[----:B------:R-:W-:Y:S02]  /*195d0*/  ISETP.GE.AND P3, PT, R24, UR4, PT ;  /* 0x0000000418007c0c */ /* 0x000fe4000bf66270 */
[----:B------:R-:W-:Y:S01]  /*195e0*/  @!P1 LEA.HI.X R21, R11, R10, R15, 0x2, P5 ;  /* 0x0000000a0b159211 */ /* 0x000fe200028f140f */
[----:B------:R-:W-:Y:S01]  /*195f0*/  VIADD R11, R209, 0x90 ;  /* 0x00000090d10b7836 */ /* 0x000fe20000000000 */
[----:B0-----:R-:W-:Y:S01]  /*19600*/  @!P0 LEA R4, P4, R25, R14, 0x2 ;  /* 0x0000000e19048211 */ /* 0x001fe200078810ff */
[----:B------:R-:W-:Y:S01]  /*19610*/  VIADD R15, R209, 0x80 ;  /* 0x00000080d10f7836 */ /* 0x000fe20000000000 */
[----:B------:R-:W-:Y:S01]  /*19620*/  SHF.R.S32.HI R28, RZ, 0x1f, R28 ;  /* 0x0000001fff1c7819 */ /* 0x000fe2000001141c */
[----:B------:R0:W-:Y:S01]  /*19630*/  @!P1 ST.E.64 desc[UR38][R20.64], R82 ;  /* 0x0000005214009985 */ /* 0x0001e2000c101b26 */
[----:B------:R-:W-:-:S02]  /*19640*/  ISETP.GE.AND P1, PT, R11, UR4, PT ;  /* 0x000000040b007c0c */ /* 0x000fc4000bf26270 */
[----:B------:R-:W-:Y:S02]  /*19650*/  SHF.R.S32.HI R15, RZ, 0x1f, R15 ;  /* 0x0000001fff0f7819 */ /* 0x000fe4000001140f */
[----:B-1----:R-:W-:Y:S02]  /*19660*/  @!P2 LEA R6, P5, R3, R14, 0x2 ;  /* 0x0000000e0306a211 */ /* 0x002fe400078a10ff */
[-C--:B------:R-:W-:Y:S01]  /*19670*/  @!P0 LEA.HI.X R5, R25, R10.reuse, R28, 0x2, P4 ;  /* 0x0000000a19058211 */ /* 0x080fe200020f141c */
[----:B------:R-:W-:Y:S01]  /*19680*/  VIADD R25, R209, 0x98 ;  /* 0x00000098d1197836 */ /* 0x000fe20000000000 */
[----:B------:R-:W-:Y:S01]  /*19690*/  @!P2 LEA.HI.X R7, R3, R10, R15, 0x2, P5 ;  /* 0x0000000a0307a211 */ /* 0x000fe200028f140f */
[C---:B------:R-:W-:Y:S01]  /*196a0*/  VIADD R28, R209.reuse, 0x88 ;  /* 0x00000088d11c7836 */ /* 0x040fe20000000000 */
[----:B--2---:R-:W-:Y:S01]  /*196b0*/  @!P3 LEA R8, P4, R24, R14, 0x2 ;  /* 0x0000000e1808b211 */ /* 0x004fe200078810ff */
[----:B------:R-:W-:Y:S01]  /*196c0*/  VIADD R3, R209, 0xa0 ;  /* 0x000000a0d1037836 */ /* 0x000fe20000000000 */
[----:B------:R1:W-:Y:S01]  /*196d0*/  @!P0 ST.E.64 desc[UR38][R4.64], R86 ;  /* 0x0000005604008985 */ /* 0x0003e2000c101b26 */
[----:B------:R-:W-:Y:S01]  /*196e0*/  ISETP.GE.AND P0, PT, R25, UR4, PT ;  /* 0x0000000419007c0c */ /* 0x000fe2000bf06270 */
[----:B------:R-:W-:Y:S01]  /*196f0*/  VIADD R15, R209, 0x90 ;  /* 0x00000090d10f7836 */ /* 0x000fe20000000000 */
[----:B------:R-:W-:Y:S01]  /*19700*/  SHF.R.S32.HI R28, RZ, 0x1f, R28 ;  /* 0x0000001fff1c7819 */ /* 0x000fe2000001141c */
[----:B------:R2:W-:Y:S01]  /*19710*/  @!P2 ST.E.64 desc[UR38][R6.64], R90 ;  /* 0x0000005a0600a985 */ /* 0x0005e2000c101b26 */
[----:B------:R-:W-:-:S02]  /*19720*/  ISETP.GE.AND P2, PT, R3, UR4, PT ;  /* 0x0000000403007c0c */ /* 0x000fc4000bf46270 */
[----:B------:R-:W-:Y:S01]  /*19730*/  @!P3 LEA.HI.X R9, R24, R10, R28, 0x2, P4 ;  /* 0x0000000a1809b211 */ /* 0x000fe200020f141c */
[C---:B------:R-:W-:Y:S01]  /*19740*/  VIADD R28, R209.reuse, 0xa8 ;  /* 0x000000a8d11c7836 */ /* 0x040fe20000000000 */
[----:B------:R-:W-:Y:S01]  /*19750*/  SHF.R.S32.HI R15, RZ, 0x1f, R15 ;  /* 0x0000001fff0f7819 */ /* 0x000fe2000001140f */
[----:B------:R-:W-:Y:S01]  /*19760*/  VIADD R24, R209, 0xb0 ;  /* 0x000000b0d1187836 */ /* 0x000fe20000000000 */
[C---:B---3--:R-:W-:Y:S01]  /*19770*/  @!P1 LEA R12, P5, R11.reuse, R14, 0x2 ;  /* 0x0000000e0b0c9211 */ /* 0x048fe200078a10ff */
[----:B------:R3:W-:Y:S01]  /*19780*/  @!P3 ST.E.64 desc[UR38][R8.64], R94 ;  /* 0x0000005e0800b985 */ /* 0x0007e2000c101b26 */
[----:B------:R-:W-:Y:S02]  /*19790*/  ISETP.GE.AND P4, PT, R28, UR4, PT ;  /* 0x000000041c007c0c */ /* 0x000fe4000bf86270 */
[----:B------:R-:W-:Y:S01]  /*197a0*/  @!P1 LEA.HI.X R13, R11, R10, R15, 0x2, P5 ;  /* 0x0000000a0b0d9211 */ /* 0x000fe200028f140f */
[C---:B------:R-:W-:Y:S01]  /*197b0*/  VIADD R15, R209.reuse, 0xa0 ;  /* 0x000000a0d10f7836 */ /* 0x040fe20000000000 */
[----:B------:R-:W-:Y:S01]  /*197c0*/  ISETP.GE.AND P3, PT, R24, UR4, PT ;  /* 0x0000000418007c0c */ /* 0x000fe2000bf66270 */
[----:B------:R-:W-:Y:S01]  /*197d0*/  VIADD R11, R209, 0xb8 ;  /* 0x000000b8d10b7836 */ /* 0x000fe20000000000 */
[----:B0-----:R-:W-:Y:S01]  /*197e0*/  @!P0 LEA R20, P5, R25, R14, 0x2 ;  /* 0x0000000e19148211 */ /* 0x001fe200078a10ff */
[----:B------:R0:W-:Y:S01]  /*197f0*/  @!P1 ST.E.64 desc[UR38][R12.64], R98 ;  /* 0x000000620c009985 */ /* 0x0001e2000c101b26 */
[----:B------:R-:W-:-:S02]  /*19800*/  SHF.R.S32.HI R15, RZ, 0x1f, R15 ;  /* 0x0000001fff0f7819 */ /* 0x000fc4000001140f */
[----:B-1----:R-:W-:Y:S02]  /*19810*/  @!P2 LEA R4, P1, R3, R14, 0x2 ;  /* 0x0000000e0304a211 */ /* 0x002fe400078210ff */
[-C--:B------:R-:W-:Y:S01]  /*19820*/  @!P0 LEA.HI.X R21, R25, R10.reuse, R29, 0x2, P5 ;  /* 0x0000000a19158211 */ /* 0x080fe200028f141d */
[----:B------:R-:W-:Y:S01]  /*19830*/  VIADD R29, R209, 0xa8 ;  /* 0x000000a8d11d7836 */ /* 0x000fe20000000000 */
[----:B------:R-:W-:Y:S01]  /*19840*/  @!P2 LEA.HI.X R5, R3, R10, R15, 0x2, P1 ;  /* 0x0000000a0305a211 */ /* 0x000fe200008f140f */
[----:B------:R-:W-:Y:S01]  /*19850*/  VIADD R25, R209, 0xb0 ;  /* 0x000000b0d1197836 */ /* 0x000fe20000000000 */
[----:B------:R-:W-:Y:S01]  /*19860*/  ISETP.GE.AND P1, PT, R11, UR4, PT ;  /* 0x000000040b007c0c */ /* 0x000fe2000bf26270 */
[C---:B------:R-:W-:Y:S01]  /*19870*/  VIADD R15, R209.reuse, 0xc0 ;  /* 0x000000c0d10f7836 */ /* 0x040fe20000000000 */
[----:B------:R1:W-:Y:S01]  /*19880*/  @!P0 ST.E.64 desc[UR38][R20.64], R102 ;  /* 0x0000006614008985 */ /* 0x0003e2000c101b26 */
[----:B--2---:R-:W-:Y:S01]  /*19890*/  @!P4 LEA R6, P0, R28, R14, 0x2 ;  /* 0x0000000e1c06c211 */ /* 0x004fe200078010ff */
[----:B------:R-:W-:Y:S01]  /*198a0*/  VIADD R3, R209, 0xc8 ;  /* 0x000000c8d1037836 */ /* 0x000fe20000000000 */
[----:B------:R-:W-:Y:S01]  /*198b0*/  SHF.R.S32.HI R29, RZ, 0x1f, R29 ;  /* 0x0000001fff1d7819 */ /* 0x000fe2000001141d */
[----:B------:R2:W-:Y:S01]  /*198c0*/  @!P2 ST.E.64 desc[UR38][R4.64], R106 ;  /* 0x0000006a0400a985 */ /* 0x0005e2000c101b26 */
[----:B------:R-:W-:-:S02]  /*198d0*/  SHF.R.S32.HI R25, RZ, 0x1f, R25 ;  /* 0x0000001fff197819 */ /* 0x000fc40000011419 */
[----:B---3--:R-:W-:Y:S02]  /*198e0*/  @!P3 LEA R8, P5, R24, R14, 0x2 ;  /* 0x0000000e1808b211 */ /* 0x008fe400078a10ff */
[----:B------:R-:W-:Y:S02]  /*198f0*/  ISETP.GE.AND P2, PT, R15, UR4, PT ;  /* 0x000000040f007c0c */ /* 0x000fe4000bf46270 */
[-C--:B------:R-:W-:Y:S01]  /*19900*/  @!P4 LEA.HI.X R7, R28, R10.reuse, R29, 0x2, P0 ;  /* 0x0000000a1c07c211 */ /* 0x080fe200000f141d */
[C---:B------:R-:W-:Y:S01]  /*19910*/  VIADD R28, R209.reuse, 0xb8 ;  /* 0x000000b8d11c7836 */ /* 0x040fe20000000000 */
[----:B------:R-:W-:Y:S01]  /*19920*/  @!P3 LEA.HI.X R9, R24, R10, R25, 0x2, P5 ;  /* 0x0000000a1809b211 */ /* 0x000fe200028f1419 */
[----:B------:R-:W-:Y:S01]  /*19930*/  VIADD R25, R209, 0xd0 ;  /* 0x000000d0d1197836 */ /* 0x000fe20000000000 */
[----:B------:R-:W-:Y:S01]  /*19940*/  ISETP.GE.AND P0, PT, R3, UR4, PT ;  /* 0x0000000403007c0c */ /* 0x000fe2000bf06270 */
[----:B------:R3:W-:Y:S01]  /*19950*/  @!P4 ST.E.64 desc[UR38][R6.64], R110 ;  /* 0x0000006e0600c985 */ /* 0x0007e2000c101b26 */
[----:B------:R-:W-:Y:S01]  /*19960*/  VIADD R24, R209, 0xc0 ;  /* 0x000000c0d1187836 */ /* 0x000fe20000000000 */
[----:B0-----:R-:W-:-:S02]  /*19970*/  @!P1 LEA R12, P4, R11, R14, 0x2 ;  /* 0x0000000e0b0c9211 */ /* 0x001fc400078810ff */
[----:B------:R0:W-:Y:S01]  /*19980*/  @!P3 ST.E.64 desc[UR38][R8.64], R114 ;  /* 0x000000720800b985 */ /* 0x0001e2000c101b26 */
[----:B------:R-:W-:Y:S02]  /*19990*/  ISETP.GE.AND P3, PT, R25, UR4, PT ;  /* 0x0000000419007c0c */ /* 0x000fe4000bf66270 */
[----:B------:R-:W-:Y:S02]  /*199a0*/  SHF.R.S32.HI R28, RZ, 0x1f, R28 ;  /* 0x0000001fff1c7819 */ /* 0x000fe4000001141c */
[----:B-1----:R-:W-:Y:S02]  /*199b0*/  @!P2 LEA R20, P5, R15, R14, 0x2 ;  /* 0x0000000e0f14a211 */ /* 0x002fe400078a10ff */
[----:B------:R-:W-:Y:S02]  /*199c0*/  SHF.R.S32.HI R24, RZ, 0x1f, R24 ;  /* 0x0000001fff187819 */ /* 0x000fe40000011418 */
[-C--:B------:R-:W-:Y:S01]  /*199d0*/  @!P1 LEA.HI.X R13, R11, R10.reuse, R28, 0x2, P4 ;  /* 0x0000000a0b0d9211 */ /* 0x080fe200020f141c */
[----:B------:R-:W-:Y:S01]  /*199e0*/  VIADD R11, R209, 0xd8 ;  /* 0x000000d8d10b7836 */ /* 0x000fe20000000000 */
[----:B------:R-:W-:Y:S01]  /*199f0*/  @!P2 LEA.HI.X R21, R15, R10, R24, 0x2, P5 ;  /* 0x0000000a0f15a211 */ /* 0x000fe200028f1418 */
[----:B------:R-:W-:Y:S01]  /*19a00*/  VIADD R28, R209, 0xd0 ;  /* 0x000000d0d11c7836 */ /* 0x000fe20000000000 */
[-C--:B--2---:R-:W-:Y:S01]  /*19a10*/  @!P0 LEA R4, P4, R3, R14.reuse, 0x2 ;  /* 0x0000000e03048211 */ /* 0x084fe200078810ff */
[----:B------:R-:W-:Y:S01]  /*19a20*/  VIADD R15, R209, 0xc8 ;  /* 0x000000c8d10f7836 */ /* 0x000fe20000000000 */
[----:B------:R1:W-:Y:S01]  /*19a30*/  @!P1 ST.E.64 desc[UR38][R12.64], R118 ;  /* 0x000000760c009985 */ /* 0x0003e2000c101b26 */
[----:B------:R-:W-:Y:S01]  /*19a40*/  ISETP.GE.AND P1, PT, R11, UR4, PT ;  /* 0x000000040b007c0c */ /* 0x000fe2000bf26270 */
[----:B------:R-:W-:Y:S01]  /*19a50*/  VIADD R24, R209, 0xe0 ;  /* 0x000000e0d1187836 */ /* 0x000fe20000000000 */
[----:B------:R-:W-:Y:S01]  /*19a60*/  SHF.R.S32.HI R28, RZ, 0x1f, R28 ;  /* 0x0000001fff1c7819 */ /* 0x000fe2000001141c */
[----:B------:R2:W-:Y:S01]  /*19a70*/  @!P2 ST.E.64 desc[UR38][R20.64], R122 ;  /* 0x0000007a1400a985 */ /* 0x0005e2000c101b26 */
[----:B---3--:R-:W-:-:S02]  /*19a80*/  @!P3 LEA R6, P5, R25, R14, 0x2 ;  /* 0x0000000e1906b211 */ /* 0x008fc400078a10ff */
[----:B------:R-:W-:Y:S02]  /*19a90*/  SHF.R.S32.HI R15, RZ, 0x1f, R15 ;  /* 0x0000001fff0f7819 */ /* 0x000fe4000001140f */
[-C--:B------:R-:W-:Y:S01]  /*19aa0*/  @!P3 LEA.HI.X R7, R25, R10.reuse, R28, 0x2, P5 ;  /* 0x0000000a1907b211 */ /* 0x080fe200028f141c */
[----:B------:R-:W-:Y:S01]  /*19ab0*/  VIADD R25, R209, 0xd8 ;  /* 0x000000d8d1197836 */ /* 0x000fe20000000000 */
[----:B------:R-:W-:Y:S01]  /*19ac0*/  @!P0 LEA.HI.X R5, R3, R10, R15, 0x2, P4 ;  /* 0x0000000a03058211 */ /* 0x000fe200020f140f */
[C---:B------:R-:W-:Y:S01]  /*19ad0*/  VIADD R15, R209.reuse, 0xe8 ;  /* 0x000000e8d10f7836 */ /* 0x040fe20000000000 */
[----:B------:R-:W-:Y:S01]  /*19ae0*/  ISETP.GE.AND P4, PT, R24, UR4, PT ;  /* 0x0000000418007c0c */ /* 0x000fe2000bf86270 */
[----:B------:R-:W-:Y:S01]  /*19af0*/  VIADD R3, R209, 0xf0 ;  /* 0x000000f0d1037836 */ /* 0x000fe20000000000 */
[----:B------:R-:W-:Y:S01]  /*19b00*/  SHF.R.S32.HI R25, RZ, 0x1f, R25 ;  /* 0x0000001fff197819 */ /* 0x000fe20000011419 */
[----:B------:R3:W-:Y:S01]  /*19b10*/  @!P0 ST.E.64 desc[UR38][R4.64], R126 ;  /* 0x0000007e04008985 */ /* 0x0007e2000c101b26 */
[----:B0-----:R-:W-:Y:S01]  /*19b20*/  @!P1 LEA R8, P5, R11, R14, 0x2 ;  /* 0x0000000e0b089211 */ /* 0x001fe200078a10ff */
[----:B------:R-:W-:Y:S01]  /*19b30*/  VIADD R28, R209, 0xe8 ;  /* 0x000000e8d11c7836 */ /* 0x000fe20000000000 */
[----:B------:R-:W-:Y:S01]  /*19b40*/  ISETP.GE.AND P2, PT, R15, UR4, PT ;  /* 0x000000040f007c0c */ /* 0x000fe2000bf46270 */
[----:B------:R3:W-:Y:S01]  /*19b50*/  @!P3 ST.E.64 desc[UR38][R6.64], R130 ;  /* 0x000000820600b985 */ /* 0x0007e2000c101b26 */
[----:B------:R-:W-:-:S02]  /*19b60*/  ISETP.GE.AND P0, PT, R3, UR4, PT ;  /* 0x0000000403007c0c */ /* 0x000fc4000bf06270 */
[----:B------:R-:W-:Y:S01]  /*19b70*/  @!P1 LEA.HI.X R9, R11, R10, R25, 0x2, P5 ;  /* 0x0000000a0b099211 */ /* 0x000fe200028f1419 */
[C---:B------:R-:W-:Y:S01]  /*19b80*/  VIADD R25, R209.reuse, 0xe0 ;  /* 0x000000e0d1197836 */ /* 0x040fe20000000000 */
[----:B------:R-:W-:Y:S01]  /*19b90*/  SHF.R.S32.HI R28, RZ, 0x1f, R28 ;  /* 0x0000001fff1c7819 */ /* 0x000fe2000001141c */
[----:B------:R-:W-:Y:S01]  /*19ba0*/  VIADD R11, R209, 0xf0 ;  /* 0x000000f0d10b7836 */ /* 0x000fe20000000000 */
[-C--:B-1----:R-:W-:Y:S01]  /*19bb0*/  @!P4 LEA R12, P3, R24, R14.reuse, 0x2 ;  /* 0x0000000e180cc211 */ /* 0x082fe200078610ff */
[----:B------:R3:W-:Y:S01]  /*19bc0*/  @!P1 ST.E.64 desc[UR38][R8.64], R134 ;  /* 0x0000008608009985 */ /* 0x0007e2000c101b26 */
[----:B------:R-:W-:Y:S02]  /*19bd0*/  SHF.R.S32.HI R25, RZ, 0x1f, R25 ;  /* 0x0000001fff197819 */ /* 0x000fe40000011419 */
[----:B------:R-:W-:Y:S02]  /*19be0*/  SHF.R.S32.HI R11, RZ, 0x1f, R11 ;  /* 0x0000001fff0b7819 */ /* 0x000fe4000001140b */
[----:B--2---:R-:W-:-:S02]  /*19bf0*/  @!P2 LEA R20, P5, R15, R14, 0x2 ;  /* 0x0000000e0f14a211 */ /* 0x004fc400078a10ff */
[----:B------:R-:W-:Y:S02]  /*19c00*/  @!P4 LEA.HI.X R13, R24, R10, R25, 0x2, P3 ;  /* 0x0000000a180dc211 */ /* 0x000fe400018f1419 */
[----:B------:R-:W-:Y:S02]  /*19c10*/  @!P0 LEA R24, P3, R3, R14, 0x2 ;  /* 0x0000000e03188211 */ /* 0x000fe400078610ff */
[-C--:B------:R-:W-:Y:S01]  /*19c20*/  @!P2 LEA.HI.X R21, R15, R10.reuse, R28, 0x2, P5 ;  /* 0x0000000a0f15a211 */ /* 0x080fe200028f141c */
[----:B------:R3:W-:Y:S01]  /*19c30*/  @!P4 ST.E.64 desc[UR38][R12.64], R138 ;  /* 0x0000008a0c00c985 */ /* 0x0007e2000c101b26 */
[----:B------:R-:W-:-:S03]  /*19c40*/  @!P0 LEA.HI.X R25, R3, R10, R11, 0x2, P3 ;  /* 0x0000000a03198211 */ /* 0x000fc600018f140b */
[----:B------:R3:W-:Y:S04]  /*19c50*/  @!P2 ST.E.64 desc[UR38][R20.64], R142 ;  /* 0x0000008e1400a985 */ /* 0x0007e8000c101b26 */
[----:B------:R3:W-:Y:S01]  /*19c60*/  @!P0 ST.E.64 desc[UR38][R24.64], R146 ;  /* 0x0000009218008985 */ /* 0x0007e2000c101b26 */
[----:B------:R-:W-:-:S13]  /*19c70*/  ISETP.GE.AND P0, PT, R237, UR4, PT ;  /* 0x00000004ed007c0c */ /* 0x000fda000bf06270 */
[----:B---3--:R-:W-:Y:S05]  /*19c80*/  @P0 BRA `(.L_x_2853) ;  /* 0x0000000c00e80947 */ /* 0x008fea0003800000 */
[----:B------:R-:W-:Y:S02]  /*19c90*/  SHF.R.S32.HI R3, RZ, 0x1f, R237 ;  /* 0x0000001fff037819 */ /* 0x000fe400000114ed */
[----:B------:R-:W-:-:S04]  /*19ca0*/  LEA R14, P0, R237, R14, 0x2 ;  /* 0x0000000eed0e7211 */ /* 0x000fc800078010ff */
[----:B------:R-:W-:-:S05]  /*19cb0*/  LEA.HI.X R15, R237, R10, R3, 0x2, P0 ;  /* 0x0000000aed0f7211 */ /* 0x000fca00000f1403 */
[----:B------:R0:W-:Y:S01]  /*19cc0*/  ST.E.64 desc[UR38][R14.64], R150 ;  /* 0x000000960e007985 */ /* 0x0001e2000c101b26 */
[----:B------:R-:W-:Y:S05]  /*19cd0*/  BRA `(.L_x_2853) ;  /* 0x0000000c00d47947 */ /* 0x000fea0003800000 */
.L_x_2840:
[----:B------:R-:W-:Y:S01]  /*19ce0*/  ULDC.64 UR4, c[0x0][0xc08] ;  /* 0x0003020000047ab9 */ /* 0x000fe20000000a00 */
[----:B------:R-:W3:Y:S01]  /*19cf0*/  LDC.64 R4, c[0x0][0xc00] ;  /* 0x00030000ff047b82 */ /* 0x000ee20000000a00 */
[----:B------:R-:W-:Y:S01]  /*19d00*/  ISETP.NE.U32.AND P0, PT, RZ, UR4, PT ;  /* 0x00000004ff007c0c */ /* 0x000fe2000bf05070 */
[----:B------:R-:W-:-:S03]  /*19d10*/  IMAD.MOV.U32 R3, RZ, RZ, RZ ;  /* 0x000000ffff037224 */ /* 0x000fc600078e00ff */
[----:B------:R-:W-:Y:S01]  /*19d20*/  ISETP.NE.AND.EX P1, PT, RZ, UR5, PT, P0 ;  /* 0x00000005ff007c0c */ /* 0x000fe2000bf25300 */
[----:B------:R-:W-:Y:S02]  /*19d30*/  ULDC.64 UR4, c[0x0][0xc00] ;  /* 0x0003000000047ab9 */ /* 0x000fe40000000a00 */
[----:B------:R-:W-:-:S04]  /*19d40*/  ISETP.NE.U32.AND P0, PT, RZ, UR4, PT ;  /* 0x00000004ff007c0c */ /* 0x000fc8000bf05070 */
[----:B------:R-:W-:-:S06]  /*19d50*/  ISETP.NE.AND.EX P0, PT, RZ, UR5, PT, P0 ;  /* 0x00000005ff007c0c */ /* 0x000fcc000bf05300 */
[----:B------:R-:W4:Y:S01]  /*19d60*/  @P1 LDC.64 R6, c[0x0][0xc08] ;  /* 0x00030200ff061b82 */ /* 0x000f220000000a00 */
[----:B------:R-:W-:Y:S02]  /*19d70*/  ULDC UR4, c[0x0][0xa88] ;  /* 0x0002a20000047ab9 */ /* 0x000fe40000000800 */
[----:B------:R-:W-:Y:S02]  /*19d80*/  IMAD.U32 R20, RZ, RZ, UR4 ;  /* 0x00000004ff147e24 */ /* 0x000fe4000f8e00ff */
[----:B---3--:R-:W-:-:S05]  /*19d90*/  IMAD.WIDE R4, R232, 0x4, R4 ;  /* 0x00000004e8047825 */ /* 0x008fca00078e0204 */
[----:B------:R3:W5:Y:S01]  /*19da0*/  @P0 LDG.E R3, desc[UR38][R4.64] ;  /* 0x0000002604030981 */ /* 0x000762000c1e1900 */
[----:B----4-:R-:W-:-:S05]  /*19db0*/  @P1 IMAD.WIDE R6, R232, 0x4, R6 ;  /* 0x00000004e8061825 */ /* 0x010fca00078e0206 */
[----:B------:R3:W5:Y:S01]  /*19dc0*/  @P1 LDG.E R20, desc[UR38][R6.64] ;  /* 0x0000002606141981 */ /* 0x000762000c1e1900 */
[----:B------:R-:W-:Y:S02]  /*19dd0*/  ISETP.NE.AND P2, PT, R231, RZ, PT ;  /* 0x000000ffe700720c */ /* 0x000fe40003f45270 */
[----:B------:R-:W-:Y:S01]  /*19de0*/  SHF.R.S32.HI R28, RZ, 0x1f, R232 ;  /* 0x0000001fff1c7819 */ /* 0x000fe200000114e8 */
[----:B------:R-:W4:Y:S10]  /*19df0*/  S2R R8, SR_TID.X ;  /* 0x0000000000087919 */ /* 0x000f340000002100 */
[----:B------:R-:W0:Y:S01]  /*19e00*/  @!P2 LDC R231, c[0x0][0xad4] ;  /* 0x0002b500ffe7ab82 */ /* 0x000e220000000800 */
[----:B----4-:R-:W-:Y:S01]  /*19e10*/  VIADD R0, R8, 0xffffff80 ;  /* 0xffffff8008007836 */ /* 0x010fe20000000000 */
[----:B0-----:R-:W-:-:S04]  /*19e20*/  ISETP.GT.AND P2, PT, R231, 0x1, PT ;  /* 0x00000001e700780c */ /* 0x001fc80003f44270 */
[----:B------:R-:W-:Y:S01]  /*19e30*/  ISETP.GT.AND P3, PT, R0, 0x7f, PT ;  /* 0x0000007f0000780c */ /* 0x000fe20003f64270 */
[----:B---3--:R-:W-:-:S12]  /*19e40*/  @P1 BRA `(.L_x_2858) ;  /* 0x0000000000101947 */ /* 0x008fd80003800000 */
[----:B------:R-:W-:Y:S05]  /*19e50*/  @!P0 BRA `(.L_x_2858) ;  /* 0x00000000000c8947 */ /* 0x000fea0003800000 */
[----:B------:R-:W3:Y:S04]  /*19e60*/  LDG.E R7, desc[UR38][R4.64] ;  /* 0x0000002604077981 */ /* 0x000ee8000c1e1900 */
[----:B-----5:R-:W3:Y:S02]  /*19e70*/  LDG.E R20, desc[UR38][R4.64+0x4] ;  /* 0x0000042604147981 */ /* 0x020ee4000c1e1900 */
[----:B---3--:R-:W-:-:S07]  /*19e80*/  IMAD.IADD R20, R20, 0x1, -R7 ;  /* 0x0000000114147824 */ /* 0x008fce00078e0a07 */
.L_x_2858:
[----:B------:R-:W-:Y:S01]  /*19e90*/  BSSY B1, `(.L_x_2859) ;  /* 0x0000035000017945 */ /* 0x000fe20003800000 */
[----:B------:R-:W-:Y:S02]  /*19ea0*/  SEL R27, R232, RZ, !P0 ;  /* 0x000000ffe81b7207 */ /* 0x000fe40004000000 */
[----:B------:R-:W-:Y:S02]  /*19eb0*/  SEL R28, R28, RZ, !P0 ;  /* 0x000000ff1c1c7207 */ /* 0x000fe40004000000 */
[----:B-----5:R-:W-:Y:S01]  /*19ec0*/  SHF.R.S32.HI R26, RZ, 0x1f, R3 ;  /* 0x0000001fff1a7819 */ /* 0x020fe20000011403 */
[----:B------:R-:W-:Y:S06]  /*19ed0*/  @P3 BRA `(.L_x_2860) ;  /* 0x0000000000c03947 */ /* 0x000fec0003800000 */
[----:B------:R-:W0:Y:S01]  /*19ee0*/  LDC R31, c[0x0][0xbe8] ;  /* 0x0002fa00ff1f7b82 */ /* 0x000e220000000800 */
[----:B------:R-:W-:Y:S01]  /*19ef0*/  IADD3 R29, R213, -0x80, R8 ;  /* 0xffffff80d51d7810 */ /* 0x000fe20007ffe008 */
[----:B0-----:R-:W-:-:S05]  /*19f00*/  IMAD R0, R20, R31, RZ ;  /* 0x0000001f14007224 */ /* 0x001fca00078e02ff */
[----:B------:R-:W-:-:S13]  /*19f10*/  ISETP.GE.AND P0, PT, R29, R0, PT ;  /* 0x000000001d00720c */ /* 0x000fda0003f06270 */
[----:B------:R-:W-:Y:S05]  /*19f20*/  @P0 BRA `(.L_x_2860) ;  /* 0x0000000000ac0947 */ /* 0x000fea0003800000 */
[----:B------:R-:W-:Y:S01]  /*19f30*/  IMAD.MOV.U32 R24, RZ, RZ, 0x9b8 ;  /* 0x000009b8ff187424 */ /* 0x000fe200078e00ff */
[----:B------:R-:W-:Y:S01]  /*19f40*/  ISETP.GT.AND P0, PT, R231, 0x1, PT ;  /* 0x00000001e700780c */ /* 0x000fe20003f04270 */
[----:B------:R-:W0:Y:S01]  /*19f50*/  LDC.64 R4, c[0x0][0xba8] ;  /* 0x0002ea00ff047b82 */ /* 0x000e220000000a00 */
[----:B------:R-:W-:Y:S01]  /*19f60*/  ISETP.NE.AND P1, PT, R31, 0x1, PT ;  /* 0x000000011f00780c */ /* 0x000fe20003f25270 */
[----:B------:R-:W-:Y:S01]  /*19f70*/  IMAD.MOV.U32 R21, RZ, RZ, R29 ;  /* 0x000000ffff157224 */ /* 0x000fe200078e001d */
[----:B------:R-:W-:Y:S02]  /*19f80*/  SEL R24, R24, 0x978, P0 ;  /* 0x0000097818187807 */ /* 0x000fe40000000000 */
[----:B------:R-:W-:-:S03]  /*19f90*/  SEL R235, R235, RZ, P0 ;  /* 0x000000ffebeb7207 */ /* 0x000fc60000000000 */
[----:B------:R-:W3:Y:S08]  /*19fa0*/  LDC.64 R12, c[0x0][R24+0x220] ;  /* 0x00008800180c7b82 */ /* 0x000ef00000000a00 */
[----:B------:R-:W4:Y:S08]  /*19fb0*/  LDC.64 R14, c[0x0][R24+0x218] ;  /* 0x00008600180e7b82 */ /* 0x000f300000000a00 */
[----:B------:R-:W5:Y:S08]  /*19fc0*/  LDC.64 R8, c[0x0][R24+0x228] ;  /* 0x00008a0018087b82 */ /* 0x000f700000000a00 */
[----:B------:R-:W1:Y:S08]  /*19fd0*/  LDC.64 R6, c[0x0][R24+0x210] ;  /* 0x0000840018067b82 */ /* 0x000e700000000a00 */
[----:B------:R-:W2:Y:S08]  /*19fe0*/  @P1 LDC R0, c[0x0][0xbec] ;  /* 0x0002fb00ff001b82 */ /* 0x000eb00000000800 */
[----:B------:R-:W5:Y:S01]  /*19ff0*/  @P1 LDC R33, c[0x0][0xbf0] ;  /* 0x0002fc00ff211b82 */ /* 0x000f620000000800 */
[----:B---3--:R-:W-:-:S07]  /*1a000*/  IMAD R13, R13, R27, RZ ;  /* 0x0000001b0d0d7224 */ /* 0x008fce00078e02ff */
[----:B0-----:R-:W0:Y:S01]  /*1a010*/  @!P0 LDC R4, c[0x0][0xb50] ;  /* 0x0002d400ff048b82 */ /* 0x001e220000000800 */
[----:B------:R-:W-:-:S04]  /*1a020*/  IMAD.WIDE.U32 R10, R12, R27, RZ ;  /* 0x0000001b0c0a7225 */ /* 0x000fc800078e00ff */
[----:B------:R-:W-:Y:S02]  /*1a030*/  IMAD R13, R12, R28, R13 ;  /* 0x0000001c0c0d7224 */ /* 0x000fe400078e020d */
[----:B--2---:R-:W-:Y:S01]  /*1a040*/  @P1 IMAD.HI.U32 R0, R29, R0, RZ ;  /* 0x000000001d001227 */ /* 0x004fe200078e00ff */
[----:B------:R-:W2:Y:S03]  /*1a050*/  @!P0 LDC R5, c[0x0][0xb54] ;  /* 0x0002d500ff058b82 */ /* 0x000ea60000000800 */
        /* <DEDUP_REMOVED lines=15> */
[----:B-1----:R-:W-:Y:S01]  /*1a150*/  IMAD R0, R7, R11, RZ ;  /* 0x0000000b07007224 */ /* 0x002fe200078e02ff */
[----:B------:R-:W-:-:S05]  /*1a160*/  SHF.R.S32.HI R13, RZ, 0x1f, R11 ;  /* 0x0000001fff0d7819 */ /* 0x000fca000001140b */
[C---:B------:R-:W-:Y:S02]  /*1a170*/  IMAD R13, R6.reuse, R13, R0 ;  /* 0x0000000d060d7224 */ /* 0x040fe400078e0200 */
[----:B------:R-:W-:-:S04]  /*1a180*/  IMAD.WIDE.U32 R6, R6, R11, R8 ;  /* 0x0000000b06067225 */ /* 0x000fc800078e0008 */
[----:B------:R-:W-:Y:S01]  /*1a190*/  IMAD.IADD R0, R7, 0x1, R13 ;  /* 0x0000000107007824 */ /* 0x000fe200078e020d */
[----:B0-----:R-:W-:Y:S01]  /*1a1a0*/  LEA R4, P0, R6, R4, 0x2 ;  /* 0x0000000406047211 */ /* 0x001fe200078010ff */
[----:B------:R-:W-:-:S03]  /*1a1b0*/  IMAD.MOV.U32 R7, RZ, RZ, -0x800000 ;  /* 0xff800000ff077424 */ /* 0x000fc600078e00ff */
[----:B--2---:R-:W-:-:S05]  /*1a1c0*/  LEA.HI.X R5, R6, R5, R0, 0x2, P0 ;  /* 0x0000000506057211 */ /* 0x004fca00000f1400 */
[----:B------:R0:W-:Y:S04]  /*1a1d0*/  STG.E desc[UR38][R4.64], R7 ;  /* 0x0000000704007986 */ /* 0x0001e8000c101926 */
.L_x_2860:
[----:B------:R-:W-:Y:S05]  /*1a1e0*/  BSYNC B1 ;  /* 0x0000000000017941 */ /* 0x000fea0003800000 */
.L_x_2859:
[----:B------:R-:W-:Y:S05]  /*1a1f0*/  @P2 BRA `(.L_x_2853) ;  /* 0x00000008008c2947 */ /* 0x000fea0003800000 */
[----:B------:R-:W3:Y:S01]  /*1a200*/  S2R R0, SR_TID.X ;  /* 0x0000000000007919 */ /* 0x000ee20000002100 */
[----:B------:R-:W4:Y:S01]  /*1a210*/  LDC R21, c[0x0][0xbe8] ;  /* 0x0002fa00ff157b82 */ /* 0x000f220000000800 */
[----:B------:R-:W-:Y:S01]  /*1a220*/  ULDC.64 UR4, c[0x0][0xaa0] ;  /* 0x0002a80000047ab9 */ /* 0x000fe20000000a00 */
[----:B------:R-:W-:Y:S01]  /*1a230*/  ULDC.64 UR6, c[0x0][0xaf0] ;  /* 0x0002bc0000067ab9 */ /* 0x000fe20000000a00 */
[----:B----4-:R-:W-:Y:S01]  /*1a240*/  ISETP.NE.AND P0, PT, R21, 0x1, PT ;  /* 0x000000011500780c */ /* 0x010fe20003f05270 */
[----:B---3--:R-:W-:Y:S02]  /*1a250*/  VIADD R6, R0, 0xffffff80 ;  /* 0xffffff8000067836 */ /* 0x008fe40000000000 */
[----:B------:R-:W-:-:S03]  /*1a260*/  IMAD R0, R26, UR4, RZ ;  /* 0x000000041a007c24 */ /* 0x000fc6000f8e02ff */
[----:B0-----:R-:W-:-:S07]  /*1a270*/  SHF.R.S32.HI R5, RZ, 0x1f, R6 ;  /* 0x0000001fff057819 */ /* 0x001fce0000011406 */
[----:B------:R-:W0:Y:S01]  /*1a280*/  @P0 LDC R8, c[0x0][0xbec] ;  /* 0x0002fb00ff080b82 */ /* 0x000e220000000800 */
[----:B------:R-:W-:Y:S01]  /*1a290*/  IMAD R7, R3, UR5, R0 ;  /* 0x0000000503077c24 */ /* 0x000fe2000f8e0200 */
[----:B------:R-:W-:Y:S01]  /*1a2a0*/  LEA.HI R9, R5, R6, RZ, 0x3 ;  /* 0x0000000605097211 */ /* 0x000fe200078f18ff */
[----:B------:R-:W-:Y:S01]  /*1a2b0*/  IMAD.WIDE.U32 R4, R3, UR4, RZ ;  /* 0x0000000403047c25 */ /* 0x000fe2000f8e00ff */
[----:B------:R-:W-:Y:S02]  /*1a2c0*/  ULDC.64 UR4, c[0x0][0xae8] ;  /* 0x0002ba0000047ab9 */ /* 0x000fe40000000a00 */
[----:B------:R-:W-:Y:S02]  /*1a2d0*/  LOP3.LUT R13, R9, 0xfffffff8, RZ, 0xc0, !PT ;  /* 0xfffffff8090d7812 */ /* 0x000fe400078ec0ff */
[----:B------:R-:W3:Y:S01]  /*1a2e0*/  @P0 LDC R11, c[0x0][0xbf0] ;  /* 0x0002fc00ff0b0b82 */ /* 0x000ee20000000800 */
[----:B------:R-:W-:Y:S01]  /*1a2f0*/  SHF.R.S32.HI R10, RZ, 0x3, R9 ;  /* 0x00000003ff0a7819 */ /* 0x000fe20000011409 */
[----:B------:R-:W-:-:S02]  /*1a300*/  IMAD.IADD R5, R5, 0x1, R7 ;  /* 0x0000000105057824 */ /* 0x000fc400078e0207 */
[----:B------:R-:W-:Y:S02]  /*1a310*/  IMAD.IADD R0, R6, 0x1, -R13 ;  /* 0x0000000106007824 */ /* 0x000fe400078e0a0d */
[----:B------:R-:W-:-:S04]  /*1a320*/  IMAD.WIDE.U32 R4, R224, UR4, R4 ;  /* 0x00000004e0047c25 */ /* 0x000fc8000f8e0004 */
[----:B------:R-:W-:Y:S02]  /*1a330*/  IMAD R0, R0, 0x20, R10 ;  /* 0x0000002000007824 */ /* 0x000fe400078e020a */
[----:B------:R-:W-:Y:S01]  /*1a340*/  IMAD R5, R224, UR5, R5 ;  /* 0x00000005e0057c24 */ /* 0x000fe2000f8e0205 */
[----:B------:R-:W-:Y:S01]  /*1a350*/  ULDC.64 UR4, c[0x0][0xae0] ;  /* 0x0002b80000047ab9 */ /* 0x000fe20000000a00 */
[----:B------:R-:W-:Y:S02]  /*1a360*/  IMAD.IADD R9, R213, 0x1, R0 ;  /* 0x00000001d5097824 */ /* 0x000fe400078e0200 */
[----:B------:R-:W-:Y:S02]  /*1a370*/  IMAD R6, R28, UR6, RZ ;  /* 0x000000061c067c24 */ /* 0x000fe4000f8e02ff */
[----:B0-----:R-:W-:-:S04]  /*1a380*/  @P0 IMAD.HI.U32 R0, R9, R8, RZ ;  /* 0x0000000809000227 */ /* 0x001fc800078e00ff */
[----:B------:R-:W-:Y:S01]  /*1a390*/  IMAD.MOV.U32 R3, RZ, RZ, R9 ;  /* 0x000000ffff037224 */ /* 0x000fe200078e0009 */
[----:B---3--:R-:W-:Y:S01]  /*1a3a0*/  @P0 SHF.R.U32.HI R3, RZ, R11, R0 ;  /* 0x0000000bff030219 */ /* 0x008fe20000011600 */
[C---:B------:R-:W-:Y:S02]  /*1a3b0*/  IMAD R7, R27.reuse, UR7, R6 ;  /* 0x000000071b077c24 */ /* 0x040fe4000f8e0206 */
[----:B------:R-:W-:Y:S01]  /*1a3c0*/  IMAD.WIDE.U32 R4, R27, UR6, R4 ;  /* 0x000000061b047c25 */ /* 0x000fe2000f8e0004 */
[----:B------:R-:W-:-:S03]  /*1a3d0*/  SHF.R.S32.HI R0, RZ, 0x1f, R3 ;  /* 0x0000001fff007819 */ /* 0x000fc60000011403 */
[----:B------:R-:W-:Y:S02]  /*1a3e0*/  IMAD.MOV R6, RZ, RZ, -R3 ;  /* 0x000000ffff067224 */ /* 0x000fe400078e0a03 */
[----:B------:R-:W-:Y:S02]  /*1a3f0*/  IMAD.IADD R5, R5, 0x1, R7 ;  /* 0x0000000105057824 */ /* 0x000fe400078e0207 */
        /* <DEDUP_REMOVED lines=8> */
[----:B------:R-:W-:Y:S02]  /*1a480*/  IMAD R0, R0, UR4, RZ ;  /* 0x0000000400007c24 */ /* 0x000fe4000f8e02ff */
[----:B------:R-:W-:-:S04]  /*1a490*/  IMAD.WIDE.U32 R4, R7, UR4, R4 ;  /* 0x0000000407047c25 */ /* 0x000fc8000f8e0004 */
[----:B------:R-:W-:Y:S01]  /*1a4a0*/  IMAD R3, R7, UR5, R0 ;  /* 0x0000000507037c24 */ /* 0x000fe2000f8e0200 */
[----:B------:R-:W-:Y:S01]  /*1a4b0*/  ULDC.64 UR4, c[0x0][0xa80] ;  /* 0x0002a00000047ab9 */ /* 0x000fe20000000a00 */
[----:B------:R-:W-:Y:S02]  /*1a4c0*/  SHF.R.S32.HI R7, RZ, 0x1f, R6 ;  /* 0x0000001fff077819 */ /* 0x000fe40000011406 */
[----:B------:R-:W-:Y:S01]  /*1a4d0*/  IMAD.IADD R3, R5, 0x1, R3 ;  /* 0x0000000105037824 */ /* 0x000fe200078e0203 */
[----:B------:R-:W-:Y:S01]  /*1a4e0*/  LEA R0, P0, R4, UR4, 0x1 ;  /* 0x0000000404007c11 */ /* 0x000fe2000f8008ff */
[----:B------:R-:W-:-:S03]  /*1a4f0*/  UMOV UR4, 0xffffffff ;  /* 0xffffffff00047882 */ /* 0x000fc60000000000 */
[----:B------:R-:W-:Y:S01]  /*1a500*/  LEA.HI.X R4, R4, UR5, R3, 0x1, P0 ;  /* 0x0000000504047c11 */ /* 0x000fe200080f0c03 */
[----:B------:R-:W-:Y:S08]  /*1a510*/  BRA.DIV UR4, `(.L_x_2861) ;  /* 0x000000aa04487947 */ /* 0x000ff0000b800000 */
[----:B------:R0:W3:Y:S04]  /*1a520*/  SHFL.IDX PT, R3, R4, RZ, 0x181f ;  /* 0x00181fff04037589 */ /* 0x0000e800000e0000 */
[----:B------:R0:W4:Y:S02]  /*1a530*/  SHFL.IDX PT, R14, R0, RZ, 0x181f ;  /* 0x00181fff000e7589 */ /* 0x00012400000e0000 */
.L_x_3107:
[----:B------:R-:W-:Y:S01]  /*1a540*/  IMAD R20, R20, R21, RZ ;  /* 0x0000001514147224 */ /* 0x000fe200078e02ff */
[----:B------:R-:W-:Y:S01]  /*1a550*/  BSSY B1, `(.L_x_2862) ;  /* 0x0000018000017945 */ /* 0x000fe20003800000 */
[----:B------:R-:W-:-:S05]  /*1a560*/  IMAD.IADD R213, R10, 0x1, R213 ;  /* 0x000000010ad57824 */ /* 0x000fca00078e02d5 */
        /* <DEDUP_REMOVED lines=10> */
[CC--:B------:R-:W-:Y:S02]  /*1a610*/  @!P2 LEA R10, P4, R223.reuse, R14.reuse, 0x1 ;  /* 0x0000000edf0aa211 */ /* 0x0c0fe400078808ff */
[-C--:B---3--:R-:W-:Y:S02]  /*1a620*/  @!P3 LEA.HI.X R9, R212, R3.reuse, R5, 0x1, P5 ;  /* 0x00000003d409b211 */ /* 0x088fe400028f0c05 */
        /* <DEDUP_REMOVED lines=10> */
.L_x_2863:
[----:B------:R-:W-:Y:S05]  /*1a6d0*/  BSYNC B1 ;  /* 0x0000000000017941 */ /* 0x000fea0003800000 */
.L_x_2862:
[----:B------:R-:W-:-:S03]  /*1a6e0*/  UMOV UR4, 0xffffffff ;  /* 0xffffffff00047882 */ /* 0x000fc60000000000 */
[----:B------:R-:W-:Y:S05]  /*1a6f0*/  BRA.DIV UR4, `(.L_x_2864) ;  /* 0x000000aa04047947 */ /* 0x000fea000b800000 */
[----:B---3--:R3:W0:Y:S04]  /*1a700*/  SHFL.IDX PT, R3, R4, 0x1, 0x181f ;  /* 0x00381f0004037f89 */ /* 0x00862800000e0000 */
[----:B----4-:R3:W4:Y:S02]  /*1a710*/  SHFL.IDX PT, R14, R0, 0x1, 0x181f ;  /* 0x00381f00000e7f89 */ /* 0x01072400000e0000 */
.L_x_3111:
        /* <DEDUP_REMOVED lines=12> */
[CC--:B----4-:R-:W-:Y:S02]  /*1a7e0*/  @!P3 LEA R8, P5, R212.reuse, R14.reuse, 0x1 ;  /* 0x0000000ed408b211 */ /* 0x0d0fe400078a08ff */
[CC--:B------:R-:W-:Y:S02]  /*1a7f0*/  @!P2 LEA R10, P4, R223.reuse, R14.reuse, 0x1 ;  /* 0x0000000edf0aa211 */ /* 0x0c0fe400078808ff */
[-C--:B0-----:R-:W-:Y:S02]  /*1a800*/  @!P3 LEA.HI.X R9, R212, R3.reuse, R12, 0x1, P5 ;  /* 0x00000003d409b211 */ /* 0x081fe400028f0c0c */
[-C--:B------:R-:W-:Y:S02]  /*1a810*/  @!P1 LEA R12, P5, R222, R14.reuse, 0x1 ;  /* 0x0000000ede0c9211 */ /* 0x080fe400078a08ff */
        /* <DEDUP_REMOVED lines=8> */
.L_x_2866:
[----:B------:R-:W-:Y:S05]  /*1a8a0*/  BSYNC B1 ;  /* 0x0000000000017941 */ /* 0x000fea0003800000 */
.L_x_2865:
[----:B------:R-:W-:-:S03]  /*1a8b0*/  UMOV UR4, 0xffffffff ;  /* 0xffffffff00047882 */ /* 0x000fc60000000000 */
[----:B------:R-:W-:Y:S05]  /*1a8c0*/  BRA.DIV UR4, `(.L_x_2867) ;  /* 0x000000a604d87947 */ /* 0x000fea000b800000 */
[----:B0-----:R0:W0:Y:S04]  /*1a8d0*/  SHFL.IDX PT, R3, R4, 0x2, 0x181f ;  /* 0x00581f0004037f89 */ /* 0x00102800000e0000 */
[----:B----4-:R4:W0:Y:S02]  /*1a8e0*/  SHFL.IDX PT, R14, R0, 0x2, 0x181f ;  /* 0x00581f00000e7f89 */ /* 0x01082400000e0000 */
.L_x_3115:
        /* <DEDUP_REMOVED lines=12> */
[CC--:B0-----:R-:W-:Y:S02]  /*1a9b0*/  @!P3 LEA R8, P5, R212.reuse, R14.reuse, 0x1 ;  /* 0x0000000ed408b211 */ /* 0x0c1fe400078a08ff */
[CC--:B------:R-:W-:Y:S02]  /*1a9c0*/  @!P2 LEA R10, P4, R223.reuse, R14.reuse, 0x1 ;  /* 0x0000000edf0aa211 */ /* 0x0c0fe400078808ff */
[-C--:B------:R-:W-:Y:S02]  /*1a9d0*/  @!P3 LEA.HI.X R9, R212, R3.reuse, R12, 0x1, P5 ;  /* 0x00000003d409b211 */ /* 0x080fe400028f0c0c */
        /* <DEDUP_REMOVED lines=9> */
.L_x_2869:
[----:B------:R-:W-:Y:S05]  /*1aa70*/  BSYNC B1 ;  /* 0x0000000000017941 */ /* 0x000fea0003800000 */
.L_x_2868:
[----:B------:R-:W-:-:S03]  /*1aa80*/  UMOV UR4, 0xffffffff ;  /* 0xffffffff00047882 */ /* 0x000fc60000000000 */
[----:B------:R-:W-:Y:S05]  /*1aa90*/  BRA.DIV UR4, `(.L_x_2870) ;  /* 0x000000a604ac7947 */ /* 0x000fea000b800000 */
[----:B0-----:R0:W0:Y:S04]  /*1aaa0*/  SHFL.IDX PT, R3, R4, 0x3, 0x181f ;  /* 0x00781f0004037f89 */ /* 0x00102800000e0000 */
[----:B------:R0:W0:Y:S02]  /*1aab0*/  SHFL.IDX PT, R14, R0, 0x3, 0x181f ;  /* 0x00781f00000e7f89 */ /* 0x00002400000e0000 */
.L_x_3119:
[----:B0--34-:R-:W-:-:S05]  /*1aac0*/  VIADD R0, R213, 0x60 ;  /* 0x00000060d5007836 */ /* 0x019fca0000000000 */
        /* <DEDUP_REMOVED lines=10> */
[CC--:B------:R-:W-:Y:S02]  /*1ab70*/  @!P3 LEA R4, P5, R212.reuse, R14.reuse, 0x1 ;  /* 0x0000000ed404b211 */ /* 0x0c0fe400078a08ff */
        /* <DEDUP_REMOVED lines=11> */
.L_x_2853:
[----:B------:R-:W-:Y:S05]  /*1ac30*/  BSYNC B0 ;  /* 0x0000000000007941 */ /* 0x000fea0003800000 */
.L_x_2839:
[----:B------:R-:W-:Y:S02]  /*1ac40*/  ULDC UR4, c[0x0][0xc3c] ;  /* 0x00030f0000047ab9 */ /* 0x000fe40000000800 */
[----:B--2---:R-:W-:-:S13]  /*1ac50*/  ISETP.GE.AND P0, PT, R155, UR4, PT ;  /* 0x000000049b007c0c */ /* 0x004fda000bf06270 */
[----:B------:R-:W-:Y:S05]  /*1ac60*/  @!P0 BRA `(.L_x_2871) ;  /* 0xfffffe6400d88947 */ /* 0x000fea000383ffff */
[----:B------:R-:W-:Y:S05]  /*1ac70*/  BRA `(.L_x_2652) ;  /* 0x0000008c00507947 */ /* 0x000fea0003800000 */
.L_x_2650:
        /* <DEDUP_REMOVED lines=18> */
.L_x_2872:
        /* <DEDUP_REMOVED lines=43> */
.L_x_2876:
        /* <DEDUP_REMOVED lines=39> */
.L_x_2874:
        /* <DEDUP_REMOVED lines=12> */
.L_x_2877:
        /* <DEDUP_REMOVED lines=63> */
.L_x_2878:
        /* <DEDUP_REMOVED lines=61> */
.L_x_2879:
[----:B01----:R-:W-:-:S05]  /*1bb40*/  LOP3.LUT R3, RZ, R2, RZ, 0x33, !PT ;  /* 0x00000002ff037212 */ /* 0x003fca00078e33ff */
[----:B------:R-:W-:-:S05]  /*1bb50*/  IMAD.IADD R2, R4, 0x1, R3 ;  /* 0x0000000104027824 */ /* 0x000fca00078e0203 */
[----:B------:R1:W-:Y:S01]  /*1bb60*/  STL [R1+0x4], R2 ;  /* 0x0000040201007387 */ /* 0x0003e20000100800 */
[----:B------:R-:W-:Y:S05]  /*1bb70*/  BRA `(.L_x_2880) ;  /* 0x0000000000107947 */ /* 0x000fea0003800000 */
.L_x_2875:
[----:B------:R-:W-:Y:S01]  /*1bb80*/  IMAD.U32 R2, RZ, RZ, UR6 ;  /* 0x00000006ff027e24 */ /* 0x000fe2000f8e00ff */
[----:B------:R0:W-:Y:S04]  /*1bb90*/  STL [R1+0x4], RZ ;  /* 0x000004ff01007387 */ /* 0x0001e80000100800 */
[----:B------:R0:W-:Y:S04]  /*1bba0*/  STL [R1+0x8], RZ ;  /* 0x000008ff01007387 */ /* 0x0001e80000100800 */
[----:B------:R0:W-:Y:S02]  /*1bbb0*/  STL [R1], R2 ;  /* 0x0000000201007387 */ /* 0x0001e40000100800 */
.L_x_2880:
        /* <DEDUP_REMOVED lines=10> */
.L_x_2873:
        /* <DEDUP_REMOVED lines=13> */
[----:B------:R-:W-:Y:S01]  /*1bd30*/  ULDC.64 UR40, c[0x0][0x198] ;  /* 0x0000660000287ab9 */ /* 0x000fe20000000a00 */
[----:B------:R-:W-:Y:S01]  /*1bd40*/  LOP3.LUT R3, R0, 0x1f8, RZ, 0xc0, !PT ;  /* 0x000001f800037812 */ /* 0x000fe200078ec0ff */
[----:B01----:R-:W-:Y:S01]  /*1bd50*/  IMAD.SHL.U32 R2, R4, 0x8, RZ ;  /* 0x0000000804027824 */ /* 0x003fe200078e00ff */
[----:B------:R-:W-:Y:S01]  /*1bd60*/  ULDC UR37, c[0x0][0xc] ;  /* 0x0000030000257ab9 */ /* 0x000fe20000000800 */
        /* <DEDUP_REMOVED lines=12> */
[----:B------:R0:W-:Y:S04]  /*1be30*/  STL [R1+0x14], RZ ;  /* 0x000014ff01007387 */ /* 0x0001e80000100800 */
[----:B------:R0:W-:Y:S04]  /*1be40*/  STL [R1+0x10], RZ ;  /* 0x000010ff01007387 */ /* 0x0001e80000100800 */
[----:B------:R0:W-:Y:S02]  /*1be50*/  STL [R1+0x18], R0 ;  /* 0x0000180001007387 */ /* 0x0001e40000100800 */
.L_x_3041:
[----:B--2---:R-:W2:Y:S01]  /*1be60*/  LDL R14, [R1+0xc] ;  /* 0x00000c00010e7983 */ /* 0x004ea20000100800 */
[----:B------:R-:W-:Y:S05]  /*1be70*/  YIELD ;  /* 0x0000000000007946 */ /* 0x000fea0003800000 */
[----:B------:R-:W-:Y:S01]  /*1be80*/  ULDC.64 UR4, c[0x0][0xa28] ;  /* 0x00028a0000047ab9 */ /* 0x000fe20000000a00 */
[----:B01----:R-:W-:Y:S02]  /*1be90*/  CS2R R6, SRZ ;  /* 0x0000000000067805 */ /* 0x003fe4000001ff00 */
[----:B------:R-:W-:Y:S01]  /*1bea0*/  ISETP.NE.U32.AND P0, PT, RZ, UR4, PT ;  /* 0x00000004ff007c0c */ /* 0x000fe2000bf05070 */
[----:B------:R-:W1:Y:S01]  /*1beb0*/  LDC.64 R12, c[0x0][0xa00] ;  /* 0x00028000ff0c7b82 */ /* 0x000e620000000a00 */
[----:B------:R-:W-:Y:S01]  /*1bec0*/  ULDC.64 UR6, c[0x0][0xa08] ;  /* 0x0002820000067ab9 */ /* 0x000fe20000000a00 */
[----:B------:R-:W-:Y:S01]  /*1bed0*/  ULDC.64 UR8, c[0x0][0xa10] ;  /* 0x0002840000087ab9 */ /* 0x000fe20000000a00 */
[----:B------:R-:W-:Y:S01]  /*1bee0*/  ISETP.NE.AND.EX P0, PT, RZ, UR5, PT, P0 ;  /* 0x00000005ff007c0c */ /* 0x000fe2000bf05300 */
[----:B------:R-:W-:-:S04]  /*1bef0*/  ULDC.64 UR4, c[0x0][0xa18] ;  /* 0x0002860000047ab9 */ /* 0x000fc80000000a00 */
[----:B------:R-:W4:Y:S08]  /*1bf00*/  LDC.64 R4, c[0x0][0xa08] ;  /* 0x00028200ff047b82 */ /* 0x000f300000000a00 */
[----:B0-----:R-:W2:Y:S02]  /*1bf10*/  @P0 LDC.64 R2, c[0x0][0xa28] ;  /* 0x00028a00ff020b82 */ /* 0x001ea40000000a00 */
[----:B--2---:R-:W-:-:S05]  /*1bf20*/  @P0 IMAD.WIDE R2, R14, 0x4, R2 ;  /* 0x000000040e020825 */ /* 0x004fca00078e0202 */
[----:B------:R0:W5:Y:S01]  /*1bf30*/  @P0 LDG.E R6, desc[UR38][R2.64] ;  /* 0x0000002602060981 */ /* 0x000162000c1e1900 */
[----:B------:R-:W-:Y:S01]  /*1bf40*/  ISETP.NE.U32.AND P0, PT, RZ, UR4, PT ;  /* 0x00000004ff007c0c */ /* 0x000fe2000bf05070 */
[----:B-1----:R-:W-:Y:S01]  /*1bf50*/  IMAD.WIDE R12, R14, 0x4, R12 ;  /* 0x000000040e0c7825 */ /* 0x002fe200078e020c */
[----:B------:R-:W-:Y:S02]  /*1bf60*/  ISETP.NE.U32.AND P2, PT, RZ, UR6, PT ;  /* 0x00000006ff007c0c */ /* 0x000fe4000bf45070 */
[----:B------:R-:W-:Y:S01]  /*1bf70*/  ISETP.NE.AND.EX P0, PT, RZ, UR5, PT, P0 ;  /* 0x00000005ff007c0c */ /* 0x000fe2000bf05300 */
[----:B------:R-:W-:Y:S01]  /*1bf80*/  ULDC.64 UR4, c[0x0][0xa00] ;  /* 0x0002800000047ab9 */ /* 0x000fe20000000a00 */
[----:B------:R-:W-:Y:S01]  /*1bf90*/  ISETP.NE.U32.AND P4, PT, RZ, UR8, PT ;  /* 0x00000008ff007c0c */ /* 0x000fe2000bf85070 */
[----:B---3--:R-:W-:Y:S01]  /*1bfa0*/  IMAD.MOV.U32 R8, RZ, RZ, RZ ;  /* 0x000000ffff087224 */ /* 0x008fe200078e00ff */
[----:B------:R-:W-:Y:S01]  /*1bfb0*/  ISETP.NE.U32.AND P1, PT, RZ, UR4, PT ;  /* 0x00000004ff007c0c */ /* 0x000fe2000bf25070 */
[----:B0-----:R-:W0:Y:S01]  /*1bfc0*/  LDC.64 R2, c[0x0][0xa10] ;  /* 0x00028400ff027b82 */ /* 0x001e220000000a00 */
[----:B------:R-:W-:-:S02]  /*1bfd0*/  IMAD.MOV.U32 R0, RZ, RZ, RZ ;  /* 0x000000ffff007224 */ /* 0x000fc400078e00ff */
[----:B------:R-:W-:Y:S01]  /*1bfe0*/  ISETP.NE.AND.EX P3, PT, RZ, UR5, PT, P1 ;  /* 0x00000005ff007c0c */ /* 0x000fe2000bf65310 */
[----:B----4-:R-:W-:-:S04]  /*1bff0*/  IMAD.WIDE R4, R14, 0x4, R4 ;  /* 0x000000040e047825 */ /* 0x010fc800078e0204 */
[----:B------:R-:W1:Y:S01]  /*1c000*/  @P0 LDC.64 R10, c[0x0][0xa18] ;  /* 0x00028600ff0a0b82 */ /* 0x000e620000000a00 */
[----:B------:R-:W-:Y:S01]  /*1c010*/  ULDC UR4, c[0x0][0x288] ;  /* 0x0000a20000047ab9 */ /* 0x000fe20000000800 */
[----:B------:R-:W-:Y:S02]  /*1c020*/  ISETP.NE.AND.EX P1, PT, RZ, UR7, PT, P2 ;  /* 0x00000007ff007c0c */ /* 0x000fe4000bf25320 */
[----:B------:R-:W-:-:S04]  /*1c030*/  ISETP.NE.AND.EX P2, PT, RZ, UR9, PT, P4 ;  /* 0x00000009ff007c0c */ /* 0x000fc8000bf45340 */
[----:B------:R-:W2:Y:S07]  /*1c040*/  @P3 LDG.E R7, desc[UR38][R12.64] ;  /* 0x000000260c073981 */ /* 0x000eae000c1e1900 */
[----:B------:R3:W5:Y:S01]  /*1c050*/  @P1 LDG.E R8, desc[UR38][R4.64] ;  /* 0x0000002604081981 */ /* 0x000762000c1e1900 */
[----:B0-----:R-:W-:-:S05]  /*1c060*/  IMAD.WIDE R2, R14, 0x4, R2 ;  /* 0x000000040e027825 */ /* 0x001fca00078e0202 */
[----:B------:R3:W5:Y:S01]  /*1c070*/  @P2 LDG.E R0, desc[UR38][R2.64] ;  /* 0x0000002602002981 */ /* 0x000762000c1e1900 */
[----:B-1----:R-:W-:-:S03]  /*1c080*/  @P0 IMAD.WIDE R10, R14, 0x4, R10 ;  /* 0x000000040e0a0825 */ /* 0x002fc600078e020a */
[----:B--2---:R0:W-:Y:S02]  /*1c090*/  STL [R1+0x48], R7 ;  /* 0x0000480701007387 */ /* 0x0041e40000100800 */
[----:B0-----:R-:W-:Y:S01]  /*1c0a0*/  IMAD.U32 R7, RZ, RZ, UR4 ;  /* 0x00000004ff077e24 */ /* 0x001fe2000f8e00ff */
[----:B------:R-:W-:-:S05]  /*1c0b0*/  ULDC.64 UR4, c[0x0][0x418] ;  /* 0x0001060000047ab9 */ /* 0x000fca0000000a00 */
[----:B------:R-:W2:Y:S01]  /*1c0c0*/  @P0 LDG.E R7, desc[UR38][R10.64] ;  /* 0x000000260a070981 */ /* 0x000ea2000c1e1900 */
[----:B------:R-:W-:-:S03]  /*1c0d0*/  UISETP.NE.U32.AND UP0, UPT, UR4, URZ, UPT ;  /* 0x0000003f0400728c */ /* 0x000fc6000bf05070 */
[----:B------:R-:W-:Y:S01]  /*1c0e0*/  ULDC UR4, c[0x0][0x424] ;  /* 0x0001090000047ab9 */ /* 0x000fe20000000800 */
[----:B------:R-:W-:-:S03]  /*1c0f0*/  UISETP.NE.AND.EX UP0, UPT, UR5, URZ, UPT, UP0 ;  /* 0x0000003f0500728c */ /* 0x000fc6000bf05300 */
[----:B------:R-:W-:Y:S01]  /*1c100*/  ULDC UR5, c[0x0][0x2f0] ;  /* 0x0000bc0000057ab9 */ /* 0x000fe20000000800 */
[----:B------:R-:W-:Y:S01]  /*1c110*/  USEL UR4, UR4, 0x1, UP0 ;  /* 0x0000000104047887 */ /* 0x000fe20008000000 */
[----:B--2---:R0:W-:Y:S04]  /*1c120*/  STL [R1+0x38], R7 ;  /* 0x0000380701007387 */ /* 0x0041e80000100800 */
[----:B------:R3:W5:Y:S01]  /*1c130*/  LDL R15, [R1+0x38] ;  /* 0x00003800010f7983 */ /* 0x0007620000100800 */
[----:B------:R-:W-:-:S03]  /*1c140*/  UIMAD UR4, UR4, UR5, URZ ;  /* 0x00000005040472a4 */ /* 0x000fc6000f8e023f */
[----:B------:R-:W-:Y:S02]  /*1c150*/  ULDC UR5, c[0x0][0x348] ;  /* 0x0000d20000057ab9 */ /* 0x000fe40000000800 */
[----:B------:R-:W-:Y:S02]  /*1c160*/  IMAD.U32 R10, RZ, RZ, UR5 ;  /* 0x00000005ff0a7e24 */ /* 0x000fe4000f8e00ff */
[----:B0-----:R-:W-:Y:S01]  /*1c170*/  IMAD.U32 R7, RZ, RZ, UR4 ;  /* 0x00000004ff077e24 */ /* 0x001fe2000f8e00ff */
[----:B---3--:R-:W-:Y:S06]  /*1c180*/  @P0 BRA `(.L_x_2882) ;  /* 0x0000000000140947 */ /* 0x008fec0003800000 */
[----:B------:R-:W-:Y:S05]  /*1c190*/  @!P3 BRA `(.L_x_2882) ;  /* 0x000000000010b947 */ /* 0x000fea0003800000 */
[----:B------:R-:W2:Y:S04]  /*1c1a0*/  LDG.E R9, desc[UR38][R12.64] ;  /* 0x000000260c097981 */ /* 0x000ea8000c1e1900 */
[----:B------:R-:W2:Y:S02]  /*1c1b0*/  LDG.E R12, desc[UR38][R12.64+0x4] ;  /* 0x000004260c0c7981 */ /* 0x000ea4000c1e1900 */
[----:B--2--5:R-:W-:-:S05]  /*1c1c0*/  IMAD.IADD R15, R12, 0x1, -R9 ;  /* 0x000000010c0f7824 */ /* 0x024fca00078e0a09 */
[----:B------:R0:W-:Y:S02]  /*1c1d0*/  STL [R1+0x38], R15 ;  /* 0x0000380f01007387 */ /* 0x0001e40000100800 */
.L_x_2882:
[----:B------:R-:W2:Y:S01]  /*1c1e0*/  LDL.LU R12, [R1+0x8] ;  /* 0x00000800010c7983 */ /* 0x000ea20000300800 */
[----:B-----5:R-:W-:Y:S01]  /*1c1f0*/  IMAD.IADD R8, R8, 0x1, R6 ;  /* 0x0000000108087824 */ /* 0x020fe200078e0206 */
[----:B------:R-:W-:Y:S02]  /*1c200*/  ULDC.64 UR4, c[0x0][0xa20] ;  /* 0x0002880000047ab9 */ /* 0x000fe40000000a00 */
[----:B------:R-:W-:Y:S02]  /*1c210*/  ISETP.NE.U32.AND P0, PT, RZ, UR4, PT ;  /* 0x00000004ff007c0c */ /* 0x000fe4000bf05070 */
[----:B------:R1:W-:Y:S02]  /*1c220*/  STL [R1+0x20], R8 ;  /* 0x0000200801007387 */ /* 0x0003e40000100800 */
[----:B------:R-:W-:Y:S02]  /*1c230*/  ISETP.NE.AND.EX P0, PT, RZ, UR5, PT, P0 ;  /* 0x00000005ff007c0c */ /* 0x000fe4000bf05300 */
[----:B--2---:R-:W-:-:S02]  /*1c240*/  LOP3.LUT R11, R12, 0xff000000, RZ, 0xc0, !PT ;  /* 0xff0000000c0b7812 */ /* 0x004fc400078ec0ff */
[C---:B------:R-:W-:Y:S02]  /*1c250*/  LOP3.LUT R9, R12.reuse, 0xff0000, RZ, 0xc0, !PT ;  /* 0x00ff00000c097812 */ /* 0x040fe400078ec0ff */
[----:B------:R-:W-:Y:S02]  /*1c260*/  SHF.R.U32.HI R11, RZ, 0x8, R11 ;  /* 0x00000008ff0b7819 */ /* 0x000fe4000001160b */
[----:B------:R-:W-:Y:S02]  /*1c270*/  LOP3.LUT R16, R12, 0xffff, RZ, 0xc0, !PT ;  /* 0x0000ffff0c107812 */ /* 0x000fe400078ec0ff */
[----:B------:R-:W-:-:S03]  /*1c280*/  LEA.HI R11, R9, R11, RZ, 0x10 ;  /* 0x0000000b090b7211 */ /* 0x000fc600078f80ff */
[----:B-1----:R-:W-:Y:S05]  /*1c290*/  @!P0 BRA `(.L_x_2883) ;  /* 0x0000000000108947 */ /* 0x002fea0003800000 */
[----:B------:R-:W1:Y:S02]  /*1c2a0*/  LDC.64 R4, c[0x0][0xa20] ;  /* 0x00028800ff047b82 */ /* 0x000e640000000a00 */
[----:B-1----:R-:W-:-:S05]  /*1c2b0*/  IMAD.WIDE R4, R14, 0x4, R4 ;  /* 0x000000040e047825 */ /* 0x002fca00078e0204 */
[----:B------:R1:W5:Y:S01]  /*1c2c0*/  LDG.E R7, desc[UR38][R4.64] ;  /* 0x0000002604077981 */ /* 0x000362000c1e1900 */
[----:B------:R-:W-:Y:S05]  /*1c2d0*/  BRA `(.L_x_2884) ;  /* 0x0000000000107947 */ /* 0x000fea0003800000 */
.L_x_2883:
[----:B------:R-:W-:Y:S05]  /*1c2e0*/  @!P1 BRA `(.L_x_2884) ;  /* 0x00000000000c9947 */ /* 0x000fea0003800000 */
[----:B------:R-:W2:Y:S04]  /*1c2f0*/  LDG.E R7, desc[UR38][R4.64] ;  /* 0x0000002604077981 */ /* 0x000ea8000c1e1900 */
[----:B------:R-:W2:Y:S02]  /*1c300*/  LDG.E R4, desc[UR38][R4.64+0x4] ;  /* 0x0000042604047981 */ /* 0x000ea4000c1e1900 */
[----:B--2---:R-:W-:-:S07]  /*1c310*/  IMAD.IADD R7, R4, 0x1, -R7 ;  /* 0x0000000104077824 */ /* 0x004fce00078e0a07 */
.L_x_2884:
[----:B------:R-:W2:Y:S04]  /*1c320*/  LDL.LU R8, [R1+0x4] ;  /* 0x0000040001087983 */ /* 0x000ea80000300800 */
[----:B-1----:R-:W3:Y:S04]  /*1c330*/  @P2 LDG.E R4, desc[UR38][R2.64] ;  /* 0x0000002602042981 */ /* 0x002ee8000c1e1900 */
[----:B------:R1:W3:Y:S01]  /*1c340*/  @P2 LDG.E R2, desc[UR38][R2.64+0x4] ;  /* 0x0000042602022981 */ /* 0x0002e2000c1e1900 */
[----:B-----5:R-:W-:Y:S01]  /*1c350*/  IMAD.IADD R9, R7, 0x1, -R6 ;  /* 0x0000000107097824 */ /* 0x020fe200078e0a06 */
[----:B-1----:R-:W1:Y:S02]  /*1c360*/  LDC R3, c[0x0][0x448] ;  /* 0x00011200ff037b82 */ /* 0x002e640000000800 */
[----:B-1----:R-:W-:-:S13]  /*1c370*/  ISETP.NE.AND P1, PT, R3, 0x1, PT ;  /* 0x000000010300780c */ /* 0x002fda0003f25270 */
[----:B------:R-:W1:Y:S08]  /*1c380*/  @P1 LDC R3, c[0x0][0x44c] ;  /* 0x00011300ff031b82 */ /* 0x000e700000000800 */
[----:B------:R-:W4:Y:S01]  /*1c390*/  @P1 LDC R5, c[0x0][0x450] ;  /* 0x00011400ff051b82 */ /* 0x000f220000000800 */
[----:B--2---:R-:W-:-:S04]  /*1c3a0*/  IMAD.SHL.U32 R13, R8, 0x80, RZ ;  /* 0x00000080080d7824 */ /* 0x004fc800078e00ff */
[----:B------:R-:W-:Y:S01]  /*1c3b0*/  VIADD R7, R13, 0x7f ;  /* 0x0000007f0d077836 */ /* 0x000fe20000000000 */
[----:B------:R2:W-:Y:S01]  /*1c3c0*/  STL [R1+0x28], R13 ;  /* 0x0000280d01007387 */ /* 0x0005e20000100800 */
[----:B---3--:R-:W-:Y:S02]  /*1c3d0*/  @P2 IMAD.IADD R10, R2, 0x1, -R4 ;  /* 0x00000001020a2824 */ /* 0x008fe400078e0a04 */
[----:B-1----:R-:W-:-:S04]  /*1c3e0*/  @P1 IMAD.HI.U32 R2, R7, R3, RZ ;  /* 0x0000000307021227 */ /* 0x002fc800078e00ff */
[----:B------:R-:W-:Y:S01]  /*1c3f0*/  IMAD.IADD R6, R9, 0x1, R10 ;  /* 0x0000000109067824 */ /* 0x000fe200078e020a */
[----:B----4-:R-:W-:-:S03]  /*1c400*/  @P1 SHF.R.U32.HI R7, RZ, R5, R2 ;  /* 0x00000005ff071219 */ /* 0x010fc60000011602 */
[C---:B------:R-:W-:Y:S01]  /*1c410*/  VIADD R2, R6.reuse, 0x5f ;  /* 0x0000005f06027836 */ /* 0x040fe20000000000 */
[----:B------:R-:W-:-:S03]  /*1c420*/  IADD3 R20, R6, 0x1, -R15 ;  /* 0x0000000106147810 */ /* 0x000fc60007ffe80f */
[----:B------:R-:W-:-:S04]  /*1c430*/  IMAD.HI R2, R2, 0x2aaaaaab, RZ ;  /* 0x2aaaaaab02027827 */ /* 0x000fc800078e02ff */
[----:B------:R-:W-:Y:S01]  /*1c440*/  IMAD.IADD R7, R20, 0x1, R7 ;  /* 0x0000000114077824 */ /* 0x000fe200078e0207 */
[----:B------:R-:W-:-:S04]  /*1c450*/  SHF.R.U32.HI R3, RZ, 0x1f, R2 ;  /* 0x0000001fff037819 */ /* 0x000fc80000011602 */
[----:B------:R-:W-:Y:S02]  /*1c460*/  LEA.HI.SX32 R12, R2, R3, 0x1c ;  /* 0x00000003020c7211 */ /* 0x000fe400078fe2ff */
[----:B------:R-:W1:Y:S03]  /*1c470*/  LDC.64 R2, c[0x0][0x9e0] ;  /* 0x00027800ff027b82 */ /* 0x000e660000000a00 */
[----:B------:R2:W-:Y:S01]  /*1c480*/  STL [R1+0x5c], R12 ;  /* 0x00005c0c01007387 */ /* 0x0005e20000100800 */
[----:B-1----:R-:W-:Y:S01]  /*1c490*/  ISETP.GE.AND P3, PT, R3, 0x1, PT ;  /* 0x000000010300780c */ /* 0x002fe20003f66270 */
        /* <DEDUP_REMOVED lines=8> */
[----:B------:R-:W1:Y:S02]  /*1c520*/  @P0 LDC.64 R4, c[0x0][0x9e8] ;  /* 0x00027a00ff040b82 */ /* 0x000e640000000a00 */
[----:B-1----:R-:W-:-:S05]  /*1c530*/  @P0 IMAD.HI.U32 R4, R2, R4, RZ ;  /* 0x0000000402040227 */ /* 0x002fca00078e00ff */
[----:B------:R-:W-:-:S04]  /*1c540*/  @P0 SHF.R.U32.HI R2, RZ, R5, R4 ;  /* 0x00000005ff020219 */ /* 0x000fc80000011604 */
[----:B------:R-:W-:Y:S01]  /*1c550*/  LOP3.LUT R2, RZ, R2, RZ, 0x33, !PT ;  /* 0x00000002ff027212 */ /* 0x000fe200078e33ff */
[----:B------:R-:W-:Y:S06]  /*1c560*/  BRA `(.L_x_2888) ;  /* 0x0000000000107947 */ /* 0x000fec0003800000 */
.L_x_2887:
[----:B------:R-:W-:-:S13]  /*1c570*/  ISETP.NE.AND P0, PT, R3, 0x1, PT ;  /* 0x000000010300780c */ /* 0x000fda0003f05270 */
[----:B------:R-:W1:Y:S02]  /*1c580*/  @P0 LDC.64 R4, c[0x0][0x9e8] ;  /* 0x00027a00ff040b82 */ /* 0x000e640000000a00 */
[----:B-1----:R-:W-:-:S05]  /*1c590*/  @P0 IMAD.HI.U32 R4, R2, R4, RZ ;  /* 0x0000000402040227 */ /* 0x002fca00078e00ff */
[----:B------:R-:W-:-:S07]  /*1c5a0*/  @P0 SHF.R.U32.HI R2, RZ, R5, R4 ;  /* 0x00000005ff020219 */ /* 0x000fce0000011604 */
.L_x_2888:
[----:B------:R-:W-:Y:S05]  /*1c5b0*/  BSYNC B0 ;  /* 0x0000000000007941 */ /* 0x000fea0003800000 */
.L_x_2886:
[----:B------:R-:W-:-:S05]  /*1c5c0*/  IMAD R2, R2, R3, R3 ;  /* 0x0000000302027224 */ /* 0x000fca00078e0203 */
[----:B------:R-:W-:-:S07]  /*1c5d0*/  VIMNMX R8, R8, R2, PT ;  /* 0x0000000208087248 */ /* 0x000fce0003fe0100 */
.L_x_2885:
[----:B------:R-:W1:Y:S01]  /*1c5e0*/  @P1 LDC R4, c[0x0][0x44c] ;  /* 0x00011300ff041b82 */ /* 0x000e620000000800 */
[----:B------:R-:W-:Y:S01]  /*1c5f0*/  VIADD R8, R8, 0x5f ;  /* 0x0000005f08087836 */ /* 0x000fe20000000000 */
[----:B------:R-:W-:Y:S01]  /*1c600*/  ULDC UR4, c[0x0][0x9dc] ;  /* 0x0002770000047ab9 */ /* 0x000fe20000000800 */
[----:B------:R-:W-:Y:S02]  /*1c610*/  IMAD.MOV.U32 R2, RZ, RZ, R13 ;  /* 0x000000ffff027224 */ /* 0x000fe400078e000d */
[----:B------:R-:W-:-:S03]  /*1c620*/  IMAD.HI R8, R8, 0x2aaaaaab, RZ ;  /* 0x2aaaaaab08087827 */ /* 0x000fc600078e02ff */
[----:B------:R-:W2:Y:S01]  /*1c630*/  @P1 LDC R5, c[0x0][0x450] ;  /* 0x00011400ff051b82 */ /* 0x000ea20000000800 */
[----:B------:R-:W-:Y:S02]  /*1c640*/  IMAD.IADD R17, R6, 0x1, -R15 ;  /* 0x0000000106117824 */ /* 0x000fe400078e0a0f */
[----:B-1----:R-:W-:-:S05]  /*1c650*/  @P1 IMAD.HI.U32 R4, R13, R4, RZ ;  /* 0x000000040d041227 */ /* 0x002fca00078e00ff */
[----:B--2---:R-:W-:Y:S02]  /*1c660*/  @P1 SHF.R.U32.HI R2, RZ, R5, R4 ;  /* 0x00000005ff021219 */ /* 0x004fe40000011604 */
[----:B------:R-:W-:-:S03]  /*1c670*/  SHF.R.U32.HI R4, RZ, 0x1f, R8 ;  /* 0x0000001fff047819 */ /* 0x000fc60000011608 */
[----:B------:R-:W-:Y:S01]  /*1c680*/  IMAD.IADD R2, R17, 0x1, R2 ;  /* 0x0000000111027824 */ /* 0x000fe200078e0202 */
[----:B------:R-:W-:-:S03]  /*1c690*/  LEA.HI.SX32 R8, R8, R4, 0x1c ;  /* 0x0000000408087211 */ /* 0x000fc600078fe2ff */
[----:B------:R-:W-:Y:S01]  /*1c6a0*/  VIADD R6, R2, -UR4 ;  /* 0x8000000402067c36 */ /* 0x000fe20008000000 */
[----:B------:R-:W-:Y:S01]  /*1c6b0*/  VIMNMX R8, R12, R8, PT ;  /* 0x000000080c087248 */ /* 0x000fe20003fe0100 */
        /* <DEDUP_REMOVED lines=11> */
.L_x_2891:
[----:B------:R-:W-:-:S13]  /*1c770*/  ISETP.NE.AND P0, PT, R3, 0x1, PT ;  /* 0x000000010300780c */ /* 0x000fda0003f05270 */
[----:B------:R-:W1:Y:S02]  /*1c780*/  @P0 LDC.64 R4, c[0x0][0x9e8] ;  /* 0x00027a00ff040b82 */ /* 0x000e640000000a00 */
[----:B-1----:R-:W-:-:S05]  /*1c790*/  @P0 IMAD.HI.U32 R4, R2, R4, RZ ;  /* 0x0000000402040227 */ /* 0x002fca00078e00ff */
[----:B------:R-:W-:-:S07]  /*1c7a0*/  @P0 SHF.R.U32.HI R2, RZ, R5, R4 ;  /* 0x00000005ff020219 */ /* 0x000fce0000011604 */
.L_x_2892:
[----:B------:R-:W-:Y:S05]  /*1c7b0*/  BSYNC B0 ;  /* 0x0000000000007941 */ /* 0x000fea0003800000 */
.L_x_2890:
[----:B------:R-:W-:-:S05]  /*1c7c0*/  IMAD R2, R2, R3, RZ ;  /* 0x0000000302027224 */ /* 0x000fca00078e02ff */
[----:B------:R-:W-:-:S07]  /*1c7d0*/  VIMNMX R6, R6, R2, !PT ;  /* 0x0000000206067248 */ /* 0x000fce0007fe0100 */
.L_x_2889:
[----:B------:R-:W-:Y:S01]  /*1c7e0*/  IMAD.HI R6, R6, 0x2aaaaaab, RZ ;  /* 0x2aaaaaab06067827 */ /* 0x000fe200078e02ff */
[----:B------:R-:W-:Y:S01]  /*1c7f0*/  LOP3.LUT R13, R11, 0xff, RZ, 0xc0, !PT ;  /* 0x000000ff0b0d7812 */ /* 0x000fe200078ec0ff */
[----:B------:R-:W-:Y:S01]  /*1c800*/  BSSY B0, `(.L_x_2893) ;  /* 0x0000027000007945 */ /* 0x000fe20003800000 */
[----:B------:R-:W-:Y:S01]  /*1c810*/  SHF.R.U32.HI R4, RZ, 0x10, R11 ;  /* 0x00000010ff047819 */ /* 0x000fe2000001160b */
[----:B------:R-:W-:Y:S01]  /*1c820*/  IMAD.MOV.U32 R2, RZ, RZ, RZ ;  /* 0x000000ffff027224 */ /* 0x000fe200078e00ff */
[----:B------:R-:W-:Y:S01]  /*1c830*/  SHF.R.U32.HI R5, RZ, 0x1f, R6 ;  /* 0x0000001fff057819 */ /* 0x000fe20000011606 */
[----:B------:R1:W-:Y:S03]  /*1c840*/  STL [R1+0x54], R13 ;  /* 0x0000540d01007387 */ /* 0x0003e60000100800 */
[----:B------:R-:W-:-:S04]  /*1c850*/  LEA.HI.SX32 R5, R6, R5, 0x1c ;  /* 0x0000000506057211 */ /* 0x000fc800078fe2ff */
[----:B------:R-:W-:-:S04]  /*1c860*/  VIMNMX R5, RZ, R5, !PT ;  /* 0x00000005ff057248 */ /* 0x000fc80007fe0100 */
[----:B------:R-:W-:-:S13]  /*1c870*/  ISETP.GT.AND P0, PT, R8, R5, PT ;  /* 0x000000050800720c */ /* 0x000fda0003f04270 */
[----:B-1----:R-:W-:Y:S05]  /*1c880*/  @!P0 BRA `(.L_x_2894) ;  /* 0x0000000000788947 */ /* 0x002fea0003800000 */
[----:B------:R-:W-:Y:S01]  /*1c890*/  ISETP.NE.AND P0, PT, R4, RZ, PT ;  /* 0x000000ff0400720c */ /* 0x000fe20003f05270 */
[----:B------:R-:W-:-:S03]  /*1c8a0*/  ULDC UR4, c[0x0][0x9f0] ;  /* 0x00027c0000047ab9 */ /* 0x000fc60000000800 */
[----:B------:R-:W-:-:S04]  /*1c8b0*/  SEL R6, R4, UR4, P0 ;  /* 0x0000000404067c07 */ /* 0x000fc80008000000 */
[----:B------:R-:W-:Y:S02]  /*1c8c0*/  IABS R7, R6 ;  /* 0x0000000600077213 */ /* 0x000fe40000000000 */
[----:B------:R-:W-:Y:S02]  /*1c8d0*/  IADD3 R11, R6, -0x1, R8 ;  /* 0xffffffff060b7810 */ /* 0x000fe40007ffe008 */
[----:B------:R-:W1:Y:S03]  /*1c8e0*/  I2F.RP R2, R7 ;  /* 0x0000000700027306 */ /* 0x000e660000209400 */
[----:B------:R-:W-:-:S05]  /*1c8f0*/  IMAD.IADD R11, R11, 0x1, -R5 ;  /* 0x000000010b0b7824 */ /* 0x000fca00078e0a05 */
        /* <DEDUP_REMOVED lines=23> */
.L_x_2894:
[----:B------:R-:W-:Y:S05]  /*1ca70*/  BSYNC B0 ;  /* 0x0000000000007941 */ /* 0x000fea0003800000 */
.L_x_2893:
[-C--:B------:R-:W-:Y:S01]  /*1ca80*/  IMAD R5, R13, R2.reuse, R5 ;  /* 0x000000020d057224 */ /* 0x080fe200078e0205 */
        /* <DEDUP_REMOVED lines=23> */
[----:B------:R1:W2:Y:S02]  /*1cc00*/  SHFL.IDX PT, R14, R6, RZ, 0x1f ;  /* 0x00001fff060e7589 */ /* 0x0002a400000e0000 */
.L_x_3122:
[----:B--2---:R-:W-:Y:S02]  /*1cc10*/  ISETP.NE.AND P0, PT, R14, RZ, PT ;  /* 0x000000ff0e00720c */ /* 0x004fe40003f05270 */
[----:B------:R-:W-:-:S11]  /*1cc20*/  PLOP3.LUT P6, PT, PT, PT, PT, 0x8, 0x0 ;  /* 0x000000000000781c */ /* 0x000fd60003fce170 */
[----:B------:R-:W-:Y:S05]  /*1cc30*/  @P0 BRA `(.L_x_2898) ;  /* 0x00000000000c0947 */ /* 0x000fea0003800000 */
[----:B------:R-:W-:-:S03]  /*1cc40*/  UMOV UR4, 0xffffffff ;  /* 0xffffffff00047882 */ /* 0x000fc60000000000 */
[----:B------:R-:W-:Y:S05]  /*1cc50*/  BRA.DIV UR4, `(.L_x_2899) ;  /* 0x0000008604b87947 */ /* 0x000fea000b800000 */
[----:B------:R-:W-:-:S13]  /*1cc60*/  ELECT P6, URZ, PT ;  /* 0x00000000003f782f */ /* 0x000fda00038c0000 */
.L_x_2898:
[----:B-1----:R-:W2:Y:S01]  /*1cc70*/  LDL R6, [R1+0x58] ;  /* 0x0000580001067983 */ /* 0x002ea20000100800 */
[----:B------:R-:W-:Y:S01]  /*1cc80*/  BSSY B1, `(.L_x_2900) ;  /* 0x0000008000017945 */ /* 0x000fe20003800000 */
[----:B--2---:R-:W-:-:S05]  /*1cc90*/  VIADD R6, R6, 0x1 ;  /* 0x0000000106067836 */ /* 0x004fca0000000000 */
[----:B------:R-:W-:-:S04]  /*1cca0*/  LEA.HI R7, R6, R6, RZ, 0x1 ;  /* 0x0000000606077211 */ /* 0x000fc800078f08ff */
[----:B------:R-:W-:-:S05]  /*1ccb0*/  LOP3.LUT R7, R7, 0xfffffffe, RZ, 0xc0, !PT ;  /* 0xfffffffe07077812 */ /* 0x000fca00078ec0ff */
[----:B------:R-:W-:-:S05]  /*1ccc0*/  IMAD.IADD R6, R6, 0x1, -R7 ;  /* 0x0000000106067824 */ /* 0x000fca00078e0a07 */
[----:B------:R-:W-:-:S04]  /*1ccd0*/  SHF.L.U32 R6, R6, 0x1f, RZ ;  /* 0x0000001f06067819 */ /* 0x000fc800000006ff */
[----:B------:R-:W1:Y:S02]  /*1cce0*/  SYNCS.PHASECHK.TRANS64.TRYWAIT P0, [R19+URZ+0x22820], R6 ;  /* 0x02282006130075a7 */ /* 0x000e64000800017f */
[----:B-1----:R-:W-:Y:S05]  /*1ccf0*/  @!P0 BRA `(.L_x_2901) ;  /* 0x0000008400b08947 */ /* 0x002fea0003800000 */
.L_x_3125:
[----:B------:R-:W-:Y:S05]  /*1cd00*/  BSYNC B1 ;  /* 0x0000000000017941 */ /* 0x000fea0003800000 */
.L_x_2900:
[----:B------:R-:W-:Y:S04]  /*1cd10*/  BSSY B1, `(.L_x_2902) ;  /* 0x000007f000017945 */ /* 0x000fe80003800000 */
[----:B------:R-:W-:Y:S05]  /*1cd20*/  @!P6 BRA `(.L_x_2903) ;  /* 0x0000000400f4e947 */ /* 0x000fea0003800000 */
[----:B------:R-:W2:Y:S04]  /*1cd30*/  LDL R7, [R1+0x14] ;  /* 0x0000140001077983 */ /* 0x000ea80000100800 */
[----:B------:R-:W3:Y:S01]  /*1cd40*/  LDL R9, [R1+0x1c] ;  /* 0x00001c0001097983 */ /* 0x000ee20000100800 */
[----:B------:R-:W-:Y:S01]  /*1cd50*/  BSSY B2, `(.L_x_2904) ;  /* 0x0000008000027945 */ /* 0x000fe20003800000 */
[----:B------:R-:W4:Y:S02]  /*1cd60*/  S2R R8, SR_TID.X ;  /* 0x0000000000087919 */ /* 0x000f240000002100 */
[----:B----4-:R-:W-:-:S04]  /*1cd70*/  LOP3.LUT R8, R8, 0x7f, RZ, 0xc0, !PT ;  /* 0x0000007f08087812 */ /* 0x010fc800078ec0ff */
[----:B------:R-:W-:Y:S01]  /*1cd80*/  ISETP.NE.AND P1, PT, R8, RZ, PT ;  /* 0x000000ff0800720c */ /* 0x000fe20003f25270 */
[----:B--2---:R-:W-:Y:S01]  /*1cd90*/  IMAD R7, R7, 0x8, R19 ;  /* 0x0000000807077824 */ /* 0x004fe200078e0213 */
[----:B---3--:R-:W-:-:S04]  /*1cda0*/  SHF.L.U32 R10, R9, 0x1f, RZ ;  /* 0x0000001f090a7819 */ /* 0x008fc800000006ff */
[----:B------:R-:W2:Y:S02]  /*1cdb0*/  SYNCS.PHASECHK.TRANS64.TRYWAIT P0, [R7+URZ+0x228a0], R10 ;  /* 0x0228a00a070075a7 */ /* 0x000ea4000800017f */
[----:B--2---:R-:W-:Y:S05]  /*1cdc0*/  @!P0 BRA `(.L_x_2905) ;  /* 0x0000008400908947 */ /* 0x004fea0003800000 */
.L_x_3126:
[----:B------:R-:W-:Y:S05]  /*1cdd0*/  BSYNC B2 ;  /* 0x0000000000027941 */ /* 0x000fea0003800000 */
.L_x_2904:
[----:B------:R-:W-:Y:S04]  /*1cde0*/  BSSY B2, `(.L_x_2906) ;  /* 0x0000009000027945 */ /* 0x000fe80003800000 */
[----:B------:R-:W-:Y:S05]  /*1cdf0*/  @P1 BRA `(.L_x_2907) ;  /* 0x00000000001c1947 */ /* 0x000fea0003800000 */
[----:B------:R-:W3:Y:S01]  /*1ce00*/  S2R R8, SR_TID.X ;  /* 0x0000000000087919 */ /* 0x000ee20000002100 */
[----:B-1----:R-:W-:-:S04]  /*1ce10*/  IMAD.MOV.U32 R6, RZ, RZ, 0x3000 ;  /* 0x00003000ff067424 */ /* 0x002fc800078e00ff */
[----:B------:R4:W-:Y:S01]  /*1ce20*/  SYNCS.ARRIVE.TRANS64 RZ, [R7+URZ+0x22890], R6 ;  /* 0x0228900607ff79a7 */ /* 0x0009e2000800003f */
[----:B---3--:R-:W-:-:S04]  /*1ce30*/  LOP3.LUT R8, R8, 0x1f, RZ, 0xc0, !PT ;  /* 0x0000001f08087812 */ /* 0x008fc800078ec0ff */
[----:B------:R-:W-:-:S13]  /*1ce40*/  ISETP.NE.AND P0, PT, R8, RZ, PT ;  /* 0x000000ff0800720c */ /* 0x000fda0003f05270 */
[----:B----4-:R-:W-:Y:S05]  /*1ce50*/  @!P0 BRA `(.L_x_2907) ;  /* 0x0000000000048947 */ /* 0x010fea0003800000 */
[----:B------:R-:W-:Y:S01]  /*1ce60*/  BPT.TRAP 0x1 ;  /* 0x000000040000795c */ /* 0x000fe20000300000 */
.L_x_2907:
[----:B------:R-:W-:Y:S05]  /*1ce70*/  BSYNC B2 ;  /* 0x0000000000027941 */ /* 0x000fea0003800000 */
.L_x_2906:
[----:B------:R-:W3:Y:S01]  /*1ce80*/  LDL R8, [R1+0x14] ;  /* 0x0000140001087983 */ /* 0x000ee20000100800 */
[----:B------:R-:W-:Y:S01]  /*1ce90*/  IMAD.MOV.U32 R12, RZ, RZ, RZ ;  /* 0x000000ffff0c7224 */ /* 0x000fe200078e00ff */
[----:B------:R-:W-:Y:S01]  /*1cea0*/  UIADD3 UR4, UP0, UR40, 0x570, URZ ;  /* 0x0000057028047890 */ /* 0x000fe2000ff1e03f */
[----:B-1----:R-:W-:Y:S01]  /*1ceb0*/  IMAD R6, R5, 0x60, R0 ;  /* 0x0000006005067824 */ /* 0x002fe200078e0200 */
[----:B------:R-:W-:Y:S01]  /*1cec0*/  PLOP3.LUT P0, PT, PT, PT, PT, 0x80, 0x0 ;  /* 0x000000000000781c */ /* 0x000fe20003f0f070 */
[----:B------:R-:W-:Y:S01]  /*1ced0*/  VIADD R9, R7, 0x22890 ;  /* 0x0002289007097836 */ /* 0x000fe20000000000 */
[----:B------:R-:W-:Y:S01]  /*1cee0*/  R2UR UR10, R12 ;  /* 0x000000000c0a72ca */ /* 0x000fe200000e0000 */
[----:B------:R-:W-:Y:S01]  /*1cef0*/  VIADD R6, R6, 0xffffffa0 ;  /* 0xffffffa006067836 */ /* 0x000fe20000000000 */
[----:B------:R-:W-:Y:S01]  /*1cf00*/  UIADD3.X UR5, URZ, UR41, URZ, UP0, !UPT ;  /* 0x000000293f057290 */ /* 0x000fe200087fe43f */
[----:B------:R-:W-:Y:S01]  /*1cf10*/  UMOV UR6, 0x0 ;  /* 0x0000000000067882 */ /* 0x000fe20000000000 */
[----:B------:R-:W-:Y:S01]  /*1cf20*/  UMOV UR7, 0x12f00000 ;  /* 0x12f0000000077882 */ /* 0x000fe20000000000 */
[----:B---3--:R-:W-:-:S04]  /*1cf30*/  IMAD R8, R8, 0x3000, R19 ;  /* 0x0000300008087824 */ /* 0x008fc800078e0213 */
[----:B------:R-:W-:-:S07]  /*1cf40*/  VIADD R8, R8, 0x1c400 ;  /* 0x0001c40008087836 */ /* 0x000fce0000000000 */
.L_x_2908:
        /* <DEDUP_REMOVED lines=13> */
.L_x_3127:
[----:B------:R-:W-:Y:S05]  /*1d020*/  BSYNC B2 ;  /* 0x0000000000027941 */ /* 0x000fea0003800000 */
.L_x_2909:
[----:B------:R-:W-:Y:S01]  /*1d030*/  BSSY B2, `(.L_x_2911) ;  /* 0x000000b000027945 */ /* 0x000fe20003800000 */
[----:B-12---:R-:W-:Y:S02]  /*1d040*/  IMAD.MOV.U32 R10, RZ, RZ, 0x0 ;  /* 0x00000000ff0a7424 */ /* 0x006fe400078e00ff */
[----:B------:R-:W-:Y:S01]  /*1d050*/  IMAD.MOV.U32 R11, RZ, RZ, 0x12f00000 ;  /* 0x12f00000ff0b7424 */ /* 0x000fe200078e00ff */
[----:B------:R-:W-:Y:S06]  /*1d060*/  @P1 BRA `(.L_x_2912) ;  /* 0x00000000001c1947 */ /* 0x000fec0003800000 */
[----:B------:R-:W1:Y:S01]  /*1d070*/  S2R R9, SR_TID.X ;  /* 0x0000000000097919 */ /* 0x000e620000002100 */
[----:B------:R-:W-:-:S04]  /*1d080*/  IMAD.MOV.U32 R8, RZ, RZ, 0xc000 ;  /* 0x0000c000ff087424 */ /* 0x000fc800078e00ff */
[----:B------:R2:W-:Y:S01]  /*1d090*/  SYNCS.ARRIVE.TRANS64 RZ, [R7+URZ+0x228b0], R8 ;  /* 0x0228b00807ff79a7 */ /* 0x0005e2000800003f */
[----:B-1----:R-:W-:-:S04]  /*1d0a0*/  LOP3.LUT R9, R9, 0x1f, RZ, 0xc0, !PT ;  /* 0x0000001f09097812 */ /* 0x002fc800078ec0ff */
[----:B------:R-:W-:-:S13]  /*1d0b0*/  ISETP.NE.AND P0, PT, R9, RZ, PT ;  /* 0x000000ff0900720c */ /* 0x000fda0003f05270 */
[----:B--2---:R-:W-:Y:S05]  /*1d0c0*/  @!P0 BRA `(.L_x_2912) ;  /* 0x0000000000048947 */ /* 0x004fea0003800000 */
[----:B------:R-:W-:Y:S01]  /*1d0d0*/  BPT.TRAP 0x1 ;  /* 0x000000040000795c */ /* 0x000fe20000300000 */
.L_x_2912:
[----:B------:R-:W-:Y:S05]  /*1d0e0*/  BSYNC B2 ;  /* 0x0000000000027941 */ /* 0x000fea0003800000 */
.L_x_2911:
[----:B------:R-:W2:Y:S01]  /*1d0f0*/  LDL R8, [R1+0x14] ;  /* 0x0000140001087983 */ /* 0x000ea20000100800 */
        /* <DEDUP_REMOVED lines=9> */
.L_x_2913:
        /* <DEDUP_REMOVED lines=10> */
[----:B------:R-:W-:Y:S01]  /*1d230*/  R2UR UR6, R10 ;  /* 0x000000000a0672ca */ /* 0x000fe200000e0000 */
[----:B------:R-:W-:Y:S01]  /*1d240*/  VIADD R9, R8, 0x3400 ;  /* 0x0000340008097836 */ /* 0x000fe20000000000 */
[----:B------:R-:W-:Y:S01]  /*1d250*/  R2UR UR7, R11 ;  /* 0x000000000b0772ca */ /* 0x000fe200000e0000 */
[----:B------:R-:W-:Y:S01]  /*1d260*/  UMOV UR10, 0x40 ;  /* 0x00000040000a7882 */ /* 0x000fe20000000000 */
[----:B------:R-:W-:-:S13]  /*1d270*/  PLOP3.LUT P0, PT, PT, PT, PT, 0x80, 0x0 ;  /* 0x000000000000781c */ /* 0x000fda0003f0f070 */
.L_x_2914:
        /* <DEDUP_REMOVED lines=15> */
.L_x_2915:
        /* <DEDUP_REMOVED lines=15> */
.L_x_2916:
        /* <DEDUP_REMOVED lines=10> */
.L_x_2903:
[----:B------:R-:W-:Y:S05]  /*1d500*/  BSYNC B1 ;  /* 0x0000000000017941 */ /* 0x000fea0003800000 */
.L_x_2902:
[----:B------:R-:W1:Y:S04]  /*1d510*/  LDL.LU R10, [R1+0x14] ;  /* 0x00001400010a7983 */ /* 0x000e680000300800 */
[----:B------:R-:W2:Y:S01]  /*1d520*/  LDL.LU R9, [R1+0x1c] ;  /* 0x00001c0001097983 */ /* 0x000ea20000300800 */
[----:B------:R-:W-:Y:S01]  /*1d530*/  VIADD R5, R5, 0xfffffffe ;  /* 0xfffffffe05057836 */ /* 0x000fe20000000000 */
[----:B------:R-:W-:-:S04]  /*1d540*/  PLOP3.LUT P0, PT, PT, PT, PT, 0x8, 0x0 ;  /* 0x000000000000781c */ /* 0x000fc80003f0e170 */
[----:B------:R-:W-:Y:S01]  /*1d550*/  ISETP.GE.AND P2, PT, R5, R3, PT ;  /* 0x000000030500720c */ /* 0x000fe20003f46270 */
[----:B-1----:R-:W-:-:S05]  /*1d560*/  VIADD R6, R10, 0x1 ;  /* 0x000000010a067836 */ /* 0x002fca0000000000 */
[----:B------:R-:W-:-:S04]  /*1d570*/  ISETP.NE.AND P1, PT, R6, 0x2, PT ;  /* 0x000000020600780c */ /* 0x000fc80003f25270 */
[----:B------:R-:W-:Y:S02]  /*1d580*/  SEL R7, RZ, 0x1, P1 ;  /* 0x00000001ff077807 */ /* 0x000fe40000800000 */
[----:B------:R-:W-:Y:S02]  /*1d590*/  SEL R6, R6, RZ, P1 ;  /* 0x000000ff06067207 */ /* 0x000fe40000800000 */
[----:B--2---:R-:W-:-:S03]  /*1d5a0*/  LOP3.LUT R9, R9, R7, RZ, 0x3c, !PT ;  /* 0x0000000709097212 */ /* 0x004fc600078e3cff */
[----:B------:R1:W-:Y:S04]  /*1d5b0*/  STL [R1+0x14], R6 ;  /* 0x0000140601007387 */ /* 0x0003e80000100800 */
[----:B------:R1:W-:Y:S01]  /*1d5c0*/  STL [R1+0x1c], R9 ;  /* 0x00001c0901007387 */ /* 0x0003e20000100800 */
[----:B------:R-:W-:Y:S05]  /*1d5d0*/  @!P2 BRA `(.L_x_2896) ;  /* 0x000000080030a947 */ /* 0x000fea0003800000 */
.L_x_2932:
[----:B------:R-:W-:Y:S05]  /*1d5e0*/  YIELD ;  /* 0x0000000000007946 */ /* 0x000fea0003800000 */
[----:B------:R-:W-:Y:S04]  /*1d5f0*/  BSSY B1, `(.L_x_2917) ;  /* 0x000007e000017945 */ /* 0x000fe80003800000 */
[----:B--2---:R-:W-:Y:S05]  /*1d600*/  @!P6 BRA `(.L_x_2918) ;  /* 0x0000000400f0e947 */ /* 0x004fea0003800000 */
[----:B-1----:R-:W2:Y:S04]  /*1d610*/  LDL R6, [R1+0x14] ;  /* 0x0000140001067983 */ /* 0x002ea80000100800 */
[----:B------:R-:W3:Y:S01]  /*1d620*/  LDL R7, [R1+0x1c] ;  /* 0x00001c0001077983 */ /* 0x000ee20000100800 */
[----:B------:R-:W-:Y:S01]  /*1d630*/  BSSY B2, `(.L_x_2919) ;  /* 0x0000008000027945 */ /* 0x000fe20003800000 */
[----:B------:R-:W1:Y:S02]  /*1d640*/  S2R R8, SR_TID.X ;  /* 0x0000000000087919 */ /* 0x000e640000002100 */
[----:B-1----:R-:W-:-:S04]  /*1d650*/  LOP3.LUT R8, R8, 0x7f, RZ, 0xc0, !PT ;  /* 0x0000007f08087812 */ /* 0x002fc800078ec0ff */
[----:B------:R-:W-:Y:S01]  /*1d660*/  ISETP.NE.AND P2, PT, R8, RZ, PT ;  /* 0x000000ff0800720c */ /* 0x000fe20003f45270 */
[----:B--2---:R-:W-:Y:S01]  /*1d670*/  IMAD R6, R6, 0x8, R19 ;  /* 0x0000000806067824 */ /* 0x004fe200078e0213 */
[----:B---3--:R-:W-:-:S04]  /*1d680*/  SHF.L.U32 R7, R7, 0x1f, RZ ;  /* 0x0000001f07077819 */ /* 0x008fc800000006ff */
[----:B------:R-:W1:Y:S02]  /*1d690*/  SYNCS.PHASECHK.TRANS64.TRYWAIT P1, [R6+URZ+0x228a0], R7 ;  /* 0x0228a007060075a7 */ /* 0x000e64000802017f */
[----:B-1----:R-:W-:Y:S05]  /*1d6a0*/  @!P1 BRA `(.L_x_2920) ;  /* 0x0000007c00809947 */ /* 0x002fea0003800000 */
.L_x_3128:
[----:B------:R-:W-:Y:S05]  /*1d6b0*/  BSYNC B2 ;  /* 0x0000000000027941 */ /* 0x000fea0003800000 */
.L_x_2919:
        /* <DEDUP_REMOVED lines=9> */
.L_x_2922:
[----:B------:R-:W-:Y:S05]  /*1d750*/  BSYNC B2 ;  /* 0x0000000000027941 */ /* 0x000fea0003800000 */
.L_x_2921:
        /* <DEDUP_REMOVED lines=12> */
.L_x_2923:
        /* <DEDUP_REMOVED lines=13> */
.L_x_3129:
[----:B------:R-:W-:Y:S05]  /*1d8f0*/  BSYNC B2 ;  /* 0x0000000000027941 */ /* 0x000fea0003800000 */
.L_x_2924:
[----:B------:R-:W-:Y:S01]  /*1d900*/  BSSY B2, `(.L_x_2926) ;  /* 0x000000b000027945 */ /* 0x000fe20003800000 */
[----:B------:R-:W-:Y:S02]  /*1d910*/  IMAD.MOV.U32 R10, RZ, RZ, 0x0 ;  /* 0x00000000ff0a7424 */ /* 0x000fe400078e00ff */
[----:B------:R-:W-:Y:S01]  /*1d920*/  IMAD.MOV.U32 R11, RZ, RZ, 0x12f00000 ;  /* 0x12f00000ff0b7424 */ /* 0x000fe200078e00ff */
[----:B------:R-:W-:Y:S06]  /*1d930*/  @P2 BRA `(.L_x_2927) ;  /* 0x00000000001c2947 */ /* 0x000fec0003800000 */
[----:B------:R-:W3:Y:S01]  /*1d940*/  S2R R8, SR_TID.X ;  /* 0x0000000000087919 */ /* 0x000ee20000002100 */
[----:B-12---:R-:W-:-:S04]  /*1d950*/  IMAD.MOV.U32 R7, RZ, RZ, 0xc000 ;  /* 0x0000c000ff077424 */ /* 0x006fc800078e00ff */
[----:B------:R4:W-:Y:S01]  /*1d960*/  SYNCS.ARRIVE.TRANS64 RZ, [R6+URZ+0x228b0], R7 ;  /* 0x0228b00706ff79a7 */ /* 0x0009e2000800003f */
[----:B---3--:R-:W-:-:S04]  /*1d970*/  LOP3.LUT R8, R8, 0x1f, RZ, 0xc0, !PT ;  /* 0x0000001f08087812 */ /* 0x008fc800078ec0ff */
[----:B------:R-:W-:-:S13]  /*1d980*/  ISETP.NE.AND P1, PT, R8, RZ, PT ;  /* 0x000000ff0800720c */ /* 0x000fda0003f25270 */
[----:B----4-:R-:W-:Y:S05]  /*1d990*/  @!P1 BRA `(.L_x_2927) ;  /* 0x0000000000049947 */ /* 0x010fea0003800000 */
[----:B------:R-:W-:Y:S01]  /*1d9a0*/  BPT.TRAP 0x1 ;  /* 0x000000040000795c */ /* 0x000fe20000300000 */
.L_x_2927:
[----:B------:R-:W-:Y:S05]  /*1d9b0*/  BSYNC B2 ;  /* 0x0000000000027941 */ /* 0x000fea0003800000 */
.L_x_2926:
        /* <DEDUP_REMOVED lines=10> */
.L_x_2928:
        /* <DEDUP_REMOVED lines=15> */
.L_x_2929:
        /* <DEDUP_REMOVED lines=15> */
.L_x_2930:
        /* <DEDUP_REMOVED lines=15> */
.L_x_2931:
        /* <DEDUP_REMOVED lines=10> */
.L_x_2918:
[----:B------:R-:W-:Y:S05]  /*1ddd0*/  BSYNC B1 ;  /* 0x0000000000017941 */ /* 0x000fea0003800000 */
.L_x_2917:
[----:B------:R-:W1:Y:S04]  /*1dde0*/  LDL.LU R10, [R1+0x14] ;  /* 0x00001400010a7983 */ /* 0x000e680000300800 */
[----:B------:R-:W2:Y:S01]  /*1ddf0*/  LDL.LU R8, [R1+0x1c] ;  /* 0x00001c0001087983 */ /* 0x000ea20000300800 */
[C---:B------:R-:W-:Y:S01]  /*1de00*/  ISETP.GT.AND P2, PT, R5.reuse, R3, PT ;  /* 0x000000030500720c */ /* 0x040fe20003f44270 */
[----:B------:R-:W-:Y:S02]  /*1de10*/  VIADD R5, R5, 0xffffffff ;  /* 0xffffffff05057836 */ /* 0x000fe40000000000 */
[----:B-1----:R-:W-:-:S05]  /*1de20*/  VIADD R6, R10, 0x1 ;  /* 0x000000010a067836 */ /* 0x002fca0000000000 */
[----:B------:R-:W-:-:S04]  /*1de30*/  ISETP.NE.AND P1, PT, R6, 0x2, PT ;  /* 0x000000020600780c */ /* 0x000fc80003f25270 */
[----:B------:R-:W-:Y:S02]  /*1de40*/  SEL R7, RZ, 0x1, P1 ;  /* 0x00000001ff077807 */ /* 0x000fe40000800000 */
[----:B------:R-:W-:Y:S02]  /*1de50*/  SEL R6, R6, RZ, P1 ;  /* 0x000000ff06067207 */ /* 0x000fe40000800000 */
[----:B--2---:R-:W-:-:S05]  /*1de60*/  LOP3.LUT R8, R8, R7, RZ, 0x3c, !PT ;  /* 0x0000000708087212 */ /* 0x004fca00078e3cff */
[----:B------:R2:W-:Y:S04]  /*1de70*/  STL [R1+0x1c], R8 ;  /* 0x00001c0801007387 */ /* 0x0005e80000100800 */
[----:B------:R2:W-:Y:S01]  /*1de80*/  STL [R1+0x14], R6 ;  /* 0x0000140601007387 */ /* 0x0005e20000100800 */
[----:B------:R-:W-:Y:S05]  /*1de90*/  @P2 BRA `(.L_x_2932) ;  /* 0xfffffff400d02947 */ /* 0x000fea000383ffff */
.L_x_2896:
[----:B------:R-:W-:Y:S05]  /*1dea0*/  BSYNC B0 ;  /* 0x0000000000007941 */ /* 0x000fea0003800000 */
.L_x_2895:
[----:B--2---:R-:W2:Y:S01]  /*1deb0*/  LDL R8, [R1+0x28] ;  /* 0x0000280001087983 */ /* 0x004ea20000100800 */
[----:B------:R-:W3:Y:S01]  /*1dec0*/  LDC R0, c[0x0][0x448] ;  /* 0x00011200ff007b82 */ /* 0x000ee20000000800 */
[----:B------:R-:W-:Y:S07]  /*1ded0*/  @!P0 WARPSYNC.ALL ;  /* 0x0000000000008948 */ /* 0x000fee0003800000 */
[----:B------:R-:W-:Y:S01]  /*1dee0*/  @!P0 BAR.SYNC.DEFER_BLOCKING 0xc, 0x180 ;  /* 0x0306000000008b1d */ /* 0x000fe20000010000 */
[----:B---3--:R-:W-:-:S13]  /*1def0*/  ISETP.NE.AND P1, PT, R0, 0x1, PT ;  /* 0x000000010000780c */ /* 0x008fda0003f25270 */
[----:B------:R-:W3:Y:S08]  /*1df00*/  @P1 LDC R0, c[0x0][0x44c] ;  /* 0x00011300ff001b82 */ /* 0x000ef00000000800 */
[----:B------:R-:W4:Y:S01]  /*1df10*/  @P1 LDC R3, c[0x0][0x450] ;  /* 0x00011400ff031b82 */ /* 0x000f220000000800 */
[----:B--2---:R-:W-:-:S04]  /*1df20*/  VIADD R2, R8, 0x7f ;  /* 0x0000007f08027836 */ /* 0x004fc80000000000 */
[----:B---3--:R-:W-:-:S05]  /*1df30*/  @P1 IMAD.HI.U32 R0, R2, R0, RZ ;  /* 0x0000000002001227 */ /* 0x008fca00078e00ff */
[----:B----4-:R-:W-:-:S05]  /*1df40*/  @P1 SHF.R.U32.HI R2, RZ, R3, R0 ;  /* 0x00000003ff021219 */ /* 0x010fca0000011600 */
[----:B------:R-:W-:Y:S02]  /*1df50*/  IMAD.IADD R0, R20, 0x1, R2 ;  /* 0x0000000114007824 */ /* 0x000fe400078e0202 */
[----:B------:R-:W2:Y:S02]  /*1df60*/  LDC.64 R2, c[0x0][0x9e0] ;  /* 0x00027800ff027b82 */ /* 0x000ea40000000a00 */
[----:B--2---:R-:W-:Y:S01]  /*1df70*/  ISETP.GE.AND P2, PT, R3, 0x1, PT ;  /* 0x000000010300780c */ /* 0x004fe20003f46270 */
[----:B------:R-:W-:-:S12]  /*1df80*/  IMAD.IADD R2, R0, 0x1, R2 ;  /* 0x0000000100027824 */ /* 0x000fd800078e0202 */
[----:B------:R-:W-:Y:S05]  /*1df90*/  @!P2 BRA `(.L_x_2933) ;  /* 0x000000000048a947 */ /* 0x000fea0003800000 */
[C---:B------:R-:W-:Y:S01]  /*1dfa0*/  ISETP.GT.AND P0, PT, R0.reuse, RZ, PT ;  /* 0x000000ff0000720c */ /* 0x040fe20003f04270 */
[----:B------:R-:W-:Y:S01]  /*1dfb0*/  BSSY B0, `(.L_x_2934) ;  /* 0x000000e000007945 */ /* 0x000fe20003800000 */
[----:B------:R-:W-:-:S11]  /*1dfc0*/  VIADD R5, R0, 0xffffffff ;  /* 0xffffffff00057836 */ /* 0x000fd60000000000 */
[----:B------:R-:W-:Y:S05]  /*1dfd0*/  @P0 BRA `(.L_x_2935) ;  /* 0x00000000001c0947 */ /* 0x000fea0003800000 */
[----:B------:R-:W-:Y:S01]  /*1dfe0*/  ISETP.NE.AND P0, PT, R3, 0x1, PT ;  /* 0x000000010300780c */ /* 0x000fe20003f05270 */
[----:B------:R-:W-:-:S12]  /*1dff0*/  IMAD.MOV R0, RZ, RZ, -R0 ;  /* 0x000000ffff007224 */ /* 0x000fd800078e0a00 */
[----:B-1----:R-:W1:Y:S02]  /*1e000*/  @P0 LDC.64 R6, c[0x0][0x9e8] ;  /* 0x00027a00ff060b82 */ /* 0x002e640000000a00 */
[----:B-1----:R-:W-:-:S05]  /*1e010*/  @P0 IMAD.HI.U32 R6, R0, R6, RZ ;  /* 0x0000000600060227 */ /* 0x002fca00078e00ff */
[----:B------:R-:W-:-:S04]  /*1e020*/  @P0 SHF.R.U32.HI R0, RZ, R7, R6 ;  /* 0x00000007ff000219 */ /* 0x000fc80000011606 */
[----:B------:R-:W-:Y:S01]  /*1e030*/  LOP3.LUT R5, RZ, R0, RZ, 0x33, !PT ;  /* 0x00000000ff057212 */ /* 0x000fe200078e33ff */
[----:B------:R-:W-:Y:S06]  /*1e040*/  BRA `(.L_x_2936) ;  /* 0x0000000000107947 */ /* 0x000fec0003800000 */
.L_x_2935:
[----:B------:R-:W-:-:S13]  /*1e050*/  ISETP.NE.AND P0, PT, R3, 0x1, PT ;  /* 0x000000010300780c */ /* 0x000fda0003f05270 */
[----:B-1----:R-:W1:Y:S02]  /*1e060*/  @P0 LDC.64 R6, c[0x0][0x9e8] ;  /* 0x00027a00ff060b82 */ /* 0x002e640000000a00 */
[----:B-1----:R-:W-:-:S05]  /*1e070*/  @P0 IMAD.HI.U32 R6, R5, R6, RZ ;  /* 0x0000000605060227 */ /* 0x002fca00078e00ff */
[----:B------:R-:W-:-:S07]  /*1e080*/  @P0 SHF.R.U32.HI R5, RZ, R7, R6 ;  /* 0x00000007ff050219 */ /* 0x000fce0000011606 */
.L_x_2936:
[----:B------:R-:W-:Y:S05]  /*1e090*/  BSYNC B0 ;  /* 0x0000000000007941 */ /* 0x000fea0003800000 */
.L_x_2934:
[----:B------:R-:W-:-:S05]  /*1e0a0*/  IMAD R5, R5, R3, R3 ;  /* 0x0000000305057224 */ /* 0x000fca00078e0203 */
[----:B------:R-:W-:-:S07]  /*1e0b0*/  VIMNMX R2, R2, R5, PT ;  /* 0x0000000502027248 */ /* 0x000fce0003fe0100 */
.L_x_2933:
[----:B------:R-:W2:Y:S01]  /*1e0c0*/  LDL R7, [R1+0x5c] ;  /* 0x00005c0001077983 */ /* 0x000ea20000100800 */
[----:B------:R-:W3:Y:S01]  /*1e0d0*/  @P1 LDC R0, c[0x0][0x44c] ;  /* 0x00011300ff001b82 */ /* 0x000ee20000000800 */
[----:B------:R-:W-:Y:S01]  /*1e0e0*/  VIADD R2, R2, 0x5f ;  /* 0x0000005f02027836 */ /* 0x000fe20000000000 */
[----:B------:R-:W-:Y:S01]  /*1e0f0*/  ULDC UR4, c[0x0][0x9dc] ;  /* 0x0002770000047ab9 */ /* 0x000fe20000000800 */
[----:B------:R-:W-:Y:S02]  /*1e100*/  IMAD.MOV.U32 R5, RZ, RZ, R8 ;  /* 0x000000ffff057224 */ /* 0x000fe400078e0008 */
[----:B------:R-:W-:-:S03]  /*1e110*/  IMAD.HI R2, R2, 0x2aaaaaab, RZ ;  /* 0x2aaaaaab02027827 */ /* 0x000fc600078e02ff */
[----:B-1----:R-:W1:Y:S01]  /*1e120*/  @P1 LDC R6, c[0x0][0x450] ;  /* 0x00011400ff061b82 */ /* 0x002e620000000800 */
[----:B---3--:R-:W-:-:S05]  /*1e130*/  @P1 IMAD.HI.U32 R0, R8, R0, RZ ;  /* 0x0000000008001227 */ /* 0x008fca00078e00ff */
[----:B-1----:R-:W-:-:S05]  /*1e140*/  @P1 SHF.R.U32.HI R5, RZ, R6, R0 ;  /* 0x00000006ff051219 */ /* 0x002fca0000011600 */
[----:B------:R-:W-:Y:S01]  /*1e150*/  IMAD.IADD R0, R17, 0x1, R5 ;  /* 0x0000000111007824 */ /* 0x000fe200078e0205 */
[----:B------:R-:W-:-:S04]  /*1e160*/  SHF.R.U32.HI R5, RZ, 0x1f, R2 ;  /* 0x0000001fff057819 */ /* 0x000fc80000011602 */
[----:B------:R-:W-:Y:S01]  /*1e170*/  LEA.HI.SX32 R8, R2, R5, 0x1c ;  /* 0x0000000502087211 */ /* 0x000fe200078fe2ff */
[----:B------:R-:W-:-:S04]  /*1e180*/  VIADD R2, R0, -UR4 ;  /* 0x8000000400027c36 */ /* 0x000fc80008000000 */
[----:B------:R1:W-:Y:S01]  /*1e190*/  STL [R1+0x60], R8 ;  /* 0x0000600801007387 */ /* 0x0003e20000100800 */
[----:B--2---:R-:W-:Y:S01]  /*1e1a0*/  VIMNMX R5, R7, R8, PT ;  /* 0x0000000807057248 */ /* 0x004fe20003fe0100 */
[----:B-1----:R-:W-:Y:S06]  /*1e1b0*/  @!P2 BRA `(.L_x_2937) ;  /* 0x000000000044a947 */ /* 0x002fec0003800000 */
        /* <DEDUP_REMOVED lines=10> */
.L_x_2939:
[----:B------:R-:W-:-:S13]  /*1e260*/  ISETP.NE.AND P0, PT, R3, 0x1, PT ;  /* 0x000000010300780c */ /* 0x000fda0003f05270 */
[----:B------:R-:W1:Y:S02]  /*1e270*/  @P0 LDC.64 R6, c[0x0][0x9e8] ;  /* 0x00027a00ff060b82 */ /* 0x000e640000000a00 */
[----:B-1----:R-:W-:-:S05]  /*1e280*/  @P0 IMAD.HI.U32 R6, R0, R6, RZ ;  /* 0x0000000600060227 */ /* 0x002fca00078e00ff */
[----:B------:R-:W-:-:S07]  /*1e290*/  @P0 SHF.R.U32.HI R0, RZ, R7, R6 ;  /* 0x00000007ff000219 */ /* 0x000fce0000011606 */
.L_x_2940:
[----:B------:R-:W-:Y:S05]  /*1e2a0*/  BSYNC B0 ;  /* 0x0000000000007941 */ /* 0x000fea0003800000 */
.L_x_2938:
[----:B------:R-:W-:-:S05]  /*1e2b0*/  IMAD R0, R0, R3, RZ ;  /* 0x0000000300007224 */ /* 0x000fca00078e02ff */
[----:B------:R-:W-:-:S07]  /*1e2c0*/  VIMNMX R2, R2, R0, !PT ;  /* 0x0000000002027248 */ /* 0x000fce0007fe0100 */
.L_x_2937:
[----:B------:R-:W-:Y:S01]  /*1e2d0*/  IMAD.HI R2, R2, 0x2aaaaaab, RZ ;  /* 0x2aaaaaab02027827 */ /* 0x000fe200078e02ff */
[----:B------:R-:W-:Y:S01]  /*1e2e0*/  ISETP.NE.AND P1, PT, R4, RZ, PT ;  /* 0x000000ff0400720c */ /* 0x000fe20003f25270 */
[----:B------:R-:W-:Y:S03]  /*1e2f0*/  BSSY B0, `(.L_x_2941) ;  /* 0x0000025000007945 */ /* 0x000fe60003800000 */
[----:B------:R-:W-:-:S04]  /*1e300*/  SHF.R.U32.HI R0, RZ, 0x1f, R2 ;  /* 0x0000001fff007819 */ /* 0x000fc80000011602 */
[----:B------:R-:W-:-:S04]  /*1e310*/  LEA.HI.SX32 R0, R2, R0, 0x1c ;  /* 0x0000000002007211 */ /* 0x000fc800078fe2ff */
[----:B------:R-:W-:Y:S01]  /*1e320*/  VIMNMX R9, RZ, R0, !PT ;  /* 0x00000000ff097248 */ /* 0x000fe20007fe0100 */
[----:B------:R-:W1:Y:S03]  /*1e330*/  @!P1 LDC R4, c[0x0][0x9f0] ;  /* 0x00027c00ff049b82 */ /* 0x000e660000000800 */
[----:B------:R-:W-:Y:S01]  /*1e340*/  ISETP.GT.AND P0, PT, R5, R9, PT ;  /* 0x000000090500720c */ /* 0x000fe20003f04270 */
[----:B------:R2:W-:Y:S04]  /*1e350*/  STL [R1+0x3c], R9 ;  /* 0x00003c0901007387 */ /* 0x0005e80000100800 */
[----:B------:R2:W-:Y:S08]  /*1e360*/  STL [R1+0x40], RZ ;  /* 0x000040ff01007387 */ /* 0x0005f00000100800 */
[----:B--2---:R-:W-:Y:S05]  /*1e370*/  @!P0 BRA `(.L_x_2942) ;  /* 0x0000000000708947 */ /* 0x004fea0003800000 */
        /* <DEDUP_REMOVED lines=9> */
[----:B------:R-:W-:Y:S02]  /*1e410*/  IADD3 R6, R4, -0x1, R5 ;  /* 0xffffffff04067810 */ /* 0x000fe40007ffe005 */
[----:B------:R-:W-:-:S03]  /*1e420*/  IABS R2, R4 ;  /* 0x0000000400027213 */ /* 0x000fc60000000000 */
[----:B------:R-:W-:Y:S02]  /*1e430*/  IMAD.IADD R6, R6, 0x1, -R9 ;  /* 0x0000000106067824 */ /* 0x000fe400078e0a09 */
[----:B------:R-:W-:-:S03]  /*1e440*/  IMAD.MOV R2, RZ, RZ, -R2 ;  /* 0x000000ffff027224 */ /* 0x000fc600078e0a02 */
[----:B------:R-:W-:Y:S01]  /*1e450*/  IABS R3, R6 ;  /* 0x0000000600037213 */ /* 0x000fe20000000000 */
[----:B------:R-:W-:Y:S01]  /*1e460*/  IMAD.MOV.U32 R7, RZ, RZ, R2 ;  /* 0x000000ffff077224 */ /* 0x000fe200078e0002 */
        /* <DEDUP_REMOVED lines=13> */
.L_x_2942:
[----:B------:R-:W-:Y:S05]  /*1e540*/  BSYNC B0 ;  /* 0x0000000000007941 */ /* 0x000fea0003800000 */
.L_x_2941:
[----:B------:R-:W3:Y:S04]  /*1e550*/  LDL R0, [R1+0x40] ;  /* 0x0000400001007983 */ /* 0x000ee80000100800 */
[----:B--2---:R-:W3:Y:S01]  /*1e560*/  LDL R2, [R1+0x54] ;  /* 0x0000540001027983 */ /* 0x004ee20000100800 */
[----:B------:R-:W-:Y:S01]  /*1e570*/  BSSY B7, `(.L_x_2943) ;  /* 0x00003ec000077945 */ /* 0x000fe20003800000 */
[----:B---3--:R-:W-:-:S05]  /*1e580*/  IMAD R2, R2, R0, R9 ;  /* 0x0000000002027224 */ /* 0x008fca00078e0209 */
[----:B------:R-:W-:Y:S01]  /*1e590*/  VIADDMNMX R0, R2, R0, R5, PT ;  /* 0x0000000002007246 */ /* 0x000fe20003800105 */
[----:B------:R2:W-:Y:S03]  /*1e5a0*/  STL [R1+0x24], R2 ;  /* 0x0000240201007387 */ /* 0x0005e60000100800 */
[----:B------:R-:W-:Y:S01]  /*1e5b0*/  ISETP.GT.AND P0, PT, R0, R2, PT ;  /* 0x000000020000720c */ /* 0x000fe20003f04270 */
[----:B------:R2:W-:-:S12]  /*1e5c0*/  STL [R1+0x34], R0 ;  /* 0x0000340001007387 */ /* 0x0005d80000100800 */
[----:B--2---:R-:W-:Y:S05]  /*1e5d0*/  @P0 BRA `(.L_x_2944) ;  /* 0x0000000000480947 */ /* 0x004fea0003800000 */
[----:B------:R-:W2:Y:S02]  /*1e5e0*/  S2R R0, SR_TID.X ;  /* 0x0000000000007919 */ /* 0x000ea40000002100 */
[----:B--2---:R-:W-:-:S04]  /*1e5f0*/  LOP3.LUT R0, R0, 0x7f, RZ, 0xc0, !PT ;  /* 0x0000007f00007812 */ /* 0x004fc800078ec0ff */
[----:B------:R-:W-:-:S13]  /*1e600*/  ISETP.NE.AND P0, PT, R0, RZ, PT ;  /* 0x000000ff0000720c */ /* 0x000fda0003f05270 */
[----:B------:R-:W-:Y:S05]  /*1e610*/  @P0 BRA `(.L_x_2945) ;  /* 0x0000003c00840947 */ /* 0x000fea0003800000 */
[----:B------:R-:W2:Y:S01]  /*1e620*/  S2R R5, SR_LANEID ;  /* 0x0000000000057919 */ /* 0x000ea20000000000 */
[----:B------:R-:W-:Y:S01]  /*1e630*/  VOTEU.ANY UR4, UPT, PT ;  /* 0x0000000000047886 */ /* 0x000fe200038e0100 */
[----:B------:R-:W3:Y:S01]  /*1e640*/  LDC.64 R2, c[0x0][0xc60] ;  /* 0x00031800ff027b82 */ /* 0x000ee20000000a00 */
[----:B------:R-:W2:Y:S02]  /*1e650*/  FLO.U32 R0, UR4 ;  /* 0x0000000400007d00 */ /* 0x000ea400080e0000 */
[----:B--2---:R-:W-:-:S06]  /*1e660*/  ISETP.EQ.U32.AND P0, PT, R0, R5, PT ;  /* 0x000000050000720c */ /* 0x004fcc0003f02070 */
[----:B------:R-:W3:Y:S07]  /*1e670*/  POPC R5, UR4 ;  /* 0x0000000400057d09 */ /* 0x000eee0008000000 */
[----:B---3--:R-:W2:Y:S01]  /*1e680*/  @P0 ATOMG.E.ADD.STRONG.GPU PT, R3, desc[UR38][R2.64], R5 ;  /* 0x00000005020309a8 */ /* 0x008ea200081ee1e6 */
[----:B-1----:R-:W1:Y:S02]  /*1e690*/  S2R R4, SR_LTMASK ;  /* 0x0000000000047919 */ /* 0x002e640000003900 */
[----:B-1----:R-:W-:-:S04]  /*1e6a0*/  LOP3.LUT R4, R4, UR4, RZ, 0xc0, !PT ;  /* 0x0000000404047c12 */ /* 0x002fc8000f8ec0ff */
[----:B------:R-:W1:Y:S01]  /*1e6b0*/  POPC R7, R4 ;  /* 0x0000000400077309 */ /* 0x000e620000000000 */
[----:B--2---:R-:W1:Y:S02]  /*1e6c0*/  SHFL.IDX PT, R0, R3, R0, 0x1f ;  /* 0x00001f0003007589 */ /* 0x004e6400000e0000 */
[----:B-1----:R-:W-:-:S05]  /*1e6d0*/  IADD3 R0, R0, UR37, R7 ;  /* 0x0000002500007c10 */ /* 0x002fca000fffe007 */
[----:B------:R4:W-:Y:S01]  /*1e6e0*/  STL [R1], R0 ;  /* 0x0000000001007387 */ /* 0x0009e20000100800 */
[----:B------:R-:W-:Y:S05]  /*1e6f0*/  BRA `(.L_x_2945) ;  /* 0x0000003c004c7947 */ /* 0x000fea0003800000 */
.L_x_2944:
        /* <DEDUP_REMOVED lines=19> */
[----:B01----:R-:W-:Y:S05]  /*1e830*/  CALL.ABS.NOINC R2 ;  /* 0x0000000002007343 */ /* 0x003fea0003c00000 */
.L_x_2947:
[----:B------:R-:W-:Y:S05]  /*1e840*/  BSYNC B6 ;  /* 0x0000000000067941 */ /* 0x000fea0003800000 */
.L_x_2946:
        /* <DEDUP_REMOVED lines=8> */
[----:B------:R2:W3:Y:S01]  /*1e8d0*/  LDC.64 R2, c[0x4][R17] ;  /* 0x0100000011027b82 */ /* 0x0004e20000000a00 */
[----:B-1----:R-:W-:Y:S02]  /*1e8e0*/  IMAD.U32 R4, RZ, RZ, UR6 ;  /* 0x00000006ff047e24 */ /* 0x002fe4000f8e00ff */
[----:B------:R-:W-:Y:S02]  /*1e8f0*/  IMAD.U32 R5, RZ, RZ, UR7 ;  /* 0x00000007ff057e24 */ /* 0x000fe4000f8e00ff */
[----:B------:R-:W-:Y:S02]  /*1e900*/  IMAD.U32 R6, RZ, RZ, UR8 ;  /* 0x00000008ff067e24 */ /* 0x000fe4000f8e00ff */
[----:B------:R-:W-:-:S02]  /*1e910*/  IMAD.U32 R7, RZ, RZ, UR9 ;  /* 0x00000009ff077e24 */ /* 0x000fc4000f8e00ff */
[----:B------:R-:W-:Y:S02]  /*1e920*/  IMAD.U32 R10, RZ, RZ, UR4 ;  /* 0x00000004ff0a7e24 */ /* 0x000fe4000f8e00ff */
[----:B------:R-:W-:Y:S02]  /*1e930*/  IMAD.U32 R11, RZ, RZ, UR5 ;  /* 0x00000005ff0b7e24 */ /* 0x000fe4000f8e00ff */
[----:B------:R-:W-:Y:S02]  /*1e940*/  IMAD.MOV.U32 R8, RZ, RZ, 0x70 ;  /* 0x00000070ff087424 */ /* 0x000fe400078e00ff */
[----:B------:R-:W-:Y:S02]  /*1e950*/  IMAD.MOV.U32 R12, RZ, RZ, 0x1 ;  /* 0x00000001ff0c7424 */ /* 0x000fe400078e00ff */
[----:B--2---:R-:W-:-:S07]  /*1e960*/  IMAD.MOV.U32 R13, RZ, RZ, RZ ;  /* 0x000000ffff0d7224 */ /* 0x004fce00078e00ff */
[----:B------:R-:W-:-:S07]  /*1e970*/  LEPC R20, `(.L_x_2950) ;  /* 0x000000001014794e */ /* 0x000fce0000000000 */
[----:B0--3--:R-:W-:Y:S05]  /*1e980*/  CALL.ABS.NOINC R2 ;  /* 0x0000000002007343 */ /* 0x009fea0003c00000 */
.L_x_2950:
        /* <DEDUP_REMOVED lines=15> */
.L_x_2949:
[----:B------:R-:W-:Y:S05]  /*1ea80*/  BSYNC B6 ;  /* 0x0000000000067941 */ /* 0x000fea0003800000 */
.L_x_2948:
[----:B------:R-:W2:Y:S01]  /*1ea90*/  LDL R0, [R1+0xc] ;  /* 0x00000c0001007983 */ /* 0x000ea20000100800 */
[----:B------:R-:W-:Y:S02]  /*1eaa0*/  ULDC.64 UR4, c[0x0][0x9f8] ;  /* 0x00027e0000047ab9 */ /* 0x000fe40000000a00 */
[----:B------:R-:W-:Y:S01]  /*1eab0*/  ISETP.NE.U32.AND P0, PT, RZ, UR4, PT ;  /* 0x00000004ff007c0c */ /* 0x000fe2000bf05070 */
[----:B------:R-:W3:Y:S03]  /*1eac0*/  LDL R17, [R1+0x34] ;  /* 0x0000340001117983 */ /* 0x000ee60000100800 */
[----:B------:R-:W-:Y:S01]  /*1ead0*/  ISETP.NE.AND.EX P0, PT, RZ, UR5, PT, P0 ;  /* 0x00000005ff007c0c */ /* 0x000fe2000bf05300 */
[----:B------:R-:W-:-:S12]  /*1eae0*/  ULDC.64 UR4, c[0x0][0xa08] ;  /* 0x0002820000047ab9 */ /* 0x000fd80000000a00 */
[----:B------:R-:W4:Y:S01]  /*1eaf0*/  @P0 LDC.64 R2, c[0x0][0x9f8] ;  /* 0x00027e00ff020b82 */ /* 0x000f220000000a00 */
[----:B--2---:R-:W-:Y:S02]  /*1eb00*/  IMAD.MOV.U32 R7, RZ, RZ, R0 ;  /* 0x000000ffff077224 */ /* 0x004fe400078e0000 */
[----:B----4-:R-:W-:-:S05]  /*1eb10*/  @P0 IMAD.WIDE R2, R0, 0x4, R2 ;  /* 0x0000000400020825 */ /* 0x010fca00078e0202 */
[----:B------:R2:W4:Y:S01]  /*1eb20*/  @P0 LDG.E R7, desc[UR38][R2.64] ;  /* 0x0000002602070981 */ /* 0x000522000c1e1900 */
[----:B---3--:R-:W-:Y:S01]  /*1eb30*/  VIADD R0, R17, 0xffffffff ;  /* 0xffffffff11007836 */ /* 0x008fe20000000000 */
[----:B--2---:R-:W2:Y:S02]  /*1eb40*/  LDC.64 R2, c[0x0][0x418] ;  /* 0x00010600ff027b82 */ /* 0x004ea40000000a00 */
[----:B--2---:R-:W-:Y:S01]  /*1eb50*/  LOP3.LUT P0, RZ, R2, UR4, RZ, 0xfc, !PT ;  /* 0x0000000402ff7c12 */ /* 0x004fe2000f80fcff */
[----:B------:R-:W-:-:S03]  /*1eb60*/  UMOV UR4, 0xffffffff ;  /* 0xffffffff00047882 */ /* 0x000fc60000000000 */
[----:B------:R-:W-:Y:S02]  /*1eb70*/  LOP3.LUT P0, RZ, R3, UR5, RZ, 0xfc, P0 ;  /* 0x0000000503ff7c12 */ /* 0x000fe4000800fcff */
[----:B----4-:R-:W-:Y:S01]  /*1eb80*/  SHF.R.S32.HI R8, RZ, 0x1f, R7 ;  /* 0x0000001fff087819 */ /* 0x010fe20000011407 */
        /* <DEDUP_REMOVED lines=8> */
.L_x_3132:
        /* <DEDUP_REMOVED lines=9> */
.L_x_3135:
        /* <DEDUP_REMOVED lines=24> */
.L_x_2954:
[----:B------:R-:W4:Y:S04]  /*1ee20*/  LDL R0, [R1+0x10] ;  /* 0x0000100001007983 */ /* 0x000f280000100800 */
[----:B---3--:R-:W3:Y:S01]  /*1ee30*/  LDL R2, [R1+0x18] ;  /* 0x0000180001027983 */ /* 0x008ee20000100800 */
[----:B----4-:R-:W-:Y:S01]  /*1ee40*/  IMAD R0, R0, 0x8, R19 ;  /* 0x0000000800007824 */ /* 0x010fe200078e0213 */
[----:B---3--:R-:W-:-:S04]  /*1ee50*/  SHF.L.U32 R2, R2, 0x1f, RZ ;  /* 0x0000001f02027819 */ /* 0x008fc800000006ff */
[----:B------:R-:W3:Y:S02]  /*1ee60*/  SYNCS.PHASECHK.TRANS64.TRYWAIT P0, [R0+URZ+0x22840], R2 ;  /* 0x02284002000075a7 */ /* 0x000ee4000800017f */
[----:B---3--:R-:W-:Y:S05]  /*1ee70*/  @!P0 BRA `(.L_x_2955) ;  /* 0x0000006800088947 */ /* 0x008fea0003800000 */
.L_x_3136:
        /* <DEDUP_REMOVED lines=11> */
.L_x_2956:
        /* <DEDUP_REMOVED lines=23> */
.L_x_2952:
        /* <DEDUP_REMOVED lines=23> */
[----:B--2---:R-:W-:-:S02]  /*1f210*/  IMAD.U32 R7, RZ, RZ, UR7 ;  /* 0x00000007ff077e24 */ /* 0x004fc4000f8e00ff */
[----:B------:R-:W-:Y:S02]  /*1f220*/  IMAD.U32 R10, RZ, RZ, UR8 ;  /* 0x00000008ff0a7e24 */ /* 0x000fe4000f8e00ff */
[----:B------:R-:W-:Y:S02]  /*1f230*/  IMAD.U32 R11, RZ, RZ, UR9 ;  /* 0x00000009ff0b7e24 */ /* 0x000fe4000f8e00ff */
[----:B------:R-:W-:Y:S02]  /*1f240*/  IMAD.MOV.U32 R8, RZ, RZ, 0x70 ;  /* 0x00000070ff087424 */ /* 0x000fe400078e00ff */
[----:B------:R-:W-:Y:S02]  /*1f250*/  IMAD.MOV.U32 R12, RZ, RZ, 0x1 ;  /* 0x00000001ff0c7424 */ /* 0x000fe400078e00ff */
[----:B------:R-:W-:-:S07]  /*1f260*/  IMAD.MOV.U32 R13, RZ, RZ, RZ ;  /* 0x000000ffff0d7224 */ /* 0x000fce00078e00ff */
[----:B------:R-:W-:-:S07]  /*1f270*/  LEPC R20, `(.L_x_2958) ;  /* 0x000000001014794e */ /* 0x000fce0000000000 */
[----:B01----:R-:W-:Y:S05]  /*1f280*/  CALL.ABS.NOINC R2 ;  /* 0x0000000002007343 */ /* 0x003fea0003c00000 */
.L_x_2958:
[----:B------:R-:W-:Y:S05]  /*1f290*/  BSYNC B6 ;  /* 0x0000000000067941 */ /* 0x000fea0003800000 */
.L_x_2957:
[----:B-1----:R-:W3:Y:S01]  /*1f2a0*/  LDL.LU R0, [R1+0x50] ;  /* 0x0000500001007983 */ /* 0x002ee20000300800 */
[----:B------:R-:W-:Y:S01]  /*1f2b0*/  ULDC.64 UR6, c[0x0][0xa00] ;  /* 0x0002800000067ab9 */ /* 0x000fe20000000a00 */
[----:B------:R-:W-:Y:S01]  /*1f2c0*/  ULDC.64 UR4, c[0x0][0x2d8] ;  /* 0x0000b60000047ab9 */ /* 0x000fe20000000a00 */
[----:B--2---:R-:W1:Y:S01]  /*1f2d0*/  LDC R7, c[0x0][0x448] ;  /* 0x00011200ff077b82 */ /* 0x004e620000000800 */
[----:B------:R-:W3:Y:S04]  /*1f2e0*/  LDL.LU.64 R2, [R1+0x48] ;  /* 0x0000480001027983 */ /* 0x000ee80000300a00 */
[----:B------:R-:W2:Y:S04]  /*1f2f0*/  LDL R5, [R1+0xc] ;  /* 0x00000c0001057983 */ /* 0x000ea80000100800 */
[----:B------:R-:W4:Y:S01]  /*1f300*/  LDL R12, [R1+0x28] ;  /* 0x00002800010c7983 */ /* 0x000f220000100800 */
[----:B------:R-:W-:Y:S01]  /*1f310*/  ISETP.NE.U32.AND P0, PT, RZ, UR6, PT ;  /* 0x00000006ff007c0c */ /* 0x000fe2000bf05070 */
[----:B------:R-:W-:-:S03]  /*1f320*/  ULDC UR6, c[0x0][0x2b8] ;  /* 0x0000ae0000067ab9 */ /* 0x000fc60000000800 */
[----:B------:R-:W-:Y:S01]  /*1f330*/  ISETP.NE.AND.EX P0, PT, RZ, UR7, PT, P0 ;  /* 0x00000007ff007c0c */ /* 0x000fe2000bf05300 */
[----:B------:R-:W0:Y:S02]  /*1f340*/  S2R R8, SR_TID.X ;  /* 0x0000000000087919 */ /* 0x000e240000002100 */
[----:B0-----:R-:W-:Y:S02]  /*1f350*/  IMAD.SHL.U32 R8, R8, 0x10, RZ ;  /* 0x0000001008087824 */ /* 0x001fe400078e00ff */
[----:B---3--:R-:W-:Y:S01]  /*1f360*/  IMAD.MOV.U32 R3, RZ, RZ, R0 ;  /* 0x000000ffff037224 */ /* 0x008fe200078e0000 */
[----:B--2---:R-:W-:-:S04]  /*1f370*/  SHF.R.S32.HI R0, RZ, 0x1f, R5 ;  /* 0x0000001fff007819 */ /* 0x004fc80000011405 */
[----:B------:R-:W-:Y:S02]  /*1f380*/  SEL R4, R0, RZ, !P0 ;  /* 0x000000ff00047207 */ /* 0x000fe40004000000 */
[----:B------:R-:W-:Y:S02]  /*1f390*/  SEL R0, R5, RZ, !P0 ;  /* 0x000000ff05007207 */ /* 0x000fe40004000000 */
[----:B------:R-:W0:Y:S01]  /*1f3a0*/  S2R R5, SR_TID.X ;  /* 0x0000000000057919 */ /* 0x000e220000002100 */
[----:B------:R-:W-:-:S04]  /*1f3b0*/  IMAD.WIDE.U32 R2, R16, UR4, R2 ;  /* 0x0000000410027c25 */ /* 0x000fc8000f8e0002 */
[----:B------:R-:W-:Y:S01]  /*1f3c0*/  IMAD R3, R16, UR5, R3 ;  /* 0x0000000510037c24 */ /* 0x000fe2000f8e0203 */
[----:B------:R-:W-:Y:S02]  /*1f3d0*/  ULDC.64 UR4, c[0x0][0x2e0] ;  /* 0x0000b80000047ab9 */ /* 0x000fe40000000a00 */
[----:B------:R-:W-:Y:S02]  /*1f3e0*/  IMAD R4, R4, UR4, RZ ;  /* 0x0000000404047c24 */ /* 0x000fe4000f8e02ff */
[----:B------:R-:W-:-:S04]  /*1f3f0*/  IMAD.WIDE.U32 R2, R0, UR4, R2 ;  /* 0x0000000400027c25 */ /* 0x000fc8000f8e0002 */
[----:B------:R-:W-:Y:S01]  /*1f400*/  IMAD R0, R0, UR5, R4 ;  /* 0x0000000500007c24 */ /* 0x000fe2000f8e0204 */
[----:B-1----:R-:W-:Y:S01]  /*1f410*/  ISETP.NE.AND P0, PT, R7, 0x1, PT ;  /* 0x000000010700780c */ /* 0x002fe20003f05270 */
[----:B------:R-:W1:Y:S01]  /*1f420*/  S2R R9, SR_TID.X ;  /* 0x0000000000097919 */ /* 0x000e620000002100 */
[----:B------:R-:W-:-:S11]  /*1f430*/  ULDC.64 UR4, c[0x0][0x2d0] ;  /* 0x0000b40000047ab9 */ /* 0x000fd60000000a00 */
[----:B------:R-:W2:Y:S01]  /*1f440*/  @P0 LDC R6, c[0x0][0x450] ;  /* 0x00011400ff060b82 */ /* 0x000ea20000000800 */
[----:B0-----:R-:W-:-:S04]  /*1f450*/  LOP3.LUT R5, R5, 0x7f, RZ, 0xc0, !PT ;  /* 0x0000007f05057812 */ /* 0x001fc800078ec0ff */
[----:B------:R-:W-:-:S04]  /*1f460*/  SHF.R.U32.HI R5, RZ, 0x3, R5 ;  /* 0x00000003ff057819 */ /* 0x000fc80000011605 */
[----:B------:R-:W-:Y:S02]  /*1f470*/  LOP3.LUT R8, R5, 0x70, R8, 0xf8, !PT ;  /* 0x0000007005087812 */ /* 0x000fe400078ef808 */
[----:B------:R-:W0:Y:S03]  /*1f480*/  @P0 LDC R5, c[0x0][0x44c] ;  /* 0x00011300ff050b82 */ /* 0x000e260000000800 */
[----:B----4-:R-:W-:Y:S02]  /*1f490*/  IMAD.IADD R4, R8, 0x1, R12 ;  /* 0x0000000108047824 */ /* 0x010fe400078e020c */
[----:B------:R3:W5:Y:S01]  /*1f4a0*/  LDL R8, [R1+0x30] ;  /* 0x0000300001087983 */ /* 0x0007620000100800 */
[----:B------:R-:W-:Y:S02]  /*1f4b0*/  IMAD.IADD R3, R3, 0x1, R0 ;  /* 0x0000000103037824 */ /* 0x000fe400078e0200 */
[----:B------:R-:W-:Y:S01]  /*1f4c0*/  IMAD.MOV.U32 R0, RZ, RZ, R4 ;  /* 0x000000ffff007224 */ /* 0x000fe200078e0004 */
[----:B------:R-:W4:Y:S01]  /*1f4d0*/  S2R R10, SR_TID.X ;  /* 0x00000000000a7919 */ /* 0x000f220000002100 */
[----:B0-----:R-:W-:-:S05]  /*1f4e0*/  @P0 IMAD.HI.U32 R5, R4, R5, RZ ;  /* 0x0000000504050227 */ /* 0x001fca00078e00ff */
[----:B--2---:R-:W-:-:S05]  /*1f4f0*/  @P0 SHF.R.U32.HI R0, RZ, R6, R5 ;  /* 0x00000006ff000219 */ /* 0x004fca0000011605 */
        /* <DEDUP_REMOVED lines=9> */
[----:B-1----:R-:W-:-:S04]  /*1f590*/  IMAD.SHL.U32 R9, R9, 0x8, RZ ;  /* 0x0000000809097824 */ /* 0x002fc800078e00ff */
        /* <DEDUP_REMOVED lines=12> */
[----:B---3--:R-:W-:Y:S08]  /*1f660*/  BRA.DIV UR4, `(.L_x_2959) ;  /* 0x0000006204207947 */ /* 0x008ff0000b800000 */
        /* <DEDUP_REMOVED lines=70> */
.L_x_3153:
        /* <DEDUP_REMOVED lines=10> */
.L_x_2960:
        /* <DEDUP_REMOVED lines=18> */
.L_x_3154:
[----:B------:R-:W-:Y:S05]  /*1fc90*/  BSYNC B0 ;  /* 0x0000000000007941 */ /* 0x000fea0003800000 */
.L_x_2961:
        /* <DEDUP_REMOVED lines=13> */
.L_x_3155:
[----:B------:R-:W-:Y:S05]  /*1fd70*/  BSYNC B1 ;  /* 0x0000000000017941 */ /* 0x000fea0003800000 */
.L_x_2965:
        /* <DEDUP_REMOVED lines=9> */
.L_x_2968:
[----:B------:R-:W-:Y:S05]  /*1fe10*/  BSYNC B1 ;  /* 0x0000000000017941 */ /* 0x000fea0003800000 */
.L_x_2967:
        /* <DEDUP_REMOVED lines=13> */
.L_x_2969:
        /* <DEDUP_REMOVED lines=15> */
.L_x_2970:
        /* <DEDUP_REMOVED lines=15> */
.L_x_2971:
        /* <DEDUP_REMOVED lines=15> */
.L_x_2972:
        /* <DEDUP_REMOVED lines=10> */
.L_x_2964:
[----:B------:R-:W-:Y:S05]  /*20260*/  BSYNC B0 ;  /* 0x0000000000007941 */ /* 0x000fea0003800000 */
.L_x_2963:
        /* <DEDUP_REMOVED lines=61> */
.L_x_2979:
        /* <DEDUP_REMOVED lines=8> */
.L_x_3156:
[----:B------:R-:W-:Y:S05]  /*206c0*/  BSYNC B3 ;  /* 0x0000000000037941 */ /* 0x000fea0003800000 */
.L_x_2980:
        /* <DEDUP_REMOVED lines=9> */
.L_x_2983:
[----:B------:R-:W-:Y:S05]  /*20760*/  BSYNC B3 ;  /* 0x0000000000037941 */ /* 0x000fea0003800000 */
.L_x_2982:
[----:B------:R-:W2:Y:S04]  /*20770*/  LDL R3, [R1+0x10] ;  /* 0x0000100001037983 */ /* 0x000ea80000100800 */
[----:B------:R-:W3:Y:S01]  /*20780*/  LDL R4, [R1+0x20] ;  /* 0x0000200001047983 */ /* 0x000ee20000100800 */
[----:B0-----:R-:W-:Y:S01]  /*20790*/  IMAD.MOV.U32 R9, RZ, RZ, RZ ;  /* 0x000000ffff097224 */ /* 0x001fe200078e00ff */
        /* <DEDUP_REMOVED lines=10> */
.L_x_2984:
        /* <DEDUP_REMOVED lines=13> */
.L_x_3157:
[----:B------:R-:W-:Y:S05]  /*20910*/  BSYNC B3 ;  /* 0x0000000000037941 */ /* 0x000fea0003800000 */
.L_x_2985:
        /* <DEDUP_REMOVED lines=11> */
.L_x_2988:
[----:B------:R-:W-:Y:S05]  /*209d0*/  BSYNC B3 ;  /* 0x0000000000037941 */ /* 0x000fea0003800000 */
.L_x_2987:
        /* <DEDUP_REMOVED lines=10> */
.L_x_2989:
        /* <DEDUP_REMOVED lines=15> */
.L_x_2990:
        /* <DEDUP_REMOVED lines=15> */
.L_x_2991:
        /* <DEDUP_REMOVED lines=15> */
.L_x_2992:
        /* <DEDUP_REMOVED lines=10> */
.L_x_2978:
[----:B------:R-:W-:Y:S05]  /*20df0*/  BSYNC B1 ;  /* 0x0000000000017941 */ /* 0x000fea0003800000 */
.L_x_2977:
[----:B------:R-:W2:Y:S02]  /*20e00*/  LDL.LU R4, [R1+0x34] ;  /* 0x0000340001047983 */ /* 0x000ea40000300800 */
[----:B--2---:R-:W-:-:S07]  /*20e10*/  VIADD R0, R4, 0xfffffffd ;  /* 0xfffffffd04007836 */ /* 0x004fce0000000000 */
.L_x_2976:
[----:B------:R-:W-:Y:S05]  /*20e20*/  BSYNC B2 ;  /* 0x0000000000027941 */ /* 0x000fea0003800000 */
.L_x_2975:
[----:B------:R-:W-:-:S05]  /*20e30*/  VIADD R8, R8, 0xfffffffe ;  /* 0xfffffffe08087836 */ /* 0x000fca0000000000 */
[----:B------:R-:W-:-:S13]  /*20e40*/  ISETP.NE.AND P0, PT, R8, R5, PT ;  /* 0x000000050800720c */ /* 0x000fda0003f05270 */
[----:B------:R-:W-:Y:S05]  /*20e50*/  @!P0 BRA `(.L_x_2974) ;  /* 0x0000001400008947 */ /* 0x000fea0003800000 */
.L_x_3025:
        /* <DEDUP_REMOVED lines=35> */
.L_x_2995:
        /* <DEDUP_REMOVED lines=8> */
.L_x_3158:
[----:B------:R-:W-:Y:S05]  /*21110*/  BSYNC B2 ;  /* 0x0000000000027941 */ /* 0x000fea0003800000 */
.L_x_2996:
        /* <DEDUP_REMOVED lines=9> */
.L_x_2999:
[----:B------:R-:W-:Y:S05]  /*211b0*/  BSYNC B2 ;  /* 0x0000000000027941 */ /* 0x000fea0003800000 */
.L_x_2998:
        /* <DEDUP_REMOVED lines=12> */
.L_x_3000:
        /* <DEDUP_REMOVED lines=13> */
.L_x_3159:
[----:B------:R-:W-:Y:S05]  /*21350*/  BSYNC B2 ;  /* 0x0000000000027941 */ /* 0x000fea0003800000 */
.L_x_3001:
        /* <DEDUP_REMOVED lines=11> */
.L_x_3004:
[----:B------:R-:W-:Y:S05]  /*21410*/  BSYNC B2 ;  /* 0x0000000000027941 */ /* 0x000fea0003800000 */
.L_x_3003:
[----:B------:R-:W-:Y:S01]  /*21420*/  R2UR UR10, R10 ;  /* 0x000000000a0a72ca */ /* 0x000fe200000e0000 */
[----:B01----:R-:W-:Y:S01]  /*21430*/  IMAD R2, R7, 0xc000, R19 ;  /* 0x0000c00007027824 */ /* 0x003fe200078e0213 */
[----:B------:R-:W-:Y:S01]  /*21440*/  R2UR UR6, R8 ;  /* 0x00000000080672ca */ /* 0x000fe200000e0000 */
[----:B------:R-:W-:Y:S01]  /*21450*/  UIADD3 UR4, UP0, UR40, 0x470, URZ ;  /* 0x0000047028047890 */ /* 0x000fe2000ff1e03f */
[----:B------:R-:W-:Y:S01]  /*21460*/  R2UR UR7, R9 ;  /* 0x00000000090772ca */ /* 0x000fe200000e0000 */
[----:B------:R-:W-:Y:S01]  /*21470*/  VIADD R3, R3, 0x22850 ;  /* 0x0002285003037836 */ /* 0x000fe20000000000 */
[----:B------:R-:W-:Y:S01]  /*21480*/  PLOP3.LUT P0, PT, PT, PT, PT, 0x80, 0x0 ;  /* 0x000000000000781c */ /* 0x000fe20003f0f070 */
[----:B------:R-:W-:Y:S01]  /*21490*/  VIADD R5, R2, 0x400 ;  /* 0x0000040002057836 */ /* 0x000fe20000000000 */
[----:B------:R-:W-:-:S12]  /*214a0*/  UIADD3.X UR5, URZ, UR41, URZ, UP0, !UPT ;  /* 0x000000293f057290 */ /* 0x000fd800087fe43f */
.L_x_3005:
        /* <DEDUP_REMOVED lines=15> */
.L_x_3006:
        /* <DEDUP_REMOVED lines=15> */
.L_x_3007:
        /* <DEDUP_REMOVED lines=15> */
.L_x_3008:
        /* <DEDUP_REMOVED lines=10> */
.L_x_2994:
[----:B------:R-:W-:Y:S05]  /*21820*/  BSYNC B1 ;  /* 0x0000000000017941 */ /* 0x000fea0003800000 */
.L_x_2993:
        /* <DEDUP_REMOVED lines=35> */
.L_x_3011:
        /* <DEDUP_REMOVED lines=8> */
.L_x_3160:
[----:B------:R-:W-:Y:S05]  /*21ae0*/  BSYNC B2 ;  /* 0x0000000000027941 */ /* 0x000fea0003800000 */
.L_x_3012:
        /* <DEDUP_REMOVED lines=9> */
.L_x_3015:
[----:B------:R-:W-:Y:S05]  /*21b80*/  BSYNC B2 ;  /* 0x0000000000027941 */ /* 0x000fea0003800000 */
.L_x_3014:
        /* <DEDUP_REMOVED lines=13> */
.L_x_3016:
        /* <DEDUP_REMOVED lines=13> */
.L_x_3161:
[----:B------:R-:W-:Y:S05]  /*21d30*/  BSYNC B2 ;  /* 0x0000000000027941 */ /* 0x000fea0003800000 */
.L_x_3017:
        /* <DEDUP_REMOVED lines=11> */
.L_x_3020:
[----:B------:R-:W-:Y:S05]  /*21df0*/  BSYNC B2 ;  /* 0x0000000000027941 */ /* 0x000fea0003800000 */
.L_x_3019:
        /* <DEDUP_REMOVED lines=10> */
.L_x_3021:
        /* <DEDUP_REMOVED lines=15> */
.L_x_3022:
        /* <DEDUP_REMOVED lines=15> */
.L_x_3023:
        /* <DEDUP_REMOVED lines=15> */
.L_x_3024:
        /* <DEDUP_REMOVED lines=10> */
.L_x_3010:
[----:B------:R-:W-:Y:S05]  /*22210*/  BSYNC B1 ;  /* 0x0000000000017941 */ /* 0x000fea0003800000 */
.L_x_3009:
[----:B------:R-:W2:Y:S01]  /*22220*/  LDL R5, [R1+0x24] ;  /* 0x0000240001057983 */ /* 0x000ea20000100800 */
[----:B------:R-:W-:Y:S01]  /*22230*/  VIADD R0, R0, 0xfffffffe ;  /* 0xfffffffe00007836 */ /* 0x000fe20000000000 */
[----:B--2---:R-:W-:-:S13]  /*22240*/  ISETP.GT.AND P0, PT, R6, R5, PT ;  /* 0x000000050600720c */ /* 0x004fda0003f04270 */
[----:B------:R-:W-:Y:S05]  /*22250*/  @P0 BRA `(.L_x_3025) ;  /* 0xffffffec00000947 */ /* 0x000fea000383ffff */
.L_x_2974:
[----:B------:R-:W-:Y:S05]  /*22260*/  BSYNC B0 ;  /* 0x0000000000007941 */ /* 0x000fea0003800000 */
.L_x_2973:
        /* <DEDUP_REMOVED lines=25> */
.L_x_3027:
[----:B------:R-:W-:Y:S05]  /*22400*/  BSYNC B0 ;  /* 0x0000000000007941 */ /* 0x000fea0003800000 */
.L_x_3026:
[----:B------:R-:W-:-:S05]  /*22410*/  SEL R0, R0, RZ, P0 ;  /* 0x000000ff00007207 */ /* 0x000fca0000000000 */
[----:B------:R3:W-:Y:S02]  /*22420*/  STL [R1+0x10], R0 ;  /* 0x0000100001007387 */ /* 0x0007e40000100800 */
.L_x_2945:
[----:B------:R-:W-:Y:S05]  /*22430*/  BSYNC B7 ;  /* 0x0000000000077941 */ /* 0x000fea0003800000 */
.L_x_2943:
        /* <DEDUP_REMOVED lines=8> */
[----:B-1----:R-:W1:Y:S04]  /*224c0*/  LDS.128 R4, [R19+0x228d0] ;  /* 0x0228d00013047984 */ /* 0x002e680000000c00 */
[----:B-1----:R1:W-:Y:S04]  /*224d0*/  STL.64 [R1], R4 ;  /* 0x0000000401007387 */ /* 0x0023e80000100a00 */
[----:B------:R1:W-:Y:S01]  /*224e0*/  STL.64 [R1+0x8], R6 ;  /* 0x0000080601007387 */ /* 0x0003e20000100a00 */
[----:B------:R-:W-:Y:S06]  /*224f0*/  BAR.ARV 0x4, 0x180 ;  /* 0x0106000000007b1d */ /* 0x000fec0000002000 */
[----:B------:R-:W-:Y:S05]  /*22500*/  BRA `(.L_x_3029) ;  /* 0x0000001000307947 */ /* 0x000fea0003800000 */
.L_x_3028:
[----:B------:R-:W5:Y:S01]  /*22510*/  S2R R16, SR_TID.X ;  /* 0x0000000000107919 */ /* 0x000f620000002100 */
[----:B------:R-:W-:Y:S01]  /*22520*/  UMOV UR4, 0xffffffff ;  /* 0xffffffff00047882 */ /* 0x000fe20000000000 */
[----:B-----5:R-:W-:-:S04]  /*22530*/  LOP3.LUT R16, R16, 0x1f, RZ, 0xc0, !PT ;  /* 0x0000001f10107812 */ /* 0x020fc800078ec0ff */
[----:B------:R-:W-:Y:S01]  /*22540*/  ISETP.NE.AND P0, PT, R16, 0x1f, PT ;  /* 0x0000001f1000780c */ /* 0x000fe20003f05270 */
[----:B------:R-:W-:-:S12]  /*22550*/  BRA.DIV UR4, `(.L_x_3030) ;  /* 0x0000003e04987947 */ /* 0x000fd8000b800000 */
[----:B--2---:R-:W0:Y:S01]  /*22560*/  LDL.LU R2, [R1] ;  /* 0x0000000001027983 */ /* 0x004e220000300800 */
[----:B------:R-:W-:-:S03]  /*22570*/  ULDC UR4, c[0x0][0xc3c] ;  /* 0x00030f0000047ab9 */ /* 0x000fc60000000800 */
[----:B-1----:R-:W3:Y:S01]  /*22580*/  LDL R3, [R1+0xc] ;  /* 0x00000c0001037983 */ /* 0x002ee20000100800 */
[----:B0-----:R-:W-:Y:S02]  /*22590*/  IMAD.MOV.U32 R10, RZ, RZ, R2 ;  /* 0x000000ffff0a7224 */ /* 0x001fe400078e0002 */
[----:B---34-:R-:W-:-:S05]  /*225a0*/  IMAD.IADD R0, R3, 0x1, R16 ;  /* 0x0000000103007824 */ /* 0x018fca00078e0210 */
        /* <DEDUP_REMOVED lines=10> */
[C---:B------:R-:W-:Y:S01]  /*22650*/  ISETP.GE.U32.AND P3, PT, R16.reuse, 0x4, PT ;  /* 0x000000041000780c */ /* 0x040fe20003f66070 */
[----:B------:R-:W-:Y:S01]  /*22660*/  SHFL.IDX PT, R0, R10, 0x1, 0x1f ;  /* 0x00201f000a007f89 */ /* 0x000fe200000e0000 */
[C---:B------:R-:W-:Y:S02]  /*22670*/  ISETP.GE.U32.AND P4, PT, R16.reuse, 0x8, PT ;  /* 0x000000081000780c */ /* 0x040fe40003f86070 */
[----:B------:R-:W-:Y:S01]  /*22680*/  ISETP.GE.U32.AND P5, PT, R16, 0x10, PT ;  /* 0x000000101000780c */ /* 0x000fe20003fa6070 */
[----:B--2---:R-:W-:Y:S02]  /*22690*/  @!P1 IMAD.MOV.U32 R4, RZ, RZ, R8 ;  /* 0x000000ffff049224 */ /* 0x004fe400078e0008 */
[----:B------:R-:W-:-:S02]  /*226a0*/  IMAD.MOV.U32 R8, RZ, RZ, RZ ;  /* 0x000000ffff087224 */ /* 0x000fc400078e00ff */
[----:B---3--:R-:W-:Y:S01]  /*226b0*/  @!P1 IMAD.MOV.U32 R6, RZ, RZ, R2 ;  /* 0x000000ffff069224 */ /* 0x008fe200078e0002 */
[----:B------:R-:W-:-:S03]  /*226c0*/  ISETP.NE.AND P1, PT, R16, RZ, PT ;  /* 0x000000ff1000720c */ /* 0x000fc60003f25270 */
[----:B------:R-:W-:-:S05]  /*226d0*/  IMAD R2, R6, R4, RZ ;  /* 0x0000000406027224 */ /* 0x000fca00078e02ff */
[----:B------:R-:W0:Y:S02]  /*226e0*/  SHFL.UP PT, R3, R2, 0x1, RZ ;  /* 0x0420000002037989 */ /* 0x000e2400000e00ff */
[----:B0-----:R-:W-:-:S05]  /*226f0*/  SEL R5, R3, RZ, P1 ;  /* 0x000000ff03057207 */ /* 0x001fca0000800000 */
[----:B------:R-:W-:Y:S02]  /*22700*/  IMAD.IADD R2, R2, 0x1, R5 ;  /* 0x0000000102027824 */ /* 0x000fe400078e0205 */
[----:B------:R-:W-:Y:S04]  /*22710*/  SHFL.IDX PT, R5, R10, RZ, 0x1f ;  /* 0x00001fff0a057589 */ /* 0x000fe800000e0000 */
        /* <DEDUP_REMOVED lines=13> */
.L_x_3171:
[----:B------:R-:W-:Y:S02]  /*227f0*/  ULDC UR4, c[0x0][0xc38] ;  /* 0x00030e0000047ab9 */ /* 0x000fe40000000800 */
[----:B------:R-:W-:-:S04]  /*22800*/  IMAD.U32 R2, RZ, RZ, UR4 ;  /* 0x00000004ff027e24 */ /* 0x000fc8000f8e00ff */
[----:B-1----:R-:W-:-:S04]  /*22810*/  IMAD R9, R9, R2, RZ ;  /* 0x0000000209097224 */ /* 0x002fc800078e02ff */
[----:B------:R-:W-:-:S05]  /*22820*/  IMAD.IADD R0, R0, 0x1, R9 ;  /* 0x0000000100007824 */ /* 0x000fca00078e0209 */
[----:B------:R-:W-:-:S13]  /*22830*/  ISETP.GT.AND P6, PT, R0, R5, PT ;  /* 0x000000050000720c */ /* 0x000fda0003fc4270 */
[----:B------:R-:W-:Y:S05]  /*22840*/  @P6 BRA `(.L_x_3031) ;  /* 0x0000000000ac6947 */ /* 0x000fea0003800000 */
.L_x_3034:
        /* <DEDUP_REMOVED lines=37> */
.L_x_3179:
[----:B------:R-:W-:Y:S02]  /*22aa0*/  ULDC UR4, c[0x0][0xc38] ;  /* 0x00030e0000047ab9 */ /* 0x000fe40000000800 */
[----:B------:R-:W-:-:S04]  /*22ab0*/  IMAD.U32 R2, RZ, RZ, UR4 ;  /* 0x00000004ff027e24 */ /* 0x000fc8000f8e00ff */
[----:B-1----:R-:W-:-:S04]  /*22ac0*/  IMAD R9, R9, R2, RZ ;  /* 0x0000000209097224 */ /* 0x002fc800078e02ff */
[----:B------:R-:W-:-:S05]  /*22ad0*/  IMAD.IADD R0, R9, 0x1, R0 ;  /* 0x0000000109007824 */ /* 0x000fca00078e0200 */
[----:B------:R-:W-:-:S13]  /*22ae0*/  ISETP.GT.AND P6, PT, R0, R5, PT ;  /* 0x000000050000720c */ /* 0x000fda0003fc4270 */
[----:B------:R-:W-:Y:S05]  /*22af0*/  @!P6 BRA `(.L_x_3034) ;  /* 0xfffffffc0054e947 */ /* 0x000fea000383ffff */
.L_x_3031:
        /* <DEDUP_REMOVED lines=8> */
[----:B-1----:R1:W3:Y:S04]  /*22b80*/  SHFL.IDX PT, R4, R4, R3, 0x1f ;  /* 0x00001f0304047589 */ /* 0x0022e800000e0000 */
[----:B------:R1:W4:Y:S01]  /*22b90*/  SHFL.IDX PT, R6, R6, R3, 0x1f ;  /* 0x00001f0306067589 */ /* 0x00032200000e0000 */
[----:B--2---:R-:W-:-:S05]  /*22ba0*/  IMAD.IADD R10, R3, 0x1, R10 ;  /* 0x00000001030a7824 */ /* 0x004fca00078e020a */
[----:B---34-:R1:W-:Y:S02]  /*22bb0*/  STL [R1+0xc], R10 ;  /* 0x00000c0a01007387 */ /* 0x0183e40000100800 */
.L_x_3184:
[----:B------:R-:W-:-:S13]  /*22bc0*/  ISETP.NE.AND P0, PT, R0, RZ, PT ;  /* 0x000000ff0000720c */ /* 0x000fda0003f05270 */
[----:B------:R-:W-:Y:S05]  /*22bd0*/  @!P0 BRA `(.L_x_3036) ;  /* 0x0000000000108947 */ /* 0x000fea0003800000 */
[----:B------:R-:W-:Y:S01]  /*22be0*/  UMOV UR4, 0xffffffff ;  /* 0xffffffff00047882 */ /* 0x000fe20000000000 */
[----:B-1----:R-:W-:Y:S02]  /*22bf0*/  VIADD R3, R3, 0xffffffff ;  /* 0xffffffff03037836 */ /* 0x002fe40000000000 */
[----:B------:R-:W-:Y:S05]  /*22c00*/  BRA.DIV UR4, `(.L_x_3037) ;  /* 0x00000042048c7947 */ /* 0x000fea000b800000 */
[----:B------:R3:W4:Y:S02]  /*22c10*/  SHFL.IDX PT, R8, R7, R3, 0x1f ;  /* 0x00001f0307087589 */ /* 0x00072400000e0000 */
.L_x_3036:
[----:B------:R-:W-:Y:S01]  /*22c20*/  ISETP.NE.AND P0, PT, R6, 0x1, PT ;  /* 0x000000010600780c */ /* 0x000fe20003f05270 */
[----:B----4-:R-:W-:-:S05]  /*22c30*/  IMAD R0, R8, R2, R9 ;  /* 0x0000000208007224 */ /* 0x010fca00078e0209 */
[----:B------:R4:W-:Y:S02]  /*22c40*/  STL [R1], R0 ;  /* 0x0000000001007387 */ /* 0x0009e40000100800 */
[----:B----4-:R-:W-:-:S05]  /*22c50*/  IMAD.IADD R0, R5, 0x1, -R0 ;  /* 0x0000000105007824 */ /* 0x010fca00078e0a00 */
[----:B------:R-:W-:Y:S05]  /*22c60*/  @!P0 BRA `(.L_x_3038) ;  /* 0x0000000000e48947 */ /* 0x000fea0003800000 */
[----:B------:R-:W-:-:S04]  /*22c70*/  IABS R5, R4 ;  /* 0x0000000400057213 */ /* 0x000fc80000000000 */
[----:B0--3--:R-:W0:Y:S08]  /*22c80*/  I2F.RP R7, R5 ;  /* 0x0000000500077306 */ /* 0x009e300000209400 */
[----:B0-----:R-:W0:Y:S02]  /*22c90*/  MUFU.RCP R7, R7 ;  /* 0x0000000700077308 */ /* 0x001e240000001000 */
[----:B0-----:R-:W-:-:S06]  /*22ca0*/  VIADD R9, R7, 0xffffffe ;  /* 0x0ffffffe07097836 */ /* 0x001fcc0000000000 */
[----:B-1----:R-:W0:Y:S02]  /*22cb0*/  F2I.FTZ.U32.TRUNC.NTZ R3, R9 ;  /* 0x0000000900037305 */ /* 0x002e24000021f000 */
        /* <DEDUP_REMOVED lines=39> */
[----:B------:R-:W-:-:S04]  /*22f30*/  IMAD.MOV R2, RZ, RZ, -R3 ;  /* 0x000000ffff027224 */ /* 0x000fc800078e0a03 */
[----:B------:R-:W-:Y:S01]  /*22f40*/  IMAD R0, R4, R2, R0 ;  /* 0x0000000204007224 */ /* 0x000fe200078e0200 */
[----:B------:R-:W-:-:S04]  /*22f50*/  LOP3.LUT R2, R3, R6, RZ, 0x3c, !PT ;  /* 0x0000000603027212 */ /* 0x000fc800078e3cff */
[----:B------:R-:W-:-:S03]  /*22f60*/  ISETP.GE.AND P2, PT, R2, RZ, PT ;  /* 0x000000ff0200720c */ /* 0x000fc60003f46270 */
[----:B------:R-:W-:-:S10]  /*22f70*/  @P0 VIADD R7, R7, 0x1 ;  /* 0x0000000107070836 */ /* 0x000fd40000000000 */
        /* <DEDUP_REMOVED lines=8> */
.L_x_3038:
[----:B-1-3--:R-:W3:Y:S01]  /*23000*/  LDL R3, [R1+0xc] ;  /* 0x00000c0001037983 */ /* 0x00aee20000100800 */
[----:B0-----:R-:W3:Y:S02]  /*23010*/  LDC.64 R6, c[0x0][0xc90] ;  /* 0x00032400ff067b82 */ /* 0x001ee40000000a00 */
[----:B---3--:R-:W-:-:S05]  /*23020*/  IMAD.WIDE R6, R3, 0x4, R6 ;  /* 0x0000000403067825 */ /* 0x008fca00078e0206 */
[----:B------:R-:W3:Y:S02]  /*23030*/  LDG.E R3, desc[UR38][R6.64] ;  /* 0x0000002606037981 */ /* 0x000ee4000c1e1900 */
[----:B---3--:R-:W-:-:S05]  /*23040*/  IMAD R5, R4, R3, RZ ;  /* 0x0000000304057224 */ /* 0x008fca00078e02ff */
        /* <DEDUP_REMOVED lines=28> */
[----:B------:R-:W-:Y:S02]  /*23210*/  VIADDMNMX R8, R8, R2, R3, PT ;  /* 0x0000000208087246 */ /* 0x000fe40003800103 */
[----:B------:R-:W-:Y:S02]  /*23220*/  IADD3 R7, R7, 0x1000000, R6 ;  /* 0x0100000007077810 */ /* 0x000fe40007ffe006 */
[----:B------:R-:W-:-:S04]  /*23230*/  IABS R9, R8 ;  /* 0x0000000800097213 */ /* 0x000fc80000000000 */
[----:B------:R-:W0:Y:S08]  /*23240*/  I2F.RP R2, R9 ;  /* 0x0000000900027306 */ /* 0x000e300000209400 */
[----:B0-----:R-:W0:Y:S02]  /*23250*/  MUFU.RCP R2, R2 ;  /* 0x0000000200027308 */ /* 0x001e240000001000 */
[----:B0-----:R-:W-:-:S06]  /*23260*/  VIADD R2, R2, 0xffffffe ;  /* 0x0ffffffe02027836 */ /* 0x001fcc0000000000 */
[----:B------:R0:W1:Y:S02]  /*23270*/  F2I.FTZ.U32.TRUNC.NTZ R3, R2 ;  /* 0x0000000200037305 */ /* 0x000064000021f000 */
[----:B0-----:R-:W-:Y:S02]  /*23280*/  IMAD.MOV.U32 R2, RZ, RZ, RZ ;  /* 0x000000ffff027224 */ /* 0x001fe400078e00ff */
[----:B-1----:R-:W-:-:S04]  /*23290*/  IMAD.MOV R0, RZ, RZ, -R3 ;  /* 0x000000ffff007224 */ /* 0x002fc800078e0a03 */
[----:B------:R-:W-:-:S04]  /*232a0*/  IMAD R0, R0, R9, RZ ;  /* 0x0000000900007224 */ /* 0x000fc800078e02ff */
        /* <DEDUP_REMOVED lines=13> */
[----:B------:R-:W-:-:S04]  /*23380*/  @P0 VIADD R2, R2, 0x1 ;  /* 0x0000000102020836 */ /* 0x000fc80000000000 */
[----:B------:R-:W-:-:S04]  /*23390*/  IMAD.MOV.U32 R0, RZ, RZ, R2 ;  /* 0x000000ffff007224 */ /* 0x000fc800078e0002 */
[----:B------:R-:W-:Y:S01]  /*233a0*/  @!P2 IMAD.MOV R0, RZ, RZ, -R0 ;  /* 0x000000ffff00a224 */ /* 0x000fe200078e0a00 */
[----:B------:R-:W-:Y:S01]  /*233b0*/  @!P1 LOP3.LUT R0, RZ, R8, RZ, 0x33, !PT ;  /* 0x00000008ff009212 */ /* 0x000fe200078e33ff */
[----:B------:R-:W-:-:S04]  /*233c0*/  IMAD.MOV R8, RZ, RZ, -R8 ;  /* 0x000000ffff087224 */ /* 0x000fc800078e0a08 */
[----:B------:R-:W-:-:S05]  /*233d0*/  IMAD R2, R0, R8, R7 ;  /* 0x0000000800027224 */ /* 0x000fca00078e0207 */
[----:B------:R0:W-:Y:S02]  /*233e0*/  STL [R1+0x8], R2 ;  /* 0x0000080201007387 */ /* 0x0001e40000100800 */
.L_x_3039:
[----:B------:R-:W-:-:S05]  /*233f0*/  LOP3.LUT R3, RZ, R0, RZ, 0x33, !PT ;  /* 0x00000000ff037212 */ /* 0x000fca00078e33ff */
[----:B------:R-:W-:-:S05]  /*23400*/  IMAD.IADD R0, R4, 0x1, R3 ;  /* 0x0000000104007824 */ /* 0x000fca00078e0203 */
[----:B------:R3:W-:Y:S01]  /*23410*/  STL [R1+0x4], R0 ;  /* 0x0000040001007387 */ /* 0x0007e20000100800 */
[----:B------:R-:W-:Y:S05]  /*23420*/  BRA `(.L_x_3040) ;  /* 0x0000000000287947 */ /* 0x000fea0003800000 */
.L_x_3032:
        /* <DEDUP_REMOVED lines=10> */
.L_x_3040:
[----:B-1----:R-:W4:Y:S04]  /*234d0*/  LDL R3, [R1+0x8] ;  /* 0x0000080001037983 */ /* 0x002f280000100800 */
[----:B0-----:R-:W5:Y:S04]  /*234e0*/  LDL R2, [R1+0xc] ;  /* 0x00000c0001027983 */ /* 0x001f680000100800 */
[----:B------:R-:W2:Y:S04]  /*234f0*/  LDL R5, [R1+0x4] ;  /* 0x0000040001057983 */ /* 0x000ea80000100800 */
[----:B------:R-:W2:Y:S01]  /*23500*/  LDL R4, [R1] ;  /* 0x0000000001047983 */ /* 0x000ea20000100800 */
[----:B---3--:R-:W0:Y:S01]  /*23510*/  S2R R0, SR_TID.X ;  /* 0x0000000000007919 */ /* 0x008e220000002100 */
[----:B------:R-:W-:Y:S05]  /*23520*/  WARPSYNC.ALL ;  /* 0x0000000000007948 */ /* 0x000fea0003800000 */
[----:B0-----:R-:W-:Y:S01]  /*23530*/  LOP3.LUT R0, R0, 0x1f, RZ, 0xc0, !PT ;  /* 0x0000001f00007812 */ /* 0x001fe200078ec0ff */
[----:B------:R-:W-:Y:S03]  /*23540*/  BAR.SYNC.DEFER_BLOCKING 0x4, 0x180 ;  /* 0x0106000000007b1d */ /* 0x000fe60000010000 */
[----:B------:R-:W-:-:S13]  /*23550*/  ISETP.NE.AND P0, PT, R0, RZ, PT ;  /* 0x000000ff0000720c */ /* 0x000fda0003f05270 */
[----:B------:R-:W-:Y:S01]  /*23560*/  @!P0 MOV R0, 0x400 ;  /* 0x0000040000008802 */ /* 0x000fe20000000f00 */
[----:B----4-:R-:W-:Y:S02]  /*23570*/  IMAD.MOV.U32 R6, RZ, RZ, R3 ;  /* 0x000000ffff067224 */ /* 0x010fe400078e0003 */
[----:B------:R-:W0:Y:S01]  /*23580*/  @!P0 S2R R3, SR_CgaCtaId ;  /* 0x0000000000038919 */ /* 0x000e220000008800 */
[----:B-----5:R-:W-:Y:S01]  /*23590*/  IMAD.MOV.U32 R7, RZ, RZ, R2 ;  /* 0x000000ffff077224 */ /* 0x020fe200078e0002 */
[----:B0-----:R-:W-:-:S05]  /*235a0*/  @!P0 LEA R19, R3, R0, 0x18 ;  /* 0x0000000003138211 */ /* 0x001fca00078ec0ff */
[----:B--2---:R0:W-:Y:S01]  /*235b0*/  @!P0 STS.128 [R19+0x228d0], R4 ;  /* 0x0228d00413008388 */ /* 0x0041e20000000c00 */
[----:B------:R-:W-:Y:S06]  /*235c0*/  BAR.ARV 0x5, 0x180 ;  /* 0x0146000000007b1d */ /* 0x000fec0000002000 */
.L_x_3029:
[----:B---34-:R-:W3:Y:S01]  /*235d0*/  LDL R0, [R1+0xc] ;  /* 0x00000c0001007983 */ /* 0x018ee20000100800 */
[----:B------:R-:W-:Y:S02]  /*235e0*/  ULDC UR4, c[0x0][0xc3c] ;  /* 0x00030f0000047ab9 */ /* 0x000fe40000000800 */
[----:B---3--:R-:W-:-:S13]  /*235f0*/  ISETP.GE.AND P0, PT, R0, UR4, PT ;  /* 0x0000000400007c0c */ /* 0x008fda000bf06270 */
[----:B------:R-:W-:Y:S05]  /*23600*/  @!P0 BRA `(.L_x_3041) ;  /* 0xffffff8800148947 */ /* 0x000fea000383ffff */
[----:B------:R-:W-:Y:S05]  /*23610*/  BSYNC B8 ;  /* 0x0000000000087941 */ /* 0x000fea0003800000 */
.L_x_2881:
        /* <DEDUP_REMOVED lines=12> */
.L_x_3187:
[----:B------:R-:W-:Y:S05]  /*236e0*/  BSYNC B0 ;  /* 0x0000000000007941 */ /* 0x000fea0003800000 */
.L_x_3042:
[----:B------:R-:W-:-:S03]  /*236f0*/  UMOV UR4, 0xffffffff ;  /* 0xffffffff00047882 */ /* 0x000fc60000000000 */
[----:B------:R-:W-:Y:S05]  /*23700*/  BRA.DIV UR4, `(.L_x_3044) ;  /* 0x0000003a040c7947 */ /* 0x000fea000b800000 */
[----:B------:R-:W1:Y:S02]  /*23710*/  S2R R2, SR_TID.X ;  /* 0x0000000000027919 */ /* 0x000e640000002100 */
[----:B-1----:R-:W-:-:S04]  /*23720*/  SHF.R.U32.HI R2, RZ, 0x5, R2 ;  /* 0x00000005ff027819 */ /* 0x002fc80000011602 */
[----:B------:R-:W-:-:S05]  /*23730*/  LOP3.LUT R2, R2, 0x3, RZ, 0xc0, !PT ;  /* 0x0000000302027812 */ /* 0x000fca00078ec0ff */
[----:B------:R1:W2:Y:S02]  /*23740*/  SHFL.IDX PT, R14, R2, RZ, 0x1f ;  /* 0x00001fff020e7589 */ /* 0x0002a400000e0000 */
.L_x_3190:
[----:B--2---:R-:W-:-:S13]  /*23750*/  ISETP.NE.AND P0, PT, R14, RZ, PT ;  /* 0x000000ff0e00720c */ /* 0x004fda0003f05270 */
[----:B------:R-:W-:Y:S05]  /*23760*/  @P0 BRA `(.L_x_2652) ;  /* 0x0000000000940947 */ /* 0x000fea0003800000 */
[----:B------:R-:W-:-:S03]  /*23770*/  UMOV UR4, 0xffffffff ;  /* 0xffffffff00047882 */ /* 0x000fc60000000000 */
[----:B------:R-:W-:Y:S05]  /*23780*/  BRA.DIV UR4, `(.L_x_3045) ;  /* 0x0000003a04207947 */ /* 0x000fea000b800000 */
[----:B------:R-:W-:-:S13]  /*23790*/  ELECT P6, URZ, PT ;  /* 0x00000000003f782f */ /* 0x000fda00038c0000 */
.L_x_3193:
[----:B------:R-:W-:Y:S05]  /*237a0*/  @!P6 BRA `(.L_x_2652) ;  /* 0x000000000084e947 */ /* 0x000fea0003800000 */
[----:B------:R-:W-:-:S06]  /*237b0*/  ULOP3.LUT UR4, UR36, 0x2, URZ, 0xfc, !UPT ;  /* 0x0000000224047892 */ /* 0x000fcc000f8efc3f */
[----:B-1----:R-:W-:-:S05]  /*237c0*/  IMAD.U32 R2, RZ, RZ, UR4 ;  /* 0x00000004ff027e24 */ /* 0x002fca000f8e00ff */
[----:B------:R-:W-:-:S13]  /*237d0*/  ISETP.NE.AND P2, PT, R2, 0x3, PT ;  /* 0x000000030200780c */ /* 0x000fda0003f45270 */
[----:B------:R-:W-:Y:S05]  /*237e0*/  @!P2 BRA `(.L_x_3046) ;  /* 0x000000000004a947 */ /* 0x000fea0003800000 */
[----:B------:R-:W-:Y:S01]  /*237f0*/  BPT.TRAP 0x1 ;  /* 0x000000040000795c */ /* 0x000fe20000300000 */
.L_x_3046:
        /* <DEDUP_REMOVED lines=14> */
.L_x_3194:
[----:B------:R-:W1:Y:S02]  /*238e0*/  SYNCS.PHASECHK.TRANS64.TRYWAIT P0, [R7+URZ], R2 ;  /* 0x00000002070075a7 */ /* 0x000e64000800017f */
[----:B-1----:R-:W-:Y:S05]  /*238f0*/  @!P0 BRA `(.L_x_3048) ;  /* 0x0000003400f88947 */ /* 0x002fea0003800000 */
.L_x_3195:
[----:B------:R-:W-:Y:S05]  /*23900*/  @!P2 BRA `(.L_x_3049) ;  /* 0x000000000004a947 */ /* 0x000fea0003800000 */
[----:B------:R-:W-:Y:S01]  /*23910*/  BPT.TRAP 0x1 ;  /* 0x000000040000795c */ /* 0x000fe20000300000 */
.L_x_3049:
[----:B------:R-:W2:Y:S01]  /*23920*/  LDL.LU R4, [R1+0x10] ;  /* 0x0000100001047983 */ /* 0x000ea20000300800 */
[----:B------:R-:W-:-:S04]  /*23930*/  VIADD R0, R0, 0x22860 ;  /* 0x0002286000007836 */ /* 0x000fc80000000000 */
[----:B--2---:R-:W-:-:S04]  /*23940*/  IMAD R4, R4, 0x8, R0 ;  /* 0x0000000804047824 */ /* 0x004fc800078e0200 */
[----:B------:R-:W2:Y:S02]  /*23950*/  SYNCS.PHASECHK.TRANS64.TRYWAIT P0, [R4+URZ], R5 ;  /* 0x00000005040075a7 */ /* 0x000ea4000800017f */
[----:B--2---:R-:W-:Y:S05]  /*23960*/  @!P0 BRA `(.L_x_3050) ;  /* 0x0000003400f08947 */ /* 0x004fea0003800000 */
.L_x_3196:
[----:B------:R-:W-:-:S07]  /*23970*/  IMAD R3, R3, 0x8, R0 ;  /* 0x0000000803037824 */ /* 0x000fce00078e0200 */
.L_x_3051:
[----:B----4-:R4:W0:Y:S02]  /*23980*/  SYNCS.PHASECHK.TRANS64.TRYWAIT P0, [R3+URZ], R2 ;  /* 0x00000002030075a7 */ /* 0x010824000800017f */
[----:B0-----:R-:W-:Y:S05]  /*23990*/  @!P0 NANOSLEEP.SYNCS 0x989680 ;  /* 0x009896800000895d */ /* 0x001fea0003900000 */
[----:B------:R-:W0:Y:S02]  /*239a0*/  @!P0 SYNCS.PHASECHK.TRANS64 P0, [R3+URZ], R2 ;  /* 0x00000002030085a7 */ /* 0x000e24000800007f */
[----:B0-----:R-:W-:Y:S05]  /*239b0*/  @!P0 BRA `(.L_x_3051) ;  /* 0xfffffffc00f08947 */ /* 0x001fea000383ffff */
.L_x_2652:
[----:B------:R-:W-:Y:S05]  /*239c0*/  BSYNC B9 ;  /* 0x0000000000097941 */ /* 0x000fea0003800000 */
.L_x_2649:
[----:B------:R-:W-:Y:S05]  /*239d0*/  EXIT ;  /* 0x000000000000794d */ /* 0x000fea0003800000 */
.L_x_2680:
[----:B0-----:R0:W1:Y:S02]  /*239e0*/  SYNCS.PHASECHK.TRANS64.TRYWAIT P6, [R95+URZ+0x22890], R106 ;  /* 0x0228906a5f0075a7 */ /* 0x00106400080c017f */
[----:B-1----:R-:W-:Y:S05]  /*239f0*/  @!P6 NANOSLEEP.SYNCS 0x989680 ;  /* 0x009896800000e95d */ /* 0x002fea0003900000 */
[----:B------:R-:W1:Y:S02]  /*23a00*/  @!P6 SYNCS.PHASECHK.TRANS64 P6, [R95+URZ+0x22890], R106 ;  /* 0x0228906a5f00e5a7 */ /* 0x000e6400080c007f */
[----:B-1----:R-:W-:Y:S05]  /*23a10*/  @!P6 BRA `(.L_x_2680) ;  /* 0xfffffffc00f0e947 */ /* 0x002fea000383ffff */
[----:B------:R-:W-:Y:S05]  /*23a20*/  BRA `(.L_x_3052) ;  /* 0xfffffdf800ec7947 */ /* 0x000fea000383ffff */
.L_x_2698:
[----:B0-----:R0:W1:Y:S02]  /*23a30*/  SYNCS.PHASECHK.TRANS64.TRYWAIT P5, [R95+URZ+0x22890], R106 ;  /* 0x0228906a5f0075a7 */ /* 0x00106400080a017f */
[----:B-1----:R-:W-:Y:S05]  /*23a40*/  @!P5 NANOSLEEP.SYNCS 0x989680 ;  /* 0x009896800000d95d */ /* 0x002fea0003900000 */
[----:B------:R-:W1:Y:S02]  /*23a50*/  @!P5 SYNCS.PHASECHK.TRANS64 P5, [R95+URZ+0x22890], R106 ;  /* 0x0228906a5f00d5a7 */ /* 0x000e6400080a007f */
[----:B-1----:R-:W-:Y:S05]  /*23a60*/  @!P5 BRA `(.L_x_2698) ;  /* 0xfffffffc00f0d947 */ /* 0x002fea000383ffff */
[----:B------:R-:W-:Y:S05]  /*23a70*/  BRA `(.L_x_3053) ;  /* 0xfffffe0c00947947 */ /* 0x000fea000383ffff */
.L_x_2707:
[----:B0-----:R0:W1:Y:S02]  /*23a80*/  SYNCS.PHASECHK.TRANS64.TRYWAIT P4, [R95+URZ+0x22890], R106 ;  /* 0x0228906a5f0075a7 */ /* 0x001064000808017f */
[----:B-1----:R-:W-:Y:S05]  /*23a90*/  @!P4 NANOSLEEP.SYNCS 0x989680 ;  /* 0x009896800000c95d */ /* 0x002fea0003900000 */
[----:B------:R-:W1:Y:S02]  /*23aa0*/  @!P4 SYNCS.PHASECHK.TRANS64 P4, [R95+URZ+0x22890], R106 ;  /* 0x0228906a5f00c5a7 */ /* 0x000e64000808007f */
[----:B-1----:R-:W-:Y:S05]  /*23ab0*/  @!P4 BRA `(.L_x_2707) ;  /* 0xfffffffc00f0c947 */ /* 0x002fea000383ffff */
[----:B------:R-:W-:Y:S05]  /*23ac0*/  BRA `(.L_x_3054) ;  /* 0xfffffe1c00c07947 */ /* 0x000fea000383ffff */
.L_x_2713:
[----:B--2---:R2:W3:Y:S02]  /*23ad0*/  SYNCS.PHASECHK.TRANS64.TRYWAIT P3, [R95+URZ+0x228b0], R106 ;  /* 0x0228b06a5f0075a7 */ /* 0x0044e4000806017f */
[----:B---3--:R-:W-:Y:S05]  /*23ae0*/  @!P3 NANOSLEEP.SYNCS 0x989680 ;  /* 0x009896800000b95d */ /* 0x008fea0003900000 */
[----:B------:R-:W3:Y:S02]  /*23af0*/  @!P3 SYNCS.PHASECHK.TRANS64 P3, [R95+URZ+0x228b0], R106 ;  /* 0x0228b06a5f00b5a7 */ /* 0x000ee4000806007f */
[----:B---3--:R-:W-:Y:S05]  /*23b00*/  @!P3 BRA `(.L_x_2713) ;  /* 0xfffffffc00f0b947 */ /* 0x008fea000383ffff */
[----:B------:R-:W-:Y:S05]  /*23b10*/  BRA `(.L_x_3055) ;  /* 0xfffffe2000507947 */ /* 0x000fea000383ffff */
.L_x_2731:
[----:B------:R-:W-:Y:S01]  /*23b20*/  BSSY B0, `(.L_x_3056) ;  /* 0x0000007000007945 */ /* 0x000fe20003800000 */
[----:B------:R-:W-:Y:S02]  /*23b30*/  IMAD.MOV.U32 R12, RZ, RZ, RZ ;  /* 0x000000ffff0c7224 */ /* 0x000fe400078e00ff */
[----:B------:R-:W-:Y:S02]  /*23b40*/  IMAD.MOV.U32 R11, RZ, RZ, 0x1f ;  /* 0x0000001fff0b7424 */ /* 0x000fe400078e00ff */
[----:B------:R-:W-:-:S07]  /*23b50*/  IMAD.MOV.U32 R15, RZ, RZ, -0x1 ;  /* 0xffffffffff0f7424 */ /* 0x000fce00078e00ff */
[----:B-----5:R-:W-:Y:S05]  /*23b60*/  WARPSYNC.COLLECTIVE R15, `(.L_x_3057) ;  /* 0x000000000f087348 */ /* 0x020fea0003c00000 */
[----:B------:R0:W1:Y:S02]  /*23b70*/  SHFL.IDX P6, R14, R13, R12, R11 ;  /* 0x0000000c0d0e7389 */ /* 0x00006400000c000b */
[----:B01---5:R-:W-:Y:S01]  /*23b80*/  ENDCOLLECTIVE ;  /* 0x000000000000791b */ /* 0x023fe20003800000 */
.L_x_3057:
[----:B------:R-:W-:Y:S05]  /*23b90*/  BSYNC B0 ;  /* 0x0000000000007941 */ /* 0x000fea0003800000 */
.L_x_3056:
[----:B------:R-:W-:Y:S05]  /*23ba0*/  BRA `(.L_x_3058) ;  /* 0xfffffe3000a47947 */ /* 0x000fea000383ffff */
.L_x_2743:
        /* <DEDUP_REMOVED lines=8> */
.L_x_3060:
[----:B------:R-:W-:Y:S05]  /*23c30*/  BSYNC B1 ;  /* 0x0000000000017941 */ /* 0x000fea0003800000 */
.L_x_3059:
        /* <DEDUP_REMOVED lines=8> */
.L_x_3061:
[----:B------:R-:W-:Y:S02]  /*23cc0*/  IMAD.MOV.U32 R13, RZ, RZ, R10 ;  /* 0x000000ffff0d7224 */ /* 0x000fe400078e000a */
[----:B------:R-:W-:-:S07]  /*23cd0*/  IMAD.MOV.U32 R0, RZ, RZ, R14 ;  /* 0x000000ffff007224 */ /* 0x000fce00078e000e */
[----:B------:R-:W-:Y:S05]  /*23ce0*/  WARPSYNC.COLLECTIVE R15, `(.L_x_3062) ;  /* 0x000000000f087348 */ /* 0x000fea0003c00000 */
[----:B------:R0:W1:Y:S02]  /*23cf0*/  SHFL.IDX P6, R14, R13, R12, R11 ;  /* 0x0000000c0d0e7389 */ /* 0x00006400000c000b */
[----:B01----:R-:W-:Y:S01]  /*23d00*/  ENDCOLLECTIVE ;  /* 0x000000000000791b */ /* 0x003fe20003800000 */
.L_x_3062:
[----:B------:R-:W-:Y:S02]  /*23d10*/  IMAD.MOV.U32 R13, RZ, RZ, R4 ;  /* 0x000000ffff0d7224 */ /* 0x000fe400078e0004 */
[----:B------:R-:W-:-:S07]  /*23d20*/  IMAD.MOV.U32 R5, RZ, RZ, R14 ;  /* 0x000000ffff057224 */ /* 0x000fce00078e000e */
[----:B------:R-:W-:Y:S05]  /*23d30*/  WARPSYNC.COLLECTIVE R15, `(.L_x_3063) ;  /* 0x000000000f087348 */ /* 0x000fea0003c00000 */
[----:B------:R0:W1:Y:S02]  /*23d40*/  SHFL.IDX P6, R14, R13, R12, R11 ;  /* 0x0000000c0d0e7389 */ /* 0x00006400000c000b */
[----:B01----:R-:W-:Y:S01]  /*23d50*/  ENDCOLLECTIVE ;  /* 0x000000000000791b */ /* 0x003fe20003800000 */
.L_x_3063:
[----:B------:R-:W-:Y:S05]  /*23d60*/  BRA `(.L_x_3064) ;  /* 0xfffffe3800207947 */ /* 0x000fea000383ffff */
.L_x_2746:
[----:B------:R-:W-:Y:S01]  /*23d70*/  BSSY B1, `(.L_x_3065) ;  /* 0x0000008000017945 */ /* 0x000fe20003800000 */
[----:B------:R-:W-:Y:S02]  /*23d80*/  IMAD.MOV.U32 R13, RZ, RZ, R7 ;  /* 0x000000ffff0d7224 */ /* 0x000fe400078e0007 */
[----:B------:R-:W-:Y:S02]  /*23d90*/  IMAD.MOV.U32 R12, RZ, RZ, 0x1 ;  /* 0x00000001ff0c7424 */ /* 0x000fe400078e00ff */
[----:B------:R-:W-:Y:S02]  /*23da0*/  IMAD.MOV.U32 R11, RZ, RZ, 0x1c1f ;  /* 0x00001c1fff0b7424 */ /* 0x000fe400078e00ff */
[----:B------:R-:W-:-:S07]  /*23db0*/  IMAD.MOV.U32 R15, RZ, RZ, -0x1 ;  /* 0xffffffffff0f7424 */ /* 0x000fce00078e00ff */
[----:B-1----:R-:W-:Y:S05]  /*23dc0*/  WARPSYNC.COLLECTIVE R15, `(.L_x_3066) ;  /* 0x000000000f087348 */ /* 0x002fea0003c00000 */
[----:B------:R0:W2:Y:S02]  /*23dd0*/  SHFL.IDX P6, R14, R13, R12, R11 ;  /* 0x0000000c0d0e7389 */ /* 0x0000a400000c000b */
[----:B012---:R-:W-:Y:S01]  /*23de0*/  ENDCOLLECTIVE ;  /* 0x000000000000791b */ /* 0x007fe20003800000 */
.L_x_3066:
[----:B------:R-:W-:Y:S05]  /*23df0*/  BSYNC B1 ;  /* 0x0000000000017941 */ /* 0x000fea0003800000 */
.L_x_3065:
        /* <DEDUP_REMOVED lines=8> */
.L_x_3067:
[----:B------:R-:W-:Y:S02]  /*23e80*/  IMAD.MOV.U32 R13, RZ, RZ, R10 ;  /* 0x000000ffff0d7224 */ /* 0x000fe400078e000a */
[----:B------:R-:W-:-:S07]  /*23e90*/  IMAD.MOV.U32 R0, RZ, RZ, R14 ;  /* 0x000000ffff007224 */ /* 0x000fce00078e000e */
[----:B------:R-:W-:Y:S05]  /*23ea0*/  WARPSYNC.COLLECTIVE R15, `(.L_x_3068) ;  /* 0x000000000f087348 */ /* 0x000fea0003c00000 */
[----:B------:R0:W1:Y:S02]  /*23eb0*/  SHFL.IDX P6, R14, R13, R12, R11 ;  /* 0x0000000c0d0e7389 */ /* 0x00006400000c000b */
[----:B01----:R-:W-:Y:S01]  /*23ec0*/  ENDCOLLECTIVE ;  /* 0x000000000000791b */ /* 0x003fe20003800000 */
.L_x_3068:
[----:B------:R-:W-:Y:S02]  /*23ed0*/  IMAD.MOV.U32 R13, RZ, RZ, R4 ;  /* 0x000000ffff0d7224 */ /* 0x000fe400078e0004 */
[----:B------:R-:W-:-:S07]  /*23ee0*/  IMAD.MOV.U32 R5, RZ, RZ, R14 ;  /* 0x000000ffff057224 */ /* 0x000fce00078e000e */
[----:B------:R-:W-:Y:S05]  /*23ef0*/  WARPSYNC.COLLECTIVE R15, `(.L_x_3069) ;  /* 0x000000000f087348 */ /* 0x000fea0003c00000 */
[----:B------:R0:W1:Y:S02]  /*23f00*/  SHFL.IDX P6, R14, R13, R12, R11 ;  /* 0x0000000c0d0e7389 */ /* 0x00006400000c000b */
[----:B01----:R-:W-:Y:S01]  /*23f10*/  ENDCOLLECTIVE ;  /* 0x000000000000791b */ /* 0x003fe20003800000 */
.L_x_3069:
[----:B------:R-:W-:Y:S01]  /*23f20*/  IMAD.MOV.U32 R4, RZ, RZ, R14 ;  /* 0x000000ffff047224 */ /* 0x000fe200078e000e */
[----:B------:R-:W-:Y:S06]  /*23f30*/  BRA `(.L_x_3070) ;  /* 0xfffffe3800807947 */ /* 0x000fec000383ffff */
.L_x_2750:
[----:B0-----:R0:W1:Y:S02]  /*23f40*/  SYNCS.PHASECHK.TRANS64.TRYWAIT P0, [R19+URZ+0x22800], R40 ;  /* 0x02280028130075a7 */ /* 0x001064000800017f */
[----:B-1----:R-:W-:Y:S05]  /*23f50*/  @!P0 NANOSLEEP.SYNCS 0x989680 ;  /* 0x009896800000895d */ /* 0x002fea0003900000 */
[----:B------:R-:W1:Y:S02]  /*23f60*/  @!P0 SYNCS.PHASECHK.TRANS64 P0, [R19+URZ+0x22800], R40 ;  /* 0x02280028130085a7 */ /* 0x000e64000800007f */
[----:B-1----:R-:W-:Y:S05]  /*23f70*/  @!P0 BRA `(.L_x_2750) ;  /* 0xfffffffc00f08947 */ /* 0x002fea000383ffff */
[----:B------:R-:W-:Y:S05]  /*23f80*/  BRA `(.L_x_3071) ;  /* 0xfffffe3c00687947 */ /* 0x000fea000383ffff */
.L_x_2758:
[----:B------:R-:W1:Y:S01]  /*23f90*/  LDC R39, c[0x0][0x3f4] ;  /* 0x0000fd00ff277b82 */ /* 0x000e620000000800 */
[----:B------:R-:W-:Y:S01]  /*23fa0*/  BSSY B1, `(.L_x_3072) ;  /* 0x0000008000017945 */ /* 0x000fe20003800000 */
[----:B0-----:R-:W-:Y:S02]  /*23fb0*/  IMAD.MOV.U32 R13, RZ, RZ, R26 ;  /* 0x000000ffff0d7224 */ /* 0x001fe400078e001a */
[----:B------:R-:W-:Y:S02]  /*23fc0*/  IMAD.MOV.U32 R12, RZ, RZ, RZ ;  /* 0x000000ffff0c7224 */ /* 0x000fe400078e00ff */
[----:B------:R-:W-:Y:S02]  /*23fd0*/  IMAD.MOV.U32 R11, RZ, RZ, 0x1c1f ;  /* 0x00001c1fff0b7424 */ /* 0x000fe400078e00ff */
[----:B------:R-:W-:-:S07]  /*23fe0*/  IMAD.MOV.U32 R15, RZ, RZ, -0x1 ;  /* 0xffffffffff0f7424 */ /* 0x000fce00078e00ff */
[----:B-1----:R-:W-:Y:S05]  /*23ff0*/  WARPSYNC.COLLECTIVE R15, `(.L_x_3073) ;  /* 0x000000000f087348 */ /* 0x002fea0003c00000 */
[----:B------:R0:W2:Y:S02]  /*24000*/  SHFL.IDX P6, R14, R13, R12, R11 ;  /* 0x0000000c0d0e7389 */ /* 0x0000a400000c000b */
[----:B012---:R-:W-:Y:S01]  /*24010*/  ENDCOLLECTIVE ;  /* 0x000000000000791b */ /* 0x007fe20003800000 */
.L_x_3073:
[----:B------:R-:W-:Y:S05]  /*24020*/  BSYNC B1 ;  /* 0x0000000000017941 */ /* 0x000fea0003800000 */
.L_x_3072:
[----:B------:R-:W-:Y:S01]  /*24030*/  IMAD.MOV.U32 R13, RZ, RZ, R25 ;  /* 0x000000ffff0d7224 */ /* 0x000fe200078e0019 */
[----:B------:R-:W-:Y:S01]  /*24040*/  ISETP.GE.AND P0, PT, R16, R39, PT ;  /* 0x000000271000720c */ /* 0x000fe20003f06270 */
[----:B------:R-:W-:Y:S02]  /*24050*/  IMAD.MOV.U32 R12, RZ, RZ, RZ ;  /* 0x000000ffff0c7224 */ /* 0x000fe400078e00ff */
[----:B------:R-:W-:Y:S02]  /*24060*/  IMAD.MOV.U32 R11, RZ, RZ, 0x1c1f ;  /* 0x00001c1fff0b7424 */ /* 0x000fe400078e00ff */
[----:B------:R-:W-:Y:S02]  /*24070*/  IMAD.MOV.U32 R15, RZ, RZ, -0x1 ;  /* 0xffffffffff0f7424 */ /* 0x000fe400078e00ff */
[----:B------:R-:W-:Y:S02]  /*24080*/  IMAD.MOV.U32 R0, RZ, RZ, R14 ;  /* 0x000000ffff007224 */ /* 0x000fe400078e000e */
[----:B------:R-:W-:-:S07]  /*24090*/  IMAD R36, R207, R36, RZ ;  /* 0x00000024cf247224 */ /* 0x000fce00078e02ff */
[----:B------:R-:W-:Y:S05]  /*240a0*/  WARPSYNC.COLLECTIVE R15, `(.L_x_3074) ;  /* 0x000000000f087348 */ /* 0x000fea0003c00000 */
[----:B------:R0:W1:Y:S02]  /*240b0*/  SHFL.IDX P6, R14, R13, R12, R11 ;  /* 0x0000000c0d0e7389 */ /* 0x00006400000c000b */
[----:B01----:R-:W-:Y:S01]  /*240c0*/  ENDCOLLECTIVE ;  /* 0x000000000000791b */ /* 0x003fe20003800000 */
.L_x_3074:
[----:B------:R-:W-:Y:S01]  /*240d0*/  ISETP.GE.OR P1, PT, R41, R36, P0 ;  /* 0x000000242900720c */ /* 0x000fe20000726670 */
[----:B------:R-:W-:-:S12]  /*240e0*/  IMAD.MOV.U32 R13, RZ, RZ, R24 ;  /* 0x000000ffff0d7224 */ /* 0x000fd800078e0018 */
[C---:B------:R-:W-:Y:S01]  /*240f0*/  @!P1 IMAD.SHL.U32 R5, R16.reuse, 0x2, RZ ;  /* 0x0000000210059824 */ /* 0x040fe200078e00ff */
[----:B------:R-:W-:Y:S01]  /*24100*/  @!P1 SHF.L.U64.HI R21, R16, 0x1, R43 ;  /* 0x0000000110159819 */ /* 0x000fe2000001022b */
[----:B------:R-:W-:-:S07]  /*24110*/  IMAD.MOV.U32 R3, RZ, RZ, R14 ;  /* 0x000000ffff037224 */ /* 0x000fce00078e000e */
[----:B------:R-:W-:Y:S05]  /*24120*/  WARPSYNC.COLLECTIVE R15, `(.L_x_3075) ;  /* 0x000000000f087348 */ /* 0x000fea0003c00000 */
[----:B------:R0:W1:Y:S02]  /*24130*/  SHFL.IDX P6, R14, R13, R12, R11 ;  /* 0x0000000c0d0e7389 */ /* 0x00006400000c000b */
[----:B01----:R-:W-:Y:S01]  /*24140*/  ENDCOLLECTIVE ;  /* 0x000000000000791b */ /* 0x003fe20003800000 */
.L_x_3075:
[----:B------:R-:W-:-:S05]  /*24150*/  @!P1 IADD3 R6, P2, R3, R5, RZ ;  /* 0x0000000503069210 */ /* 0x000fca0007f5e0ff */
[----:B------:R-:W-:Y:S02]  /*24160*/  @!P1 IMAD.X R7, R0, 0x1, R21, P2 ;  /* 0x0000000100079824 */ /* 0x000fe400010e0615 */
[----:B------:R-:W-:Y:S02]  /*24170*/  IMAD.MOV.U32 R13, RZ, RZ, R27 ;  /* 0x000000ffff0d7224 */ /* 0x000fe400078e001b */
[----:B------:R-:W-:-:S07]  /*24180*/  IMAD.MOV.U32 R4, RZ, RZ, R14 ;  /* 0x000000ffff047224 */ /* 0x000fce00078e000e */
[----:B------:R-:W-:Y:S05]  /*24190*/  WARPSYNC.COLLECTIVE R15, `(.L_x_3076) ;  /* 0x000000000f087348 */ /* 0x000fea0003c00000 */
[----:B------:R0:W1:Y:S02]  /*241a0*/  SHFL.IDX P6, R14, R13, R12, R11 ;  /* 0x0000000c0d0e7389 */ /* 0x00006400000c000b */
[----:B01----:R-:W-:Y:S01]  /*241b0*/  ENDCOLLECTIVE ;  /* 0x000000000000791b */ /* 0x003fe20003800000 */
.L_x_3076:
[----:B------:R-:W2:Y:S01]  /*241c0*/  @!P1 LD.E.128 R8, desc[UR38][R6.64] ;  /* 0x0000002606089980 */ /* 0x000ea2000c101d00 */
[----:B------:R-:W-:-:S05]  /*241d0*/  @!P1 IADD3 R14, P2, R14, R5, RZ ;  /* 0x000000050e0e9210 */ /* 0x000fca0007f5e0ff */
[----:B------:R-:W-:-:S04]  /*241e0*/  @!P1 IMAD.X R3, R4, 0x1, R21, P2 ;  /* 0x0000000104039824 */ /* 0x000fc800010e0615 */
[----:B------:R-:W-:-:S05]  /*241f0*/  @!P1 IMAD.MOV.U32 R15, RZ, RZ, R3 ;  /* 0x000000ffff0f9224 */ /* 0x000fca00078e0003 */
[----:B------:R0:W5:Y:S01]  /*24200*/  @!P1 LD.E.128 R4, desc[UR38][R14.64] ;  /* 0x000000260e049980 */ /* 0x000162000c101d00 */
[----:B------:R-:W-:Y:S01]  /*24210*/  CS2R R28, SRZ ;  /* 0x00000000001c7805 */ /* 0x000fe2000001ff00 */
[----:B------:R-:W-:Y:S01]  /*24220*/  IMAD.MOV.U32 R13, RZ, RZ, R26 ;  /* 0x000000ffff0d7224 */ /* 0x000fe200078e001a */
[----:B------:R-:W-:Y:S01]  /*24230*/  CS2R R20, SRZ ;  /* 0x0000000000147805 */ /* 0x000fe2000001ff00 */
[----:B------:R-:W-:Y:S01]  /*24240*/  IMAD.MOV.U32 R12, RZ, RZ, 0x1 ;  /* 0x00000001ff0c7424 */ /* 0x000fe200078e00ff */
[----:B------:R-:W-:Y:S02]  /*24250*/  CS2R R30, SRZ ;  /* 0x00000000001e7805 */ /* 0x000fe4000001ff00 */
[----:B------:R-:W-:Y:S01]  /*24260*/  CS2R R32, SRZ ;  /* 0x0000000000207805 */ /* 0x000fe2000001ff00 */
[----:B0-----:R-:W-:Y:S02]  /*24270*/  IMAD.MOV.U32 R15, RZ, RZ, -0x1 ;  /* 0xffffffffff0f7424 */ /* 0x001fe400078e00ff */
[----:B--2---:R-:W-:-:S02]  /*24280*/  @!P1 IMAD.MOV.U32 R29, RZ, RZ, R11 ;  /* 0x000000ffff1d9224 */ /* 0x004fc400078e000b */
[----:B------:R-:W-:Y:S02]  /*24290*/  IMAD.MOV.U32 R11, RZ, RZ, 0x1c1f ;  /* 0x00001c1fff0b7424 */ /* 0x000fe400078e00ff */
[----:B------:R-:W-:Y:S02]  /*242a0*/  @!P1 IMAD.MOV.U32 R20, RZ, RZ, R8 ;  /* 0x000000ffff149224 */ /* 0x000fe400078e0008 */
[----:B------:R-:W-:-:S07]  /*242b0*/  @!P1 IMAD.MOV.U32 R21, RZ, RZ, R9 ;  /* 0x000000ffff159224 */ /* 0x000fce00078e0009 */
[----:B-----5:R-:W-:Y:S05]  /*242c0*/  WARPSYNC.COLLECTIVE R15, `(.L_x_3077) ;  /* 0x000000000f087348 */ /* 0x020fea0003c00000 */
[----:B------:R0:W1:Y:S02]  /*242d0*/  SHFL.IDX P6, R14, R13, R12, R11 ;  /* 0x0000000c0d0e7389 */ /* 0x00006400000c000b */
[----:B01---5:R-:W-:Y:S01]  /*242e0*/  ENDCOLLECTIVE ;  /* 0x000000000000791b */ /* 0x023fe20003800000 */
.L_x_3077:
[----:B------:R-:W-:Y:S02]  /*242f0*/  IMAD.MOV.U32 R0, RZ, RZ, R20 ;  /* 0x000000ffff007224 */ /* 0x000fe400078e0014 */
[----:B------:R-:W-:Y:S02]  /*24300*/  IMAD.MOV.U32 R3, RZ, RZ, R21 ;  /* 0x000000ffff037224 */ /* 0x000fe400078e0015 */
[----:B------:R-:W-:Y:S01]  /*24310*/  @!P1 IMAD.MOV.U32 R28, RZ, RZ, R10 ;  /* 0x000000ffff1c9224 */ /* 0x000fe200078e000a */
[----:B------:R-:W-:Y:S01]  /*24320*/  PRMT R37, R37, 0x5410, R0 ;  /* 0x0000541025257816 */ /* 0x000fe20000000000 */
[----:B------:R-:W-:Y:S01]  /*24330*/  IMAD.MOV.U32 R9, RZ, RZ, R29 ;  /* 0x000000ffff097224 */ /* 0x000fe200078e001d */
[----:B------:R-:W-:Y:S01]  /*24340*/  PRMT R49, R49, 0x5410, R3 ;  /* 0x0000541031317816 */ /* 0x000fe20000000003 */
[----:B------:R-:W-:-:S03]  /*24350*/  IMAD.MOV.U32 R8, RZ, RZ, R28 ;  /* 0x000000ffff087224 */ /* 0x000fc600078e001c */
[----:B------:R-:W-:Y:S01]  /*24360*/  PRMT R37, R9, 0x7610, R37 ;  /* 0x0000761009257816 */ /* 0x000fe20000000025 */
[----:B------:R-:W-:Y:S01]  /*24370*/  IMAD.MOV.U32 R13, RZ, RZ, R25 ;  /* 0x000000ffff0d7224 */ /* 0x000fe200078e0019 */
[----:B------:R-:W-:Y:S01]  /*24380*/  PRMT R35, R8, 0x7610, R35 ;  /* 0x0000761008237816 */ /* 0x000fe20000000023 */
[----:B------:R-:W-:Y:S02]  /*24390*/  @!P1 IMAD.MOV.U32 R30, RZ, RZ, R4 ;  /* 0x000000ffff1e9224 */ /* 0x000fe400078e0004 */
[----:B------:R-:W-:Y:S02]  /*243a0*/  @!P1 IMAD.MOV.U32 R31, RZ, RZ, R5 ;  /* 0x000000ffff1f9224 */ /* 0x000fe400078e0005 */
[----:B------:R-:W-:Y:S02]  /*243b0*/  @!P1 IMAD.MOV.U32 R33, RZ, RZ, R7 ;  /* 0x000000ffff219224 */ /* 0x000fe400078e0007 */
[----:B------:R-:W-:Y:S02]  /*243c0*/  @!P1 IMAD.MOV.U32 R32, RZ, RZ, R6 ;  /* 0x000000ffff209224 */ /* 0x000fe400078e0006 */
[----:B------:R-:W-:-:S07]  /*243d0*/  IMAD.MOV.U32 R0, RZ, RZ, R14 ;  /* 0x000000ffff007224 */ /* 0x000fce00078e000e */
[----:B------:R-:W-:Y:S05]  /*243e0*/  WARPSYNC.COLLECTIVE R15, `(.L_x_3078) ;  /* 0x000000000f087348 */ /* 0x000fea0003c00000 */
[----:B------:R0:W1:Y:S02]  /*243f0*/  SHFL.IDX P6, R14, R13, R12, R11 ;  /* 0x0000000c0d0e7389 */ /* 0x00006400000c000b */
[----:B01----:R-:W-:Y:S01]  /*24400*/  ENDCOLLECTIVE ;  /* 0x000000000000791b */ /* 0x003fe20003800000 */
.L_x_3078:
[----:B------:R-:W-:Y:S02]  /*24410*/  IMAD.MOV.U32 R4, RZ, RZ, R30 ;  /* 0x000000ffff047224 */ /* 0x000fe400078e001e */
[----:B------:R-:W-:Y:S02]  /*24420*/  IMAD.MOV.U32 R5, RZ, RZ, R31 ;  /* 0x000000ffff057224 */ /* 0x000fe400078e001f */
[----:B------:R-:W-:Y:S01]  /*24430*/  IMAD.MOV.U32 R7, RZ, RZ, R33 ;  /* 0x000000ffff077224 */ /* 0x000fe200078e0021 */
[----:B------:R-:W-:Y:S01]  /*24440*/  PRMT R35, R35, 0x5410, R4 ;  /* 0x0000541023237816 */ /* 0x000fe20000000004 */
[----:B------:R-:W-:-:S03]  /*24450*/  IMAD.MOV.U32 R6, RZ, RZ, R32 ;  /* 0x000000ffff067224 */ /* 0x000fc600078e0020 */
[----:B------:R-:W-:Y:S02]  /*24460*/  PRMT R45, R7, 0x5410, R5 ;  /* 0x00005410072d7816 */ /* 0x000fe40000000005 */
[----:B------:R-:W-:Y:S02]  /*24470*/  CS2R R4, SRZ ;  /* 0x0000000000047805 */ /* 0x000fe4000001ff00 */
[----:B------:R-:W-:Y:S01]  /*24480*/  PRMT R48, R48, 0x5410, R6 ;  /* 0x0000541030307816 */ /* 0x000fe20000000006 */
[----:B------:R-:W-:Y:S02]  /*24490*/  IMAD.MOV.U32 R13, RZ, RZ, R24 ;  /* 0x000000ffff0d7224 */ /* 0x000fe400078e0018 */
[----:B------:R-:W-:-:S07]  /*244a0*/  IMAD.MOV.U32 R3, RZ, RZ, R14 ;  /* 0x000000ffff037224 */ /* 0x000fce00078e000e */
[----:B------:R-:W-:Y:S05]  /*244b0*/  WARPSYNC.COLLECTIVE R15, `(.L_x_3079) ;  /* 0x000000000f087348 */ /* 0x000fea0003c00000 */
[----:B------:R0:W1:Y:S02]  /*244c0*/  SHFL.IDX P6, R14, R13, R12, R11 ;  /* 0x0000000c0d0e7389 */ /* 0x00006400000c000b */
[----:B01----:R-:W-:Y:S01]  /*244d0*/  ENDCOLLECTIVE ;  /* 0x000000000000791b */ /* 0x003fe20003800000 */
.L_x_3079:
[----:B------:R-:W-:Y:S02]  /*244e0*/  IMAD.MOV.U32 R13, RZ, RZ, R27 ;  /* 0x000000ffff0d7224 */ /* 0x000fe400078e001b */
[----:B------:R-:W-:-:S07]  /*244f0*/  IMAD.MOV.U32 R24, RZ, RZ, R14 ;  /* 0x000000ffff187224 */ /* 0x000fce00078e000e */
[----:B------:R-:W-:Y:S05]  /*24500*/  WARPSYNC.COLLECTIVE R15, `(.L_x_3080) ;  /* 0x000000000f087348 */ /* 0x000fea0003c00000 */
[----:B------:R0:W1:Y:S02]  /*24510*/  SHFL.IDX P6, R14, R13, R12, R11 ;  /* 0x0000000c0d0e7389 */ /* 0x00006400000c000b */
[----:B01----:R-:W-:Y:S01]  /*24520*/  ENDCOLLECTIVE ;  /* 0x000000000000791b */ /* 0x003fe20003800000 */
.L_x_3080:
[----:B------:R-:W-:Y:S05]  /*24530*/  BRA `(.L_x_3081) ;  /* 0xfffffe4800747947 */ /* 0x000fea000383ffff */
.L_x_2762:
[----:B0-----:R0:W1:Y:S02]  /*24540*/  SYNCS.PHASECHK.TRANS64.TRYWAIT P1, [R19+URZ+0x22800], R12 ;  /* 0x0228000c130075a7 */ /* 0x001064000802017f */
[----:B-1----:R-:W-:Y:S05]  /*24550*/  @!P1 NANOSLEEP.SYNCS 0x989680 ;  /* 0x009896800000995d */ /* 0x002fea0003900000 */
[----:B------:R-:W1:Y:S02]  /*24560*/  @!P1 SYNCS.PHASECHK.TRANS64 P1, [R19+URZ+0x22800], R12 ;  /* 0x0228000c130095a7 */ /* 0x000e64000802007f */
[----:B-1----:R-:W-:Y:S05]  /*24570*/  @!P1 BRA `(.L_x_2762) ;  /* 0xfffffffc00f09947 */ /* 0x002fea000383ffff */
[----:B------:R-:W-:Y:S05]  /*24580*/  BRA `(.L_x_3082) ;  /* 0xfffffe4c000c7947 */ /* 0x000fea000383ffff */
.L_x_2768:
[----:B---3--:R3:W4:Y:S02]  /*24590*/  SYNCS.PHASECHK.TRANS64.TRYWAIT P1, [R4+URZ+0x22830], R73 ;  /* 0x02283049040075a7 */ /* 0x008724000802017f */
[----:B----4-:R-:W-:Y:S05]  /*245a0*/  @!P1 NANOSLEEP.SYNCS 0x989680 ;  /* 0x009896800000995d */ /* 0x010fea0003900000 */
[----:B------:R-:W4:Y:S02]  /*245b0*/  @!P1 SYNCS.PHASECHK.TRANS64 P1, [R4+URZ+0x22830], R73 ;  /* 0x02283049040095a7 */ /* 0x000f24000802007f */
[----:B----4-:R-:W-:Y:S05]  /*245c0*/  @!P1 BRA `(.L_x_2768) ;  /* 0xfffffffc00f09947 */ /* 0x010fea000383ffff */
[----:B------:R-:W-:Y:S05]  /*245d0*/  BRA `(.L_x_2767) ;  /* 0xfffffe5800c47947 */ /* 0x000fea000383ffff */
.L_x_2781:
[----:B-1----:R1:W2:Y:S02]  /*245e0*/  SYNCS.PHASECHK.TRANS64.TRYWAIT P1, [R4+URZ+0x22850], R73 ;  /* 0x02285049040075a7 */ /* 0x0022a4000802017f */
[----:B--2---:R-:W-:Y:S05]  /*245f0*/  @!P1 NANOSLEEP.SYNCS 0x989680 ;  /* 0x009896800000995d */ /* 0x004fea0003900000 */
[----:B------:R-:W2:Y:S02]  /*24600*/  @!P1 SYNCS.PHASECHK.TRANS64 P1, [R4+URZ+0x22850], R73 ;  /* 0x02285049040095a7 */ /* 0x000ea4000802007f */
[----:B--2---:R-:W-:Y:S05]  /*24610*/  @!P1 BRA `(.L_x_2781) ;  /* 0xfffffffc00f09947 */ /* 0x004fea000383ffff */
[----:B------:R-:W-:Y:S05]  /*24620*/  BRA `(.L_x_2780) ;  /* 0xfffffe7c00b87947 */ /* 0x000fea000383ffff */
.L_x_2790:
[----:B-1----:R1:W2:Y:S02]  /*24630*/  SYNCS.PHASECHK.TRANS64.TRYWAIT P1, [R200+URZ+0x22830], R201 ;  /* 0x022830c9c80075a7 */ /* 0x0022a4000802017f */
[----:B--2---:R-:W-:Y:S05]  /*24640*/  @!P1 NANOSLEEP.SYNCS 0x989680 ;  /* 0x009896800000995d */ /* 0x004fea0003900000 */
[----:B------:R-:W2:Y:S02]  /*24650*/  @!P1 SYNCS.PHASECHK.TRANS64 P1, [R200+URZ+0x22830], R201 ;  /* 0x022830c9c80095a7 */ /* 0x000ea4000802007f */
[----:B--2---:R-:W-:Y:S05]  /*24660*/  @!P1 BRA `(.L_x_2790) ;  /* 0xfffffffc00f09947 */ /* 0x004fea000383ffff */
[----:B------:R-:W-:Y:S05]  /*24670*/  BRA `(.L_x_2789) ;  /* 0xfffffe84009c7947 */ /* 0x000fea000383ffff */
.L_x_2803:
[----:B---3--:R3:W4:Y:S02]  /*24680*/  SYNCS.PHASECHK.TRANS64.TRYWAIT P1, [R200+URZ+0x22850], R201 ;  /* 0x022850c9c80075a7 */ /* 0x008724000802017f */
[----:B----4-:R-:W-:Y:S05]  /*24690*/  @!P1 NANOSLEEP.SYNCS 0x989680 ;  /* 0x009896800000995d */ /* 0x010fea0003900000 */
[----:B------:R-:W4:Y:S02]  /*246a0*/  @!P1 SYNCS.PHASECHK.TRANS64 P1, [R200+URZ+0x22850], R201 ;  /* 0x022850c9c80095a7 */ /* 0x000f24000802007f */
[----:B----4-:R-:W-:Y:S05]  /*246b0*/  @!P1 BRA `(.L_x_2803) ;  /* 0xfffffffc00f09947 */ /* 0x010fea000383ffff */
[----:B------:R-:W-:Y:S05]  /*246c0*/  BRA `(.L_x_2802) ;  /* 0xfffffeb000b47947 */ /* 0x000fea000383ffff */
.L_x_2813:
[----:B-1----:R1:W2:Y:S02]  /*246d0*/  SYNCS.PHASECHK.TRANS64.TRYWAIT P2, [R4+URZ+0x22830], R216 ;  /* 0x022830d8040075a7 */ /* 0x0022a4000804017f */
[----:B--2---:R-:W-:Y:S05]  /*246e0*/  @!P2 NANOSLEEP.SYNCS 0x989680 ;  /* 0x009896800000a95d */ /* 0x004fea0003900000 */
[----:B------:R-:W2:Y:S02]  /*246f0*/  @!P2 SYNCS.PHASECHK.TRANS64 P2, [R4+URZ+0x22830], R216 ;  /* 0x022830d80400a5a7 */ /* 0x000ea4000804007f */
[----:B--2---:R-:W-:Y:S05]  /*24700*/  @!P2 BRA `(.L_x_2813) ;  /* 0xfffffffc00f0a947 */ /* 0x004fea000383ffff */
[----:B------:R-:W-:Y:S05]  /*24710*/  BRA `(.L_x_2812) ;  /* 0xfffffeb800a87947 */ /* 0x000fea000383ffff */
.L_x_2818:
[----:B--2---:R2:W3:Y:S02]  /*24720*/  SYNCS.PHASECHK.TRANS64.TRYWAIT P2, [R4+URZ+0x22850], R216 ;  /* 0x022850d8040075a7 */ /* 0x0044e4000804017f */
[----:B---3--:R-:W-:Y:S05]  /*24730*/  @!P2 NANOSLEEP.SYNCS 0x989680 ;  /* 0x009896800000a95d */ /* 0x008fea0003900000 */
[----:B------:R-:W3:Y:S02]  /*24740*/  @!P2 SYNCS.PHASECHK.TRANS64 P2, [R4+URZ+0x22850], R216 ;  /* 0x022850d80400a5a7 */ /* 0x000ee4000804007f */
[----:B---3--:R-:W-:Y:S05]  /*24750*/  @!P2 BRA `(.L_x_2818) ;  /* 0xfffffffc00f0a947 */ /* 0x008fea000383ffff */
[----:B------:R-:W-:Y:S05]  /*24760*/  BRA `(.L_x_2817) ;  /* 0xfffffed4000c7947 */ /* 0x000fea000383ffff */
.L_x_2824:
[----:B-1----:R1:W2:Y:S02]  /*24770*/  SYNCS.PHASECHK.TRANS64.TRYWAIT P1, [R11+URZ+0x22830], R200 ;  /* 0x022830c80b0075a7 */ /* 0x0022a4000802017f */
[----:B--2---:R-:W-:Y:S05]  /*24780*/  @!P1 NANOSLEEP.SYNCS 0x989680 ;  /* 0x009896800000995d */ /* 0x004fea0003900000 */
[----:B------:R-:W2:Y:S02]  /*24790*/  @!P1 SYNCS.PHASECHK.TRANS64 P1, [R11+URZ+0x22830], R200 ;  /* 0x022830c80b0095a7 */ /* 0x000ea4000802007f */
[----:B--2---:R-:W-:Y:S05]  /*247a0*/  @!P1 BRA `(.L_x_2824) ;  /* 0xfffffffc00f09947 */ /* 0x004fea000383ffff */
[----:B------:R-:W-:Y:S05]  /*247b0*/  BRA `(.L_x_2823) ;  /* 0xfffffed800487947 */ /* 0x000fea000383ffff */
.L_x_2837:
[----:B---3--:R3:W4:Y:S02]  /*247c0*/  SYNCS.PHASECHK.TRANS64.TRYWAIT P1, [R11+URZ+0x22850], R200 ;  /* 0x022850c80b0075a7 */ /* 0x008724000802017f */
[----:B----4-:R-:W-:Y:S05]  /*247d0*/  @!P1 NANOSLEEP.SYNCS 0x989680 ;  /* 0x009896800000995d */ /* 0x010fea0003900000 */
[----:B------:R-:W4:Y:S02]  /*247e0*/  @!P1 SYNCS.PHASECHK.TRANS64 P1, [R11+URZ+0x22850], R200 ;  /* 0x022850c80b0095a7 */ /* 0x000f24000802007f */
[----:B----4-:R-:W-:Y:S05]  /*247f0*/  @!P1 BRA `(.L_x_2837) ;  /* 0xfffffffc00f09947 */ /* 0x010fea000383ffff */
[----:B------:R-:W-:Y:S05]  /*24800*/  BRA `(.L_x_2836) ;  /* 0xffffff0400507947 */ /* 0x000fea000383ffff */
.L_x_2843:
[----:B------:R-:W-:Y:S02]  /*24810*/  IMAD.MOV.U32 R13, RZ, RZ, R21 ;  /* 0x000000ffff0d7224 */ /* 0x000fe400078e0015 */
[----:B------:R-:W-:Y:S02]  /*24820*/  IMAD.MOV.U32 R12, RZ, RZ, RZ ;  /* 0x000000ffff0c7224 */ /* 0x000fe400078e00ff */
[----:B------:R-:W-:Y:S02]  /*24830*/  IMAD.MOV.U32 R11, RZ, RZ, 0x181f ;  /* 0x0000181fff0b7424 */ /* 0x000fe400078e00ff */
[----:B------:R-:W-:-:S07]  /*24840*/  IMAD.MOV.U32 R15, RZ, RZ, -0x1 ;  /* 0xffffffffff0f7424 */ /* 0x000fce00078e00ff */
[----:B0----5:R-:W-:Y:S05]  /*24850*/  WARPSYNC.COLLECTIVE R15, `(.L_x_3083) ;  /* 0x000000000f087348 */ /* 0x021fea0003c00000 */
[----:B------:R1:W2:Y:S02]  /*24860*/  SHFL.IDX P6, R14, R13, R12, R11 ;  /* 0x0000000c0d0e7389 */ /* 0x0002a400000c000b */
[----:B012--5:R-:W-:Y:S01]  /*24870*/  ENDCOLLECTIVE ;  /* 0x000000000000791b */ /* 0x027fe20003800000 */
.L_x_3083:
[----:B------:R-:W-:Y:S02]  /*24880*/  IMAD.MOV.U32 R13, RZ, RZ, R20 ;  /* 0x000000ffff0d7224 */ /* 0x000fe400078e0014 */
[----:B------:R-:W-:-:S07]  /*24890*/  IMAD.MOV.U32 R3, RZ, RZ, R14 ;  /* 0x000000ffff037224 */ /* 0x000fce00078e000e */
[----:B------:R-:W-:Y:S05]  /*248a0*/  WARPSYNC.COLLECTIVE R15, `(.L_x_3084) ;  /* 0x000000000f087348 */ /* 0x000fea0003c00000 */
[----:B------:R0:W1:Y:S02]  /*248b0*/  SHFL.IDX P6, R14, R13, R12, R11 ;  /* 0x0000000c0d0e7389 */ /* 0x00006400000c000b */
[----:B01----:R-:W-:Y:S01]  /*248c0*/  ENDCOLLECTIVE ;  /* 0x000000000000791b */ /* 0x003fe20003800000 */
.L_x_3084:
[----:B------:R-:W-:Y:S05]  /*248d0*/  BRA `(.L_x_3085) ;  /* 0xffffff2c00607947 */ /* 0x000fea000383ffff */
.L_x_2846:
        /* <DEDUP_REMOVED lines=8> */
.L_x_3087:
[----:B------:R-:W-:Y:S05]  /*24960*/  BSYNC B1 ;  /* 0x0000000000017941 */ /* 0x000fea0003800000 */
.L_x_3086:
        /* <DEDUP_REMOVED lines=8> */
.L_x_3088:
[----:B------:R-:W-:Y:S05]  /*249f0*/  BRA `(.L_x_3089) ;  /* 0xffffff2c009c7947 */ /* 0x000fea000383ffff */
.L_x_2849:
        /* <DEDUP_REMOVED lines=8> */
.L_x_3091:
[----:B------:R-:W-:Y:S05]  /*24a80*/  BSYNC B1 ;  /* 0x0000000000017941 */ /* 0x000fea0003800000 */
.L_x_3090:
        /* <DEDUP_REMOVED lines=8> */
.L_x_3092:
[----:B------:R-:W-:Y:S05]  /*24b10*/  BRA `(.L_x_3093) ;  /* 0xffffff2c00c87947 */ /* 0x000fea000383ffff */
.L_x_2852:
[----:B------:R-:W-:Y:S01]  /*24b20*/  BSSY B1, `(.L_x_3094) ;  /* 0x0000008000017945 */ /* 0x000fe20003800000 */
[----:B------:R-:W-:Y:S02]  /*24b30*/  IMAD.MOV.U32 R13, RZ, RZ, R21 ;  /* 0x000000ffff0d7224 */ /* 0x000fe400078e0015 */
[----:B------:R-:W-:Y:S02]  /*24b40*/  IMAD.MOV.U32 R12, RZ, RZ, 0x3 ;  /* 0x00000003ff0c7424 */ /* 0x000fe400078e00ff */
[----:B------:R-:W-:Y:S02]  /*24b50*/  IMAD.MOV.U32 R11, RZ, RZ, 0x181f ;  /* 0x0000181fff0b7424 */ /* 0x000fe400078e00ff */
[----:B----4-:R-:W-:-:S07]  /*24b60*/  IMAD.MOV.U32 R15, RZ, RZ, -0x1 ;  /* 0xffffffffff0f7424 */ /* 0x010fce00078e00ff */
[----:B0123--:R-:W-:Y:S05]  /*24b70*/  WARPSYNC.COLLECTIVE R15, `(.L_x_3095) ;  /* 0x000000000f087348 */ /* 0x00ffea0003c00000 */
[----:B--2---:R2:W4:Y:S02]  /*24b80*/  SHFL.IDX P6, R14, R13, R12, R11 ;  /* 0x0000000c0d0e7389 */ /* 0x00452400000c000b */
[----:B01234-:R-:W-:Y:S01]  /*24b90*/  ENDCOLLECTIVE ;  /* 0x000000000000791b */ /* 0x01ffe20003800000 */
.L_x_3095:
[----:B------:R-:W-:Y:S05]  /*24ba0*/  BSYNC B1 ;  /* 0x0000000000017941 */ /* 0x000fea0003800000 */
.L_x_3094:
        /* <DEDUP_REMOVED lines=8> */
.L_x_3096:
[----:B------:R-:W-:Y:S05]  /*24c30*/  BRA `(.L_x_3097) ;  /* 0xffffff2c00f47947 */ /* 0x000fea000383ffff */
.L_x_2854:
[----:B------:R-:W-:Y:S02]  /*24c40*/  IMAD.MOV.U32 R13, RZ, RZ, R6 ;  /* 0x000000ffff0d7224 */ /* 0x000fe400078e0006 */
[----:B------:R-:W-:Y:S02]  /*24c50*/  IMAD.MOV.U32 R12, RZ, RZ, RZ ;  /* 0x000000ffff0c7224 */ /* 0x000fe400078e00ff */
[----:B------:R-:W-:Y:S02]  /*24c60*/  IMAD.MOV.U32 R11, RZ, RZ, 0x1c1f ;  /* 0x00001c1fff0b7424 */ /* 0x000fe400078e00ff */
[----:B------:R-:W-:-:S07]  /*24c70*/  IMAD.MOV.U32 R15, RZ, RZ, -0x1 ;  /* 0xffffffffff0f7424 */ /* 0x000fce00078e00ff */
[----:B------:R-:W-:Y:S05]  /*24c80*/  WARPSYNC.COLLECTIVE R15, `(.L_x_3098) ;  /* 0x000000000f087348 */ /* 0x000fea0003c00000 */
[----:B------:R0:W1:Y:S02]  /*24c90*/  SHFL.IDX P6, R14, R13, R12, R11 ;  /* 0x0000000c0d0e7389 */ /* 0x00006400000c000b */
[----:B01----:R-:W-:Y:S01]  /*24ca0*/  ENDCOLLECTIVE ;  /* 0x000000000000791b */ /* 0x003fe20003800000 */
.L_x_3098:
[----:B------:R-:W-:Y:S02]  /*24cb0*/  IMAD.MOV.U32 R13, RZ, RZ, R3 ;  /* 0x000000ffff0d7224 */ /* 0x000fe400078e0003 */
[----:B------:R-:W-:-:S07]  /*24cc0*/  IMAD.MOV.U32 R10, RZ, RZ, R14 ;  /* 0x000000ffff0a7224 */ /* 0x000fce00078e000e */
[----:B------:R-:W-:Y:S05]  /*24cd0*/  WARPSYNC.COLLECTIVE R15, `(.L_x_3099) ;  /* 0x000000000f087348 */ /* 0x000fea0003c00000 */
[----:B------:R0:W1:Y:S02]  /*24ce0*/  SHFL.IDX P6, R14, R13, R12, R11 ;  /* 0x0000000c0d0e7389 */ /* 0x00006400000c000b */
[----:B01----:R-:W-:Y:S01]  /*24cf0*/  ENDCOLLECTIVE ;  /* 0x000000000000791b */ /* 0x003fe20003800000 */
.L_x_3099:
[----:B------:R-:W-:Y:S01]  /*24d00*/  IMAD.MOV.U32 R11, RZ, RZ, R14 ;  /* 0x000000ffff0b7224 */ /* 0x000fe200078e000e */
[----:B------:R-:W-:Y:S06]  /*24d10*/  BRA `(.L_x_3100) ;  /* 0xffffff3000d87947 */ /* 0x000fec000383ffff */
.L_x_2857:
        /* <DEDUP_REMOVED lines=8> */
.L_x_3102:
[----:B------:R-:W-:Y:S05]  /*24da0*/  BSYNC B1 ;  /* 0x0000000000017941 */ /* 0x000fea0003800000 */
.L_x_3101:
        /* <DEDUP_REMOVED lines=8> */
.L_x_3103:
[----:B------:R-:W-:Y:S05]  /*24e30*/  BRA `(.L_x_3104) ;  /* 0xffffff4000247947 */ /* 0x000fea000383ffff */
.L_x_2861:
[----:B------:R-:W-:Y:S02]  /*24e40*/  IMAD.MOV.U32 R13, RZ, RZ, R4 ;  /* 0x000000ffff0d7224 */ /* 0x000fe400078e0004 */
[----:B------:R-:W-:Y:S02]  /*24e50*/  IMAD.MOV.U32 R12, RZ, RZ, RZ ;  /* 0x000000ffff0c7224 */ /* 0x000fe400078e00ff */
[----:B------:R-:W-:Y:S02]  /*24e60*/  IMAD.MOV.U32 R11, RZ, RZ, 0x181f ;  /* 0x0000181fff0b7424 */ /* 0x000fe400078e00ff */
[----:B------:R-:W-:-:S07]  /*24e70*/  IMAD.MOV.U32 R15, RZ, RZ, -0x1 ;  /* 0xffffffffff0f7424 */ /* 0x000fce00078e00ff */
[----:B-12---:R-:W-:Y:S05]  /*24e80*/  WARPSYNC.COLLECTIVE R15, `(.L_x_3105) ;  /* 0x000000000f087348 */ /* 0x006fea0003c00000 */
[----:B------:R0:W3:Y:S02]  /*24e90*/  SHFL.IDX P6, R14, R13, R12, R11 ;  /* 0x0000000c0d0e7389 */ /* 0x0000e400000c000b */
[----:B0123--:R-:W-:Y:S01]  /*24ea0*/  ENDCOLLECTIVE ;  /* 0x000000000000791b */ /* 0x00ffe20003800000 */
.L_x_3105:
[----:B------:R-:W-:Y:S02]  /*24eb0*/  IMAD.MOV.U32 R13, RZ, RZ, R0 ;  /* 0x000000ffff0d7224 */ /* 0x000fe400078e0000 */
[----:B------:R-:W-:-:S07]  /*24ec0*/  IMAD.MOV.U32 R3, RZ, RZ, R14 ;  /* 0x000000ffff037224 */ /* 0x000fce00078e000e */
[----:B------:R-:W-:Y:S05]  /*24ed0*/  WARPSYNC.COLLECTIVE R15, `(.L_x_3106) ;  /* 0x000000000f087348 */ /* 0x000fea0003c00000 */
[----:B------:R0:W1:Y:S02]  /*24ee0*/  SHFL.IDX P6, R14, R13, R12, R11 ;  /* 0x0000000c0d0e7389 */ /* 0x00006400000c000b */
[----:B01----:R-:W-:Y:S01]  /*24ef0*/  ENDCOLLECTIVE ;  /* 0x000000000000791b */ /* 0x003fe20003800000 */
.L_x_3106:
[----:B------:R-:W-:Y:S05]  /*24f00*/  BRA `(.L_x_3107) ;  /* 0xffffff54008c7947 */ /* 0x000fea000383ffff */
.L_x_2864:
        /* <DEDUP_REMOVED lines=8> */
.L_x_3109:
[----:B------:R-:W-:Y:S05]  /*24f90*/  BSYNC B1 ;  /* 0x0000000000017941 */ /* 0x000fea0003800000 */
.L_x_3108:
        /* <DEDUP_REMOVED lines=8> */
.L_x_3110:
[----:B------:R-:W-:Y:S05]  /*25020*/  BRA `(.L_x_3111) ;  /* 0xffffff5400bc7947 */ /* 0x000fea000383ffff */
.L_x_2867:
        /* <DEDUP_REMOVED lines=8> */
.L_x_3113:
[----:B------:R-:W-:Y:S05]  /*250b0*/  BSYNC B1 ;  /* 0x0000000000017941 */ /* 0x000fea0003800000 */
.L_x_3112:
        /* <DEDUP_REMOVED lines=8> */
.L_x_3114:
[----:B------:R-:W-:Y:S05]  /*25140*/  BRA `(.L_x_3115) ;  /* 0xffffff5400e87947 */ /* 0x000fea000383ffff */
.L_x_2870:
        /* <DEDUP_REMOVED lines=8> */
.L_x_3117:
[----:B------:R-:W-:Y:S05]  /*251d0*/  BSYNC B1 ;  /* 0x0000000000017941 */ /* 0x000fea0003800000 */
.L_x_3116:
        /* <DEDUP_REMOVED lines=8> */
.L_x_3118:
[----:B------:R-:W-:Y:S05]  /*25260*/  BRA `(.L_x_3119) ;  /* 0xffffff5800147947 */ /* 0x000fea000383ffff */
.L_x_2897:
[----:B------:R-:W1:Y:S01]  /*25270*/  S2R R11, SR_TID.X ;  /* 0x00000000000b7919 */ /* 0x000e620000002100 */
[----:B------:R-:W-:Y:S01]  /*25280*/  BSSY B1, `(.L_x_3120) ;  /* 0x000000a000017945 */ /* 0x000fe20003800000 */
[----:B------:R-:W-:Y:S02]  /*25290*/  IMAD.MOV.U32 R12, RZ, RZ, RZ ;  /* 0x000000ffff0c7224 */ /* 0x000fe400078e00ff */
[----:B0-----:R-:W-:Y:S01]  /*252a0*/  IMAD.MOV.U32 R15, RZ, RZ, -0x1 ;  /* 0xffffffffff0f7424 */ /* 0x001fe200078e00ff */
[----:B-1----:R-:W-:-:S04]  /*252b0*/  SHF.R.U32.HI R11, RZ, 0x5, R11 ;  /* 0x00000005ff0b7819 */ /* 0x002fc8000001160b */
[----:B------:R-:W-:-:S05]  /*252c0*/  LOP3.LUT R11, R11, 0x3, RZ, 0xc0, !PT ;  /* 0x000000030b0b7812 */ /* 0x000fca00078ec0ff */
[----:B------:R-:W-:Y:S02]  /*252d0*/  IMAD.MOV.U32 R13, RZ, RZ, R11 ;  /* 0x000000ffff0d7224 */ /* 0x000fe400078e000b */
[----:B------:R-:W-:-:S07]  /*252e0*/  IMAD.MOV.U32 R11, RZ, RZ, 0x1f ;  /* 0x0000001fff0b7424 */ /* 0x000fce00078e00ff */
[----:B------:R-:W-:Y:S05]  /*252f0*/  WARPSYNC.COLLECTIVE R15, `(.L_x_3121) ;  /* 0x000000000f087348 */ /* 0x000fea0003c00000 */
[----:B------:R0:W1:Y:S02]  /*25300*/  SHFL.IDX P6, R14, R13, R12, R11 ;  /* 0x0000000c0d0e7389 */ /* 0x00006400000c000b */
[----:B01----:R-:W-:Y:S01]  /*25310*/  ENDCOLLECTIVE ;  /* 0x000000000000791b */ /* 0x003fe20003800000 */
.L_x_3121:
[----:B------:R-:W-:Y:S05]  /*25320*/  BSYNC B1 ;  /* 0x0000000000017941 */ /* 0x000fea0003800000 */
.L_x_3120:
[----:B------:R-:W-:Y:S05]  /*25330*/  BRA `(.L_x_3122) ;  /* 0xffffff7800347947 */ /* 0x000fea000383ffff */
.L_x_2899:
[----:B------:R-:W-:Y:S01]  /*25340*/  BSSY B1, `(.L_x_3123) ;  /* 0x0000006000017945 */ /* 0x000fe20003800000 */
[----:B0-----:R-:W-:-:S07]  /*25350*/  IMAD.MOV.U32 R15, RZ, RZ, -0x1 ;  /* 0xffffffffff0f7424 */ /* 0x001fce00078e00ff */
[----:B-1----:R-:W-:Y:S05]  /*25360*/  WARPSYNC.COLLECTIVE R15, `(.L_x_3124) ;  /* 0x000000000f0c7348 */ /* 0x002fea0003c00000 */
[----:B------:R-:W-:Y:S02]  /*25370*/  ELECT P6, UR62, PT ;  /* 0x00000000003e782f */ /* 0x000fe400038c0000 */
[----:B------:R-:W-:Y:S01]  /*25380*/  MOV R14, UR62 ;  /* 0x0000003e000e7c02 */ /* 0x000fe20008000f00 */
[----:B-1----:R-:W-:Y:S10]  /*25390*/  ENDCOLLECTIVE ;  /* 0x000000000000791b */ /* 0x002ff40003800000 */
.L_x_3124:
[----:B------:R-:W-:Y:S05]  /*253a0*/  BSYNC B1 ;  /* 0x0000000000017941 */ /* 0x000fea0003800000 */
.L_x_3123:
[----:B------:R-:W-:Y:S05]  /*253b0*/  BRA `(.L_x_2898) ;  /* 0xffffff78002c7947 */ /* 0x000fea000383ffff */
.L_x_2901:
[----:B-1----:R1:W2:Y:S02]  /*253c0*/  SYNCS.PHASECHK.TRANS64.TRYWAIT P0, [R19+URZ+0x22820], R6 ;  /* 0x02282006130075a7 */ /* 0x0022a4000800017f */
[----:B--2---:R-:W-:Y:S05]  /*253d0*/  @!P0 NANOSLEEP.SYNCS 0x989680 ;  /* 0x009896800000895d */ /* 0x004fea0003900000 */
[----:B------:R-:W2:Y:S02]  /*253e0*/  @!P0 SYNCS.PHASECHK.TRANS64 P0, [R19+URZ+0x22820], R6 ;  /* 0x02282006130085a7 */ /* 0x000ea4000800007f */
[----:B--2---:R-:W-:Y:S05]  /*253f0*/  @!P0 BRA `(.L_x_2901) ;  /* 0xfffffffc00f08947 */ /* 0x004fea000383ffff */
[----:B------:R-:W-:Y:S05]  /*25400*/  BRA `(.L_x_3125) ;  /* 0xffffff78003c7947 */ /* 0x000fea000383ffff */
.L_x_2905:
[----:B--2---:R2:W3:Y:S02]  /*25410*/  SYNCS.PHASECHK.TRANS64.TRYWAIT P0, [R7+URZ+0x228a0], R10 ;  /* 0x0228a00a070075a7 */ /* 0x0044e4000800017f */
[----:B---3--:R-:W-:Y:S05]  /*25420*/  @!P0 NANOSLEEP.SYNCS 0x989680 ;  /* 0x009896800000895d */ /* 0x008fea0003900000 */
[----:B------:R-:W3:Y:S02]  /*25430*/  @!P0 SYNCS.PHASECHK.TRANS64 P0, [R7+URZ+0x228a0], R10 ;  /* 0x0228a00a070085a7 */ /* 0x000ee4000800007f */
[----:B---3--:R-:W-:Y:S05]  /*25440*/  @!P0 BRA `(.L_x_2905) ;  /* 0xfffffffc00f08947 */ /* 0x008fea000383ffff */
[----:B------:R-:W-:Y:S05]  /*25450*/  BRA `(.L_x_3126) ;  /* 0xffffff78005c7947 */ /* 0x000fea000383ffff */
.L_x_2910:
[----:B-1----:R1:W3:Y:S02]  /*25460*/  SYNCS.PHASECHK.TRANS64.TRYWAIT P0, [R7+URZ+0x228c0], R10 ;  /* 0x0228c00a070075a7 */ /* 0x0022e4000800017f */
[----:B---3--:R-:W-:Y:S05]  /*25470*/  @!P0 NANOSLEEP.SYNCS 0x989680 ;  /* 0x009896800000895d */ /* 0x008fea0003900000 */
[----:B------:R-:W3:Y:S02]  /*25480*/  @!P0 SYNCS.PHASECHK.TRANS64 P0, [R7+URZ+0x228c0], R10 ;  /* 0x0228c00a070085a7 */ /* 0x000ee4000800007f */
[----:B---3--:R-:W-:Y:S05]  /*25490*/  @!P0 BRA `(.L_x_2910) ;  /* 0xfffffffc00f08947 */ /* 0x008fea000383ffff */
[----:B------:R-:W-:Y:S05]  /*254a0*/  BRA `(.L_x_3127) ;  /* 0xffffff7800dc7947 */ /* 0x000fea000383ffff */
.L_x_2920:
[----:B-1----:R1:W2:Y:S02]  /*254b0*/  SYNCS.PHASECHK.TRANS64.TRYWAIT P1, [R6+URZ+0x228a0], R7 ;  /* 0x0228a007060075a7 */ /* 0x0022a4000802017f */
[----:B--2---:R-:W-:Y:S05]  /*254c0*/  @!P1 NANOSLEEP.SYNCS 0x989680 ;  /* 0x009896800000995d */ /* 0x004fea0003900000 */
[----:B------:R-:W2:Y:S02]  /*254d0*/  @!P1 SYNCS.PHASECHK.TRANS64 P1, [R6+URZ+0x228a0], R7 ;  /* 0x0228a007060095a7 */ /* 0x000ea4000802007f */
[----:B--2---:R-:W-:Y:S05]  /*254e0*/  @!P1 BRA `(.L_x_2920) ;  /* 0xfffffffc00f09947 */ /* 0x004fea000383ffff */
[----:B------:R-:W-:Y:S05]  /*254f0*/  BRA `(.L_x_3128) ;  /* 0xffffff80006c7947 */ /* 0x000fea000383ffff */
.L_x_2925:
[----:B--2---:R2:W3:Y:S02]  /*25500*/  SYNCS.PHASECHK.TRANS64.TRYWAIT P1, [R6+URZ+0x228c0], R7 ;  /* 0x0228c007060075a7 */ /* 0x0044e4000802017f */
[----:B---3--:R-:W-:Y:S05]  /*25510*/  @!P1 NANOSLEEP.SYNCS 0x989680 ;  /* 0x009896800000995d */ /* 0x008fea0003900000 */
[----:B------:R-:W3:Y:S02]  /*25520*/  @!P1 SYNCS.PHASECHK.TRANS64 P1, [R6+URZ+0x228c0], R7 ;  /* 0x0228c007060095a7 */ /* 0x000ee4000802007f */
[----:B---3--:R-:W-:Y:S05]  /*25530*/  @!P1 BRA `(.L_x_2925) ;  /* 0xfffffffc00f09947 */ /* 0x008fea000383ffff */
[----:B------:R-:W-:Y:S05]  /*25540*/  BRA `(.L_x_3129) ;  /* 0xffffff8000e87947 */ /* 0x000fea000383ffff */
.L_x_2951:
[----:B-1----:R-:W1:Y:S01]  /*25550*/  S2R R4, SR_TID.X ;  /* 0x0000000000047919 */ /* 0x002e620000002100 */
[----:B------:R-:W-:Y:S01]  /*25560*/  BSSY B0, `(.L_x_3130) ;  /* 0x000000a000007945 */ /* 0x000fe20003800000 */
[----:B------:R-:W-:Y:S02]  /*25570*/  IMAD.MOV.U32 R12, RZ, RZ, RZ ;  /* 0x000000ffff0c7224 */ /* 0x000fe400078e00ff */
[----:B------:R-:W-:Y:S02]  /*25580*/  IMAD.MOV.U32 R11, RZ, RZ, 0x1f ;  /* 0x0000001fff0b7424 */ /* 0x000fe400078e00ff */
[----:B0-----:R-:W-:Y:S01]  /*25590*/  IMAD.MOV.U32 R15, RZ, RZ, -0x1 ;  /* 0xffffffffff0f7424 */ /* 0x001fe200078e00ff */
[----:B-1----:R-:W-:-:S04]  /*255a0*/  SHF.R.U32.HI R4, RZ, 0x5, R4 ;  /* 0x00000005ff047819 */ /* 0x002fc80000011604 */
[----:B------:R-:W-:-:S05]  /*255b0*/  LOP3.LUT R4, R4, 0x3, RZ, 0xc0, !PT ;  /* 0x0000000304047812 */ /* 0x000fca00078ec0ff */
[----:B------:R-:W-:-:S07]  /*255c0*/  IMAD.MOV.U32 R13, RZ, RZ, R4 ;  /* 0x000000ffff0d7224 */ /* 0x000fce00078e0004 */
[----:B--2---:R-:W-:Y:S05]  /*255d0*/  WARPSYNC.COLLECTIVE R15, `(.L_x_3131) ;  /* 0x000000000f087348 */ /* 0x004fea0003c00000 */
[----:B------:R0:W1:Y:S02]  /*255e0*/  SHFL.IDX P6, R14, R13, R12, R11 ;  /* 0x0000000c0d0e7389 */ /* 0x00006400000c000b */
[----:B012---:R-:W-:Y:S01]  /*255f0*/  ENDCOLLECTIVE ;  /* 0x000000000000791b */ /* 0x007fe20003800000 */
.L_x_3131:
[----:B------:R-:W-:Y:S05]  /*25600*/  BSYNC B0 ;  /* 0x0000000000007941 */ /* 0x000fea0003800000 */
.L_x_3130:
[----:B------:R-:W-:Y:S05]  /*25610*/  BRA `(.L_x_3132) ;  /* 0xffffff94007c7947 */ /* 0x000fea000383ffff */
.L_x_2953:
[----:B------:R-:W-:Y:S01]  /*25620*/  BSSY B0, `(.L_x_3133) ;  /* 0x0000006000007945 */ /* 0x000fe20003800000 */
[----:B0-----:R-:W-:-:S07]  /*25630*/  IMAD.MOV.U32 R15, RZ, RZ, -0x1 ;  /* 0xffffffffff0f7424 */ /* 0x001fce00078e00ff */
[----:B-12---:R-:W-:Y:S05]  /*25640*/  WARPSYNC.COLLECTIVE R15, `(.L_x_3134) ;  /* 0x000000000f0c7348 */ /* 0x006fea0003c00000 */
[----:B------:R-:W-:Y:S02]  /*25650*/  ELECT P6, UR62, PT ;  /* 0x00000000003e782f */ /* 0x000fe400038c0000 */
[----:B------:R-:W-:Y:S01]  /*25660*/  MOV R14, UR62 ;  /* 0x0000003e000e7c02 */ /* 0x000fe20008000f00 */
[----:B-12---:R-:W-:Y:S10]  /*25670*/  ENDCOLLECTIVE ;  /* 0x000000000000791b */ /* 0x006ff40003800000 */
.L_x_3134:
[----:B------:R-:W-:Y:S05]  /*25680*/  BSYNC B0 ;  /* 0x0000000000007941 */ /* 0x000fea0003800000 */
.L_x_3133:
[----:B------:R-:W-:Y:S05]  /*25690*/  BRA `(.L_x_3135) ;  /* 0xffffff9400807947 */ /* 0x000fea000383ffff */
.L_x_2955:
[----:B---3--:R3:W4:Y:S02]  /*256a0*/  SYNCS.PHASECHK.TRANS64.TRYWAIT P0, [R0+URZ+0x22840], R2 ;  /* 0x02284002000075a7 */ /* 0x008724000800017f */
[----:B----4-:R-:W-:Y:S05]  /*256b0*/  @!P0 NANOSLEEP.SYNCS 0x989680 ;  /* 0x009896800000895d */ /* 0x010fea0003900000 */
[----:B------:R-:W4:Y:S02]  /*256c0*/  @!P0 SYNCS.PHASECHK.TRANS64 P0, [R0+URZ+0x22840], R2 ;  /* 0x02284002000085a7 */ /* 0x000f24000800007f */
[----:B----4-:R-:W-:Y:S05]  /*256d0*/  @!P0 BRA `(.L_x_2955) ;  /* 0xfffffffc00f08947 */ /* 0x010fea000383ffff */
[----:B------:R-:W-:Y:S05]  /*256e0*/  BRA `(.L_x_3136) ;  /* 0xffffff9400e47947 */ /* 0x000fea000383ffff */
.L_x_2959:
        /* <DEDUP_REMOVED lines=13> */
.L_x_3137:
[----:B------:R-:W-:Y:S02]  /*257c0*/  IMAD.MOV.U32 R13, RZ, RZ, R4 ;  /* 0x000000ffff0d7224 */ /* 0x000fe400078e0004 */
[----:B------:R-:W-:-:S07]  /*257d0*/  IMAD.MOV.U32 R6, RZ, RZ, R14 ;  /* 0x000000ffff067224 */ /* 0x000fce00078e000e */
[----:B------:R-:W-:Y:S05]  /*257e0*/  WARPSYNC.COLLECTIVE R15, `(.L_x_3138) ;  /* 0x000000000f087348 */ /* 0x000fea0003c00000 */
[----:B------:R0:W1:Y:S02]  /*257f0*/  SHFL.IDX P6, R14, R13, R12, R11 ;  /* 0x0000000c0d0e7389 */ /* 0x00006400000c000b */
[----:B01----:R-:W-:Y:S01]  /*25800*/  ENDCOLLECTIVE ;  /* 0x000000000000791b */ /* 0x003fe20003800000 */
.L_x_3138:
[----:B------:R-:W-:Y:S02]  /*25810*/  IMAD.MOV.U32 R13, RZ, RZ, R3 ;  /* 0x000000ffff0d7224 */ /* 0x000fe400078e0003 */
[----:B------:R-:W-:Y:S02]  /*25820*/  IMAD.MOV.U32 R12, RZ, RZ, 0x1 ;  /* 0x00000001ff0c7424 */ /* 0x000fe400078e00ff */
[----:B------:R-:W-:-:S07]  /*25830*/  IMAD.MOV.U32 R7, RZ, RZ, R14 ;  /* 0x000000ffff077224 */ /* 0x000fce00078e000e */
[----:B------:R-:W-:Y:S05]  /*25840*/  WARPSYNC.COLLECTIVE R15, `(.L_x_3139) ;  /* 0x000000000f087348 */ /* 0x000fea0003c00000 */
[----:B------:R0:W1:Y:S02]  /*25850*/  SHFL.IDX P6, R14, R13, R12, R11 ;  /* 0x0000000c0d0e7389 */ /* 0x00006400000c000b */
[----:B01----:R-:W-:Y:S01]  /*25860*/  ENDCOLLECTIVE ;  /* 0x000000000000791b */ /* 0x003fe20003800000 */
.L_x_3139:
        /* <DEDUP_REMOVED lines=15> */
.L_x_3140:
[----:B------:R-:W-:Y:S02]  /*25960*/  IMAD.MOV.U32 R13, RZ, RZ, R3 ;  /* 0x000000ffff0d7224 */ /* 0x000fe400078e0003 */
[----:B------:R-:W-:Y:S02]  /*25970*/  IMAD.MOV.U32 R12, RZ, RZ, 0x2 ;  /* 0x00000002ff0c7424 */ /* 0x000fe400078e00ff */
[----:B------:R-:W-:-:S07]  /*25980*/  IMAD.MOV.U32 R5, RZ, RZ, R14 ;  /* 0x000000ffff057224 */ /* 0x000fce00078e000e */
[----:B------:R-:W-:Y:S05]  /*25990*/  WARPSYNC.COLLECTIVE R15, `(.L_x_3141) ;  /* 0x000000000f087348 */ /* 0x000fea0003c00000 */
[----:B------:R0:W1:Y:S02]  /*259a0*/  SHFL.IDX P6, R14, R13, R12, R11 ;  /* 0x0000000c0d0e7389 */ /* 0x00006400000c000b */
[----:B01----:R-:W-:Y:S01]  /*259b0*/  ENDCOLLECTIVE ;  /* 0x000000000000791b */ /* 0x003fe20003800000 */
.L_x_3141:
        /* <DEDUP_REMOVED lines=15> */
.L_x_3142:
[----:B------:R-:W-:Y:S02]  /*25ab0*/  IMAD.MOV.U32 R13, RZ, RZ, R3 ;  /* 0x000000ffff0d7224 */ /* 0x000fe400078e0003 */
[----:B------:R-:W-:Y:S02]  /*25ac0*/  IMAD.MOV.U32 R12, RZ, RZ, 0x3 ;  /* 0x00000003ff0c7424 */ /* 0x000fe400078e00ff */
[----:B------:R-:W-:-:S07]  /*25ad0*/  IMAD.MOV.U32 R5, RZ, RZ, R14 ;  /* 0x000000ffff057224 */ /* 0x000fce00078e000e */
[----:B------:R-:W-:Y:S05]  /*25ae0*/  WARPSYNC.COLLECTIVE R15, `(.L_x_3143) ;  /* 0x000000000f087348 */ /* 0x000fea0003c00000 */
[----:B------:R0:W1:Y:S02]  /*25af0*/  SHFL.IDX P6, R14, R13, R12, R11 ;  /* 0x0000000c0d0e7389 */ /* 0x00006400000c000b */
[----:B01----:R-:W-:Y:S01]  /*25b00*/  ENDCOLLECTIVE ;  /* 0x000000000000791b */ /* 0x003fe20003800000 */
.L_x_3143:
        /* <DEDUP_REMOVED lines=15> */
.L_x_3144:
[----:B------:R-:W-:Y:S02]  /*25c00*/  IMAD.MOV.U32 R13, RZ, RZ, R3 ;  /* 0x000000ffff0d7224 */ /* 0x000fe400078e0003 */
[----:B------:R-:W-:Y:S02]  /*25c10*/  IMAD.MOV.U32 R12, RZ, RZ, 0x4 ;  /* 0x00000004ff0c7424 */ /* 0x000fe400078e00ff */
[----:B------:R-:W-:-:S07]  /*25c20*/  IMAD.MOV.U32 R5, RZ, RZ, R14 ;  /* 0x000000ffff057224 */ /* 0x000fce00078e000e */
[----:B------:R-:W-:Y:S05]  /*25c30*/  WARPSYNC.COLLECTIVE R15, `(.L_x_3145) ;  /* 0x000000000f087348 */ /* 0x000fea0003c00000 */
[----:B------:R0:W1:Y:S02]  /*25c40*/  SHFL.IDX P6, R14, R13, R12, R11 ;  /* 0x0000000c0d0e7389 */ /* 0x00006400000c000b */
[----:B01----:R-:W-:Y:S01]  /*25c50*/  ENDCOLLECTIVE ;  /* 0x000000000000791b */ /* 0x003fe20003800000 */
.L_x_3145:
        /* <DEDUP_REMOVED lines=15> */
.L_x_3146:
[----:B------:R-:W-:Y:S02]  /*25d50*/  IMAD.MOV.U32 R13, RZ, RZ, R3 ;  /* 0x000000ffff0d7224 */ /* 0x000fe400078e0003 */
[----:B------:R-:W-:Y:S02]  /*25d60*/  IMAD.MOV.U32 R12, RZ, RZ, 0x5 ;  /* 0x00000005ff0c7424 */ /* 0x000fe400078e00ff */
[----:B------:R-:W-:-:S07]  /*25d70*/  IMAD.MOV.U32 R5, RZ, RZ, R14 ;  /* 0x000000ffff057224 */ /* 0x000fce00078e000e */
[----:B------:R-:W-:Y:S05]  /*25d80*/  WARPSYNC.COLLECTIVE R15, `(.L_x_3147) ;  /* 0x000000000f087348 */ /* 0x000fea0003c00000 */
[----:B------:R0:W1:Y:S02]  /*25d90*/  SHFL.IDX P6, R14, R13, R12, R11 ;  /* 0x0000000c0d0e7389 */ /* 0x00006400000c000b */
[----:B01----:R-:W-:Y:S01]  /*25da0*/  ENDCOLLECTIVE ;  /* 0x000000000000791b */ /* 0x003fe20003800000 */
.L_x_3147:
        /* <DEDUP_REMOVED lines=15> */
.L_x_3148:
[----:B------:R-:W-:Y:S02]  /*25ea0*/  IMAD.MOV.U32 R13, RZ, RZ, R3 ;  /* 0x000000ffff0d7224 */ /* 0x000fe400078e0003 */
[----:B------:R-:W-:Y:S02]  /*25eb0*/  IMAD.MOV.U32 R12, RZ, RZ, 0x6 ;  /* 0x00000006ff0c7424 */ /* 0x000fe400078e00ff */
[----:B------:R-:W-:-:S07]  /*25ec0*/  IMAD.MOV.U32 R5, RZ, RZ, R14 ;  /* 0x000000ffff057224 */ /* 0x000fce00078e000e */
[----:B------:R-:W-:Y:S05]  /*25ed0*/  WARPSYNC.COLLECTIVE R15, `(.L_x_3149) ;  /* 0x000000000f087348 */ /* 0x000fea0003c00000 */
[----:B------:R0:W1:Y:S02]  /*25ee0*/  SHFL.IDX P6, R14, R13, R12, R11 ;  /* 0x0000000c0d0e7389 */ /* 0x00006400000c000b */
[----:B01----:R-:W-:Y:S01]  /*25ef0*/  ENDCOLLECTIVE ;  /* 0x000000000000791b */ /* 0x003fe20003800000 */
.L_x_3149:
        /* <DEDUP_REMOVED lines=13> */
.L_x_3150:
        /* <DEDUP_REMOVED lines=8> */
.L_x_3151:
        /* <DEDUP_REMOVED lines=13> */
.L_x_3152:
[----:B------:R-:W-:Y:S01]  /*26120*/  IMAD.MOV.U32 R3, RZ, RZ, R14 ;  /* 0x000000ffff037224 */ /* 0x000fe200078e000e */
[----:B------:R-:W-:Y:S06]  /*26130*/  BRA `(.L_x_3153) ;  /* 0xffffff9800647947 */ /* 0x000fec000383ffff */
.L_x_2962:
[----:B0-----:R0:W1:Y:S02]  /*26140*/  SYNCS.PHASECHK.TRANS64.TRYWAIT P0, [R19+URZ+0x22820], R0 ;  /* 0x02282000130075a7 */ /* 0x001064000800017f */
[----:B-1----:R-:W-:Y:S05]  /*26150*/  @!P0 NANOSLEEP.SYNCS 0x989680 ;  /* 0x009896800000895d */ /* 0x002fea0003900000 */
[----:B------:R-:W1:Y:S02]  /*26160*/  @!P0 SYNCS.PHASECHK.TRANS64 P0, [R19+URZ+0x22820], R0 ;  /* 0x02282000130085a7 */ /* 0x000e64000800007f */
[----:B-1----:R-:W-:Y:S05]  /*26170*/  @!P0 BRA `(.L_x_2962) ;  /* 0xfffffffc00f08947 */ /* 0x002fea000383ffff */
[----:B------:R-:W-:Y:S05]  /*26180*/  BRA `(.L_x_3154) ;  /* 0xffffff9800c07947 */ /* 0x000fea000383ffff */
.L_x_2966:
[----:B0-----:R0:W1:Y:S02]  /*26190*/  SYNCS.PHASECHK.TRANS64.TRYWAIT P0, [R2+URZ+0x22860], R0 ;  /* 0x02286000020075a7 */ /* 0x001064000800017f */
[----:B-1----:R-:W-:Y:S05]  /*261a0*/  @!P0 NANOSLEEP.SYNCS 0x989680 ;  /* 0x009896800000895d */ /* 0x002fea0003900000 */
[----:B------:R-:W1:Y:S02]  /*261b0*/  @!P0 SYNCS.PHASECHK.TRANS64 P0, [R2+URZ+0x22860], R0 ;  /* 0x02286000020085a7 */ /* 0x000e64000800007f */
[----:B-1----:R-:W-:Y:S05]  /*261c0*/  @!P0 BRA `(.L_x_2966) ;  /* 0xfffffffc00f08947 */ /* 0x002fea000383ffff */
[----:B------:R-:W-:Y:S05]  /*261d0*/  BRA `(.L_x_3155) ;  /* 0xffffff9800e47947 */ /* 0x000fea000383ffff */
.L_x_2981:
[----:B-1----:R1:W2:Y:S02]  /*261e0*/  SYNCS.PHASECHK.TRANS64.TRYWAIT P0, [R2+URZ+0x22840], R6 ;  /* 0x02284006020075a7 */ /* 0x0022a4000800017f */
[----:B--2---:R-:W-:Y:S05]  /*261f0*/  @!P0 NANOSLEEP.SYNCS 0x989680 ;  /* 0x009896800000895d */ /* 0x004fea0003900000 */
[----:B------:R-:W2:Y:S02]  /*26200*/  @!P0 SYNCS.PHASECHK.TRANS64 P0, [R2+URZ+0x22840], R6 ;  /* 0x02284006020085a7 */ /* 0x000ea4000800007f */
[----:B--2---:R-:W-:Y:S05]  /*26210*/  @!P0 BRA `(.L_x_2981) ;  /* 0xfffffffc00f08947 */ /* 0x004fea000383ffff */
[----:B------:R-:W-:Y:S05]  /*26220*/  BRA `(.L_x_3156) ;  /* 0xffffffa400247947 */ /* 0x000fea000383ffff */
.L_x_2986:
[----:B0-----:R0:W2:Y:S02]  /*26230*/  SYNCS.PHASECHK.TRANS64.TRYWAIT P0, [R2+URZ+0x22860], R6 ;  /* 0x02286006020075a7 */ /* 0x0010a4000800017f */
[----:B--2---:R-:W-:Y:S05]  /*26240*/  @!P0 NANOSLEEP.SYNCS 0x989680 ;  /* 0x009896800000895d */ /* 0x004fea0003900000 */
[----:B------:R-:W2:Y:S02]  /*26250*/  @!P0 SYNCS.PHASECHK.TRANS64 P0, [R2+URZ+0x22860], R6 ;  /* 0x02286006020085a7 */ /* 0x000ea4000800007f */
[----:B--2---:R-:W-:Y:S05]  /*26260*/  @!P0 BRA `(.L_x_2986) ;  /* 0xfffffffc00f08947 */ /* 0x004fea000383ffff */
[----:B------:R-:W-:Y:S05]  /*26270*/  BRA `(.L_x_3157) ;  /* 0xffffffa400a47947 */ /* 0x000fea000383ffff */
.L_x_2997:
[----:B-1----:R1:W2:Y:S02]  /*26280*/  SYNCS.PHASECHK.TRANS64.TRYWAIT P0, [R3+URZ+0x22840], R2 ;  /* 0x02284002030075a7 */ /* 0x0022a4000800017f */
[----:B--2---:R-:W-:Y:S05]  /*26290*/  @!P0 NANOSLEEP.SYNCS 0x989680 ;  /* 0x009896800000895d */ /* 0x004fea0003900000 */
[----:B------:R-:W2:Y:S02]  /*262a0*/  @!P0 SYNCS.PHASECHK.TRANS64 P0, [R3+URZ+0x22840], R2 ;  /* 0x02284002030085a7 */ /* 0x000ea4000800007f */
[----:B--2---:R-:W-:Y:S05]  /*262b0*/  @!P0 BRA `(.L_x_2997) ;  /* 0xfffffffc00f08947 */ /* 0x004fea000383ffff */
[----:B------:R-:W-:Y:S05]  /*262c0*/  BRA `(.L_x_3158) ;  /* 0xffffffac00907947 */ /* 0x000fea000383ffff */
.L_x_3002:
[----:B0-----:R0:W2:Y:S02]  /*262d0*/  SYNCS.PHASECHK.TRANS64.TRYWAIT P0, [R3+URZ+0x22860], R2 ;  /* 0x02286002030075a7 */ /* 0x0010a4000800017f */
[----:B--2---:R-:W-:Y:S05]  /*262e0*/  @!P0 NANOSLEEP.SYNCS 0x989680 ;  /* 0x009896800000895d */ /* 0x004fea0003900000 */
[----:B------:R-:W2:Y:S02]  /*262f0*/  @!P0 SYNCS.PHASECHK.TRANS64 P0, [R3+URZ+0x22860], R2 ;  /* 0x02286002030085a7 */ /* 0x000ea4000800007f */
[----:B--2---:R-:W-:Y:S05]  /*26300*/  @!P0 BRA `(.L_x_3002) ;  /* 0xfffffffc00f08947 */ /* 0x004fea000383ffff */
[----:B------:R-:W-:Y:S05]  /*26310*/  BRA `(.L_x_3159) ;  /* 0xffffffb0000c7947 */ /* 0x000fea000383ffff */
.L_x_3013:
[----:B-1----:R1:W2:Y:S02]  /*26320*/  SYNCS.PHASECHK.TRANS64.TRYWAIT P0, [R3+URZ+0x22840], R2 ;  /* 0x02284002030075a7 */ /* 0x0022a4000800017f */
[----:B--2---:R-:W-:Y:S05]  /*26330*/  @!P0 NANOSLEEP.SYNCS 0x989680 ;  /* 0x009896800000895d */ /* 0x004fea0003900000 */
[----:B------:R-:W2:Y:S02]  /*26340*/  @!P0 SYNCS.PHASECHK.TRANS64 P0, [R3+URZ+0x22840], R2 ;  /* 0x02284002030085a7 */ /* 0x000ea4000800007f */
[----:B--2---:R-:W-:Y:S05]  /*26350*/  @!P0 BRA `(.L_x_3013) ;  /* 0xfffffffc00f08947 */ /* 0x004fea000383ffff */
[----:B------:R-:W-:Y:S05]  /*26360*/  BRA `(.L_x_3160) ;  /* 0xffffffb400dc7947 */ /* 0x000fea000383ffff */
.L_x_3018:
[----:B--2---:R2:W3:Y:S02]  /*26370*/  SYNCS.PHASECHK.TRANS64.TRYWAIT P0, [R3+URZ+0x22860], R2 ;  /* 0x02286002030075a7 */ /* 0x0044e4000800017f */
[----:B---3--:R-:W-:Y:S05]  /*26380*/  @!P0 NANOSLEEP.SYNCS 0x989680 ;  /* 0x009896800000895d */ /* 0x008fea0003900000 */
[----:B------:R-:W3:Y:S02]  /*26390*/  @!P0 SYNCS.PHASECHK.TRANS64 P0, [R3+URZ+0x22860], R2 ;  /* 0x02286002030085a7 */ /* 0x000ee4000800007f */
[----:B---3--:R-:W-:Y:S05]  /*263a0*/  @!P0 BRA `(.L_x_3018) ;  /* 0xfffffffc00f08947 */ /* 0x008fea000383ffff */
[----:B------:R-:W-:Y:S05]  /*263b0*/  BRA `(.L_x_3161) ;  /* 0xffffffb8005c7947 */ /* 0x000fea000383ffff */
.L_x_3030:
[----:B---34-:R-:W3:Y:S01]  /*263c0*/  LDL R0, [R1] ;  /* 0x0000000001007983 */ /* 0x018ee20000100800 */
[----:B------:R-:W-:Y:S01]  /*263d0*/  BSSY B0, `(.L_x_3162) ;  /* 0x0000008000007945 */ /* 0x000fe20003800000 */
[----:B------:R-:W-:Y:S02]  /*263e0*/  IMAD.MOV.U32 R12, RZ, RZ, RZ ;  /* 0x000000ffff0c7224 */ /* 0x000fe400078e00ff */
[----:B------:R-:W-:Y:S02]  /*263f0*/  IMAD.MOV.U32 R11, RZ, RZ, 0x1f ;  /* 0x0000001fff0b7424 */ /* 0x000fe400078e00ff */
[----:B0-----:R-:W-:Y:S02]  /*26400*/  IMAD.MOV.U32 R15, RZ, RZ, -0x1 ;  /* 0xffffffffff0f7424 */ /* 0x001fe400078e00ff */
[----:B---3--:R-:W-:-:S07]  /*26410*/  IMAD.MOV.U32 R13, RZ, RZ, R0 ;  /* 0x000000ffff0d7224 */ /* 0x008fce00078e0000 */
[----:B-12---:R-:W-:Y:S05]  /*26420*/  WARPSYNC.COLLECTIVE R15, `(.L_x_3163) ;  /* 0x000000000f087348 */ /* 0x006fea0003c00000 */
[----:B------:R0:W3:Y:S02]  /*26430*/  SHFL.IDX P6, R14, R13, R12, R11 ;  /* 0x0000000c0d0e7389 */ /* 0x0000e400000c000b */
[----:B0123--:R-:W-:Y:S01]  /*26440*/  ENDCOLLECTIVE ;  /* 0x000000000000791b */ /* 0x00ffe20003800000 */
.L_x_3163:
[----:B------:R-:W-:Y:S05]  /*26450*/  BSYNC B0 ;  /* 0x0000000000007941 */ /* 0x000fea0003800000 */
.L_x_3162:
        /* <DEDUP_REMOVED lines=9> */
.L_x_3164:
        /* <DEDUP_REMOVED lines=26> */
.L_x_3165:
        /* <DEDUP_REMOVED lines=8> */
.L_x_3166:
        /* <DEDUP_REMOVED lines=8> */
.L_x_3167:
        /* <DEDUP_REMOVED lines=8> */
.L_x_3168:
        /* <DEDUP_REMOVED lines=8> */
.L_x_3169:
        /* <DEDUP_REMOVED lines=9> */
.L_x_3170:
[----:B------:R-:W-:Y:S01]  /*26920*/  IMAD.MOV.U32 R9, RZ, RZ, R14 ;  /* 0x000000ffff097224 */ /* 0x000fe200078e000e */
[----:B------:R-:W-:Y:S06]  /*26930*/  BRA `(.L_x_3171) ;  /* 0xffffffbc00ac7947 */ /* 0x000fec000383ffff */
.L_x_3033:
        /* <DEDUP_REMOVED lines=8> */
.L_x_3173:
[----:B------:R-:W-:Y:S05]  /*269c0*/  BSYNC B0 ;  /* 0x0000000000007941 */ /* 0x000fea0003800000 */
.L_x_3172:
        /* <DEDUP_REMOVED lines=10> */
.L_x_3174:
        /* <DEDUP_REMOVED lines=8> */
.L_x_3175:
        /* <DEDUP_REMOVED lines=8> */
.L_x_3176:
        /* <DEDUP_REMOVED lines=8> */
.L_x_3177:
        /* <DEDUP_REMOVED lines=9> */
.L_x_3178:
[----:B------:R-:W-:Y:S01]  /*26c80*/  IMAD.MOV.U32 R9, RZ, RZ, R14 ;  /* 0x000000ffff097224 */ /* 0x000fe200078e000e */
[----:B------:R-:W-:Y:S06]  /*26c90*/  BRA `(.L_x_3179) ;  /* 0xffffffbc00807947 */ /* 0x000fec000383ffff */
.L_x_3035:
[----:B------:R-:W-:Y:S01]  /*26ca0*/  BSSY B0, `(.L_x_3180) ;  /* 0x0000006000007945 */ /* 0x000fe20003800000 */
[----:B------:R-:W-:Y:S01]  /*26cb0*/  PLOP3.LUT P6, PT, P6, PT, PT, 0x8, 0x0 ;  /* 0x000000000000781c */ /* 0x000fe200037ce170 */
[----:B------:R-:W-:-:S12]  /*26cc0*/  IMAD.MOV.U32 R15, RZ, RZ, -0x1 ;  /* 0xffffffffff0f7424 */ /* 0x000fd800078e00ff */
[----:B0-----:R-:W-:Y:S05]  /*26cd0*/  WARPSYNC.COLLECTIVE R15, `(.L_x_3181) ;  /* 0x000000000f087348 */ /* 0x001fea0003c00000 */
[----:B------:R-:W-:Y:S01]  /*26ce0*/  VOTE.ANY R14, PT, P6 ;  /* 0x00000000000e7806 */ /* 0x000fe200030e0100 */
[----:B0-----:R-:W-:Y:S06]  /*26cf0*/  ENDCOLLECTIVE ;  /* 0x000000000000791b */ /* 0x001fec0003800000 */
.L_x_3181:
[----:B------:R-:W-:Y:S05]  /*26d00*/  BSYNC B0 ;  /* 0x0000000000007941 */ /* 0x000fea0003800000 */
.L_x_3180:
        /* <DEDUP_REMOVED lines=10> */
.L_x_3182:
[----:B------:R-:W-:Y:S02]  /*26db0*/  IMAD.MOV.U32 R13, RZ, RZ, R6 ;  /* 0x000000ffff0d7224 */ /* 0x000fe400078e0006 */
[----:B------:R-:W-:-:S07]  /*26dc0*/  IMAD.MOV.U32 R4, RZ, RZ, R14 ;  /* 0x000000ffff047224 */ /* 0x000fce00078e000e */
[----:B------:R-:W-:Y:S05]  /*26dd0*/  WARPSYNC.COLLECTIVE R15, `(.L_x_3183) ;  /* 0x000000000f087348 */ /* 0x000fea0003c00000 */
[----:B------:R0:W1:Y:S02]  /*26de0*/  SHFL.IDX P6, R14, R13, R12, R11 ;  /* 0x0000000c0d0e7389 */ /* 0x00006400000c000b */
[----:B01----:R-:W-:Y:S01]  /*26df0*/  ENDCOLLECTIVE ;  /* 0x000000000000791b */ /* 0x003fe20003800000 */
.L_x_3183:
[----:B------:R-:W-:Y:S02]  /*26e00*/  IMAD.MOV.U32 R6, RZ, RZ, R14 ;  /* 0x000000ffff067224 */ /* 0x000fe400078e000e */
[----:B------:R-:W-:-:S05]  /*26e10*/  IMAD.IADD R10, R3, 0x1, R10 ;  /* 0x00000001030a7824 */ /* 0x000fca00078e020a */
[----:B------:R2:W-:Y:S01]  /*26e20*/  STL [R1+0xc], R10 ;  /* 0x00000c0a01007387 */ /* 0x0005e20000100800 */
[----:B------:R-:W-:Y:S05]  /*26e30*/  BRA `(.L_x_3184) ;  /* 0xffffffbc00607947 */ /* 0x000fea000383ffff */
.L_x_3037:
[----:B------:R-:W-:Y:S01]  /*26e40*/  BSSY B0, `(.L_x_3185) ;  /* 0x0000008000007945 */ /* 0x000fe20003800000 */
[----:B------:R-:W-:Y:S02]  /*26e50*/  IMAD.MOV.U32 R13, RZ, RZ, R7 ;  /* 0x000000ffff0d7224 */ /* 0x000fe400078e0007 */
[----:B------:R-:W-:Y:S02]  /*26e60*/  IMAD.MOV.U32 R12, RZ, RZ, R3 ;  /* 0x000000ffff0c7224 */ /* 0x000fe400078e0003 */
[----:B------:R-:W-:Y:S02]  /*26e70*/  IMAD.MOV.U32 R11, RZ, RZ, 0x1f ;  /* 0x0000001fff0b7424 */ /* 0x000fe400078e00ff */
[----:B------:R-:W-:-:S07]  /*26e80*/  IMAD.MOV.U32 R15, RZ, RZ, -0x1 ;  /* 0xffffffffff0f7424 */ /* 0x000fce00078e00ff */
[----:B0-2---:R-:W-:Y:S05]  /*26e90*/  WARPSYNC.COLLECTIVE R15, `(.L_x_3186) ;  /* 0x000000000f087348 */ /* 0x005fea0003c00000 */
[----:B------:R1:W3:Y:S02]  /*26ea0*/  SHFL.IDX P6, R14, R13, R12, R11 ;  /* 0x0000000c0d0e7389 */ /* 0x0002e400000c000b */
[----:B0123--:R-:W-:Y:S01]  /*26eb0*/  ENDCOLLECTIVE ;  /* 0x000000000000791b */ /* 0x00ffe20003800000 */
.L_x_3186:
[----:B------:R-:W-:Y:S05]  /*26ec0*/  BSYNC B0 ;  /* 0x0000000000007941 */ /* 0x000fea0003800000 */
.L_x_3185:
[----:B------:R-:W-:Y:S01]  /*26ed0*/  IMAD.MOV.U32 R8, RZ, RZ, R14 ;  /* 0x000000ffff087224 */ /* 0x000fe200078e000e */
[----:B------:R-:W-:Y:S06]  /*26ee0*/  BRA `(.L_x_3036) ;  /* 0xffffffbc004c7947 */ /* 0x000fec000383ffff */
.L_x_3043:
[----:B0-----:R0:W1:Y:S02]  /*26ef0*/  SYNCS.PHASECHK.TRANS64.TRYWAIT P0, [R0+URZ+0x22820], R3 ;  /* 0x02282003000075a7 */ /* 0x001064000800017f */
[----:B-1----:R-:W-:Y:S05]  /*26f00*/  @!P0 NANOSLEEP.SYNCS 0x989680 ;  /* 0x009896800000895d */ /* 0x002fea0003900000 */
[----:B------:R-:W1:Y:S02]  /*26f10*/  @!P0 SYNCS.PHASECHK.TRANS64 P0, [R0+URZ+0x22820], R3 ;  /* 0x02282003000085a7 */ /* 0x000e64000800007f */
[----:B-1----:R-:W-:Y:S05]  /*26f20*/  @!P0 BRA `(.L_x_3043) ;  /* 0xfffffffc00f08947 */ /* 0x002fea000383ffff */
[----:B------:R-:W-:Y:S05]  /*26f30*/  BRA `(.L_x_3187) ;  /* 0xffffffc400e87947 */ /* 0x000fea000383ffff */
.L_x_3044:
        /* <DEDUP_REMOVED lines=11> */
.L_x_3189:
[----:B------:R-:W-:Y:S05]  /*26ff0*/  BSYNC B0 ;  /* 0x0000000000007941 */ /* 0x000fea0003800000 */
.L_x_3188:
[----:B------:R-:W-:Y:S05]  /*27000*/  BRA `(.L_x_3190) ;  /* 0xffffffc400d07947 */ /* 0x000fea000383ffff */
.L_x_3045:
[----:B------:R-:W-:Y:S01]  /*27010*/  BSSY B0, `(.L_x_3191) ;  /* 0x0000006000007945 */ /* 0x000fe20003800000 */
[----:B------:R-:W-:-:S07]  /*27020*/  IMAD.MOV.U32 R15, RZ, RZ, -0x1 ;  /* 0xffffffffff0f7424 */ /* 0x000fce00078e00ff */
[----:B01-3--:R-:W-:Y:S05]  /*27030*/  WARPSYNC.COLLECTIVE R15, `(.L_x_3192) ;  /* 0x000000000f0c7348 */ /* 0x00bfea0003c00000 */
[----:B------:R-:W-:Y:S02]  /*27040*/  ELECT P6, UR62, PT ;  /* 0x00000000003e782f */ /* 0x000fe400038c0000 */
[----:B------:R-:W-:Y:S01]  /*27050*/  MOV R14, UR62 ;  /* 0x0000003e000e7c02 */ /* 0x000fe20008000f00 */
[----:B01-3--:R-:W-:Y:S10]  /*27060*/  ENDCOLLECTIVE ;  /* 0x000000000000791b */ /* 0x00bff40003800000 */
.L_x_3192:
[----:B------:R-:W-:Y:S05]  /*27070*/  BSYNC B0 ;  /* 0x0000000000007941 */ /* 0x000fea0003800000 */
.L_x_3191:
[----:B------:R-:W-:Y:S05]  /*27080*/  BRA `(.L_x_3193) ;  /* 0xffffffc400c47947 */ /* 0x000fea000383ffff */
.L_x_3047:
[----:B0-----:R0:W1:Y:S02]  /*27090*/  SYNCS.PHASECHK.TRANS64.TRYWAIT P0, [R6+URZ], R5 ;  /* 0x00000005060075a7 */ /* 0x001064000800017f */
[----:B-1----:R-:W-:Y:S05]  /*270a0*/  @!P0 NANOSLEEP.SYNCS 0x989680 ;  /* 0x009896800000895d */ /* 0x002fea0003900000 */
[----:B------:R-:W1:Y:S02]  /*270b0*/  @!P0 SYNCS.PHASECHK.TRANS64 P0, [R6+URZ], R5 ;  /* 0x00000005060085a7 */ /* 0x000e64000800007f */
[----:B-1----:R-:W-:Y:S05]  /*270c0*/  @!P0 BRA `(.L_x_3047) ;  /* 0xfffffffc00f08947 */ /* 0x002fea000383ffff */
[----:B------:R-:W-:Y:S05]  /*270d0*/  BRA `(.L_x_3194) ;  /* 0xffffffc800007947 */ /* 0x000fea000383ffff */
.L_x_3048:
[----:B-1----:R1:W2:Y:S02]  /*270e0*/  SYNCS.PHASECHK.TRANS64.TRYWAIT P0, [R7+URZ], R2 ;  /* 0x00000002070075a7 */ /* 0x0022a4000800017f */
[----:B--2---:R-:W-:Y:S05]  /*270f0*/  @!P0 NANOSLEEP.SYNCS 0x989680 ;  /* 0x009896800000895d */ /* 0x004fea0003900000 */
[----:B------:R-:W2:Y:S02]  /*27100*/  @!P0 SYNCS.PHASECHK.TRANS64 P0, [R7+URZ], R2 ;  /* 0x00000002070085a7 */ /* 0x000ea4000800007f */
[----:B--2---:R-:W-:Y:S05]  /*27110*/  @!P0 BRA `(.L_x_3048) ;  /* 0xfffffffc00f08947 */ /* 0x004fea000383ffff */
[----:B------:R-:W-:Y:S05]  /*27120*/  BRA `(.L_x_3195) ;  /* 0xffffffc400f47947 */ /* 0x000fea000383ffff */
.L_x_3050:
[----:B--2---:R2:W4:Y:S02]  /*27130*/  SYNCS.PHASECHK.TRANS64.TRYWAIT P0, [R4+URZ], R5 ;  /* 0x00000005040075a7 */ /* 0x004524000800017f */
[----:B----4-:R-:W-:Y:S05]  /*27140*/  @!P0 NANOSLEEP.SYNCS 0x989680 ;  /* 0x009896800000895d */ /* 0x010fea0003900000 */
[----:B------:R-:W4:Y:S02]  /*27150*/  @!P0 SYNCS.PHASECHK.TRANS64 P0, [R4+URZ], R5 ;  /* 0x00000005040085a7 */ /* 0x000f24000800007f */
[----:B----4-:R-:W-:Y:S05]  /*27160*/  @!P0 BRA `(.L_x_3050) ;  /* 0xfffffffc00f08947 */ /* 0x010fea000383ffff */
[----:B------:R-:W-:Y:S05]  /*27170*/  BRA `(.L_x_3196) ;  /* 0xffffffc400fc7947 */ /* 0x000fea000383ffff */
.L_x_3197:
        /* <DEDUP_REMOVED lines=16> */
.L_x_6138:


//--------------------- .text._ZN7cutlass13device_kernelIN5flash11enable_sm90INS1_16FlashAttnFwdSm90INS1_25CollectiveMainloopFwdSm90ILi2EN4cute5tupleIJNS5_1CILi1EEES8_S8_EEENS6_IJNS7_ILi128EEENS7_ILi96EEENS7_ILi64EEEEEELi256ENS_10bfloat16_tEfNS_4arch4Sm90ELb0ELb1ELb0ELb1ELb0ELb0ELb1ELb1ELb0ELb1ELb1ELb0EEENS1_21CollectiveEpilogueFwdINS6_IJSA_NS7_ILi256EEESB_EEES9_SE_SG_Li256ELb1ELb1ELb1ELb0EEENS1_36VarlenDynamicPersistentTileSchedulerILi128ELi96ELi256ELi128ELb1ELb1ELb1ELb1ELb0ELb1EEEEEEEEEvNT_6ParamsE --------------------------
	.section	.text._ZN7cutlass13device_kernelIN5flash11enable_sm90INS1_16FlashAttnFwdSm90INS1_25CollectiveMainloopFwdSm90ILi2EN4cute5tupleIJNS5_1CILi1EEES8_S8_EEENS6_IJNS7_ILi128EEENS7_ILi96EEENS7_ILi64EEEEEELi256ENS_10bfloat16_tEfNS_4arch4Sm90ELb0ELb1ELb0ELb1ELb0ELb0ELb1ELb1ELb0ELb1ELb1ELb0EEENS1_21CollectiveEpilogueFwdINS6_IJSA_NS7_ILi256EEESB_EEES9_SE_SG_Li256ELb1ELb1ELb1ELb0EEENS1_36VarlenDynamicPersistentTileSchedulerILi128ELi96ELi256ELi128ELb1ELb1ELb1ELb1ELb0ELb1EEEEEEEEEvNT_6ParamsE,"ax",@progbits
	.align	128
.text._ZN7cutlass13device_kernelIN5flash11enable_sm90INS1_16FlashAttnFwdSm90INS1_25CollectiveMainloopFwdSm90ILi2EN4cute5tupleIJNS5_1CILi1EEES8_S8_EEENS6_IJNS7_ILi128EEENS7_ILi96EEENS7_ILi64EEEEEELi256ENS_10bfloat16_tEfNS_4arch4Sm90ELb0ELb1ELb0ELb1ELb0ELb0ELb1ELb1ELb0ELb1ELb1ELb0EEENS1_21CollectiveEpilogueFwdINS6_IJSA_NS7_ILi256EEESB_EEES9_SE_SG_Li256ELb1ELb1ELb1ELb0EEENS1_36VarlenDynamicPersistentTileSchedulerILi128ELi96ELi256ELi128ELb1ELb1ELb1ELb1ELb0ELb1EEEEEEEEEvNT_6ParamsE:
        .type           _ZN7cutlass13device_kernelIN5flash11enable_sm90INS1_16FlashAttnFwdSm90INS1_25CollectiveMainloopFwdSm90ILi2EN4cute5tupleIJNS5_1CILi1EEES8_S8_EEENS6_IJNS7_ILi128EEENS7_ILi96EEENS7_ILi64EEEEEELi256ENS_10bfloat16_tEfNS_4arch4Sm90ELb0ELb1ELb0ELb1ELb0ELb0ELb1ELb1ELb0ELb1ELb1ELb0EEENS1_21CollectiveEpilogueFwdINS6_IJSA_NS7_ILi256EEESB_EEES9_SE_SG_Li256ELb1ELb1ELb1ELb0EEENS1_36VarlenDynamicPersistentTileSchedulerILi128ELi96ELi256ELi128ELb1ELb1ELb1ELb1ELb0ELb1EEEEEEEEEvNT_6ParamsE,@function
        .size           _ZN7cutlass13device_kernelIN5flash11enable_sm90INS1_16FlashAttnFwdSm90INS1_25CollectiveMainloopFwdSm90ILi2EN4cute5tupleIJNS5_1CILi1EEES8_S8_EEENS6_IJNS7_ILi128EEENS7_ILi96EEENS7_ILi64EEEEEELi256ENS_10bfloat16_tEfNS_4arch4Sm90ELb0ELb1ELb0ELb1ELb0ELb0ELb1ELb1ELb0ELb1ELb1ELb0EEENS1_21CollectiveEpilogueFwdINS6_IJSA_NS7_ILi256EEESB_EEES9_SE_SG_Li256ELb1ELb1ELb1ELb0EEENS1_36VarlenDynamicPersistentTileSchedulerILi128ELi96ELi256ELi128ELb1ELb1ELb1ELb1ELb0ELb1EEEEEEEEEvNT_6ParamsE,(.L_x_6139 - _ZN7cutlass13device_kernelIN5flash11enable_sm90INS1_16FlashAttnFwdSm90INS1_25CollectiveMainloopFwdSm90ILi2EN4cute5tupleIJNS5_1CILi1EEES8_S8_EEENS6_IJNS7_ILi128EEENS7_ILi96EEENS7_ILi64EEEEEELi256ENS_10bfloat16_tEfNS_4arch4Sm90ELb0ELb1ELb0ELb1ELb0ELb0ELb1ELb1ELb0ELb1ELb1ELb0EEENS1_21CollectiveEpilogueFwdINS6_IJSA_NS7_ILi256EEESB_EEES9_SE_SG_Li256ELb1ELb1ELb1ELb0EEENS1_36VarlenDynamicPersistentTileSchedulerILi128ELi96ELi256ELi128ELb1ELb1ELb1ELb1ELb0ELb1EEEEEEEEEvNT_6ParamsE)
        .other          _ZN7cutlass13device_kernelIN5flash11enable_sm90INS1_16FlashAttnFwdSm90INS1_25CollectiveMainloopFwdSm90ILi2EN4cute5tupleIJNS5_1CILi1EEES8_S8_EEENS6_IJNS7_ILi128EEENS7_ILi96EEENS7_ILi64EEEEEELi256ENS_10bfloat16_tEfNS_4arch4Sm90ELb0ELb1ELb0ELb1ELb0ELb0ELb1ELb1ELb0ELb1ELb1ELb0EEENS1_21CollectiveEpilogueFwdINS6_IJSA_NS7_ILi256EEESB_EEES9_SE_SG_Li256ELb1ELb1ELb1ELb0EEENS1_36VarlenDynamicPersistentTileSchedulerILi128ELi96ELi256ELi128ELb1ELb1ELb1ELb1ELb0ELb1EEEEEEEEEvNT_6ParamsE,@"STO_CUDA_ENTRY STV_DEFAULT"
_ZN7cutlass13device_kernelIN5flash11enable_sm90INS1_16FlashAttnFwdSm90INS1_25CollectiveMainloopFwdSm90ILi2EN4cute5tupleIJNS5_1CILi1EEES8_S8_EEENS6_IJNS7_ILi128EEENS7_ILi96EEENS7_ILi64EEEEEELi256ENS_10bfloat16_tEfNS_4arch4Sm90ELb0ELb1ELb0ELb1ELb0ELb0ELb1ELb1ELb0ELb1ELb1ELb0EEENS1_21CollectiveEpilogueFwdINS6_IJSA_NS7_ILi256EEESB_EEES9_SE_SG_Li256ELb1ELb1ELb1ELb0EEENS1_36VarlenDynamicPersistentTileSchedulerILi128ELi96ELi256ELi128ELb1ELb1ELb1ELb1ELb0ELb1EEEEEEEEEvNT_6ParamsE:
        /* <DEDUP_REMOVED lines=22> */
.L_x_3199:
[----:B------:R-:W-:Y:S05]  /*0160*/  BSYNC B0 ;  /* 0x0000000000007941 */ /* 0x000fea0003800000 */
.L_x_3198:
        /* <DEDUP_REMOVED lines=43> */
.L_x_3200:
        /* <DEDUP_REMOVED lines=22> */
.L_x_3201:
        /* <DEDUP_REMOVED lines=18> */
.L_x_3202:
        /* <DEDUP_REMOVED lines=22> */
.L_x_3203:
        /* <DEDUP_REMOVED lines=22> */
.L_x_3204:
[----:B------:R-:W-:Y:S01]  /*0960*/  PLOP3.LUT P0, PT, PT, PT, UP0, 0x80, 0x0 ;  /* 0x000000000000781c */ /* 0x000fe20003f0f008 */
[----:B------:R-:W-:Y:S01]  /*0970*/  UMOV UR36, 0x1 ;  /* 0x0000000100247882 */ /* 0x000fe20000000000 */
[----:B------:R-:W-:Y:S01]  /*0980*/  NOP ;  /* 0x0000000000007918 */ /* 0x000fe20000000000 */
[----:B------:R-:W-:Y:S01]  /*0990*/  USEL UR36, UR36, 0x2, !UP0 ;  /* 0x0000000224247887 */ /* 0x000fe2000c000000 */
[----:B------:R-:W-:Y:S01]  /*09a0*/  IMAD.MOV.U32 R22, RZ, RZ, R16 ;  /* 0x000000ffff167224 */ /* 0x000fe200078e0010 */
[----:B------:R-:W-:Y:S01]  /*09b0*/  ULDC.64 UR40, c[0x0][0x208] ;  /* 0x0000820000287ab9 */ /* 0x000fe20000000a00 */
[----:B------:R-:W-:Y:S01]  /*09c0*/  IMAD.MOV.U32 R23, RZ, RZ, R17 ;  /* 0x000000ffff177224 */ /* 0x000fe200078e0011 */
[----:B0123--:R-:W-:Y:S06]  /*09d0*/  BAR.SYNC.DEFER_BLOCKING 0x0 ;  /* 0x0000000000007b1d */ /* 0x00ffec0000010000 */
[----:B------:R-:W-:Y:S05]  /*09e0*/  @!P0 BRA `(.L_x_3205) ;  /* 0x0000023400248947 */ /* 0x000fea0003800000 */
.L_x_3206:
        /* <DEDUP_REMOVED lines=8> */
[----:B------:R-:W-:Y:S01]  /*0a70*/  IADD3 R2, P1, R16, 0x210, RZ ;  /* 0x0000021010027810 */ /* 0x000fe20007f3e0ff */
[----:B------:R-:W-:Y:S04]  /*0a80*/  STL.64 [R1+0x210], RZ ;  /* 0x000210ff01007387 */ /* 0x000fe80000100a00 */
[----:B------:R2:W-:Y:S04]  /*0a90*/  STL [R1+0x4c0], R2 ;  /* 0x0004c00201007387 */ /* 0x0005e80000100800 */
[----:B------:R-:W-:Y:S04]  /*0aa0*/  STL [R1+0x218], RZ ;  /* 0x000218ff01007387 */ /* 0x000fe80000100800 */
[----:B------:R-:W-:Y:S01]  /*0ab0*/  STL [R1+0x21c], RZ ;  /* 0x00021cff01007387 */ /* 0x000fe20000100800 */
[----:B-1----:R-:W-:Y:S01]  /*0ac0*/  ULEA UR4, UR5, UR4, 0x18 ;  /* 0x0000000405047291 */ /* 0x002fe2000f8ec03f */
[----:B--2---:R-:W-:-:S05]  /*0ad0*/  IMAD.X R2, RZ, RZ, R17, P1 ;  /* 0x000000ffff027224 */ /* 0x004fca00008e0611 */
[----:B------:R-:W-:Y:S01]  /*0ae0*/  STL [R1+0x4bc], R2 ;  /* 0x0004bc0201007387 */ /* 0x000fe20000100800 */
[----:B0-----:R-:W-:-:S04]  /*0af0*/  SHF.R.U32.HI R0, RZ, 0x7, R0 ;  /* 0x00000007ff007819 */ /* 0x001fc80000011600 */
[----:B------:R-:W-:-:S13]  /*0b00*/  ISETP.NE.AND P0, PT, R0, 0x1, PT ;  /* 0x000000010000780c */ /* 0x000fda0003f05270 */
[----:B------:R-:W-:Y:S08]  /*0b10*/  @!P0 BAR.ARV 0x9, 0x100 ;  /* 0x0244000000008b1d */ /* 0x000ff00000002000 */
[----:B------:R-:W-:Y:S01]  /*0b20*/  BAR.SYNC.DEFER_BLOCKING 0x5, 0x180 ;  /* 0x0146000000007b1d */ /* 0x000fe20000010000 */
[----:B------:R-:W-:-:S05]  /*0b30*/  IADD3 R0, P2, R16, 0x21c, RZ ;  /* 0x0000021c10007810 */ /* 0x000fca0007f5e0ff */
[----:B------:R0:W-:Y:S02]  /*0b40*/  STL [R1+0x4c8], R0 ;  /* 0x0004c80001007387 */ /* 0x0001e40000100800 */
[----:B0-----:R-:W-:-:S05]  /*0b50*/  IMAD.X R0, RZ, RZ, R17, P2 ;  /* 0x000000ffff007224 */ /* 0x001fca00010e0611 */
[----:B------:R-:W-:Y:S04]  /*0b60*/  STL [R1+0x4c4], R0 ;  /* 0x0004c40001007387 */ /* 0x000fe80000100800 */
[----:B------:R-:W0:Y:S01]  /*0b70*/  LDS.128 R12, [UR4+0x324d0] ;  /* 0x0324d004ff0c7984 */ /* 0x000e220008000c00 */
[----:B------:R-:W-:Y:S01]  /*0b80*/  ULDC UR4, c[0x0][0xd3c] ;  /* 0x00034f0000047ab9 */ /* 0x000fe20000000800 */
[----:B------:R-:W-:Y:S06]  /*0b90*/  BAR.ARV 0x4, 0x180 ;  /* 0x0106000000007b1d */ /* 0x000fec0000002000 */
[----:B0-----:R-:W-:-:S13]  /*0ba0*/  ISETP.GE.AND P0, PT, R15, UR4, PT ;  /* 0x000000040f007c0c */ /* 0x001fda000bf06270 */
[----:B------:R-:W-:Y:S05]  /*0bb0*/  @P0 EXIT ;  /* 0x000000000000094d */ /* 0x000fea0003800000 */
[----:B------:R-:W0:Y:S01]  /*0bc0*/  S2R R0, SR_TID.X ;  /* 0x0000000000007919 */ /* 0x000e220000002100 */
[----:B------:R-:W-:Y:S02]  /*0bd0*/  R2UR UR5, R13 ;  /* 0x000000000d0572ca */ /* 0x000fe400000e0000 */
[----:B------:R-:W-:Y:S02]  /*0be0*/  R2UR UR7, R14 ;  /* 0x000000000e0772ca */ /* 0x000fe400000e0000 */
[----:B------:R-:W-:Y:S01]  /*0bf0*/  R2UR UR6, R15 ;  /* 0x000000000f0672ca */ /* 0x000fe200000e0000 */
[----:B0-----:R-:W-:-:S05]  /*0c00*/  VIADD R223, R0, 0xffffff80 ;  /* 0xffffff8000df7836 */ /* 0x001fca0000000000 */
[----:B------:R-:W-:-:S04]  /*0c10*/  SHF.R.S32.HI R0, RZ, 0x1f, R223 ;  /* 0x0000001fff007819 */ /* 0x000fc800000114df */
[CC--:B------:R-:W-:Y:S02]  /*0c20*/  LEA.HI R2, R0.reuse, R223.reuse, RZ, 0x7 ;  /* 0x000000df00027211 */ /* 0x0c0fe400078f38ff */
[-C--:B------:R-:W-:Y:S02]  /*0c30*/  LEA.HI R5, R0, R223.reuse, RZ, 0x4 ;  /* 0x000000df00057211 */ /* 0x080fe400078f20ff */
[----:B------:R-:W-:Y:S02]  /*0c40*/  LOP3.LUT R4, R2, 0xffffff80, RZ, 0xc0, !PT ;  /* 0xffffff8002047812 */ /* 0x000fe400078ec0ff */
[----:B------:R-:W-:Y:S02]  /*0c50*/  SHF.R.S32.HI R10, RZ, 0x4, R5 ;  /* 0x00000004ff0a7819 */ /* 0x000fe40000011405 */
[----:B------:R-:W-:Y:S01]  /*0c60*/  LOP3.LUT R8, R5, 0x3fffff0, RZ, 0xc0, !PT ;  /* 0x03fffff005087812 */ /* 0x000fe200078ec0ff */
[----:B------:R-:W-:Y:S01]  /*0c70*/  IMAD.IADD R11, R223, 0x1, -R4 ;  /* 0x00000001df0b7824 */ /* 0x000fe200078e0a04 */
[----:B------:R-:W-:-:S02]  /*0c80*/  LEA.HI R4, R0, R223, RZ, 0x5 ;  /* 0x000000df00047211 */ /* 0x000fc400078f28ff */
[----:B------:R-:W-:Y:S01]  /*0c90*/  LEA.HI R7, R5, R10, RZ, 0x1 ;  /* 0x0000000a05077211 */ /* 0x000fe200078f08ff */
[----:B------:R-:W-:Y:S01]  /*0ca0*/  IMAD.IADD R8, R223, 0x1, -R8 ;  /* 0x00000001df087824 */ /* 0x000fe200078e0a08 */
[----:B------:R-:W-:Y:S01]  /*0cb0*/  SHF.R.S32.HI R3, RZ, 0x1f, R11 ;  /* 0x0000001fff037819 */ /* 0x000fe2000001140b */
[----:B------:R-:W-:Y:S01]  /*0cc0*/  IMAD.SHL.U32 R6, R4, 0x20, RZ ;  /* 0x0000002004067824 */ /* 0x000fe200078e00ff */
[----:B------:R-:W-:Y:S01]  /*0cd0*/  LOP3.LUT R7, R7, 0x1ffffffe, RZ, 0xc0, !PT ;  /* 0x1ffffffe07077812 */ /* 0x000fe200078ec0ff */
[----:B------:R-:W-:Y:S01]  /*0ce0*/  STL [R1+0x4b8], R11 ;  /* 0x0004b80b01007387 */ /* 0x000fe20000100800 */
[----:B------:R-:W-:Y:S02]  /*0cf0*/  LEA.HI R4, R3, R11, RZ, 0x2 ;  /* 0x0000000b03047211 */ /* 0x000fe400078f10ff */
[----:B------:R-:W-:Y:S01]  /*0d00*/  LOP3.LUT R9, R6, 0xfffffc00, RZ, 0xc0, !PT ;  /* 0xfffffc0006097812 */ /* 0x000fe200078ec0ff */
[----:B------:R-:W-:Y:S01]  /*0d10*/  IMAD.IADD R7, R10, 0x1, -R7 ;  /* 0x000000010a077824 */ /* 0x000fe200078e0a07 */
[----:B------:R-:W-:-:S02]  /*0d20*/  SHF.R.S32.HI R5, RZ, 0x2, R4 ;  /* 0x00000002ff057819 */ /* 0x000fc40000011404 */
[----:B------:R-:W-:Y:S01]  /*0d30*/  SHF.R.S32.HI R6, RZ, 0x1f, R4 ;  /* 0x0000001fff067819 */ /* 0x000fe20000011404 */
[----:B------:R-:W-:Y:S01]  /*0d40*/  IMAD R8, R8, 0x40, R9 ;  /* 0x0000004008087824 */ /* 0x000fe200078e0209 */
[----:B------:R-:W-:Y:S02]  /*0d50*/  LOP3.LUT R4, R4, 0x7ffffffc, RZ, 0xc0, !PT ;  /* 0x7ffffffc04047812 */ /* 0x000fe400078ec0ff */
[----:B------:R-:W-:Y:S01]  /*0d60*/  LEA.HI R9, R0, R223, RZ, 0x2 ;  /* 0x000000df00097211 */ /* 0x000fe200078f10ff */
[----:B------:R-:W-:Y:S01]  /*0d70*/  IMAD R7, R7, 0x8, R8 ;  /* 0x0000000807077824 */ /* 0x000fe200078e0208 */
[----:B------:R-:W-:Y:S01]  /*0d80*/  LEA.HI R6, R6, R5, RZ, 0x3 ;  /* 0x0000000506067211 */ /* 0x000fe200078f18ff */
[----:B------:R-:W-:Y:S01]  /*0d90*/  IMAD.IADD R4, R11, 0x1, -R4 ;  /* 0x000000010b047824 */ /* 0x000fe200078e0a04 */
[----:B------:R-:W-:Y:S02]  /*0da0*/  LOP3.LUT R10, R9, 0xfffffffc, RZ, 0xc0, !PT ;  /* 0xfffffffc090a7812 */ /* 0x000fe400078ec0ff */
[----:B------:R-:W-:Y:S01]  /*0db0*/  SHF.R.S32.HI R9, RZ, 0x7, R2 ;  /* 0x00000007ff097819 */ /* 0x000fe20000011402 */
[----:B------:R-:W-:Y:S01]  /*0dc0*/  IMAD.SHL.U32 R179, R4, 0x2, RZ ;  /* 0x0000000204b37824 */ /* 0x000fe200078e00ff */
[----:B------:R-:W-:Y:S01]  /*0dd0*/  LOP3.LUT R6, R6, 0xfffffff8, RZ, 0xc0, !PT ;  /* 0xfffffff806067812 */ /* 0x000fe200078ec0ff */
[----:B------:R-:W-:Y:S01]  /*0de0*/  IMAD.IADD R10, R223, 0x1, -R10 ;  /* 0x00000001df0a7824 */ /* 0x000fe200078e0a0a */
[----:B------:R-:W-:Y:S01]  /*0df0*/  LEA.HI R3, R3, R11, RZ, 0x5 ;  /* 0x0000000b03037211 */ /* 0x000fe200078f28ff */
[----:B------:R-:W-:Y:S01]  /*0e00*/  VIADD R211, R179, 0x10 ;  /* 0x00000010b3d37836 */ /* 0x000fe20000000000 */
[----:B------:R-:W-:Y:S01]  /*0e10*/  LEA.HI R2, R2, R9, RZ, 0x1 ;  /* 0x0000000902027211 */ /* 0x000fe200078f08ff */
[----:B------:R-:W-:Y:S01]  /*0e20*/  IMAD.IADD R6, R5, 0x1, -R6 ;  /* 0x0000000105067824 */ /* 0x000fe200078e0a06 */
[----:B------:R-:W-:Y:S01]  /*0e30*/  LEA.HI R0, R0, R223, RZ, 0x3 ;  /* 0x000000df00007211 */ /* 0x000fe200078f18ff */
[C---:B------:R-:W-:Y:S01]  /*0e40*/  VIADD R212, R179.reuse, 0x8 ;  /* 0x00000008b3d47836 */ /* 0x040fe20000000000 */
[----:B------:R-:W-:Y:S01]  /*0e50*/  SHF.R.S32.HI R3, RZ, 0x5, R3 ;  /* 0x00000005ff037819 */ /* 0x000fe20000011403 */
[C---:B------:R-:W-:Y:S01]  /*0e60*/  VIADD R208, R179.reuse, 0x28 ;  /* 0x00000028b3d07836 */ /* 0x040fe20000000000 */
[----:B------:R-:W-:Y:S01]  /*0e70*/  LOP3.LUT R2, R2, 0x3fffffe, RZ, 0xc0, !PT ;  /* 0x03fffffe02027812 */ /* 0x000fe200078ec0ff */
[----:B------:R-:W-:Y:S01]  /*0e80*/  VIADD R210, R179, 0x18 ;  /* 0x00000018b3d27836 */ /* 0x000fe20000000000 */
[----:B------:R-:W-:Y:S01]  /*0e90*/  LOP3.LUT R224, R0, 0xfffffff8, RZ, 0xc0, !PT ;  /* 0xfffffff800e07812 */ /* 0x000fe200078ec0ff */
[----:B------:R-:W-:Y:S01]  /*0ea0*/  IMAD R3, R3, 0x10, R6 ;  /* 0x0000001003037824 */ /* 0x000fe200078e0206 */
[----:B------:R-:W-:Y:S01]  /*0eb0*/  SHF.R.S32.HI R222, RZ, 0x3, R0 ;  /* 0x00000003ffde7819 */ /* 0x000fe20000011400 */
[----:B------:R-:W-:Y:S01]  /*0ec0*/  IMAD.IADD R2, R9, 0x1, -R2 ;  /* 0x0000000109027824 */ /* 0x000fe200078e0a02 */
[----:B------:R-:W-:Y:S01]  /*0ed0*/  SHF.R.S32.HI R0, RZ, 0x1f, R211 ;  /* 0x0000001fff007819 */ /* 0x000fe200000114d3 */
[C---:B------:R-:W-:Y:S01]  /*0ee0*/  VIADD R209, R179.reuse, 0x20 ;  /* 0x00000020b3d17836 */ /* 0x040fe20000000000 */
[----:B------:R-:W-:Y:S01]  /*0ef0*/  LEA.HI R5, R10, R10, RZ, 0x1 ;  /* 0x0000000a0a057211 */ /* 0x000fe200078f08ff */
[----:B------:R-:W-:Y:S01]  /*0f00*/  IMAD R178, R2, 0x40, R3 ;  /* 0x0000004002b27824 */ /* 0x000fe200078e0203 */
[----:B------:R-:W-:Y:S01]  /*0f10*/  SHF.R.S32.HI R2, RZ, 0x1f, R212 ;  /* 0x0000001fff027819 */ /* 0x000fe200000114d4 */
[----:B------:R0:W-:Y:S01]  /*0f20*/  STL [R1+0x4b0], R0 ;  /* 0x0004b00001007387 */ /* 0x0001e20000100800 */
[C---:B------:R-:W-:Y:S01]  /*0f30*/  VIADD R205, R179.reuse, 0x40 ;  /* 0x00000040b3cd7836 */ /* 0x040fe20000000000 */
[----:B------:R-:W-:Y:S01]  /*0f40*/  SHF.R.S32.HI R3, RZ, 0x1f, R210 ;  /* 0x0000001fff037819 */ /* 0x000fe200000114d2 */
[C---:B------:R-:W-:Y:S01]  /*0f50*/  VIADD R207, R179.reuse, 0x30 ;  /* 0x00000030b3cf7836 */ /* 0x040fe20000000000 */
[----:B------:R1:W-:Y:S01]  /*0f60*/  STL [R1+0x4b4], R2 ;  /* 0x0004b40201007387 */ /* 0x0003e20000100800 */
[----:B------:R-:W-:Y:S01]  /*0f70*/  VIADD R206, R179, 0x38 ;  /* 0x00000038b3ce7836 */ /* 0x000fe20000000000 */
[----:B------:R-:W-:Y:S01]  /*0f80*/  LOP3.LUT R5, R5, 0x1ffffffe, RZ, 0xc0, !PT ;  /* 0x1ffffffe05057812 */ /* 0x000fe200078ec0ff */
[C---:B------:R-:W-:Y:S01]  /*0f90*/  VIADD R202, R179.reuse, 0x58 ;  /* 0x00000058b3ca7836 */ /* 0x040fe20000000000 */
[----:B------:R2:W-:Y:S01]  /*0fa0*/  STL [R1+0x4ac], R3 ;  /* 0x0004ac0301007387 */ /* 0x0005e20000100800 */
[C---:B------:R-:W-:Y:S01]  /*0fb0*/  VIADD R204, R179.reuse, 0x48 ;  /* 0x00000048b3cc7836 */ /* 0x040fe20000000000 */
[----:B0-----:R-:W-:Y:S01]  /*0fc0*/  SHF.R.S32.HI R0, RZ, 0x1f, R208 ;  /* 0x0000001fff007819 */ /* 0x001fe200000114d0 */
[C---:B------:R-:W-:Y:S01]  /*0fd0*/  VIADD R203, R179.reuse, 0x50 ;  /* 0x00000050b3cb7836 */ /* 0x040fe20000000000 */
[----:B------:R-:W-:Y:S01]  /*0fe0*/  STL [R1+0x4d4], R7 ;  /* 0x0004d40701007387 */ /* 0x000fe20000100800 */
[C---:B------:R-:W-:Y:S01]  /*0ff0*/  VIADD R199, R179.reuse, 0x70 ;  /* 0x00000070b3c77836 */ /* 0x040fe20000000000 */
[----:B-1----:R-:W-:Y:S01]  /*1000*/  SHF.R.S32.HI R2, RZ, 0x1f, R209 ;  /* 0x0000001fff027819 */ /* 0x002fe200000114d1 */
[C---:B------:R-:W-:Y:S01]  /*1010*/  VIADD R201, R179.reuse, 0x60 ;  /* 0x00000060b3c97836 */ /* 0x040fe20000000000 */
[----:B------:R0:W-:Y:S01]  /*1020*/  STL [R1+0x4a4], R0 ;  /* 0x0004a40001007387 */ /* 0x0001e20000100800 */
[C---:B------:R-:W-:Y:S01]  /*1030*/  VIADD R200, R179.reuse, 0x68 ;  /* 0x00000068b3c87836 */ /* 0x040fe20000000000 */
[----:B--2---:R-:W-:Y:S01]  /*1040*/  SHF.R.S32.HI R3, RZ, 0x1f, R207 ;  /* 0x0000001fff037819 */ /* 0x004fe200000114cf */
[C---:B------:R-:W-:Y:S01]  /*1050*/  VIADD R196, R179.reuse, 0x88 ;  /* 0x00000088b3c47836 */ /* 0x040fe20000000000 */
[----:B------:R1:W-:Y:S01]  /*1060*/  STL [R1+0x4a8], R2 ;  /* 0x0004a80201007387 */ /* 0x0003e20000100800 */
[----:B------:R-:W-:-:S02]  /*1070*/  VIADD R198, R179, 0x78 ;  /* 0x00000078b3c67836 */ /* 0x000fc40000000000 */
[C---:B------:R-:W-:Y:S01]  /*1080*/  VIADD R197, R179.reuse, 0x80 ;  /* 0x00000080b3c57836 */ /* 0x040fe20000000000 */
[----:B------:R2:W-:Y:S01]  /*1090*/  STL [R1+0x4a0], R3 ;  /* 0x0004a00301007387 */ /* 0x0005e20000100800 */
[C---:B------:R-:W-:Y:S01]  /*10a0*/  VIADD R193, R179.reuse, 0xa0 ;  /* 0x000000a0b3c17836 */ /* 0x040fe20000000000 */
[----:B0-----:R-:W-:Y:S01]  /*10b0*/  SHF.R.S32.HI R0, RZ, 0x1f, R205 ;  /* 0x0000001fff007819 */ /* 0x001fe200000114cd */
[C---:B------:R-:W-:Y:S01]  /*10c0*/  VIADD R195, R179.reuse, 0x90 ;  /* 0x00000090b3c37836 */ /* 0x040fe20000000000 */
[----:B------:R-:W-:Y:S01]  /*10d0*/  STL [R1+0x4cc], R9 ;  /* 0x0004cc0901007387 */ /* 0x000fe20000100800 */
[----:B------:R-:W-:Y:S01]  /*10e0*/  VIADD R194, R179, 0x98 ;  /* 0x00000098b3c27836 */ /* 0x000fe20000000000 */
[----:B-1----:R-:W-:Y:S01]  /*10f0*/  SHF.R.S32.HI R2, RZ, 0x1f, R206 ;  /* 0x0000001fff027819 */ /* 0x002fe200000114ce */
[----:B------:R-:W-:Y:S01]  /*1100*/  IMAD.IADD R5, R10, 0x1, -R5 ;  /* 0x000000010a057824 */ /* 0x000fe200078e0a05 */
[----:B------:R0:W-:Y:S01]  /*1110*/  STL [R1+0x498], R0 ;  /* 0x0004980001007387 */ /* 0x0001e20000100800 */
[----:B------:R-:W-:Y:S01]  /*1120*/  IMAD.IADD R224, R223, 0x1, -R224 ;  /* 0x00000001dfe07824 */ /* 0x000fe200078e0ae0 */
[----:B--2---:R-:W-:Y:S01]  /*1130*/  SHF.R.S32.HI R3, RZ, 0x1f, R204 ;  /* 0x0000001fff037819 */ /* 0x004fe200000114cc */
[----:B------:R-:W-:Y:S01]  /*1140*/  VIADD R192, R179, 0xa8 ;  /* 0x000000a8b3c07836 */ /* 0x000fe20000000000 */
[----:B------:R1:W-:Y:S01]  /*1150*/  STL [R1+0x49c], R2 ;  /* 0x00049c0201007387 */ /* 0x0003e20000100800 */
[----:B------:R-:W-:-:S02]  /*1160*/  IMAD.SHL.U32 R18, R224, 0x8, RZ ;  /* 0x00000008e0127824 */ /* 0x000fc400078e00ff */
[C---:B------:R-:W-:Y:S01]  /*1170*/  VIADD R191, R179.reuse, 0xb0 ;  /* 0x000000b0b3bf7836 */ /* 0x040fe20000000000 */
[----:B------:R2:W-:Y:S01]  /*1180*/  STL [R1+0x494], R3 ;  /* 0x0004940301007387 */ /* 0x0005e20000100800 */
[C---:B------:R-:W-:Y:S01]  /*1190*/  VIADD R176, R18.reuse, 0x40 ;  /* 0x0000004012b07836 */ /* 0x040fe20000000000 */
[----:B0-----:R-:W-:Y:S01]  /*11a0*/  SHF.R.S32.HI R0, RZ, 0x1f, R202 ;  /* 0x0000001fff007819 */ /* 0x001fe200000114ca */
[C---:B------:R-:W-:Y:S01]  /*11b0*/  VIADD R19, R18.reuse, 0x80 ;  /* 0x0000008012137836 */ /* 0x040fe20000000000 */
[----:B------:R-:W-:Y:S01]  /*11c0*/  SHF.R.S32.HI R183, RZ, 0x1f, R18 ;  /* 0x0000001fffb77819 */ /* 0x000fe20000011412 */
[----:B------:R-:W-:Y:S01]  /*11d0*/  VIADD R177, R18, 0xc0 ;  /* 0x000000c012b17836 */ /* 0x000fe20000000000 */
[----:B-1----:R-:W-:Y:S01]  /*11e0*/  SHF.R.S32.HI R2, RZ, 0x1f, R203 ;  /* 0x0000001fff027819 */ /* 0x002fe200000114cb */
[----:B------:R0:W-:Y:S01]  /*11f0*/  STL [R1+0x48c], R0 ;  /* 0x00048c0001007387 */ /* 0x0001e20000100800 */
[C---:B------:R-:W-:Y:S01]  /*1200*/  VIADD R190, R179.reuse, 0xb8 ;  /* 0x000000b8b3be7836 */ /* 0x040fe20000000000 */
[----:B------:R-:W-:Y:S01]  /*1210*/  SHF.R.S32.HI R182, RZ, 0x1f, R176 ;  /* 0x0000001fffb67819 */ /* 0x000fe200000114b0 */
[C---:B------:R-:W-:Y:S01]  /*1220*/  VIADD R189, R179.reuse, 0xc0 ;  /* 0x000000c0b3bd7836 */ /* 0x040fe20000000000 */
[----:B------:R1:W-:Y:S01]  /*1230*/  STL [R1+0x490], R2 ;  /* 0x0004900201007387 */ /* 0x0003e20000100800 */
[----:B--2---:R-:W-:Y:S01]  /*1240*/  SHF.R.S32.HI R3, RZ, 0x1f, R201 ;  /* 0x0000001fff037819 */ /* 0x004fe200000114c9 */
[C---:B------:R-:W-:Y:S01]  /*1250*/  VIADD R188, R179.reuse, 0xc8 ;  /* 0x000000c8b3bc7836 */ /* 0x040fe20000000000 */
[----:B------:R-:W-:Y:S01]  /*1260*/  SHF.R.S32.HI R181, RZ, 0x1f, R19 ;  /* 0x0000001fffb57819 */ /* 0x000fe20000011413 */
[C---:B------:R-:W-:Y:S01]  /*1270*/  VIADD R187, R179.reuse, 0xd0 ;  /* 0x000000d0b3bb7836 */ /* 0x040fe20000000000 */
[----:B------:R-:W-:Y:S01]  /*1280*/  SHF.R.S32.HI R180, RZ, 0x1f, R177 ;  /* 0x0000001fffb47819 */ /* 0x000fe200000114b1 */
[----:B------:R2:W-:Y:S01]  /*1290*/  STL [R1+0x488], R3 ;  /* 0x0004880301007387 */ /* 0x0005e20000100800 */
[----:B0-----:R-:W-:Y:S01]  /*12a0*/  SHF.R.S32.HI R0, RZ, 0x1f, R199 ;  /* 0x0000001fff007819 */ /* 0x001fe200000114c7 */
[C---:B------:R-:W-:Y:S01]  /*12b0*/  VIADD R186, R179.reuse, 0xd8 ;  /* 0x000000d8b3ba7836 */ /* 0x040fe20000000000 */
[----:B------:R-:W-:Y:S01]  /*12c0*/  SHF.R.S32.HI R237, RZ, 0x1f, R192 ;  /* 0x0000001fffed7819 */ /* 0x000fe200000114c0 */
[C---:B------:R-:W-:Y:S01]  /*12d0*/  VIADD R185, R179.reuse, 0xe0 ;  /* 0x000000e0b3b97836 */ /* 0x040fe20000000000 */
[----:B-1----:R-:W-:Y:S01]  /*12e0*/  SHF.R.S32.HI R2, RZ, 0x1f, R200 ;  /* 0x0000001fff027819 */ /* 0x002fe200000114c8 */
[----:B------:R0:W-:Y:S01]  /*12f0*/  STL [R1+0x47c], R0 ;  /* 0x00047c0001007387 */ /* 0x0001e20000100800 */
[C---:B------:R-:W-:Y:S01]  /*1300*/  VIADD R184, R179.reuse, 0xe8 ;  /* 0x000000e8b3b87836 */ /* 0x040fe20000000000 */
[----:B------:R-:W-:Y:S01]  /*1310*/  SHF.R.S32.HI R236, RZ, 0x1f, R191 ;  /* 0x0000001fffec7819 */ /* 0x000fe200000114bf */
[C---:B------:R-:W-:Y:S01]  /*1320*/  VIADD R214, R179.reuse, 0xf0 ;  /* 0x000000f0b3d67836 */ /* 0x040fe20000000000 */
[----:B------:R1:W-:Y:S01]  /*1330*/  STL [R1+0x484], R2 ;  /* 0x0004840201007387 */ /* 0x0003e20000100800 */
[----:B--2---:R-:W-:Y:S01]  /*1340*/  SHF.R.S32.HI R3, RZ, 0x1f, R198 ;  /* 0x0000001fff037819 */ /* 0x004fe200000114c6 */
[----:B------:R-:W-:Y:S01]  /*1350*/  VIADD R213, R179, 0xf8 ;  /* 0x000000f8b3d57836 */ /* 0x000fe20000000000 */
[----:B------:R-:W-:-:S02]  /*1360*/  SHF.R.S32.HI R235, RZ, 0x1f, R190 ;  /* 0x0000001fffeb7819 */ /* 0x000fc400000114be */
[----:B------:R-:W-:Y:S01]  /*1370*/  SHF.R.S32.HI R234, RZ, 0x1f, R189 ;  /* 0x0000001fffea7819 */ /* 0x000fe200000114bd */
[----:B------:R2:W-:Y:S01]  /*1380*/  STL [R1+0x478], R3 ;  /* 0x0004780301007387 */ /* 0x0005e20000100800 */
[----:B0-----:R-:W-:Y:S02]  /*1390*/  SHF.R.S32.HI R0, RZ, 0x1f, R196 ;  /* 0x0000001fff007819 */ /* 0x001fe400000114c4 */
[----:B------:R-:W-:Y:S02]  /*13a0*/  SHF.R.S32.HI R231, RZ, 0x1f, R188 ;  /* 0x0000001fffe77819 */ /* 0x000fe400000114bc */
[----:B-1----:R-:W-:Y:S01]  /*13b0*/  SHF.R.S32.HI R2, RZ, 0x1f, R197 ;  /* 0x0000001fff027819 */ /* 0x002fe200000114c5 */
[----:B------:R0:W-:Y:S01]  /*13c0*/  STL [R1+0x470], R0 ;  /* 0x0004700001007387 */ /* 0x0001e20000100800 */
[----:B------:R-:W-:Y:S02]  /*13d0*/  SHF.R.S32.HI R230, RZ, 0x1f, R187 ;  /* 0x0000001fffe67819 */ /* 0x000fe400000114bb */
[----:B------:R-:W-:Y:S01]  /*13e0*/  SHF.R.S32.HI R229, RZ, 0x1f, R186 ;  /* 0x0000001fffe57819 */ /* 0x000fe200000114ba */
[----:B------:R1:W-:Y:S01]  /*13f0*/  STL [R1+0x474], R2 ;  /* 0x0004740201007387 */ /* 0x0003e20000100800 */
[----:B--2---:R-:W-:-:S02]  /*1400*/  SHF.R.S32.HI R3, RZ, 0x1f, R195 ;  /* 0x0000001fff037819 */ /* 0x004fc400000114c3 */
[----:B------:R-:W-:Y:S02]  /*1410*/  SHF.R.S32.HI R228, RZ, 0x1f, R185 ;  /* 0x0000001fffe47819 */ /* 0x000fe400000114b9 */
[----:B------:R-:W-:Y:S01]  /*1420*/  SHF.R.S32.HI R227, RZ, 0x1f, R184 ;  /* 0x0000001fffe37819 */ /* 0x000fe200000114b8 */
[----:B------:R-:W-:Y:S01]  /*1430*/  STL [R1+0x46c], R3 ;  /* 0x00046c0301007387 */ /* 0x000fe20000100800 */
[----:B0-----:R-:W-:Y:S02]  /*1440*/  SHF.R.S32.HI R0, RZ, 0x1f, R193 ;  /* 0x0000001fff007819 */ /* 0x001fe400000114c1 */
[----:B------:R-:W-:Y:S02]  /*1450*/  SHF.R.S32.HI R226, RZ, 0x1f, R214 ;  /* 0x0000001fffe27819 */ /* 0x000fe400000114d6 */
[----:B-1----:R-:W-:Y:S01]  /*1460*/  SHF.R.S32.HI R2, RZ, 0x1f, R194 ;  /* 0x0000001fff027819 */ /* 0x002fe200000114c2 */
[----:B------:R0:W-:Y:S01]  /*1470*/  STL [R1+0x464], R0 ;  /* 0x0004640001007387 */ /* 0x0001e20000100800 */
[----:B------:R-:W-:-:S03]  /*1480*/  SHF.R.S32.HI R225, RZ, 0x1f, R213 ;  /* 0x0000001fffe17819 */ /* 0x000fc600000114d5 */
[----:B------:R1:W-:Y:S01]  /*1490*/  STL [R1+0x468], R2 ;  /* 0x0004680201007387 */ /* 0x0003e20000100800 */
[----:B0-----:R-:W-:-:S05]  /*14a0*/  IMAD R0, R5, 0x8, R178 ;  /* 0x0000000805007824 */ /* 0x001fca00078e02b2 */
[----:B------:R1:W-:Y:S02]  /*14b0*/  STL [R1+0x4d0], R0 ;  /* 0x0004d00001007387 */ /* 0x0003e40000100800 */
.L_x_3330:
[----:B------:R-:W-:Y:S01]  /*14c0*/  ULDC.64 UR8, c[0x0][0xb20] ;  /* 0x0002c80000087ab9 */ /* 0x000fe20000000a00 */
[----:B------:R-:W-:Y:S02]  /*14d0*/  ULOP3.LUT UR44, UR7, 0xff0000, URZ, 0xc0, !UPT ;  /* 0x00ff0000072c7892 */ /* 0x000fe4000f8ec03f */
[----:B------:R-:W-:Y:S01]  /*14e0*/  UISETP.NE.U32.AND UP0, UPT, UR8, URZ, UPT ;  /* 0x0000003f0800728c */ /* 0x000fe2000bf05070 */
[----:B------:R-:W-:-:S03]  /*14f0*/  ULDC UR48, c[0x0][0x2f0] ;  /* 0x0000bc0000307ab9 */ /* 0x000fc60000000800 */
[----:B------:R-:W-:-:S03]  /*1500*/  UISETP.NE.AND.EX UP0, UPT, UR9, URZ, UPT, UP0 ;  /* 0x0000003f0900728c */ /* 0x000fc6000bf05300 */
[----:B------:R-:W-:Y:S02]  /*1510*/  ULDC.64 UR8, c[0x0][0xb10] ;  /* 0x0002c40000087ab9 */ /* 0x000fe40000000a00 */
[----:B------:R-:W-:Y:S01]  /*1520*/  UISETP.NE.U32.AND UP1, UPT, UR8, URZ, UPT ;  /* 0x0000003f0800728c */ /* 0x000fe2000bf25070 */
[----:B------:R-:W-:-:S03]  /*1530*/  PLOP3.LUT P0, PT, PT, PT, UP0, 0x80, 0x0 ;  /* 0x000000000000781c */ /* 0x000fc60003f0f008 */
[----:B------:R-:W-:-:S03]  /*1540*/  UISETP.NE.AND.EX UP1, UPT, UR9, URZ, UPT, UP1 ;  /* 0x0000003f0900728c */ /* 0x000fc6000bf25310 */
[----:B------:R-:W-:Y:S02]  /*1550*/  @UP0 ULDC.64 UR8, c[0x0][0xb20] ;  /* 0x0002c80000080ab9 */ /* 0x000fe40000000a00 */
[----:B------:R-:W-:Y:S01]  /*1560*/  @UP0 UIMAD.WIDE UR8, UR6, 0x4, UR8 ;  /* 0x00000004060808a5 */ /* 0x000fe2000f8e0208 */
[----:B------:R-:W-:-:S05]  /*1570*/  PLOP3.LUT P2, PT, PT, PT, UP1, 0x80, 0x0 ;  /* 0x000000000000781c */ /* 0x000fca0003f4f018 */
[----:B------:R-:W-:Y:S01]  /*1580*/  @UP1 ULDC.64 UR10, c[0x0][0xb10] ;  /* 0x0002c400000a1ab9 */ /* 0x000fe20000000a00 */
[----:B01-34-:R-:W-:Y:S02]  /*1590*/  IMAD.U32 R2, RZ, RZ, UR8 ;  /* 0x00000008ff027e24 */ /* 0x01bfe4000f8e00ff */
[----:B------:R-:W-:Y:S01]  /*15a0*/  IMAD.U32 R3, RZ, RZ, UR9 ;  /* 0x00000009ff037e24 */ /* 0x000fe2000f8e00ff */
[----:B------:R-:W-:-:S03]  /*15b0*/  @UP1 UIMAD.WIDE UR8, UR6, 0x4, UR10 ;  /* 0x00000004060818a5 */ /* 0x000fc6000f8e020a */
[----:B------:R-:W-:Y:S01]  /*15c0*/  ULDC.64 UR10, c[0x0][0xb18] ;  /* 0x0002c600000a7ab9 */ /* 0x000fe20000000a00 */
[----:B--2---:R-:W2:Y:S02]  /*15d0*/  @P0 LDG.E R2, desc[UR40][R2.64] ;  /* 0x0000002802020981 */ /* 0x004ea4000c1e1900 */
[----:B------:R-:W-:Y:S02]  /*15e0*/  IMAD.U32 R4, RZ, RZ, UR8 ;  /* 0x00000008ff047e24 */ /* 0x000fe4000f8e00ff */
[----:B------:R-:W-:Y:S01]  /*15f0*/  IMAD.U32 R5, RZ, RZ, UR9 ;  /* 0x00000009ff057e24 */ /* 0x000fe2000f8e00ff */
[----:B------:R-:W-:-:S04]  /*1600*/  ULDC.64 UR8, c[0x0][0x418] ;  /* 0x0001060000087ab9 */ /* 0x000fc80000000a00 */
[----:B------:R-:W3:Y:S01]  /*1610*/  @P2 LDG.E R4, desc[UR40][R4.64] ;  /* 0x0000002804042981 */ /* 0x000ee2000c1e1900 */
[----:B------:R-:W-:Y:S01]  /*1620*/  UISETP.NE.U32.AND UP0, UPT, UR8, URZ, UPT ;  /* 0x0000003f0800728c */ /* 0x000fe2000bf05070 */
[----:B------:R-:W-:Y:S01]  /*1630*/  ISETP.NE.U32.AND P1, PT, RZ, UR10, PT ;  /* 0x0000000aff007c0c */ /* 0x000fe2000bf25070 */
[----:B------:R-:W-:Y:S02]  /*1640*/  ULOP3.LUT UR8, UR7, 0xff000000, URZ, 0xc0, !UPT ;  /* 0xff00000007087892 */ /* 0x000fe4000f8ec03f */
[----:B------:R-:W-:Y:S01]  /*1650*/  UISETP.NE.AND.EX UP0, UPT, UR9, URZ, UPT, UP0 ;  /* 0x0000003f0900728c */ /* 0x000fe2000bf05300 */
[----:B------:R-:W-:Y:S01]  /*1660*/  ISETP.NE.AND.EX P1, PT, RZ, UR11, PT, P1 ;  /* 0x0000000bff007c0c */ /* 0x000fe2000bf25310 */
[----:B------:R-:W-:Y:S01]  /*1670*/  USHF.R.U32.HI UR8, URZ, 0x8, UR8 ;  /* 0x000000083f087899 */ /* 0x000fe20008011608 */
[----:B------:R-:W-:Y:S01]  /*1680*/  ULDC UR9, c[0x0][0x424] ;  /* 0x0001090000097ab9 */ /* 0x000fe20000000800 */
[----:B------:R-:W-:Y:S01]  /*1690*/  UMOV UR4, URZ ;  /* 0x0000003f00047c82 */ /* 0x000fe20008000000 */
[----:B------:R-:W-:Y:S01]  /*16a0*/  USEL UR9, UR9, 0x1, UP0 ;  /* 0x0000000109097887 */ /* 0x000fe20008000000 */
[----:B------:R-:W-:Y:S01]  /*16b0*/  ULDC UR47, c[0x0][0x288] ;  /* 0x0000a200002f7ab9 */ /* 0x000fe20000000800 */
[----:B------:R-:W-:-:S02]  /*16c0*/  ULEA.HI UR44, UR44, UR8, URZ, 0x10 ;  /* 0x000000082c2c7291 */ /* 0x000fc4000f8f803f */
[----:B------:R-:W-:Y:S02]  /*16d0*/  UIMAD UR48, UR9, UR48, URZ ;  /* 0x00000030093072a4 */ /* 0x000fe4000f8e023f */
[----:B------:R-:W-:Y:S01]  /*16e0*/  ULOP3.LUT UR37, UR7, 0xffff, URZ, 0xc0, !UPT ;  /* 0x0000ffff07257892 */ /* 0x000fe2000f8ec03f */
[----:B--2---:R-:W-:Y:S02]  /*16f0*/  @P0 R2UR UR4, R2 ;  /* 0x00000000020402ca */ /* 0x004fe400000e0000 */
        /* <DEDUP_REMOVED lines=15> */
.L_x_3207:
[----:B------:R-:W-:Y:S01]  /*17f0*/  UMOV UR38, UR6 ;  /* 0x0000000600267c82 */ /* 0x000fe20008000000 */
[----:B------:R-:W-:Y:S05]  /*1800*/  @!P1 BRA `(.L_x_3208) ;  /* 0x00000000001c9947 */ /* 0x000fea0003800000 */
[----:B------:R-:W-:Y:S02]  /*1810*/  ULDC.64 UR8, c[0x0][0xb18] ;  /* 0x0002c60000087ab9 */ /* 0x000fe40000000a00 */
[----:B------:R-:W-:-:S06]  /*1820*/  UIMAD.WIDE UR6, UR6, 0x4, UR8 ;  /* 0x00000004060678a5 */ /* 0x000fcc000f8e0208 */
[----:B------:R-:W-:Y:S02]  /*1830*/  IMAD.U32 R2, RZ, RZ, UR6 ;  /* 0x00000006ff027e24 */ /* 0x000fe4000f8e00ff */
[----:B------:R-:W-:-:S05]  /*1840*/  IMAD.U32 R3, RZ, RZ, UR7 ;  /* 0x00000007ff037e24 */ /* 0x000fca000f8e00ff */
[----:B------:R-:W2:Y:S02]  /*1850*/  LDG.E R2, desc[UR40][R2.64] ;  /* 0x0000002802027981 */ /* 0x000ea4000c1e1900 */
[----:B--2---:R-:W-:Y:S01]  /*1860*/  R2UR UR48, R2 ;  /* 0x00000000023072ca */ /* 0x004fe200000e0000 */
[----:B------:R-:W-:-:S14]  /*1870*/  BRA `(.L_x_3209) ;  /* 0x0000000000347947 */ /* 0x000fdc0003800000 */
.L_x_3208:
        /* <DEDUP_REMOVED lines=13> */
.L_x_3209:
[----:B------:R-:W0:Y:S01]  /*1950*/  S2R R0, SR_TID.X ;  /* 0x0000000000007919 */ /* 0x000e220000002100 */
[----:B------:R-:W1:Y:S01]  /*1960*/  LDC R20, c[0x0][0xa80] ;  /* 0x0002a000ff147b82 */ /* 0x000e620000000800 */
[----:B------:R-:W-:Y:S01]  /*1970*/  MOV R72, 0x400 ;  /* 0x0000040000487802 */ /* 0x000fe20000000f00 */
[----:B------:R-:W-:Y:S01]  /*1980*/  IMAD.MOV.U32 R2, RZ, RZ, 0x3000 ;  /* 0x00003000ff027424 */ /* 0x000fe200078e00ff */
[----:B------:R-:W2:Y:S01]  /*1990*/  S2R R11, SR_CgaCtaId ;  /* 0x00000000000b7919 */ /* 0x000ea20000008800 */
[----:B------:R-:W-:Y:S01]  /*19a0*/  IMAD.U32 R3, RZ, RZ, UR36 ;  /* 0x00000024ff037e24 */ /* 0x000fe2000f8e00ff */
[----:B------:R-:W-:Y:S01]  /*19b0*/  UIADD3 UR48, -UR4, UR48, URZ ;  /* 0x0000003004307290 */ /* 0x000fe2000fffe13f */
[----:B------:R-:W-:Y:S01]  /*19c0*/  IMAD.MOV.U32 R12, RZ, RZ, 0x1 ;  /* 0x00000001ff0c7424 */ /* 0x000fe200078e00ff */
[----:B------:R-:W3:Y:S01]  /*19d0*/  S2R R9, SR_SWINHI ;  /* 0x0000000000097919 */ /* 0x000ee20000002f00 */
[----:B------:R-:W-:Y:S01]  /*19e0*/  IMAD.MOV.U32 R13, RZ, RZ, RZ ;  /* 0x000000ffff0d7224 */ /* 0x000fe200078e00ff */
[----:B------:R-:W-:Y:S01]  /*19f0*/  ULDC UR4, c[0x0][0x448] ;  /* 0x0001120000047ab9 */ /* 0x000fe20000000800 */
[----:B------:R-:W-:Y:S01]  /*1a00*/  IMAD.MOV.U32 R5, RZ, RZ, 0x100 ;  /* 0x00000100ff057424 */ /* 0x000fe200078e00ff */
[----:B------:R-:W-:Y:S01]  /*1a10*/  STL.64 [R1+0x18], R2 ;  /* 0x0000180201007387 */ /* 0x000fe20000100a00 */
[----:B------:R-:W-:Y:S01]  /*1a20*/  IMAD.MOV.U32 R6, RZ, RZ, 0x1 ;  /* 0x00000001ff067424 */ /* 0x000fe200078e00ff */
[----:B------:R-:W-:Y:S01]  /*1a30*/  UISETP.NE.AND UP0, UPT, UR4, 0x1, UPT ;  /* 0x000000010400788c */ /* 0x000fe2000bf05270 */
[----:B------:R-:W-:Y:S01]  /*1a40*/  IMAD.MOV.U32 R7, RZ, RZ, RZ ;  /* 0x000000ffff077224 */ /* 0x000fe200078e00ff */
[----:B------:R4:W-:Y:S01]  /*1a50*/  STL.64 [R1+0x60], R12 ;  /* 0x0000600c01007387 */ /* 0x0009e20000100a00 */
[----:B------:R-:W-:Y:S01]  /*1a60*/  IMAD.U32 R26, RZ, RZ, UR5 ;  /* 0x00000005ff1a7e24 */ /* 0x000fe2000f8e00ff */
[----:B------:R-:W-:Y:S01]  /*1a70*/  USHF.L.U32 UR39, UR5, 0x7, URZ ;  /* 0x0000000705277899 */ /* 0x000fe2000800063f */
[----:B------:R-:W-:Y:S01]  /*1a80*/  IMAD.MOV.U32 R8, RZ, RZ, 0xc000 ;  /* 0x0000c000ff087424 */ /* 0x000fe200078e00ff */
[----:B------:R-:W-:Y:S01]  /*1a90*/  STL.128 [R1+0x230], RZ ;  /* 0x000230ff01007387 */ /* 0x000fe20000100c00 */
[----:B------:R-:W-:Y:S01]  /*1aa0*/  ULDC.64 UR4, c[0x0][0xad8] ;  /* 0x0002b60000047ab9 */ /* 0x000fe20000000a00 */
[----:B------:R-:W-:-:S02]  /*1ab0*/  UIADD3 UR8, UR39, 0x7f, URZ ;  /* 0x0000007f27087890 */ /* 0x000fc4000fffe03f */
[----:B------:R-:W-:Y:S01]  /*1ac0*/  UISETP.GE.AND UP1, UPT, UR5, 0x1, UPT ;  /* 0x000000010500788c */ /* 0x000fe2000bf26270 */
[----:B------:R-:W-:Y:S01]  /*1ad0*/  STL [R1+0x70], R26 ;  /* 0x0000701a01007387 */ /* 0x000fe20000100800 */
[----:B------:R-:W-:Y:S01]  /*1ae0*/  @UP0 ULDC UR6, c[0x0][0x44c] ;  /* 0x0001130000060ab9 */ /* 0x000fe20000000800 */
[----:B------:R-:W-:Y:S01]  /*1af0*/  @UP0 ULDC UR9, c[0x0][0x450] ;  /* 0x0001140000090ab9 */ /* 0x000fe20000000800 */
[----:B------:R-:W-:Y:S01]  /*1b00*/  UIMAD.WIDE.U32 UR6, UR8, UR6, URZ ;  /* 0x00000006080672a5 */ /* 0x000fe2000f8e003f */
[----:B-1----:R-:W-:Y:S01]  /*1b10*/  STL [R1+0x250], R20 ;  /* 0x0002501401007387 */ /* 0x002fe20000100800 */
[----:B------:R-:W-:Y:S01]  /*1b20*/  UIADD3 UR42, UR48, 0x1, -UR47 ;  /* 0x00000001302a7890 */ /* 0x000fe2000fffe82f */
[----:B0-----:R-:W-:Y:S02]  /*1b30*/  LOP3.LUT R0, R0, 0x7f, RZ, 0xc0, !PT ;  /* 0x0000007f00007812 */ /* 0x001fe400078ec0ff */
[----:B------:R-:W-:Y:S01]  /*1b40*/  STL.128 [R1+0x240], RZ ;  /* 0x000240ff01007387 */ /* 0x000fe20000100c00 */
[----:B------:R-:W-:Y:S01]  /*1b50*/  @UP0 USHF.R.U32.HI UR8, URZ, UR9, UR7 ;  /* 0x000000093f080299 */ /* 0x000fe20008011607 */
[----:B--2---:R-:W-:Y:S01]  /*1b60*/  LEA R72, R11, R72, 0x18 ;  /* 0x000000480b487211 */ /* 0x004fe200078ec0ff */
[----:B------:R-:W-:Y:S01]  /*1b70*/  IMAD.MOV.U32 R11, RZ, RZ, 0x100 ;  /* 0x00000100ff0b7424 */ /* 0x000fe200078e00ff */
[----:B------:R-:W-:Y:S01]  /*1b80*/  ISETP.NE.AND P0, PT, R0, RZ, PT ;  /* 0x000000ff0000720c */ /* 0x000fe20003f05270 */
[----:B------:R-:W-:Y:S01]  /*1b90*/  STL.128 [R1+0x260], RZ ;  /* 0x000260ff01007387 */ /* 0x000fe20000100c00 */
[----:B------:R-:W-:-:S02]  /*1ba0*/  MOV R24, R72 ;  /* 0x0000004800187202 */ /* 0x000fc40000000f00 */
[----:B---3--:R-:W-:Y:S01]  /*1bb0*/  MOV R25, R9 ;  /* 0x0000000900197202 */ /* 0x008fe20000000f00 */
[----:B------:R-:W-:Y:S01]  /*1bc0*/  IMAD.U32 R9, RZ, RZ, UR36 ;  /* 0x00000024ff097e24 */ /* 0x000fe2000f8e00ff */
[----:B------:R-:W-:Y:S01]  /*1bd0*/  SEL R4, RZ, 0x1, P0 ;  /* 0x00000001ff047807 */ /* 0x000fe20000000000 */
[----:B------:R-:W-:Y:S01]  /*1be0*/  STL.128 [R1+0x270], RZ ;  /* 0x000270ff01007387 */ /* 0x000fe20000100c00 */
[C---:B------:R-:W-:Y:S01]  /*1bf0*/  IADD3 R0, P2, R24.reuse, 0x32450, RZ ;  /* 0x0003245018007810 */ /* 0x040fe20007f5e0ff */
[----:B------:R-:W-:Y:S01]  /*1c00*/  UIADD3 UR6, UR42, UR8, URZ ;  /* 0x000000082a067290 */ /* 0x000fe2000fffe03f */
[C---:B------:R-:W-:Y:S01]  /*1c10*/  IADD3 R14, P3, R24.reuse, 0x32460, RZ ;  /* 0x00032460180e7810 */ /* 0x040fe20007f7e0ff */
[----:B------:R0:W-:Y:S01]  /*1c20*/  STL.128 [R1+0x20], R4 ;  /* 0x0000200401007387 */ /* 0x0001e20000100c00 */
[C---:B----4-:R-:W-:Y:S01]  /*1c30*/  IADD3 R12, P0, R24.reuse, 0x32430, RZ ;  /* 0x00032430180c7810 */ /* 0x050fe20007f1e0ff */
[----:B------:R-:W-:Y:S01]  /*1c40*/  IMAD.MOV.U32 R10, RZ, RZ, R4 ;  /* 0x000000ffff0a7224 */ /* 0x000fe200078e0004 */
[----:B------:R-:W-:Y:S01]  /*1c50*/  IADD3 R2, P1, R24, 0x32440, RZ ;  /* 0x0003244018027810 */ /* 0x000fe20007f3e0ff */
[----:B------:R1:W-:Y:S01]  /*1c60*/  STL.128 [R1+0x280], RZ ;  /* 0x000280ff01007387 */ /* 0x0003e20000100c00 */
[----:B------:R-:W-:Y:S01]  /*1c70*/  UIADD3 UR4, UR6, UR4, URZ ;  /* 0x0000000406047290 */ /* 0x000fe2000fffe03f */
[--C-:B------:R-:W-:Y:S01]  /*1c80*/  IMAD.X R13, RZ, RZ, R25.reuse, P0 ;  /* 0x000000ffff0d7224 */ /* 0x100fe200000e0619 */
[C---:B------:R-:W-:Y:S01]  /*1c90*/  IADD3 R29, P0, R16.reuse, 0x230, RZ ;  /* 0x00000230101d7810 */ /* 0x040fe20007f1e0ff */
[----:B------:R-:W-:Y:S01]  /*1ca0*/  IMAD.X R3, RZ, RZ, R25, P1 ;  /* 0x000000ffff037224 */ /* 0x000fe200008e0619 */
[----:B------:R1:W-:Y:S01]  /*1cb0*/  STL.128 [R1+0x50], R8 ;  /* 0x0000500801007387 */ /* 0x0003e20000100c00 */
[----:B------:R-:W-:-:S02]  /*1cc0*/  IADD3 R28, P1, R16, 0x260, RZ ;  /* 0x00000260101c7810 */ /* 0x000fc40007f3e0ff */
[--C-:B------:R-:W-:Y:S01]  /*1cd0*/  IMAD.X R40, RZ, RZ, R17.reuse, P0 ;  /* 0x000000ffff287224 */ /* 0x100fe200000e0611 */
[----:B------:R1:W-:Y:S02]  /*1ce0*/  STL.64 [R1+0x8], R12 ;  /* 0x0000080c01007387 */ /* 0x0003e40000100a00 */
[----:B------:R-:W-:Y:S02]  /*1cf0*/  IMAD.X R39, RZ, RZ, R17, P1 ;  /* 0x000000ffff277224 */ /* 0x000fe400008e0611 */
[--C-:B0-----:R-:W-:Y:S01]  /*1d00*/  IMAD.X R5, RZ, RZ, R25.reuse, P2 ;  /* 0x000000ffff057224 */ /* 0x101fe200010e0619 */
[----:B------:R1:W-:Y:S01]  /*1d10*/  STL.64 [R1+0x10], R2 ;  /* 0x0000100201007387 */ /* 0x0003e20000100a00 */
[----:B------:R-:W-:Y:S01]  /*1d20*/  IMAD.X R7, RZ, RZ, R25, P3 ;  /* 0x000000ffff077224 */ /* 0x000fe200018e0619 */
[----:B------:R-:W-:Y:S01]  /*1d30*/  PLOP3.LUT P3, PT, PT, PT, UP1, 0x80, 0x0 ;  /* 0x000000000000781c */ /* 0x000fe20003f6f018 */
[----:B------:R-:W-:Y:S01]  /*1d40*/  IMAD.MOV.U32 R4, RZ, RZ, R0 ;  /* 0x000000ffff047224 */ /* 0x000fe200078e0000 */
[----:B------:R1:W-:Y:S01]  /*1d50*/  STL.64 [R1+0x30], R2 ;  /* 0x0000300201007387 */ /* 0x0003e20000100a00 */
[----:B------:R-:W-:Y:S01]  /*1d60*/  IMAD.MOV.U32 R6, RZ, RZ, R14 ;  /* 0x000000ffff067224 */ /* 0x000fe200078e000e */
[----:B------:R-:W-:-:S02]  /*1d70*/  IADD3 R38, P2, R16, 0x38, RZ ;  /* 0x0000003810267810 */ /* 0x000fc40007f5e0ff */
[----:B------:R1:W-:Y:S03]  /*1d80*/  STL.128 [R1+0x290], RZ ;  /* 0x000290ff01007387 */ /* 0x0003e60000100c00 */
[----:B------:R-:W-:Y:S01]  /*1d90*/  IMAD.X R53, RZ, RZ, R17, P2 ;  /* 0x000000ffff357224 */ /* 0x000fe200010e0611 */
[----:B------:R1:W-:Y:S04]  /*1da0*/  STL.128 [R1+0x40], R4 ;  /* 0x0000400401007387 */ /* 0x0003e80000100c00 */
[----:B------:R1:W-:Y:S04]  /*1db0*/  STL.64 [R1+0x68], R6 ;  /* 0x0000680601007387 */ /* 0x0003e80000100a00 */
[----:B------:R1:W-:Y:S04]  /*1dc0*/  STL.128 [R1+0x2a0], RZ ;  /* 0x0002a0ff01007387 */ /* 0x0003e80000100c00 */
        /* <DEDUP_REMOVED lines=27> */
[----:B------:R1:W-:Y:S04]  /*1f80*/  STL.64 [R1], RZ ;  /* 0x000000ff01007387 */ /* 0x0003e80000100a00 */
[----:B------:R1:W-:Y:S01]  /*1f90*/  STL.64 [R1+0x38], RZ ;  /* 0x000038ff01007387 */ /* 0x0003e20000100a00 */
        /* <DEDUP_REMOVED lines=11> */
.L_x_3211:
[----:B------:R-:W-:-:S11]  /*2050*/  UISETP.NE.AND UP1, UPT, UR5, 0x1, UPT ;  /* 0x000000010500788c */ /* 0x000fd6000bf25270 */
[----:B------:R-:W-:Y:S02]  /*2060*/  @UP1 ULDC.64 UR10, c[0x0][0xae0] ;  /* 0x0002b800000a1ab9 */ /* 0x000fe40000000a00 */
[----:B------:R-:W-:-:S04]  /*2070*/  UIMAD.WIDE.U32 UR6, UR8, UR10, URZ ;  /* 0x0000000a080672a5 */ /* 0x000fc8000f8e003f */
[----:B------:R-:W-:-:S12]  /*2080*/  @UP1 USHF.R.U32.HI UR8, URZ, UR11, UR7 ;  /* 0x0000000b3f081299 */ /* 0x000fd80008011607 */
.L_x_3212:
[----:B------:R-:W-:-:S04]  /*2090*/  UIMAD UR8, UR8, UR5, UR5 ;  /* 0x00000005080872a4 */ /* 0x000fc8000f8e0205 */
[----:B------:R-:W-:-:S04]  /*20a0*/  UISETP.LT.AND UP1, UPT, UR4, UR8, UPT ;  /* 0x000000080400728c */ /* 0x000fc8000bf21270 */
[----:B------:R-:W-:-:S12]  /*20b0*/  USEL UR4, UR4, UR8, UP1 ;  /* 0x0000000804047287 */ /* 0x000fd80008800000 */
.L_x_3210:
[----:B------:R-:W-:Y:S02]  /*20c0*/  UIADD3 UR6, UR48, 0x5f, URZ ;  /* 0x0000005f30067890 */ /* 0x000fe4000fffe03f */
[----:B------:R-:W-:Y:S02]  /*20d0*/  UIADD3 UR8, UR4, 0x5f, URZ ;  /* 0x0000005f04087890 */ /* 0x000fe4000fffe03f */
[----:B------:R-:W-:Y:S02]  /*20e0*/  UIMAD.WIDE UR6, UR6, 0x2aaaaaab, URZ ;  /* 0x2aaaaaab060678a5 */ /* 0x000fe4000f8e023f */
[----:B------:R-:W-:Y:S01]  /*20f0*/  UIMAD.WIDE UR8, UR8, 0x2aaaaaab, URZ ;  /* 0x2aaaaaab080878a5 */ /* 0x000fe2000f8e023f */
[----:B------:R-:W-:Y:S01]  /*2100*/  @UP0 ULDC UR10, c[0x0][0x44c] ;  /* 0x00011300000a0ab9 */ /* 0x000fe20000000800 */
[----:B------:R-:W-:Y:S02]  /*2110*/  USHF.R.U32.HI UR4, URZ, 0x1f, UR7 ;  /* 0x0000001f3f047899 */ /* 0x000fe40008011607 */
[----:B------:R-:W-:-:S02]  /*2120*/  UIMAD.WIDE.U32 UR10, UR39, UR10, URZ ;  /* 0x0000000a270a72a5 */ /* 0x000fc4000f8e003f */
[----:B------:R-:W-:Y:S01]  /*2130*/  USHF.R.U32.HI UR6, URZ, 0x1f, UR9 ;  /* 0x0000001f3f067899 */ /* 0x000fe20008011609 */
[----:B------:R-:W-:Y:S01]  /*2140*/  @UP0 ULDC UR13, c[0x0][0x450] ;  /* 0x00011400000d0ab9 */ /* 0x000fe20000000800 */
[----:B------:R-:W-:Y:S01]  /*2150*/  UMOV UR12, UR39 ;  /* 0x00000027000c7c82 */ /* 0x000fe20008000000 */
[----:B------:R-:W-:Y:S02]  /*2160*/  UIADD3 UR46, UR48, -UR47, URZ ;  /* 0x8000002f302e7290 */ /* 0x000fe4000fffe03f */
[----:B------:R-:W-:Y:S02]  /*2170*/  @UP0 USHF.R.U32.HI UR12, URZ, UR13, UR11 ;  /* 0x0000000d3f0c0299 */ /* 0x000fe4000801160b */
[----:B------:R-:W-:Y:S02]  /*2180*/  ULEA.HI.SX32 UR4, UR7, UR4, 0x1c ;  /* 0x0000000407047291 */ /* 0x000fe4000f8fe23f */
[----:B------:R-:W-:Y:S02]  /*2190*/  ULEA.HI.SX32 UR6, UR9, UR6, 0x1c ;  /* 0x0000000609067291 */ /* 0x000fe4000f8fe23f */
[----:B------:R-:W-:-:S02]  /*21a0*/  UIADD3 UR7, UR46, UR12, URZ ;  /* 0x0000000c2e077290 */ /* 0x000fc4000fffe03f */
        /* <DEDUP_REMOVED lines=15> */
.L_x_3214:
[----:B------:R-:W-:-:S11]  /*22a0*/  UISETP.NE.AND UP0, UPT, UR5, 0x1, UPT ;  /* 0x000000010500788c */ /* 0x000fd6000bf05270 */
[----:B------:R-:W-:Y:S02]  /*22b0*/  @UP0 ULDC.64 UR12, c[0x0][0xae0] ;  /* 0x0002b800000c0ab9 */ /* 0x000fe40000000a00 */
[----:B------:R-:W-:-:S04]  /*22c0*/  UIMAD.WIDE.U32 UR8, UR7, UR12, URZ ;  /* 0x0000000c070872a5 */ /* 0x000fc8000f8e003f */
[----:B------:R-:W-:-:S12]  /*22d0*/  @UP0 USHF.R.U32.HI UR7, URZ, UR13, UR9 ;  /* 0x0000000d3f070299 */ /* 0x000fd80008011609 */
.L_x_3215:
[----:B------:R-:W-:-:S04]  /*22e0*/  UIMAD UR5, UR7, UR5, URZ ;  /* 0x00000005070572a4 */ /* 0x000fc8000f8e023f */
[----:B------:R-:W-:-:S04]  /*22f0*/  UISETP.LT.AND UP0, UPT, UR10, UR5, UPT ;  /* 0x000000050a00728c */ /* 0x000fc8000bf01270 */
[----:B------:R-:W-:-:S12]  /*2300*/  USEL UR10, UR10, UR5, !UP0 ;  /* 0x000000050a0a7287 */ /* 0x000fd8000c000000 */
.L_x_3213:
[----:B------:R-:W-:Y:S02]  /*2310*/  UIMAD.WIDE UR4, UR10, 0x2aaaaaab, URZ ;  /* 0x2aaaaaab0a0478a5 */ /* 0x000fe4000f8e023f */
[----:B------:R-:W-:Y:S02]  /*2320*/  ULOP3.LUT UR43, UR44, 0xff, URZ, 0xc0, !UPT ;  /* 0x000000ff2c2b7892 */ /* 0x000fe4000f8ec03f */
[----:B------:R-:W-:Y:S02]  /*2330*/  USHF.R.U32.HI UR4, URZ, 0x1f, UR5 ;  /* 0x0000001f3f047899 */ /* 0x000fe40008011605 */
[----:B------:R-:W-:Y:S02]  /*2340*/  USHF.R.U32.HI UR44, URZ, 0x10, UR44 ;  /* 0x000000103f2c7899 */ /* 0x000fe4000801162c */
[----:B------:R-:W-:-:S04]  /*2350*/  ULEA.HI.SX32 UR4, UR5, UR4, 0x1c ;  /* 0x0000000405047291 */ /* 0x000fc8000f8fe23f */
[----:B------:R-:W-:-:S04]  /*2360*/  UISETP.LT.AND UP0, UPT, URZ, UR4, UPT ;  /* 0x000000043f00728c */ /* 0x000fc8000bf01270 */
[----:B------:R-:W-:-:S03]  /*2370*/  USEL UR45, URZ, UR4, !UP0 ;  /* 0x000000043f2d7287 */ /* 0x000fc6000c000000 */
[----:B------:R-:W-:Y:S01]  /*2380*/  UMOV UR4, URZ ;  /* 0x0000003f00047c82 */ /* 0x000fe20008000000 */
[----:B------:R-:W-:-:S06]  /*2390*/  UISETP.GT.AND UP0, UPT, UR6, UR45, UPT ;  /* 0x0000002d0600728c */ /* 0x000fcc000bf04270 */
[----:B------:R-:W-:-:S13]  /*23a0*/  PLOP3.LUT P0, PT, PT, PT, UP0, 0x80, 0x0 ;  /* 0x000000000000781c */ /* 0x000fda0003f0f008 */
[----:B------:R-:W-:Y:S05]  /*23b0*/  @!P0 BRA `(.L_x_3216) ;  /* 0x0000000000948947 */ /* 0x000fea0003800000 */
[----:B------:R-:W-:Y:S01]  /*23c0*/  UISETP.NE.AND UP0, UPT, UR44, URZ, UPT ;  /* 0x0000003f2c00728c */ /* 0x000fe2000bf05270 */
[----:B------:R-:W-:-:S03]  /*23d0*/  ULDC UR4, c[0x0][0xae8] ;  /* 0x0002ba0000047ab9 */ /* 0x000fc60000000800 */
[----:B------:R-:W-:-:S04]  /*23e0*/  USEL UR10, UR44, UR4, UP0 ;  /* 0x000000042c0a7287 */ /* 0x000fc80008000000 */
[----:B------:R-:W-:Y:S02]  /*23f0*/  UIADD3 UR4, UR10, -0x1, UR6 ;  /* 0xffffffff0a047890 */ /* 0x000fe4000fffe006 */
[----:B-1----:R-:W-:Y:S02]  /*2400*/  IMAD.U32 R3, RZ, RZ, UR10 ;  /* 0x0000000aff037e24 */ /* 0x002fe4000f8e00ff */
[----:B------:R-:W-:-:S03]  /*2410*/  UIADD3 UR7, -UR45, UR4, URZ ;  /* 0x000000042d077290 */ /* 0x000fc6000fffe13f */
[-C--:B------:R-:W-:Y:S01]  /*2420*/  IABS R0, R3.reuse ;  /* 0x0000000300007213 */ /* 0x080fe20000000000 */
[----:B------:R-:W-:Y:S01]  /*2430*/  UMOV UR4, URZ ;  /* 0x0000003f00047c82 */ /* 0x000fe20008000000 */
[----:B------:R-:W-:Y:S01]  /*2440*/  IABS R5, R3 ;  /* 0x0000000300057213 */ /* 0x000fe20000000000 */
[----:B------:R-:W-:Y:S01]  /*2450*/  IMAD.U32 R4, RZ, RZ, UR7 ;  /* 0x00000007ff047e24 */ /* 0x000fe2000f8e00ff */
[----:B------:R-:W-:Y:S01]  /*2460*/  R2UR UR11, R0 ;  /* 0x00000000000b72ca */ /* 0x000fe200000e0000 */
[----:B------:R-:W-:-:S03]  /*2470*/  ULOP3.LUT UR7, UR7, UR10, URZ, 0x3c, !UPT ;  /* 0x0000000a07077292 */ /* 0x000fc6000f8e3c3f */
[----:B------:R-:W-:-:S05]  /*2480*/  IABS R4, R4 ;  /* 0x0000000400047213 */ /* 0x000fca0000000000 */
[----:B------:R-:W-:-:S04]  /*2490*/  IMAD.MOV.U32 R3, RZ, RZ, R4 ;  /* 0x000000ffff037224 */ /* 0x000fc800078e0004 */
[----:B------:R-:W0:Y:S01]  /*24a0*/  I2F.RP R0, UR11 ;  /* 0x0000000b00007d06 */ /* 0x000e220008209400 */
[----:B------:R-:W-:-:S07]  /*24b0*/  R2UR UR9, R3 ;  /* 0x00000000030972ca */ /* 0x000fce00000e0000 */
        /* <DEDUP_REMOVED lines=21> */
.L_x_3216:
[----:B------:R-:W-:Y:S01]  /*2610*/  UIMAD UR45, UR43, UR4, UR45 ;  /* 0x000000042b2d72a4 */ /* 0x000fe2000f8e022d */
[----:B------:R-:W-:Y:S01]  /*2620*/  IMAD.U32 R0, RZ, RZ, UR6 ;  /* 0x00000006ff007e24 */ /* 0x000fe2000f8e00ff */
[----:B------:R-:W-:Y:S01]  /*2630*/  PLOP3.LUT P0, PT, PT, PT, PT, 0x80, 0x0 ;  /* 0x000000000000781c */ /* 0x000fe20003f0f070 */
[----:B-1----:R-:W-:-:S05]  /*2640*/  IMAD.U32 R3, RZ, RZ, UR4 ;  /* 0x00000004ff037e24 */ /* 0x002fca000f8e00ff */
[----:B------:R-:W-:-:S04]  /*2650*/  VIADDMNMX R0, R3, UR45, R0, PT ;  /* 0x0000002d03007c46 */ /* 0x000fc8000b800100 */
[----:B------:R-:W-:-:S13]  /*2660*/  R2UR UR49, R0 ;  /* 0x00000000003172ca */ /* 0x000fda00000e0000 */
[----:B------:R-:W-:-:S06]  /*2670*/  UISETP.GT.AND UP0, UPT, UR49, UR45, UPT ;  /* 0x0000002d3100728c */ /* 0x000fcc000bf04270 */
[----:B------:R-:W-:-:S13]  /*2680*/  PLOP3.LUT P1, PT, PT, PT, UP0, 0x80, 0x0 ;  /* 0x000000000000781c */ /* 0x000fda0003f2f008 */
[----:B------:R-:W-:Y:S05]  /*2690*/  @!P1 BRA `(.L_x_3217) ;  /* 0x000001cc00309947 */ /* 0x000fea0003800000 */
[----:B------:R-:W2:Y:S01]  /*26a0*/  LDL R2, [R1+0x4cc] ;  /* 0x0004cc0001027983 */ /* 0x000ea20000100800 */
[----:B------:R-:W-:Y:S01]  /*26b0*/  VIADD R8, R72, 0x400 ;  /* 0x0000040048087836 */ /* 0x000fe20000000000 */
[----:B------:R-:W-:Y:S01]  /*26c0*/  IADD3 R36, P5, R16, 0xa8, RZ ;  /* 0x000000a810247810 */ /* 0x000fe20007fbe0ff */
[----:B------:R-:W-:Y:S01]  /*26d0*/  IMAD.MOV.U32 R4, RZ, RZ, 0x1 ;  /* 0x00000001ff047424 */ /* 0x000fe200078e00ff */
[----:B------:R-:W-:Y:S01]  /*26e0*/  STL.64 [R1+0x78], RZ ;  /* 0x000078ff01007387 */ /* 0x000fe20000100a00 */
[----:B------:R-:W-:Y:S01]  /*26f0*/  IMAD.MOV.U32 R5, RZ, RZ, RZ ;  /* 0x000000ffff057224 */ /* 0x000fe200078e00ff */
[----:B------:R-:W-:Y:S01]  /*2700*/  SHF.R.U32.HI R8, RZ, 0x4, R8 ;  /* 0x00000004ff087819 */ /* 0x000fe20000011608 */
[----:B------:R-:W-:Y:S01]  /*2710*/  IMAD.MOV.U32 R6, RZ, RZ, 0x1 ;  /* 0x00000001ff067424 */ /* 0x000fe200078e00ff */
[----:B------:R-:W-:Y:S01]  /*2720*/  STL.128 [R1+0xb0], RZ ;  /* 0x0000b0ff01007387 */ /* 0x000fe20000100c00 */
[----:B------:R-:W-:Y:S01]  /*2730*/  IMAD.MOV.U32 R7, RZ, RZ, RZ ;  /* 0x000000ffff077224 */ /* 0x000fe200078e00ff */
[----:B------:R-:W-:Y:S01]  /*2740*/  LOP3.LUT R8, R8, 0x3fff, RZ, 0xc0, !PT ;  /* 0x00003fff08087812 */ /* 0x000fe200078ec0ff */
[----:B------:R-:W-:Y:S01]  /*2750*/  IMAD.MOV.U32 R10, RZ, RZ, 0x1 ;  /* 0x00000001ff0a7424 */ /* 0x000fe200078e00ff */
[----:B------:R-:W-:Y:S01]  /*2760*/  STL.128 [R1+0xc0], RZ ;  /* 0x0000c0ff01007387 */ /* 0x000fe20000100c00 */
[----:B------:R-:W-:Y:S01]  /*2770*/  IMAD.MOV.U32 R11, RZ, RZ, RZ ;  /* 0x000000ffff0b7224 */ /* 0x000fe200078e00ff */
[C---:B------:R-:W-:Y:S01]  /*2780*/  IADD3 R26, P6, R16.reuse, 0x78, RZ ;  /* 0x00000078101a7810 */ /* 0x040fe20007fde0ff */
[----:B------:R-:W-:Y:S01]  /*2790*/  IMAD.X R37, RZ, RZ, R17, P5 ;  /* 0x000000ffff257224 */ /* 0x000fe200028e0611 */
[----:B------:R0:W-:Y:S01]  /*27a0*/  STL.128 [R1+0x80], R4 ;  /* 0x0000800401007387 */ /* 0x0001e20000100c00 */
[----:B------:R-:W-:-:S02]  /*27b0*/  IADD3 R35, P1, R16, 0x80, RZ ;  /* 0x0000008010237810 */ /* 0x000fc40007f3e0ff */
[C---:B------:R-:W-:Y:S01]  /*27c0*/  IADD3 R34, P2, R16.reuse, 0x88, RZ ;  /* 0x0000008810227810 */ /* 0x040fe20007f5e0ff */
[----:B------:R-:W-:Y:S01]  /*27d0*/  STL.64 [R1+0x90], R10 ;  /* 0x0000900a01007387 */ /* 0x000fe20000100a00 */
[--C-:B------:R-:W-:Y:S01]  /*27e0*/  IMAD.X R27, RZ, RZ, R17.reuse, P6 ;  /* 0x000000ffff1b7224 */ /* 0x100fe200030e0611 */
[C---:B------:R-:W-:Y:S01]  /*27f0*/  IADD3 R33, P3, R16.reuse, 0x90, RZ ;  /* 0x0000009010217810 */ /* 0x040fe20007f7e0ff */
[--C-:B------:R-:W-:Y:S01]  /*2800*/  IMAD.X R50, RZ, RZ, R17.reuse, P1 ;  /* 0x000000ffff327224 */ /* 0x100fe200008e0611 */
[----:B------:R-:W-:Y:S01]  /*2810*/  STL.128 [R1+0xd0], RZ ;  /* 0x0000d0ff01007387 */ /* 0x000fe20000100c00 */
[--C-:B------:R-:W-:Y:S01]  /*2820*/  IMAD.X R51, RZ, RZ, R17.reuse, P2 ;  /* 0x000000ffff337224 */ /* 0x100fe200010e0611 */
[C---:B------:R-:W-:Y:S01]  /*2830*/  IADD3 R32, P4, R16.reuse, 0x98, RZ ;  /* 0x0000009810207810 */ /* 0x040fe20007f9e0ff */
[----:B------:R-:W-:Y:S01]  /*2840*/  IMAD.X R48, RZ, RZ, R17, P3 ;  /* 0x000000ffff307224 */ /* 0x000fe200018e0611 */
[----:B------:R-:W-:Y:S01]  /*2850*/  STL.128 [R1+0xe0], RZ ;  /* 0x0000e0ff01007387 */ /* 0x000fe20000100c00 */
[----:B------:R-:W-:-:S02]  /*2860*/  IADD3 R31, P5, R16, 0xa0, RZ ;  /* 0x000000a0101f7810 */ /* 0x000fc40007fbe0ff */
[----:B------:R-:W-:Y:S01]  /*2870*/  IADD3 R30, P6, R16, 0xb0, RZ ;  /* 0x000000b0101e7810 */ /* 0x000fe20007fde0ff */
[----:B0-----:R-:W-:Y:S01]  /*2880*/  IMAD.MOV.U32 R5, RZ, RZ, 0x40000040 ;  /* 0x40000040ff057424 */ /* 0x001fe200078e00ff */
[C---:B------:R-:W-:Y:S01]  /*2890*/  LOP3.LUT R6, R8.reuse, 0x3000000, RZ, 0xfc, !PT ;  /* 0x0300000008067812 */ /* 0x040fe200078efcff */
[----:B------:R-:W-:Y:S01]  /*28a0*/  IMAD.MOV.U32 R7, RZ, RZ, 0x40000040 ;  /* 0x40000040ff077424 */ /* 0x000fe200078e00ff */
[----:B------:R-:W-:Y:S01]  /*28b0*/  LOP3.LUT R8, R8, 0x10000, RZ, 0xfc, !PT ;  /* 0x0001000008087812 */ /* 0x000fe200078efcff */
[----:B------:R-:W-:Y:S01]  /*28c0*/  STL.128 [R1+0xf0], RZ ;  /* 0x0000f0ff01007387 */ /* 0x000fe20000100c00 */
[C---:B------:R-:W-:Y:S01]  /*28d0*/  IADD3 R44, P1, R16.reuse, 0x110, RZ ;  /* 0x00000110102c7810 */ /* 0x040fe20007f3e0ff */
[--C-:B------:R-:W-:Y:S01]  /*28e0*/  IMAD.X R49, RZ, RZ, R17.reuse, P4 ;  /* 0x000000ffff317224 */ /* 0x100fe200020e0611 */
[----:B------:R-:W-:Y:S01]  /*28f0*/  IADD3 R42, P2, R16, 0x118, RZ ;  /* 0x00000118102a7810 */ /* 0x000fe20007f5e0ff */
[----:B------:R-:W-:Y:S01]  /*2900*/  STL.128 [R1+0x100], RZ ;  /* 0x000100ff01007387 */ /* 0x000fe20000100c00 */
[----:B------:R-:W-:-:S02]  /*2910*/  IMAD.X R46, RZ, RZ, R17, P5 ;  /* 0x000000ffff2e7224 */ /* 0x000fc400028e0611 */
[--C-:B------:R-:W-:Y:S02]  /*2920*/  IMAD.X R47, RZ, RZ, R17.reuse, P6 ;  /* 0x000000ffff2f7224 */ /* 0x100fe400030e0611 */
[--C-:B------:R-:W-:Y:S02]  /*2930*/  IMAD.X R45, RZ, RZ, R17.reuse, P1 ;  /* 0x000000ffff2d7224 */ /* 0x100fe400008e0611 */
[----:B------:R-:W-:Y:S01]  /*2940*/  IMAD.X R43, RZ, RZ, R17, P2 ;  /* 0x000000ffff2b7224 */ /* 0x000fe200010e0611 */
[----:B--2---:R-:W0:Y:S02]  /*2950*/  SHFL.IDX PT, R0, R2, RZ, 0x1f ;  /* 0x00001fff02007589 */ /* 0x004e2400000e0000 */
[----:B0-----:R-:W-:-:S04]  /*2960*/  LEA.HI R2, R0, R0, RZ, 0x1 ;  /* 0x0000000000027211 */ /* 0x001fc800078f08ff */
[----:B------:R-:W-:Y:S01]  /*2970*/  LOP3.LUT R3, R2, 0x7fffe, RZ, 0xc0, !PT ;  /* 0x0007fffe02037812 */ /* 0x000fe200078ec0ff */
[----:B------:R-:W-:-:S04]  /*2980*/  VIADD R2, R72, 0x1c400 ;  /* 0x0001c40048027836 */ /* 0x000fc80000000000 */
[----:B------:R-:W-:Y:S01]  /*2990*/  IMAD.IADD R0, R0, 0x1, -R3 ;  /* 0x0000000100007824 */ /* 0x000fe200078e0a03 */
[----:B------:R-:W-:Y:S01]  /*29a0*/  SHF.R.U32.HI R2, RZ, 0x4, R2 ;  /* 0x00000004ff027819 */ /* 0x000fe20000011602 */
[----:B------:R-:W-:-:S03]  /*29b0*/  VIADD R3, R72, 0x18400 ;  /* 0x0001840048037836 */ /* 0x000fc60000000000 */
[----:B------:R-:W-:Y:S01]  /*29c0*/  LOP3.LUT R2, R2, 0x3fff, RZ, 0xc0, !PT ;  /* 0x00003fff02027812 */ /* 0x000fe200078ec0ff */
[----:B------:R-:W-:Y:S01]  /*29d0*/  IMAD R0, R0, 0x2000, R3 ;  /* 0x0000200000007824 */ /* 0x000fe200078e0203 */
[----:B------:R-:W-:Y:S02]  /*29e0*/  LOP3.LUT P0, RZ, R3, 0x1bf, RZ, 0xc0, !PT ;  /* 0x000001bf03ff7812 */ /* 0x000fe4000780c0ff */
[----:B------:R-:W-:Y:S01]  /*29f0*/  LOP3.LUT R4, R2, 0x10000, RZ, 0xfc, !PT ;  /* 0x0001000002047812 */ /* 0x000fe200078efcff */
[----:B------:R-:W-:Y:S01]  /*2a00*/  VIADD R3, R0, 0xa000 ;  /* 0x0000a00000037836 */ /* 0x000fe20000000000 */
[----:B------:R-:W-:-:S03]  /*2a10*/  SHF.R.U32.HI R0, RZ, 0x4, R0 ;  /* 0x00000004ff007819 */ /* 0x000fc60000011600 */
[----:B------:R0:W-:Y:S01]  /*2a20*/  STL.128 [R1+0xa0], R4 ;  /* 0x0000a00401007387 */ /* 0x0001e20000100c00 */
[----:B------:R-:W-:Y:S02]  /*2a30*/  SHF.R.U32.HI R3, RZ, 0x4, R3 ;  /* 0x00000004ff037819 */ /* 0x000fe40000011603 */
[----:B------:R-:W-:Y:S02]  /*2a40*/  LOP3.LUT R0, R0, 0x3fff, RZ, 0xc0, !PT ;  /* 0x00003fff00007812 */ /* 0x000fe400078ec0ff */
[----:B------:R-:W-:Y:S02]  /*2a50*/  LOP3.LUT R3, R3, 0x3fff, RZ, 0xc0, !PT ;  /* 0x00003fff03037812 */ /* 0x000fe400078ec0ff */
[----:B------:R-:W-:Y:S02]  /*2a60*/  LOP3.LUT R2, R0, 0x10000, RZ, 0xfc, !PT ;  /* 0x0001000000027812 */ /* 0x000fe400078efcff */
[----:B------:R-:W-:Y:S01]  /*2a70*/  LOP3.LUT R0, R3, 0x10000, RZ, 0xfc, !PT ;  /* 0x0001000003007812 */ /* 0x000fe200078efcff */
[----:B------:R-:W-:-:S05]  /*2a80*/  IMAD.MOV.U32 R3, RZ, RZ, 0x40000040 ;  /* 0x40000040ff037424 */ /* 0x000fca00078e00ff */
[----:B------:R1:W-:Y:S01]  /*2a90*/  STL.64 [R1+0x98], R2 ;  /* 0x0000980201007387 */ /* 0x0003e20000100a00 */
[----:B0-----:R-:W-:Y:S02]  /*2aa0*/  IMAD.MOV.U32 R6, RZ, RZ, R8 ;  /* 0x000000ffff067224 */ /* 0x001fe400078e0008 */
[----:B------:R-:W-:-:S05]  /*2ab0*/  IMAD.MOV.U32 R4, RZ, RZ, R0 ;  /* 0x000000ffff047224 */ /* 0x000fca00078e0000 */
[----:B------:R1:W-:Y:S01]  /*2ac0*/  STL.128 [R1+0x110], R4 ;  /* 0x0001100401007387 */ /* 0x0003e20000100c00 */
[----:B------:R-:W-:Y:S05]  /*2ad0*/  @!P0 BRA `(.L_x_3218) ;  /* 0x0000000000408947 */ /* 0x000fea0003800000 */
[----:B-1----:R-:W-:Y:S01]  /*2ae0*/  MOV R2, 0x0 ;  /* 0x0000000000027802 */ /* 0x002fe20000000f00 */
        /* <DEDUP_REMOVED lines=15> */
.L_x_3218:
[----:B------:R-:W2:Y:S01]  /*2be0*/  LDL R41, [R1+0x21c] ;  /* 0x00021c0001297983 */ /* 0x000ea20000100800 */
[----:B-1----:R-:W0:Y:S01]  /*2bf0*/  LDC.64 R4, c[0x0][0xad8] ;  /* 0x0002b600ff047b82 */ /* 0x002e220000000a00 */
[----:B------:R-:W-:Y:S01]  /*2c00*/  IADD3 R20, P0, R16, 0x120, RZ ;  /* 0x0000012010147810 */ /* 0x000fe20007f1e0ff */
[----:B------:R-:W-:Y:S01]  /*2c10*/  IMAD.U32 R9, RZ, RZ, UR48 ;  /* 0x00000030ff097e24 */ /* 0x000fe2000f8e00ff */
[----:B------:R-:W1:Y:S01]  /*2c20*/  S2R R52, SR_TID.X ;  /* 0x0000000000347919 */ /* 0x000e620000002100 */
[----:B------:R-:W-:Y:S01]  /*2c30*/  IMAD.U32 R8, RZ, RZ, UR47 ;  /* 0x0000002fff087e24 */ /* 0x000fe2000f8e00ff */
[----:B------:R-:W-:Y:S01]  /*2c40*/  BSSY B0, `(.L_x_3219) ;  /* 0x000001c000007945 */ /* 0x000fe20003800000 */
[----:B------:R-:W-:Y:S01]  /*2c50*/  IMAD.MOV.U32 R12, RZ, RZ, RZ ;  /* 0x000000ffff0c7224 */ /* 0x000fe200078e00ff */
[----:B------:R3:W-:Y:S01]  /*2c60*/  STL.64 [R1+0x130], R26 ;  /* 0x0001301a01007387 */ /* 0x0007e20000100a00 */
[----:B------:R-:W4:Y:S01]  /*2c70*/  LDC.64 R2, c[0x0][0xae0] ;  /* 0x0002b800ff027b82 */ /* 0x000f220000000a00 */
[----:B------:R-:W-:-:S02]  /*2c80*/  IMAD.X R21, RZ, RZ, R17, P0 ;  /* 0x000000ffff157224 */ /* 0x000fc400000e0611 */
[----:B------:R0:W-:Y:S04]  /*2c90*/  STL.64 [R1+0x120], R178 ;  /* 0x000120b201007387 */ /* 0x0001e80000100a00 */
[----:B------:R0:W-:Y:S01]  /*2ca0*/  STL.64 [R1+0x128], R20 ;  /* 0x0001281401007387 */ /* 0x0001e20000100a00 */
[----:B------:R-:W5:Y:S03]  /*2cb0*/  LDC R10, c[0x0][0xad4] ;  /* 0x0002b500ff0a7b82 */ /* 0x000f660000000800 */
[----:B------:R0:W-:Y:S04]  /*2cc0*/  STL.U8 [R1+0x138], RZ ;  /* 0x000138ff01007387 */ /* 0x0001e80000100000 */
[----:B------:R0:W-:Y:S01]  /*2cd0*/  STL.U8 [R1+0x16c], RZ ;  /* 0x00016cff01007387 */ /* 0x0001e20000100000 */
[----:B------:R-:W3:Y:S01]  /*2ce0*/  LDC.64 R6, c[0x0][0x448] ;  /* 0x00011200ff067b82 */ /* 0x000ee20000000a00 */
[----:B0-----:R-:W-:-:S02]  /*2cf0*/  IMAD.MOV.U32 R11, RZ, RZ, R4 ;  /* 0x000000ffff0b7224 */ /* 0x001fc400078e0004 */
[----:B------:R-:W-:-:S05]  /*2d00*/  IMAD.MOV.U32 R13, RZ, RZ, R5 ;  /* 0x000000ffff0d7224 */ /* 0x000fca00078e0005 */
[----:B------:R-:W0:Y:S01]  /*2d10*/  LDC R220, c[0x0][0x450] ;  /* 0x00011400ffdc7b82 */ /* 0x000e220000000800 */
[----:B----4-:R-:W-:Y:S02]  /*2d20*/  IMAD.MOV.U32 R14, RZ, RZ, R2 ;  /* 0x000000ffff0e7224 */ /* 0x010fe400078e0002 */
[----:B------:R-:W-:Y:S02]  /*2d30*/  IMAD.MOV.U32 R15, RZ, RZ, R3 ;  /* 0x000000ffff0f7224 */ /* 0x000fe400078e0003 */
[----:B-1----:R-:W-:Y:S01]  /*2d40*/  VIADD R223, R52, 0xffffff80 ;  /* 0xffffff8034df7836 */ /* 0x002fe20000000000 */
[----:B-----5:R1:W-:Y:S04]  /*2d50*/  STL.128 [R1+0x140], R8 ;  /* 0x0001400801007387 */ /* 0x0203e80000100c00 */
[----:B------:R1:W-:Y:S04]  /*2d60*/  STL.128 [R1+0x150], R12 ;  /* 0x0001500c01007387 */ /* 0x0003e80000100c00 */
[----:B------:R1:W-:Y:S04]  /*2d70*/  STL [R1+0x13c], R223 ;  /* 0x00013cdf01007387 */ /* 0x0003e80000100800 */
[----:B---3--:R1:W-:Y:S04]  /*2d80*/  STL.64 [R1+0x160], R6 ;  /* 0x0001600601007387 */ /* 0x0083e80000100a00 */
[----:B0-----:R1:W-:Y:S01]  /*2d90*/  STL [R1+0x168], R220 ;  /* 0x000168dc01007387 */ /* 0x0013e20000100800 */
[----:B--2---:R-:W-:-:S04]  /*2da0*/  LEA.HI R0, R41, R41, RZ, 0x1 ;  /* 0x0000002929007211 */ /* 0x004fc800078f08ff */
[----:B------:R-:W-:-:S05]  /*2db0*/  LOP3.LUT R0, R0, 0xfffffffe, RZ, 0xc0, !PT ;  /* 0xfffffffe00007812 */ /* 0x000fca00078ec0ff */
[----:B------:R-:W-:-:S05]  /*2dc0*/  IMAD.IADD R0, R41, 0x1, -R0 ;  /* 0x0000000129007824 */ /* 0x000fca00078e0a00 */
[----:B------:R-:W-:-:S04]  /*2dd0*/  SHF.L.U32 R27, R0, 0x1f, RZ ;  /* 0x0000001f001b7819 */ /* 0x000fc800000006ff */
[----:B------:R-:W0:Y:S02]  /*2de0*/  SYNCS.PHASECHK.TRANS64.TRYWAIT P0, [R72+URZ+0x32400], R27 ;  /* 0x0324001b480075a7 */ /* 0x000e24000800017f */
[----:B01----:R-:W-:Y:S05]  /*2df0*/  @!P0 BRA `(.L_x_3220) ;  /* 0x0000028c00c08947 */ /* 0x003fea0003800000 */
.L_x_3471:
[----:B------:R-:W-:Y:S05]  /*2e00*/  BSYNC B0 ;  /* 0x0000000000007941 */ /* 0x000fea0003800000 */
.L_x_3219:
[----:B------:R-:W2:Y:S04]  /*2e10*/  LDL R9, [R1+0x4bc] ;  /* 0x0004bc0001097983 */ /* 0x000ea80000100800 */
[----:B------:R-:W2:Y:S04]  /*2e20*/  LDL R8, [R1+0x4c0] ;  /* 0x0004c00001087983 */ /* 0x000ea80000100800 */
[----:B------:R-:W3:Y:S04]  /*2e30*/  LDL R0, [R1+0x4c8] ;  /* 0x0004c80001007983 */ /* 0x000ee80000100800 */
[----:B------:R-:W0:Y:S04]  /*2e40*/  LDL R14, [R1+0x4c4] ;  /* 0x0004c400010e7983 */ /* 0x000e280000100800 */
[----:B------:R-:W4:Y:S04]  /*2e50*/  LDL R41, [R1+0x1c] ;  /* 0x00001c0001297983 */ /* 0x000f280000100800 */
[----:B------:R1:W5:Y:S01]  /*2e60*/  LDL.64 R12, [R1+0x210] ;  /* 0x00021000010c7983 */ /* 0x0003620000100a00 */
[----:B------:R-:W-:-:S02]  /*2e70*/  IMAD.MOV.U32 R10, RZ, RZ, R35 ;  /* 0x000000ffff0a7224 */ /* 0x000fc400078e0023 */
[----:B------:R-:W-:Y:S01]  /*2e80*/  IMAD.MOV.U32 R11, RZ, RZ, R50 ;  /* 0x000000ffff0b7224 */ /* 0x000fe200078e0032 */
[----:B------:R-:W-:Y:S01]  /*2e90*/  IADD3 R20, P0, R16, 0x16c, RZ ;  /* 0x0000016c10147810 */ /* 0x000fe20007f1e0ff */
[----:B------:R-:W1:Y:S01]  /*2ea0*/  S2R R52, SR_TID.X ;  /* 0x0000000000347919 */ /* 0x000e620000002100 */
[----:B------:R-:W-:Y:S05]  /*2eb0*/  WARPSYNC.ALL ;  /* 0x0000000000007948 */ /* 0x000fea0003800000 */
[----:B------:R-:W-:Y:S01]  /*2ec0*/  BSSY B0, `(.L_x_3221) ;  /* 0x0000037000007945 */ /* 0x000fe20003800000 */
[----:B-1----:R-:W-:-:S05]  /*2ed0*/  SHF.R.U32.HI R35, RZ, 0x7, R52 ;  /* 0x00000007ff237819 */ /* 0x002fca0000011634 */
[----:B------:R-:W-:-:S05]  /*2ee0*/  VIADD R78, R35, 0x8 ;  /* 0x00000008234e7836 */ /* 0x000fca0000000000 */
[----:B------:R1:W-:Y:S06]  /*2ef0*/  BAR.SYNC.DEFER_BLOCKING R78, 0x100 ;  /* 0x0004004e0000751d */ /* 0x0003ec0000010000 */
[----:B--2---:R2:W-:Y:S01]  /*2f00*/  STL.128 [R1+0x170], R8 ;  /* 0x0001700801007387 */ /* 0x0045e20000100c00 */
[----:B---3--:R-:W-:Y:S01]  /*2f10*/  IMAD.MOV.U32 R26, RZ, RZ, R0 ;  /* 0x000000ffff1a7224 */ /* 0x008fe200078e0000 */
[----:B------:R-:W-:Y:S01]  /*2f20*/  IADD3 R0, P2, R16, 0x220, RZ ;  /* 0x0000022010007810 */ /* 0x000fe20007f5e0ff */
[----:B--2---:R-:W-:Y:S02]  /*2f30*/  IMAD.MOV.U32 R8, RZ, RZ, R32 ;  /* 0x000000ffff087224 */ /* 0x004fe400078e0020 */
[----:B------:R-:W-:-:S02]  /*2f40*/  IMAD.MOV.U32 R9, RZ, RZ, R49 ;  /* 0x000000ffff097224 */ /* 0x000fc400078e0031 */
[----:B------:R-:W-:Y:S02]  /*2f50*/  IMAD.MOV.U32 R10, RZ, RZ, R31 ;  /* 0x000000ffff0a7224 */ /* 0x000fe400078e001f */
[----:B------:R-:W-:-:S05]  /*2f60*/  IMAD.MOV.U32 R11, RZ, RZ, R46 ;  /* 0x000000ffff0b7224 */ /* 0x000fca00078e002e */
[----:B------:R2:W-:Y:S01]  /*2f70*/  STL.128 [R1+0x190], R8 ;  /* 0x0001900801007387 */ /* 0x0005e20000100c00 */
[----:B0-----:R-:W-:Y:S01]  /*2f80*/  IMAD.MOV.U32 R27, RZ, RZ, R14 ;  /* 0x000000ffff1b7224 */ /* 0x001fe200078e000e */
[----:B------:R-:W-:Y:S01]  /*2f90*/  IADD3 R14, P1, R16, 0x128, RZ ;  /* 0x00000128100e7810 */ /* 0x000fe20007f3e0ff */
[--C-:B------:R-:W-:Y:S02]  /*2fa0*/  IMAD.X R31, RZ, RZ, R17.reuse, P0 ;  /* 0x000000ffff1f7224 */ /* 0x100fe400000e0611 */
[----:B------:R-:W-:Y:S02]  /*2fb0*/  IMAD.X R15, RZ, RZ, R17, P2 ;  /* 0x000000ffff0f7224 */ /* 0x000fe400010e0611 */
[----:B--2---:R-:W-:Y:S02]  /*2fc0*/  IMAD.MOV.U32 R8, RZ, RZ, R38 ;  /* 0x000000ffff087224 */ /* 0x004fe400078e0026 */
[----:B------:R-:W-:Y:S02]  /*2fd0*/  IMAD.MOV.U32 R9, RZ, RZ, R53 ;  /* 0x000000ffff097224 */ /* 0x000fe400078e0035 */
[----:B------:R-:W-:-:S02]  /*2fe0*/  IMAD.MOV.U32 R10, RZ, RZ, R33 ;  /* 0x000000ffff0a7224 */ /* 0x000fc400078e0021 */
[----:B------:R-:W-:-:S05]  /*2ff0*/  IMAD.MOV.U32 R11, RZ, RZ, R48 ;  /* 0x000000ffff0b7224 */ /* 0x000fca00078e0030 */
[----:B------:R0:W-:Y:S01]  /*3000*/  STL.128 [R1+0x1b0], R8 ;  /* 0x0001b00801007387 */ /* 0x0001e20000100c00 */
[----:B------:R-:W-:Y:S02]  /*3010*/  IMAD.X R21, RZ, RZ, R17, P1 ;  /* 0x000000ffff157224 */ /* 0x000fe400008e0611 */
        /* <DEDUP_REMOVED lines=9> */
[----:B------:R0:W-:Y:S01]  /*30b0*/  STL.128 [R1+0x1d0], R8 ;  /* 0x0001d00801007387 */ /* 0x0001e20000100c00 */
[----:B------:R-:W-:Y:S01]  /*30c0*/  IADD3 R20, P0, R16, 0x138, RZ ;  /* 0x0000013810147810 */ /* 0x000fe20007f1e0ff */
[----:B0-----:R-:W-:Y:S02]  /*30d0*/  IMAD.MOV.U32 R8, RZ, RZ, R29 ;  /* 0x000000ffff087224 */ /* 0x001fe400078e001d */
[----:B------:R-:W-:Y:S02]  /*30e0*/  IMAD.MOV.U32 R9, RZ, RZ, R40 ;  /* 0x000000ffff097224 */ /* 0x000fe400078e0028 */
[----:B------:R-:W-:Y:S02]  /*30f0*/  IMAD.MOV.U32 R10, RZ, RZ, R14 ;  /* 0x000000ffff0a7224 */ /* 0x000fe400078e000e */
[----:B------:R-:W-:-:S05]  /*3100*/  IMAD.MOV.U32 R11, RZ, RZ, R21 ;  /* 0x000000ffff0b7224 */ /* 0x000fca00078e0015 */
[----:B------:R0:W-:Y:S01]  /*3110*/  STL.128 [R1+0x1e0], R8 ;  /* 0x0001e00801007387 */ /* 0x0001e20000100c00 */
[----:B------:R-:W-:Y:S01]  /*3120*/  IMAD.X R21, RZ, RZ, R17, P0 ;  /* 0x000000ffff157224 */ /* 0x000fe200000e0611 */
[----:B----4-:R-:W-:Y:S02]  /*3130*/  LOP3.LUT R0, R41, 0x1, RZ, 0xfc, !PT ;  /* 0x0000000129007812 */ /* 0x010fe400078efcff */
[----:B------:R-:W-:Y:S01]  /*3140*/  STL.128 [R1+0x1a0], R24 ;  /* 0x0001a01801007387 */ /* 0x000fe20000100c00 */
[----:B0-----:R-:W-:Y:S02]  /*3150*/  IMAD.MOV.U32 R8, RZ, RZ, R28 ;  /* 0x000000ffff087224 */ /* 0x001fe400078e001c */
[----:B------:R-:W-:Y:S02]  /*3160*/  IMAD.MOV.U32 R9, RZ, RZ, R39 ;  /* 0x000000ffff097224 */ /* 0x000fe400078e0027 */
[----:B------:R-:W-:Y:S02]  /*3170*/  IMAD.MOV.U32 R10, RZ, RZ, R34 ;  /* 0x000000ffff0a7224 */ /* 0x000fe400078e0022 */
[----:B------:R-:W-:-:S05]  /*3180*/  IMAD.MOV.U32 R11, RZ, RZ, R51 ;  /* 0x000000ffff0b7224 */ /* 0x000fca00078e0033 */
[----:B------:R0:W-:Y:S04]  /*3190*/  STL.128 [R1+0x1f0], R8 ;  /* 0x0001f00801007387 */ /* 0x0001e80000100c00 */
[----:B------:R1:W-:Y:S01]  /*31a0*/  STL.128 [R1+0x180], R20 ;  /* 0x0001801401007387 */ /* 0x0003e20000100c00 */
[----:B------:R-:W-:Y:S01]  /*31b0*/  ISETP.NE.AND P1, PT, R0, 0x3, PT ;  /* 0x000000030000780c */ /* 0x000fe20003f25270 */
[----:B0-----:R-:W-:Y:S02]  /*31c0*/  IMAD.MOV.U32 R8, RZ, RZ, R30 ;  /* 0x000000ffff087224 */ /* 0x001fe400078e001e */
[----:B------:R-:W-:Y:S02]  /*31d0*/  IMAD.MOV.U32 R9, RZ, RZ, R47 ;  /* 0x000000ffff097224 */ /* 0x000fe400078e002f */
[----:B------:R-:W-:-:S02]  /*31e0*/  IMAD.MOV.U32 R10, RZ, RZ, R36 ;  /* 0x000000ffff0a7224 */ /* 0x000fc400078e0024 */
[----:B------:R-:W-:-:S05]  /*31f0*/  IMAD.MOV.U32 R11, RZ, RZ, R37 ;  /* 0x000000ffff0b7224 */ /* 0x000fca00078e0025 */
[----:B------:R1:W-:Y:S01]  /*3200*/  STL.128 [R1+0x200], R8 ;  /* 0x0002000801007387 */ /* 0x0003e20000100c00 */
[----:B------:R-:W-:Y:S05]  /*3210*/  @!P1 BRA `(.L_x_3222) ;  /* 0x0000000000049947 */ /* 0x000fea0003800000 */
[----:B------:R-:W-:Y:S01]  /*3220*/  BPT.TRAP 0x1 ;  /* 0x000000040000795c */ /* 0x000fe20000300000 */
.L_x_3222:
[----:B------:R-:W-:Y:S05]  /*3230*/  BSYNC B0 ;  /* 0x0000000000007941 */ /* 0x000fea0003800000 */
.L_x_3221:
[----:B-1----:R-:W2:Y:S01]  /*3240*/  LDL.64 R8, [R1+0x8] ;  /* 0x0000080001087983 */ /* 0x002ea20000100a00 */
[----:B-----5:R-:W-:Y:S01]  /*3250*/  SHF.L.U32 R13, R13, 0x1f, RZ ;  /* 0x0000001f0d0d7819 */ /* 0x020fe200000006ff */
[----:B------:R-:W-:Y:S01]  /*3260*/  BSSY B0, `(.L_x_3223) ;  /* 0x0000006000007945 */ /* 0x000fe20003800000 */
[----:B--2---:R-:W-:-:S05]  /*3270*/  MOV R9, R8 ;  /* 0x0000000800097202 */ /* 0x004fca0000000f00 */
[----:B------:R-:W-:-:S04]  /*3280*/  IMAD R12, R12, 0x8, R9 ;  /* 0x000000080c0c7824 */ /* 0x000fc800078e0209 */
[----:B------:R0:W1:Y:S01]  /*3290*/  SYNCS.PHASECHK.TRANS64.TRYWAIT P0, [R12+URZ], R13 ;  /* 0x0000000d0c0075a7 */ /* 0x000062000800017f */
[----:B------:R-:W-:Y:S05]  /*32a0*/  @!P1 BRA `(.L_x_3224) ;  /* 0x0000000000049947 */ /* 0x000fea0003800000 */
[----:B------:R-:W-:Y:S01]  /*32b0*/  BPT.TRAP 0x1 ;  /* 0x000000040000795c */ /* 0x000fe20000300000 */
.L_x_3224:
[----:B------:R-:W-:Y:S05]  /*32c0*/  BSYNC B0 ;  /* 0x0000000000007941 */ /* 0x000fea0003800000 */
.L_x_3223:
[----:B------:R-:W-:Y:S04]  /*32d0*/  BSSY B0, `(.L_x_3225) ;  /* 0x0000004000007945 */ /* 0x000fe80003800000 */
[----:B-1----:R-:W-:Y:S05]  /*32e0*/  @P0 BRA `(.L_x_3226) ;  /* 0x0000000000080947 */ /* 0x002fea0003800000 */
[----:B------:R-:W1:Y:S02]  /*32f0*/  SYNCS.PHASECHK.TRANS64.TRYWAIT P0, [R12+URZ], R13 ;  /* 0x0000000d0c0075a7 */ /* 0x000e64000800017f */
[----:B-1----:R-:W-:Y:S05]  /*3300*/  @!P0 BRA `(.L_x_3227) ;  /* 0x0000028800908947 */ /* 0x002fea0003800000 */
.L_x_3226:
[----:B------:R-:W-:Y:S05]  /*3310*/  BSYNC B0 ;  /* 0x0000000000007941 */ /* 0x000fea0003800000 */
.L_x_3225:
[----:B------:R-:W2:Y:S04]  /*3320*/  LDL R21, [R1+0x210] ;  /* 0x0002100001157983 */ /* 0x000ea80000100800 */
[----:B------:R-:W2:Y:S01]  /*3330*/  LDL.64 R8, [R1+0xa0] ;  /* 0x0000a00001087983 */ /* 0x000ea20000100a00 */
[----:B------:R-:W-:Y:S05]  /*3340*/  WARPSYNC.ALL ;  /* 0x0000000000007948 */ /* 0x000fea0003800000 */
[----:B------:R-:W3:Y:S04]  /*3350*/  LDL.64 R24, [R1+0x98] ;  /* 0x0000980001187983 */ /* 0x000ee80000100a00 */
[----:B------:R-:W4:Y:S04]  /*3360*/  LDL.64 R10, [R1+0x98] ;  /* 0x00009800010a7983 */ /* 0x000f280000100a00 */
[----:B01----:R-:W5:Y:S01]  /*3370*/  LDL.64 R12, [R1+0x98] ;  /* 0x00009800010c7983 */ /* 0x003f620000100a00 */
[----:B--2---:R-:W-:-:S03]  /*3380*/  IMAD R8, R21, 0x300, R8 ;  /* 0x0000030015087824 */ /* 0x004fc600078e0208 */
[----:B------:R-:W2:Y:S01]  /*3390*/  LDL.64 R14, [R1+0x98] ;  /* 0x00009800010e7983 */ /* 0x000ea20000100a00 */
[----:B------:R-:W-:Y:S02]  /*33a0*/  R2UR UR7, R9 ;  /* 0x00000000090772ca */ /* 0x000fe400000e0000 */
[C---:B------:R-:W-:Y:S01]  /*33b0*/  R2UR UR6, R8.reuse ;  /* 0x00000000080672ca */ /* 0x040fe200000e0000 */
[----:B------:R-:W2:Y:S01]  /*33c0*/  LDL R73, [R1+0x21c] ;  /* 0x00021c0001497983 */ /* 0x000ea20000100800 */
[----:B------:R-:W-:Y:S01]  /*33d0*/  VIADD R20, R8, 0x2 ;  /* 0x0000000208147836 */ /* 0x000fe20000000000 */
[----:B------:R-:W-:Y:S01]  /*33e0*/  BSSY B0, `(.L_x_3228) ;  /* 0x000002e000007945 */ /* 0x000fe20003800000 */
[----:B------:R-:W-:Y:S01]  /*33f0*/  IMAD.MOV.U32 R21, RZ, RZ, R9 ;  /* 0x000000ffff157224 */ /* 0x000fe200078e0009 */
[----:B------:R0:W-:Y:S01]  /*3400*/  STL [R1+0x80], RZ ;  /* 0x000080ff01007387 */ /* 0x0001e20000100800 */
[----:B---3--:R-:W-:Y:S02]  /*3410*/  R2UR UR4, R24 ;  /* 0x00000000180472ca */ /* 0x008fe400000e0000 */
[----:B------:R-:W-:-:S02]  /*3420*/  R2UR UR5, R25 ;  /* 0x00000000190572ca */ /* 0x000fc400000e0000 */
[----:B------:R-:W-:Y:S01]  /*3430*/  WARPGROUP.ARRIVE ;  /* 0x00000000000079c5 */ /* 0x000fe20000000000 */
[----:B----4-:R-:W-:Y:S02]  /*3440*/  VIADD R10, R10, 0x2 ;  /* 0x000000020a0a7836 */ /* 0x010fe40000000000 */
[----:B-----5:R-:W-:Y:S02]  /*3450*/  VIADD R12, R12, 0x4 ;  /* 0x000000040c0c7836 */ /* 0x020fe40000000000 */
[----:B--2---:R-:W-:-:S06]  /*3460*/  VIADD R14, R14, 0x6 ;  /* 0x000000060e0e7836 */ /* 0x004fcc0000000000 */
[----:B------:R-:W-:Y:S01]  /*3470*/  HGMMA.64x96x16.F32.BF16 R24, gdesc[UR4], RZ, !UPT, gsb0 ;  /* 0x01600000041879f0 */ /* 0x000fe2000c0018ff */
[----:B------:R-:W-:Y:S02]  /*3480*/  R2UR UR6, R20 ;  /* 0x00000000140672ca */ /* 0x000fe400000e0000 */
[----:B------:R-:W-:Y:S02]  /*3490*/  R2UR UR7, R21 ;  /* 0x00000000150772ca */ /* 0x000fe400000e0000 */
[----:B------:R-:W-:Y:S01]  /*34a0*/  R2UR UR4, R10 ;  /* 0x000000000a0472ca */ /* 0x000fe200000e0000 */
[C---:B------:R-:W-:Y:S01]  /*34b0*/  VIADD R10, R8.reuse, 0x4 ;  /* 0x00000004080a7836 */ /* 0x040fe20000000000 */
[----:B------:R-:W-:Y:S01]  /*34c0*/  R2UR UR5, R11 ;  /* 0x000000000b0572ca */ /* 0x000fe200000e0000 */
[----:B------:R-:W-:Y:S01]  /*34d0*/  IMAD.MOV.U32 R11, RZ, RZ, R9 ;  /* 0x000000ffff0b7224 */ /* 0x000fe200078e0009 */
[----:B------:R-:W-:Y:S01]  /*34e0*/  LEA.HI R0, R73, R73, RZ, 0x1 ;  /* 0x0000004949007211 */ /* 0x000fe200078f08ff */
[----:B------:R-:W-:Y:S01]  /*34f0*/  VIADD R8, R8, 0x6 ;  /* 0x0000000608087836 */ /* 0x000fe20000000000 */
[----:B------:R-:W-:-:S02]  /*3500*/  WARPGROUP.DEPBAR.LE gsb0, 0x0 ;  /* 0x00008000000079c5 */ /* 0x000fc40000010000 */
        /* <DEDUP_REMOVED lines=13> */
[----:B------:R-:W-:Y:S01]  /*35e0*/  LOP3.LUT R8, R0, 0xfffffffe, RZ, 0xc0, !PT ;  /* 0xfffffffe00087812 */ /* 0x000fe200078ec0ff */
[----:B------:R-:W-:-:S04]  /*35f0*/  IMAD.MOV.U32 R0, RZ, RZ, 0x1 ;  /* 0x00000001ff007424 */ /* 0x000fc800078e00ff */
[----:B------:R-:W-:Y:S01]  /*3600*/  IMAD.IADD R8, R73, 0x1, -R8 ;  /* 0x0000000149087824 */ /* 0x000fe200078e0a08 */
[----:B------:R0:W-:Y:S04]  /*3610*/  STL [R1+0x80], R0 ;  /* 0x0000800001007387 */ /* 0x0001e80000100800 */
[----:B------:R-:W-:Y:S01]  /*3620*/  SHF.L.U32 R9, R8, 0x1f, RZ ;  /* 0x0000001f08097819 */ /* 0x000fe200000006ff */
[----:B------:R0:W-:Y:S04]  /*3630*/  STL [R1+0x80], R0 ;  /* 0x0000800001007387 */ /* 0x0001e80000100800 */
[----:B------:R0:W-:Y:S04]  /*3640*/  STL [R1+0x80], R0 ;  /* 0x0000800001007387 */ /* 0x0001e80000100800 */
[----:B------:R0:W-:Y:S01]  /*3650*/  STL [R1+0x80], R0 ;  /* 0x0000800001007387 */ /* 0x0001e20000100800 */
[----:B------:R-:W-:-:S02]  /*3660*/  WARPGROUP.DEPBAR.LE gsb0, 0x0 ;  /* 0x00008000000079c5 */ /* 0x000fc40000010000 */
[----:B------:R-:W-:-:S06]  /*3670*/  WARPGROUP.ARRIVE ;  /* 0x00000000000079c5 */ /* 0x000fcc0000000000 */
[----:B------:R-:W-:Y:S03]  /*3680*/  HGMMA.64x96x16.F32.BF16 R24, gdesc[UR4], R24, gsb0 ;  /* 0x01600000041879f0 */ /* 0x000fe60008001818 */
[----:B------:R-:W-:Y:S02]  /*3690*/  WARPGROUP.DEPBAR.LE gsb0, 0x0 ;  /* 0x00008000000079c5 */ /* 0x000fe40000010000 */
[----:B------:R-:W1:Y:S02]  /*36a0*/  SYNCS.PHASECHK.TRANS64.TRYWAIT P0, [R72+URZ+0x32410], R9 ;  /* 0x03241009480075a7 */ /* 0x000e64000800017f */
[----:B01----:R-:W-:Y:S05]  /*36b0*/  @!P0 BRA `(.L_x_3229) ;  /* 0x0000028400b88947 */ /* 0x003fea0003800000 */
.L_x_3472:
[----:B------:R-:W-:Y:S05]  /*36c0*/  BSYNC B0 ;  /* 0x0000000000007941 */ /* 0x000fea0003800000 */
.L_x_3228:
[----:B------:R-:W2:Y:S04]  /*36d0*/  LDL R10, [R1+0x54] ;  /* 0x00005400010a7983 */ /* 0x000ea80000100800 */
[----:B0-----:R0:W5:Y:S01]  /*36e0*/  LDL.64 R8, [R1+0x210] ;  /* 0x0002100001087983 */ /* 0x0011620000100a00 */
[----:B------:R-:W-:Y:S01]  /*36f0*/  BSSY B0, `(.L_x_3230) ;  /* 0x0000005000007945 */ /* 0x000fe20003800000 */
[----:B--2---:R-:W-:-:S04]  /*3700*/  LOP3.LUT R10, R10, 0x1, RZ, 0xfc, !PT ;  /* 0x000000010a0a7812 */ /* 0x004fc800078efcff */
[----:B------:R-:W-:-:S13]  /*3710*/  ISETP.NE.AND P1, PT, R10, 0x3, PT ;  /* 0x000000030a00780c */ /* 0x000fda0003f25270 */
[----:B0-----:R-:W-:Y:S05]  /*3720*/  @!P1 BRA `(.L_x_3231) ;  /* 0x0000000000049947 */ /* 0x001fea0003800000 */
[----:B------:R-:W-:Y:S01]  /*3730*/  BPT.TRAP 0x1 ;  /* 0x000000040000795c */ /* 0x000fe20000300000 */
.L_x_3231:
[----:B------:R-:W-:Y:S05]  /*3740*/  BSYNC B0 ;  /* 0x0000000000007941 */ /* 0x000fea0003800000 */
.L_x_3230:
        /* <DEDUP_REMOVED lines=8> */
.L_x_3233:
[----:B------:R-:W-:Y:S05]  /*37d0*/  BSYNC B0 ;  /* 0x0000000000007941 */ /* 0x000fea0003800000 */
.L_x_3232:
[----:B------:R-:W-:Y:S04]  /*37e0*/  BSSY B0, `(.L_x_3234) ;  /* 0x0000004000007945 */ /* 0x000fe80003800000 */
[----:B-1----:R-:W-:Y:S05]  /*37f0*/  @P0 BRA `(.L_x_3235) ;  /* 0x0000000000080947 */ /* 0x002fea0003800000 */
[----:B------:R-:W1:Y:S02]  /*3800*/  SYNCS.PHASECHK.TRANS64.TRYWAIT P0, [R8+URZ], R9 ;  /* 0x00000009080075a7 */ /* 0x000e64000800017f */
[----:B-1----:R-:W-:Y:S05]  /*3810*/  @!P0 BRA `(.L_x_3236) ;  /* 0x0000028400748947 */ /* 0x002fea0003800000 */
.L_x_3235:
[----:B------:R-:W-:Y:S05]  /*3820*/  BSYNC B0 ;  /* 0x0000000000007941 */ /* 0x000fea0003800000 */
.L_x_3234:
        /* <DEDUP_REMOVED lines=9> */
[----:B------:R-:W5:Y:S04]  /*38c0*/  LDL.64 R74, [R1+0x110] ;  /* 0x00011000014a7983 */ /* 0x000f680000100a00 */
[----:B------:R-:W5:Y:S01]  /*38d0*/  LDL.64 R76, [R1+0x110] ;  /* 0x00011000014c7983 */ /* 0x000f620000100a00 */
[----:B--2---:R-:W-:Y:S01]  /*38e0*/  IMAD R8, R73, 0xc00, R8 ;  /* 0x00000c0049087824 */ /* 0x004fe200078e0208 */
[----:B------:R-:W-:-:S02]  /*38f0*/  R2UR UR7, R9 ;  /* 0x00000000090772ca */ /* 0x000fc400000e0000 */
[----:B---3--:R-:W-:Y:S02]  /*3900*/  ISETP.NE.U32.AND P0, PT, R72, RZ, PT ;  /* 0x000000ff4800720c */ /* 0x008fe40003f05070 */
[----:B------:R-:W-:Y:S02]  /*3910*/  R2UR UR6, R8 ;  /* 0x00000000080672ca */ /* 0x000fe400000e0000 */
[----:B----4-:R-:W-:Y:S02]  /*3920*/  R2UR UR4, R20 ;  /* 0x00000000140472ca */ /* 0x010fe400000e0000 */
[----:B------:R-:W-:Y:S02]  /*3930*/  R2UR UR5, R21 ;  /* 0x00000000150572ca */ /* 0x000fe400000e0000 */
[----:B------:R-:W2:Y:S05]  /*3940*/  LDL.64 R20, [R1+0x110] ;  /* 0x0001100001147983 */ /* 0x000eaa0000100a00 */
        /* <DEDUP_REMOVED lines=53> */
[----:B------:R-:W3:Y:S01]  /*3ca0*/  LDL.64 R72, [R1+0x110] ;  /* 0x0001100001487983 */ /* 0x000ee20000100a00 */
[----:B----4-:R-:W-:Y:S01]  /*3cb0*/  VIADD R12, R12, 0x404 ;  /* 0x000004040c0c7836 */ /* 0x010fe20000000000 */
[----:B------:R-:W-:Y:S02]  /*3cc0*/  WARPGROUP.DEPBAR.LE gsb0, 0x0 ;  /* 0x00008000000079c5 */ /* 0x000fe40000010000 */
[----:B------:R-:W-:-:S08]  /*3cd0*/  WARPGROUP.ARRIVE ;  /* 0x00000000000079c5 */ /* 0x000fd00000000000 */
[----:B------:R-:W-:Y:S01]  /*3ce0*/  HGMMA.64x96x16.F32.BF16 R24, gdesc[UR4], R24, gsb0 ;  /* 0x01600000041879f0 */ /* 0x000fe20008001818 */
[----:B------:R-:W-:Y:S02]  /*3cf0*/  VIADD R10, R8, 0x304 ;  /* 0x00000304080a7836 */ /* 0x000fe40000000000 */
[----:B------:R-:W-:Y:S01]  /*3d00*/  IMAD.MOV.U32 R11, RZ, RZ, R9 ;  /* 0x000000ffff0b7224 */ /* 0x000fe200078e0009 */
[----:B------:R-:W-:Y:S02]  /*3d10*/  R2UR UR4, R12 ;  /* 0x000000000c0472ca */ /* 0x000fe400000e0000 */
[----:B------:R-:W-:Y:S02]  /*3d20*/  R2UR UR6, R10 ;  /* 0x000000000a0672ca */ /* 0x000fe400000e0000 */
[----:B------:R-:W-:Y:S02]  /*3d30*/  R2UR UR7, R11 ;  /* 0x000000000b0772ca */ /* 0x000fe400000e0000 */
[----:B------:R-:W-:Y:S01]  /*3d40*/  R2UR UR5, R13 ;  /* 0x000000000d0572ca */ /* 0x000fe200000e0000 */
[----:B-----5:R-:W-:-:S02]  /*3d50*/  VIADD R14, R14, 0x406 ;  /* 0x000004060e0e7836 */ /* 0x020fc40000000000 */
        /* <DEDUP_REMOVED lines=9> */
[----:B--2---:R-:W-:Y:S02]  /*3df0*/  VIADD R20, R20, 0x800 ;  /* 0x0000080014147836 */ /* 0x004fe40000000000 */
[----:B------:R-:W-:-:S02]  /*3e00*/  VIADD R10, R8, 0x600 ;  /* 0x00000600080a7836 */ /* 0x000fc40000000000 */
[----:B------:R-:W-:Y:S01]  /*3e10*/  IMAD.MOV.U32 R11, RZ, RZ, R9 ;  /* 0x000000ffff0b7224 */ /* 0x000fe200078e0009 */
[----:B------:R-:W-:Y:S02]  /*3e20*/  WARPGROUP.DEPBAR.LE gsb0, 0x0 ;  /* 0x00008000000079c5 */ /* 0x000fe40000010000 */
[----:B------:R-:W-:-:S06]  /*3e30*/  WARPGROUP.ARRIVE ;  /* 0x00000000000079c5 */ /* 0x000fcc0000000000 */
[----:B------:R-:W-:Y:S01]  /*3e40*/  HGMMA.64x96x16.F32.BF16 R24, gdesc[UR4], R24, gsb0 ;  /* 0x01600000041879f0 */ /* 0x000fe20008001818 */
[----:B------:R-:W-:Y:S02]  /*3e50*/  R2UR UR6, R10 ;  /* 0x000000000a0672ca */ /* 0x000fe400000e0000 */
[----:B------:R-:W-:Y:S02]  /*3e60*/  R2UR UR7, R11 ;  /* 0x000000000b0772ca */ /* 0x000fe400000e0000 */
[----:B------:R-:W-:Y:S01]  /*3e70*/  R2UR UR4, R20 ;  /* 0x00000000140472ca */ /* 0x000fe200000e0000 */
[----:B------:R-:W2:Y:S01]  /*3e80*/  LDL.64 R10, [R1+0x110] ;  /* 0x00011000010a7983 */ /* 0x000ea20000100a00 */
[----:B------:R-:W-:Y:S01]  /*3e90*/  R2UR UR5, R21 ;  /* 0x00000000150572ca */ /* 0x000fe200000e0000 */
[----:B---3--:R-:W-:Y:S02]  /*3ea0*/  VIADD R72, R72, 0x802 ;  /* 0x0000080248487836 */ /* 0x008fe40000000000 */
        /* <DEDUP_REMOVED lines=8> */
[----:B------:R-:W3:Y:S01]  /*3f30*/  LDL.64 R12, [R1+0x110] ;  /* 0x00011000010c7983 */ /* 0x000ee20000100a00 */
[----:B------:R-:W-:Y:S01]  /*3f40*/  R2UR UR5, R73 ;  /* 0x00000000490572ca */ /* 0x000fe200000e0000 */
[----:B------:R-:W-:Y:S02]  /*3f50*/  VIADD R74, R74, 0x804 ;  /* 0x000008044a4a7836 */ /* 0x000fe40000000000 */
[----:B------:R-:W-:Y:S01]  /*3f60*/  VIADD R14, R8, 0x604 ;  /* 0x00000604080e7836 */ /* 0x000fe20000000000 */
[----:B------:R-:W4:Y:S01]  /*3f70*/  LDL.64 R72, [R1+0x110] ;  /* 0x0001100001487983 */ /* 0x000f220000100a00 */
[----:B------:R-:W-:Y:S01]  /*3f80*/  IMAD.MOV.U32 R15, RZ, RZ, R9 ;  /* 0x000000ffff0f7224 */ /* 0x000fe200078e0009 */
[----:B------:R-:W-:-:S02]  /*3f90*/  WARPGROUP.DEPBAR.LE gsb0, 0x0 ;  /* 0x00008000000079c5 */ /* 0x000fc40000010000 */
[----:B------:R-:W-:-:S06]  /*3fa0*/  WARPGROUP.ARRIVE ;  /* 0x00000000000079c5 */ /* 0x000fcc0000000000 */
[----:B------:R-:W-:Y:S01]  /*3fb0*/  HGMMA.64x96x16.F32.BF16 R24, gdesc[UR4], R24, gsb0 ;  /* 0x01600000041879f0 */ /* 0x000fe20008001818 */
[----:B------:R-:W-:Y:S02]  /*3fc0*/  R2UR UR6, R14 ;  /* 0x000000000e0672ca */ /* 0x000fe400000e0000 */
[----:B------:R-:W-:Y:S02]  /*3fd0*/  R2UR UR7, R15 ;  /* 0x000000000f0772ca */ /* 0x000fe400000e0000 */
[----:B------:R-:W-:Y:S01]  /*3fe0*/  R2UR UR4, R74 ;  /* 0x000000004a0472ca */ /* 0x000fe200000e0000 */
[----:B------:R-:W5:Y:S01]  /*3ff0*/  LDL.64 R14, [R1+0x110] ;  /* 0x00011000010e7983 */ /* 0x000f620000100a00 */
        /* <DEDUP_REMOVED lines=21> */
[----:B------:R-:W0:Y:S01]  /*4150*/  S2R R79, SR_TID.X ;  /* 0x00000000004f7919 */ /* 0x000e220000002100 */
[----:B---3--:R-:W-:Y:S02]  /*4160*/  VIADD R12, R12, 0xc02 ;  /* 0x00000c020c0c7836 */ /* 0x008fe40000000000 */
[----:B------:R-:W-:-:S02]  /*4170*/  VIADD R10, R8, 0x902 ;  /* 0x00000902080a7836 */ /* 0x000fc40000000000 */
[----:B------:R-:W-:Y:S01]  /*4180*/  IMAD.MOV.U32 R11, RZ, RZ, R9 ;  /* 0x000000ffff0b7224 */ /* 0x000fe200078e0009 */
[----:B------:R-:W-:Y:S02]  /*4190*/  WARPGROUP.DEPBAR.LE gsb0, 0x0 ;  /* 0x00008000000079c5 */ /* 0x000fe40000010000 */
[----:B------:R-:W-:-:S06]  /*41a0*/  WARPGROUP.ARRIVE ;  /* 0x00000000000079c5 */ /* 0x000fcc0000000000 */
[----:B------:R-:W-:Y:S01]  /*41b0*/  HGMMA.64x96x16.F32.BF16 R24, gdesc[UR4], R24, gsb0 ;  /* 0x01600000041879f0 */ /* 0x000fe20008001818 */
[----:B0-----:R-:W-:-:S04]  /*41c0*/  LOP3.LUT R79, R79, 0x7f, RZ, 0xc0, !PT ;  /* 0x0000007f4f4f7812 */ /* 0x001fc800078ec0ff */
[----:B------:R-:W-:Y:S02]  /*41d0*/  ISETP.NE.AND P0, PT, R79, RZ, PT ;  /* 0x000000ff4f00720c */ /* 0x000fe40003f05270 */
[----:B------:R-:W-:Y:S02]  /*41e0*/  R2UR UR6, R10 ;  /* 0x000000000a0672ca */ /* 0x000fe400000e0000 */
[----:B------:R-:W-:-:S09]  /*41f0*/  R2UR UR7, R11 ;  /* 0x000000000b0772ca */ /* 0x000fd200000e0000 */
[----:B------:R-:W2:Y:S04]  /*4200*/  @!P0 LDL.64 R20, [R1+0x30] ;  /* 0x0000300001148983 */ /* 0x000ea80000100a00 */
[----:B------:R-:W3:Y:S01]  /*4210*/  @!P0 LDL R76, [R1+0x210] ;  /* 0x00021000014c8983 */ /* 0x000ee20000100800 */
[----:B------:R-:W-:Y:S02]  /*4220*/  R2UR UR4, R12 ;  /* 0x000000000c0472ca */ /* 0x000fe400000e0000 */
[----:B------:R-:W-:Y:S01]  /*4230*/  R2UR UR5, R13 ;  /* 0x000000000d0572ca */ /* 0x000fe200000e0000 */
[----:B------:R-:W-:Y:S02]  /*4240*/  WARPGROUP.DEPBAR.LE gsb0, 0x0 ;  /* 0x00008000000079c5 */ /* 0x000fe40000010000 */
[----:B------:R-:W-:-:S10]  /*4250*/  WARPGROUP.ARRIVE ;  /* 0x00000000000079c5 */ /* 0x000fd40000000000 */
[----:B------:R-:W-:Y:S01]  /*4260*/  HGMMA.64x96x16.F32.BF16 R24, gdesc[UR4], R24, gsb0 ;  /* 0x01600000041879f0 */ /* 0x000fe20008001818 */
[----:B-----5:R-:W-:Y:S02]  /*4270*/  VIADD R14, R14, 0xc04 ;  /* 0x00000c040e0e7836 */ /* 0x020fe40000000000 */
        /* <DEDUP_REMOVED lines=10> */
[----:B----4-:R-:W-:Y:S01]  /*4320*/  VIADD R72, R72, 0xc06 ;  /* 0x00000c0648487836 */ /* 0x010fe20000000000 */
[----:B------:R-:W-:Y:S02]  /*4330*/  R2UR UR6, R8 ;  /* 0x00000000080672ca */ /* 0x000fe400000e0000 */
[----:B------:R-:W-:Y:S02]  /*4340*/  R2UR UR7, R9 ;  /* 0x00000000090772ca */ /* 0x000fe400000e0000 */
[----:B------:R-:W-:Y:S02]  /*4350*/  R2UR UR4, R72 ;  /* 0x00000000480472ca */ /* 0x000fe400000e0000 */
[----:B------:R-:W-:Y:S01]  /*4360*/  R2UR UR5, R73 ;  /* 0x00000000490572ca */ /* 0x000fe200000e0000 */
[----:B------:R-:W0:Y:S01]  /*4370*/  S2R R79, SR_TID.X ;  /* 0x00000000004f7919 */ /* 0x000e220000002100 */
[----:B------:R-:W-:Y:S01]  /*4380*/  STL [R1+0x90], R0 ;  /* 0x0000900001007387 */ /* 0x000fe20000100800 */
[----:B------:R-:W-:-:S02]  /*4390*/  WARPGROUP.DEPBAR.LE gsb0, 0x0 ;  /* 0x00008000000079c5 */ /* 0x000fc40000010000 */
[----:B------:R-:W-:-:S08]  /*43a0*/  WARPGROUP.ARRIVE ;  /* 0x00000000000079c5 */ /* 0x000fd00000000000 */
[----:B------:R-:W-:Y:S01]  /*43b0*/  HGMMA.64x96x16.F32.BF16 R24, gdesc[UR4], R24, gsb0 ;  /* 0x01600000041879f0 */ /* 0x000fe20008001818 */
[----:B------:R-:W-:Y:S01]  /*43c0*/  STL [R1+0x90], R0 ;  /* 0x0000900001007387 */ /* 0x000fe20000100800 */
[----:B--2---:R-:W-:-:S03]  /*43d0*/  @!P0 MOV R21, R20 ;  /* 0x0000001400158202 */ /* 0x004fc60000000f00 */
[----:B------:R-:W-:Y:S01]  /*43e0*/  STL [R1+0x90], R0 ;  /* 0x0000900001007387 */ /* 0x000fe20000100800 */
[----:B0-----:R-:W-:-:S03]  /*43f0*/  SHF.R.U32.HI R77, RZ, 0x7, R79 ;  /* 0x00000007ff4d7819 */ /* 0x001fc6000001164f */
[----:B------:R-:W-:Y:S01]  /*4400*/  STL [R1+0x90], R0 ;  /* 0x0000900001007387 */ /* 0x000fe20000100800 */
[----:B---3--:R-:W-:-:S03]  /*4410*/  @!P0 IMAD R10, R76, 0x8, R21 ;  /* 0x000000084c0a8824 */ /* 0x008fc600078e0215 */
[----:B------:R-:W-:Y:S04]  /*4420*/  STL [R1+0x90], R0 ;  /* 0x0000900001007387 */ /* 0x000fe80000100800 */
[----:B------:R-:W-:Y:S04]  /*4430*/  STL [R1+0x90], R0 ;  /* 0x0000900001007387 */ /* 0x000fe80000100800 */
[----:B------:R-:W-:Y:S01]  /*4440*/  STL [R1+0x90], R0 ;  /* 0x0000900001007387 */ /* 0x000fe20000100800 */
[----:B------:R-:W-:-:S03]  /*4450*/  IADD3 R76, -R77, 0xb, RZ ;  /* 0x0000000b4d4c7810 */ /* 0x000fc60007ffe1ff */
[----:B------:R-:W-:Y:S04]  /*4460*/  STL [R1+0x90], R0 ;  /* 0x0000900001007387 */ /* 0x000fe80000100800 */
        /* <DEDUP_REMOVED lines=13> */
[----:B------:R-:W3:Y:S04]  /*4540*/  LDL R81, [R1+0x70] ;  /* 0x0000700001517983 */ /* 0x000ee80000100800 */
[----:B------:R-:W4:Y:S04]  /*4550*/  LDL.64 R20, [R1+0x160] ;  /* 0x0001600001147983 */ /* 0x000f280000100a00 */
[----:B------:R-:W5:Y:S04]  /*4560*/  LDL R82, [R1+0x168] ;  /* 0x0001680001527983 */ /* 0x000f680000100800 */
[----:B-1----:R-:W5:Y:S04]  /*4570*/  LDL.128 R8, [R1+0x140] ;  /* 0x0001400001087983 */ /* 0x002f680000100c00 */
[----:B------:R-:W5:Y:S01]  /*4580*/  LDL.128 R12, [R1+0x150] ;  /* 0x00015000010c7983 */ /* 0x000f620000100c00 */
[----:B------:R-:W-:-:S02]  /*4590*/  UMOV UR4, 0xffffffa0 ;  /* 0xffffffa000047882 */ /* 0x000fc40000000000 */
[----:B------:R-:W-:Y:S01]  /*45a0*/  UIMAD UR4, UR49, UR4, 0x60 ;  /* 0x00000060310474a4 */ /* 0x000fe2000f8e0204 */
[----:B------:R-:W-:Y:S01]  /*45b0*/  BSSY B0, `(.L_x_3237) ;  /* 0x0000044000007945 */ /* 0x000fe20003800000 */
[----:B--2---:R-:W-:-:S04]  /*45c0*/  SHF.R.S32.HI R73, RZ, 0x1f, R72 ;  /* 0x0000001fff497819 */ /* 0x004fc80000011448 */
[----:B------:R-:W-:-:S04]  /*45d0*/  LEA.HI R74, R73, R72, RZ, 0x7 ;  /* 0x00000048494a7211 */ /* 0x000fc800078f38ff */
[----:B------:R-:W-:-:S05]  /*45e0*/  LOP3.LUT R75, R74, 0xffffff80, RZ, 0xc0, !PT ;  /* 0xffffff804a4b7812 */ /* 0x000fca00078ec0ff */
[----:B------:R-:W-:-:S05]  /*45f0*/  IMAD.IADD R75, R72, 0x1, -R75 ;  /* 0x00000001484b7824 */ /* 0x000fca00078e0a4b */
[----:B0-----:R-:W-:-:S04]  /*4600*/  SHF.R.S32.HI R76, RZ, 0x1f, R75 ;  /* 0x0000001fff4c7819 */ /* 0x001fc8000001144b */
        /* <DEDUP_REMOVED lines=23> */
[----:B------:R-:W-:-:S04]  /*4780*/  @P1 IMAD.HI.U32 R21, R72, R21, RZ ;  /* 0x0000001548151227 */ /* 0x000fc800078e00ff */
[----:B------:R-:W-:Y:S01]  /*4790*/  IMAD.U32 R20, RZ, RZ, UR49 ;  /* 0x00000031ff147e24 */ /* 0x000fe2000f8e00ff */
[----:B-----5:R-:W-:-:S03]  /*47a0*/  @P1 SHF.R.U32.HI R72, RZ, R82, R21 ;  /* 0x00000052ff481219 */ /* 0x020fc60000011615 */
[----:B------:R-:W-:Y:S01]  /*47b0*/  IMAD R21, R20, -0x60, R9 ;  /* 0xffffffa014157824 */ /* 0x000fe200078e0209 */
[----:B------:R-:W-:Y:S01]  /*47c0*/  LOP3.LUT R20, R77, 0x7ffffffc, RZ, 0xc0, !PT ;  /* 0x7ffffffc4d147812 */ /* 0x000fe200078ec0ff */
[----:B------:R-:W0:Y:S02]  /*47d0*/  SHFL.IDX PT, R83, R72, RZ, 0x1c1f ;  /* 0x001c1fff48537589 */ /* 0x000e2400000e0000 */
[----:B------:R-:W-:Y:S02]  /*47e0*/  VIADD R73, R21, 0x61 ;  /* 0x0000006115497836 */ /* 0x000fe40000000000 */
[----:B------:R-:W-:Y:S01]  /*47f0*/  IMAD.IADD R20, R75, 0x1, -R20 ;  /* 0x000000014b147824 */ /* 0x000fe200078e0a14 */
[----:B------:R-:W-:-:S03]  /*4800*/  ISETP.GE.AND P2, PT, R13, 0x1, PT ;  /* 0x000000010d00780c */ /* 0x000fc60003f46270 */
[C---:B------:R-:W-:Y:S02]  /*4810*/  IMAD R73, R20.reuse, -0x2, R73 ;  /* 0xfffffffe14497824 */ /* 0x040fe400078e0249 */
[----:B------:R-:W-:Y:S02]  /*4820*/  VIADD R21, R21, 0x60 ;  /* 0x0000006015157836 */ /* 0x000fe40000000000 */
[----:B------:R-:W-:Y:S01]  /*4830*/  IMAD.IADD R74, R73, 0x1, -R8 ;  /* 0x00000001494a7824 */ /* 0x000fe200078e0a08 */
[----:B------:R-:W-:Y:S01]  /*4840*/  LOP3.LUT R73, RZ, R10, RZ, 0x33, !PT ;  /* 0x0000000aff497212 */ /* 0x000fe200078e33ff */
[----:B------:R-:W-:Y:S02]  /*4850*/  IMAD R76, R20, -0x2, R21 ;  /* 0xfffffffe144c7824 */ /* 0x000fe400078e0215 */
[----:B------:R-:W-:Y:S02]  /*4860*/  IMAD.IADD R79, R74, 0x1, R11 ;  /* 0x000000014a4f7824 */ /* 0x000fe400078e020b */
[----:B------:R-:W-:-:S02]  /*4870*/  IMAD.U32 R81, RZ, RZ, UR4 ;  /* 0x00000004ff517e24 */ /* 0x000fc4000f8e00ff */
[----:B------:R-:W-:Y:S02]  /*4880*/  IMAD.IADD R74, R74, 0x1, R73 ;  /* 0x000000014a4a7824 */ /* 0x000fe400078e0249 */
[----:B------:R-:W-:Y:S02]  /*4890*/  VIADD R80, R12, UR4 ;  /* 0x000000040c507c36 */ /* 0x000fe40008000000 */
[----:B------:R-:W-:Y:S01]  /*48a0*/  IMAD R81, R20, -0x2, R81 ;  /* 0xfffffffe14517824 */ /* 0x000fe200078e0251 */
[----:B0-----:R-:W-:Y:S01]  /*48b0*/  VIADDMNMX R10, R83, R79, R76, PT ;  /* 0x0000004f530a7246 */ /* 0x001fe2000380014c */
[----:B------:R-:W-:Y:S01]  /*48c0*/  IMAD.IADD R11, R74, 0x1, R83 ;  /* 0x000000014a0b7824 */ /* 0x000fe200078e0253 */
[----:B------:R-:W-:Y:S06]  /*48d0*/  @!P2 BRA `(.L_x_3238) ;  /* 0x000000000044a947 */ /* 0x000fec0003800000 */
        /* <DEDUP_REMOVED lines=10> */
.L_x_3240:
[----:B------:R-:W-:-:S13]  /*4980*/  ISETP.NE.AND P1, PT, R13, 0x1, PT ;  /* 0x000000010d00780c */ /* 0x000fda0003f25270 */
[----:B------:R-:W-:-:S05]  /*4990*/  @P1 IMAD.HI.U32 R20, R12, R14, RZ ;  /* 0x0000000e0c141227 */ /* 0x000fca00078e00ff */
[----:B------:R-:W-:-:S07]  /*49a0*/  @P1 SHF.R.U32.HI R12, RZ, R15, R20 ;  /* 0x0000000fff0c1219 */ /* 0x000fce0000011614 */
.L_x_3241:
[----:B------:R-:W-:Y:S05]  /*49b0*/  BSYNC B1 ;  /* 0x0000000000017941 */ /* 0x000fea0003800000 */
.L_x_3239:
[----:B------:R-:W-:-:S05]  /*49c0*/  IMAD R12, R12, R13, R81 ;  /* 0x0000000d0c0c7224 */ /* 0x000fca00078e0251 */
[----:B------:R-:W-:Y:S02]  /*49d0*/  VIMNMX R11, R11, R12, !PT ;  /* 0x0000000c0b0b7248 */ /* 0x000fe40007fe0100 */
[----:B------:R-:W-:-:S07]  /*49e0*/  VIADDMNMX R10, R12, R13, R10, PT ;  /* 0x0000000d0c0a7246 */ /* 0x000fce000380010a */
.L_x_3238:
[----:B------:R-:W-:Y:S05]  /*49f0*/  BSYNC B0 ;  /* 0x0000000000007941 */ /* 0x000fea0003800000 */
.L_x_3237:
[C---:B------:R-:W-:Y:S01]  /*4a00*/  ISETP.GE.AND P1, PT, R80.reuse, 0x2, PT ;  /* 0x000000025000780c */ /* 0x040fe20003f26270 */
[----:B------:R-:W-:Y:S01]  /*4a10*/  BSSY B0, `(.L_x_3242) ;  /* 0x0000089000007945 */ /* 0x000fe20003800000 */
[C---:B------:R-:W-:Y:S02]  /*4a20*/  ISETP.GE.AND P5, PT, R80.reuse, 0xa, PT ;  /* 0x0000000a5000780c */ /* 0x040fe40003fa6270 */
[----:B------:R-:W-:Y:S02]  /*4a30*/  ISETP.GT.AND P3, PT, R11, 0x1, !P1 ;  /* 0x000000010b00780c */ /* 0x000fe40004f64270 */
[----:B------:R-:W-:Y:S02]  /*4a40*/  ISETP.GE.AND P2, PT, R80, 0x9, PT ;  /* 0x000000095000780c */ /* 0x000fe40003f46270 */
[----:B------:R-:W-:Y:S02]  /*4a50*/  ISETP.LT.OR P3, PT, R10, 0x2, P3 ;  /* 0x000000020a00780c */ /* 0x000fe40001f61670 */
[----:B------:R-:W-:-:S02]  /*4a60*/  P2R R20, PR, RZ, 0x20 ;  /* 0x00000020ff147803 */ /* 0x000fc40000000000 */
[----:B------:R-:W-:Y:S02]  /*4a70*/  FSEL R73, R25, -INF , !P3 ;  /* 0xff80000019497808 */ /* 0x000fe40005800000 */
[C---:B------:R-:W-:Y:S01]  /*4a80*/  ISETP.GT.AND P3, PT, R11.reuse, 0x9, !P5 ;  /* 0x000000090b00780c */ /* 0x040fe20006f64270 */
[----:B------:R-:W0:Y:S01]  /*4a90*/  SHFL.IDX PT, R25, R72, 0x1, 0x1c1f ;  /* 0x003c1f0048197f89 */ /* 0x000e2200000e0000 */
        /* <DEDUP_REMOVED lines=121> */
.L_x_3245:
[----:B------:R-:W-:-:S13]  /*5230*/  ISETP.NE.AND P6, PT, R13, 0x1, PT ;  /* 0x000000010d00780c */ /* 0x000fda0003fc5270 */
[----:B------:R-:W-:-:S05]  /*5240*/  @P6 IMAD.HI.U32 R14, R8, R14, RZ ;  /* 0x0000000e080e6227 */ /* 0x000fca00078e00ff */
[----:B------:R-:W-:-:S07]  /*5250*/  @P6 SHF.R.U32.HI R8, RZ, R15, R14 ;  /* 0x0000000fff086219 */ /* 0x000fce000001160e */
.L_x_3246:
[----:B------:R-:W-:Y:S05]  /*5260*/  BSYNC B1 ;  /* 0x0000000000017941 */ /* 0x000fea0003800000 */
.L_x_3244:
[----:B------:R-:W-:-:S05]  /*5270*/  IMAD R8, R8, R13, R81 ;  /* 0x0000000d08087224 */ /* 0x000fca00078e0251 */
[----:B------:R-:W-:Y:S02]  /*5280*/  VIADDMNMX R10, R8, R13, R10, PT ;  /* 0x0000000d080a7246 */ /* 0x000fe4000380010a */
[----:B------:R-:W-:-:S07]  /*5290*/  VIMNMX R11, R11, R8, !PT ;  /* 0x000000080b0b7248 */ /* 0x000fce0007fe0100 */
.L_x_3243:
[----:B------:R-:W-:Y:S05]  /*52a0*/  BSYNC B0 ;  /* 0x0000000000007941 */ /* 0x000fea0003800000 */
.L_x_3242:
        /* <DEDUP_REMOVED lines=13> */
[----:B------:R-:W5:Y:S01]  /*5380*/  LDL R30, [R1+0x298] ;  /* 0x00029800011e7983 */ /* 0x000f620000100800 */
[----:B------:R-:W-:Y:S02]  /*5390*/  ISETP.LT.OR P1, PT, R10, 0xa, P1 ;  /* 0x0000000a0a00780c */ /* 0x000fe40000f21670 */
[----:B------:R-:W-:Y:S01]  /*53a0*/  ISETP.NE.AND P6, PT, R36, RZ, PT ;  /* 0x000000ff2400720c */ /* 0x000fe20003fc5270 */
[----:B------:R-:W5:Y:S01]  /*53b0*/  LDL R32, [R1+0x270] ;  /* 0x0002700001207983 */ /* 0x000f620000100800 */
[----:B------:R-:W-:-:S02]  /*53c0*/  FSEL R140, R31, -INF , !P1 ;  /* 0xff8000001f8c7808 */ /* 0x000fc40004800000 */
[----:B------:R-:W-:Y:S01]  /*53d0*/  ISETP.NE.AND P1, PT, R28, RZ, PT ;  /* 0x000000ff1c00720c */ /* 0x000fe20003f25270 */
[----:B------:R-:W5:Y:S01]  /*53e0*/  LDL R36, [R1+0x2a4] ;  /* 0x0002a40001247983 */ /* 0x000f620000100800 */
[----:B------:R-:W-:Y:S02]  /*53f0*/  FMNMX.FTZ R8, R77, R73, !PT ;  /* 0x000000494d087209 */ /* 0x000fe40007810000 */
[----:B------:R-:W-:Y:S01]  /*5400*/  ISETP.GT.AND P1, PT, R11, 0x10, !P1 ;  /* 0x000000100b00780c */ /* 0x000fe20004f24270 */
[----:B------:R-:W5:Y:S01]  /*5410*/  LDL R28, [R1+0x2a8] ;  /* 0x0002a800011c7983 */ /* 0x000f620000100800 */
[----:B------:R-:W-:Y:S02]  /*5420*/  FMNMX.FTZ R8, R153, R8, !PT ;  /* 0x0000000899087209 */ /* 0x000fe40007810000 */
[----:B------:R-:W-:Y:S01]  /*5430*/  ISETP.LT.OR P1, PT, R10, 0x11, P1 ;  /* 0x000000110a00780c */ /* 0x000fe20000f21670 */
[----:B------:R-:W5:Y:S01]  /*5440*/  LDL R31, [R1+0x400] ;  /* 0x00040000011f7983 */ /* 0x000f620000100800 */
[----:B------:R-:W-:-:S02]  /*5450*/  FMNMX.FTZ R8, R135, R8, !PT ;  /* 0x0000000887087209 */ /* 0x000fc40007810000 */
[----:B------:R-:W-:Y:S01]  /*5460*/  FSEL R74, R34, -INF , !P1 ;  /* 0xff800000224a7808 */ /* 0x000fe20004800000 */
[----:B------:R0:W-:Y:S01]  /*5470*/  BAR.SYNC.DEFER_BLOCKING R78, 0x100 ;  /* 0x0004004e0000751d */ /* 0x0001e20000010000 */
[----:B------:R-:W-:Y:S02]  /*5480*/  ISETP.NE.AND P1, PT, R29, RZ, PT ;  /* 0x000000ff1d00720c */ /* 0x000fe40003f25270 */
[----:B------:R-:W-:Y:S02]  /*5490*/  FMNMX.FTZ R8, R151, R8, !PT ;  /* 0x0000000897087209 */ /* 0x000fe40007810000 */
[----:B------:R-:W-:Y:S02]  /*54a0*/  ISETP.GT.AND P1, PT, R11, 0x11, !P1 ;  /* 0x000000110b00780c */ /* 0x000fe40004f24270 */
[----:B------:R-:W-:Y:S01]  /*54b0*/  FMNMX.FTZ R8, R75, R8, !PT ;  /* 0x000000084b087209 */ /* 0x000fe20007810000 */
[----:B------:R-:W5:Y:S01]  /*54c0*/  LDL R34, [R1+0x2b4] ;  /* 0x0002b40001227983 */ /* 0x000f620000100800 */
[----:B------:R-:W-:-:S02]  /*54d0*/  ISETP.LT.OR P1, PT, R10, 0x12, P1 ;  /* 0x000000120a00780c */ /* 0x000fc40000f21670 */
[----:B------:R-:W-:Y:S01]  /*54e0*/  FMNMX.FTZ R8, R149, R8, !PT ;  /* 0x0000000895087209 */ /* 0x000fe20007810000 */
[----:B------:R-:W5:Y:S01]  /*54f0*/  LDL R29, [R1+0x250] ;  /* 0x00025000011d7983 */ /* 0x000f620000100800 */
[----:B------:R-:W-:Y:S02]  /*5500*/  FSEL R138, R35, -INF , !P1 ;  /* 0xff800000238a7808 */ /* 0x000fe40004800000 */
[----:B------:R-:W-:Y:S01]  /*5510*/  ISETP.GT.AND P1, PT, R11, 0x18, !P2 ;  /* 0x000000180b00780c */ /* 0x000fe20005724270 */
[----:B------:R-:W5:Y:S01]  /*5520*/  LDL R35, [R1+0x3e4] ;  /* 0x0003e40001237983 */ /* 0x000f620000100800 */
[----:B------:R-:W-:Y:S02]  /*5530*/  ISETP.NE.AND P2, PT, R56, RZ, PT ;  /* 0x000000ff3800720c */ /* 0x000fe40003f45270 */
[----:B------:R-:W-:Y:S01]  /*5540*/  ISETP.LT.OR P1, PT, R10, 0x19, P1 ;  /* 0x000000190a00780c */ /* 0x000fe20000f21670 */
[----:B------:R-:W5:Y:S01]  /*5550*/  LDL R56, [R1+0x28c] ;  /* 0x00028c0001387983 */ /* 0x000f620000100800 */
[----:B------:R-:W-:-:S02]  /*5560*/  FMNMX.FTZ R8, R37, R8, !PT ;  /* 0x0000000825087209 */ /* 0x000fc40007810000 */
[----:B------:R-:W-:Y:S01]  /*5570*/  FSEL R76, R38, -INF , !P1 ;  /* 0xff800000264c7808 */ /* 0x000fe20004800000 */
[----:B------:R-:W5:Y:S01]  /*5580*/  LDL R129, [R1+0x2c4] ;  /* 0x0002c40001817983 */ /* 0x000f620000100800 */
[----:B------:R-:W-:Y:S02]  /*5590*/  ISETP.GT.AND P1, PT, R11, 0x19, !P6 ;  /* 0x000000190b00780c */ /* 0x000fe40007724270 */
[----:B------:R-:W-:Y:S01]  /*55a0*/  ISETP.NE.AND P6, PT, R12, RZ, PT ;  /* 0x000000ff0c00720c */ /* 0x000fe20003fc5270 */
[----:B------:R-:W5:Y:S01]  /*55b0*/  LDL R38, [R1+0x294] ;  /* 0x0002940001267983 */ /* 0x000f620000100800 */
[----:B------:R-:W-:Y:S02]  /*55c0*/  ISETP.LT.OR P1, PT, R10, 0x1a, P1 ;  /* 0x0000001a0a00780c */ /* 0x000fe40000f21670 */
[----:B------:R-:W-:Y:S01]  /*55d0*/  FMNMX.FTZ R8, R147, R8, !PT ;  /* 0x0000000893087209 */ /* 0x000fe20007810000 */
        /* <DEDUP_REMOVED lines=12> */
[----:B------:R-:W5:Y:S01]  /*56a0*/  LDL R124, [R1+0x2dc] ;  /* 0x0002dc00017c7983 */ /* 0x000f620000100800 */
[----:B------:R-:W-:Y:S02]  /*56b0*/  ISETP.NE.AND P1, PT, R40, RZ, PT ;  /* 0x000000ff2800720c */ /* 0x000fe40003f25270 */
[----:B------:R-:W-:Y:S01]  /*56c0*/  FMNMX.FTZ R8, R173, R8, !PT ;  /* 0x00000008ad087209 */ /* 0x000fe20007810000 */
[----:B------:R-:W5:Y:S01]  /*56d0*/  LDL R40, [R1+0x264] ;  /* 0x0002640001287983 */ /* 0x000f620000100800 */
[----:B------:R-:W-:Y:S02]  /*56e0*/  ISETP.GT.AND P1, PT, R11, 0x21, !P1 ;  /* 0x000000210b00780c */ /* 0x000fe40004f24270 */
[----:B------:R-:W-:Y:S01]  /*56f0*/  FMNMX.FTZ R8, R49, R8, !PT ;  /* 0x0000000831087209 */ /* 0x000fe20007810000 */
[----:B------:R-:W5:Y:S01]  /*5700*/  LDL R123, [R1+0x2e0] ;  /* 0x0002e000017b7983 */ /* 0x000f620000100800 */
[----:B------:R-:W-:-:S02]  /*5710*/  ISETP.LT.OR P1, PT, R10, 0x22, P1 ;  /* 0x000000220a00780c */ /* 0x000fc40000f21670 */
[----:B------:R-:W-:Y:S01]  /*5720*/  FMNMX.FTZ R8, R175, R8, !PT ;  /* 0x00000008af087209 */ /* 0x000fe20007810000 */
[----:B------:R-:W5:Y:S01]  /*5730*/  LDL R122, [R1+0x2e4] ;  /* 0x0002e400017a7983 */ /* 0x000f620000100800 */
[----:B------:R-:W-:Y:S02]  /*5740*/  FSEL R80, R43, -INF , !P1 ;  /* 0xff8000002b507808 */ /* 0x000fe40004800000 */
[----:B------:R-:W-:Y:S01]  /*5750*/  ISETP.NE.AND P1, PT, R83, RZ, PT ;  /* 0x000000ff5300720c */ /* 0x000fe20003f25270 */
[----:B------:R-:W5:Y:S01]  /*5760*/  LDL R43, [R1+0x210] ;  /* 0x00021000012b7983 */ /* 0x000f620000100800 */
[----:B------:R-:W-:Y:S02]  /*5770*/  FMNMX.FTZ R8, R53, R8, !PT ;  /* 0x0000000835087209 */ /* 0x000fe40007810000 */
[----:B------:R-:W-:Y:S01]  /*5780*/  ISETP.GT.AND P1, PT, R11, 0x28, !P1 ;  /* 0x000000280b00780c */ /* 0x000fe20004f24270 */
[----:B------:R-:W5:Y:S01]  /*5790*/  LDL R121, [R1+0x2e8] ;  /* 0x0002e80001797983 */ /* 0x000f620000100800 */
[----:B------:R-:W-:-:S02]  /*57a0*/  FMNMX.FTZ R8, R167, R8, !PT ;  /* 0x00000008a7087209 */ /* 0x000fc40007810000 */
[----:B------:R-:W-:Y:S01]  /*57b0*/  ISETP.LT.OR P1, PT, R10, 0x29, P1 ;  /* 0x000000290a00780c */ /* 0x000fe20000f21670 */
[----:B------:R-:W5:Y:S01]  /*57c0*/  LDL R120, [R1+0x2f0] ;  /* 0x0002f00001787983 */ /* 0x000f620000100800 */
[----:B------:R-:W-:Y:S02]  /*57d0*/  FMNMX.FTZ R8, R57, R8, !PT ;  /* 0x0000000839087209 */ /* 0x000fe40007810000 */
[----:B------:R-:W-:Y:S01]  /*57e0*/  FSEL R134, R46, -INF , !P1 ;  /* 0xff8000002e867808 */ /* 0x000fe20004800000 */
[----:B------:R-:W5:Y:S01]  /*57f0*/  LDL R119, [R1+0x2f4] ;  /* 0x0002f40001777983 */ /* 0x000f620000100800 */
[----:B------:R-:W-:Y:S02]  /*5800*/  ISETP.NE.AND P1, PT, R44, RZ, PT ;  /* 0x000000ff2c00720c */ /* 0x000fe40003f25270 */
[----:B------:R-:W-:Y:S01]  /*5810*/  FMNMX.FTZ R8, R165, R8, !PT ;  /* 0x00000008a5087209 */ /* 0x000fe20007810000 */
[----:B------:R-:W5:Y:S01]  /*5820*/  LDL R46, [R1+0x2b0] ;  /* 0x0002b000012e7983 */ /* 0x000f620000100800 */
[----:B------:R-:W-:-:S02]  /*5830*/  ISETP.GT.AND P1, PT, R11, 0x29, !P1 ;  /* 0x000000290b00780c */ /* 0x000fc40004f24270 */
[----:B------:R-:W-:Y:S01]  /*5840*/  FMNMX.FTZ R8, R61, R8, !PT ;  /* 0x000000083d087209 */ /* 0x000fe20007810000 */
[----:B------:R-:W5:Y:S01]  /*5850*/  LDL R44, [R1+0x2b8] ;  /* 0x0002b800012c7983 */ /* 0x000f620000100800 */
[----:B------:R-:W-:Y:S02]  /*5860*/  ISETP.LT.OR P1, PT, R10, 0x2a, P1 ;  /* 0x0000002a0a00780c */ /* 0x000fe40000f21670 */
[----:B------:R-:W-:Y:S01]  /*5870*/  FMNMX.FTZ R8, R33, R8, !PT ;  /* 0x0000000821087209 */ /* 0x000fe20007810000 */
[----:B------:R-:W5:Y:S01]  /*5880*/  LDL R118, [R1+0x2f8] ;  /* 0x0002f80001767983 */ /* 0x000f620000100800 */
[----:B------:R-:W-:Y:S02]  /*5890*/  FSEL R82, R47, -INF , !P1 ;  /* 0xff8000002f527808 */ /* 0x000fe40004800000 */
[----:B------:R-:W-:Y:S01]  /*58a0*/  ISETP.NE.AND P1, PT, R84, RZ, PT ;  /* 0x000000ff5400720c */ /* 0x000fe20003f25270 */
[----:B------:R-:W5:Y:S01]  /*58b0*/  LDL R117, [R1+0x2fc] ;  /* 0x0002fc0001757983 */ /* 0x000f620000100800 */
[----:B------:R-:W-:-:S02]  /*58c0*/  ISETP.GT.AND P3, PT, R11, 0x50, !P3 ;  /* 0x000000500b00780c */ /* 0x000fc40005f64270 */
[----:B------:R-:W-:Y:S01]  /*58d0*/  ISETP.GT.AND P1, PT, R11, 0x30, !P1 ;  /* 0x000000300b00780c */ /* 0x000fe20004f24270 */
[----:B------:R-:W5:Y:S01]  /*58e0*/  LDL R116, [R1+0x300] ;  /* 0x0003000001747983 */ /* 0x000f620000100800 */
[----:B------:R-:W-:Y:S02]  /*58f0*/  FMNMX.FTZ R8, R65, R8, !PT ;  /* 0x0000000841087209 */ /* 0x000fe40007810000 */
[----:B------:R-:W-:Y:S01]  /*5900*/  ISETP.LT.OR P1, PT, R10, 0x31, P1 ;  /* 0x000000310a00780c */ /* 0x000fe20000f21670 */
[----:B------:R-:W5:Y:S01]  /*5910*/  LDL R39, [R1+0x304] ;  /* 0x0003040001277983 */ /* 0x000f620000100800 */
[----:B------:R-:W-:Y:S02]  /*5920*/  ISETP.GT.AND P4, PT, R11, 0x51, !P4 ;  /* 0x000000510b00780c */ /* 0x000fe40006784270 */
[----:B------:R-:W-:Y:S01]  /*5930*/  FSEL R216, R50, -INF , !P1 ;  /* 0xff80000032d87808 */ /* 0x000fe20004800000 */
[----:B------:R-:W5:Y:S01]  /*5940*/  LDL R115, [R1+0x308] ;  /* 0x0003080001737983 */ /* 0x000f620000100800 */
[----:B------:R-:W-:-:S02]  /*5950*/  ISETP.NE.AND P1, PT, R48, RZ, PT ;  /* 0x000000ff3000720c */ /* 0x000fc40003f25270 */
[C---:B------:R-:W-:Y:S01]  /*5960*/  ISETP.LT.OR P3, PT, R10.reuse, 0x51, P3 ;  /* 0x000000510a00780c */ /* 0x040fe20001f61670 */
[----:B------:R-:W5:Y:S01]  /*5970*/  LDL R50, [R1+0x2a0] ;  /* 0x0002a00001327983 */ /* 0x000f620000100800 */
[----:B------:R-:W-:Y:S02]  /*5980*/  ISETP.GT.AND P1, PT, R11, 0x31, !P1 ;  /* 0x000000310b00780c */ /* 0x000fe40004f24270 */
[----:B------:R-:W-:Y:S01]  /*5990*/  FMNMX.FTZ R8, R21, R8, !PT ;  /* 0x0000000815087209 */ /* 0x000fe20007810000 */
[----:B------:R-:W5:Y:S01]  /*59a0*/  LDL R48, [R1+0x2ac] ;  /* 0x0002ac0001307983 */ /* 0x000f620000100800 */
[----:B------:R-:W-:Y:S02]  /*59b0*/  ISETP.LT.OR P1, PT, R10, 0x32, P1 ;  /* 0x000000320a00780c */ /* 0x000fe40000f21670 */
[----:B------:R-:W-:Y:S01]  /*59c0*/  ISETP.GT.AND P5, PT, R11, 0x58, !P5 ;  /* 0x000000580b00780c */ /* 0x000fe20006fa4270 */
[----:B------:R-:W5:Y:S01]  /*59d0*/  LDL R114, [R1+0x30c] ;  /* 0x00030c0001727983 */ /* 0x000f620000100800 */
[----:B------:R-:W-:-:S02]  /*59e0*/  FSEL R84, R51, -INF , !P1 ;  /* 0xff80000033547808 */ /* 0x000fc40004800000 */
[----:B------:R-:W-:Y:S01]  /*59f0*/  ISETP.NE.AND P1, PT, R85, RZ, PT ;  /* 0x000000ff5500720c */ /* 0x000fe20003f25270 */
[----:B------:R-:W5:Y:S01]  /*5a00*/  LDL R113, [R1+0x310] ;  /* 0x0003100001717983 */ /* 0x000f620000100800 */
[----:B------:R-:W-:Y:S02]  /*5a10*/  ISETP.LT.OR P4, PT, R10, 0x52, P4 ;  /* 0x000000520a00780c */ /* 0x000fe40002781670 */
[----:B------:R-:W-:Y:S01]  /*5a20*/  ISETP.GT.AND P1, PT, R11, 0x38, !P1 ;  /* 0x000000380b00780c */ /* 0x000fe20004f24270 */
[----:B------:R-:W5:Y:S01]  /*5a30*/  LDL R112, [R1+0x314] ;  /* 0x0003140001707983 */ /* 0x000f620000100800 */
[----:B------:R-:W-:Y:S02]  /*5a40*/  FSEL R92, R66, -INF , !P3 ;  /* 0xff800000425c7808 */ /* 0x000fe40005800000 */
[----:B------:R-:W-:Y:S01]  /*5a50*/  ISETP.LT.OR P1, PT, R10, 0x39, P1 ;  /* 0x000000390a00780c */ /* 0x000fe20000f21670 */
[----:B------:R-:W5:Y:S01]  /*5a60*/  LDL R66, [R1+0x278] ;  /* 0x0002780001427983 */ /* 0x000f620000100800 */
[----:B------:R-:W-:-:S02]  /*5a70*/  FMNMX.FTZ R8, R69, R8, !PT ;  /* 0x0000000845087209 */ /* 0x000fc40007810000 */
[----:B------:R-:W-:Y:S01]  /*5a80*/  FSEL R218, R54, -INF , !P1 ;  /* 0xff80000036da7808 */ /* 0x000fe20004800000 */
[----:B------:R-:W5:Y:S01]  /*5a90*/  LDL R111, [R1+0x318] ;  /* 0x00031800016f7983 */ /* 0x000f620000100800 */
[----:B------:R-:W-:Y:S02]  /*5aa0*/  ISETP.NE.AND P1, PT, R52, RZ, PT ;  /* 0x000000ff3400720c */ /* 0x000fe40003f25270 */
[C---:B------:R-:W-:Y:S01]  /*5ab0*/  ISETP.LT.OR P5, PT, R10.reuse, 0x59, P5 ;  /* 0x000000590a00780c */ /* 0x040fe20002fa1670 */
[----:B------:R-:W5:Y:S01]  /*5ac0*/  LDL R54, [R1+0x290] ;  /* 0x0002900001367983 */ /* 0x000f620000100800 */
[----:B------:R-:W-:Y:S02]  /*5ad0*/  ISETP.GT.AND P1, PT, R11, 0x39, !P1 ;  /* 0x000000390b00780c */ /* 0x000fe40004f24270 */
[----:B------:R-:W-:Y:S01]  /*5ae0*/  FSEL R94, R67, -INF , !P4 ;  /* 0xff800000435e7808 */ /* 0x000fe20006000000 */
[----:B------:R-:W5:Y:S01]  /*5af0*/  LDL R52, [R1+0x29c] ;  /* 0x00029c0001347983 */ /* 0x000f620000100800 */
[----:B------:R-:W-:-:S02]  /*5b00*/  ISETP.LT.OR P1, PT, R10, 0x3a, P1 ;  /* 0x0000003a0a00780c */ /* 0x000fc40000f21670 */
[----:B------:R-:W-:Y:S01]  /*5b10*/  FSEL R96, R70, -INF , !P5 ;  /* 0xff80000046607808 */ /* 0x000fe20006800000 */
[----:B------:R-:W5:Y:S01]  /*5b20*/  LDL R110, [R1+0x31c] ;  /* 0x00031c00016e7983 */ /* 0x000f620000100800 */
[----:B------:R-:W-:Y:S02]  /*5b30*/  FSEL R86, R55, -INF , !P1 ;  /* 0xff80000037567808 */ /* 0x000fe40004800000 */
[----:B------:R-:W-:Y:S01]  /*5b40*/  ISETP.NE.AND P1, PT, R87, RZ, PT ;  /* 0x000000ff5700720c */ /* 0x000fe20003f25270 */
[----:B------:R-:W5:Y:S03]  /*5b50*/  LDL R70, [R1+0x284] ;  /* 0x0002840001467983 */ /* 0x000f660000100800 */
[C---:B------:R-:W-:Y:S01]  /*5b60*/  ISETP.GT.AND P1, PT, R11.reuse, 0x40, !P1 ;  /* 0x000000400b00780c */ /* 0x040fe20004f24270 */
[----:B------:R-:W5:Y:S03]  /*5b70*/  LDL R109, [R1+0x324] ;  /* 0x00032400016d7983 */ /* 0x000f660000100800 */
[----:B------:R-:W-:Y:S01]  /*5b80*/  ISETP.LT.OR P1, PT, R10, 0x41, P1 ;  /* 0x000000410a00780c */ /* 0x000fe20000f21670 */
[----:B------:R-:W5:Y:S03]  /*5b90*/  LDL R108, [R1+0x328] ;  /* 0x00032800016c7983 */ /* 0x000f660000100800 */
[----:B------:R-:W-:Y:S01]  /*5ba0*/  FSEL R168, R58, -INF , !P1 ;  /* 0xff8000003aa87808 */ /* 0x000fe20004800000 */
[----:B------:R-:W5:Y:S01]  /*5bb0*/  LDL R107, [R1+0x32c] ;  /* 0x00032c00016b7983 */ /* 0x000f620000100800 */
[----:B------:R-:W-:-:S02]  /*5bc0*/  ISETP.GT.AND P1, PT, R11, 0x41, !P2 ;  /* 0x000000410b00780c */ /* 0x000fc40005724270 */
[----:B------:R-:W-:Y:S01]  /*5bd0*/  ISETP.NE.AND P2, PT, R60, RZ, PT ;  /* 0x000000ff3c00720c */ /* 0x000fe20003f45270 */
[----:B------:R-:W5:Y:S01]  /*5be0*/  LDL R58, [R1+0x280] ;  /* 0x00028000013a7983 */ /* 0x000f620000100800 */
[C---:B------:R-:W-:Y:S02]  /*5bf0*/  ISETP.LT.OR P1, PT, R10.reuse, 0x42, P1 ;  /* 0x000000420a00780c */ /* 0x040fe40000f21670 */
[----:B------:R-:W-:Y:S01]  /*5c00*/  ISETP.GT.AND P2, PT, R11, 0x49, !P2 ;  /* 0x000000490b00780c */ /* 0x000fe20005744270 */
[----:B------:R-:W5:Y:S01]  /*5c10*/  LDL R60, [R1+0x268] ;  /* 0x00026800013c7983 */ /* 0x000f620000100800 */
[----:B------:R-:W-:Y:S02]  /*5c20*/  FSEL R88, R59, -INF , !P1 ;  /* 0xff8000003b587808 */ /* 0x000fe40004800000 */
[----:B------:R-:W-:Y:S01]  /*5c30*/  ISETP.GT.AND P1, PT, R11, RZ, !P6 ;  /* 0x000000ff0b00720c */ /* 0x000fe20007724270 */
[----:B------:R-:W5:Y:S01]  /*5c40*/  LDL R106, [R1+0x330] ;  /* 0x00033000016a7983 */ /* 0x000f620000100800 */
[----:B------:R-:W-:-:S02]  /*5c50*/  ISETP.LT.OR P2, PT, R10, 0x4a, P2 ;  /* 0x0000004a0a00780c */ /* 0x000fc40001741670 */
[----:B------:R-:W-:Y:S01]  /*5c60*/  ISETP.LT.OR P1, PT, R10, 0x1, P1 ;  /* 0x000000010a00780c */ /* 0x000fe20000f21670 */
[----:B------:R-:W5:Y:S01]  /*5c70*/  LDL R105, [R1+0x334] ;  /* 0x0003340001697983 */ /* 0x000f620000100800 */
[----:B------:R-:W-:Y:S02]  /*5c80*/  FSEL R90, R63, -INF , !P2 ;  /* 0xff8000003f5a7808 */ /* 0x000fe40005000000 */
        /* <DEDUP_REMOVED lines=12> */
[----:B------:R-:W-:Y:S01]  /*5d50*/  FMNMX.FTZ R9, R74, R9, !PT ;  /* 0x000000094a097209 */ /* 0x000fe20007810000 */
[----:B------:R-:W5:Y:S01]  /*5d60*/  LDL R62, [R1+0x26c] ;  /* 0x00026c00013e7983 */ /* 0x000f620000100800 */
[----:B------:R-:W-:-:S02]  /*5d70*/  ISETP.NE.AND P6, PT, R24, RZ, PT ;  /* 0x000000ff1800720c */ /* 0x000fc40003fc5270 */
[----:B------:R-:W-:Y:S01]  /*5d80*/  FMNMX.FTZ R9, R138, R9, !PT ;  /* 0x000000098a097209 */ /* 0x000fe20007810000 */
[----:B------:R-:W5:Y:S01]  /*5d90*/  LDL.64 R24, [R1+0xa8] ;  /* 0x0000a80001187983 */ /* 0x000f620000100a00 */
[----:B------:R-:W-:Y:S02]  /*5da0*/  ISETP.GT.AND P6, PT, R11, 0x59, !P6 ;  /* 0x000000590b00780c */ /* 0x000fe400077c4270 */
[----:B------:R-:W-:Y:S01]  /*5db0*/  FMNMX.FTZ R9, R76, R9, !PT ;  /* 0x000000094c097209 */ /* 0x000fe20007810000 */
[----:B------:R-:W1:Y:S01]  /*5dc0*/  SHFL.BFLY PT, R11, R8, 0x2, 0x1f ;  /* 0x0c401f00080b7f89 */ /* 0x000e6200000e0000 */
[----:B------:R-:W-:Y:S02]  /*5dd0*/  ISETP.LT.OR P6, PT, R10, 0x5a, P6 ;  /* 0x0000005a0a00780c */ /* 0x000fe400037c1670 */
[----:B------:R-:W-:Y:S01]  /*5de0*/  FMNMX.FTZ R9, R132, R9, !PT ;  /* 0x0000000984097209 */ /* 0x000fe20007810000 */
[----:B------:R-:W5:Y:S01]  /*5df0*/  LDL R101, [R1+0x348] ;  /* 0x0003480001657983 */ /* 0x000f620000100800 */
[----:B------:R-:W-:-:S02]  /*5e00*/  FSEL R98, R71, -INF , !P6 ;  /* 0xff80000047627808 */ /* 0x000fc40007000000 */
[----:B------:R-:W-:Y:S01]  /*5e10*/  FMNMX.FTZ R9, R42, R9, !PT ;  /* 0x000000092a097209 */ /* 0x000fe20007810000 */
[----:B------:R-:W5:Y:S03]  /*5e20*/  LDL R100, [R1+0x34c] ;  /* 0x00034c0001647983 */ /* 0x000f660000100800 */
        /* <DEDUP_REMOVED lines=23> */
[----:B0-----:R-:W5:Y:S03]  /*5fa0*/  LDL R78, [R1+0x3b4] ;  /* 0x0003b400014e7983 */ /* 0x001f660000100800 */
[----:B------:R-:W-:Y:S01]  /*5fb0*/  FMNMX.FTZ R9, R94, R9, !PT ;  /* 0x000000095e097209 */ /* 0x000fe20007810000 */
[----:B--2---:R-:W-:Y:S03]  /*5fc0*/  STL [R1+0x274], R64 ;  /* 0x0002744001007387 */ /* 0x004fe60000100800 */
[----:B------:R-:W-:Y:S01]  /*5fd0*/  FMNMX.FTZ R9, R96, R9, !PT ;  /* 0x0000000960097209 */ /* 0x000fe20007810000 */
[----:B---3--:R-:W-:Y:S03]  /*5fe0*/  STL [R1+0x27c], R68 ;  /* 0x00027c4401007387 */ /* 0x008fe60000100800 */
[----:B------:R-:W-:Y:S01]  /*5ff0*/  FMNMX.FTZ R9, R98, R9, !PT ;  /* 0x0000000962097209 */ /* 0x000fe20007810000 */
[----:B----4-:R-:W-:Y:S04]  /*6000*/  STL [R1+0x288], R72 ;  /* 0x0002884801007387 */ /* 0x010fe80000100800 */
[----:B------:R-:W-:Y:S04]  /*6010*/  STL.64 [R1+0x230], R8 ;  /* 0x0002300801007387 */ /* 0x000fe80000100a00 */
[----:B------:R-:W2:Y:S01]  /*6020*/  LDL R13, [R1+0x234] ;  /* 0x00023400010d7983 */ /* 0x000ea20000100800 */
[----:B-1----:R-:W-:-:S03]  /*6030*/  FMNMX.FTZ R10, R8, R11, !PT ;  /* 0x0000000b080a7209 */ /* 0x002fc60007810000 */
[----:B-----5:R0:W-:Y:S04]  /*6040*/  STL [R1+0x2bc], R27 ;  /* 0x0002bc1b01007387 */ /* 0x0201e80000100800 */
[----:B------:R-:W1:Y:S04]  /*6050*/  SHFL.BFLY PT, R11, R10, 0x1, 0x1f ;  /* 0x0c201f000a0b7f89 */ /* 0x000e6800000e0000 */
[----:B------:R3:W-:Y:S04]  /*6060*/  STL [R1+0x2a4], R36 ;  /* 0x0002a42401007387 */ /* 0x0007e80000100800 */
[----:B0-----:R-:W4:Y:S04]  /*6070*/  LDL R27, [R1+0x438] ;  /* 0x00043800011b7983 */ /* 0x001f280000100800 */
[----:B------:R0:W-:Y:S04]  /*6080*/  STL [R1+0x2a8], R28 ;  /* 0x0002a81c01007387 */ /* 0x0001e80000100800 */
[----:B---3--:R-:W3:Y:S04]  /*6090*/  LDL R36, [R1+0x3ac] ;  /* 0x0003ac0001247983 */ /* 0x008ee80000100800 */
[----:B------:R5:W-:Y:S01]  /*60a0*/  STL [R1+0x2b4], R34 ;  /* 0x0002b42201007387 */ /* 0x000be20000100800 */
[----:B-1----:R-:W-:-:S03]  /*60b0*/  FMNMX.FTZ R12, R10, R11, !PT ;  /* 0x0000000b0a0c7209 */ /* 0x002fc60007810000 */
[----:B0-----:R-:W4:Y:S04]  /*60c0*/  LDL R28, [R1+0x3c8] ;  /* 0x0003c800011c7983 */ /* 0x001f280000100800 */
[----:B------:R-:W-:Y:S04]  /*60d0*/  STL [R1+0x230], R12 ;  /* 0x0002300c01007387 */ /* 0x000fe80000100800 */
[----:B------:R-:W3:Y:S04]  /*60e0*/  LDL R14, [R1+0x230] ;  /* 0x00023000010e7983 */ /* 0x000ee80000100800 */
[----:B-----5:R-:W5:Y:S04]  /*60f0*/  LDL R34, [R1+0x41c] ;  /* 0x00041c0001227983 */ /* 0x020f680000100800 */
[----:B------:R0:W-:Y:S04]  /*6100*/  STL [R1+0x270], R32 ;  /* 0x0002702001007387 */ /* 0x0001e80000100800 */
[----:B------:R1:W-:Y:S04]  /*6110*/  STL [R1+0x298], R30 ;  /* 0x0002981e01007387 */ /* 0x0003e80000100800 */
[----:B------:R-:W-:Y:S04]  /*6120*/  STL [R1+0x28c], R56 ;  /* 0x00028c3801007387 */ /* 0x000fe80000100800 */
[----:B0-----:R-:W4:Y:S04]  /*6130*/  LDL R32, [R1+0x2ec] ;  /* 0x0002ec0001207983 */ /* 0x001f280000100800 */
[----:B-1----:R-:W4:Y:S04]  /*6140*/  LDL R30, [R1+0x358] ;  /* 0x00035800011e7983 */ /* 0x002f280000100800 */
[----:B------:R0:W-:Y:S04]  /*6150*/  STL [R1+0x294], R38 ;  /* 0x0002942601007387 */ /* 0x0001e80000100800 */
[----:B------:R1:W-:Y:S04]  /*6160*/  STL [R1+0x264], R40 ;  /* 0x0002642801007387 */ /* 0x0003e80000100800 */
[----:B------:R-:W4:Y:S04]  /*6170*/  LDL R72, [R1+0x3d0] ;  /* 0x0003d00001487983 */ /* 0x000f280000100800 */
[----:B0-----:R-:W4:Y:S04]  /*6180*/  LDL R38, [R1+0x33c] ;  /* 0x00033c0001267983 */ /* 0x001f280000100800 */
[----:B-1----:R-:W4:Y:S04]  /*6190*/  LDL R40, [R1+0x2d4] ;  /* 0x0002d40001287983 */ /* 0x002f280000100800 */
[----:B------:R-:W4:Y:S04]  /*61a0*/  LDL R71, [R1+0x3d4] ;  /* 0x0003d40001477983 */ /* 0x000f280000100800 */
[----:B------:R-:W4:Y:S04]  /*61b0*/  LDL R68, [R1+0x3e0] ;  /* 0x0003e00001447983 */ /* 0x000f280000100800 */
[----:B------:R-:W4:Y:S04]  /*61c0*/  LDL R67, [R1+0x3e8] ;  /* 0x0003e80001437983 */ /* 0x000f280000100800 */
[----:B------:R-:W-:Y:S04]  /*61d0*/  STL [R1+0x2b0], R46 ;  /* 0x0002b02e01007387 */ /* 0x000fe80000100800 */
[----:B------:R-:W-:Y:S04]  /*61e0*/  STL [R1+0x2b8], R44 ;  /* 0x0002b82c01007387 */ /* 0x000fe80000100800 */
[----:B------:R-:W4:Y:S04]  /*61f0*/  LDL R64, [R1+0x3f4] ;  /* 0x0003f40001407983 */ /* 0x000f280000100800 */
[----:B------:R-:W4:Y:S04]  /*6200*/  LDL R63, [R1+0x3f8] ;  /* 0x0003f800013f7983 */ /* 0x000f280000100800 */
[----:B------:R-:W4:Y:S04]  /*6210*/  LDL R59, [R1+0x40c] ;  /* 0x00040c00013b7983 */ /* 0x000f280000100800 */
[----:B------:R-:W4:Y:S04]  /*6220*/  LDL R56, [R1+0x418] ;  /* 0x0004180001387983 */ /* 0x000f280000100800 */
[----:B------:R-:W4:Y:S04]  /*6230*/  LDL R55, [R1+0x420] ;  /* 0x0004200001377983 */ /* 0x000f280000100800 */
[----:B------:R0:W-:Y:S04]  /*6240*/  STL [R1+0x2a0], R50 ;  /* 0x0002a03201007387 */ /* 0x0001e80000100800 */
[----:B------:R1:W-:Y:S04]  /*6250*/  STL [R1+0x2ac], R48 ;  /* 0x0002ac3001007387 */ /* 0x0003e80000100800 */
[----:B------:R-:W4:Y:S04]  /*6260*/  LDL R51, [R1+0x430] ;  /* 0x0004300001337983 */ /* 0x000f280000100800 */
[----:B0-----:R-:W4:Y:S04]  /*6270*/  LDL R50, [R1+0x434] ;  /* 0x0004340001327983 */ /* 0x001f280000100800 */
[----:B-1----:R-:W4:Y:S04]  /*6280*/  LDL R48, [R1+0x440] ;  /* 0x0004400001307983 */ /* 0x002f280000100800 */
[----:B------:R0:W-:Y:S04]  /*6290*/  STL [R1+0x278], R66 ;  /* 0x0002784201007387 */ /* 0x0001e80000100800 */
[----:B------:R-:W4:Y:S04]  /*62a0*/  LDL R47, [R1+0x444] ;  /* 0x00044400012f7983 */ /* 0x000f280000100800 */
[----:B------:R1:W-:Y:S04]  /*62b0*/  STL [R1+0x290], R54 ;  /* 0x0002903601007387 */ /* 0x0003e80000100800 */
[----:B------:R1:W-:Y:S04]  /*62c0*/  STL [R1+0x29c], R52 ;  /* 0x00029c3401007387 */ /* 0x0003e80000100800 */
[----:B0-----:R-:W4:Y:S04]  /*62d0*/  LDL R66, [R1+0x3ec] ;  /* 0x0003ec0001427983 */ /* 0x001f280000100800 */
[----:B------:R0:W-:Y:S04]  /*62e0*/  STL [R1+0x284], R70 ;  /* 0x0002844601007387 */ /* 0x0001e80000100800 */
[----:B-1----:R-:W4:Y:S04]  /*62f0*/  LDL R54, [R1+0x424] ;  /* 0x0004240001367983 */ /* 0x002f280000100800 */
[----:B------:R-:W4:Y:S04]  /*6300*/  LDL R52, [R1+0x42c] ;  /* 0x00042c0001347983 */ /* 0x000f280000100800 */
[----:B0-----:R-:W4:Y:S04]  /*6310*/  LDL R70, [R1+0x3d8] ;  /* 0x0003d80001467983 */ /* 0x001f280000100800 */
[----:B------:R0:W-:Y:S04]  /*6320*/  STL [R1+0x280], R58 ;  /* 0x0002803a01007387 */ /* 0x0001e80000100800 */
[----:B------:R1:W-:Y:S04]  /*6330*/  STL [R1+0x268], R60 ;  /* 0x0002683c01007387 */ /* 0x0003e80000100800 */
[----:B------:R-:W4:Y:S04]  /*6340*/  LDL R46, [R1+0x448] ;  /* 0x00044800012e7983 */ /* 0x000f280000100800 */
[----:B0-----:R-:W4:Y:S04]  /*6350*/  LDL R58, [R1+0x410] ;  /* 0x00041000013a7983 */ /* 0x001f280000100800 */
[----:B-1----:R-:W4:Y:S04]  /*6360*/  LDL R60, [R1+0x408] ;  /* 0x00040800013c7983 */ /* 0x002f280000100800 */
[----:B------:R0:W-:Y:S04]  /*6370*/  STL [R1+0x260], R26 ;  /* 0x0002601a01007387 */ /* 0x0001e80000100800 */
[----:B------:R-:W4:Y:S04]  /*6380*/  LDL R44, [R1+0x450] ;  /* 0x00045000012c7983 */ /* 0x000f280000100800 */
[----:B0-----:R-:W4:Y:S04]  /*6390*/  LDL R26, [R1+0x2c0] ;  /* 0x0002c000011a7983 */ /* 0x001f280000100800 */
[----:B--2---:R-:W0:Y:S02]  /*63a0*/  SHFL.BFLY PT, R8, R13, 0x2, 0x1f ;  /* 0x0c401f000d087f89 */ /* 0x004e2400000e0000 */
[----:B0-----:R-:W-:-:S05]  /*63b0*/  FMNMX.FTZ R9, R8, R13, !PT ;  /* 0x0000000d08097209 */ /* 0x001fca0007810000 */
[----:B------:R-:W0:Y:S01]  /*63c0*/  SHFL.BFLY PT, R8, R9, 0x1, 0x1f ;  /* 0x0c201f0009087f89 */ /* 0x000e2200000e0000 */
[----:B---3--:R-:W-:Y:S01]  /*63d0*/  FMUL.FTZ R10, R29, R14 ;  /* 0x0000000e1d0a7220 */ /* 0x008fe20000410000 */
[----:B------:R-:W-:-:S04]  /*63e0*/  FSETP.NEU.FTZ.AND P1, PT, R14, -INF , PT ;  /* 0xff8000000e00780b */ /* 0x000fc80003f3d000 */
[----:B------:R-:W-:-:S05]  /*63f0*/  FSEL R14, R10, RZ, P1 ;  /* 0x000000ff0a0e7208 */ /* 0x000fca0000800000 */
[-C--:B------:R-:W-:Y:S01]  /*6400*/  FFMA.FTZ R148, R37, R29.reuse, -R14 ;  /* 0x0000001d25947223 */ /* 0x080fe2000001080e */
[----:B0-----:R-:W-:Y:S01]  /*6410*/  FMNMX.FTZ R8, R9, R8, !PT ;  /* 0x0000000809087209 */ /* 0x001fe20007810000 */
[----:B------:R-:W2:Y:S03]  /*6420*/  LDL R37, [R1+0x374] ;  /* 0x0003740001257983 */ /* 0x000ea60000100800 */
[C---:B------:R-:W-:Y:S01]  /*6430*/  FSETP.NEU.FTZ.AND P1, PT, R8.reuse, -INF , PT ;  /* 0xff8000000800780b */ /* 0x040fe20003f3d000 */
[----:B------:R-:W-:-:S05]  /*6440*/  FMUL.FTZ R9, R8, R29 ;  /* 0x0000001d08097220 */ /* 0x000fca0000410000 */
        /* <DEDUP_REMOVED lines=26> */
[----:B------:R-:W-:-:S02]  /*65f0*/  IMAD R42, R43, 0xc00, R24 ;  /* 0x00000c002b2a7824 */ /* 0x000fc400078e0218 */
        /* <DEDUP_REMOVED lines=21> */
[----:B------:R-:W3:Y:S01]  /*6750*/  LDL R24, [R1+0x320] ;  /* 0x0003200001187983 */ /* 0x000ee20000100800 */
[----:B------:R-:W-:-:S03]  /*6760*/  FFMA.FTZ R9, R98, R29, -R9 ;  /* 0x0000001d62097223 */ /* 0x000fc60000010809 */
[----:B------:R-:W3:Y:S04]  /*6770*/  LDL R29, [R1+0x390] ;  /* 0x00039000011d7983 */ /* 0x000ee80000100800 */
[----:B------:R-:W3:Y:S04]  /*6780*/  LDL R33, [R1+0x454] ;  /* 0x0004540001217983 */ /* 0x000ee80000100800 */
[----:B------:R-:W3:Y:S04]  /*6790*/  LDL R43, [R1+0x458] ;  /* 0x00045800012b7983 */ /* 0x000ee80000100800 */
[----:B------:R0:W-:Y:S04]  /*67a0*/  STL [R1+0x26c], R62 ;  /* 0x00026c3e01007387 */ /* 0x0001e80000100800 */
        /* <DEDUP_REMOVED lines=17> */
[----:B0-----:R-:W3:Y:S04]  /*68c0*/  LDL R62, [R1+0x3fc] ;  /* 0x0003fc00013e7983 */ /* 0x001ee80000100800 */
[----:B------:R-:W3:Y:S04]  /*68d0*/  LDL R61, [R1+0x404] ;  /* 0x00040400013d7983 */ /* 0x000ee80000100800 */
[----:B------:R-:W3:Y:S04]  /*68e0*/  LDL R57, [R1+0x414] ;  /* 0x0004140001397983 */ /* 0x000ee80000100800 */
[----:B------:R-:W3:Y:S04]  /*68f0*/  LDL R53, [R1+0x428] ;  /* 0x0004280001357983 */ /* 0x000ee80000100800 */
[----:B------:R-:W3:Y:S04]  /*6900*/  LDL R49, [R1+0x43c] ;  /* 0x00043c0001317983 */ /* 0x000ee80000100800 */
[----:B------:R-:W3:Y:S04]  /*6910*/  LDL R45, [R1+0x44c] ;  /* 0x00044c00012d7983 */ /* 0x000ee80000100800 */
[----:B------:R-:W3:Y:S01]  /*6920*/  LDL R41, [R1+0x45c] ;  /* 0x00045c0001297983 */ /* 0x000ee20000100800 */
[----:B------:R-:W-:Y:S08]  /*6930*/  MUFU.EX2 R152, R152 ;  /* 0x0000009800987308 */ /* 0x000ff00000000800 */
[----:B------:R-:W0:Y:S08]  /*6940*/  MUFU.EX2 R130, R130 ;  /* 0x0000008200827308 */ /* 0x000e300000000800 */
[----:B------:R-:W1:Y:S08]  /*6950*/  MUFU.EX2 R153, R153 ;  /* 0x0000009900997308 */ /* 0x000e700000000800 */
[----:B------:R-:W4:Y:S01]  /*6960*/  MUFU.EX2 R135, R135 ;  /* 0x0000008700877308 */ /* 0x000f220000000800 */
[----:B-----5:R0:W-:Y:S07]  /*6970*/  STL [R1+0x41c], R34 ;  /* 0x00041c2201007387 */ /* 0x0201ee0000100800 */
[----:B------:R-:W-:Y:S08]  /*6980*/  MUFU.EX2 R143, R143 ;  /* 0x0000008f008f7308 */ /* 0x000ff00000000800 */
[----:B------:R-:W5:Y:S01]  /*6990*/  MUFU.EX2 R142, R142 ;  /* 0x0000008e008e7308 */ /* 0x000f620000000800 */
[----:B0-----:R-:W-:-:S07]  /*69a0*/  FADD.FTZ R34, R152, R130 ;  /* 0x0000008298227221 */ /* 0x001fce0000010000 */
[----:B------:R-:W-:Y:S08]  /*69b0*/  MUFU.EX2 R151, R151 ;  /* 0x0000009700977308 */ /* 0x000ff00000000800 */
[----:B------:R-:W0:Y:S01]  /*69c0*/  MUFU.EX2 R141, R141 ;  /* 0x0000008d008d7308 */ /* 0x000e220000000800 */
[----:B-1----:R-:W-:-:S07]  /*69d0*/  FADD.FTZ R34, R153, R34 ;  /* 0x0000002299227221 */ /* 0x002fce0000010000 */
[----:B------:R-:W-:Y:S01]  /*69e0*/  MUFU.EX2 R150, R150 ;  /* 0x0000009600967308 */ /* 0x000fe20000000800 */
[----:B------:R4:W-:Y:S07]  /*69f0*/  STL [R1+0x3ac], R36 ;  /* 0x0003ac2401007387 */ /* 0x0009ee0000100800 */
[----:B------:R-:W1:Y:S01]  /*6a00*/  MUFU.EX2 R140, R140 ;  /* 0x0000008c008c7308 */ /* 0x000e620000000800 */
[----:B----4-:R-:W-:-:S07]  /*6a10*/  FADD.FTZ R36, R135, R34 ;  /* 0x0000002287247221 */ /* 0x010fce0000010000 */
[----:B------:R-:W-:Y:S01]  /*6a20*/  MUFU.EX2 R149, R149 ;  /* 0x0000009500957308 */ /* 0x000fe20000000800 */
[----:B-----5:R-:W-:-:S07]  /*6a30*/  FADD.FTZ R34, R143, R142 ;  /* 0x0000008e8f227221 */ /* 0x020fce0000010000 */
[----:B------:R-:W4:Y:S01]  /*6a40*/  MUFU.EX2 R139, R139 ;  /* 0x0000008b008b7308 */ /* 0x000f220000000800 */
[----:B------:R0:W-:Y:S07]  /*6a50*/  STL [R1+0x3e4], R35 ;  /* 0x0003e42301007387 */ /* 0x0001ee0000100800 */
[----:B------:R-:W5:Y:S01]  /*6a60*/  MUFU.EX2 R148, R148 ;  /* 0x0000009400947308 */ /* 0x000f620000000800 */
[----:B------:R1:W-:Y:S01]  /*6a70*/  STL [R1+0x400], R31 ;  /* 0x0004001f01007387 */ /* 0x0003e20000100800 */
[----:B0-----:R-:W-:-:S06]  /*6a80*/  FADD.FTZ R35, R141, R34 ;  /* 0x000000228d237221 */ /* 0x001fcc0000010000 */
[----:B------:R-:W0:Y:S01]  /*6a90*/  MUFU.EX2 R138, R138 ;  /* 0x0000008a008a7308 */ /* 0x000e220000000800 */
[----:B------:R4:W-:Y:S01]  /*6aa0*/  STL [R1+0x438], R27 ;  /* 0x0004381b01007387 */ /* 0x0009e20000100800 */
[----:B-1----:R-:W-:-:S06]  /*6ab0*/  IMAD.MOV.U32 R31, RZ, RZ, R25 ;  /* 0x000000ffff1f7224 */ /* 0x002fcc00078e0019 */
[----:B------:R-:W1:Y:S01]  /*6ac0*/  MUFU.EX2 R147, R147 ;  /* 0x0000009300937308 */ /* 0x000e620000000800 */
[----:B------:R5:W-:Y:S01]  /*6ad0*/  STL [R1+0x3c8], R28 ;  /* 0x0003c81c01007387 */ /* 0x000be20000100800 */
[----:B----4-:R-:W-:-:S06]  /*6ae0*/  IMAD.MOV.U32 R27, RZ, RZ, R25 ;  /* 0x000000ffff1b7224 */ /* 0x010fcc00078e0019 */
[----:B------:R-:W4:Y:S01]  /*6af0*/  MUFU.EX2 R137, R137 ;  /* 0x0000008900897308 */ /* 0x000f220000000800 */
[----:B------:R-:W-:Y:S01]  /*6b00*/  FADD.FTZ R34, R140, R35 ;  /* 0x000000238c227221 */ /* 0x000fe20000010000 */
[----:B------:R0:W-:Y:S01]  /*6b10*/  STL [R1+0x2c0], R26 ;  /* 0x0002c01a01007387 */ /* 0x0001e20000100800 */
[----:B-----5:R-:W-:-:S03]  /*6b20*/  VIADD R28, R42, 0x180 ;  /* 0x000001802a1c7836 */ /* 0x020fc60000000000 */
[----:B--2---:R2:W-:Y:S02]  /*6b30*/  STL [R1+0x374], R37 ;  /* 0x0003742501007387 */ /* 0x0045e40000100800 */
[----:B------:R-:W5:Y:S01]  /*6b40*/  MUFU.EX2 R146, R146 ;  /* 0x0000009200927308 */ /* 0x000f620000000800 */
[----:B0-----:R-:W-:Y:S01]  /*6b50*/  VIADD R26, R42, 0x80 ;  /* 0x000000802a1a7836 */ /* 0x001fe20000000000 */
[----:B------:R-:W-:Y:S01]  /*6b60*/  R2UR UR15, R31 ;  /* 0x000000001f0f72ca */ /* 0x000fe200000e0000 */
[----:B--2---:R-:W-:-:S05]  /*6b70*/  FADD.FTZ R37, R151, R36 ;  /* 0x0000002497257221 */ /* 0x004fca0000010000 */
[----:B------:R-:W0:Y:S01]  /*6b80*/  MUFU.EX2 R132, R132 ;  /* 0x0000008400847308 */ /* 0x000e220000000800 */
[----:B------:R-:W-:Y:S01]  /*6b90*/  FADD.FTZ R36, R150, R37 ;  /* 0x0000002596247221 */ /* 0x000fe20000010000 */
[----:B------:R-:W-:Y:S01]  /*6ba0*/  R2UR UR11, R27 ;  /* 0x000000001b0b72ca */ /* 0x000fe200000e0000 */
[----:B------:R-:W-:Y:S02]  /*6bb0*/  FADD.FTZ R27, R139, R34 ;  /* 0x000000228b1b7221 */ /* 0x000fe40000010000 */
[----:B------:R-:W-:-:S03]  /*6bc0*/  FADD.FTZ R31, R149, R36 ;  /* 0x00000024951f7221 */ /* 0x000fc60000010000 */
[----:B------:R-:W2:Y:S01]  /*6bd0*/  MUFU.EX2 R145, R145 ;  /* 0x0000009100917308 */ /* 0x000ea20000000800 */
[----:B------:R-:W-:Y:S02]  /*6be0*/  R2UR UR18, R28 ;  /* 0x000000001c1272ca */ /* 0x000fe400000e0000 */
[----:B------:R-:W-:Y:S01]  /*6bf0*/  R2UR UR10, R26 ;  /* 0x000000001a0a72ca */ /* 0x000fe200000e0000 */
[----:B------:R-:W-:-:S04]  /*6c00*/  FADD.FTZ R28, R148, R31 ;  /* 0x0000001f941c7221 */ /* 0x000fc80000010000 */
[----:B------:R-:W2:Y:S01]  /*6c10*/  MUFU.EX2 R136, R136 ;  /* 0x0000008800887308 */ /* 0x000ea20000000800 */
[----:B------:R-:W-:Y:S01]  /*6c20*/  FADD.FTZ R26, R138, R27 ;  /* 0x0000001b8a1a7221 */ /* 0x000fe20000010000 */
[----:B------:R-:W-:Y:S01]  /*6c30*/  R2UR UR23, R25 ;  /* 0x00000000191772ca */ /* 0x000fe200000e0000 */
[----:B-1----:R-:W-:-:S05]  /*6c40*/  FADD.FTZ R27, R147, R28 ;  /* 0x0000001c931b7221 */ /* 0x002fca0000010000 */
[----:B------:R-:W1:Y:S08]  /*6c50*/  MUFU.EX2 R133, R133 ;  /* 0x0000008500857308 */ /* 0x000e700000000800 */
[----:B------:R-:W1:Y:S01]  /*6c60*/  MUFU.EX2 R134, R134 ;  /* 0x0000008600867308 */ /* 0x000e620000000800 */
[----:B---3--:R3:W-:Y:S04]  /*6c70*/  STL [R1+0x320], R24 ;  /* 0x0003201801007387 */ /* 0x0087e80000100800 */
[----:B------:R4:W-:Y:S04]  /*6c80*/  STL [R1+0x390], R29 ;  /* 0x0003901d01007387 */ /* 0x0009e80000100800 */
[----:B------:R5:W-:Y:S01]  /*6c90*/  STL [R1+0x454], R33 ;  /* 0x0004542101007387 */ /* 0x000be20000100800 */
[----:B---3--:R-:W-:-:S03]  /*6ca0*/  VIADD R24, R42, 0x200 ;  /* 0x000002002a187836 */ /* 0x008fc60000000000 */
[----:B------:R3:W-:Y:S01]  /*6cb0*/  STL [R1+0x458], R43 ;  /* 0x0004582b01007387 */ /* 0x0007e20000100800 */
[--C-:B----4-:R-:W-:Y:S01]  /*6cc0*/  IMAD.MOV.U32 R29, RZ, RZ, R25.reuse ;  /* 0x000000ffff1d7224 */ /* 0x110fe200078e0019 */
[----:B------:R-:W-:Y:S01]  /*6cd0*/  R2UR UR22, R24 ;  /* 0x00000000181672ca */ /* 0x000fe200000e0000 */
[--C-:B-----5:R-:W-:Y:S02]  /*6ce0*/  IMAD.MOV.U32 R33, RZ, RZ, R25.reuse ;  /* 0x000000ffff217224 */ /* 0x120fe400078e0019 */
[----:B---3--:R-:W-:Y:S02]  /*6cf0*/  IMAD.MOV.U32 R43, RZ, RZ, R25 ;  /* 0x000000ffff2b7224 */ /* 0x008fe400078e0019 */
[----:B------:R-:W-:Y:S01]  /*6d00*/  FADD.FTZ R25, R137, R26 ;  /* 0x0000001a89197221 */ /* 0x000fe20000010000 */
[----:B------:R-:W3:Y:S01]  /*6d10*/  MUFU.EX2 R144, R144 ;  /* 0x0000009000907308 */ /* 0x000ee20000000800 */
[----:B------:R-:W-:Y:S02]  /*6d20*/  FADD.FTZ R24, R146, R27 ;  /* 0x0000001b92187221 */ /* 0x000fe40000010000 */
[----:B0-----:R-:W-:-:S05]  /*6d30*/  FADD.FTZ R25, R132, R25 ;  /* 0x0000001984197221 */ /* 0x001fca0000010000 */
[----:B------:R-:W0:Y:S01]  /*6d40*/  MUFU.EX2 R131, R131 ;  /* 0x0000008300837308 */ /* 0x000e220000000800 */
[----:B--2---:R-:W-:Y:S01]  /*6d50*/  FADD.FTZ R219, R145, R24 ;  /* 0x0000001891db7221 */ /* 0x004fe20000010000 */
[----:B------:R-:W-:Y:S01]  /*6d60*/  FADD.FTZ R24, R136, R25 ;  /* 0x0000001988187221 */ /* 0x000fe20000010000 */
[----:B------:R2:W-:Y:S01]  /*6d70*/  STL [R1+0x2ec], R32 ;  /* 0x0002ec2001007387 */ /* 0x0005e20000100800 */
[----:B------:R-:W-:Y:S02]  /*6d80*/  R2UR UR6, R42 ;  /* 0x000000002a0672ca */ /* 0x000fe400000e0000 */
[----:B-1----:R-:W-:Y:S01]  /*6d90*/  FADD.FTZ R25, R133, R24 ;  /* 0x0000001885197221 */ /* 0x002fe20000010000 */
[----:B------:R1:W-:Y:S01]  /*6da0*/  STL [R1+0x358], R30 ;  /* 0x0003581e01007387 */ /* 0x0003e20000100800 */
[----:B------:R-:W-:Y:S02]  /*6db0*/  R2UR UR7, R43 ;  /* 0x000000002b0772ca */ /* 0x000fe400000e0000 */
[----:B------:R-:W-:Y:S01]  /*6dc0*/  F2FP.BF16.F32.PACK_AB R154, R135, R153 ;  /* 0x00000099879a723e */ /* 0x000fe200000010ff */
[----:B------:R-:W-:Y:S01]  /*6dd0*/  FADD.FTZ R172, R134, R25 ;  /* 0x0000001986ac7221 */ /* 0x000fe20000010000 */
[----:B--2---:R-:W-:Y:S01]  /*6de0*/  VIADD R32, R42, 0x280 ;  /* 0x000002802a207836 */ /* 0x004fe20000000000 */
[----:B------:R-:W-:Y:S01]  /*6df0*/  F2FP.BF16.F32.PACK_AB R152, R130, R152 ;  /* 0x000000988298723e */ /* 0x000fe200000010ff */
[----:B-1----:R-:W-:Y:S01]  /*6e00*/  VIADD R30, R42, 0x100 ;  /* 0x000001002a1e7836 */ /* 0x002fe20000000000 */
[----:B------:R-:W-:-:S02]  /*6e10*/  F2FP.BF16.F32.PACK_AB R153, R142, R143 ;  /* 0x0000008f8e99723e */ /* 0x000fc400000010ff */
[----:B------:R-:W-:Y:S01]  /*6e20*/  F2FP.BF16.F32.PACK_AB R155, R140, R141 ;  /* 0x0000008d8c9b723e */ /* 0x000fe200000010ff */
[----:B------:R-:W-:Y:S01]  /*6e30*/  STL [R1+0x2c4], R129 ;  /* 0x0002c48101007387 */ /* 0x000fe20000100800 */
[----:B------:R-:W-:Y:S01]  /*6e40*/  R2UR UR14, R30 ;  /* 0x000000001e0e72ca */ /* 0x000fe200000e0000 */
[----:B---3--:R-:W-:Y:S01]  /*6e50*/  FADD.FTZ R219, R144, R219 ;  /* 0x000000db90db7221 */ /* 0x008fe20000010000 */
[----:B------:R-:W-:Y:S01]  /*6e60*/  R2UR UR19, R29 ;  /* 0x000000001d1372ca */ /* 0x000fe200000e0000 */
[----:B------:R-:W-:Y:S01]  /*6e70*/  STL [R1+0x2c8], R128 ;  /* 0x0002c88001007387 */ /* 0x000fe20000100800 */
[----:B------:R-:W-:Y:S01]  /*6e80*/  R2UR UR26, R32 ;  /* 0x00000000201a72ca */ /* 0x000fe200000e0000 */
[----:B0-----:R-:W-:Y:S01]  /*6e90*/  FADD.FTZ R172, R131, R172 ;  /* 0x000000ac83ac7221 */ /* 0x001fe20000010000 */
[----:B------:R-:W-:Y:S01]  /*6ea0*/  R2UR UR27, R33 ;  /* 0x00000000211b72ca */ /* 0x000fe200000e0000 */
[----:B------:R-:W-:Y:S01]  /*6eb0*/  STL [R1+0x2cc], R127 ;  /* 0x0002cc7f01007387 */ /* 0x000fe20000100800 */
[----:B------:R-:W-:-:S02]  /*6ec0*/  F2FP.BF16.F32.PACK_AB R156, R150, R151 ;  /* 0x00000097969c723e */ /* 0x000fc400000010ff */
[----:B------:R-:W-:Y:S01]  /*6ed0*/  F2FP.BF16.F32.PACK_AB R158, R148, R149 ;  /* 0x00000095949e723e */ /* 0x000fe200000010ff */
[----:B------:R-:W-:Y:S01]  /*6ee0*/  STL [R1+0x2d0], R126 ;  /* 0x0002d07e01007387 */ /* 0x000fe20000100800 */
[----:B------:R-:W-:Y:S02]  /*6ef0*/  F2FP.BF16.F32.PACK_AB R160, R146, R147 ;  /* 0x0000009392a0723e */ /* 0x000fe400000010ff */
[----:B------:R-:W-:Y:S01]  /*6f00*/  F2FP.BF16.F32.PACK_AB R162, R144, R145 ;  /* 0x0000009190a2723e */ /* 0x000fe200000010ff */
[----:B------:R-:W-:Y:S01]  /*6f10*/  STL [R1+0x2d4], R40 ;  /* 0x0002d42801007387 */ /* 0x000fe20000100800 */
[----:B------:R-:W-:Y:S02]  /*6f20*/  F2FP.BF16.F32.PACK_AB R157, R138, R139 ;  /* 0x0000008b8a9d723e */ /* 0x000fe400000010ff */
[----:B------:R-:W-:Y:S01]  /*6f30*/  F2FP.BF16.F32.PACK_AB R159, R132, R137 ;  /* 0x00000089849f723e */ /* 0x000fe200000010ff */
[----:B------:R-:W-:Y:S01]  /*6f40*/  STL [R1+0x2d8], R125 ;  /* 0x0002d87d01007387 */ /* 0x000fe20000100800 */
[----:B------:R-:W-:-:S02]  /*6f50*/  F2FP.BF16.F32.PACK_AB R161, R133, R136 ;  /* 0x0000008885a1723e */ /* 0x000fc400000010ff */
[----:B------:R-:W-:Y:S01]  /*6f60*/  F2FP.BF16.F32.PACK_AB R163, R131, R134 ;  /* 0x0000008683a3723e */ /* 0x000fe200000010ff */
        /* <DEDUP_REMOVED lines=83> */
[----:B------:R0:W-:Y:S02]  /*74a0*/  STL [R1+0x45c], R41 ;  /* 0x00045c2901007387 */ /* 0x0001e40000100800 */
[----:B0-----:R-:W-:-:S06]  /*74b0*/  WARPGROUP.ARRIVE ;  /* 0x00000000000079c5 */ /* 0x001fcc0000000000 */
[----:B------:R-:W-:Y:S03]  /*74c0*/  HGMMA.64x256x16.F32.BF16 R24, R152, gdesc[UR4].tnspB, RZ, !UPT, gsb0 ;  /* 0x43e0000498187df0 */ /* 0x000fe6000c0018ff */
        /* <DEDUP_REMOVED lines=35> */
[----:B------:R-:W0:Y:S08]  /*7700*/  MUFU.EX2 R152, R173 ;  /* 0x000000ad00987308 */ /* 0x000e300000000800 */
[----:B------:R-:W-:Y:S08]  /*7710*/  MUFU.EX2 R174, R174 ;  /* 0x000000ae00ae7308 */ /* 0x000ff00000000800 */
[----:B------:R-:W-:Y:S08]  /*7720*/  MUFU.EX2 R154, R175 ;  /* 0x000000af009a7308 */ /* 0x000ff00000000800 */
[----:B------:R-:W1:Y:S08]  /*7730*/  MUFU.EX2 R153, R216 ;  /* 0x000000d800997308 */ /* 0x000e700000000800 */
[----:B------:R-:W-:Y:S08]  /*7740*/  MUFU.EX2 R215, R215 ;  /* 0x000000d700d77308 */ /* 0x000ff00000000800 */
[----:B------:R-:W2:Y:S08]  /*7750*/  MUFU.EX2 R217, R217 ;  /* 0x000000d900d97308 */ /* 0x000eb00000000800 */
[----:B------:R-:W-:Y:S08]  /*7760*/  MUFU.EX2 R218, R218 ;  /* 0x000000da00da7308 */ /* 0x000ff00000000800 */
[----:B------:R-:W3:Y:S01]  /*7770*/  MUFU.EX2 R171, R171 ;  /* 0x000000ab00ab7308 */ /* 0x000ee20000000800 */
[----:B0-----:R-:W-:Y:S01]  /*7780*/  FADD.FTZ R219, R152, R219 ;  /* 0x000000db98db7221 */ /* 0x001fe20000010000 */
[----:B-1----:R-:W-:Y:S01]  /*7790*/  FADD.FTZ R172, R153, R172 ;  /* 0x000000ac99ac7221 */ /* 0x002fe20000010000 */
[----:B------:R-:W-:-:S02]  /*77a0*/  F2FP.BF16.F32.PACK_AB R152, R174, R152 ;  /* 0x00000098ae98723e */ /* 0x000fc400000010ff */
[----:B--2---:R-:W-:Y:S02]  /*77b0*/  F2FP.BF16.F32.PACK_AB R153, R217, R153 ;  /* 0x00000099d999723e */ /* 0x004fe400000010ff */
[----:B---3--:R-:W-:Y:S01]  /*77c0*/  F2FP.BF16.F32.PACK_AB R155, R171, R218 ;  /* 0x000000daab9b723e */ /* 0x008fe200000010ff */
        /* <DEDUP_REMOVED lines=35> */
[----:B------:R-:W-:-:S04]  /*7a00*/  FADD.FTZ R156, R174, R219 ;  /* 0x000000dbae9c7221 */ /* 0x000fc80000010000 */
[----:B------:R-:W-:Y:S01]  /*7a10*/  FADD.FTZ R156, R154, R156 ;  /* 0x0000009c9a9c7221 */ /* 0x000fe20000010000 */
[----:B------:R-:W-:Y:S01]  /*7a20*/  F2FP.BF16.F32.PACK_AB R154, R215, R154 ;  /* 0x0000009ad79a723e */ /* 0x000fe200000010ff */
[----:B------:R-:W-:Y:S01]  /*7a30*/  MUFU.EX2 R166, R166 ;  /* 0x000000a600a67308 */ /* 0x000fe20000000800 */
[----:B------:R-:W-:Y:S01]  /*7a40*/  FADD.FTZ R172, R217, R172 ;  /* 0x000000acd9ac7221 */ /* 0x000fe20000010000 */
[----:B------:R-:W-:-:S06]  /*7a50*/  FADD.FTZ R156, R215, R156 ;  /* 0x0000009cd79c7221 */ /* 0x000fcc0000010000 */
[----:B------:R-:W-:Y:S08]  /*7a60*/  MUFU.EX2 R164, R164 ;  /* 0x000000a400a47308 */ /* 0x000ff00000000800 */
[----:B------:R-:W-:Y:S08]  /*7a70*/  MUFU.EX2 R169, R169 ;  /* 0x000000a900a97308 */ /* 0x000ff00000000800 */
[----:B------:R-:W-:Y:S08]  /*7a80*/  MUFU.EX2 R170, R170 ;  /* 0x000000aa00aa7308 */ /* 0x000ff00000000800 */
[----:B------:R-:W-:Y:S01]  /*7a90*/  MUFU.EX2 R21, R21 ;  /* 0x0000001500157308 */ /* 0x000fe20000000800 */
[----:B------:R-:W-:-:S04]  /*7aa0*/  FADD.FTZ R172, R218, R172 ;  /* 0x000000acdaac7221 */ /* 0x000fc80000010000 */
        /* <DEDUP_REMOVED lines=45> */
[----:B------:R-:W0:Y:S08]  /*7d80*/  MUFU.EX2 R152, R167 ;  /* 0x000000a700987308 */ /* 0x000e300000000800 */
[----:B------:R-:W1:Y:S08]  /*7d90*/  MUFU.EX2 R154, R165 ;  /* 0x000000a5009a7308 */ /* 0x000e700000000800 */
[----:B------:R-:W2:Y:S01]  /*7da0*/  MUFU.EX2 R153, R168 ;  /* 0x000000a800997308 */ /* 0x000ea20000000800 */
[----:B0-----:R-:W-:-:S04]  /*7db0*/  FADD.FTZ R156, R152, R156 ;  /* 0x0000009c989c7221 */ /* 0x001fc80000010000 */
[C---:B------:R-:W-:Y:S01]  /*7dc0*/  FADD.FTZ R156, R166.reuse, R156 ;  /* 0x0000009ca69c7221 */ /* 0x040fe20000010000 */
[----:B------:R-:W-:Y:S02]  /*7dd0*/  F2FP.BF16.F32.PACK_AB R152, R166, R152 ;  /* 0x00000098a698723e */ /* 0x000fe400000010ff */
[----:B------:R-:W-:Y:S01]  /*7de0*/  F2FP.BF16.F32.PACK_AB R155, R21, R170 ;  /* 0x000000aa159b723e */ /* 0x000fe200000010ff */
[----:B-1----:R-:W-:Y:S01]  /*7df0*/  FADD.FTZ R156, R154, R156 ;  /* 0x0000009c9a9c7221 */ /* 0x002fe20000010000 */
[----:B------:R-:W-:Y:S01]  /*7e00*/  F2FP.BF16.F32.PACK_AB R154, R164, R154 ;  /* 0x0000009aa49a723e */ /* 0x000fe200000010ff */
[----:B------:R-:W-:Y:S01]  /*7e10*/  STL.128 [R1+0x260], R24 ;  /* 0x0002601801007387 */ /* 0x000fe20000100c00 */
[----:B--2---:R-:W-:Y:S01]  /*7e20*/  FADD.FTZ R171, R153, R171 ;  /* 0x000000ab99ab7221 */ /* 0x004fe20000010000 */
[----:B------:R-:W-:Y:S02]  /*7e30*/  F2FP.BF16.F32.PACK_AB R153, R169, R153 ;  /* 0x00000099a999723e */ /* 0x000fe400000010ff */
        /* <DEDUP_REMOVED lines=35> */
[----:B------:R-:W-:-:S04]  /*8070*/  FADD.FTZ R171, R170, R171 ;  /* 0x000000abaaab7221 */ /* 0x000fc80000010000 */
[----:B------:R-:W-:Y:S01]  /*8080*/  FADD.FTZ R171, R21, R171 ;  /* 0x000000ab15ab7221 */ /* 0x000fe20000010000 */
[----:B------:R-:W-:-:S04]  /*8090*/  FADD.FTZ R21, R10, R156 ;  /* 0x0000009c0a157221 */ /* 0x000fc80000010000 */
[----:B------:R-:W-:Y:S01]  /*80a0*/  FADD.FTZ R21, R11, R21 ;  /* 0x000000150b157221 */ /* 0x000fe20000010000 */
[----:B------:R-:W-:-:S04]  /*80b0*/  FADD.FTZ R171, R14, R171 ;  /* 0x000000ab0eab7221 */ /* 0x000fc80000010000 */
[----:B------:R-:W-:Y:S01]  /*80c0*/  FADD.FTZ R171, R15, R171 ;  /* 0x000000ab0fab7221 */ /* 0x000fe20000010000 */
[----:B------:R-:W-:Y:S02]  /*80d0*/  WARPGROUP.DEPBAR.LE gsb0, 0x0 ;  /* 0x00008000000079c5 */ /* 0x000fe40000010000 */
[----:B------:R-:W-:Y:S02]  /*80e0*/  F2FP.BF16.F32.PACK_AB R152, R11, R10 ;  /* 0x0000000a0b98723e */ /* 0x000fe400000010ff */
[----:B------:R-:W-:Y:S02]  /*80f0*/  F2FP.BF16.F32.PACK_AB R153, R15, R14 ;  /* 0x0000000e0f99723e */ /* 0x000fe400000010ff */
        /* <DEDUP_REMOVED lines=34> */
[----:B------:R-:W2:Y:S01]  /*8320*/  @!P0 LDL.64 R10, [R1+0x68] ;  /* 0x00006800010a8983 */ /* 0x000ea20000100a00 */
[----:B0-----:R-:W-:-:S06]  /*8330*/  WARPGROUP.ARRIVE ;  /* 0x00000000000079c5 */ /* 0x001fcc0000000000 */
[----:B------:R-:W-:Y:S03]  /*8340*/  HGMMA.64x256x16.F32.BF16 R24, R152, gdesc[UR24].tnspB, R24, gsb0 ;  /* 0x43e0001898187df0 */ /* 0x000fe60008001818 */
[----:B------:R-:W-:Y:S02]  /*8350*/  WARPGROUP.DEPBAR.LE gsb0, 0x0 ;  /* 0x00008000000079c5 */ /* 0x000fe40000010000 */
[----:B------:R0:W-:Y:S04]  /*8360*/  STL.128 [R1+0x440], R144 ;  /* 0x0004409001007387 */ /* 0x0001e80000100c00 */
[----:B------:R1:W-:Y:S04]  /*8370*/  STL.128 [R1+0x260], R24 ;  /* 0x0002601801007387 */ /* 0x0003e80000100c00 */
[----:B------:R3:W-:Y:S04]  /*8380*/  STL.128 [R1+0x270], R28 ;  /* 0x0002701c01007387 */ /* 0x0007e80000100c00 */
[----:B------:R4:W-:Y:S04]  /*8390*/  STL.128 [R1+0x280], R32 ;  /* 0x0002802001007387 */ /* 0x0009e80000100c00 */
[----:B0-----:R-:W5:Y:S04]  /*83a0*/  @!P0 LDL R144, [R1+0x210] ;  /* 0x0002100001908983 */ /* 0x001f680000100800 */
        /* <DEDUP_REMOVED lines=28> */
[----:B------:R-:W5:Y:S04]  /*8570*/  LDL R14, [R1+0x260] ;  /* 0x00026000010e7983 */ /* 0x000f680000100800 */
[----:B------:R-:W5:Y:S04]  /*8580*/  LDL R15, [R1+0x264] ;  /* 0x00026400010f7983 */ /* 0x000f680000100800 */
[----:B-1----:R-:W5:Y:S04]  /*8590*/  LDL R24, [R1+0x268] ;  /* 0x0002680001187983 */ /* 0x002f680000100800 */
[----:B------:R-:W5:Y:S04]  /*85a0*/  LDL R25, [R1+0x26c] ;  /* 0x00026c0001197983 */ /* 0x000f680000100800 */
[----:B------:R-:W5:Y:S04]  /*85b0*/  LDL R26, [R1+0x270] ;  /* 0x00027000011a7983 */ /* 0x000f680000100800 */
[----:B------:R-:W5:Y:S04]  /*85c0*/  LDL R27, [R1+0x274] ;  /* 0x00027400011b7983 */ /* 0x000f680000100800 */
[----:B---3--:R-:W3:Y:S04]  /*85d0*/  LDL R28, [R1+0x278] ;  /* 0x00027800011c7983 */ /* 0x008ee80000100800 */
[----:B------:R-:W3:Y:S04]  /*85e0*/  LDL R29, [R1+0x27c] ;  /* 0x00027c00011d7983 */ /* 0x000ee80000100800 */
[----:B------:R-:W3:Y:S04]  /*85f0*/  LDL R30, [R1+0x280] ;  /* 0x00028000011e7983 */ /* 0x000ee80000100800 */
[----:B------:R-:W3:Y:S04]  /*8600*/  LDL R31, [R1+0x284] ;  /* 0x00028400011f7983 */ /* 0x000ee80000100800 */
[----:B----4-:R-:W4:Y:S04]  /*8610*/  LDL R32, [R1+0x288] ;  /* 0x0002880001207983 */ /* 0x010f280000100800 */
[----:B------:R-:W4:Y:S04]  /*8620*/  LDL R33, [R1+0x28c] ;  /* 0x00028c0001217983 */ /* 0x000f280000100800 */
[----:B------:R-:W4:Y:S04]  /*8630*/  LDL R34, [R1+0x290] ;  /* 0x0002900001227983 */ /* 0x000f280000100800 */
[----:B------:R-:W4:Y:S04]  /*8640*/  LDL R35, [R1+0x294] ;  /* 0x0002940001237983 */ /* 0x000f280000100800 */
        /* <DEDUP_REMOVED lines=52> */
[----:B--2---:R-:W2:Y:S04]  /*8990*/  LDL R88, [R1+0x368] ;  /* 0x0003680001587983 */ /* 0x004ea80000100800 */
        /* <DEDUP_REMOVED lines=47> */
[----:B-----5:R-:W5:Y:S04]  /*8c90*/  LDL R136, [R1+0x428] ;  /* 0x0004280001887983 */ /* 0x020f680000100800 */
        /* <DEDUP_REMOVED lines=13> */
[----:B------:R-:W-:Y:S01]  /*8d70*/  @!P0 MOV R11, R10 ;  /* 0x0000000a000b8202 */ /* 0x000fe20000000f00 */
[----:B------:R-:W-:Y:S01]  /*8d80*/  FADD.FTZ R12, R12, R21 ;  /* 0x000000150c0c7221 */ /* 0x000fe20000010000 */
[----:B------:R-:W-:Y:S01]  /*8d90*/  FADD.FTZ R20, R20, R171 ;  /* 0x000000ab14147221 */ /* 0x000fe20000010000 */
[----:B------:R-:W-:Y:S02]  /*8da0*/  STL [R1+0x88], RZ ;  /* 0x000088ff01007387 */ /* 0x000fe40000100800 */
[----:B------:R-:W-:-:S02]  /*8db0*/  @!P0 IMAD R144, R144, 0x8, R11 ;  /* 0x0000000890908824 */ /* 0x000fc400078e020b */
        /* <DEDUP_REMOVED lines=8> */
[----:B------:R0:W-:Y:S04]  /*8e40*/  STL [R1+0x88], R0 ;  /* 0x0000880001007387 */ /* 0x0001e80000100800 */
[----:B------:R1:W-:Y:S04]  /*8e50*/  STL [R1+0x234], R8 ;  /* 0x0002340801007387 */ /* 0x0003e80000100800 */
[----:B------:R1:W-:Y:S04]  /*8e60*/  STL.64 [R1+0x240], R12 ;  /* 0x0002400c01007387 */ /* 0x0003e80000100a00 */
[----:B------:R1:W-:Y:S04]  /*8e70*/  STL [R1+0x260], R14 ;  /* 0x0002600e01007387 */ /* 0x0003e80000100800 */
[----:B------:R1:W-:Y:S04]  /*8e80*/  STL [R1+0x264], R15 ;  /* 0x0002640f01007387 */ /* 0x0003e80000100800 */
[----:B------:R1:W-:Y:S04]  /*8e90*/  STL [R1+0x268], R24 ;  /* 0x0002681801007387 */ /* 0x0003e80000100800 */
[----:B------:R1:W-:Y:S04]  /*8ea0*/  STL [R1+0x26c], R25 ;  /* 0x00026c1901007387 */ /* 0x0003e80000100800 */
[----:B------:R1:W-:Y:S04]  /*8eb0*/  STL [R1+0x270], R26 ;  /* 0x0002701a01007387 */ /* 0x0003e80000100800 */
[----:B------:R1:W-:Y:S04]  /*8ec0*/  STL [R1+0x274], R27 ;  /* 0x0002741b01007387 */ /* 0x0003e80000100800 */
[----:B---3--:R1:W-:Y:S04]  /*8ed0*/  STL [R1+0x278], R28 ;  /* 0x0002781c01007387 */ /* 0x0083e80000100800 */
[----:B------:R1:W-:Y:S04]  /*8ee0*/  STL [R1+0x27c], R29 ;  /* 0x00027c1d01007387 */ /* 0x0003e80000100800 */
[----:B------:R1:W-:Y:S04]  /*8ef0*/  STL [R1+0x280], R30 ;  /* 0x0002801e01007387 */ /* 0x0003e80000100800 */
[----:B------:R1:W-:Y:S04]  /*8f00*/  STL [R1+0x284], R31 ;  /* 0x0002841f01007387 */ /* 0x0003e80000100800 */
[----:B----4-:R1:W-:Y:S04]  /*8f10*/  STL [R1+0x288], R32 ;  /* 0x0002882001007387 */ /* 0x0103e80000100800 */
        /* <DEDUP_REMOVED lines=55> */
[----:B--2---:R1:W-:Y:S04]  /*9290*/  STL [R1+0x368], R88 ;  /* 0x0003685801007387 */ /* 0x0043e80000100800 */
        /* <DEDUP_REMOVED lines=64> */
[----:B------:R-:W-:-:S06]  /*96a0*/  UIADD3 UR49, UR49, -0x2, URZ ;  /* 0xfffffffe31317890 */ /* 0x000fcc000fffe03f */
[----:B------:R-:W-:Y:S02]  /*96b0*/  IMAD.U32 R10, RZ, RZ, UR49 ;  /* 0x00000031ff0a7e24 */ /* 0x000fe4000f8e00ff */
[----:B--2---:R-:W-:-:S04]  /*96c0*/  IMAD.SHL.U32 R0, R0, 0x80, RZ ;  /* 0x0000008000007824 */ /* 0x004fc800078e00ff */
[----:B------:R-:W-:-:S04]  /*96d0*/  @P1 IMAD.HI.U32 R7, R0, R7, RZ ;  /* 0x0000000700071227 */ /* 0x000fc800078e00ff */
[----:B------:R-:W-:Y:S01]  /*96e0*/  IMAD.MOV.U32 R6, RZ, RZ, R0 ;  /* 0x000000ffff067224 */ /* 0x000fe200078e0000 */
[----:B------:R-:W-:Y:S02]  /*96f0*/  @P1 SHF.R.U32.HI R6, RZ, R220, R7 ;  /* 0x000000dcff061219 */ /* 0x000fe40000011607 */
[----:B------:R-:W-:-:S03]  /*9700*/  ISETP.GE.AND P1, PT, R5, 0x1, PT ;  /* 0x000000010500780c */ /* 0x000fc60003f26270 */
[----:B------:R-:W-:-:S04]  /*9710*/  VIADD R7, R6, UR46 ;  /* 0x0000002e06077c36 */ /* 0x000fc80008000000 */
        /* <DEDUP_REMOVED lines=12> */
.L_x_3249:
[----:B------:R-:W-:-:S13]  /*97e0*/  ISETP.NE.AND P1, PT, R5, 0x1, PT ;  /* 0x000000010500780c */ /* 0x000fda0003f25270 */
[----:B------:R-:W-:-:S05]  /*97f0*/  @P1 IMAD.HI.U32 R2, R6, R2, RZ ;  /* 0x0000000206021227 */ /* 0x000fca00078e00ff */
[----:B------:R-:W-:-:S07]  /*9800*/  @P1 SHF.R.U32.HI R6, RZ, R3, R2 ;  /* 0x00000003ff061219 */ /* 0x000fce0000011602 */
.L_x_3250:
[----:B------:R-:W-:Y:S05]  /*9810*/  BSYNC B0 ;  /* 0x0000000000007941 */ /* 0x000fea0003800000 */
.L_x_3248:
[----:B------:R-:W-:-:S05]  /*9820*/  IMAD R5, R6, R5, R5 ;  /* 0x0000000506057224 */ /* 0x000fca00078e0205 */
[----:B------:R-:W-:-:S07]  /*9830*/  VIMNMX R4, R4, R5, PT ;  /* 0x0000000504047248 */ /* 0x000fce0003fe0100 */
.L_x_3247:
[----:B------:R-:W-:Y:S01]  /*9840*/  IMAD.HI R4, R4, 0x2aaaaaab, RZ ;  /* 0x2aaaaaab04047827 */ /* 0x000fe200078e02ff */
[----:B------:R-:W-:Y:S04]  /*9850*/  BSSY B2, `(.L_x_3251) ;  /* 0x0000016000027945 */ /* 0x000fe80003800000 */
[----:B------:R-:W-:-:S04]  /*9860*/  SHF.R.U32.HI R3, RZ, 0x1f, R4 ;  /* 0x0000001fff037819 */ /* 0x000fc80000011604 */
[----:B------:R-:W-:-:S04]  /*9870*/  LEA.HI.SX32 R3, R4, R3, 0x1c ;  /* 0x0000000304037211 */ /* 0x000fc800078fe2ff */
[----:B------:R-:W-:-:S04]  /*9880*/  VIMNMX R11, R3, UR45, !PT ;  /* 0x0000002d030b7c48 */ /* 0x000fc8000ffe0100 */
[----:B------:R-:W-:-:S13]  /*9890*/  ISETP.GE.AND P1, PT, R10, R11, PT ;  /* 0x0000000b0a00720c */ /* 0x000fda0003f26270 */
[----:B------:R-:W-:Y:S05]  /*98a0*/  @!P1 BRA `(.L_x_3252) ;  /* 0x0000000000409947 */ /* 0x000fea0003800000 */
[----:B------:R-:W-:Y:S01]  /*98b0*/  BSSY B1, `(.L_x_3253) ;  /* 0x000000d000017945 */ /* 0x000fe20003800000 */
.L_x_3255:
[C---:B------:R-:W-:Y:S01]  /*98c0*/  IADD3 R2, P1, R16.reuse, 0x70, RZ ;  /* 0x0000007010027810 */ /* 0x040fe20007f3e0ff */
[----:B------:R-:W-:Y:S01]  /*98d0*/  BSSY B0, `(.L_x_3254) ;  /* 0x0000007000007945 */ /* 0x000fe20003800000 */
[C---:B------:R-:W-:Y:S01]  /*98e0*/  IADD3 R26, P2, R16.reuse, 0x13c, RZ ;  /* 0x0000013c101a7810 */ /* 0x040fe20007f5e0ff */
[----:B------:R-:W-:Y:S01]  /*98f0*/  VIADD R0, R16, 0x170 ;  /* 0x0000017010007836 */ /* 0x000fe20000000000 */
[----:B------:R-:W-:Y:S01]  /*9900*/  MOV R215, 0x9940 ;  /* 0x0000994000d77802 */ /* 0x000fe20000000f00 */
[--C-:B------:R-:W-:Y:S02]  /*9910*/  IMAD.X R3, RZ, RZ, R17.reuse, P1 ;  /* 0x000000ffff037224 */ /* 0x100fe400008e0611 */
[----:B------:R-:W-:-:S08]  /*9920*/  IMAD.X R27, RZ, RZ, R17, P2 ;  /* 0x000000ffff1b7224 */ /* 0x000fd000010e0611 */
[----:B------:R-:W-:Y:S05]  /*9930*/  CALL.REL.NOINC `($_ZN7cutlass13device_kernelIN5flash11enable_sm90INS1_16FlashAttnFwdSm90INS1_25CollectiveMainloopFwdSm90ILi2EN4cute5tupleIJNS5_1CILi1EEES8_S8_EEENS6_IJNS7_ILi128EEENS7_ILi96EEENS7_ILi64EEEEEELi256ENS_10bfloat16_tEfNS_4arch4Sm90ELb0ELb1ELb0ELb1ELb0ELb0ELb1ELb1ELb0ELb1ELb1ELb0EEENS1_21CollectiveEpilogueFwdINS6_IJSA_NS7_ILi256EEESB_EEES9_SE_SG_Li256ELb1ELb1ELb1ELb0EEENS1_36VarlenDynamicPersistentTileSchedulerILi128ELi96ELi256ELi128ELb1ELb1ELb1ELb1ELb0ELb1EEEEEEEEEvNT_6ParamsE$_ZZN5flash25CollectiveMainloopFwdSm90ILi2EN4cute5tupleIJNS1_1CILi1EEES4_S4_EEENS2_IJNS3_ILi128EEENS3_ILi96EEENS3_ILi64EEEEEELi256EN7cutlass10bfloat16_tEfNSA_4arch4Sm90ELb0ELb1ELb0ELb1ELb0ELb0ELb1ELb1ELb0ELb1ELb1ELb0EE3mmaINS_16FlashAttnFwdSm90ISE_NS_21CollectiveEpilogueFwdINS2_IJS6_NS3_ILi256EEES7_EEES5_SB_SD_Li256ELb1ELb1ELb1ELb0EEENS_36VarlenDynamicPersistentTileSchedulerILi128ELi96ELi256ELi128ELb1ELb1ELb1ELb1ELb0ELb1EEEE13SharedStorageENS1_6TensorINS1_11ArrayEngineIfLm128EEENS1_6LayoutINS2_IJNS2_IJNS3_ILi2EEEST_NS3_ILi32EEEEEES4_S4_EEENS2_IJNS2_IJS4_ST_NS3_ILi4EEEEEENS3_ILi0EEESZ_EEEEEEENS_7SoftmaxILi2ELi0EEEEEbRKNSE_6ParamsENSA_25PipelineTmaAsyncNoClusterILi2ENSA_16PipelineTmaAsyncILi2EEEEES1B_RNSA_13PipelineStateILj2EEERT0_RT1_iRiRKNS_16SeqlenInfoQKNewKILb1ELb0EEENS2_IJiiiiEEERT_ENKUliT_T0_T1_E_clIZSF_ISO_S12_S14_EbS17_S1B_S1B_S1E_S1G_S1I_iS1J_S1N_S1O_S1Q_EUlRS1R_iE1_NS3_ILb0EEENS3_ILb1EEEEEDaiS1R_S1S_S1T_) ;  /* 0x0000025000307944 */ /* 0x000fea0003c00000 */
[----:B------:R-:W-:Y:S05]  /*9940*/  BSYNC B0 ;  /* 0x0000000000007941 */ /* 0x000fea0003800000 */
.L_x_3254:
[C---:B------:R-:W-:Y:S01]  /*9950*/  ISETP.GT.AND P1, PT, R10.reuse, R11, PT ;  /* 0x0000000b0a00720c */ /* 0x040fe20003f24270 */
[----:B------:R-:W-:-:S12]  /*9960*/  VIADD R10, R10, 0xffffffff ;  /* 0xffffffff0a0a7836 */ /* 0x000fd80000000000 */
[----:B------:R-:W-:Y:S05]  /*9970*/  @P1 BRA `(.L_x_3255) ;  /* 0xfffffffc00d01947 */ /* 0x000fea000383ffff */
[----:B------:R-:W-:Y:S05]  /*9980*/  BSYNC B1 ;  /* 0x0000000000017941 */ /* 0x000fea0003800000 */
.L_x_3253:
[----:B------:R-:W2:Y:S02]  /*9990*/  LDL R0, [R1+0x70] ;  /* 0x0000700001007983 */ /* 0x000ea40000100800 */
[----:B--2---:R-:W-:-:S07]  /*99a0*/  IMAD.SHL.U32 R0, R0, 0x80, RZ ;  /* 0x0000008000007824 */ /* 0x004fce00078e00ff */
.L_x_3252:
[----:B------:R-:W-:Y:S05]  /*99b0*/  BSYNC B2 ;  /* 0x0000000000027941 */ /* 0x000fea0003800000 */
.L_x_3251:
        /* <DEDUP_REMOVED lines=10> */
[----:B------:R-:W-:-:S04]  /*9a60*/  VIADD R0, R0, UR42 ;  /* 0x0000002a00007c36 */ /* 0x000fc80008000000 */
        /* <DEDUP_REMOVED lines=12> */
.L_x_3258:
[----:B------:R-:W-:-:S13]  /*9b30*/  ISETP.NE.AND P1, PT, R7, 0x1, PT ;  /* 0x000000010700780c */ /* 0x000fda0003f25270 */
[----:B------:R-:W0:Y:S02]  /*9b40*/  @P1 LDC.64 R4, c[0x0][0xae0] ;  /* 0x0002b800ff041b82 */ /* 0x000e240000000a00 */
[----:B0-----:R-:W-:-:S05]  /*9b50*/  @P1 IMAD.HI.U32 R4, R0, R4, RZ ;  /* 0x0000000400041227 */ /* 0x001fca00078e00ff */
[----:B------:R-:W-:-:S07]  /*9b60*/  @P1 SHF.R.U32.HI R0, RZ, R5, R4 ;  /* 0x00000005ff001219 */ /* 0x000fce0000011604 */
.L_x_3259:
[----:B------:R-:W-:Y:S05]  /*9b70*/  BSYNC B0 ;  /* 0x0000000000007941 */ /* 0x000fea0003800000 */
.L_x_3257:
[----:B------:R-:W-:-:S05]  /*9b80*/  IMAD R3, R0, R7, RZ ;  /* 0x0000000700037224 */ /* 0x000fca00078e02ff */
[----:B------:R-:W-:-:S07]  /*9b90*/  VIMNMX R2, R2, R3, !PT ;  /* 0x0000000302027248 */ /* 0x000fce0007fe0100 */
.L_x_3256:
[----:B------:R-:W-:-:S04]  /*9ba0*/  VIADD R2, R2, 0x5f ;  /* 0x0000005f02027836 */ /* 0x000fc80000000000 */
[----:B------:R-:W-:-:S05]  /*9bb0*/  IMAD.HI R2, R2, 0x2aaaaaab, RZ ;  /* 0x2aaaaaab02027827 */ /* 0x000fca00078e02ff */
[----:B------:R-:W-:-:S04]  /*9bc0*/  SHF.R.U32.HI R3, RZ, 0x1f, R2 ;  /* 0x0000001fff037819 */ /* 0x000fc80000011602 */
[----:B------:R-:W-:-:S04]  /*9bd0*/  LEA.HI.SX32 R2, R2, R3, 0x1c ;  /* 0x0000000302027211 */ /* 0x000fc800078fe2ff */
[----:B------:R-:W-:-:S04]  /*9be0*/  VIMNMX R2, R2, UR45, !PT ;  /* 0x0000002d02027c48 */ /* 0x000fc8000ffe0100 */
[----:B------:R-:W-:-:S13]  /*9bf0*/  ISETP.GE.AND P1, PT, R10, R2, PT ;  /* 0x000000020a00720c */ /* 0x000fda0003f26270 */
[----:B------:R-:W-:Y:S05]  /*9c00*/  @!P1 BRA `(.L_x_3260) ;  /* 0x0000009800109947 */ /* 0x000fea0003800000 */
.L_x_3277:
[----:B0-----:R-:W2:Y:S04]  /*9c10*/  LD.E R3, desc[UR40][R22.64+0x210] ;  /* 0x0002102816037980 */ /* 0x001ea8000c101900 */
        /* <DEDUP_REMOVED lines=13> */
[----:B------:R-:W-:Y:S01]  /*9cf0*/  IMAD.MOV.U32 R5, RZ, RZ, R10 ;  /* 0x000000ffff057224 */ /* 0x000fe200078e000a */
[----:B------:R-:W-:Y:S05]  /*9d00*/  YIELD ;  /* 0x0000000000007946 */ /* 0x000fea0003800000 */
[----:B------:R-:W-:Y:S01]  /*9d10*/  BSSY B0, `(.L_x_3261) ;  /* 0x0000008000007945 */ /* 0x000fe20003800000 */
[----:B------:R-:W-:Y:S01]  /*9d20*/  VIADD R10, R10, 0xffffffff ;  /* 0xffffffff0a0a7836 */ /* 0x000fe20000000000 */
[----:B------:R-:W-:Y:S01]  /*9d30*/  ISETP.GT.AND P1, PT, R5, R2, PT ;  /* 0x000000020500720c */ /* 0x000fe20003f24270 */
[----:B-1----:R-:W-:Y:S01]  /*9d40*/  @!P2 IMAD.MOV.U32 R3, RZ, RZ, RZ ;  /* 0x000000ffff03a224 */ /* 0x002fe200078e00ff */
[----:B--2---:R-:W-:-:S04]  /*9d50*/  LOP3.LUT R0, R0, 0x1, RZ, 0xfc, !PT ;  /* 0x0000000100007812 */ /* 0x004fc800078efcff */
[----:B------:R-:W-:-:S13]  /*9d60*/  ISETP.NE.AND P3, PT, R0, 0x3, PT ;  /* 0x000000030000780c */ /* 0x000fda0003f65270 */
[----:B0-----:R-:W-:Y:S05]  /*9d70*/  @!P3 BRA `(.L_x_3262) ;  /* 0x000000000004b947 */ /* 0x001fea0003800000 */
[----:B------:R-:W-:Y:S01]  /*9d80*/  BPT.TRAP 0x1 ;  /* 0x000000040000795c */ /* 0x000fe20000300000 */
.L_x_3262:
[----:B------:R-:W-:Y:S05]  /*9d90*/  BSYNC B0 ;  /* 0x0000000000007941 */ /* 0x000fea0003800000 */
.L_x_3261:
[----:B------:R-:W2:Y:S01]  /*9da0*/  LD.E.64 R4, desc[UR40][R20.64+0x8] ;  /* 0x0000082814047980 */ /* 0x000ea2000c101b00 */
[----:B-----5:R-:W-:Y:S02]  /*9db0*/  SHF.L.U32 R8, R9, 0x1f, RZ ;  /* 0x0000001f09087819 */ /* 0x020fe400000006ff */
[----:B--2---:R-:W-:-:S05]  /*9dc0*/  MOV R4, R4 ;  /* 0x0000000400047202 */ /* 0x004fca0000000f00 */
[----:B------:R-:W-:-:S04]  /*9dd0*/  IMAD R3, R3, 0x8, R4 ;  /* 0x0000000803037824 */ /* 0x000fc800078e0204 */
[----:B------:R0:W1:Y:S01]  /*9de0*/  SYNCS.PHASECHK.TRANS64.TRYWAIT P2, [R3+URZ], R8 ;  /* 0x00000008030075a7 */ /* 0x000062000804017f */
[----:B------:R-:W2:Y:S04]  /*9df0*/  LD.E R4, desc[UR40][R20.64+0x1c] ;  /* 0x00001c2814047980 */ /* 0x000ea8000c101900 */
[----:B------:R0:W5:Y:S04]  /*9e00*/  LD.E R0, desc[UR40][R22.64+0x210] ;  /* 0x0002102816007980 */ /* 0x000168000c101900 */
[----:B------:R0:W5:Y:S01]  /*9e10*/  LD.E R6, desc[UR40][R22.64+0x214] ;  /* 0x0002142816067980 */ /* 0x000162000c101900 */
[----:B------:R-:W-:Y:S01]  /*9e20*/  BSSY B0, `(.L_x_3263) ;  /* 0x0000005000007945 */ /* 0x000fe20003800000 */
[----:B--2---:R-:W-:-:S04]  /*9e30*/  LOP3.LUT R4, R4, 0x1, RZ, 0xfc, !PT ;  /* 0x0000000104047812 */ /* 0x004fc800078efcff */
[----:B------:R-:W-:-:S13]  /*9e40*/  ISETP.NE.AND P3, PT, R4, 0x3, PT ;  /* 0x000000030400780c */ /* 0x000fda0003f65270 */
[----:B01----:R-:W-:Y:S05]  /*9e50*/  @!P3 BRA `(.L_x_3264) ;  /* 0x000000000004b947 */ /* 0x003fea0003800000 */
[----:B------:R-:W-:Y:S01]  /*9e60*/  BPT.TRAP 0x1 ;  /* 0x000000040000795c */ /* 0x000fe20000300000 */
.L_x_3264:
[----:B------:R-:W-:Y:S05]  /*9e70*/  BSYNC B0 ;  /* 0x0000000000007941 */ /* 0x000fea0003800000 */
.L_x_3263:
[----:B------:R-:W-:Y:S04]  /*9e80*/  BSSY B0, `(.L_x_3265) ;  /* 0x0000008000007945 */ /* 0x000fe80003800000 */
[----:B------:R-:W-:Y:S05]  /*9e90*/  @P2 BRA `(.L_x_3266) ;  /* 0x0000000000182947 */ /* 0x000fea0003800000 */
[----:B------:R-:W2:Y:S01]  /*9ea0*/  LD.E.64 R4, desc[UR40][R20.64+0x8] ;  /* 0x0000082814047980 */ /* 0x000ea2000c101b00 */
[----:B-----5:R-:W-:Y:S02]  /*9eb0*/  SHF.L.U32 R3, R6, 0x1f, RZ ;  /* 0x0000001f06037819 */ /* 0x020fe400000006ff */
[----:B--2---:R-:W-:-:S05]  /*9ec0*/  MOV R5, R4 ;  /* 0x0000000400057202 */ /* 0x004fca0000000f00 */
[----:B------:R-:W-:-:S04]  /*9ed0*/  IMAD R0, R0, 0x8, R5 ;  /* 0x0000000800007824 */ /* 0x000fc800078e0205 */
[----:B------:R-:W0:Y:S02]  /*9ee0*/  SYNCS.PHASECHK.TRANS64.TRYWAIT P2, [R0+URZ], R3 ;  /* 0x00000003000075a7 */ /* 0x000e24000804017f */
[----:B0-----:R-:W-:Y:S05]  /*9ef0*/  @!P2 BRA `(.L_x_3267) ;  /* 0x0000021c00d0a947 */ /* 0x001fea0003800000 */
.L_x_3266:
[----:B------:R-:W-:Y:S05]  /*9f00*/  BSYNC B0 ;  /* 0x0000000000007941 */ /* 0x000fea0003800000 */
.L_x_3265:
[----:B0-----:R-:W2:Y:S04]  /*9f10*/  LD.E R3, desc[UR40][R22.64+0x210] ;  /* 0x0002102816037980 */ /* 0x001ea8000c101900 */
[----:B------:R-:W2:Y:S01]  /*9f20*/  LDL.64 R12, [R1+0xa0] ;  /* 0x0000a000010c7983 */ /* 0x000ea20000100a00 */
[----:B------:R-:W-:Y:S05]  /*9f30*/  WARPSYNC.ALL ;  /* 0x0000000000007948 */ /* 0x000fea0003800000 */
[----:B------:R-:W3:Y:S04]  /*9f40*/  LDL.64 R14, [R1+0x98] ;  /* 0x00009800010e7983 */ /* 0x000ee80000100a00 */
[----:B------:R-:W4:Y:S04]  /*9f50*/  LDL.64 R4, [R1+0x98] ;  /* 0x0000980001047983 */ /* 0x000f280000100a00 */
[----:B-----5:R-:W4:Y:S01]  /*9f60*/  LDL.64 R6, [R1+0x98] ;  /* 0x0000980001067983 */ /* 0x020f220000100a00 */
[----:B--2---:R-:W-:-:S03]  /*9f70*/  IMAD R12, R3, 0x300, R12 ;  /* 0x00000300030c7824 */ /* 0x004fc600078e020c */
[----:B------:R-:W2:Y:S01]  /*9f80*/  LDL.64 R8, [R1+0x98] ;  /* 0x0000980001087983 */ /* 0x000ea20000100a00 */
[----:B------:R-:W-:Y:S01]  /*9f90*/  R2UR UR7, R13 ;  /* 0x000000000d0772ca */ /* 0x000fe200000e0000 */
[----:B------:R-:W-:Y:S01]  /*9fa0*/  WARPGROUP.ARRIVE ;  /* 0x00000000000079c5 */ /* 0x000fe20000000000 */
[----:B------:R-:W-:Y:S01]  /*9fb0*/  R2UR UR6, R12 ;  /* 0x000000000c0672ca */ /* 0x000fe200000e0000 */
[----:B------:R-:W2:Y:S01]  /*9fc0*/  LDL R72, [R1+0x54] ;  /* 0x0000540001487983 */ /* 0x000ea20000100800 */
[----:B------:R-:W-:-:S03]  /*9fd0*/  IMAD.MOV.U32 R0, RZ, RZ, 0x1 ;  /* 0x00000001ff007424 */ /* 0x000fc600078e00ff */
        /* <DEDUP_REMOVED lines=17> */
[----:B------:R0:W5:Y:S04]  /*a0f0*/  LD.E R3, desc[UR40][R22.64+0x210] ;  /* 0x0002102816037980 */ /* 0x000168000c101900 */
[----:B------:R0:W5:Y:S01]  /*a100*/  LD.E R11, desc[UR40][R22.64+0x214] ;  /* 0x00021428160b7980 */ /* 0x000162000c101900 */
[----:B------:R-:W-:-:S06]  /*a110*/  WARPGROUP.ARRIVE ;  /* 0x00000000000079c5 */ /* 0x000fcc0000000000 */
[----:B------:R-:W-:Y:S01]  /*a120*/  HGMMA.64x96x16.F32.BF16 R24, gdesc[UR4], R24, gsb0 ;  /* 0x01600000041879f0 */ /* 0x000fe20008001818 */
[----:B------:R-:W-:Y:S02]  /*a130*/  VIADD R4, R12, 0x4 ;  /* 0x000000040c047836 */ /* 0x000fe40000000000 */
[----:B------:R-:W-:Y:S01]  /*a140*/  IMAD.MOV.U32 R5, RZ, RZ, R13 ;  /* 0x000000ffff057224 */ /* 0x000fe200078e000d */
[----:B------:R-:W-:Y:S02]  /*a150*/  R2UR UR4, R6 ;  /* 0x00000000060472ca */ /* 0x000fe400000e0000 */
[----:B------:R-:W-:Y:S02]  /*a160*/  R2UR UR6, R4 ;  /* 0x00000000040672ca */ /* 0x000fe400000e0000 */
[----:B------:R-:W-:Y:S02]  /*a170*/  R2UR UR7, R5 ;  /* 0x00000000050772ca */ /* 0x000fe400000e0000 */
[----:B------:R-:W-:Y:S01]  /*a180*/  R2UR UR5, R7 ;  /* 0x00000000070572ca */ /* 0x000fe200000e0000 */
[----:B------:R-:W-:-:S02]  /*a190*/  VIADD R4, R12, 0x6 ;  /* 0x000000060c047836 */ /* 0x000fc40000000000 */
[----:B--2---:R-:W-:Y:S01]  /*a1a0*/  VIADD R8, R8, 0x6 ;  /* 0x0000000608087836 */ /* 0x004fe20000000000 */
[----:B------:R-:W-:Y:S02]  /*a1b0*/  WARPGROUP.DEPBAR.LE gsb0, 0x0 ;  /* 0x00008000000079c5 */ /* 0x000fe40000010000 */
[----:B------:R-:W-:-:S07]  /*a1c0*/  WARPGROUP.ARRIVE ;  /* 0x00000000000079c5 */ /* 0x000fce0000000000 */
[----:B------:R-:W-:Y:S01]  /*a1d0*/  HGMMA.64x96x16.F32.BF16 R24, gdesc[UR4], R24, gsb0 ;  /* 0x01600000041879f0 */ /* 0x000fe20008001818 */
[----:B------:R-:W-:Y:S01]  /*a1e0*/  IMAD.MOV.U32 R5, RZ, RZ, R13 ;  /* 0x000000ffff057224 */ /* 0x000fe200078e000d */
        /* <DEDUP_REMOVED lines=11> */
[----:B0-----:R-:W-:Y:S05]  /*a2a0*/  @!P3 BRA `(.L_x_3269) ;  /* 0x000000000004b947 */ /* 0x001fea0003800000 */
[----:B------:R-:W-:Y:S01]  /*a2b0*/  BPT.TRAP 0x1 ;  /* 0x000000040000795c */ /* 0x000fe20000300000 */
.L_x_3269:
[----:B------:R-:W-:Y:S05]  /*a2c0*/  BSYNC B0 ;  /* 0x0000000000007941 */ /* 0x000fea0003800000 */
.L_x_3268:
[----:B------:R-:W2:Y:S01]  /*a2d0*/  LDL.64 R4, [R1+0x40] ;  /* 0x0000400001047983 */ /* 0x000ea20000100a00 */
[----:B-----5:R-:W-:Y:S02]  /*a2e0*/  SHF.L.U32 R8, R11, 0x1f, RZ ;  /* 0x0000001f0b087819 */ /* 0x020fe400000006ff */
[----:B--2---:R-:W-:-:S05]  /*a2f0*/  MOV R6, R4 ;  /* 0x0000000400067202 */ /* 0x004fca0000000f00 */
[----:B------:R-:W-:-:S04]  /*a300*/  IMAD R3, R3, 0x8, R6 ;  /* 0x0000000803037824 */ /* 0x000fc800078e0206 */
[----:B------:R0:W1:Y:S01]  /*a310*/  SYNCS.PHASECHK.TRANS64.TRYWAIT P2, [R3+URZ], R8 ;  /* 0x00000008030075a7 */ /* 0x000062000804017f */
[----:B------:R0:W5:Y:S04]  /*a320*/  LD.E R4, desc[UR40][R22.64+0x210] ;  /* 0x0002102816047980 */ /* 0x000168000c101900 */
[----:B------:R0:W5:Y:S01]  /*a330*/  LD.E R5, desc[UR40][R22.64+0x214] ;  /* 0x0002142816057980 */ /* 0x000162000c101900 */
[----:B------:R-:W-:Y:S04]  /*a340*/  BSSY B0, `(.L_x_3270) ;  /* 0x0000003000007945 */ /* 0x000fe80003800000 */
[----:B------:R-:W-:Y:S05]  /*a350*/  @!P3 BRA `(.L_x_3271) ;  /* 0x000000000004b947 */ /* 0x000fea0003800000 */
[----:B------:R-:W-:Y:S01]  /*a360*/  BPT.TRAP 0x1 ;  /* 0x000000040000795c */ /* 0x000fe20000300000 */
.L_x_3271:
[----:B------:R-:W-:Y:S05]  /*a370*/  BSYNC B0 ;  /* 0x0000000000007941 */ /* 0x000fea0003800000 */
.L_x_3270:
[----:B------:R-:W-:Y:S04]  /*a380*/  BSSY B0, `(.L_x_3272) ;  /* 0x0000006000007945 */ /* 0x000fe80003800000 */
[----:B-1----:R-:W-:Y:S05]  /*a390*/  @P2 BRA `(.L_x_3273) ;  /* 0x0000000000102947 */ /* 0x002fea0003800000 */
[----:B-----5:R-:W-:Y:S01]  /*a3a0*/  IMAD R4, R4, 0x8, R6 ;  /* 0x0000000804047824 */ /* 0x020fe200078e0206 */
[----:B------:R-:W-:-:S04]  /*a3b0*/  SHF.L.U32 R5, R5, 0x1f, RZ ;  /* 0x0000001f05057819 */ /* 0x000fc800000006ff */
[----:B------:R-:W1:Y:S02]  /*a3c0*/  SYNCS.PHASECHK.TRANS64.TRYWAIT P2, [R4+URZ], R5 ;  /* 0x00000005040075a7 */ /* 0x000e64000804017f */
[----:B-1----:R-:W-:Y:S05]  /*a3d0*/  @!P2 BRA `(.L_x_3274) ;  /* 0x0000021800aca947 */ /* 0x002fea0003800000 */
.L_x_3273:
[----:B------:R-:W-:Y:S05]  /*a3e0*/  BSYNC B0 ;  /* 0x0000000000007941 */ /* 0x000fea0003800000 */
.L_x_3272:
[----:B------:R-:W2:Y:S04]  /*a3f0*/  LD.E R11, desc[UR40][R22.64+0x210] ;  /* 0x00021028160b7980 */ /* 0x000ea8000c101900 */
[----:B-1---5:R-:W2:Y:S04]  /*a400*/  LDL.64 R4, [R1+0x118] ;  /* 0x0001180001047983 */ /* 0x022ea80000100a00 */
[----:B0-----:R-:W3:Y:S04]  /*a410*/  LDL R3, [R1+0x90] ;  /* 0x0000900001037983 */ /* 0x001ee80000100800 */
[----:B------:R-:W4:Y:S04]  /*a420*/  LDL.64 R6, [R1+0x110] ;  /* 0x0001100001067983 */ /* 0x000f280000100a00 */
[----:B------:R-:W4:Y:S04]  /*a430*/  LDL.64 R14, [R1+0x110] ;  /* 0x00011000010e7983 */ /* 0x000f280000100a00 */
[----:B------:R-:W4:Y:S04]  /*a440*/  LDL.64 R12, [R1+0x110] ;  /* 0x00011000010c7983 */ /* 0x000f280000100a00 */
[----:B------:R-:W4:Y:S01]  /*a450*/  LDL.64 R8, [R1+0x110] ;  /* 0x0001100001087983 */ /* 0x000f220000100a00 */
[----:B------:R-:W-:Y:S05]  /*a460*/  WARPSYNC.ALL ;  /* 0x0000000000007948 */ /* 0x000fea0003800000 */
[----:B------:R-:W-:Y:S01]  /*a470*/  WARPGROUP.ARRIVE ;  /* 0x00000000000079c5 */ /* 0x000fe20000000000 */
        /* <DEDUP_REMOVED lines=137> */
[----:B---3--:R-:W-:Y:S01]  /*ad10*/  VIADD R14, R14, 0xc02 ;  /* 0x00000c020e0e7836 */ /* 0x008fe20000000000 */
        /* <DEDUP_REMOVED lines=28> */
[----:B------:R-:W0:Y:S01]  /*aee0*/  S2R R74, SR_TID.X ;  /* 0x00000000004a7919 */ /* 0x000e220000002100 */
[----:B------:R-:W-:Y:S04]  /*aef0*/  STL [R1+0x90], R0 ;  /* 0x0000900001007387 */ /* 0x000fe80000100800 */
[----:B------:R-:W-:Y:S01]  /*af00*/  STL [R1+0x90], R0 ;  /* 0x0000900001007387 */ /* 0x000fe20000100800 */
[----:B------:R-:W-:-:S02]  /*af10*/  WARPGROUP.DEPBAR.LE gsb0, 0x0 ;  /* 0x00008000000079c5 */ /* 0x000fc40000010000 */
[----:B------:R-:W-:-:S06]  /*af20*/  WARPGROUP.ARRIVE ;  /* 0x00000000000079c5 */ /* 0x000fcc0000000000 */
[----:B------:R-:W-:Y:S01]  /*af30*/  HGMMA.64x96x16.F32.BF16 R24, gdesc[UR4], R24, gsb0 ;  /* 0x01600000041879f0 */ /* 0x000fe20008001818 */
[----:B------:R-:W-:Y:S01]  /*af40*/  STL [R1+0x90], R0 ;  /* 0x0000900001007387 */ /* 0x000fe20000100800 */
[----:B0-----:R-:W-:-:S03]  /*af50*/  SHF.R.U32.HI R74, RZ, 0x7, R74 ;  /* 0x00000007ff4a7819 */ /* 0x001fc6000001164a */
[----:B------:R-:W-:Y:S04]  /*af60*/  STL [R1+0x90], R0 ;  /* 0x0000900001007387 */ /* 0x000fe80000100800 */
[----:B------:R-:W-:Y:S04]  /*af70*/  STL [R1+0x90], R0 ;  /* 0x0000900001007387 */ /* 0x000fe80000100800 */
[----:B------:R-:W-:Y:S04]  /*af80*/  STL [R1+0x90], R0 ;  /* 0x0000900001007387 */ /* 0x000fe80000100800 */
[----:B------:R-:W-:Y:S01]  /*af90*/  STL [R1+0x90], R0 ;  /* 0x0000900001007387 */ /* 0x000fe20000100800 */
[----:B------:R-:W-:-:S03]  /*afa0*/  IADD3 R5, -R74, 0xb, RZ ;  /* 0x0000000b4a057810 */ /* 0x000fc60007ffe1ff */
        /* <DEDUP_REMOVED lines=17> */
[----:B------:R-:W2:Y:S02]  /*b0c0*/  LDL.64 R6, [R1+0x230] ;  /* 0x0002300001067983 */ /* 0x000ea40000100a00 */
[----:B--2---:R-:W-:-:S04]  /*b0d0*/  FMNMX.FTZ R4, R24, R6, !PT ;  /* 0x0000000618047209 */ /* 0x004fc80007810000 */
        /* <DEDUP_REMOVED lines=16> */
[----:B0-----:R-:W-:Y:S02]  /*b1e0*/  FMNMX.FTZ R5, R53, R8, !PT ;  /* 0x0000000835057209 */ /* 0x001fe40007810000 */
        /* <DEDUP_REMOVED lines=17> */
[----:B------:R-:W0:Y:S01]  /*b300*/  SHFL.BFLY PT, R5, R4, 0x2, 0x1f ;  /* 0x0c401f0004057f89 */ /* 0x000e2200000e0000 */
[----:B------:R-:W-:-:S04]  /*b310*/  FMNMX.FTZ R3, R47, R8, !PT ;  /* 0x000000082f037209 */ /* 0x000fc80007810000 */
        /* <DEDUP_REMOVED lines=14> */
[----:B------:R-:W2:Y:S01]  /*b400*/  LDL R8, [R1+0x250] ;  /* 0x0002500001087983 */ /* 0x000ea20000100800 */
[----:B0-----:R-:W-:-:S03]  /*b410*/  FMNMX.FTZ R12, R9, R12, !PT ;  /* 0x0000000c090c7209 */ /* 0x001fc60007810000 */
[----:B------:R0:W-:Y:S04]  /*b420*/  STL.64 [R1+0x230], R4 ;  /* 0x0002300401007387 */ /* 0x0001e80000100a00 */
[----:B------:R-:W-:Y:S04]  /*b430*/  STL [R1+0x230], R12 ;  /* 0x0002300c01007387 */ /* 0x000fe80000100800 */
[----:B------:R-:W3:Y:S04]  /*b440*/  LDL R13, [R1+0x230] ;  /* 0x00023000010d7983 */ /* 0x000ee80000100800 */
[----:B------:R-:W4:Y:S04]  /*b450*/  LDL R11, [R1+0x234] ;  /* 0x00023400010b7983 */ /* 0x000f280000100800 */
[----:B0-----:R-:W2:Y:S01]  /*b460*/  LDL.64 R4, [R1+0x240] ;  /* 0x0002400001047983 */ /* 0x001ea20000100a00 */
[----:B---3--:R-:W-:-:S03]  /*b470*/  FADD.FTZ R3, R6, -R13 ;  /* 0x8000000d06037221 */ /* 0x008fc60000010000 */
[----:B----4-:R-:W0:Y:S02]  /*b480*/  SHFL.BFLY PT, R6, R11, 0x2, 0x1f ;  /* 0x0c401f000b067f89 */ /* 0x010e2400000e0000 */
[----:B0-----:R-:W-:-:S05]  /*b490*/  FMNMX.FTZ R12, R6, R11, !PT ;  /* 0x0000000b060c7209 */ /* 0x001fca0007810000 */
[----:B------:R-:W0:Y:S01]  /*b4a0*/  SHFL.BFLY PT, R11, R12, 0x1, 0x1f ;  /* 0x0c201f000c0b7f89 */ /* 0x000e2200000e0000 */
[----:B--2---:R-:W-:Y:S01]  /*b4b0*/  FMUL.FTZ R13, R8, R13 ;  /* 0x0000000d080d7220 */ /* 0x004fe20000410000 */
[----:B------:R-:W-:-:S03]  /*b4c0*/  FMUL.FTZ R3, R3, R8 ;  /* 0x0000000803037220 */ /* 0x000fc60000410000 */
        /* <DEDUP_REMOVED lines=16> */
[----:B0-----:R-:W-:Y:S01]  /*b5d0*/  FMNMX.FTZ R6, R12, R11, !PT ;  /* 0x0000000b0c067209 */ /* 0x001fe20007810000 */
[-CC-:B------:R-:W-:Y:S01]  /*b5e0*/  FFMA.FTZ R165, R53, R8.reuse, -R13.reuse ;  /* 0x0000000835a57223 */ /* 0x180fe2000001080d */
[-CC-:B------:R-:W-:Y:S01]  /*b5f0*/  FFMA.FTZ R14, R56, R8.reuse, -R13.reuse ;  /* 0x00000008380e7223 */ /* 0x180fe2000001080d */
[-CC-:B------:R-:W-:Y:S01]  /*b600*/  FFMA.FTZ R166, R57, R8.reuse, -R13.reuse ;  /* 0x0000000839a67223 */ /* 0x180fe2000001080d */
[-CC-:B------:R-:W-:Y:S01]  /*b610*/  FFMA.FTZ R15, R60, R8.reuse, -R13.reuse ;  /* 0x000000083c0f7223 */ /* 0x180fe2000001080d */
[-CC-:B------:R-:W-:Y:S01]  /*b620*/  FFMA.FTZ R167, R61, R8.reuse, -R13.reuse ;  /* 0x000000083da77223 */ /* 0x180fe2000001080d */
[-CC-:B-1----:R-:W-:Y:S01]  /*b630*/  FFMA.FTZ R3, R64, R8.reuse, -R13.reuse ;  /* 0x0000000840037223 */ /* 0x182fe2000001080d */
[-CC-:B------:R-:W-:Y:S01]  /*b640*/  FFMA.FTZ R168, R65, R8.reuse, -R13.reuse ;  /* 0x0000000841a87223 */ /* 0x180fe2000001080d */
[-CC-:B------:R-:W-:Y:S01]  /*b650*/  FFMA.FTZ R68, R68, R8.reuse, -R13.reuse ;  /* 0x0000000844447223 */ /* 0x180fe2000001080d */
[-C--:B------:R-:W-:Y:S01]  /*b660*/  FFMA.FTZ R169, R69, R8.reuse, -R13 ;  /* 0x0000000845a97223 */ /* 0x080fe2000001080d */
[----:B------:R-:W-:Y:S01]  /*b670*/  FMUL.FTZ R13, R6, R8 ;  /* 0x00000008060d7220 */ /* 0x000fe20000410000 */
[----:B------:R-:W-:-:S03]  /*b680*/  FADD.FTZ R7, R7, -R6 ;  /* 0x8000000607077221 */ /* 0x000fc60000010000 */
[-CC-:B------:R-:W-:Y:S01]  /*b690*/  FFMA.FTZ R153, R26, R8.reuse, -R13.reuse ;  /* 0x000000081a997223 */ /* 0x180fe2000001080d */
[----:B------:R-:W-:Y:S01]  /*b6a0*/  FMUL.FTZ R7, R8, R7 ;  /* 0x0000000708077220 */ /* 0x000fe20000410000 */
[-CC-:B------:R-:W-:Y:S01]  /*b6b0*/  FFMA.FTZ R36, R27, R8.reuse, -R13.reuse ;  /* 0x000000081b247223 */ /* 0x180fe2000001080d */
[----:B------:R-:W-:Y:S01]  /*b6c0*/  MUFU.EX2 R152, R152 ;  /* 0x0000009800987308 */ /* 0x000fe20000000800 */
[-CC-:B------:R-:W-:Y:S01]  /*b6d0*/  FFMA.FTZ R155, R30, R8.reuse, -R13.reuse ;  /* 0x000000081e9b7223 */ /* 0x180fe2000001080d */
[----:B------:R-:W-:-:S06]  /*b6e0*/  FFMA.FTZ R37, R31, R8, -R13 ;  /* 0x000000081f257223 */ /* 0x000fcc000001080d */
[----:B------:R-:W-:Y:S08]  /*b6f0*/  MUFU.EX2 R24, R7 ;  /* 0x0000000700187308 */ /* 0x000ff00000000800 */
[----:B------:R-:W0:Y:S01]  /*b700*/  MUFU.EX2 R153, R153 ;  /* 0x0000009900997308 */ /* 0x000e220000000800 */
[----:B------:R-:W-:-:S07]  /*b710*/  FFMA.FTZ R157, R34, R8, -R13 ;  /* 0x00000008229d7223 */ /* 0x000fce000001080d */
[----:B------:R-:W1:Y:S08]  /*b720*/  MUFU.EX2 R36, R36 ;  /* 0x0000002400247308 */ /* 0x000e700000000800 */
[----:B------:R-:W2:Y:S01]  /*b730*/  MUFU.EX2 R72, R72 ;  /* 0x0000004800487308 */ /* 0x000ea20000000800 */
[----:B------:R-:W-:-:S07]  /*b740*/  FFMA.FTZ R31, R35, R8, -R13 ;  /* 0x00000008231f7223 */ /* 0x000fce000001080d */
[----:B------:R-:W3:Y:S08]  /*b750*/  MUFU.EX2 R155, R155 ;  /* 0x0000009b009b7308 */ /* 0x000ef00000000800 */
[----:B------:R-:W4:Y:S01]  /*b760*/  MUFU.EX2 R154, R154 ;  /* 0x0000009a009a7308 */ /* 0x000f220000000800 */
[----:B0-----:R-:W-:Y:S01]  /*b770*/  FFMA.FTZ R7, R5, R24, R153 ;  /* 0x0000001805077223 */ /* 0x001fe20000010099 */
[----:B------:R-:W-:-:S06]  /*b780*/  FFMA.FTZ R159, R38, R8, -R13 ;  /* 0x00000008269f7223 */ /* 0x000fcc000001080d */
[----:B------:R-:W0:Y:S01]  /*b790*/  MUFU.EX2 R37, R37 ;  /* 0x0000002500257308 */ /* 0x000e220000000800 */
[----:B------:R-:W-:-:S07]  /*b7a0*/  FFMA.FTZ R5, R9, R4, R152 ;  /* 0x0000000409057223 */ /* 0x000fce0000010098 */
[----:B------:R-:W0:Y:S01]  /*b7b0*/  MUFU.EX2 R73, R73 ;  /* 0x0000004900497308 */ /* 0x000e220000000800 */
[----:B-1----:R-:W-:Y:S01]  /*b7c0*/  FADD.FTZ R4, R36, R7 ;  /* 0x0000000724047221 */ /* 0x002fe20000010000 */
[----:B------:R-:W-:-:S06]  /*b7d0*/  FFMA.FTZ R34, R39, R8, -R13 ;  /* 0x0000000827227223 */ /* 0x000fcc000001080d */
[----:B------:R-:W1:Y:S01]  /*b7e0*/  MUFU.EX2 R157, R157 ;  /* 0x0000009d009d7308 */ /* 0x000e620000000800 */
[----:B--2---:R-:W-:-:S07]  /*b7f0*/  FADD.FTZ R5, R72, R5 ;  /* 0x0000000548057221 */ /* 0x004fce0000010000 */
[----:B------:R-:W2:Y:S01]  /*b800*/  MUFU.EX2 R156, R156 ;  /* 0x0000009c009c7308 */ /* 0x000ea20000000800 */
[----:B---3--:R-:W-:Y:S01]  /*b810*/  FADD.FTZ R12, R155, R4 ;  /* 0x000000049b0c7221 */ /* 0x008fe20000010000 */
[----:B------:R-:W-:-:S06]  /*b820*/  FFMA.FTZ R161, R42, R8, -R13 ;  /* 0x000000082aa17223 */ /* 0x000fcc000001080d */
[----:B------:R-:W3:Y:S01]  /*b830*/  MUFU.EX2 R31, R31 ;  /* 0x0000001f001f7308 */ /* 0x000ee20000000800 */
[----:B----4-:R-:W-:-:S07]  /*b840*/  FADD.FTZ R4, R154, R5 ;  /* 0x000000059a047221 */ /* 0x010fce0000010000 */
[----:B------:R-:W4:Y:S01]  /*b850*/  MUFU.EX2 R29, R29 ;  /* 0x0000001d001d7308 */ /* 0x000f220000000800 */
[----:B0-----:R-:W-:Y:S01]  /*b860*/  FADD.FTZ R12, R37, R12 ;  /* 0x0000000c250c7221 */ /* 0x001fe20000010000 */
[----:B------:R-:W-:-:S06]  /*b870*/  FFMA.FTZ R30, R43, R8, -R13 ;  /* 0x000000082b1e7223 */ /* 0x000fcc000001080d */
[----:B------:R-:W0:Y:S01]  /*b880*/  MUFU.EX2 R159, R159 ;  /* 0x0000009f009f7308 */ /* 0x000e220000000800 */
[----:B------:R-:W-:-:S07]  /*b890*/  FADD.FTZ R5, R73, R4 ;  /* 0x0000000449057221 */ /* 0x000fce0000010000 */
        /* <DEDUP_REMOVED lines=57> */
[----:B------:R-:W-:-:S06]  /*bc30*/  FADD.FTZ R5, R165, R4 ;  /* 0x00000004a5057221 */ /* 0x000fcc0000010000 */
[----:B------:R-:W0:Y:S01]  /*bc40*/  MUFU.EX2 R175, R175 ;  /* 0x000000af00af7308 */ /* 0x000e220000000800 */
[----:B------:R-:W-:-:S07]  /*bc50*/  FFMA.FTZ R172, R67, R8, -R13 ;  /* 0x0000000843ac7223 */ /* 0x000fce000001080d */
[----:B------:R-:W0:Y:S01]  /*bc60*/  MUFU.EX2 R15, R15 ;  /* 0x0000000f000f7308 */ /* 0x000e220000000800 */
[----:B-1----:R-:W-:Y:S01]  /*bc70*/  FADD.FTZ R4, R174, R7 ;  /* 0x00000007ae047221 */ /* 0x002fe20000010000 */
[----:B--2---:R-:W-:-:S06]  /*bc80*/  FADD.FTZ R5, R14, R5 ;  /* 0x000000050e057221 */ /* 0x004fcc0000010000 */
[----:B------:R-:W1:Y:S01]  /*bc90*/  MUFU.EX2 R216, R216 ;  /* 0x000000d800d87308 */ /* 0x000e620000000800 */
[----:B------:R-:W-:-:S07]  /*bca0*/  FFMA.FTZ R171, R70, R8, -R13 ;  /* 0x0000000846ab7223 */ /* 0x000fce000001080d */
[----:B------:R-:W2:Y:S01]  /*bcb0*/  MUFU.EX2 R167, R167 ;  /* 0x000000a700a77308 */ /* 0x000ea20000000800 */
[----:B---3--:R-:W-:Y:S01]  /*bcc0*/  FADD.FTZ R12, R215, R4 ;  /* 0x00000004d70c7221 */ /* 0x008fe20000010000 */
[----:B----4-:R-:W-:-:S06]  /*bcd0*/  FADD.FTZ R4, R166, R5 ;  /* 0x00000005a6047221 */ /* 0x010fcc0000010000 */
[----:B------:R-:W3:Y:S01]  /*bce0*/  MUFU.EX2 R170, R170 ;  /* 0x000000aa00aa7308 */ /* 0x000ee20000000800 */
[----:B------:R-:W-:-:S07]  /*bcf0*/  FFMA.FTZ R173, R71, R8, -R13 ;  /* 0x0000000847ad7223 */ /* 0x000fce000001080d */
[----:B------:R-:W4:Y:S01]  /*bd00*/  MUFU.EX2 R3, R3 ;  /* 0x0000000300037308 */ /* 0x000f220000000800 */
[----:B0-----:R-:W-:Y:S01]  /*bd10*/  FADD.FTZ R5, R175, R12 ;  /* 0x0000000caf057221 */ /* 0x001fe20000010000 */
[----:B------:R-:W-:-:S06]  /*bd20*/  FADD.FTZ R4, R15, R4 ;  /* 0x000000040f047221 */ /* 0x000fcc0000010000 */
[----:B------:R-:W-:Y:S08]  /*bd30*/  MUFU.EX2 R168, R168 ;  /* 0x000000a800a87308 */ /* 0x000ff00000000800 */
[----:B------:R-:W0:Y:S01]  /*bd40*/  MUFU.EX2 R172, R172 ;  /* 0x000000ac00ac7308 */ /* 0x000e220000000800 */
[----:B-1----:R-:W-:Y:S01]  /*bd50*/  FADD.FTZ R5, R216, R5 ;  /* 0x00000005d8057221 */ /* 0x002fe20000010000 */
[----:B--2---:R-:W-:-:S06]  /*bd60*/  FADD.FTZ R4, R167, R4 ;  /* 0x00000004a7047221 */ /* 0x004fcc0000010000 */
[----:B------:R-:W-:Y:S08]  /*bd70*/  MUFU.EX2 R11, R68 ;  /* 0x00000044000b7308 */ /* 0x000ff00000000800 */
[----:B------:R-:W1:Y:S01]  /*bd80*/  MUFU.EX2 R171, R171 ;  /* 0x000000ab00ab7308 */ /* 0x000e620000000800 */
[----:B---3--:R-:W-:Y:S01]  /*bd90*/  FADD.FTZ R7, R170, R5 ;  /* 0x00000005aa077221 */ /* 0x008fe20000010000 */
[----:B----4-:R-:W-:-:S06]  /*bda0*/  FADD.FTZ R5, R3, R4 ;  /* 0x0000000403057221 */ /* 0x010fcc0000010000 */
[----:B------:R-:W2:Y:S08]  /*bdb0*/  MUFU.EX2 R169, R169 ;  /* 0x000000a900a97308 */ /* 0x000eb00000000800 */
[----:B------:R-:W3:Y:S01]  /*bdc0*/  MUFU.EX2 R173, R173 ;  /* 0x000000ad00ad7308 */ /* 0x000ee20000000800 */
[----:B0-----:R-:W-:Y:S01]  /*bdd0*/  FADD.FTZ R8, R172, R7 ;  /* 0x00000007ac087221 */ /* 0x001fe20000010000 */
[----:B------:R-:W-:-:S03]  /*bde0*/  FADD.FTZ R4, R168, R5 ;  /* 0x00000005a8047221 */ /* 0x000fc60000010000 */
[----:B-1----:R-:W-:Y:S01]  /*bdf0*/  FADD.FTZ R8, R171, R8 ;  /* 0x00000008ab087221 */ /* 0x002fe20000010000 */
[----:B------:R-:W-:-:S04]  /*be00*/  FADD.FTZ R4, R11, R4 ;  /* 0x000000040b047221 */ /* 0x000fc80000010000 */
[----:B--2---:R-:W-:Y:S01]  /*be10*/  FADD.FTZ R4, R169, R4 ;  /* 0x00000004a9047221 */ /* 0x004fe20000010000 */
[----:B------:R-:W-:Y:S01]  /*be20*/  STL [R1+0x234], R6 ;  /* 0x0002340601007387 */ /* 0x000fe20000100800 */
[----:B---3--:R-:W-:-:S05]  /*be30*/  FADD.FTZ R5, R173, R8 ;  /* 0x00000008ad057221 */ /* 0x008fca0000010000 */
[----:B------:R0:W-:Y:S04]  /*be40*/  STL.64 [R1+0x240], R4 ;  /* 0x0002400401007387 */ /* 0x0001e80000100a00 */
[----:B------:R-:W2:Y:S01]  /*be50*/  LD.E R8, desc[UR40][R22.64+0x260] ;  /* 0x0002602816087980 */ /* 0x000ea2000c101900 */
[----:B------:R-:W-:-:S05]  /*be60*/  IADD3 R12, P2, R16, 0x260, RZ ;  /* 0x00000260100c7810 */ /* 0x000fca0007f5e0ff */
[----:B0-----:R-:W-:Y:S01]  /*be70*/  IMAD.X R5, RZ, RZ, R17, P2 ;  /* 0x000000ffff057224 */ /* 0x001fe200010e0611 */
[----:B------:R-:W-:Y:S01]  /*be80*/  LOP3.LUT R4, R12, 0x4, RZ, 0xfc, !PT ;  /* 0x000000040c047812 */ /* 0x000fe200078efcff */
[----:B--2---:R-:W-:-:S05]  /*be90*/  FMUL.FTZ R7, R9, R8 ;  /* 0x0000000809077220 */ /* 0x004fca0000410000 */
[----:B------:R0:W-:Y:S04]  /*bea0*/  ST.E desc[UR40][R22.64+0x260], R7 ;  /* 0x0002600716007985 */ /* 0x0001e8000c101928 */
[----:B------:R-:W2:Y:S02]  /*beb0*/  LD.E R8, desc[UR40][R4.64] ;  /* 0x0000002804087980 */ /* 0x000ea4000c101900 */
[----:B--2---:R-:W-:-:S05]  /*bec0*/  FMUL.FTZ R13, R9, R8 ;  /* 0x00000008090d7220 */ /* 0x004fca0000410000 */
[----:B------:R1:W-:Y:S04]  /*bed0*/  ST.E desc[UR40][R4.64], R13 ;  /* 0x0000000d04007985 */ /* 0x0003e8000c101928 */
[----:B------:R-:W0:Y:S04]  /*bee0*/  LD.E R104, desc[UR40][R22.64+0x270] ;  /* 0x0002702816687980 */ /* 0x000e28000c101900 */
[----:B------:R-:W2:Y:S04]  /*bef0*/  LD.E R6, desc[UR40][R22.64+0x454] ;  /* 0x0004542816067980 */ /* 0x000ea8000c101900 */
[----:B------:R-:W1:Y:S04]  /*bf00*/  LD.E R106, desc[UR40][R22.64+0x274] ;  /* 0x00027428166a7980 */ /* 0x000e68000c101900 */
[----:B------:R-:W3:Y:S04]  /*bf10*/  LD.E R108, desc[UR40][R22.64+0x280] ;  /* 0x00028028166c7980 */ /* 0x000ee8000c101900 */
        /* <DEDUP_REMOVED lines=58> */
[C---:B0-----:R-:W-:Y:S01]  /*c2c0*/  FMUL.FTZ R7, R9.reuse, R104 ;  /* 0x0000006809077220 */ /* 0x041fe20000410000 */
[----:B--2---:R-:W-:-:S04]  /*c2d0*/  FMUL.FTZ R43, R9, R6 ;  /* 0x00000006092b7220 */ /* 0x004fc80000410000 */
[----:B------:R0:W-:Y:S01]  /*c2e0*/  ST.E desc[UR40][R22.64+0x270], R7 ;  /* 0x0002700716007985 */ /* 0x0001e2000c101928 */
[C---:B-1----:R-:W-:Y:S01]  /*c2f0*/  FMUL.FTZ R13, R9.reuse, R106 ;  /* 0x0000006a090d7220 */ /* 0x042fe20000410000 */
[C---:B---3--:R-:W-:Y:S01]  /*c300*/  FMUL.FTZ R25, R9.reuse, R108 ;  /* 0x0000006c09197220 */ /* 0x048fe20000410000 */
[C---:B----4-:R-:W-:Y:S01]  /*c310*/  FMUL.FTZ R27, R9.reuse, R110 ;  /* 0x0000006e091b7220 */ /* 0x050fe20000410000 */
[C---:B------:R-:W-:Y:S01]  /*c320*/  FMUL.FTZ R35, R9.reuse, R112 ;  /* 0x0000007009237220 */ /* 0x040fe20000410000 */
[C---:B------:R-:W-:Y:S01]  /*c330*/  FMUL.FTZ R39, R9.reuse, R114 ;  /* 0x0000007209277220 */ /* 0x040fe20000410000 */
[C---:B------:R-:W-:Y:S01]  /*c340*/  FMUL.FTZ R41, R9.reuse, R116 ;  /* 0x0000007409297220 */ /* 0x040fe20000410000 */
[C---:B0-----:R-:W-:Y:S01]  /*c350*/  FMUL.FTZ R7, R9.reuse, R118 ;  /* 0x0000007609077220 */ /* 0x041fe20000410000 */
[----:B------:R0:W-:Y:S04]  /*c360*/  ST.E desc[UR40][R22.64+0x454], R43 ;  /* 0x0004542b16007985 */ /* 0x0001e8000c101928 */
[----:B------:R1:W-:Y:S04]  /*c370*/  ST.E desc[UR40][R22.64+0x274], R13 ;  /* 0x0002740d16007985 */ /* 0x0003e8000c101928 */
[----:B------:R2:W-:Y:S01]  /*c380*/  ST.E desc[UR40][R22.64+0x280], R25 ;  /* 0x0002801916007985 */ /* 0x0005e2000c101928 */
[----:B------:R-:W-:-:S03]  /*c390*/  FMUL.FTZ R45, R9, R124 ;  /* 0x0000007c092d7220 */ /* 0x000fc60000410000 */
[----:B------:R3:W-:Y:S01]  /*c3a0*/  ST.E desc[UR40][R22.64+0x284], R27 ;  /* 0x0002841b16007985 */ /* 0x0007e2000c101928 */
[C---:B0-----:R-:W-:Y:S01]  /*c3b0*/  FMUL.FTZ R43, R9.reuse, R122 ;  /* 0x0000007a092b7220 */ /* 0x041fe20000410000 */
[C---:B------:R-:W-:Y:S02]  /*c3c0*/  FMUL.FTZ R47, R9.reuse, R126 ;  /* 0x0000007e092f7220 */ /* 0x040fe40000410000 */
        /* <DEDUP_REMOVED lines=71> */
[----:B------:R0:W-:Y:S01]  /*c840*/  ST.E desc[UR40][R22.64+0x3a0], R13 ;  /* 0x0003a00d16007985 */ /* 0x0001e2000c101928 */
[C---:B------:R-:W-:Y:S01]  /*c850*/  FMUL.FTZ R49, R9.reuse, R49 ;  /* 0x0000003109317220 */ /* 0x040fe20000410000 */
[C---:B------:R-:W-:Y:S02]  /*c860*/  FMUL.FTZ R51, R9.reuse, R51 ;  /* 0x0000003309337220 */ /* 0x040fe40000410000 */
        /* <DEDUP_REMOVED lines=26> */
[----:B------:R-:W-:Y:S04]  /*ca10*/  ST.E desc[UR40][R22.64+0x404], R43 ;  /* 0x0004042b16007985 */ /* 0x000fe8000c101928 */
[----:B------:R1:W-:Y:S04]  /*ca20*/  ST.E desc[UR40][R22.64+0x410], R25 ;  /* 0x0004101916007985 */ /* 0x0003e8000c101928 */
[----:B------:R2:W-:Y:S04]  /*ca30*/  ST.E desc[UR40][R22.64+0x414], R27 ;  /* 0x0004141b16007985 */ /* 0x0005e8000c101928 */
[----:B------:R-:W-:Y:S04]  /*ca40*/  ST.E desc[UR40][R22.64+0x420], R35 ;  /* 0x0004202316007985 */ /* 0x000fe8000c101928 */
[----:B------:R-:W-:Y:S04]  /*ca50*/  ST.E desc[UR40][R22.64+0x424], R45 ;  /* 0x0004242d16007985 */ /* 0x000fe8000c101928 */
[----:B------:R3:W-:Y:S04]  /*ca60*/  ST.E desc[UR40][R22.64+0x430], R47 ;  /* 0x0004302f16007985 */ /* 0x0007e8000c101928 */
[----:B------:R-:W-:Y:S04]  /*ca70*/  ST.E desc[UR40][R22.64+0x434], R7 ;  /* 0x0004340716007985 */ /* 0x000fe8000c101928 */
[----:B------:R4:W-:Y:S04]  /*ca80*/  ST.E desc[UR40][R22.64+0x440], R39 ;  /* 0x0004402716007985 */ /* 0x0009e8000c101928 */
[----:B------:R4:W-:Y:S04]  /*ca90*/  ST.E desc[UR40][R22.64+0x444], R41 ;  /* 0x0004442916007985 */ /* 0x0009e8000c101928 */
[----:B0-----:R-:W1:Y:S01]  /*caa0*/  LD.E R13, desc[UR40][R8.64] ;  /* 0x00000028080d7980 */ /* 0x001e62000c101900 */
[----:B------:R-:W-:Y:S01]  /*cab0*/  LOP3.LUT R12, R12, 0xc, RZ, 0xfc, !PT ;  /* 0x0000000c0c0c7812 */ /* 0x000fe200078efcff */
[----:B-1----:R-:W-:Y:S01]  /*cac0*/  FMUL.FTZ R25, R24, R13 ;  /* 0x0000000d18197220 */ /* 0x002fe20000410000 */
[----:B------:R-:W-:-:S04]  /*cad0*/  IMAD.MOV.U32 R13, RZ, RZ, R5 ;  /* 0x000000ffff0d7224 */ /* 0x000fc800078e0005 */
[----:B------:R0:W-:Y:S04]  /*cae0*/  ST.E desc[UR40][R8.64], R25 ;  /* 0x0000001908007985 */ /* 0x0001e8000c101928 */
[----:B--2---:R-:W2:Y:S01]  /*caf0*/  LD.E R27, desc[UR40][R12.64] ;  /* 0x000000280c1b7980 */ /* 0x004ea2000c101900 */
[----:B------:R-:W1:Y:S01]  /*cb00*/  S2R R104, SR_TID.X ;  /* 0x0000000000687919 */ /* 0x000e620000002100 */
[----:B--2---:R-:W-:-:S05]  /*cb10*/  FMUL.FTZ R27, R24, R27 ;  /* 0x0000001b181b7220 */ /* 0x004fca0000410000 */
[----:B------:R2:W-:Y:S04]  /*cb20*/  ST.E desc[UR40][R12.64], R27 ;  /* 0x0000001b0c007985 */ /* 0x0005e8000c101928 */
        /* <DEDUP_REMOVED lines=53> */
[----:B---3--:R-:W3:Y:S04]  /*ce80*/  LD.E R47, desc[UR40][R22.64+0x418] ;  /* 0x00041828162f7980 */ /* 0x008ee8000c101900 */
[----:B----4-:R-:W4:Y:S04]  /*ce90*/  LD.E R39, desc[UR40][R22.64+0x41c] ;  /* 0x00041c2816277980 */ /* 0x010f28000c101900 */
[----:B------:R-:W4:Y:S04]  /*cea0*/  LD.E R45, desc[UR40][R22.64+0x428] ;  /* 0x00042828162d7980 */ /* 0x000f28000c101900 */
[----:B------:R-:W4:Y:S04]  /*ceb0*/  LD.E R43, desc[UR40][R22.64+0x42c] ;  /* 0x00042c28162b7980 */ /* 0x000f28000c101900 */
[----:B------:R-:W4:Y:S04]  /*cec0*/  LD.E R41, desc[UR40][R22.64+0x438] ;  /* 0x0004382816297980 */ /* 0x000f28000c101900 */
[----:B------:R-:W4:Y:S04]  /*ced0*/  LD.E R35, desc[UR40][R22.64+0x43c] ;  /* 0x00043c2816237980 */ /* 0x000f28000c101900 */
[----:B------:R-:W4:Y:S04]  /*cee0*/  LD.E R7, desc[UR40][R22.64+0x448] ;  /* 0x0004482816077980 */ /* 0x000f28000c101900 */
[----:B0-----:R-:W4:Y:S04]  /*cef0*/  LD.E R25, desc[UR40][R22.64+0x44c] ;  /* 0x00044c2816197980 */ /* 0x001f28000c101900 */
[----:B--2---:R-:W2:Y:S01]  /*cf00*/  LD.E R27, desc[UR40][R22.64+0x458] ;  /* 0x00045828161b7980 */ /* 0x004ea2000c101900 */
[----:B-1----:R-:W-:-:S05]  /*cf10*/  SHF.R.U32.HI R104, RZ, 0x7, R104 ;  /* 0x00000007ff687819 */ /* 0x002fca0000011668 */
[----:B------:R-:W-:Y:S02]  /*cf20*/  VIADD R26, R104, 0x8 ;  /* 0x00000008681a7836 */ /* 0x000fe40000000000 */
[C---:B------:R-:W-:Y:S01]  /*cf30*/  FMUL.FTZ R49, R24.reuse, R49 ;  /* 0x0000003118317220 */ /* 0x040fe20000410000 */
[----:B------:R-:W-:-:S04]  /*cf40*/  FMUL.FTZ R6, R24, R6 ;  /* 0x0000000618067220 */ /* 0x000fc80000410000 */
[----:B------:R0:W-:Y:S01]  /*cf50*/  ST.E desc[UR40][R22.64+0x3f8], R49 ;  /* 0x0003f83116007985 */ /* 0x0001e2000c101928 */
        /* <DEDUP_REMOVED lines=51> */
[C---:B---3--:R-:W-:Y:S01]  /*d290*/  FMUL.FTZ R47, R24.reuse, R47 ;  /* 0x0000002f182f7220 */ /* 0x048fe20000410000 */
[C---:B----4-:R-:W-:Y:S01]  /*d2a0*/  FMUL.FTZ R39, R24.reuse, R39 ;  /* 0x0000002718277220 */ /* 0x050fe20000410000 */
[C---:B------:R-:W-:Y:S01]  /*d2b0*/  FMUL.FTZ R45, R24.reuse, R45 ;  /* 0x0000002d182d7220 */ /* 0x040fe20000410000 */
[C---:B------:R-:W-:Y:S01]  /*d2c0*/  FMUL.FTZ R43, R24.reuse, R43 ;  /* 0x0000002b182b7220 */ /* 0x040fe20000410000 */
[C---:B------:R-:W-:Y:S01]  /*d2d0*/  FMUL.FTZ R41, R24.reuse, R41 ;  /* 0x0000002918297220 */ /* 0x040fe20000410000 */
[C---:B------:R-:W-:Y:S01]  /*d2e0*/  FMUL.FTZ R35, R24.reuse, R35 ;  /* 0x0000002318237220 */ /* 0x040fe20000410000 */
[C---:B0-----:R-:W-:Y:S01]  /*d2f0*/  FMUL.FTZ R49, R24.reuse, R7 ;  /* 0x0000000718317220 */ /* 0x041fe20000410000 */
[C---:B------:R-:W-:Y:S01]  /*d300*/  FMUL.FTZ R25, R24.reuse, R25 ;  /* 0x0000001918197220 */ /* 0x040fe20000410000 */
[----:B--2---:R-:W-:Y:S01]  /*d310*/  FMUL.FTZ R27, R24, R27 ;  /* 0x0000001b181b7220 */ /* 0x004fe20000410000 */
        /* <DEDUP_REMOVED lines=57> */
[----:B------:R2:W-:Y:S04]  /*d6b0*/  ST.E desc[UR40][R22.64+0x43c], R35 ;  /* 0x00043c2316007985 */ /* 0x0005e8000c101928 */
[----:B------:R-:W-:Y:S04]  /*d6c0*/  ST.E desc[UR40][R22.64+0x448], R49 ;  /* 0x0004483116007985 */ /* 0x000fe8000c101928 */
[----:B------:R3:W-:Y:S04]  /*d6d0*/  ST.E desc[UR40][R22.64+0x44c], R25 ;  /* 0x00044c1916007985 */ /* 0x0007e8000c101928 */
[----:B------:R4:W-:Y:S01]  /*d6e0*/  ST.E desc[UR40][R22.64+0x458], R27 ;  /* 0x0004581b16007985 */ /* 0x0009e2000c101928 */
[----:B------:R4:W-:Y:S06]  /*d6f0*/  BAR.SYNC.DEFER_BLOCKING R26, 0x100 ;  /* 0x0004001a0000751d */ /* 0x0009ec0000010000 */
[----:B0-----:R-:W2:Y:S04]  /*d700*/  LD.E R39, desc[UR40][R22.64+0x260] ;  /* 0x0002602816277980 */ /* 0x001ea8000c101900 */
[----:B------:R-:W4:Y:S04]  /*d710*/  LD.E R24, desc[UR40][R22.64+0x210] ;  /* 0x0002102816187980 */ /* 0x000f28000c101900 */
[----:B------:R-:W4:Y:S04]  /*d720*/  LD.E.64 R6, desc[UR40][R22.64+0xa8] ;  /* 0x0000a82816067980 */ /* 0x000f28000c101b00 */
[----:B--2---:R0:W-:Y:S04]  /*d730*/  ST.E desc[UR40][R22.64+0x260], R39 ;  /* 0x0002602716007985 */ /* 0x0041e8000c101928 */
[----:B-1----:R-:W2:Y:S04]  /*d740*/  LD.E R41, desc[UR40][R4.64] ;  /* 0x0000002804297980 */ /* 0x002ea8000c101900 */
[----:B--2---:R1:W-:Y:S04]  /*d750*/  ST.E desc[UR40][R4.64], R41 ;  /* 0x0000002904007985 */ /* 0x0043e8000c101928 */
[----:B------:R-:W2:Y:S04]  /*d760*/  LD.E R35, desc[UR40][R8.64] ;  /* 0x0000002808237980 */ /* 0x000ea8000c101900 */
[----:B--2---:R2:W-:Y:S04]  /*d770*/  ST.E desc[UR40][R8.64], R35 ;  /* 0x0000002308007985 */ /* 0x0045e8000c101928 */
[----:B---3--:R-:W3:Y:S04]  /*d780*/  LD.E R25, desc[UR40][R12.64] ;  /* 0x000000280c197980 */ /* 0x008ee8000c101900 */
[----:B---3--:R3:W-:Y:S04]  /*d790*/  ST.E desc[UR40][R12.64], R25 ;  /* 0x000000190c007985 */ /* 0x0087e8000c101928 */
[----:B----4-:R-:W4:Y:S04]  /*d7a0*/  LD.E R27, desc[UR40][R22.64+0x270] ;  /* 0x00027028161b7980 */ /* 0x010f28000c101900 */
[----:B------:R-:W4:Y:S04]  /*d7b0*/  LD.E R43, desc[UR40][R22.64+0x274] ;  /* 0x00027428162b7980 */ /* 0x000f28000c101900 */
[----:B0-----:R-:W4:Y:S04]  /*d7c0*/  LD.E R39, desc[UR40][R22.64+0x278] ;  /* 0x0002782816277980 */ /* 0x001f28000c101900 */
[----:B------:R-:W4:Y:S04]  /*d7d0*/  LD.E R45, desc[UR40][R22.64+0x27c] ;  /* 0x00027c28162d7980 */ /* 0x000f28000c101900 */
[----:B------:R-:W4:Y:S04]  /*d7e0*/  LD.E R47, desc[UR40][R22.64+0x280] ;  /* 0x00028028162f7980 */ /* 0x000f28000c101900 */
[----:B------:R-:W4:Y:S04]  /*d7f0*/  LD.E R49, desc[UR40][R22.64+0x284] ;  /* 0x0002842816317980 */ /* 0x000f28000c101900 */
[----:B-1----:R-:W4:Y:S04]  /*d800*/  LD.E R41, desc[UR40][R22.64+0x288] ;  /* 0x0002882816297980 */ /* 0x002f28000c101900 */
[----:B------:R-:W4:Y:S04]  /*d810*/  LD.E R51, desc[UR40][R22.64+0x28c] ;  /* 0x00028c2816337980 */ /* 0x000f28000c101900 */
[----:B--2---:R-:W2:Y:S04]  /*d820*/  LD.E R35, desc[UR40][R22.64+0x290] ;  /* 0x0002902816237980 */ /* 0x004ea8000c101900 */
        /* <DEDUP_REMOVED lines=67> */
[----:B------:R-:W-:Y:S04]  /*dc60*/  ST.E desc[UR40][R22.64+0x274], R43 ;  /* 0x0002742b16007985 */ /* 0x000fe8000c101928 */
[----:B------:R-:W-:Y:S04]  /*dc70*/  ST.E desc[UR40][R22.64+0x278], R39 ;  /* 0x0002782716007985 */ /* 0x000fe8000c101928 */
[----:B------:R-:W-:Y:S04]  /*dc80*/  ST.E desc[UR40][R22.64+0x27c], R45 ;  /* 0x00027c2d16007985 */ /* 0x000fe8000c101928 */
[----:B------:R-:W-:Y:S04]  /*dc90*/  ST.E desc[UR40][R22.64+0x280], R47 ;  /* 0x0002802f16007985 */ /* 0x000fe8000c101928 */
[----:B------:R-:W-:Y:S04]  /*dca0*/  ST.E desc[UR40][R22.64+0x284], R49 ;  /* 0x0002843116007985 */ /* 0x000fe8000c101928 */
[----:B------:R-:W-:Y:S04]  /*dcb0*/  ST.E desc[UR40][R22.64+0x288], R41 ;  /* 0x0002882916007985 */ /* 0x000fe8000c101928 */
[----:B------:R-:W-:Y:S04]  /*dcc0*/  ST.E desc[UR40][R22.64+0x28c], R51 ;  /* 0x00028c3316007985 */ /* 0x000fe8000c101928 */
[----:B--2---:R1:W-:Y:S04]  /*dcd0*/  ST.E desc[UR40][R22.64+0x290], R35 ;  /* 0x0002902316007985 */ /* 0x0043e8000c101928 */
[----:B------:R2:W-:Y:S04]  /*dce0*/  ST.E desc[UR40][R22.64+0x294], R53 ;  /* 0x0002943516007985 */ /* 0x0005e8000c101928 */
[----:B------:R4:W-:Y:S04]  /*dcf0*/  ST.E desc[UR40][R22.64+0x298], R55 ;  /* 0x0002983716007985 */ /* 0x0009e8000c101928 */
[----:B------:R4:W-:Y:S04]  /*dd00*/  ST.E desc[UR40][R22.64+0x29c], R57 ;  /* 0x00029c3916007985 */ /* 0x0009e8000c101928 */
[----:B------:R4:W-:Y:S04]  /*dd10*/  ST.E desc[UR40][R22.64+0x2a0], R59 ;  /* 0x0002a03b16007985 */ /* 0x0009e8000c101928 */
[----:B------:R4:W-:Y:S04]  /*dd20*/  ST.E desc[UR40][R22.64+0x2a4], R61 ;  /* 0x0002a43d16007985 */ /* 0x0009e8000c101928 */
[----:B------:R4:W-:Y:S04]  /*dd30*/  ST.E desc[UR40][R22.64+0x2a8], R63 ;  /* 0x0002a83f16007985 */ /* 0x0009e8000c101928 */
[----:B------:R4:W-:Y:S04]  /*dd40*/  ST.E desc[UR40][R22.64+0x2ac], R65 ;  /* 0x0002ac4116007985 */ /* 0x0009e8000c101928 */
[----:B0-----:R-:W3:Y:S04]  /*dd50*/  LD.E R27, desc[UR40][R22.64+0x2b8] ;  /* 0x0002b828161b7980 */ /* 0x001ee8000c101900 */
        /* <DEDUP_REMOVED lines=8> */
[----:B--2---:R-:W2:Y:S04]  /*dde0*/  LD.E R53, desc[UR40][R22.64+0x2fc] ;  /* 0x0002fc2816357980 */ /* 0x004ea8000c101900 */
[----:B----4-:R-:W4:Y:S04]  /*ddf0*/  LD.E R55, desc[UR40][R22.64+0x304] ;  /* 0x0003042816377980 */ /* 0x010f28000c101900 */
        /* <DEDUP_REMOVED lines=38> */
[----:B---3--:R0:W-:Y:S04]  /*e060*/  ST.E desc[UR40][R22.64+0x2b0], R25 ;  /* 0x0002b01916007985 */ /* 0x0081e8000c101928 */
        /* <DEDUP_REMOVED lines=34> */
[----:B--2---:R2:W-:Y:S04]  /*e290*/  ST.E desc[UR40][R22.64+0x2fc], R53 ;  /* 0x0002fc3516007985 */ /* 0x0045e8000c101928 */
[----:B----4-:R4:W-:Y:S04]  /*e2a0*/  ST.E desc[UR40][R22.64+0x304], R55 ;  /* 0x0003043716007985 */ /* 0x0109e8000c101928 */
        /* <DEDUP_REMOVED lines=71> */
[----:B0-----:R-:W4:Y:S01]  /*e720*/  LDL R25, [R1+0x88] ;  /* 0x0000880001197983 */ /* 0x001f220000100800 */
[----:B------:R-:W-:-:S02]  /*e730*/  IMAD R6, R24, 0xc00, R6 ;  /* 0x00000c0018067824 */ /* 0x000fc400078e0206 */
[----:B-1----:R-:W-:Y:S01]  /*e740*/  IMAD.MOV.U32 R27, RZ, RZ, R7 ;  /* 0x000000ffff1b7224 */ /* 0x002fe200078e0007 */
[----:B------:R-:W-:Y:S01]  /*e750*/  F2FP.BF16.F32.PACK_AB R152, R72, R152 ;  /* 0x000000984898723e */ /* 0x000fe200000010ff */
[----:B------:R-:W-:Y:S01]  /*e760*/  VIADD R24, R6, 0x80 ;  /* 0x0000008006187836 */ /* 0x000fe20000000000 */
[----:B------:R-:W-:Y:S01]  /*e770*/  F2FP.BF16.F32.PACK_AB R153, R36, R153 ;  /* 0x000000992499723e */ /* 0x000fe200000010ff */
[----:B------:R-:W-:Y:S01]  /*e780*/  VIADD R26, R6, 0x100 ;  /* 0x00000100061a7836 */ /* 0x000fe20000000000 */
[----:B------:R-:W-:Y:S01]  /*e790*/  R2UR UR15, R27 ;  /* 0x000000001b0f72ca */ /* 0x000fe200000e0000 */
[----:B---3--:R-:W3:Y:S01]  /*e7a0*/  LD.E R35, desc[UR40][R22.64+0x28c] ;  /* 0x00028c2816237980 */ /* 0x008ee2000c101900 */
[----:B------:R-:W-:Y:S02]  /*e7b0*/  R2UR UR10, R24 ;  /* 0x00000000180a72ca */ /* 0x000fe400000e0000 */
[----:B------:R-:W-:Y:S01]  /*e7c0*/  R2UR UR14, R26 ;  /* 0x000000001a0e72ca */ /* 0x000fe200000e0000 */
[----:B------:R-:W3:Y:S01]  /*e7d0*/  LD.E R24, desc[UR40][R22.64+0x260] ;  /* 0x0002602816187980 */ /* 0x000ee2000c101900 */
[----:B------:R-:W-:-:S02]  /*e7e0*/  F2FP.BF16.F32.PACK_AB R154, R73, R154 ;  /* 0x0000009a499a723e */ /* 0x000fc400000010ff */
[----:B------:R-:W-:Y:S01]  /*e7f0*/  F2FP.BF16.F32.PACK_AB R155, R37, R155 ;  /* 0x0000009b259b723e */ /* 0x000fe200000010ff */
[----:B------:R-:W3:Y:S01]  /*e800*/  LD.E R36, desc[UR40][R22.64+0x290] ;  /* 0x0002902816247980 */ /* 0x000ee2000c101900 */
[----:B------:R-:W-:Y:S02]  /*e810*/  F2FP.BF16.F32.PACK_AB R156, R29, R156 ;  /* 0x0000009c1d9c723e */ /* 0x000fe400000010ff */
[----:B------:R-:W-:Y:S01]  /*e820*/  F2FP.BF16.F32.PACK_AB R157, R31, R157 ;  /* 0x0000009d1f9d723e */ /* 0x000fe200000010ff */
[----:B------:R-:W3:Y:S01]  /*e830*/  LD.E R29, desc[UR40][R22.64+0x274] ;  /* 0x00027428161d7980 */ /* 0x000ee2000c101900 */
[----:B------:R-:W-:Y:S02]  /*e840*/  F2FP.BF16.F32.PACK_AB R158, R32, R158 ;  /* 0x0000009e209e723e */ /* 0x000fe400000010ff */
[----:B------:R-:W-:Y:S01]  /*e850*/  F2FP.BF16.F32.PACK_AB R159, R34, R159 ;  /* 0x0000009f229f723e */ /* 0x000fe200000010ff */
[----:B------:R-:W3:Y:S01]  /*e860*/  LD.E R31, desc[UR40][R22.64+0x27c] ;  /* 0x00027c28161f7980 */ /* 0x000ee2000c101900 */
[----:B------:R-:W-:-:S02]  /*e870*/  F2FP.BF16.F32.PACK_AB R160, R33, R160 ;  /* 0x000000a021a0723e */ /* 0x000fc400000010ff */
[----:B------:R-:W-:Y:S01]  /*e880*/  F2FP.BF16.F32.PACK_AB R161, R30, R161 ;  /* 0x000000a11ea1723e */ /* 0x000fe200000010ff */
[----:B------:R-:W3:Y:S01]  /*e890*/  LD.E R32, desc[UR40][R22.64+0x280] ;  /* 0x0002802816207980 */ /* 0x000ee2000c101900 */
[----:B------:R-:W-:-:S03]  /*e8a0*/  F2FP.BF16.F32.PACK_AB R162, R28, R162 ;  /* 0x000000a21ca2723e */ /* 0x000fc600000010ff */
        /* <DEDUP_REMOVED lines=20> */
[----:B--2---:R-:W3:Y:S04]  /*e9f0*/  LD.E R53, desc[UR40][R22.64+0x2d4] ;  /* 0x0002d42816357980 */ /* 0x004ee8000c101900 */
[----:B------:R-:W3:Y:S04]  /*ea00*/  LD.E R54, desc[UR40][R22.64+0x2d8] ;  /* 0x0002d82816367980 */ /* 0x000ee8000c101900 */
[----:B----4-:R-:W3:Y:S04]  /*ea10*/  LD.E R55, desc[UR40][R22.64+0x2dc] ;  /* 0x0002dc2816377980 */ /* 0x010ee8000c101900 */
        /* <DEDUP_REMOVED lines=44> */
[----:B------:R-:W-:Y:S01]  /*ece0*/  ISETP.NE.U32.AND P2, PT, R25, RZ, PT ;  /* 0x000000ff1900720c */ /* 0x000fe20003f45070 */
[----:B------:R-:W-:-:S02]  /*ecf0*/  IMAD.MOV.U32 R25, RZ, RZ, R7 ;  /* 0x000000ffff197224 */ /* 0x000fc400078e0007 */
[----:B------:R-:W3:Y:S03]  /*ed00*/  LD.E R100, desc[UR40][R22.64+0x390] ;  /* 0x0003902816647980 */ /* 0x000ee6000c101900 */
[----:B------:R-:W-:Y:S01]  /*ed10*/  R2UR UR11, R25 ;  /* 0x00000000190b72ca */ /* 0x000fe200000e0000 */
        /* <DEDUP_REMOVED lines=54> */
[----:B------:R-:W-:-:S02]  /*f080*/  R2UR UR6, R6 ;  /* 0x00000000060672ca */ /* 0x000fc400000e0000 */
[----:B------:R-:W-:Y:S01]  /*f090*/  R2UR UR7, R7 ;  /* 0x00000000070772ca */ /* 0x000fe200000e0000 */
[----:B------:R-:W-:Y:S01]  /*f0a0*/  VOTEU.ANY UP0, P2 ;  /* 0x00000000003f7886 */ /* 0x000fe20001000100 */
[----:B---3--:R-:W-:-:S11]  /*f0b0*/  WARPGROUP.ARRIVE ;  /* 0x00000000000079c5 */ /* 0x008fd60000000000 */
[----:B------:R-:W-:Y:S01]  /*f0c0*/  HGMMA.64x256x16.F32.BF16 R24, R152, gdesc[UR4].tnspB, R24, UP0, gsb0 ;  /* 0x43e0000498187df0 */ /* 0x000fe2000b801818 */
[----:B------:R-:W-:Y:S02]  /*f0d0*/  F2FP.BF16.F32.PACK_AB R163, R221, R163 ;  /* 0x000000a3dda3723e */ /* 0x000fe400000010ff */
        /* <DEDUP_REMOVED lines=131> */
[----:B------:R-:W-:Y:S01]  /*f910*/  STL [R1+0x88], R0 ;  /* 0x0000880001007387 */ /* 0x000fe20000100800 */
[----:B------:R-:W-:Y:S02]  /*f920*/  VIADD R152, R6, 0x180 ;  /* 0x0000018006987836 */ /* 0x000fe40000000000 */
[----:B------:R-:W-:-:S03]  /*f930*/  IMAD.MOV.U32 R153, RZ, RZ, R7 ;  /* 0x000000ffff997224 */ /* 0x000fc600078e0007 */
[----:B------:R-:W-:Y:S02]  /*f940*/  R2UR UR6, R152 ;  /* 0x00000000980672ca */ /* 0x000fe400000e0000 */
[----:B------:R-:W-:Y:S02]  /*f950*/  R2UR UR7, R153 ;  /* 0x00000000990772ca */ /* 0x000fe400000e0000 */
[----:B------:R-:W-:Y:S02]  /*f960*/  F2FP.BF16.F32.PACK_AB R152, R164, R20 ;  /* 0x00000014a498723e */ /* 0x000fe400000010ff */
        /* <DEDUP_REMOVED lines=136> */
[----:B------:R-:W-:Y:S01]  /*101f0*/  IMAD.MOV.U32 R21, RZ, RZ, R7 ;  /* 0x000000ffff157224 */ /* 0x000fe200078e0007 */
        /* <DEDUP_REMOVED lines=411> */
[----:B------:R0:W-:Y:S04]  /*11bb0*/  ST.E desc[UR40][R4.64], R25 ;  /* 0x0000001904007985 */ /* 0x0001e8000c101928 */
[----:B------:R-:W-:Y:S04]  /*11bc0*/  ST.E desc[UR40][R8.64], R26 ;  /* 0x0000001a08007985 */ /* 0x000fe8000c101928 */
[----:B------:R1:W-:Y:S04]  /*11bd0*/  ST.E desc[UR40][R12.64], R27 ;  /* 0x0000001b0c007985 */ /* 0x0003e8000c101928 */
        /* <DEDUP_REMOVED lines=125> */
[----:B------:R-:W3:Y:S04]  /*123b0*/  LD.E R3, desc[UR40][R22.64+0x260] ;  /* 0x0002602816037980 */ /* 0x000ee8000c101900 */
[----:B---3--:R3:W-:Y:S04]  /*123c0*/  ST.E desc[UR40][R22.64+0x260], R3 ;  /* 0x0002600316007985 */ /* 0x0087e8000c101928 */
[----:B------:R-:W4:Y:S04]  /*123d0*/  LD.E R7, desc[UR40][R4.64] ;  /* 0x0000002804077980 */ /* 0x000f28000c101900 */
[----:B----4-:R4:W-:Y:S04]  /*123e0*/  ST.E desc[UR40][R4.64], R7 ;  /* 0x0000000704007985 */ /* 0x0109e8000c101928 */
[----:B------:R-:W2:Y:S04]  /*123f0*/  LD.E R11, desc[UR40][R8.64] ;  /* 0x00000028080b7980 */ /* 0x000ea8000c101900 */
[----:B--2---:R2:W-:Y:S04]  /*12400*/  ST.E desc[UR40][R8.64], R11 ;  /* 0x0000000b08007985 */ /* 0x0045e8000c101928 */
[----:B------:R-:W3:Y:S04]  /*12410*/  LD.E R15, desc[UR40][R12.64] ;  /* 0x000000280c0f7980 */ /* 0x000ee8000c101900 */
[----:B---3--:R3:W-:Y:S04]  /*12420*/  ST.E desc[UR40][R12.64], R15 ;  /* 0x0000000f0c007985 */ /* 0x0087e8000c101928 */
[----:B------:R-:W3:Y:S04]  /*12430*/  LD.E R21, desc[UR40][R22.64+0x270] ;  /* 0x0002702816157980 */ /* 0x000ee8000c101900 */
[----:B0-----:R-:W3:Y:S04]  /*12440*/  LD.E R25, desc[UR40][R22.64+0x274] ;  /* 0x0002742816197980 */ /* 0x001ee8000c101900 */
[----:B-1----:R-:W3:Y:S04]  /*12450*/  LD.E R27, desc[UR40][R22.64+0x278] ;  /* 0x00027828161b7980 */ /* 0x002ee8000c101900 */
[----:B------:R-:W3:Y:S04]  /*12460*/  LD.E R29, desc[UR40][R22.64+0x27c] ;  /* 0x00027c28161d7980 */ /* 0x000ee8000c101900 */
[----:B------:R-:W3:Y:S04]  /*12470*/  LD.E R3, desc[UR40][R22.64+0x280] ;  /* 0x0002802816037980 */ /* 0x000ee8000c101900 */
[----:B------:R-:W3:Y:S04]  /*12480*/  LD.E R31, desc[UR40][R22.64+0x284] ;  /* 0x00028428161f7980 */ /* 0x000ee8000c101900 */
[----:B----4-:R-:W4:Y:S04]  /*12490*/  LD.E R5, desc[UR40][R22.64+0x288] ;  /* 0x0002882816057980 */ /* 0x010f28000c101900 */
[----:B------:R-:W4:Y:S04]  /*124a0*/  LD.E R7, desc[UR40][R22.64+0x28c] ;  /* 0x00028c2816077980 */ /* 0x000f28000c101900 */
        /* <DEDUP_REMOVED lines=116> */
[----:B------:R0:W-:Y:S04]  /*12bf0*/  ST.E desc[UR40][R22.64+0x270], R21 ;  /* 0x0002701516007985 */ /* 0x0001e8000c101928 */
[----:B------:R0:W-:Y:S04]  /*12c00*/  ST.E desc[UR40][R22.64+0x274], R25 ;  /* 0x0002741916007985 */ /* 0x0001e8000c101928 */
[----:B------:R0:W-:Y:S04]  /*12c10*/  ST.E desc[UR40][R22.64+0x278], R27 ;  /* 0x0002781b16007985 */ /* 0x0001e8000c101928 */
[----:B------:R0:W-:Y:S04]  /*12c20*/  ST.E desc[UR40][R22.64+0x27c], R29 ;  /* 0x00027c1d16007985 */ /* 0x0001e8000c101928 */
[----:B------:R0:W-:Y:S04]  /*12c30*/  ST.E desc[UR40][R22.64+0x280], R3 ;  /* 0x0002800316007985 */ /* 0x0001e8000c101928 */
[----:B------:R0:W-:Y:S04]  /*12c40*/  ST.E desc[UR40][R22.64+0x284], R31 ;  /* 0x0002841f16007985 */ /* 0x0001e8000c101928 */
[----:B----4-:R0:W-:Y:S04]  /*12c50*/  ST.E desc[UR40][R22.64+0x288], R5 ;  /* 0x0002880516007985 */ /* 0x0101e8000c101928 */
        /* <DEDUP_REMOVED lines=125> */
.L_x_3276:
[----:B------:R-:W-:Y:S05]  /*13430*/  BSYNC B0 ;  /* 0x0000000000007941 */ /* 0x000fea0003800000 */
.L_x_3275:
[----:B------:R-:W-:Y:S05]  /*13440*/  @P1 BRA `(.L_x_3277) ;  /* 0xffffff6400f01947 */ /* 0x000fea000383ffff */
.L_x_3260:
[----:B------:R-:W-:-:S13]  /*13450*/  ISETP.GE.AND P1, PT, R10, UR45, PT ;  /* 0x0000002d0a007c0c */ /* 0x000fda000bf26270 */
[----:B------:R-:W-:Y:S05]  /*13460*/  @!P1 BRA `(.L_x_3278) ;  /* 0x000000a800dc9947 */ /* 0x000fea0003800000 */
[----:B0-----:R0:W5:Y:S02]  /*13470*/  LDL.64 R2, [R1+0x170] ;  /* 0x0001700001027983 */ /* 0x0011640000100a00 */
.L_x_3305:
        /* <DEDUP_REMOVED lines=21> */
.L_x_3280:
[----:B------:R-:W-:Y:S05]  /*135d0*/  BSYNC B0 ;  /* 0x0000000000007941 */ /* 0x000fea0003800000 */
.L_x_3279:
        /* <DEDUP_REMOVED lines=13> */
.L_x_3282:
[----:B------:R-:W-:Y:S05]  /*136b0*/  BSYNC B0 ;  /* 0x0000000000007941 */ /* 0x000fea0003800000 */
.L_x_3281:
        /* <DEDUP_REMOVED lines=8> */
.L_x_3284:
[----:B------:R-:W-:Y:S05]  /*13740*/  BSYNC B0 ;  /* 0x0000000000007941 */ /* 0x000fea0003800000 */
.L_x_3283:
[----:B------:R-:W2:Y:S04]  /*13750*/  LD.E R11, desc[UR40][R2.64] ;  /* 0x00000028020b7980 */ /* 0x000ea8000c101900 */
[----:B------:R-:W2:Y:S01]  /*13760*/  LDL.64 R12, [R1+0xa0] ;  /* 0x0000a000010c7983 */ /* 0x000ea20000100a00 */
[----:B------:R-:W-:Y:S05]  /*13770*/  WARPSYNC.ALL ;  /* 0x0000000000007948 */ /* 0x000fea0003800000 */
[----:B------:R-:W3:Y:S04]  /*13780*/  LDL.64 R14, [R1+0x98] ;  /* 0x00009800010e7983 */ /* 0x000ee80000100a00 */
[----:B------:R-:W4:Y:S04]  /*13790*/  LDL.64 R4, [R1+0x98] ;  /* 0x0000980001047983 */ /* 0x000f280000100a00 */
[----:B-1---5:R-:W4:Y:S01]  /*137a0*/  LDL.64 R6, [R1+0x98] ;  /* 0x0000980001067983 */ /* 0x022f220000100a00 */
        /* <DEDUP_REMOVED lines=53> */
.L_x_3287:
[----:B------:R-:W-:Y:S05]  /*13b00*/  BSYNC B0 ;  /* 0x0000000000007941 */ /* 0x000fea0003800000 */
.L_x_3286:
        /* <DEDUP_REMOVED lines=10> */
.L_x_3289:
[----:B------:R-:W-:Y:S05]  /*13bb0*/  BSYNC B0 ;  /* 0x0000000000007941 */ /* 0x000fea0003800000 */
.L_x_3288:
[----:B------:R-:W-:Y:S04]  /*13bc0*/  BSSY B0, `(.L_x_3290) ;  /* 0x0000006000007945 */ /* 0x000fe80003800000 */
[----:B--2---:R-:W-:Y:S05]  /*13bd0*/  @P1 BRA `(.L_x_3291) ;  /* 0x0000000000101947 */ /* 0x004fea0003800000 */
[----:B-----5:R-:W-:Y:S01]  /*13be0*/  IMAD R4, R4, 0x8, R6 ;  /* 0x0000000804047824 */ /* 0x020fe200078e0206 */
[----:B------:R-:W-:-:S04]  /*13bf0*/  SHF.L.U32 R5, R5, 0x1f, RZ ;  /* 0x0000001f05057819 */ /* 0x000fc800000006ff */
[----:B------:R-:W2:Y:S02]  /*13c00*/  SYNCS.PHASECHK.TRANS64.TRYWAIT P1, [R4+URZ], R5 ;  /* 0x00000005040075a7 */ /* 0x000ea4000802017f */
[----:B--2---:R-:W-:Y:S05]  /*13c10*/  @!P1 BRA `(.L_x_3292) ;  /* 0x0000018000c49947 */ /* 0x004fea0003800000 */
.L_x_3291:
[----:B------:R-:W-:Y:S05]  /*13c20*/  BSYNC B0 ;  /* 0x0000000000007941 */ /* 0x000fea0003800000 */
.L_x_3290:
[----:B------:R-:W3:Y:S04]  /*13c30*/  LD.E R73, desc[UR40][R2.64] ;  /* 0x0000002802497980 */ /* 0x000ee8000c101900 */
[----:B--2--5:R-:W3:Y:S04]  /*13c40*/  LDL.64 R4, [R1+0x118] ;  /* 0x0001180001047983 */ /* 0x024ee80000100a00 */
[----:B-1----:R-:W2:Y:S04]  /*13c50*/  LDL R11, [R1+0x90] ;  /* 0x00009000010b7983 */ /* 0x002ea80000100800 */
[----:B------:R-:W4:Y:S04]  /*13c60*/  LDL.64 R6, [R1+0x110] ;  /* 0x0001100001067983 */ /* 0x000f280000100a00 */
[----:B------:R-:W4:Y:S04]  /*13c70*/  LDL.64 R14, [R1+0x110] ;  /* 0x00011000010e7983 */ /* 0x000f280000100a00 */
[----:B------:R-:W4:Y:S04]  /*13c80*/  LDL.64 R12, [R1+0x110] ;  /* 0x00011000010c7983 */ /* 0x000f280000100a00 */
[----:B------:R-:W4:Y:S01]  /*13c90*/  LDL.64 R8, [R1+0x110] ;  /* 0x0001100001087983 */ /* 0x000f220000100a00 */
[----:B------:R-:W-:Y:S05]  /*13ca0*/  WARPSYNC.ALL ;  /* 0x0000000000007948 */ /* 0x000fea0003800000 */
[----:B------:R-:W-:Y:S01]  /*13cb0*/  WARPGROUP.ARRIVE ;  /* 0x00000000000079c5 */ /* 0x000fe20000000000 */
[----:B---3--:R-:W-:Y:S01]  /*13cc0*/  IMAD R4, R73, 0xc00, R4 ;  /* 0x00000c0049047824 */ /* 0x008fe200078e0204 */
[----:B------:R-:W-:-:S02]  /*13cd0*/  R2UR UR7, R5 ;  /* 0x00000000050772ca */ /* 0x000fc400000e0000 */
[----:B--2---:R-:W-:Y:S02]  /*13ce0*/  ISETP.NE.U32.AND P1, PT, R11, RZ, PT ;  /* 0x000000ff0b00720c */ /* 0x004fe40003f25070 */
        /* <DEDUP_REMOVED lines=163> */
[----:B------:R-:W1:Y:S01]  /*14720*/  S2R R74, SR_TID.X ;  /* 0x00000000004a7919 */ /* 0x000e620000002100 */
[----:B------:R-:W-:Y:S04]  /*14730*/  STL [R1+0x90], R0 ;  /* 0x0000900001007387 */ /* 0x000fe80000100800 */
[----:B------:R-:W-:Y:S01]  /*14740*/  STL [R1+0x90], R0 ;  /* 0x0000900001007387 */ /* 0x000fe20000100800 */
[----:B------:R-:W-:-:S02]  /*14750*/  WARPGROUP.DEPBAR.LE gsb0, 0x0 ;  /* 0x00008000000079c5 */ /* 0x000fc40000010000 */
[----:B------:R-:W-:-:S06]  /*14760*/  WARPGROUP.ARRIVE ;  /* 0x00000000000079c5 */ /* 0x000fcc0000000000 */
[----:B------:R-:W-:Y:S01]  /*14770*/  HGMMA.64x96x16.F32.BF16 R24, gdesc[UR4], R24, gsb0 ;  /* 0x01600000041879f0 */ /* 0x000fe20008001818 */
[----:B------:R-:W-:Y:S01]  /*14780*/  STL [R1+0x90], R0 ;  /* 0x0000900001007387 */ /* 0x000fe20000100800 */
[----:B-1----:R-:W-:-:S03]  /*14790*/  SHF.R.U32.HI R74, RZ, 0x7, R74 ;  /* 0x00000007ff4a7819 */ /* 0x002fc6000001164a */
        /* <DEDUP_REMOVED lines=22> */
[----:B------:R-:W2:Y:S04]  /*14900*/  LDL R11, [R1+0x13c] ;  /* 0x00013c00010b7983 */ /* 0x000ea80000100800 */
[----:B------:R-:W3:Y:S04]  /*14910*/  LDL R77, [R1+0x70] ;  /* 0x00007000014d7983 */ /* 0x000ee80000100800 */
[----:B------:R-:W4:Y:S04]  /*14920*/  LDL.64 R8, [R1+0x160] ;  /* 0x0001600001087983 */ /* 0x000f280000100a00 */
[----:B------:R-:W4:Y:S04]  /*14930*/  LDL R78, [R1+0x168] ;  /* 0x00016800014e7983 */ /* 0x000f280000100800 */
[----:B------:R-:W4:Y:S04]  /*14940*/  LDL.128 R12, [R1+0x150] ;  /* 0x00015000010c7983 */ /* 0x000f280000100c00 */
[----:B-1----:R-:W4:Y:S01]  /*14950*/  LDL.128 R4, [R1+0x140] ;  /* 0x0001400001047983 */ /* 0x002f220000100c00 */
        /* <DEDUP_REMOVED lines=33> */
[----:B------:R-:W1:Y:S01]  /*14b70*/  SHFL.IDX PT, R76, R8, RZ, 0x1c1f ;  /* 0x001c1fff084c7589 */ /* 0x000e6200000e0000 */
        /* <DEDUP_REMOVED lines=10> */
[--C-:B-1----:R-:W-:Y:S02]  /*14c20*/  IMAD.IADD R6, R21, 0x1, R76.reuse ;  /* 0x0000000115067824 */ /* 0x102fe400078e024c */
        /* <DEDUP_REMOVED lines=12> */
.L_x_3296:
[----:B------:R-:W-:-:S13]  /*14cf0*/  ISETP.NE.AND P1, PT, R13, 0x1, PT ;  /* 0x000000010d00780c */ /* 0x000fda0003f25270 */
[----:B------:R-:W-:-:S05]  /*14d00*/  @P1 IMAD.HI.U32 R12, R9, R14, RZ ;  /* 0x0000000e090c1227 */ /* 0x000fca00078e00ff */
[----:B------:R-:W-:-:S07]  /*14d10*/  @P1 SHF.R.U32.HI R9, RZ, R15, R12 ;  /* 0x0000000fff091219 */ /* 0x000fce000001160c */
.L_x_3297:
[----:B------:R-:W-:Y:S05]  /*14d20*/  BSYNC B1 ;  /* 0x0000000000017941 */ /* 0x000fea0003800000 */
.L_x_3295:
[----:B------:R-:W-:-:S05]  /*14d30*/  IMAD R12, R9, R13, R92 ;  /* 0x0000000d090c7224 */ /* 0x000fca00078e025c */
[----:B------:R-:W-:Y:S02]  /*14d40*/  VIMNMX R7, R7, R12, !PT ;  /* 0x0000000c07077248 */ /* 0x000fe40007fe0100 */
[----:B------:R-:W-:-:S07]  /*14d50*/  VIADDMNMX R6, R12, R13, R6, PT ;  /* 0x0000000d0c067246 */ /* 0x000fce0003800106 */
.L_x_3294:
[----:B------:R-:W-:Y:S05]  /*14d60*/  BSYNC B0 ;  /* 0x0000000000007941 */ /* 0x000fea0003800000 */
.L_x_3293:
[C---:B------:R-:W-:Y:S01]  /*14d70*/  ISETP.GE.AND P1, PT, R73.reuse, 0x2, PT ;  /* 0x000000024900780c */ /* 0x040fe20003f26270 */
[----:B------:R-:W1:Y:S01]  /*14d80*/  SHFL.IDX PT, R8, R8, 0x1, 0x1c1f ;  /* 0x003c1f0008087f89 */ /* 0x000e6200000e0000 */
[----:B------:R-:W-:Y:S01]  /*14d90*/  ISETP.GE.AND P3, PT, R73, 0xa, PT ;  /* 0x0000000a4900780c */ /* 0x000fe20003f66270 */
[----:B------:R-:W-:Y:S01]  /*14da0*/  BSSY B0, `(.L_x_3298) ;  /* 0x0000087000007945 */ /* 0x000fe20003800000 */
[----:B------:R-:W-:Y:S02]  /*14db0*/  P2R R75, PR, RZ, 0x2 ;  /* 0x00000002ff4b7803 */ /* 0x000fe40000000000 */
[----:B------:R-:W-:Y:S02]  /*14dc0*/  ISETP.GT.AND P1, PT, R7, 0x1, !P1 ;  /* 0x000000010700780c */ /* 0x000fe40004f24270 */
[----:B------:R-:W-:Y:S02]  /*14dd0*/  ISETP.GE.AND P2, PT, R73, 0x9, PT ;  /* 0x000000094900780c */ /* 0x000fe40003f46270 */
[----:B------:R-:W-:-:S02]  /*14de0*/  ISETP.LT.OR P1, PT, R6, 0x2, P1 ;  /* 0x000000020600780c */ /* 0x000fc40000f21670 */
[----:B------:R-:W-:Y:S02]  /*14df0*/  P2R R77, PR, RZ, 0x4 ;  /* 0x00000004ff4d7803 */ /* 0x000fe40000000000 */
[----:B------:R-:W-:Y:S02]  /*14e00*/  FSEL R90, R25, -INF , !P1 ;  /* 0xff800000195a7808 */ /* 0x000fe40004800000 */
[C---:B------:R-:W-:Y:S02]  /*14e10*/  ISETP.GT.AND P1, PT, R7.reuse, 0x9, !P3 ;  /* 0x000000090700780c */ /* 0x040fe40005f24270 */
[----:B------:R-:W-:Y:S02]  /*14e20*/  P2R R25, PR, RZ, 0x8 ;  /* 0x00000008ff197803 */ /* 0x000fe40000000000 */
[----:B------:R-:W-:Y:S02]  /*14e30*/  ISETP.LT.OR P1, PT, R6, 0xa, P1 ;  /* 0x0000000a0600780c */ /* 0x000fe40000f21670 */
[----:B------:R-:W-:-:S02]  /*14e40*/  ISETP.GT.AND P2, PT, R7, 0x8, !P2 ;  /* 0x000000080700780c */ /* 0x000fc40005744270 */
[----:B------:R-:W-:Y:S01]  /*14e50*/  ISETP.GE.AND P3, PT, R73, 0x11, PT ;  /* 0x000000114900780c */ /* 0x000fe20003f66270 */
[--C-:B-1----:R-:W-:Y:S01]  /*14e60*/  IMAD.IADD R12, R21, 0x1, R8.reuse ;  /* 0x00000001150c7824 */ /* 0x102fe200078e0208 */
[----:B------:R-:W-:Y:S01]  /*14e70*/  FSEL R88, R29, -INF , !P1 ;  /* 0xff8000001d587808 */ /* 0x000fe20004800000 */
[----:B------:R-:W-:Y:S01]  /*14e80*/  IMAD.IADD R9, R11, 0x1, R8 ;  /* 0x000000010b097824 */ /* 0x000fe200078e0208 */
[----:B------:R-:W-:Y:S02]  /*14e90*/  ISETP.LT.OR P2, PT, R6, 0x9, P2 ;  /* 0x000000090600780c */ /* 0x000fe40001741670 */
[----:B------:R-:W-:Y:S02]  /*14ea0*/  ISETP.GT.AND P1, PT, R7, 0x10, !P3 ;  /* 0x000000100700780c */ /* 0x000fe40005f24270 */
[----:B------:R-:W-:Y:S02]  /*14eb0*/  FSEL R154, R28, -INF , !P2 ;  /* 0xff8000001c9a7808 */ /* 0x000fe40005000000 */
        /* <DEDUP_REMOVED lines=71> */
[----:B------:R-:W-:Y:S02]  /*15330*/  P2R R79, PR, RZ, 0x8 ;  /* 0x00000008ff4f7803 */ /* 0x000fe40000000000 */
[----:B------:R-:W-:-:S02]  /*15340*/  FSEL R60, R60, -INF , !P1 ;  /* 0xff8000003c3c7808 */ /* 0x000fc40004800000 */
        /* <DEDUP_REMOVED lines=37> */
.L_x_3301:
[----:B------:R-:W-:-:S13]  /*155a0*/  ISETP.NE.AND P6, PT, R13, 0x1, PT ;  /* 0x000000010d00780c */ /* 0x000fda0003fc5270 */
[----:B------:R-:W-:-:S05]  /*155b0*/  @P6 IMAD.HI.U32 R14, R4, R14, RZ ;  /* 0x0000000e040e6227 */ /* 0x000fca00078e00ff */
[----:B------:R-:W-:-:S07]  /*155c0*/  @P6 SHF.R.U32.HI R4, RZ, R15, R14 ;  /* 0x0000000fff046219 */ /* 0x000fce000001160e */
.L_x_3302:
[----:B------:R-:W-:Y:S05]  /*155d0*/  BSYNC B1 ;  /* 0x0000000000017941 */ /* 0x000fea0003800000 */
.L_x_3300:
[----:B------:R-:W-:-:S05]  /*155e0*/  IMAD R4, R4, R13, R92 ;  /* 0x0000000d04047224 */ /* 0x000fca00078e025c */
[----:B------:R-:W-:Y:S02]  /*155f0*/  VIADDMNMX R12, R4, R13, R12, PT ;  /* 0x0000000d040c7246 */ /* 0x000fe4000380010c */
[----:B------:R-:W-:-:S07]  /*15600*/  VIMNMX R9, R9, R4, !PT ;  /* 0x0000000409097248 */ /* 0x000fce0007fe0100 */
.L_x_3299:
[----:B------:R-:W-:Y:S05]  /*15610*/  BSYNC B0 ;  /* 0x0000000000007941 */ /* 0x000fea0003800000 */
.L_x_3298:
[----:B------:R-:W2:Y:S01]  /*15620*/  LDL.64 R6, [R1+0x230] ;  /* 0x0002300001067983 */ /* 0x000ea20000100a00 */
[----:B------:R-:W-:Y:S02]  /*15630*/  ISETP.GT.AND P5, PT, R9, RZ, !P5 ;  /* 0x000000ff0900720c */ /* 0x000fe40006fa4270 */
        /* <DEDUP_REMOVED lines=39> */
[----:B------:R-:W-:Y:S02]  /*158b0*/  ISETP.NE.AND P5, PT, R41, RZ, PT ;  /* 0x000000ff2900720c */ /* 0x000fe40003fa5270 */
[C---:B------:R-:W-:Y:S01]  /*158c0*/  ISETP.GT.AND P1, PT, R9.reuse, 0x49, !P1 ;  /* 0x000000490900780c */ /* 0x040fe20004f24270 */
[----:B------:R-:W3:Y:S01]  /*158d0*/  LDL R41, [R1+0x250] ;  /* 0x0002500001297983 */ /* 0x000ee20000100800 */
        /* <DEDUP_REMOVED lines=28> */
[----:B--2---:R-:W-:Y:S02]  /*15aa0*/  FMNMX.FTZ R4, R152, R6, !PT ;  /* 0x0000000698047209 */ /* 0x004fe40007810000 */
[----:B------:R-:W-:Y:S02]  /*15ab0*/  ISETP.LT.OR P5, PT, R12, 0x42, P5 ;  /* 0x000000420c00780c */ /* 0x000fe40002fa1670 */
[----:B------:R-:W-:Y:S02]  /*15ac0*/  FMNMX.FTZ R4, R90, R4, !PT ;  /* 0x000000045a047209 */ /* 0x000fe40007810000 */
[----:B------:R-:W-:-:S02]  /*15ad0*/  FSEL R59, R59, -INF , !P5 ;  /* 0xff8000003b3b7808 */ /* 0x000fc40006800000 */
[----:B------:R-:W-:Y:S02]  /*15ae0*/  FMNMX.FTZ R4, R154, R4, !PT ;  /* 0x000000049a047209 */ /* 0x000fe40007810000 */
[----:B------:R-:W-:Y:S02]  /*15af0*/  ISETP.NE.AND P5, PT, R57, RZ, PT ;  /* 0x000000ff3900720c */ /* 0x000fe40003fa5270 */
[----:B------:R-:W-:Y:S02]  /*15b00*/  FMNMX.FTZ R4, R88, R4, !PT ;  /* 0x0000000458047209 */ /* 0x000fe40007810000 */
[----:B------:R-:W-:Y:S02]  /*15b10*/  ISETP.GT.AND P2, PT, R9, 0x50, !P2 ;  /* 0x000000500900780c */ /* 0x000fe40005744270 */
[----:B------:R-:W-:Y:S02]  /*15b20*/  FMNMX.FTZ R4, R76, R4, !PT ;  /* 0x000000044c047209 */ /* 0x000fe40007810000 */
[----:B------:R-:W-:-:S02]  /*15b30*/  ISETP.LT.OR P1, PT, R12, 0x4a, P1 ;  /* 0x0000004a0c00780c */ /* 0x000fc40000f21670 */
        /* <DEDUP_REMOVED lines=9> */
[----:B------:R-:W-:Y:S02]  /*15bd0*/  FMNMX.FTZ R5, R48, R5, !PT ;  /* 0x0000000530057209 */ /* 0x000fe40007810000 */
[----:B------:R-:W-:Y:S02]  /*15be0*/  FMNMX.FTZ R4, R26, R7, !PT ;  /* 0x000000071a047209 */ /* 0x000fe40007810000 */
[----:B------:R-:W-:-:S04]  /*15bf0*/  FMNMX.FTZ R5, R40, R5, !PT ;  /* 0x0000000528057209 */ /* 0x000fc80007810000 */
[----:B------:R-:W-:Y:S02]  /*15c00*/  FMNMX.FTZ R11, R52, R5, !PT ;  /* 0x00000005340b7209 */ /* 0x000fe40007810000 */
        /* <DEDUP_REMOVED lines=18> */
[----:B------:R-:W-:Y:S02]  /*15d30*/  ISETP.GT.AND P5, PT, R9, 0x48, !P5 ;  /* 0x000000480900780c */ /* 0x000fe40006fa4270 */
[----:B------:R-:W-:Y:S02]  /*15d40*/  FMNMX.FTZ R5, R55, R4, !PT ;  /* 0x0000000437057209 */ /* 0x000fe40007810000 */
[----:B------:R-:W-:-:S02]  /*15d50*/  FMNMX.FTZ R11, R32, R11, !PT ;  /* 0x0000000b200b7209 */ /* 0x000fc40007810000 */
[----:B------:R-:W-:Y:S02]  /*15d60*/  ISETP.LT.OR P5, PT, R12, 0x49, P5 ;  /* 0x000000490c00780c */ /* 0x000fe40002fa1670 */
[----:B------:R-:W-:Y:S02]  /*15d70*/  FMNMX.FTZ R4, R58, R5, !PT ;  /* 0x000000053a047209 */ /* 0x000fe40007810000 */
[----:B------:R-:W-:Y:S02]  /*15d80*/  FMNMX.FTZ R11, R64, R11, !PT ;  /* 0x0000000b400b7209 */ /* 0x000fe40007810000 */
[----:B------:R-:W-:Y:S02]  /*15d90*/  FSEL R62, R62, -INF , !P5 ;  /* 0xff8000003e3e7808 */ /* 0x000fe40006800000 */
[----:B------:R-:W-:Y:S02]  /*15da0*/  FMNMX.FTZ R5, R59, R4, !PT ;  /* 0x000000043b057209 */ /* 0x000fe40007810000 */
[----:B------:R-:W-:-:S02]  /*15db0*/  FMNMX.FTZ R11, R20, R11, !PT ;  /* 0x0000000b140b7209 */ /* 0x000fc40007810000 */
[----:B------:R-:W-:Y:S02]  /*15dc0*/  ISETP.LT.OR P2, PT, R12, 0x51, P2 ;  /* 0x000000510c00780c */ /* 0x000fe40001741670 */
[----:B------:R-:W-:Y:S02]  /*15dd0*/  FSEL R63, R63, -INF , !P1 ;  /* 0xff8000003f3f7808 */ /* 0x000fe40004800000 */
[----:B------:R-:W-:Y:S02]  /*15de0*/  FMNMX.FTZ R4, R62, R5, !PT ;  /* 0x000000053e047209 */ /* 0x000fe40007810000 */
[----:B------:R-:W-:Y:S02]  /*15df0*/  FMNMX.FTZ R11, R68, R11, !PT ;  /* 0x0000000b440b7209 */ /* 0x000fe40007810000 */
[----:B------:R-:W-:Y:S02]  /*15e00*/  ISETP.GT.AND P4, PT, R9, 0x58, !P4 ;  /* 0x000000580900780c */ /* 0x000fe40006784270 */
[----:B------:R-:W-:-:S02]  /*15e10*/  ISETP.LT.OR P3, PT, R12, 0x52, P3 ;  /* 0x000000520c00780c */ /* 0x000fc40001f61670 */
[----:B------:R-:W-:Y:S02]  /*15e20*/  FSEL R66, R66, -INF , !P2 ;  /* 0xff80000042427808 */ /* 0x000fe40005000000 */
[----:B------:R-:W-:Y:S02]  /*15e30*/  FMNMX.FTZ R5, R63, R4, !PT ;  /* 0x000000043f057209 */ /* 0x000fe40007810000 */
[----:B------:R-:W-:Y:S02]  /*15e40*/  FMNMX.FTZ R8, R24, R11, !PT ;  /* 0x0000000b18087209 */ /* 0x000fe40007810000 */
[----:B------:R-:W-:Y:S02]  /*15e50*/  ISETP.GT.AND P1, PT, R9, 0x59, !P6 ;  /* 0x000000590900780c */ /* 0x000fe40007724270 */
[----:B------:R-:W-:Y:S02]  /*15e60*/  ISETP.LT.OR P4, PT, R12, 0x59, P4 ;  /* 0x000000590c00780c */ /* 0x000fe40002781670 */
[----:B------:R-:W-:-:S02]  /*15e70*/  FSEL R67, R67, -INF , !P3 ;  /* 0xff80000043437808 */ /* 0x000fc40005800000 */
[----:B------:R-:W-:Y:S01]  /*15e80*/  FMNMX.FTZ R4, R66, R5, !PT ;  /* 0x0000000542047209 */ /* 0x000fe20007810000 */
[----:B------:R-:W1:Y:S01]  /*15e90*/  SHFL.BFLY PT, R11, R8, 0x2, 0x1f ;  /* 0x0c401f00080b7f89 */ /* 0x000e6200000e0000 */
[----:B------:R-:W-:Y:S02]  /*15ea0*/  ISETP.LT.OR P1, PT, R12, 0x5a, P1 ;  /* 0x0000005a0c00780c */ /* 0x000fe40000f21670 */
[----:B------:R-:W-:Y:S02]  /*15eb0*/  FSEL R70, R70, -INF , !P4 ;  /* 0xff80000046467808 */ /* 0x000fe40006000000 */
[----:B------:R-:W-:Y:S02]  /*15ec0*/  FMNMX.FTZ R5, R67, R4, !PT ;  /* 0x0000000443057209 */ /* 0x000fe40007810000 */
[----:B------:R-:W-:Y:S02]  /*15ed0*/  FSEL R71, R71, -INF , !P1 ;  /* 0xff80000047477808 */ /* 0x000fe40004800000 */
[----:B------:R-:W-:-:S04]  /*15ee0*/  FMNMX.FTZ R4, R70, R5, !PT ;  /* 0x0000000546047209 */ /* 0x000fc80007810000 */
[----:B------:R-:W-:Y:S02]  /*15ef0*/  FMNMX.FTZ R9, R71, R4, !PT ;  /* 0x0000000447097209 */ /* 0x000fe40007810000 */
[----:B------:R-:W2:Y:S04]  /*15f00*/  LDL.64 R4, [R1+0x240] ;  /* 0x0002400001047983 */ /* 0x000ea80000100a00 */
[----:B------:R-:W-:Y:S04]  /*15f10*/  STL.64 [R1+0x230], R8 ;  /* 0x0002300801007387 */ /* 0x000fe80000100a00 */
[----:B------:R-:W4:Y:S01]  /*15f20*/  LDL R13, [R1+0x234] ;  /* 0x00023400010d7983 */ /* 0x000f220000100800 */
[----:B-1----:R-:W-:-:S05]  /*15f30*/  FMNMX.FTZ R11, R8, R11, !PT ;  /* 0x0000000b080b7209 */ /* 0x002fca0007810000 */
[----:B------:R-:W1:Y:S02]  /*15f40*/  SHFL.BFLY PT, R14, R11, 0x1, 0x1f ;  /* 0x0c201f000b0e7f89 */ /* 0x000e6400000e0000 */
[----:B-1----:R-:W-:-:S05]  /*15f50*/  FMNMX.FTZ R12, R11, R14, !PT ;  /* 0x0000000e0b0c7209 */ /* 0x002fca0007810000 */
[----:B------:R-:W-:Y:S04]  /*15f60*/  STL [R1+0x230], R12 ;  /* 0x0002300c01007387 */ /* 0x000fe80000100800 */
[----:B------:R-:W5:Y:S04]  /*15f70*/  LDL R14, [R1+0x230] ;  /* 0x00023000010e7983 */ /* 0x000f680000100800 */
[----:B----4-:R-:W1:Y:S02]  /*15f80*/  SHFL.BFLY PT, R8, R13, 0x2, 0x1f ;  /* 0x0c401f000d087f89 */ /* 0x010e6400000e0000 */
[----:B-1----:R-:W-:-:S05]  /*15f90*/  FMNMX.FTZ R8, R8, R13, !PT ;  /* 0x0000000d08087209 */ /* 0x002fca0007810000 */
[----:B------:R-:W1:Y:S01]  /*15fa0*/  SHFL.BFLY PT, R9, R8, 0x1, 0x1f ;  /* 0x0c201f0008097f89 */ /* 0x000e6200000e0000 */
[----:B-----5:R-:W-:-:S04]  /*15fb0*/  FSETP.NEU.FTZ.AND P1, PT, R14, -INF , PT ;  /* 0xff8000000e00780b */ /* 0x020fc80003f3d000 */
[----:B------:R-:W-:Y:S01]  /*15fc0*/  FSEL R13, R14, RZ, P1 ;  /* 0x000000ff0e0d7208 */ /* 0x000fe20000800000 */
[----:B---3--:R-:W-:-:S04]  /*15fd0*/  FMUL.FTZ R11, R41, R14 ;  /* 0x0000000e290b7220 */ /* 0x008fc80000410000 */
[----:B------:R-:W-:Y:S01]  /*15fe0*/  FADD.FTZ R6, R6, -R13 ;  /* 0x8000000d06067221 */ /* 0x000fe20000010000 */
[----:B------:R-:W-:Y:S02]  /*15ff0*/  FSEL R11, R11, RZ, P1 ;  /* 0x000000ff0b0b7208 */ /* 0x000fe40000800000 */
[----:B-1----:R-:W-:Y:S01]  /*16000*/  FMNMX.FTZ R8, R8, R9, !PT ;  /* 0x0000000908087209 */ /* 0x002fe20007810000 */
[----:B------:R-:W-:-:S03]  /*16010*/  FMUL.FTZ R6, R6, R41 ;  /* 0x0000002906067220 */ /* 0x000fc60000410000 */
[C---:B------:R-:W-:Y:S01]  /*16020*/  FSETP.NEU.FTZ.AND P1, PT, R8.reuse, -INF , PT ;  /* 0xff8000000800780b */ /* 0x040fe20003f3d000 */
[-C--:B------:R-:W-:Y:S01]  /*16030*/  FMUL.FTZ R9, R8, R41.reuse ;  /* 0x0000002908097220 */ /* 0x080fe20000410000 */
[----:B------:R1:W-:Y:S01]  /*16040*/  MUFU.EX2 R13, R6 ;  /* 0x00000006000d7308 */ /* 0x0003e20000000800 */
[----:B------:R-:W-:-:S03]  /*16050*/  FFMA.FTZ R168, R20, R41, -R11 ;  /* 0x0000002914a87223 */ /* 0x000fc6000001080b */
[----:B------:R-:W-:Y:S02]  /*16060*/  FSEL R20, R9, RZ, P1 ;  /* 0x000000ff09147208 */ /* 0x000fe40000800000 */
[----:B-1----:R-:W-:Y:S01]  /*16070*/  FSEL R6, R8, RZ, P1 ;  /* 0x000000ff08067208 */ /* 0x002fe20000800000 */
[-CC-:B------:R-:W-:Y:S01]  /*16080*/  FFMA.FTZ R152, R152, R41.reuse, -R11.reuse ;  /* 0x0000002998987223 */ /* 0x180fe2000001080b */
[-CC-:B------:R-:W-:Y:S01]  /*16090*/  FFMA.FTZ R173, R32, R41.reuse, -R11.reuse ;  /* 0x0000002920ad7223 */ /* 0x180fe2000001080b */
[-C--:B------:R-:W-:Y:S02]  /*160a0*/  FFMA.FTZ R32, R26, R41.reuse, -R20 ;  /* 0x000000291a207223 */ /* 0x080fe40000010814 */
[----:B------:R-:W-:Y:S01]  /*160b0*/  FADD.FTZ R6, R7, -R6 ;  /* 0x8000000607067221 */ /* 0x000fe20000010000 */
[-CC-:B------:R-:W-:Y:S01]  /*160c0*/  FFMA.FTZ R15, R90, R41.reuse, -R11.reuse ;  /* 0x000000295a0f7223 */ /* 0x180fe2000001080b */
[-CC-:B------:R-:W-:Y:S02]  /*160d0*/  FFMA.FTZ R153, R29, R41.reuse, -R20.reuse ;  /* 0x000000291d997223 */ /* 0x180fe40000010814 */
[----:B------:R-:W-:Y:S01]  /*160e0*/  FMUL.FTZ R6, R41, R6 ;  /* 0x0000000629067220 */ /* 0x000fe20000410000 */
[----:B------:R-:W2:Y:S01]  /*160f0*/  MUFU.EX2 R152, R152 ;  /* 0x0000009800987308 */ /* 0x000ea20000000800 */
[-CC-:B------:R-:W-:Y:S01]  /*16100*/  FFMA.FTZ R154, R154, R41.reuse, -R11.reuse ;  /* 0x000000299a9a7223 */ /* 0x180fe2000001080b */
[-C--:B------:R-:W-:Y:S01]  /*16110*/  FFMA.FTZ R31, R30, R41.reuse, -R20 ;  /* 0x000000291e1f7223 */ /* 0x080fe20000010814 */
[----:B------:R-:W-:-:S05]  /*16120*/  FFMA.FTZ R37, R88, R41, -R11 ;  /* 0x0000002958257223 */ /* 0x000fca000001080b */
[----:B------:R-:W-:Y:S01]  /*16130*/  MUFU.EX2 R32, R32 ;  /* 0x0000002000207308 */ /* 0x000fe20000000800 */
[----:B------:R-:W-:-:S07]  /*16140*/  FFMA.FTZ R155, R27, R41, -R20 ;  /* 0x000000291b9b7223 */ /* 0x000fce0000010814 */
[----:B------:R-:W1:Y:S01]  /*16150*/  MUFU.EX2 R12, R6 ;  /* 0x00000006000c7308 */ /* 0x000e620000000800 */
[----:B------:R-:W-:-:S07]  /*16160*/  FFMA.FTZ R36, R76, R41, -R11 ;  /* 0x000000294c247223 */ /* 0x000fce000001080b */
[----:B------:R-:W3:Y:S01]  /*16170*/  MUFU.EX2 R15, R15 ;  /* 0x0000000f000f7308 */ /* 0x000ee20000000800 */
[----:B------:R-:W-:-:S07]  /*16180*/  FFMA.FTZ R30, R21, R41, -R20 ;  /* 0x00000029151e7223 */ /* 0x000fce0000010814 */
[----:B------:R-:W4:Y:S01]  /*16190*/  MUFU.EX2 R153, R153 ;  /* 0x0000009900997308 */ /* 0x000f220000000800 */
[----:B------:R-:W-:-:S07]  /*161a0*/  FFMA.FTZ R156, R86, R41, -R11 ;  /* 0x00000029569c7223 */ /* 0x000fce000001080b */
[----:B------:R-:W5:Y:S01]  /*161b0*/  MUFU.EX2 R154, R154 ;  /* 0x0000009a009a7308 */ /* 0x000f620000000800 */
[----:B------:R-:W-:-:S07]  /*161c0*/  FFMA.FTZ R157, R25, R41, -R20 ;  /* 0x00000029199d7223 */ /* 0x000fce0000010814 */
[----:B------:R-:W0:Y:S01]  /*161d0*/  MUFU.EX2 R31, R31 ;  /* 0x0000001f001f7308 */ /* 0x000e220000000800 */
[----:B------:R-:W-:Y:S01]  /*161e0*/  FFMA.FTZ R165, R24, R41, -R11 ;  /* 0x0000002918a57223 */ /* 0x000fe2000001080b */
[----:B--2---:R-:W-:-:S06]  /*161f0*/  FFMA.FTZ R4, R13, R4, R152 ;  /* 0x000000040d047223 */ /* 0x004fcc0000010098 */
[----:B------:R-:W2:Y:S01]  /*16200*/  MUFU.EX2 R37, R37 ;  /* 0x0000002500257308 */ /* 0x000ea20000000800 */
[----:B------:R-:W-:Y:S01]  /*16210*/  FFMA.FTZ R35, R78, R41, -R11 ;  /* 0x000000294e237223 */ /* 0x000fe2000001080b */
[----:B-1----:R-:W-:-:S06]  /*16220*/  FFMA.FTZ R24, R5, R12, R32 ;  /* 0x0000000c05187223 */ /* 0x002fcc0000010020 */
[----:B------:R-:W1:Y:S01]  /*16230*/  MUFU.EX2 R155, R155 ;  /* 0x0000009b009b7308 */ /* 0x000e620000000800 */
[----:B------:R-:W-:Y:S01]  /*16240*/  FFMA.FTZ R29, R38, R41, -R20 ;  /* 0x00000029261d7223 */ /* 0x000fe20000010814 */
[----:B---3--:R-:W-:-:S06]  /*16250*/  FADD.FTZ R5, R15, R4 ;  /* 0x000000040f057221 */ /* 0x008fcc0000010000 */
[----:B------:R-:W3:Y:S01]  /*16260*/  MUFU.EX2 R36, R36 ;  /* 0x0000002400247308 */ /* 0x000ee20000000800 */
[----:B------:R-:W-:Y:S01]  /*16270*/  FFMA.FTZ R158, R84, R41, -R11 ;  /* 0x00000029549e7223 */ /* 0x000fe2000001080b */
[----:B----4-:R-:W-:-:S06]  /*16280*/  FADD.FTZ R24, R153, R24 ;  /* 0x0000001899187221 */ /* 0x010fcc0000010000 */
[----:B------:R-:W4:Y:S01]  /*16290*/  MUFU.EX2 R30, R30 ;  /* 0x0000001e001e7308 */ /* 0x000f220000000800 */
[----:B------:R-:W-:Y:S01]  /*162a0*/  FFMA.FTZ R159, R39, R41, -R20 ;  /* 0x00000029279f7223 */ /* 0x000fe20000010814 */
[----:B-----5:R-:W-:-:S06]  /*162b0*/  FADD.FTZ R4, R154, R5 ;  /* 0x000000059a047221 */ /* 0x020fcc0000010000 */
[----:B------:R-:W5:Y:S01]  /*162c0*/  MUFU.EX2 R156, R156 ;  /* 0x0000009c009c7308 */ /* 0x000f620000000800 */
[-CC-:B------:R-:W-:Y:S01]  /*162d0*/  FFMA.FTZ R34, R72, R41.reuse, -R11.reuse ;  /* 0x0000002948227223 */ /* 0x180fe2000001080b */
[----:B------:R-:W-:Y:S01]  /*162e0*/  FFMA.FTZ R175, R28, R41, -R11 ;  /* 0x000000291caf7223 */ /* 0x000fe2000001080b */
[----:B0-----:R-:W-:-:S05]  /*162f0*/  FADD.FTZ R24, R31, R24 ;  /* 0x000000181f187221 */ /* 0x001fca0000010000 */
[----:B------:R-:W0:Y:S01]  /*16300*/  MUFU.EX2 R157, R157 ;  /* 0x0000009d009d7308 */ /* 0x000e220000000800 */
[----:B------:R-:W-:Y:S01]  /*16310*/  FFMA.FTZ R28, R42, R41, -R20 ;  /* 0x000000292a1c7223 */ /* 0x000fe20000010814 */
[----:B--2---:R-:W-:-:S06]  /*16320*/  FADD.FTZ R5, R37, R4 ;  /* 0x0000000425057221 */ /* 0x004fcc0000010000 */
[----:B------:R-:W2:Y:S01]  /*16330*/  MUFU.EX2 R35, R35 ;  /* 0x0000002300237308 */ /* 0x000ea20000000800 */
[----:B------:R-:W-:Y:S01]  /*16340*/  FFMA.FTZ R160, R82, R41, -R11 ;  /* 0x0000002952a07223 */ /* 0x000fe2000001080b */
[----:B-1----:R-:W-:-:S06]  /*16350*/  FADD.FTZ R7, R155, R24 ;  /* 0x000000189b077221 */ /* 0x002fcc0000010000 */
        /* <DEDUP_REMOVED lines=10> */
[----:B------:R-:W-:Y:S01]  /*16400*/  FFMA.FTZ R162, R80, R41, -R11 ;  /* 0x0000002950a27223 */ /* 0x000fe2000001080b */
[----:B0-----:R-:W-:-:S06]  /*16410*/  FADD.FTZ R4, R157, R4 ;  /* 0x000000049d047221 */ /* 0x001fcc0000010000 */
        /* <DEDUP_REMOVED lines=34> */
[----:B0-----:R-:W-:Y:S01]  /*16640*/  FADD.FTZ R7, R14, R7 ;  /* 0x000000070e077221 */ /* 0x001fe20000010000 */
[----:B------:R-:W-:-:S06]  /*16650*/  FFMA.FTZ R172, R59, R41, -R20 ;  /* 0x000000293bac7223 */ /* 0x000fcc0000010814 */
[----:B------:R-:W0:Y:S01]  /*16660*/  MUFU.EX2 R216, R216 ;  /* 0x000000d800d87308 */ /* 0x000e220000000800 */
[----:B--2---:R-:W-:Y:S01]  /*16670*/  FADD.FTZ R4, R232, R5 ;  /* 0x00000005e8047221 */ /* 0x004fe20000010000 */
[----:B------:R-:W-:-:S06]  /*16680*/  FFMA.FTZ R174, R60, R41, -R11 ;  /* 0x000000293cae7223 */ /* 0x000fcc000001080b */
[----:B------:R-:W2:Y:S01]  /*16690*/  MUFU.EX2 R221, R221 ;  /* 0x000000dd00dd7308 */ /* 0x000ea20000000800 */
[----:B-1----:R-:W-:Y:S01]  /*166a0*/  FADD.FTZ R6, R218, R7 ;  /* 0x00000007da067221 */ /* 0x002fe20000010000 */
[----:B------:R-:W-:-:S06]  /*166b0*/  FFMA.FTZ R169, R62, R41, -R20 ;  /* 0x000000293ea97223 */ /* 0x000fcc0000010814 */
[----:B------:R-:W1:Y:S01]  /*166c0*/  MUFU.EX2 R217, R217 ;  /* 0x000000d900d97308 */ /* 0x000e620000000800 */
[----:B---3--:R-:W-:Y:S01]  /*166d0*/  FADD.FTZ R5, R233, R4 ;  /* 0x00000004e9057221 */ /* 0x008fe20000010000 */
[----:B----4-:R-:W-:-:S06]  /*166e0*/  FADD.FTZ R7, R219, R6 ;  /* 0x00000006db077221 */ /* 0x010fcc0000010000 */
[----:B------:R-:W3:Y:S01]  /*166f0*/  MUFU.EX2 R215, R215 ;  /* 0x000000d700d77308 */ /* 0x000ee20000000800 */
[----:B------:R-:W-:-:S07]  /*16700*/  FFMA.FTZ R170, R63, R41, -R20 ;  /* 0x000000293faa7223 */ /* 0x000fce0000010814 */
[----:B------:R-:W4:Y:S01]  /*16710*/  MUFU.EX2 R171, R171 ;  /* 0x000000ab00ab7308 */ /* 0x000f220000000800 */
[----:B-----5:R-:W-:Y:S01]  /*16720*/  FADD.FTZ R4, R220, R5 ;  /* 0x00000005dc047221 */ /* 0x020fe20000010000 */
[----:B------:R-:W-:-:S06]  /*16730*/  FFMA.FTZ R167, R64, R41, -R11 ;  /* 0x0000002940a77223 */ /* 0x000fcc000001080b */
[----:B------:R-:W5:Y:S01]  /*16740*/  MUFU.EX2 R175, R175 ;  /* 0x000000af00af7308 */ /* 0x000f620000000800 */
[----:B0-----:R-:W-:Y:S01]  /*16750*/  FADD.FTZ R6, R216, R7 ;  /* 0x00000007d8067221 */ /* 0x001fe20000010000 */
[----:B------:R-:W-:-:S06]  /*16760*/  FFMA.FTZ R21, R66, R41, -R20 ;  /* 0x0000002942157223 */ /* 0x000fcc0000010814 */
[----:B------:R-:W0:Y:S01]  /*16770*/  MUFU.EX2 R172, R172 ;  /* 0x000000ac00ac7308 */ /* 0x000e220000000800 */
[----:B--2---:R-:W-:Y:S01]  /*16780*/  FADD.FTZ R4, R221, R4 ;  /* 0x00000004dd047221 */ /* 0x004fe20000010000 */
[----:B-1----:R-:W-:-:S06]  /*16790*/  FADD.FTZ R6, R217, R6 ;  /* 0x00000006d9067221 */ /* 0x002fcc0000010000 */
[----:B------:R-:W1:Y:S01]  /*167a0*/  MUFU.EX2 R174, R174 ;  /* 0x000000ae00ae7308 */ /* 0x000e620000000800 */
[----:B------:R-:W-:-:S07]  /*167b0*/  FFMA.FTZ R164, R67, R41, -R20 ;  /* 0x0000002943a47223 */ /* 0x000fce0000010814 */
[----:B------:R-:W2:Y:S01]  /*167c0*/  MUFU.EX2 R169, R169 ;  /* 0x000000a900a97308 */ /* 0x000ea20000000800 */
[----:B---3--:R-:W-:Y:S01]  /*167d0*/  FADD.FTZ R4, R215, R4 ;  /* 0x00000004d7047221 */ /* 0x008fe20000010000 */
[----:B------:R-:W-:-:S06]  /*167e0*/  FFMA.FTZ R166, R68, R41, -R11 ;  /* 0x0000002944a67223 */ /* 0x000fcc000001080b */
[----:B------:R-:W3:Y:S01]  /*167f0*/  MUFU.EX2 R173, R173 ;  /* 0x000000ad00ad7308 */ /* 0x000ee20000000800 */
[----:B----4-:R-:W-:Y:S01]  /*16800*/  FADD.FTZ R5, R171, R6 ;  /* 0x00000006ab057221 */ /* 0x010fe20000010000 */
[----:B------:R-:W-:-:S06]  /*16810*/  FFMA.FTZ R11, R70, R41, -R20 ;  /* 0x00000029460b7223 */ /* 0x000fcc0000010814 */
[----:B------:R-:W4:Y:S01]  /*16820*/  MUFU.EX2 R170, R170 ;  /* 0x000000aa00aa7308 */ /* 0x000f220000000800 */
[----:B-----5:R-:W-:Y:S01]  /*16830*/  FADD.FTZ R7, R175, R4 ;  /* 0x00000004af077221 */ /* 0x020fe20000010000 */
[----:B0-----:R-:W-:-:S06]  /*16840*/  FADD.FTZ R4, R172, R5 ;  /* 0x00000005ac047221 */ /* 0x001fcc0000010000 */
[----:B------:R-:W0:Y:S01]  /*16850*/  MUFU.EX2 R167, R167 ;  /* 0x000000a700a77308 */ /* 0x000e220000000800 */
[----:B------:R-:W-:-:S07]  /*16860*/  FFMA.FTZ R20, R71, R41, -R20 ;  /* 0x0000002947147223 */ /* 0x000fce0000010814 */
[----:B------:R-:W5:Y:S01]  /*16870*/  MUFU.EX2 R21, R21 ;  /* 0x0000001500157308 */ /* 0x000f620000000800 */
[----:B-1----:R-:W-:Y:S01]  /*16880*/  FADD.FTZ R6, R174, R7 ;  /* 0x00000007ae067221 */ /* 0x002fe20000010000 */
[----:B--2---:R-:W-:-:S06]  /*16890*/  FADD.FTZ R5, R169, R4 ;  /* 0x00000004a9057221 */ /* 0x004fcc0000010000 */
[----:B------:R-:W1:Y:S08]  /*168a0*/  MUFU.EX2 R168, R168 ;  /* 0x000000a800a87308 */ /* 0x000e700000000800 */
[----:B------:R-:W2:Y:S01]  /*168b0*/  MUFU.EX2 R164, R164 ;  /* 0x000000a400a47308 */ /* 0x000ea20000000800 */
[----:B---3--:R-:W-:Y:S01]  /*168c0*/  FADD.FTZ R6, R173, R6 ;  /* 0x00000006ad067221 */ /* 0x008fe20000010000 */
[----:B----4-:R-:W-:-:S06]  /*168d0*/  FADD.FTZ R4, R170, R5 ;  /* 0x00000005aa047221 */ /* 0x010fcc0000010000 */
[----:B------:R-:W3:Y:S08]  /*168e0*/  MUFU.EX2 R166, R166 ;  /* 0x000000a600a67308 */ /* 0x000ef00000000800 */
[----:B------:R-:W4:Y:S01]  /*168f0*/  MUFU.EX2 R11, R11 ;  /* 0x0000000b000b7308 */ /* 0x000f220000000800 */
[----:B0-----:R-:W-:Y:S01]  /*16900*/  FADD.FTZ R5, R167, R6 ;  /* 0x00000006a7057221 */ /* 0x001fe20000010000 */
[----:B-----5:R-:W-:-:S06]  /*16910*/  FADD.FTZ R7, R21, R4 ;  /* 0x0000000415077221 */ /* 0x020fcc0000010000 */
[----:B------:R-:W0:Y:S08]  /*16920*/  MUFU.EX2 R165, R165 ;  /* 0x000000a500a57308 */ /* 0x000e300000000800 */
[----:B------:R-:W5:Y:S01]  /*16930*/  MUFU.EX2 R20, R20 ;  /* 0x0000001400147308 */ /* 0x000f620000000800 */
[----:B-1----:R-:W-:Y:S01]  /*16940*/  FADD.FTZ R5, R168, R5 ;  /* 0x00000005a8057221 */ /* 0x002fe20000010000 */
[----:B--2---:R-:W-:-:S03]  /*16950*/  FADD.FTZ R4, R164, R7 ;  /* 0x00000007a4047221 */ /* 0x004fc60000010000 */
[----:B---3--:R-:W-:Y:S01]  /*16960*/  FADD.FTZ R6, R166, R5 ;  /* 0x00000005a6067221 */ /* 0x008fe20000010000 */
[----:B----4-:R-:W-:-:S03]  /*16970*/  FADD.FTZ R5, R11, R4 ;  /* 0x000000040b057221 */ /* 0x010fc60000010000 */
[----:B0-----:R-:W-:Y:S01]  /*16980*/  FADD.FTZ R4, R165, R6 ;  /* 0x00000006a5047221 */ /* 0x001fe20000010000 */
[----:B------:R-:W-:Y:S01]  /*16990*/  STL [R1+0x234], R8 ;  /* 0x0002340801007387 */ /* 0x000fe20000100800 */
[----:B-----5:R-:W-:-:S05]  /*169a0*/  FADD.FTZ R5, R20, R5 ;  /* 0x0000000514057221 */ /* 0x020fca0000010000 */
[----:B------:R0:W-:Y:S04]  /*169b0*/  STL.64 [R1+0x240], R4 ;  /* 0x0002400401007387 */ /* 0x0001e80000100a00 */
[----:B------:R-:W2:Y:S01]  /*169c0*/  LD.E R7, desc[UR40][R22.64+0x260] ;  /* 0x0002602816077980 */ /* 0x000ea2000c101900 */
[----:B------:R-:W-:-:S05]  /*169d0*/  IADD3 R6, P1, R16, 0x260, RZ ;  /* 0x0000026010067810 */ /* 0x000fca0007f3e0ff */
[----:B0-----:R-:W-:Y:S01]  /*169e0*/  IMAD.X R5, RZ, RZ, R17, P1 ;  /* 0x000000ffff057224 */ /* 0x001fe200008e0611 */
[----:B------:R-:W-:Y:S01]  /*169f0*/  LOP3.LUT R4, R6, 0x4, RZ, 0xfc, !PT ;  /* 0x0000000406047812 */ /* 0x000fe200078efcff */
[----:B--2---:R-:W-:-:S05]  /*16a00*/  FMUL.FTZ R7, R13, R7 ;  /* 0x000000070d077220 */ /* 0x004fca0000410000 */
[----:B------:R-:W-:Y:S04]  /*16a10*/  ST.E desc[UR40][R22.64+0x260], R7 ;  /* 0x0002600716007985 */ /* 0x000fe8000c101928 */
[----:B------:R-:W2:Y:S02]  /*16a20*/  LD.E R9, desc[UR40][R4.64] ;  /* 0x0000002804097980 */ /* 0x000ea4000c101900 */
[----:B--2---:R-:W-:-:S05]  /*16a30*/  FMUL.FTZ R9, R13, R9 ;  /* 0x000000090d097220 */ /* 0x004fca0000410000 */
[----:B------:R0:W-:Y:S04]  /*16a40*/  ST.E desc[UR40][R4.64], R9 ;  /* 0x0000000904007985 */ /* 0x0001e8000c101928 */
[----:B------:R-:W0:Y:S04]  /*16a50*/  LD.E R104, desc[UR40][R22.64+0x274] ;  /* 0x0002742816687980 */ /* 0x000e28000c101900 */
[----:B------:R-:W2:Y:S04]  /*16a60*/  LD.E R118, desc[UR40][R22.64+0x2b0] ;  /* 0x0002b02816767980 */ /* 0x000ea8000c101900 */
[----:B------:R-:W3:Y:S04]  /*16a70*/  LD.E R8, desc[UR40][R22.64+0x454] ;  /* 0x0004542816087980 */ /* 0x000ee8000c101900 */
[----:B------:R-:W4:Y:S04]  /*16a80*/  LD.E R102, desc[UR40][R22.64+0x270] ;  /* 0x0002702816667980 */ /* 0x000f28000c101900 */
        /* <DEDUP_REMOVED lines=58> */
[----:B0-----:R-:W-:-:S05]  /*16e30*/  FMUL.FTZ R9, R13, R104 ;  /* 0x000000680d097220 */ /* 0x001fca0000410000 */
[----:B------:R2:W-:Y:S01]  /*16e40*/  ST.E desc[UR40][R22.64+0x274], R9 ;  /* 0x0002740916007985 */ /* 0x0005e2000c101928 */
[C---:B---3--:R-:W-:Y:S01]  /*16e50*/  FMUL.FTZ R45, R13.reuse, R8 ;  /* 0x000000080d2d7220 */ /* 0x048fe20000410000 */
[C---:B----4-:R-:W-:Y:S01]  /*16e60*/  FMUL.FTZ R7, R13.reuse, R102 ;  /* 0x000000660d077220 */ /* 0x050fe20000410000 */
[C---:B--2---:R-:W-:Y:S01]  /*16e70*/  FMUL.FTZ R9, R13.reuse, R118 ;  /* 0x000000760d097220 */ /* 0x044fe20000410000 */
[C---:B-----5:R-:W-:Y:S01]  /*16e80*/  FMUL.FTZ R25, R13.reuse, R106 ;  /* 0x0000006a0d197220 */ /* 0x060fe20000410000 */
[----:B------:R-:W-:-:S03]  /*16e90*/  FMUL.FTZ R27, R13, R108 ;  /* 0x0000006c0d1b7220 */ /* 0x000fc60000410000 */
[----:B------:R0:W-:Y:S01]  /*16ea0*/  ST.E desc[UR40][R22.64+0x2b0], R9 ;  /* 0x0002b00916007985 */ /* 0x0001e2000c101928 */
[C---:B------:R-:W-:Y:S01]  /*16eb0*/  FMUL.FTZ R39, R13.reuse, R110 ;  /* 0x0000006e0d277220 */ /* 0x040fe20000410000 */
[C---:B------:R-:W-:Y:S01]  /*16ec0*/  FMUL.FTZ R41, R13.reuse, R112 ;  /* 0x000000700d297220 */ /* 0x040fe20000410000 */
[C---:B------:R-:W-:Y:S01]  /*16ed0*/  FMUL.FTZ R43, R13.reuse, R114 ;  /* 0x000000720d2b7220 */ /* 0x040fe20000410000 */
[----:B------:R1:W-:Y:S01]  /*16ee0*/  ST.E desc[UR40][R22.64+0x454], R45 ;  /* 0x0004542d16007985 */ /* 0x0003e2000c101928 */
[----:B0-----:R-:W-:-:S03]  /*16ef0*/  FMUL.FTZ R9, R13, R138 ;  /* 0x0000008a0d097220 */ /* 0x001fc60000410000 */
[----:B------:R0:W-:Y:S04]  /*16f00*/  ST.E desc[UR40][R22.64+0x270], R7 ;  /* 0x0002700716007985 */ /* 0x0001e8000c101928 */
[----:B------:R2:W-:Y:S04]  /*16f10*/  ST.E desc[UR40][R22.64+0x280], R25 ;  /* 0x0002801916007985 */ /* 0x0005e8000c101928 */
[----:B------:R3:W-:Y:S01]  /*16f20*/  ST.E desc[UR40][R22.64+0x284], R27 ;  /* 0x0002841b16007985 */ /* 0x0007e2000c101928 */
[C---:B-1----:R-:W-:Y:S01]  /*16f30*/  FMUL.FTZ R45, R13.reuse, R120 ;  /* 0x000000780d2d7220 */ /* 0x042fe20000410000 */
[----:B------:R-:W-:-:S02]  /*16f40*/  FMUL.FTZ R47, R13, R122 ;  /* 0x0000007a0d2f7220 */ /* 0x000fc40000410000 */
[----:B------:R1:W-:Y:S01]  /*16f50*/  ST.E desc[UR40][R22.64+0x290], R39 ;  /* 0x0002902716007985 */ /* 0x0003e2000c101928 */
[C---:B0-----:R-:W-:Y:S01]  /*16f60*/  FMUL.FTZ R7, R13.reuse, R116 ;  /* 0x000000740d077220 */ /* 0x041fe20000410000 */
[C---:B------:R-:W-:Y:S02]  /*16f70*/  FMUL.FTZ R49, R13.reuse, R124 ;  /* 0x0000007c0d317220 */ /* 0x040fe40000410000 */
[----:B------:R0:W-:Y:S01]  /*16f80*/  ST.E desc[UR40][R22.64+0x294], R41 ;  /* 0x0002942916007985 */ /* 0x0001e2000c101928 */
[----:B--2---:R-:W-:-:S03]  /*16f90*/  FMUL.FTZ R25, R13, R126 ;  /* 0x0000007e0d197220 */ /* 0x004fc60000410000 */
[----:B------:R2:W-:Y:S01]  /*16fa0*/  ST.E desc[UR40][R22.64+0x2a0], R43 ;  /* 0x0002a02b16007985 */ /* 0x0005e2000c101928 */
[----:B---3--:R-:W-:-:S03]  /*16fb0*/  FMUL.FTZ R27, R13, R128 ;  /* 0x000000800d1b7220 */ /* 0x008fc60000410000 */
[----:B------:R3:W-:Y:S01]  /*16fc0*/  ST.E desc[UR40][R22.64+0x300], R9 ;  /* 0x0003000916007985 */ /* 0x0007e2000c101928 */
[C---:B-1----:R-:W-:Y:S01]  /*16fd0*/  FMUL.FTZ R39, R13.reuse, R130 ;  /* 0x000000820d277220 */ /* 0x042fe20000410000 */
[C---:B0-----:R-:W-:Y:S01]  /*16fe0*/  FMUL.FTZ R41, R13.reuse, R132 ;  /* 0x000000840d297220 */ /* 0x041fe20000410000 */
[C---:B--2---:R-:W-:Y:S01]  /*16ff0*/  FMUL.FTZ R43, R13.reuse, R134 ;  /* 0x000000860d2b7220 */ /* 0x044fe20000410000 */
[----:B------:R0:W-:Y:S01]  /*17000*/  ST.E desc[UR40][R22.64+0x2a4], R7 ;  /* 0x0002a40716007985 */ /* 0x0001e2000c101928 */
[----:B---3--:R-:W-:-:S03]  /*17010*/  FMUL.FTZ R9, R13, R98 ;  /* 0x000000620d097220 */ /* 0x008fc60000410000 */
        /* <DEDUP_REMOVED lines=13> */
[C---:B-1----:R-:W-:Y:S01]  /*170f0*/  FMUL.FTZ R27, R13.reuse, R148 ;  /* 0x000000940d1b7220 */ /* 0x042fe20000410000 */
[C---:B--2---:R-:W-:Y:S02]  /*17100*/  FMUL.FTZ R39, R13.reuse, R150 ;  /* 0x000000960d277220 */ /* 0x044fe40000410000 */
[----:B------:R1:W-:Y:S01]  /*17110*/  ST.E desc[UR40][R22.64+0x350], R9 ;  /* 0x0003500916007985 */ /* 0x0003e2000c101928 */
[C---:B---3--:R-:W-:Y:S01]  /*17120*/  FMUL.FTZ R41, R13.reuse, R96 ;  /* 0x000000600d297220 */ /* 0x048fe20000410000 */
[C---:B0-----:R-:W-:Y:S02]  /*17130*/  FMUL.FTZ R43, R13.reuse, R94 ;  /* 0x0000005e0d2b7220 */ /* 0x041fe40000410000 */
[----:B------:R0:W-:Y:S01]  /*17140*/  ST.E desc[UR40][R22.64+0x2f4], R7 ;  /* 0x0002f40716007985 */ /* 0x0001e2000c101928 */
[----:B-1----:R-:W-:-:S03]  /*17150*/  FMUL.FTZ R9, R13, R72 ;  /* 0x000000480d097220 */ /* 0x002fc60000410000 */
[----:B------:R1:W-:Y:S04]  /*17160*/  ST.E desc[UR40][R22.64+0x304], R45 ;  /* 0x0003042d16007985 */ /* 0x0003e8000c101928 */
[----:B------:R2:W-:Y:S01]  /*17170*/  ST.E desc[UR40][R22.64+0x310], R47 ;  /* 0x0003102f16007985 */ /* 0x0005e2000c101928 */
[----:B0-----:R-:W-:-:S03]  /*17180*/  FMUL.FTZ R7, R13, R100 ;  /* 0x000000640d077220 */ /* 0x001fc60000410000 */
[----:B------:R0:W-:Y:S04]  /*17190*/  ST.E desc[UR40][R22.64+0x314], R49 ;  /* 0x0003143116007985 */ /* 0x0001e8000c101928 */
[----:B------:R3:W-:Y:S01]  /*171a0*/  ST.E desc[UR40][R22.64+0x320], R25 ;  /* 0x0003201916007985 */ /* 0x0007e2000c101928 */
[----:B-1----:R-:W-:-:S03]  /*171b0*/  FMUL.FTZ R45, R13, R92 ;  /* 0x0000005c0d2d7220 */ /* 0x002fc60000410000 */
[----:B------:R1:W-:Y:S01]  /*171c0*/  ST.E desc[UR40][R22.64+0x324], R27 ;  /* 0x0003241b16007985 */ /* 0x0003e2000c101928 */
[----:B--2---:R-:W-:-:S03]  /*171d0*/  FMUL.FTZ R47, R13, R86 ;  /* 0x000000560d2f7220 */ /* 0x004fc60000410000 */
[----:B------:R2:W-:Y:S01]  /*171e0*/  ST.E desc[UR40][R22.64+0x330], R39 ;  /* 0x0003302716007985 */ /* 0x0005e2000c101928 */
[----:B0-----:R-:W-:-:S03]  /*171f0*/  FMUL.FTZ R49, R13, R84 ;  /* 0x000000540d317220 */ /* 0x001fc60000410000 */
[----:B------:R0:W-:Y:S01]  /*17200*/  ST.E desc[UR40][R22.64+0x354], R41 ;  /* 0x0003542916007985 */ /* 0x0001e2000c101928 */
[----:B---3--:R-:W-:-:S03]  /*17210*/  FMUL.FTZ R25, R13, R90 ;  /* 0x0000005a0d197220 */ /* 0x008fc60000410000 */
[----:B------:R3:W-:Y:S01]  /*17220*/  ST.E desc[UR40][R22.64+0x360], R43 ;  /* 0x0003602b16007985 */ /* 0x0007e2000c101928 */
[C---:B-1----:R-:W-:Y:S01]  /*17230*/  FMUL.FTZ R27, R13.reuse, R82 ;  /* 0x000000520d1b7220 */ /* 0x042fe20000410000 */
[C---:B--2---:R-:W-:Y:S02]  /*17240*/  FMUL.FTZ R39, R13.reuse, R88 ;  /* 0x000000580d277220 */ /* 0x044fe40000410000 */
[----:B------:R1:W-:Y:S01]  /*17250*/  ST.E desc[UR40][R22.64+0x3a0], R9 ;  /* 0x0003a00916007985 */ /* 0x0003e2000c101928 */
[C---:B0-----:R-:W-:Y:S01]  /*17260*/  FMUL.FTZ R41, R13.reuse, R78 ;  /* 0x0000004e0d297220 */ /* 0x041fe20000410000 */
[C---:B---3--:R-:W-:Y:S02]  /*17270*/  FMUL.FTZ R43, R13.reuse, R76 ;  /* 0x0000004c0d2b7220 */ /* 0x048fe40000410000 */
        /* <DEDUP_REMOVED lines=22> */
[----:B------:R1:W-:Y:S01]  /*173e0*/  ST.E desc[UR40][R22.64+0x3b4], R45 ;  /* 0x0003b42d16007985 */ /* 0x0003e2000c101928 */
[C---:B------:R-:W-:Y:S01]  /*173f0*/  FMUL.FTZ R51, R13.reuse, R51 ;  /* 0x000000330d337220 */ /* 0x040fe20000410000 */
[C---:B------:R-:W-:Y:S02]  /*17400*/  FMUL.FTZ R53, R13.reuse, R53 ;  /* 0x000000350d357220 */ /* 0x040fe40000410000 */
[----:B------:R2:W-:Y:S01]  /*17410*/  ST.E desc[UR40][R22.64+0x3c0], R25 ;  /* 0x0003c01916007985 */ /* 0x0005e2000c101928 */
[----:B------:R-:W-:Y:S01]  /*17420*/  LOP3.LUT R8, R6, 0x8, RZ, 0xfc, !PT ;  /* 0x0000000806087812 */ /* 0x000fe200078efcff */
[C---:B0-----:R-:W-:Y:S02]  /*17430*/  FMUL.FTZ R7, R13.reuse, R60 ;  /* 0x0000003c0d077220 */ /* 0x041fe40000410000 */
        /* <DEDUP_REMOVED lines=14> */
[C---:B---3--:R-:W-:Y:S01]  /*17520*/  FMUL.FTZ R43, R13.reuse, R26 ;  /* 0x0000001a0d2b7220 */ /* 0x048fe20000410000 */
[----:B------:R-:W-:Y:S01]  /*17530*/  FMUL.FTZ R13, R13, R38 ;  /* 0x000000260d0d7220 */ /* 0x000fe20000410000 */
[--C-:B-1----:R-:W-:Y:S01]  /*17540*/  IMAD.MOV.U32 R9, RZ, RZ, R5.reuse ;  /* 0x000000ffff097224 */ /* 0x102fe200078e0005 */
[----:B------:R-:W-:Y:S04]  /*17550*/  ST.E desc[UR40][R22.64+0x334], R51 ;  /* 0x0003343316007985 */ /* 0x000fe8000c101928 */
[----:B------:R-:W-:Y:S04]  /*17560*/  ST.E desc[UR40][R22.64+0x340], R53 ;  /* 0x0003403516007985 */ /* 0x000fe8000c101928 */
[----:B------:R0:W-:Y:S04]  /*17570*/  ST.E desc[UR40][R22.64+0x3e4], R7 ;  /* 0x0003e40716007985 */ /* 0x0001e8000c101928 */
[----:B------:R-:W-:Y:S04]  /*17580*/  ST.E desc[UR40][R22.64+0x404], R45 ;  /* 0x0004042d16007985 */ /* 0x000fe8000c101928 */
[----:B------:R1:W-:Y:S04]  /*17590*/  ST.E desc[UR40][R22.64+0x410], R25 ;  /* 0x0004101916007985 */ /* 0x0003e8000c101928 */
[----:B------:R2:W-:Y:S04]  /*175a0*/  ST.E desc[UR40][R22.64+0x414], R27 ;  /* 0x0004141b16007985 */ /* 0x0005e8000c101928 */
[----:B------:R-:W-:Y:S04]  /*175b0*/  ST.E desc[UR40][R22.64+0x420], R39 ;  /* 0x0004202716007985 */ /* 0x000fe8000c101928 */
[----:B------:R-:W-:Y:S04]  /*175c0*/  ST.E desc[UR40][R22.64+0x424], R47 ;  /* 0x0004242f16007985 */ /* 0x000fe8000c101928 */
[----:B------:R3:W-:Y:S04]  /*175d0*/  ST.E desc[UR40][R22.64+0x430], R49 ;  /* 0x0004303116007985 */ /* 0x0007e8000c101928 */
        /* <DEDUP_REMOVED lines=69> */
[----:B-----5:R-:W5:Y:S04]  /*17a30*/  LD.E R43, desc[UR40][R22.64+0x438] ;  /* 0x00043828162b7980 */ /* 0x020f68000c101900 */
[----:B------:R-:W5:Y:S04]  /*17a40*/  LD.E R39, desc[UR40][R22.64+0x43c] ;  /* 0x00043c2816277980 */ /* 0x000f68000c101900 */
[----:B------:R-:W5:Y:S04]  /*17a50*/  LD.E R13, desc[UR40][R22.64+0x448] ;  /* 0x00044828160d7980 */ /* 0x000f68000c101900 */
[----:B0-----:R-:W5:Y:S04]  /*17a60*/  LD.E R25, desc[UR40][R22.64+0x44c] ;  /* 0x00044c2816197980 */ /* 0x001f68000c101900 */
[----:B--2---:R-:W2:Y:S01]  /*17a70*/  LD.E R27, desc[UR40][R22.64+0x458] ;  /* 0x00045828161b7980 */ /* 0x004ea2000c101900 */
[----:B-1----:R-:W-:Y:S01]  /*17a80*/  SHF.R.U32.HI R102, RZ, 0x7, R102 ;  /* 0x00000007ff667819 */ /* 0x002fe20000011666 */
[C---:B------:R-:W-:Y:S01]  /*17a90*/  FMUL.FTZ R105, R12.reuse, R105 ;  /* 0x000000690c697220 */ /* 0x040fe20000410000 */
[C---:B------:R-:W-:Y:S01]  /*17aa0*/  FMUL.FTZ R51, R12.reuse, R51 ;  /* 0x000000330c337220 */ /* 0x040fe20000410000 */
[----:B------:R-:W-:-:S03]  /*17ab0*/  FMUL.FTZ R26, R12, R26 ;  /* 0x0000001a0c1a7220 */ /* 0x000fc60000410000 */
[----:B------:R-:W-:Y:S01]  /*17ac0*/  ST.E desc[UR40][R22.64+0x278], R105 ;  /* 0x0002786916007985 */ /* 0x000fe2000c101928 */
[----:B------:R-:W-:-:S03]  /*17ad0*/  FMUL.FTZ R107, R12, R107 ;  /* 0x0000006b0c6b7220 */ /* 0x000fc60000410000 */
[----:B------:R-:W-:Y:S01]  /*17ae0*/  ST.E desc[UR40][R22.64+0x3f8], R51 ;  /* 0x0003f83316007985 */ /* 0x000fe2000c101928 */
[----:B------:R-:W-:-:S03]  /*17af0*/  FMUL.FTZ R109, R12, R109 ;  /* 0x0000006d0c6d7220 */ /* 0x000fc60000410000 */
[----:B------:R0:W-:Y:S01]  /*17b00*/  ST.E desc[UR40][R22.64+0x45c], R26 ;  /* 0x00045c1a16007985 */ /* 0x0001e2000c101928 */
[C---:B------:R-:W-:Y:S01]  /*17b10*/  FMUL.FTZ R111, R12.reuse, R111 ;  /* 0x0000006f0c6f7220 */ /* 0x040fe20000410000 */
[C---:B------:R-:W-:Y:S01]  /*17b20*/  FMUL.FTZ R113, R12.reuse, R113 ;  /* 0x000000710c717220 */ /* 0x040fe20000410000 */
[----:B------:R-:W-:Y:S01]  /*17b30*/  FMUL.FTZ R115, R12, R115 ;  /* 0x000000730c737220 */ /* 0x000fe20000410000 */
[----:B0-----:R-:W-:Y:S02]  /*17b40*/  VIADD R26, R102, 0x8 ;  /* 0x00000008661a7836 */ /* 0x001fe40000000000 */
        /* <DEDUP_REMOVED lines=115> */
[----:B------:R-:W5:Y:S04]  /*18280*/  LD.E R24, desc[UR40][R2.64] ;  /* 0x0000002802187980 */ /* 0x000f68000c101900 */
[----:B------:R-:W5:Y:S04]  /*18290*/  LD.E.64 R12, desc[UR40][R22.64+0xa8] ;  /* 0x0000a828160c7980 */ /* 0x000f68000c101b00 */
        /* <DEDUP_REMOVED lines=9> */
[----:B------:R-:W4:Y:S04]  /*18330*/  LD.E R47, desc[UR40][R22.64+0x278] ;  /* 0x00027828162f7980 */ /* 0x000f28000c101900 */
[----:B0-----:R-:W4:Y:S04]  /*18340*/  LD.E R41, desc[UR40][R22.64+0x27c] ;  /* 0x00027c2816297980 */ /* 0x001f28000c101900 */
        /* <DEDUP_REMOVED lines=87> */
[----:B0-----:R-:W5:Y:S04]  /*188c0*/  LD.E R27, desc[UR40][R22.64+0x2b8] ;  /* 0x0002b828161b7980 */ /* 0x001f68000c101900 */
        /* <DEDUP_REMOVED lines=8> */
[----:B--2---:R-:W2:Y:S04]  /*18950*/  LD.E R55, desc[UR40][R22.64+0x300] ;  /* 0x0003002816377980 */ /* 0x004ea8000c101900 */
[----:B----4-:R-:W4:Y:S04]  /*18960*/  LD.E R57, desc[UR40][R22.64+0x308] ;  /* 0x0003082816397980 */ /* 0x010f28000c101900 */
[----:B------:R-:W4:Y:S04]  /*18970*/  LD.E R59, desc[UR40][R22.64+0x310] ;  /* 0x00031028163b7980 */ /* 0x000f28000c101900 */
        /* <DEDUP_REMOVED lines=145> */
[----:B0-----:R-:W3:Y:S01]  /*19290*/  LDL R25, [R1+0x88] ;  /* 0x0000880001197983 */ /* 0x001ee20000100800 */
[----:B------:R-:W-:-:S02]  /*192a0*/  IMAD R12, R24, 0xc00, R12 ;  /* 0x00000c00180c7824 */ /* 0x000fc400078e020c */
[----:B-1----:R-:W-:Y:S01]  /*192b0*/  IMAD.MOV.U32 R27, RZ, RZ, R13 ;  /* 0x000000ffff1b7224 */ /* 0x002fe200078e000d */
[----:B------:R-:W-:Y:S01]  /*192c0*/  F2FP.BF16.F32.PACK_AB R154, R37, R154 ;  /* 0x0000009a259a723e */ /* 0x000fe200000010ff */
[----:B------:R-:W-:Y:S01]  /*192d0*/  VIADD R24, R12, 0x80 ;  /* 0x000000800c187836 */ /* 0x000fe20000000000 */
[----:B------:R-:W-:Y:S01]  /*192e0*/  F2FP.BF16.F32.PACK_AB R156, R156, R36 ;  /* 0x000000249c9c723e */ /* 0x000fe200000010ff */
[----:B------:R-:W-:Y:S01]  /*192f0*/  VIADD R26, R12, 0x100 ;  /* 0x000001000c1a7836 */ /* 0x000fe20000000000 */
[----:B------:R-:W-:Y:S01]  /*19300*/  R2UR UR15, R27 ;  /* 0x000000001b0f72ca */ /* 0x000fe200000e0000 */
[----:B------:R-:W3:Y:S01]  /*19310*/  LD.E R36, desc[UR40][R22.64+0x290] ;  /* 0x0002902816247980 */ /* 0x000ee2000c101900 */
        /* <DEDUP_REMOVED lines=14> */
[----:B------:R-:W3:Y:S04]  /*19400*/  LD.E R29, desc[UR40][R22.64+0x274] ;  /* 0x00027428161d7980 */ /* 0x000ee8000c101900 */
[----:B------:R-:W3:Y:S04]  /*19410*/  LD.E R28, desc[UR40][R22.64+0x270] ;  /* 0x00027028161c7980 */ /* 0x000ee8000c101900 */
[----:B------:R-:W3:Y:S04]  /*19420*/  LD.E R30, desc[UR40][R22.64+0x278] ;  /* 0x00027828161e7980 */ /* 0x000ee8000c101900 */
[----:B------:R-:W3:Y:S04]  /*19430*/  LD.E R32, desc[UR40][R22.64+0x280] ;  /* 0x0002802816207980 */ /* 0x000ee8000c101900 */
[----:B------:R-:W3:Y:S04]  /*19440*/  LD.E R34, desc[UR40][R22.64+0x288] ;  /* 0x0002882816227980 */ /* 0x000ee8000c101900 */
[----:B------:R-:W3:Y:S04]  /*19450*/  LD.E R37, desc[UR40][R22.64+0x294] ;  /* 0x0002942816257980 */ /* 0x000ee8000c101900 */
        /* <DEDUP_REMOVED lines=17> */
[----:B--2---:R-:W5:Y:S04]  /*19570*/  LD.E R55, desc[UR40][R22.64+0x2dc] ;  /* 0x0002dc2816377980 */ /* 0x004f68000c101900 */
[----:B------:R-:W5:Y:S04]  /*19580*/  LD.E R56, desc[UR40][R22.64+0x2e0] ;  /* 0x0002e02816387980 */ /* 0x000f68000c101900 */
[----:B----4-:R-:W5:Y:S04]  /*19590*/  LD.E R57, desc[UR40][R22.64+0x2e4] ;  /* 0x0002e42816397980 */ /* 0x010f68000c101900 */
[----:B------:R-:W5:Y:S04]  /*195a0*/  LD.E R58, desc[UR40][R22.64+0x2e8] ;  /* 0x0002e828163a7980 */ /* 0x000f68000c101900 */
[----:B------:R-:W5:Y:S04]  /*195b0*/  LD.E R59, desc[UR40][R22.64+0x2ec] ;  /* 0x0002ec28163b7980 */ /* 0x000f68000c101900 */
[----:B------:R-:W5:Y:S04]  /*195c0*/  LD.E R60, desc[UR40][R22.64+0x2f0] ;  /* 0x0002f028163c7980 */ /* 0x000f68000c101900 */
[----:B---3--:R-:W5:Y:S04]  /*195d0*/  LD.E R61, desc[UR40][R22.64+0x2f4] ;  /* 0x0002f428163d7980 */ /* 0x008f68000c101900 */
        /* <DEDUP_REMOVED lines=38> */
[----:B------:R-:W-:Y:S01]  /*19840*/  ISETP.NE.U32.AND P1, PT, R25, RZ, PT ;  /* 0x000000ff1900720c */ /* 0x000fe20003f25070 */
[----:B------:R-:W-:-:S02]  /*19850*/  IMAD.MOV.U32 R25, RZ, RZ, R13 ;  /* 0x000000ffff197224 */ /* 0x000fc400078e000d */
[----:B------:R-:W5:Y:S03]  /*19860*/  LD.E R100, desc[UR40][R22.64+0x390] ;  /* 0x0003902816647980 */ /* 0x000f66000c101900 */
        /* <DEDUP_REMOVED lines=55> */
[----:B------:R-:W-:-:S02]  /*19be0*/  R2UR UR6, R12 ;  /* 0x000000000c0672ca */ /* 0x000fc400000e0000 */
[----:B------:R-:W-:Y:S02]  /*19bf0*/  R2UR UR7, R13 ;  /* 0x000000000d0772ca */ /* 0x000fe400000e0000 */
[----:B------:R-:W-:Y:S01]  /*19c00*/  F2FP.BF16.F32.PACK_AB R152, R15, R152 ;  /* 0x000000980f98723e */ /* 0x000fe200000010ff */
[----:B------:R-:W-:-:S03]  /*19c10*/  VOTEU.ANY UP0, P1 ;  /* 0x00000000003f7886 */ /* 0x000fc60000800100 */
[----:B-----5:R-:W-:-:S07]  /*19c20*/  WARPGROUP.ARRIVE ;  /* 0x00000000000079c5 */ /* 0x020fce0000000000 */
        /* <DEDUP_REMOVED lines=815> */
[----:B------:R-:W4:Y:S04]  /*1cf20*/  LD.E R11, desc[UR40][R22.64+0x260] ;  /* 0x00026028160b7980 */ /* 0x000f28000c101900 */
[----:B----4-:R4:W-:Y:S04]  /*1cf30*/  ST.E desc[UR40][R22.64+0x260], R11 ;  /* 0x0002600b16007985 */ /* 0x0109e8000c101928 */
[----:B------:R-:W5:Y:S04]  /*1cf40*/  LD.E R13, desc[UR40][R4.64] ;  /* 0x00000028040d7980 */ /* 0x000f68000c101900 */
[----:B-----5:R5:W-:Y:S04]  /*1cf50*/  ST.E desc[UR40][R4.64], R13 ;  /* 0x0000000d04007985 */ /* 0x020be8000c101928 */
[----:B------:R-:W2:Y:S04]  /*1cf60*/  LD.E R15, desc[UR40][R8.64] ;  /* 0x00000028080f7980 */ /* 0x000ea8000c101900 */
[----:B--2---:R2:W-:Y:S04]  /*1cf70*/  ST.E desc[UR40][R8.64], R15 ;  /* 0x0000000f08007985 */ /* 0x0045e8000c101928 */
[----:B------:R-:W3:Y:S04]  /*1cf80*/  LD.E R21, desc[UR40][R6.64] ;  /* 0x0000002806157980 */ /* 0x000ee8000c101900 */
[----:B---3--:R3:W-:Y:S04]  /*1cf90*/  ST.E desc[UR40][R6.64], R21 ;  /* 0x0000001506007985 */ /* 0x0087e8000c101928 */
[----:B0-----:R-:W3:Y:S04]  /*1cfa0*/  LD.E R25, desc[UR40][R22.64+0x270] ;  /* 0x0002702816197980 */ /* 0x001ee8000c101900 */
[----:B-1----:R-:W3:Y:S04]  /*1cfb0*/  LD.E R27, desc[UR40][R22.64+0x274] ;  /* 0x00027428161b7980 */ /* 0x002ee8000c101900 */
[----:B------:R-:W3:Y:S04]  /*1cfc0*/  LD.E R29, desc[UR40][R22.64+0x278] ;  /* 0x00027828161d7980 */ /* 0x000ee8000c101900 */
[----:B------:R-:W3:Y:S04]  /*1cfd0*/  LD.E R31, desc[UR40][R22.64+0x27c] ;  /* 0x00027c28161f7980 */ /* 0x000ee8000c101900 */
[----:B----4-:R-:W4:Y:S04]  /*1cfe0*/  LD.E R11, desc[UR40][R22.64+0x280] ;  /* 0x00028028160b7980 */ /* 0x010f28000c101900 */
[----:B------:R-:W4:Y:S04]  /*1cff0*/  LD.E R33, desc[UR40][R22.64+0x284] ;  /* 0x0002842816217980 */ /* 0x000f28000c101900 */
[----:B-----5:R-:W5:Y:S04]  /*1d000*/  LD.E R5, desc[UR40][R22.64+0x288] ;  /* 0x0002882816057980 */ /* 0x020f68000c101900 */
        /* <DEDUP_REMOVED lines=121> */
[----:B----4-:R0:W-:Y:S04]  /*1d7a0*/  ST.E desc[UR40][R22.64+0x280], R11 ;  /* 0x0002800b16007985 */ /* 0x0101e8000c101928 */
[----:B------:R0:W-:Y:S04]  /*1d7b0*/  ST.E desc[UR40][R22.64+0x284], R33 ;  /* 0x0002842116007985 */ /* 0x0001e8000c101928 */
[----:B-----5:R0:W-:Y:S04]  /*1d7c0*/  ST.E desc[UR40][R22.64+0x288], R5 ;  /* 0x0002880516007985 */ /* 0x0201e8000c101928 */
        /* <DEDUP_REMOVED lines=125> */
.L_x_3304:
[----:B------:R-:W-:Y:S05]  /*1dfa0*/  BSYNC B0 ;  /* 0x0000000000007941 */ /* 0x000fea0003800000 */
.L_x_3303:
[C---:B------:R-:W-:Y:S01]  /*1dfb0*/  ISETP.GT.AND P1, PT, R10.reuse, UR45, PT ;  /* 0x0000002d0a007c0c */ /* 0x040fe2000bf24270 */
[----:B------:R-:W-:-:S12]  /*1dfc0*/  VIADD R10, R10, 0xffffffff ;  /* 0xffffffff0a0a7836 */ /* 0x000fd80000000000 */
[----:B------:R-:W-:Y:S05]  /*1dfd0*/  @P1 BRA `(.L_x_3305) ;  /* 0xffffff5400281947 */ /* 0x000fea000383ffff */
.L_x_3278:
[----:B01----:R-:W0:Y:S01]  /*1dfe0*/  S2R R0, SR_TID.X ;  /* 0x0000000000007919 */ /* 0x003e220000002100 */
[----:B------:R-:W-:Y:S05]  /*1dff0*/  WARPSYNC.ALL ;  /* 0x0000000000007948 */ /* 0x000fea0003800000 */
[----:B0-----:R-:W-:-:S04]  /*1e000*/  SHF.R.U32.HI R0, RZ, 0x7, R0 ;  /* 0x00000007ff007819 */ /* 0x001fc80000011600 */
[----:B------:R-:W-:Y:S01]  /*1e010*/  IADD3 R145, -R0, 0xb, RZ ;  /* 0x0000000b00917810 */ /* 0x000fe20007ffe1ff */
[----:B------:R-:W2:Y:S04]  /*1e020*/  LDL R5, [R1+0x240] ;  /* 0x0002400001057983 */ /* 0x000ea80000100800 */
        /* <DEDUP_REMOVED lines=64> */
[----:B------:R-:W5:Y:S04]  /*1e430*/  LDL R138, [R1+0x21c] ;  /* 0x00021c00018a7983 */ /* 0x000f680000100800 */
[----:B--2---:R-:W0:Y:S02]  /*1e440*/  SHFL.BFLY PT, R0, R5, 0x2, 0x1f ;  /* 0x0c401f0005007f89 */ /* 0x004e2400000e0000 */
[----:B0-----:R-:W-:-:S05]  /*1e450*/  FADD.FTZ R0, R5, R0 ;  /* 0x0000000005007221 */ /* 0x001fca0000010000 */
[----:B------:R-:W0:Y:S02]  /*1e460*/  SHFL.BFLY PT, R3, R0, 0x1, 0x1f ;  /* 0x0c201f0000037f89 */ /* 0x000e2400000e0000 */
[----:B0-----:R-:W-:-:S05]  /*1e470*/  FADD.FTZ R2, R0, R3 ;  /* 0x0000000300027221 */ /* 0x001fca0000010000 */
[----:B------:R-:W-:Y:S04]  /*1e480*/  STL [R1+0x240], R2 ;  /* 0x0002400201007387 */ /* 0x000fe80000100800 */
[----:B------:R-:W2:Y:S04]  /*1e490*/  LDL R143, [R1+0x240] ;  /* 0x00024000018f7983 */ /* 0x000ea80000100800 */
[----:B---3--:R-:W0:Y:S02]  /*1e4a0*/  SHFL.BFLY PT, R3, R6, 0x2, 0x1f ;  /* 0x0c401f0006037f89 */ /* 0x008e2400000e0000 */
[----:B0-----:R-:W-:Y:S01]  /*1e4b0*/  FADD.FTZ R3, R3, R6 ;  /* 0x0000000603037221 */ /* 0x001fe20000010000 */
[----:B----4-:R-:W-:Y:S01]  /*1e4c0*/  VIADD R0, R4, 0x1 ;  /* 0x0000000104007836 */ /* 0x010fe20000000000 */
[----:B------:R-:W3:Y:S04]  /*1e4d0*/  LDL.64 R6, [R1+0x428] ;  /* 0x0004280001067983 */ /* 0x000ee80000100a00 */
[----:B------:R-:W0:Y:S01]  /*1e4e0*/  SHFL.BFLY PT, R140, R3, 0x1, 0x1f ;  /* 0x0c201f00038c7f89 */ /* 0x000e2200000e0000 */
[----:B------:R-:W-:-:S03]  /*1e4f0*/  ISETP.NE.AND P2, PT, R0, 0x2, PT ;  /* 0x000000020000780c */ /* 0x000fc60003f45270 */
[----:B------:R-:W4:Y:S10]  /*1e500*/  LDL.64 R4, [R1+0x448] ;  /* 0x0004480001047983 */ /* 0x000f340000100a00 */
[----:B------:R-:W4:Y:S01]  /*1e510*/  @!P2 LDL R137, [R1+0x214] ;  /* 0x000214000189a983 */ /* 0x000f220000100800 */
[----:B0-----:R-:W-:-:S03]  /*1e520*/  FADD.FTZ R140, R3, R140 ;  /* 0x0000008c038c7221 */ /* 0x001fc60000010000 */
[----:B------:R-:W3:Y:S01]  /*1e530*/  LDL.64 R2, [R1+0x290] ;  /* 0x0002900001027983 */ /* 0x000ee20000100a00 */
[----:B------:R0:W-:Y:S08]  /*1e540*/  BAR.ARV R145, 0x100 ;  /* 0x000400910000751d */ /* 0x0001f00000002000 */
[----:B------:R-:W-:Y:S06]  /*1e550*/  BAR.ARV 0x8, 0x180 ;  /* 0x0206000000007b1d */ /* 0x000fec0000002000 */
[----:B------:R-:W-:-:S13]  /*1e560*/  FSETP.NE.FTZ.AND P1, PT, R140, RZ, PT ;  /* 0x000000ff8c00720b */ /* 0x000fda0003f35000 */
[----:B------:R-:W4:Y:S04]  /*1e570*/  @P1 LDL R142, [R1+0x250] ;  /* 0x00025000018e1983 */ /* 0x000f280000100800 */
[----:B------:R-:W4:Y:S01]  /*1e580*/  @P1 LDL R141, [R1+0x234] ;  /* 0x00023400018d1983 */ /* 0x000f220000100800 */
[----:B--2---:R-:W-:-:S13]  /*1e590*/  FSETP.NE.FTZ.AND P0, PT, R143, RZ, PT ;  /* 0x000000ff8f00720b */ /* 0x004fda0003f15000 */
[----:B------:R-:W2:Y:S04]  /*1e5a0*/  @P0 LDL R144, [R1+0x250] ;  /* 0x0002500001900983 */ /* 0x000ea80000100800 */
[----:B------:R-:W2:Y:S01]  /*1e5b0*/  @P0 LDL R147, [R1+0x230] ;  /* 0x0002300001930983 */ /* 0x000ea20000100800 */
[----:B------:R-:W-:-:S06]  /*1e5c0*/  IMAD.MOV.U32 R139, RZ, RZ, RZ ;  /* 0x000000ffff8b7224 */ /* 0x000fcc00078e00ff */
[----:B------:R-:W5:Y:S08]  /*1e5d0*/  @P0 MUFU.RCP R139, R143 ;  /* 0x0000008f008b0308 */ /* 0x000f700000001000 */
[----:B------:R-:W1:Y:S01]  /*1e5e0*/  @P0 MUFU.LG2 R146, R143 ;  /* 0x0000008f00920308 */ /* 0x000e620000000c00 */
[-C--:B-----5:R-:W-:Y:S01]  /*1e5f0*/  FMUL.FTZ R131, R131, R139.reuse ;  /* 0x0000008b83837220 */ /* 0x0a0fe20000410000 */
[----:B------:R-:W-:-:S06]  /*1e600*/  FMUL.FTZ R130, R130, R139 ;  /* 0x0000008b82827220 */ /* 0x000fcc0000410000 */
[----:B------:R-:W-:Y:S01]  /*1e610*/  @P1 MUFU.LG2 R148, R140 ;  /* 0x0000008c00941308 */ /* 0x000fe20000000c00 */
[----:B------:R5:W-:Y:S02]  /*1e620*/  STL.64 [R1+0x280], R130 ;  /* 0x0002808201007387 */ /* 0x000be40000100a00 */
[----:B-----5:R-:W-:-:S06]  /*1e630*/  IMAD.MOV.U32 R130, RZ, RZ, RZ ;  /* 0x000000ffff827224 */ /* 0x020fcc00078e00ff */
[----:B------:R-:W5:Y:S01]  /*1e640*/  @P1 MUFU.RCP R130, R140 ;  /* 0x0000008c00821308 */ /* 0x000f620000001000 */
[----:B-1----:R-:W-:Y:S01]  /*1e650*/  @P0 FMUL.FTZ R149, R146, 0.69314718246459960938 ;  /* 0x3f31721892950820 */ /* 0x002fe20000410000 */
[-C--:B---3--:R-:W-:Y:S01]  /*1e660*/  FMUL.FTZ R3, R3, R139.reuse ;  /* 0x0000008b03037220 */ /* 0x088fe20000410000 */
        /* <DEDUP_REMOVED lines=122> */
[-C--:B----4-:R-:W-:Y:S01]  /*1ee10*/  FMUL.FTZ R5, R5, R130.reuse ;  /* 0x0000008205057220 */ /* 0x090fe20000410000 */
[-C--:B------:R-:W-:Y:S01]  /*1ee20*/  FMUL.FTZ R4, R4, R130.reuse ;  /* 0x0000008204047220 */ /* 0x080fe20000410000 */
[-C--:B------:R-:W-:Y:S01]  /*1ee30*/  FMUL.FTZ R9, R9, R130.reuse ;  /* 0x0000008209097220 */ /* 0x080fe20000410000 */
[----:B------:R-:W-:Y:S01]  /*1ee40*/  FMUL.FTZ R8, R8, R130 ;  /* 0x0000008208087220 */ /* 0x000fe20000410000 */
[----:B------:R-:W-:Y:S01]  /*1ee50*/  VIADD R136, R136, 0x1 ;  /* 0x0000000188887836 */ /* 0x000fe20000000000 */
[----:B-1----:R-:W-:Y:S01]  /*1ee60*/  @!P2 LOP3.LUT R2, R137, 0x1, RZ, 0x3c, !PT ;  /* 0x000000018902a812 */ /* 0x002fe200078e3cff */
[----:B------:R-:W-:Y:S01]  /*1ee70*/  VIADD R138, R138, 0x1 ;  /* 0x000000018a8a7836 */ /* 0x000fe20000000000 */
[----:B------:R0:W-:Y:S04]  /*1ee80*/  STL [R1+0x244], R140 ;  /* 0x0002448c01007387 */ /* 0x0001e80000100800 */
        /* <DEDUP_REMOVED lines=24> */
[----:B------:R0:W-:Y:S01]  /*1f010*/  STL.64 [R1+0x3f0], R88 ;  /* 0x0003f05801007387 */ /* 0x0001e20000100a00 */
[----:B--2---:R-:W-:Y:S01]  /*1f020*/  @P0 FMUL.FTZ R146, R144, 0.69314718246459960938 ;  /* 0x3f31721890920820 */ /* 0x004fe20000410000 */
[----:B------:R-:W-:-:S03]  /*1f030*/  IMAD.MOV.U32 R144, RZ, RZ, -0x800000 ;  /* 0xff800000ff907424 */ /* 0x000fc600078e00ff */
[----:B------:R-:W-:Y:S01]  /*1f040*/  @P0 FFMA.FTZ R144, R146, R147, R149 ;  /* 0x0000009392900223 */ /* 0x000fe20000010095 */
[----:B------:R-:W-:Y:S01]  /*1f050*/  @P1 FMUL.FTZ R147, R148, 0.69314718246459960938 ;  /* 0x3f31721894931820 */ /* 0x000fe20000410000 */
[----:B------:R-:W-:Y:S01]  /*1f060*/  @P1 FMUL.FTZ R146, R142, 0.69314718246459960938 ;  /* 0x3f3172188e921820 */ /* 0x000fe20000410000 */
[----:B------:R-:W-:-:S03]  /*1f070*/  IMAD.MOV.U32 R142, RZ, RZ, -0x800000 ;  /* 0xff800000ff8e7424 */ /* 0x000fc600078e00ff */
[----:B------:R-:W-:Y:S01]  /*1f080*/  @P1 FFMA.FTZ R142, R146, R141, R147 ;  /* 0x0000008d928e1223 */ /* 0x000fe20000010093 */
        /* <DEDUP_REMOVED lines=40> */
[----:B------:R0:W-:Y:S04]  /*1f310*/  STL [R1+0x218], R136 ;  /* 0x0002188801007387 */ /* 0x0001e80000100800 */
[----:B------:R0:W-:Y:S04]  /*1f320*/  @!P2 STL [R1+0x214], R2 ;  /* 0x000214020100a387 */ /* 0x0001e80000100800 */
[----:B------:R0:W-:Y:S04]  /*1f330*/  STL [R1+0x21c], R138 ;  /* 0x00021c8a01007387 */ /* 0x0001e80000100800 */
[----:B------:R0:W-:Y:S01]  /*1f340*/  @!P2 STL [R1+0x210], RZ ;  /* 0x000210ff0100a387 */ /* 0x0001e20000100800 */
[----:B------:R-:W-:-:S13]  /*1f350*/  PLOP3.LUT P0, PT, PT, PT, PT, 0x8, 0x0 ;  /* 0x000000000000781c */ /* 0x000fda0003f0e170 */
.L_x_3217:
[----:B------:R-:W1:Y:S01]  /*1f360*/  S2R R3, SR_CgaCtaId ;  /* 0x0000000000037919 */ /* 0x000e620000008800 */
[----:B0-----:R-:W-:Y:S01]  /*1f370*/  MOV R0, 0x400 ;  /* 0x0000040000007802 */ /* 0x001fe20000000f00 */
[----:B------:R-:W-:Y:S01]  /*1f380*/  BSSY B0, `(.L_x_3306) ;  /* 0x00004aa000007945 */ /* 0x000fe20003800000 */
[----:B------:R-:W-:Y:S02]  /*1f390*/  BAR.SYNC.DEFER_BLOCKING 0x5, 0x180 ;  /* 0x0146000000007b1d */ /* 0x000fe40000010000 */
[----:B-1----:R-:W-:-:S05]  /*1f3a0*/  LEA R0, R3, R0, 0x18 ;  /* 0x0000000003007211 */ /* 0x002fca00078ec0ff */
[----:B------:R-:W0:Y:S02]  /*1f3b0*/  LDS.128 R4, [R0+0x324d0] ;  /* 0x0324d00000047984 */ /* 0x000e240000000c00 */
[----:B0-----:R-:W-:Y:S02]  /*1f3c0*/  R2UR UR5, R5 ;  /* 0x00000000050572ca */ /* 0x001fe400000e0000 */
[----:B------:R-:W-:Y:S02]  /*1f3d0*/  R2UR UR7, R6 ;  /* 0x00000000060772ca */ /* 0x000fe400000e0000 */
[----:B------:R-:W-:Y:S01]  /*1f3e0*/  R2UR UR6, R7 ;  /* 0x00000000070672ca */ /* 0x000fe200000e0000 */
[----:B------:R-:W-:Y:S06]  /*1f3f0*/  BAR.ARV 0x4, 0x180 ;  /* 0x0106000000007b1d */ /* 0x000fec0000002000 */
[----:B------:R-:W-:Y:S08]  /*1f400*/  @P0 BRA `(.L_x_3307) ;  /* 0x0000003800ec0947 */ /* 0x000ff00003800000 */
[----:B------:R-:W2:Y:S01]  /*1f410*/  LDL R20, [R1+0x4d4] ;  /* 0x0004d40001147983 */ /* 0x000ea20000100800 */
[----:B------:R-:W-:Y:S01]  /*1f420*/  ULDC.64 UR8, c[0x0][0xd00] ;  /* 0x0003400000087ab9 */ /* 0x000fe20000000a00 */
[----:B------:R-:W-:Y:S02]  /*1f430*/  ULDC.64 UR10, c[0x0][0xd00] ;  /* 0x00034000000a7ab9 */ /* 0x000fe40000000a00 */
[----:B------:R-:W3:Y:S04]  /*1f440*/  LDL.128 R136, [R1+0x260] ;  /* 0x0002600001887983 */ /* 0x000ee80000100c00 */
[----:B------:R-:W4:Y:S04]  /*1f450*/  LDL.128 R4, [R1+0x270] ;  /* 0x0002700001047983 */ /* 0x000f280000100c00 */
        /* <DEDUP_REMOVED lines=29> */
[----:B------:R-:W4:Y:S01]  /*1f630*/  LDL.128 R132, [R1+0x450] ;  /* 0x0004500001847983 */ /* 0x000f220000100c00 */
[----:B------:R-:W0:Y:S01]  /*1f640*/  S2R R21, SR_SWINHI ;  /* 0x0000000000157919 */ /* 0x000e220000002f00 */
[----:B------:R-:W-:-:S02]  /*1f650*/  MOV R2, R0 ;  /* 0x0000000000027202 */ /* 0x000fc40000000f00 */
[----:B0-----:R-:W-:Y:S01]  /*1f660*/  MOV R3, R21 ;  /* 0x0000001500037202 */ /* 0x001fe20000000f00 */
[----:B------:R-:W-:Y:S01]  /*1f670*/  UIMAD.WIDE UR8, UR38, 0x4, UR8 ;  /* 0x00000004260878a5 */ /* 0x000fe2000f8e0208 */
[----:B------:R-:W-:Y:S01]  /*1f680*/  ULDC UR4, c[0x0][0xb88] ;  /* 0x0002e20000047ab9 */ /* 0x000fe20000000800 */
[----:B--2---:R-:W-:-:S03]  /*1f690*/  IMAD.WIDE R20, R20, 0x2, R2 ;  /* 0x0000000214147825 */ /* 0x004fc600078e0202 */
[----:B------:R-:W-:Y:S02]  /*1f6a0*/  LOP3.LUT R141, R20, 0x380, RZ, 0xc0, !PT ;  /* 0x00000380148d7812 */ /* 0x000fe400078ec0ff */
[----:B---3--:R-:W-:Y:S02]  /*1f6b0*/  F2FP.BF16.F32.PACK_AB R136, R137, R136 ;  /* 0x000000888988723e */ /* 0x008fe400000010ff */
[----:B------:R-:W-:Y:S02]  /*1f6c0*/  SHF.R.U64 R141, R141, 0x3, RZ ;  /* 0x000000038d8d7819 */ /* 0x000fe400000012ff */
[----:B------:R-:W-:Y:S02]  /*1f6d0*/  F2FP.BF16.F32.PACK_AB R137, R139, R138 ;  /* 0x0000008a8b89723e */ /* 0x000fe400000010ff */
[----:B------:R-:W-:Y:S01]  /*1f6e0*/  LOP3.LUT R140, R141, R20, RZ, 0x3c, !PT ;  /* 0x000000148d8c7212 */ /* 0x000fe200078e3cff */
[----:B------:R-:W-:Y:S01]  /*1f6f0*/  IMAD.MOV.U32 R141, RZ, RZ, R21 ;  /* 0x000000ffff8d7224 */ /* 0x000fe200078e0015 */
[----:B----4-:R-:W-:-:S02]  /*1f700*/  F2FP.BF16.F32.PACK_AB R138, R5, R4 ;  /* 0x00000004058a723e */ /* 0x010fc400000010ff */
[C---:B------:R-:W-:Y:S02]  /*1f710*/  IADD3 R5, P1, R20.reuse, 0x20, RZ ;  /* 0x0000002014057810 */ /* 0x040fe40007f3e0ff */
[----:B------:R-:W-:Y:S02]  /*1f720*/  F2FP.BF16.F32.PACK_AB R139, R7, R6 ;  /* 0x00000006078b723e */ /* 0x000fe400000010ff */
[----:B------:R-:W-:Y:S02]  /*1f730*/  LOP3.LUT R4, R5, 0x380, RZ, 0xc0, !PT ;  /* 0x0000038005047812 */ /* 0x000fe400078ec0ff */
[----:B------:R-:W-:Y:S01]  /*1f740*/  MOV R140, R140 ;  /* 0x0000008c008c7202 */ /* 0x000fe20000000f00 */
[----:B------:R-:W-:Y:S01]  /*1f750*/  BAR.SYNC.DEFER_BLOCKING 0x1, 0x100 ;  /* 0x0044000000007b1d */ /* 0x000fe20000010000 */
[----:B------:R-:W-:Y:S02]  /*1f760*/  IADD3 R7, P0, R20, 0x40, RZ ;  /* 0x0000004014077810 */ /* 0x000fe40007f1e0ff */
[----:B------:R-:W-:-:S02]  /*1f770*/  SHF.R.U64 R4, R4, 0x3, RZ ;  /* 0x0000000304047819 */ /* 0x000fc400000012ff */
[----:B------:R-:W-:Y:S02]  /*1f780*/  LOP3.LUT R6, R7, 0x380, RZ, 0xc0, !PT ;  /* 0x0000038007067812 */ /* 0x000fe400078ec0ff */
[----:B------:R-:W-:Y:S02]  /*1f790*/  F2FP.BF16.F32.PACK_AB R8, R9, R8 ;  /* 0x000000080908723e */ /* 0x000fe400000010ff */
[----:B------:R-:W-:Y:S02]  /*1f7a0*/  F2FP.BF16.F32.PACK_AB R9, R11, R10 ;  /* 0x0000000a0b09723e */ /* 0x000fe400000010ff */
[----:B------:R-:W-:Y:S02]  /*1f7b0*/  F2FP.BF16.F32.PACK_AB R10, R13, R12 ;  /* 0x0000000c0d0a723e */ /* 0x000fe400000010ff */
[----:B------:R-:W-:Y:S01]  /*1f7c0*/  IADD3 R149, P5, R20, 0x4040, RZ ;  /* 0x0000404014957810 */ /* 0x000fe20007fbe0ff */
[----:B------:R0:W-:Y:S03]  /*1f7d0*/  STSM.16.M88.4 [R140], R136 ;  /* 0x000000888c007844 */ /* 0x0001e60000000200 */
[----:B------:R-:W-:Y:S01]  /*1f7e0*/  LOP3.LUT R148, R149, 0x380, RZ, 0xc0, !PT ;  /* 0x0000038095947812 */ /* 0x000fe200078ec0ff */
[----:B0-----:R-:W-:Y:S01]  /*1f7f0*/  IMAD.X R137, RZ, RZ, R21, P1 ;  /* 0x000000ffff897224 */ /* 0x001fe200008e0615 */
[----:B------:R-:W-:-:S02]  /*1f800*/  LOP3.LUT R136, R4, R5, RZ, 0x3c, !PT ;  /* 0x0000000504887212 */ /* 0x000fc400078e3cff */
[----:B------:R-:W-:Y:S02]  /*1f810*/  SHF.R.U64 R4, R6, 0x3, RZ ;  /* 0x0000000306047819 */ /* 0x000fe400000012ff */
[----:B------:R-:W-:Y:S02]  /*1f820*/  MOV R136, R136 ;  /* 0x0000008800887202 */ /* 0x000fe40000000f00 */
[----:B------:R-:W-:Y:S02]  /*1f830*/  IADD3 R137, P6, R20, 0x4020, RZ ;  /* 0x0000402014897810 */ /* 0x000fe40007fde0ff */
[----:B------:R-:W-:Y:S02]  /*1f840*/  LOP3.LUT R4, R4, R7, RZ, 0x3c, !PT ;  /* 0x0000000704047212 */ /* 0x000fe400078e3cff */
[----:B------:R-:W-:Y:S02]  /*1f850*/  IADD3 R7, P3, R20, 0x4000, RZ ;  /* 0x0000400014077810 */ /* 0x000fe40007f7e0ff */
[----:B------:R-:W-:-:S02]  /*1f860*/  LOP3.LUT R12, R137, 0x380, RZ, 0xc0, !PT ;  /* 0x00000380890c7812 */ /* 0x000fc400078ec0ff */
[----:B------:R-:W-:Y:S02]  /*1f870*/  LOP3.LUT R5, R7, 0x380, RZ, 0xc0, !PT ;  /* 0x0000038007057812 */ /* 0x000fe400078ec0ff */
[----:B------:R-:W-:Y:S02]  /*1f880*/  SHF.R.U64 R12, R12, 0x3, RZ ;  /* 0x000000030c0c7819 */ /* 0x000fe400000012ff */
[----:B------:R-:W-:Y:S02]  /*1f890*/  IADD3 R141, P4, R20, 0x60, RZ ;  /* 0x00000060148d7810 */ /* 0x000fe40007f9e0ff */
[----:B------:R-:W-:Y:S02]  /*1f8a0*/  F2FP.BF16.F32.PACK_AB R11, R15, R14 ;  /* 0x0000000e0f0b723e */ /* 0x000fe400000010ff */
[----:B------:R-:W-:Y:S02]  /*1f8b0*/  SHF.R.U64 R148, R148, 0x3, RZ ;  /* 0x0000000394947819 */ /* 0x000fe400000012ff */
[----:B------:R-:W-:-:S02]  /*1f8c0*/  SHF.R.U64 R14, R5, 0x3, RZ ;  /* 0x00000003050e7819 */ /* 0x000fc400000012ff */
[----:B------:R-:W-:Y:S02]  /*1f8d0*/  LOP3.LUT R12, R12, R137, RZ, 0x3c, !PT ;  /* 0x000000890c0c7212 */ /* 0x000fe400078e3cff */
[C---:B------:R-:W-:Y:S02]  /*1f8e0*/  IADD3 R147, P2, R20.reuse, 0x4060, RZ ;  /* 0x0000406014937810 */ /* 0x040fe40007f5e0ff */
[----:B------:R-:W-:Y:S01]  /*1f8f0*/  IADD3 R137, P1, R20, 0x8000, RZ ;  /* 0x0000800014897810 */ /* 0x000fe20007f3e0ff */
[----:B------:R0:W-:Y:S01]  /*1f900*/  STSM.16.M88.4 [R136], R8 ;  /* 0x0000000888007844 */ /* 0x0001e20000000200 */
[----:B------:R-:W-:Y:S02]  /*1f910*/  LOP3.LUT R6, R141, 0x380, RZ, 0xc0, !PT ;  /* 0x000003808d067812 */ /* 0x000fe400078ec0ff */
[----:B------:R-:W-:Y:S01]  /*1f920*/  LOP3.LUT R148, R148, R149, RZ, 0x3c, !PT ;  /* 0x0000009594947212 */ /* 0x000fe200078e3cff */
[----:B------:R-:W-:Y:S01]  /*1f930*/  IMAD.X R149, RZ, RZ, R21, P5 ;  /* 0x000000ffff957224 */ /* 0x000fe200028e0615 */
[----:B------:R-:W-:-:S02]  /*1f940*/  LOP3.LUT R14, R14, R7, RZ, 0x3c, !PT ;  /* 0x000000070e0e7212 */ /* 0x000fc400078e3cff */
[----:B------:R-:W-:Y:S02]  /*1f950*/  LOP3.LUT R146, R147, 0x380, RZ, 0xc0, !PT ;  /* 0x0000038093927812 */ /* 0x000fe400078ec0ff */
[----:B------:R-:W-:Y:S02]  /*1f960*/  LOP3.LUT R7, R137, 0x380, RZ, 0xc0, !PT ;  /* 0x0000038089077812 */ /* 0x000fe400078ec0ff */
[----:B------:R-:W-:Y:S01]  /*1f970*/  SHF.R.U64 R6, R6, 0x3, RZ ;  /* 0x0000000306067819 */ /* 0x000fe200000012ff */
[--C-:B------:R-:W-:Y:S01]  /*1f980*/  IMAD.X R5, RZ, RZ, R21.reuse, P0 ;  /* 0x000000ffff057224 */ /* 0x100fe200000e0615 */
[----:B------:R-:W-:Y:S02]  /*1f990*/  SHF.R.U64 R146, R146, 0x3, RZ ;  /* 0x0000000392927819 */ /* 0x000fe400000012ff */
[C---:B0-----:R-:W-:Y:S02]  /*1f9a0*/  IADD3 R11, P5, R20.reuse, 0xc020, RZ ;  /* 0x0000c020140b7810 */ /* 0x041fe40007fbe0ff */
[----:B------:R-:W-:Y:S01]  /*1f9b0*/  SHF.R.U64 R136, R7, 0x3, RZ ;  /* 0x0000000307887819 */ /* 0x000fe200000012ff */
[--C-:B------:R-:W-:Y:S01]  /*1f9c0*/  IMAD.X R7, RZ, RZ, R21.reuse, P4 ;  /* 0x000000ffff077224 */ /* 0x100fe200020e0615 */
[----:B------:R-:W-:Y:S01]  /*1f9d0*/  LOP3.LUT R10, R11, 0x380, RZ, 0xc0, !PT ;  /* 0x000003800b0a7812 */ /* 0x000fe200078ec0ff */
[--C-:B------:R-:W-:Y:S01]  /*1f9e0*/  IMAD.X R15, RZ, RZ, R21.reuse, P3 ;  /* 0x000000ffff0f7224 */ /* 0x100fe200018e0615 */
[----:B------:R-:W-:Y:S01]  /*1f9f0*/  IADD3 R145, P0, R20, 0x8020, RZ ;  /* 0x0000802014917810 */ /* 0x000fe20007f1e0ff */
[----:B------:R-:W-:Y:S01]  /*1fa00*/  IMAD.X R13, RZ, RZ, R21, P6 ;  /* 0x000000ffff0d7224 */ /* 0x000fe200030e0615 */
[----:B------:R-:W-:-:S02]  /*1fa10*/  LOP3.LUT R6, R6, R141, RZ, 0x3c, !PT ;  /* 0x0000008d06067212 */ /* 0x000fc400078e3cff */
[----:B------:R-:W-:Y:S02]  /*1fa20*/  IADD3 R143, P4, R20, 0x8040, RZ ;  /* 0x00008040148f7810 */ /* 0x000fe40007f9e0ff */
[----:B------:R-:W-:Y:S01]  /*1fa30*/  LOP3.LUT R146, R146, R147, RZ, 0x3c, !PT ;  /* 0x0000009392927212 */ /* 0x000fe200078e3cff */
[--C-:B------:R-:W-:Y:S01]  /*1fa40*/  IMAD.X R147, RZ, RZ, R21.reuse, P2 ;  /* 0x000000ffff937224 */ /* 0x100fe200010e0615 */
[----:B------:R-:W-:Y:S02]  /*1fa50*/  IADD3 R141, P3, R20, 0x8060, RZ ;  /* 0x00008060148d7810 */ /* 0x000fe40007f7e0ff */
[----:B------:R-:W-:Y:S01]  /*1fa60*/  LOP3.LUT R136, R136, R137, RZ, 0x3c, !PT ;  /* 0x0000008988887212 */ /* 0x000fe200078e3cff */
[----:B------:R-:W-:Y:S01]  /*1fa70*/  IMAD.X R137, RZ, RZ, R21, P1 ;  /* 0x000000ffff897224 */ /* 0x000fe200008e0615 */
[----:B------:R-:W-:Y:S02]  /*1fa80*/  IADD3 R139, P6, R20, 0xc000, RZ ;  /* 0x0000c000148b7810 */ /* 0x000fe40007fde0ff */
[----:B------:R-:W-:-:S02]  /*1fa90*/  SHF.R.U64 R10, R10, 0x3, RZ ;  /* 0x000000030a0a7819 */ /* 0x000fc400000012ff */
[----:B------:R-:W-:Y:S02]  /*1faa0*/  LOP3.LUT R144, R145, 0x380, RZ, 0xc0, !PT ;  /* 0x0000038091907812 */ /* 0x000fe400078ec0ff */
[C---:B------:R-:W-:Y:S02]  /*1fab0*/  IADD3 R8, P2, R20.reuse, 0xc040, RZ ;  /* 0x0000c04014087810 */ /* 0x040fe40007f5e0ff */
[----:B------:R-:W-:Y:S02]  /*1fac0*/  LOP3.LUT R142, R143, 0x380, RZ, 0xc0, !PT ;  /* 0x000003808f8e7812 */ /* 0x000fe400078ec0ff */
[----:B------:R-:W-:Y:S02]  /*1fad0*/  IADD3 R20, P1, R20, 0xc060, RZ ;  /* 0x0000c06014147810 */ /* 0x000fe40007f3e0ff */
[----:B------:R-:W-:Y:S02]  /*1fae0*/  LOP3.LUT R140, R141, 0x380, RZ, 0xc0, !PT ;  /* 0x000003808d8c7812 */ /* 0x000fe400078ec0ff */
[----:B------:R-:W-:-:S02]  /*1faf0*/  LOP3.LUT R138, R139, 0x380, RZ, 0xc0, !PT ;  /* 0x000003808b8a7812 */ /* 0x000fc400078ec0ff */
[----:B------:R-:W-:Y:S02]  /*1fb00*/  LOP3.LUT R10, R10, R11, RZ, 0x3c, !PT ;  /* 0x0000000b0a0a7212 */ /* 0x000fe400078e3cff */
[----:B------:R-:W-:Y:S02]  /*1fb10*/  SHF.R.U64 R144, R144, 0x3, RZ ;  /* 0x0000000390907819 */ /* 0x000fe400000012ff */
[----:B------:R-:W-:Y:S02]  /*1fb20*/  LOP3.LUT R11, R8, 0x380, RZ, 0xc0, !PT ;  /* 0x00000380080b7812 */ /* 0x000fe400078ec0ff */
[----:B------:R-:W-:Y:S02]  /*1fb30*/  SHF.R.U64 R142, R142, 0x3, RZ ;  /* 0x000000038e8e7819 */ /* 0x000fe400000012ff */
[----:B------:R-:W-:Y:S02]  /*1fb40*/  LOP3.LUT R9, R20, 0x380, RZ, 0xc0, !PT ;  /* 0x0000038014097812 */ /* 0x000fe400078ec0ff */
[----:B------:R-:W-:-:S02]  /*1fb50*/  F2FP.BF16.F32.PACK_AB R24, R25, R24 ;  /* 0x000000181918723e */ /* 0x000fc400000010ff */
[----:B------:R-:W-:Y:S02]  /*1fb60*/  SHF.R.U64 R140, R140, 0x3, RZ ;  /* 0x000000038c8c7819 */ /* 0x000fe400000012ff */
[----:B------:R-:W-:Y:S02]  /*1fb70*/  F2FP.BF16.F32.PACK_AB R25, R27, R26 ;  /* 0x0000001a1b19723e */ /* 0x000fe400000010ff */
[----:B------:R-:W-:Y:S02]  /*1fb80*/  F2FP.BF16.F32.PACK_AB R32, R33, R32 ;  /* 0x000000202120723e */ /* 0x000fe400000010ff */
[----:B------:R-:W-:Y:S02]  /*1fb90*/  SHF.R.U64 R138, R138, 0x3, RZ ;  /* 0x000000038a8a7819 */ /* 0x000fe400000012ff */
[----:B------:R-:W-:Y:S02]  /*1fba0*/  MOV R4, R4 ;  /* 0x0000000400047202 */ /* 0x000fe40000000f00 */
[----:B------:R-:W-:-:S02]  /*1fbb0*/  F2FP.BF16.F32.PACK_AB R26, R29, R28 ;  /* 0x0000001c1d1a723e */ /* 0x000fc400000010ff */
[----:B------:R-:W-:Y:S02]  /*1fbc0*/  F2FP.BF16.F32.PACK_AB R27, R31, R30 ;  /* 0x0000001e1f1b723e */ /* 0x000fe400000010ff */
[----:B------:R-:W-:Y:S02]  /*1fbd0*/  F2FP.BF16.F32.PACK_AB R33, R35, R34 ;  /* 0x000000222321723e */ /* 0x000fe400000010ff */
[----:B------:R-:W-:Y:S02]  /*1fbe0*/  F2FP.BF16.F32.PACK_AB R40, R41, R40 ;  /* 0x000000282928723e */ /* 0x000fe400000010ff */
[----:B------:R-:W-:Y:S01]  /*1fbf0*/  LOP3.LUT R144, R144, R145, RZ, 0x3c, !PT ;  /* 0x0000009190907212 */ /* 0x000fe200078e3cff */
[----:B------:R-:W-:Y:S01]  /*1fc00*/  IMAD.X R145, RZ, RZ, R21, P0 ;  /* 0x000000ffff917224 */ /* 0x000fe200000e0615 */
[----:B------:R-:W-:Y:S02]  /*1fc10*/  SHF.R.U64 R11, R11, 0x3, RZ ;  /* 0x000000030b0b7819 */ /* 0x000fe400000012ff */
[----:B------:R-:W-:-:S02]  /*1fc20*/  MOV R6, R6 ;  /* 0x0000000600067202 */ /* 0x000fc40000000f00 */
[----:B------:R-:W-:Y:S02]  /*1fc30*/  F2FP.BF16.F32.PACK_AB R34, R37, R36 ;  /* 0x000000242522723e */ /* 0x000fe400000010ff */
[----:B------:R-:W-:Y:S02]  /*1fc40*/  F2FP.BF16.F32.PACK_AB R35, R39, R38 ;  /* 0x000000262723723e */ /* 0x000fe400000010ff */
[----:B------:R-:W-:Y:S02]  /*1fc50*/  F2FP.BF16.F32.PACK_AB R41, R43, R42 ;  /* 0x0000002a2b29723e */ /* 0x000fe400000010ff */
[----:B------:R-:W-:Y:S02]  /*1fc60*/  F2FP.BF16.F32.PACK_AB R48, R49, R48 ;  /* 0x000000303130723e */ /* 0x000fe400000010ff */
[----:B------:R-:W-:Y:S01]  /*1fc70*/  LOP3.LUT R142, R142, R143, RZ, 0x3c, !PT ;  /* 0x0000008f8e8e7212 */ /* 0x000fe200078e3cff */
[----:B------:R-:W-:Y:S01]  /*1fc80*/  IMAD.X R143, RZ, RZ, R21, P4 ;  /* 0x000000ffff8f7224 */ /* 0x000fe200020e0615 */
[----:B------:R-:W-:-:S02]  /*1fc90*/  SHF.R.U64 R9, R9, 0x3, RZ ;  /* 0x0000000309097819 */ /* 0x000fc400000012ff */
[----:B------:R-:W-:Y:S02]  /*1fca0*/  MOV R14, R14 ;  /* 0x0000000e000e7202 */ /* 0x000fe40000000f00 */
[----:B------:R-:W-:Y:S02]  /*1fcb0*/  F2FP.BF16.F32.PACK_AB R42, R45, R44 ;  /* 0x0000002c2d2a723e */ /* 0x000fe400000010ff */
[----:B------:R-:W-:Y:S02]  /*1fcc0*/  F2FP.BF16.F32.PACK_AB R43, R47, R46 ;  /* 0x0000002e2f2b723e */ /* 0x000fe400000010ff */
[----:B------:R-:W-:Y:S02]  /*1fcd0*/  F2FP.BF16.F32.PACK_AB R49, R51, R50 ;  /* 0x000000323331723e */ /* 0x000fe400000010ff */
[----:B------:R-:W-:Y:S02]  /*1fce0*/  F2FP.BF16.F32.PACK_AB R56, R57, R56 ;  /* 0x000000383938723e */ /* 0x000fe400000010ff */
[----:B------:R-:W-:Y:S01]  /*1fcf0*/  LOP3.LUT R140, R140, R141, RZ, 0x3c, !PT ;  /* 0x0000008d8c8c7212 */ /* 0x000fe200078e3cff */
[----:B------:R-:W-:Y:S01]  /*1fd00*/  IMAD.X R141, RZ, RZ, R21, P3 ;  /* 0x000000ffff8d7224 */ /* 0x000fe200018e0615 */
[----:B------:R-:W-:-:S02]  /*1fd10*/  MOV R12, R12 ;  /* 0x0000000c000c7202 */ /* 0x000fc40000000f00 */
[----:B------:R-:W-:Y:S02]  /*1fd20*/  F2FP.BF16.F32.PACK_AB R50, R53, R52 ;  /* 0x000000343532723e */ /* 0x000fe400000010ff */
[----:B------:R-:W-:Y:S02]  /*1fd30*/  F2FP.BF16.F32.PACK_AB R51, R55, R54 ;  /* 0x000000363733723e */ /* 0x000fe400000010ff */
[----:B------:R-:W-:Y:S02]  /*1fd40*/  F2FP.BF16.F32.PACK_AB R57, R59, R58 ;  /* 0x0000003a3b39723e */ /* 0x000fe400000010ff */
[----:B------:R-:W-:Y:S01]  /*1fd50*/  F2FP.BF16.F32.PACK_AB R64, R65, R64 ;  /* 0x000000404140723e */ /* 0x000fe200000010ff */
[----:B------:R0:W-:Y:S01]  /*1fd60*/  STSM.16.M88.4 [R4], R24 ;  /* 0x0000001804007844 */ /* 0x0001e20000000200 */
        /* <DEDUP_REMOVED lines=23> */
[----:B------:R-:W-:Y:S01]  /*1fee0*/  IMAD.X R21, RZ, RZ, R21, P1 ;  /* 0x000000ffff157224 */ /* 0x000fe200008e0615 */
[----:B------:R-:W-:Y:S01]  /*1fef0*/  MOV R144, R144 ;  /* 0x0000009000907202 */ /* 0x000fe20000000f00 */
[----:B------:R2:W-:Y:S01]  /*1ff00*/  STSM.16.M88.4 [R12], R48 ;  /* 0x000000300c007844 */ /* 0x0005e20000000200 */
[----:B------:R-:W-:-:S02]  /*1ff10*/  F2FP.BF16.F32.PACK_AB R82, R85, R84 ;  /* 0x000000545552723e */ /* 0x000fc400000010ff */
[----:B------:R-:W-:Y:S02]  /*1ff20*/  F2FP.BF16.F32.PACK_AB R96, R97, R96 ;  /* 0x000000606160723e */ /* 0x000fe400000010ff */
[----:B------:R-:W-:Y:S02]  /*1ff30*/  MOV R142, R142 ;  /* 0x0000008e008e7202 */ /* 0x000fe40000000f00 */
[----:B------:R-:W-:Y:S02]  /*1ff40*/  F2FP.BF16.F32.PACK_AB R104, R105, R104 ;  /* 0x000000686968723e */ /* 0x000fe400000010ff */
[----:B------:R-:W-:Y:S02]  /*1ff50*/  MOV R140, R140 ;  /* 0x0000008c008c7202 */ /* 0x000fe40000000f00 */
[----:B------:R-:W-:Y:S02]  /*1ff60*/  F2FP.BF16.F32.PACK_AB R112, R113, R112 ;  /* 0x000000707170723e */ /* 0x000fe400000010ff */
[----:B------:R-:W-:Y:S01]  /*1ff70*/  F2FP.BF16.F32.PACK_AB R120, R121, R120 ;  /* 0x000000787978723e */ /* 0x000fe200000010ff */
[----:B0-----:R-:W-:Y:S01]  /*1ff80*/  IMAD.U32 R4, RZ, RZ, UR8 ;  /* 0x00000008ff047e24 */ /* 0x001fe2000f8e00ff */
[----:B------:R-:W-:Y:S01]  /*1ff90*/  F2FP.BF16.F32.PACK_AB R83, R87, R86 ;  /* 0x000000565753723e */ /* 0x000fe200000010ff */
[----:B------:R-:W-:Y:S01]  /*1ffa0*/  IMAD.U32 R5, RZ, RZ, UR9 ;  /* 0x00000009ff057e24 */ /* 0x000fe2000f8e00ff */
[----:B------:R-:W-:Y:S01]  /*1ffb0*/  F2FP.BF16.F32.PACK_AB R89, R91, R90 ;  /* 0x0000005a5b59723e */ /* 0x000fe200000010ff */
[----:B------:R2:W-:Y:S01]  /*1ffc0*/  STSM.16.M88.4 [R148], R56 ;  /* 0x0000003894007844 */ /* 0x0005e20000000200 */
[----:B------:R-:W-:Y:S01]  /*1ffd0*/  F2FP.BF16.F32.PACK_AB R90, R93, R92 ;  /* 0x0000005c5d5a723e */ /* 0x000fe200000010ff */
[----:B------:R-:W-:Y:S01]  /*1ffe0*/  ULDC.64 UR8, c[0x0][0xd08] ;  /* 0x0003420000087ab9 */ /* 0x000fe20000000a00 */
[----:B------:R-:W-:Y:S01]  /*1fff0*/  F2FP.BF16.F32.PACK_AB R91, R95, R94 ;  /* 0x0000005e5f5b723e */ /* 0x000fe200000010ff */
[----:B------:R-:W0:Y:S01]  /*20000*/  LDC R76, c[0x0][0xce8] ;  /* 0x00033a00ff4c7b82 */ /* 0x000e220000000800 */
[----:B------:R-:W-:Y:S01]  /*20010*/  F2FP.BF16.F32.PACK_AB R97, R99, R98 ;  /* 0x000000626361723e */ /* 0x000fe200000010ff */
[----:B------:R2:W-:Y:S01]  /*20020*/  STSM.16.M88.4 [R146], R64 ;  /* 0x0000004092007844 */ /* 0x0005e20000000200 */
[----:B------:R-:W-:-:S02]  /*20030*/  F2FP.BF16.F32.PACK_AB R98, R101, R100 ;  /* 0x000000646562723e */ /* 0x000fc400000010ff */
[----:B------:R-:W-:Y:S02]  /*20040*/  F2FP.BF16.F32.PACK_AB R99, R103, R102 ;  /* 0x000000666763723e */ /* 0x000fe400000010ff */
[----:B------:R-:W-:Y:S01]  /*20050*/  F2FP.BF16.F32.PACK_AB R105, R107, R106 ;  /* 0x0000006a6b69723e */ /* 0x000fe200000010ff */
[----:B------:R2:W-:Y:S01]  /*20060*/  STSM.16.M88.4 [R136], R72 ;  /* 0x0000004888007844 */ /* 0x0005e20000000200 */
[----:B------:R-:W-:Y:S02]  /*20070*/  MOV R138, R138 ;  /* 0x0000008a008a7202 */ /* 0x000fe40000000f00 */
[----:B------:R-:W-:Y:S02]  /*20080*/  F2FP.BF16.F32.PACK_AB R106, R109, R108 ;  /* 0x0000006c6d6a723e */ /* 0x000fe400000010ff */
[----:B------:R-:W-:Y:S02]  /*20090*/  F2FP.BF16.F32.PACK_AB R107, R111, R110 ;  /* 0x0000006e6f6b723e */ /* 0x000fe400000010ff */
[----:B------:R-:W-:Y:S01]  /*200a0*/  F2FP.BF16.F32.PACK_AB R113, R115, R114 ;  /* 0x000000727371723e */ /* 0x000fe200000010ff */
[----:B------:R2:W-:Y:S01]  /*200b0*/  STSM.16.M88.4 [R144], R80 ;  /* 0x0000005090007844 */ /* 0x0005e20000000200 */
[----:B------:R-:W-:-:S02]  /*200c0*/  MOV R10, R10 ;  /* 0x0000000a000a7202 */ /* 0x000fc40000000f00 */
[----:B------:R-:W-:Y:S02]  /*200d0*/  F2FP.BF16.F32.PACK_AB R114, R117, R116 ;  /* 0x000000747572723e */ /* 0x000fe400000010ff */
[----:B------:R-:W-:Y:S02]  /*200e0*/  F2FP.BF16.F32.PACK_AB R115, R119, R118 ;  /* 0x000000767773723e */ /* 0x000fe400000010ff */
[----:B------:R-:W-:Y:S02]  /*200f0*/  F2FP.BF16.F32.PACK_AB R121, R123, R122 ;  /* 0x0000007a7b79723e */ /* 0x000fe400000010ff */
[----:B------:R-:W-:Y:S01]  /*20100*/  F2FP.BF16.F32.PACK_AB R128, R129, R128 ;  /* 0x000000808180723e */ /* 0x000fe200000010ff */
[----:B------:R2:W-:Y:S01]  /*20110*/  STSM.16.M88.4 [R142], R88 ;  /* 0x000000588e007844 */ /* 0x0005e20000000200 */
[----:B------:R-:W-:Y:S02]  /*20120*/  MOV R8, R8 ;  /* 0x0000000800087202 */ /* 0x000fe40000000f00 */
[----:B------:R-:W-:-:S02]  /*20130*/  F2FP.BF16.F32.PACK_AB R122, R125, R124 ;  /* 0x0000007c7d7a723e */ /* 0x000fc400000010ff */
[----:B------:R-:W-:Y:S02]  /*20140*/  F2FP.BF16.F32.PACK_AB R123, R127, R126 ;  /* 0x0000007e7f7b723e */ /* 0x000fe400000010ff */
[----:B------:R-:W-:Y:S01]  /*20150*/  F2FP.BF16.F32.PACK_AB R129, R131, R130 ;  /* 0x000000828381723e */ /* 0x000fe200000010ff */
[----:B------:R2:W-:Y:S01]  /*20160*/  STSM.16.M88.4 [R140], R96 ;  /* 0x000000608c007844 */ /* 0x0005e20000000200 */
[----:B------:R-:W-:Y:S02]  /*20170*/  MOV R20, R20 ;  /* 0x0000001400147202 */ /* 0x000fe40000000f00 */
[----:B------:R-:W-:Y:S02]  /*20180*/  F2FP.BF16.F32.PACK_AB R130, R133, R132 ;  /* 0x000000848582723e */ /* 0x000fe400000010ff */
[----:B------:R-:W-:Y:S01]  /*20190*/  F2FP.BF16.F32.PACK_AB R131, R135, R134 ;  /* 0x000000868783723e */ /* 0x000fe200000010ff */
[----:B------:R2:W-:Y:S01]  /*201a0*/  STSM.16.M88.4 [R138], R104 ;  /* 0x000000688a007844 */ /* 0x0005e20000000200 */
[----:B------:R-:W-:-:S03]  /*201b0*/  UISETP.NE.U32.AND UP0, UPT, UR8, URZ, UPT ;  /* 0x0000003f0800728c */ /* 0x000fc6000bf05070 */
[----:B------:R2:W-:Y:S01]  /*201c0*/  STSM.16.M88.4 [R10], R112 ;  /* 0x000000700a007844 */ /* 0x0005e20000000200 */
[----:B------:R-:W-:-:S03]  /*201d0*/  UISETP.NE.AND.EX UP0, UPT, UR9, URZ, UPT, UP0 ;  /* 0x0000003f0900728c */ /* 0x000fc6000bf05300 */
[----:B------:R2:W-:Y:S04]  /*201e0*/  STSM.16.M88.4 [R8], R120 ;  /* 0x0000007808007844 */ /* 0x0005e80000000200 */
[----:B------:R2:W-:Y:S01]  /*201f0*/  STSM.16.M88.4 [R20], R128 ;  /* 0x0000008014007844 */ /* 0x0005e20000000200 */
[----:B------:R-:W-:Y:S01]  /*20200*/  BAR.SYNC.DEFER_BLOCKING 0x1, 0x100 ;  /* 0x0044000000007b1d */ /* 0x000fe20000010000 */
[----:B------:R-:W-:Y:S02]  /*20210*/  ISETP.NE.U32.AND P1, PT, RZ, UR10, PT ;  /* 0x0000000aff007c0c */ /* 0x000fe4000bf25070 */
[----:B------:R-:W-:Y:S02]  /*20220*/  PLOP3.LUT P0, PT, PT, PT, UP0, 0x80, 0x0 ;  /* 0x000000000000781c */ /* 0x000fe40003f0f008 */
[----:B------:R-:W-:Y:S01]  /*20230*/  ISETP.NE.AND.EX P1, PT, RZ, UR11, PT, P1 ;  /* 0x0000000bff007c0c */ /* 0x000fe2000bf25310 */
[----:B------:R-:W-:-:S02]  /*20240*/  @UP0 ULDC.64 UR8, c[0x0][0xd08] ;  /* 0x0003420000080ab9 */ /* 0x000fc40000000a00 */
[----:B------:R-:W-:Y:S01]  /*20250*/  @UP0 UIMAD.WIDE UR8, UR38, 0x4, UR8 ;  /* 0x00000004260808a5 */ /* 0x000fe2000f8e0208 */
[----:B------:R-:W-:-:S09]  /*20260*/  IMAD.U32 R9, RZ, RZ, UR4 ;  /* 0x00000004ff097e24 */ /* 0x000fd2000f8e00ff */
[----:B------:R2:W5:Y:S01]  /*20270*/  @P1 LDG.E R11, desc[UR40][R4.64] ;  /* 0x00000028040b1981 */ /* 0x000562000c1e1900 */
[----:B-1----:R-:W-:Y:S01]  /*20280*/  IMAD.U32 R6, RZ, RZ, UR8 ;  /* 0x00000008ff067e24 */ /* 0x002fe2000f8e00ff */
[----:B------:R-:W-:Y:S01]  /*20290*/  UISETP.NE.AND UP0, UPT, UR44, URZ, UPT ;  /* 0x0000003f2c00728c */ /* 0x000fe2000bf05270 */
[----:B------:R-:W-:Y:S01]  /*202a0*/  IMAD.U32 R7, RZ, RZ, UR9 ;  /* 0x00000009ff077e24 */ /* 0x000fe2000f8e00ff */
[----:B------:R-:W-:-:S04]  /*202b0*/  ULDC UR4, c[0x0][0xbd4] ;  /* 0x0002f50000047ab9 */ /* 0x000fc80000000800 */
[----:B------:R2:W5:Y:S01]  /*202c0*/  @P0 LDG.E R9, desc[UR40][R6.64] ;  /* 0x0000002806090981 */ /* 0x000562000c1e1900 */
[----:B------:R-:W-:Y:S01]  /*202d0*/  USEL UR4, UR44, UR4, UP0 ;  /* 0x000000042c047287 */ /* 0x000fe20008000000 */
[----:B0-----:R-:W-:Y:S11]  /*202e0*/  @P0 BRA `(.L_x_3308) ;  /* 0x0000000000100947 */ /* 0x001ff60003800000 */
[----:B------:R-:W-:Y:S05]  /*202f0*/  @!P1 BRA `(.L_x_3308) ;  /* 0x00000000000c9947 */ /* 0x000fea0003800000 */
[----:B--2---:R-:W2:Y:S04]  /*20300*/  LDG.E R6, desc[UR40][R4.64] ;  /* 0x0000002804067981 */ /* 0x004ea8000c1e1900 */
[----:B-----5:R-:W2:Y:S02]  /*20310*/  LDG.E R9, desc[UR40][R4.64+0x4] ;  /* 0x0000042804097981 */ /* 0x020ea4000c1e1900 */
[----:B--2---:R-:W-:-:S07]  /*20320*/  IMAD.IADD R9, R9, 0x1, -R6 ;  /* 0x0000000109097824 */ /* 0x004fce00078e0a06 */
.L_x_3308:
[----:B--2---:R-:W2:Y:S04]  /*20330*/  LDL R4, [R1+0x4b8] ;  /* 0x0004b80001047983 */ /* 0x004ea80000100800 */
[----:B------:R-:W3:Y:S01]  /*20340*/  LDL R6, [R1+0x4d0] ;  /* 0x0004d00001067983 */ /* 0x000ee20000100800 */
[----:B-----5:R-:W-:Y:S02]  /*20350*/  IMAD R80, R9, R76, RZ ;  /* 0x0000004c09507224 */ /* 0x020fe400078e02ff */
[----:B------:R-:W-:Y:S01]  /*20360*/  VIADD R15, R178, UR39 ;  /* 0x00000027b20f7c36 */ /* 0x000fe20008000000 */
[----:B------:R-:W-:Y:S01]  /*20370*/  ISETP.NE.AND P2, PT, R76, 0x1, PT ;  /* 0x000000014c00780c */ /* 0x000fe20003f45270 */
[----:B------:R-:W-:Y:S01]  /*20380*/  UISETP.GT.AND UP1, UPT, UR4, 0x1, UPT ;  /* 0x000000010400788c */ /* 0x000fe2000bf24270 */
[----:B------:R-:W-:-:S03]  /*20390*/  UMOV UR19, 0xab8 ;  /* 0x00000ab800137882 */ /* 0x000fc60000000000 */
[----:B------:R-:W-:-:S08]  /*203a0*/  USEL UR19, UR19, 0xa78, UP1 ;  /* 0x00000a7813137887 */ /* 0x000fd00008800000 */
[----:B------:R-:W0:Y:S01]  /*203b0*/  @P2 LDC R5, c[0x0][0xcf0] ;  /* 0x00033c00ff052b82 */ /* 0x000e220000000800 */
[----:B------:R-:W-:Y:S01]  /*203c0*/  UISETP.NE.U32.AND UP0, UPT, UR10, URZ, UPT ;  /* 0x0000003f0a00728c */ /* 0x000fe2000bf05070 */
[----:B------:R-:W-:Y:S01]  /*203d0*/  UMOV UR4, URZ ;  /* 0x0000003f00047c82 */ /* 0x000fe20008000000 */
[----:B------:R-:W-:Y:S01]  /*203e0*/  USHF.R.S32.HI UR10, URZ, 0x1f, UR38 ;  /* 0x0000001f3f0a7899 */ /* 0x000fe20008011426 */
[----:B------:R-:W-:Y:S01]  /*203f0*/  @P1 R2UR UR4, R11 ;  /* 0x000000000b0412ca */ /* 0x000fe200000e0000 */
[----:B------:R-:W-:Y:S02]  /*20400*/  UISETP.NE.AND.EX UP0, UPT, UR11, URZ, UPT, UP0 ;  /* 0x0000003f0b00728c */ /* 0x000fe4000bf05300 */
[----:B------:R-:W-:Y:S02]  /*20410*/  USEL UR9, UR43, URZ, UP1 ;  /* 0x0000003f2b097287 */ /* 0x000fe40008800000 */
[----:B------:R-:W-:Y:S02]  /*20420*/  USEL UR8, UR38, URZ, !UP0 ;  /* 0x0000003f26087287 */ /* 0x000fe4000c000000 */
[----:B------:R-:W-:Y:S01]  /*20430*/  USEL UR18, UR10, URZ, !UP0 ;  /* 0x0000003f0a127287 */ /* 0x000fe2000c000000 */
[----:B------:R-:W-:-:S02]  /*20440*/  ULDC.64 UR12, c[0x0][UR19+0x220] ;  /* 0x00008800130c7abb */ /* 0x000fc40008000a00 */
[----:B------:R-:W-:Y:S01]  /*20450*/  ULDC.64 UR10, c[0x0][UR19+0x218] ;  /* 0x00008600130a7abb */ /* 0x000fe20008000a00 */
[----:B------:R-:W-:Y:S01]  /*20460*/  ULDC.64 UR14, c[0x0][UR19+0x228] ;  /* 0x00008a00130e7abb */ /* 0x000fe20008000a00 */
[----:B------:R-:W-:Y:S02]  /*20470*/  UIMAD UR13, UR13, UR8, URZ ;  /* 0x000000080d0d72a4 */ /* 0x000fe4000f8e023f */
[----:B------:R-:W-:Y:S02]  /*20480*/  UIMAD.WIDE.U32 UR16, UR10, UR37, URZ ;  /* 0x000000250a1072a5 */ /* 0x000fe4000f8e003f */
[----:B------:R-:W-:Y:S01]  /*20490*/  UIMAD UR20, UR11, UR37, URZ ;  /* 0x000000250b1472a4 */ /* 0x000fe2000f8e023f */
[----:B--2---:R-:W-:Y:S02]  /*204a0*/  LOP3.LUT P0, RZ, R4, 0x3, RZ, 0xc0, !PT ;  /* 0x0000000304ff7812 */ /* 0x004fe4000780c0ff */
[----:B------:R-:W1:Y:S02]  /*204b0*/  @P2 LDC R4, c[0x0][0xcec] ;  /* 0x00033b00ff042b82 */ /* 0x000e640000000800 */
[----:B------:R-:W-:-:S13]  /*204c0*/  ISETP.GE.OR P3, PT, R15, R80, P0 ;  /* 0x000000500f00720c */ /* 0x000fda0000766670 */
[----:B------:R-:W2:Y:S01]  /*204d0*/  @!P3 LDL R13, [R1+0x240] ;  /* 0x00024000010db983 */ /* 0x000ea20000100800 */
[----:B---3--:R-:W-:Y:S01]  /*204e0*/  VIADD R11, R6, UR39 ;  /* 0x00000027060b7c36 */ /* 0x008fe20008000000 */
[----:B------:R-:W-:Y:S01]  /*204f0*/  UIMAD.WIDE.U32 UR10, UR12, UR8, URZ ;  /* 0x000000080c0a72a5 */ /* 0x000fe2000f8e003f */
[----:B------:R-:W-:Y:S01]  /*20500*/  VIADD R21, R15, 0x8 ;  /* 0x000000080f157836 */ /* 0x000fe20000000000 */
[----:B------:R-:W-:Y:S01]  /*20510*/  UIMAD.WIDE.U32 UR22, UR14, UR9, URZ ;  /* 0x000000090e1672a5 */ /* 0x000fe2000f8e003f */
[----:B------:R-:W-:Y:S01]  /*20520*/  IMAD.MOV.U32 R7, RZ, RZ, R11 ;  /* 0x000000ffff077224 */ /* 0x000fe200078e000b */
[----:B------:R-:W-:Y:S02]  /*20530*/  UIMAD UR9, UR15, UR9, URZ ;  /* 0x000000090f0972a4 */ /* 0x000fe4000f8e023f */
[----:B------:R-:W-:Y:S01]  /*20540*/  UIMAD UR13, UR12, UR18, UR13 ;  /* 0x000000120c0d72a4 */ /* 0x000fe2000f8e020d */
[----:B-1----:R-:W-:Y:S01]  /*20550*/  @P2 IMAD.HI.U32 R4, R11, R4, RZ ;  /* 0x000000040b042227 */ /* 0x002fe200078e00ff */
[----:B------:R-:W-:Y:S01]  /*20560*/  UIADD3 UR16, UP0, UP2, UR10, UR16, UR4 ;  /* 0x000000100a107290 */ /* 0x000fe2000fa1e004 */
[----:B------:R-:W-:Y:S01]  /*20570*/  ISETP.GE.OR P0, PT, R21, R80, P0 ;  /* 0x000000501500720c */ /* 0x000fe20000706670 */
[----:B------:R-:W-:-:S02]  /*20580*/  UIADD3 UR10, UR23, UR9, URZ ;  /* 0x00000009170a7290 */ /* 0x000fc4000fffe03f */
[----:B0-----:R-:W-:Y:S01]  /*20590*/  @P2 SHF.R.U32.HI R7, RZ, R5, R4 ;  /* 0x00000005ff072219 */ /* 0x001fe20000011604 */
[----:B------:R-:W-:Y:S01]  /*205a0*/  UIADD3 UR20, UR17, UR20, URZ ;  /* 0x0000001411147290 */ /* 0x000fe2000fffe03f */
[----:B------:R-:W-:Y:S01]  /*205b0*/  IMAD.U32 R4, RZ, RZ, UR22 ;  /* 0x00000016ff047e24 */ /* 0x000fe2000f8e00ff */
[----:B------:R-:W-:Y:S01]  /*205c0*/  UIADD3 UR9, UR11, UR13, URZ ;  /* 0x0000000d0b097290 */ /* 0x000fe2000fffe03f */
[----:B------:R-:W-:Y:S01]  /*205d0*/  IMAD.U32 R5, RZ, RZ, UR23 ;  /* 0x00000017ff057e24 */ /* 0x000fe2000f8e00ff */
[----:B------:R-:W-:Y:S01]  /*205e0*/  USHF.R.S32.HI UR14, URZ, 0x1f, UR4 ;  /* 0x0000001f3f0e7899 */ /* 0x000fe20008011404 */
[----:B------:R-:W-:Y:S01]  /*205f0*/  IMAD.MOV R9, RZ, RZ, -R7 ;  /* 0x000000ffff097224 */ /* 0x000fe200078e0a07 */
[----:B------:R-:W-:Y:S01]  /*20600*/  IADD3 R4, P1, P4, R7, UR16, R4 ;  /* 0x0000001007047c10 */ /* 0x000fe2000fc3e004 */
[----:B------:R-:W-:Y:S01]  /*20610*/  IMAD.U32 R8, RZ, RZ, UR10 ;  /* 0x0000000aff087e24 */ /* 0x000fe2000f8e00ff */
[----:B------:R-:W-:Y:S01]  /*20620*/  UIADD3.X UR9, UR9, UR20, UR14, UP0, UP2 ;  /* 0x0000001409097290 */ /* 0x000fe200087e440e */
[----:B------:R-:W-:Y:S01]  /*20630*/  IMAD R9, R76, R9, R11 ;  /* 0x000000094c097224 */ /* 0x000fe200078e020b */
[----:B------:R-:W-:Y:S01]  /*20640*/  SHF.R.S32.HI R5, RZ, 0x1f, R7 ;  /* 0x0000001fff057819 */ /* 0x000fe20000011407 */
[----:B------:R-:W-:Y:S01]  /*20650*/  ULDC.64 UR10, c[0x0][UR19+0x210] ;  /* 0x00008400130a7abb */ /* 0x000fe20008000a00 */
[----:B------:R-:W-:Y:S01]  /*20660*/  ULDC.64 UR12, c[0x0][0xca8] ;  /* 0x00032a00000c7ab9 */ /* 0x000fe20000000a00 */
[----:B------:R-:W-:Y:S01]  /*20670*/  IMAD R7, R9, UR11, RZ ;  /* 0x0000000b09077c24 */ /* 0x000fe2000f8e02ff */
[----:B------:R-:W-:Y:S01]  /*20680*/  SHF.R.S32.HI R6, RZ, 0x1f, R9 ;  /* 0x0000001fff067819 */ /* 0x000fe20000011409 */
[----:B------:R-:W-:Y:S01]  /*20690*/  @!UP1 ULDC UR12, c[0x0][0xc50] ;  /* 0x00031400000c9ab9 */ /* 0x000fe20000000800 */
[----:B------:R-:W-:Y:S01]  /*206a0*/  IADD3.X R5, R5, UR9, R8, P1, P4 ;  /* 0x0000000905057c10 */ /* 0x000fe20008fe8408 */
[----:B------:R-:W-:-:S02]  /*206b0*/  @!UP1 ULDC UR13, c[0x0][0xc54] ;  /* 0x00031500000d9ab9 */ /* 0x000fc40000000800 */
[----:B------:R-:W-:Y:S02]  /*206c0*/  IMAD R7, R6, UR10, R7 ;  /* 0x0000000a06077c24 */ /* 0x000fe4000f8e0207 */
[----:B------:R-:W-:-:S04]  /*206d0*/  IMAD.WIDE.U32 R4, R9, UR10, R4 ;  /* 0x0000000a09047c25 */ /* 0x000fc8000f8e0004 */
[----:B------:R-:W-:Y:S01]  /*206e0*/  IMAD.IADD R5, R5, 0x1, R7 ;  /* 0x0000000105057824 */ /* 0x000fe200078e0207 */
[----:B------:R-:W-:-:S04]  /*206f0*/  LEA R8, P1, R4, UR12, 0x2 ;  /* 0x0000000c04087c11 */ /* 0x000fc8000f8210ff */
[----:B------:R-:W-:Y:S01]  /*20700*/  LEA.HI.X R10, R4, UR13, R5, 0x2, P1 ;  /* 0x0000000d040a7c11 */ /* 0x000fe200088f1405 */
[----:B------:R-:W-:Y:S04]  /*20710*/  SHFL.IDX PT, R6, R8, RZ, 0x1c1f ;  /* 0x001c1fff08067589 */ /* 0x000fe800000e0000 */
[----:B------:R-:W2:Y:S04]  /*20720*/  SHFL.IDX PT, R7, R10, RZ, 0x1c1f ;  /* 0x001c1fff0a077589 */ /* 0x000ea800000e0000 */
[----:B--2---:R-:W-:Y:S04]  /*20730*/  @!P3 ST.E desc[UR40][R6.64], R13 ;  /* 0x0000000d0600b985 */ /* 0x004fe8000c101928 */
[----:B------:R-:W2:Y:S04]  /*20740*/  @!P0 LDL R9, [R1+0x244] ;  /* 0x0002440001098983 */ /* 0x000ea80000100800 */
[----:B------:R-:W-:Y:S04]  /*20750*/  SHFL.IDX PT, R4, R8, 0x1, 0x1c1f ;  /* 0x003c1f0008047f89 */ /* 0x000fe800000e0000 */
[----:B------:R-:W2:Y:S04]  /*20760*/  SHFL.IDX PT, R5, R10, 0x1, 0x1c1f ;  /* 0x003c1f000a057f89 */ /* 0x000ea800000e0000 */
[----:B--2---:R0:W-:Y:S01]  /*20770*/  @!P0 ST.E desc[UR40][R4.64], R9 ;  /* 0x0000000904008985 */ /* 0x0041e2000c101928 */
[----:B------:R-:W-:-:S13]  /*20780*/  PLOP3.LUT P0, PT, PT, PT, UP1, 0x80, 0x0 ;  /* 0x000000000000781c */ /* 0x000fda0003f0f018 */
[----:B0-----:R-:W-:Y:S05]  /*20790*/  @P0 BRA `(.L_x_3309) ;  /* 0x0000000c00c80947 */ /* 0x001fea0003800000 */
[----:B------:R-:W-:Y:S01]  /*207a0*/  IMAD R5, R222, 0x40, R18 ;  /* 0x00000040de057824 */ /* 0x000fe200078e0212 */
[----:B------:R-:W-:Y:S01]  /*207b0*/  ULDC.64 UR12, c[0x0][0xba0] ;  /* 0x0002e800000c7ab9 */ /* 0x000fe20000000a00 */
[----:B------:R-:W0:Y:S02]  /*207c0*/  @P2 LDC R77, c[0x0][0xcf0] ;  /* 0x00033c00ff4d2b82 */ /* 0x000e240000000800 */
[----:B------:R-:W-:-:S03]  /*207d0*/  IMAD.WIDE R2, R5, 0x2, R2 ;  /* 0x0000000205027825 */ /* 0x000fc600078e0202 */
[C---:B------:R-:W-:Y:S02]  /*207e0*/  IADD3 R25, P1, R2.reuse, 0x3000, RZ ;  /* 0x0000300002197810 */ /* 0x040fe40007f3e0ff */
[C---:B------:R-:W-:Y:S02]  /*207f0*/  IADD3 R9, P4, R2.reuse, 0x1000, RZ ;  /* 0x0000100002097810 */ /* 0x040fe40007f9e0ff */
[----:B------:R-:W-:Y:S02]  /*20800*/  IADD3 R13, P3, R2, 0x2000, RZ ;  /* 0x00002000020d7810 */ /* 0x000fe40007f7e0ff */
[----:B------:R-:W-:Y:S02]  /*20810*/  LOP3.LUT R24, R25, 0x380, RZ, 0xc0, !PT ;  /* 0x0000038019187812 */ /* 0x000fe400078ec0ff */
[----:B------:R-:W-:Y:S02]  /*20820*/  LOP3.LUT R8, R9, 0x380, RZ, 0xc0, !PT ;  /* 0x0000038009087812 */ /* 0x000fe400078ec0ff */
[----:B------:R-:W-:-:S02]  /*20830*/  LOP3.LUT R12, R13, 0x380, RZ, 0xc0, !PT ;  /* 0x000003800d0c7812 */ /* 0x000fc400078ec0ff */
[----:B------:R-:W-:Y:S02]  /*20840*/  SHF.R.U64 R24, R24, 0x3, RZ ;  /* 0x0000000318187819 */ /* 0x000fe400000012ff */
[----:B------:R-:W-:Y:S02]  /*20850*/  SHF.R.U64 R8, R8, 0x3, RZ ;  /* 0x0000000308087819 */ /* 0x000fe400000012ff */
[----:B------:R-:W-:Y:S02]  /*20860*/  SHF.R.U64 R12, R12, 0x3, RZ ;  /* 0x000000030c0c7819 */ /* 0x000fe400000012ff */
[----:B------:R-:W-:Y:S01]  /*20870*/  LOP3.LUT R24, R24, R25, RZ, 0x3c, !PT ;  /* 0x0000001918187212 */ /* 0x000fe200078e3cff */
[--C-:B------:R-:W-:Y:S01]  /*20880*/  IMAD.X R25, RZ, RZ, R3.reuse, P1 ;  /* 0x000000ffff197224 */ /* 0x100fe200008e0603 */
[----:B------:R-:W-:Y:S01]  /*20890*/  LOP3.LUT R8, R8, R9, RZ, 0x3c, !PT ;  /* 0x0000000908087212 */ /* 0x000fe200078e3cff */
[--C-:B------:R-:W-:Y:S01]  /*208a0*/  IMAD.X R9, RZ, RZ, R3.reuse, P4 ;  /* 0x000000ffff097224 */ /* 0x100fe200020e0603 */
[----:B------:R-:W-:Y:S01]  /*208b0*/  LOP3.LUT R12, R12, R13, RZ, 0x3c, !PT ;  /* 0x0000000d0c0c7212 */ /* 0x000fe200078e3cff */
[----:B------:R-:W-:Y:S01]  /*208c0*/  IMAD.X R13, RZ, RZ, R3, P3 ;  /* 0x000000ffff0d7224 */ /* 0x000fe200018e0603 */
[C---:B------:R-:W-:Y:S01]  /*208d0*/  IADD3 R49, P1, R2.reuse, 0x9000, RZ ;  /* 0x0000900002317810 */ /* 0x040fe20007f3e0ff */
[----:B------:R-:W-:Y:S01]  /*208e0*/  UIMAD UR9, UR14, UR12, URZ ;  /* 0x0000000c0e0972a4 */ /* 0x000fe2000f8e023f */
[C---:B------:R-:W-:Y:S01]  /*208f0*/  IADD3 R29, P0, R2.reuse, 0x4000, RZ ;  /* 0x00004000021d7810 */ /* 0x040fe20007f1e0ff */
[----:B------:R-:W-:Y:S01]  /*20900*/  UIMAD.WIDE.U32 UR10, UR4, UR12, URZ ;  /* 0x0000000c040a72a5 */ /* 0x000fe2000f8e003f */
[C---:B------:R-:W-:Y:S01]  /*20910*/  IADD3 R33, P6, R2.reuse, 0x5000, RZ ;  /* 0x0000500002217810 */ /* 0x040fe20007fde0ff */
[----:B------:R-:W5:Y:S01]  /*20920*/  LD.E.128 R8, desc[UR40][R8.64] ;  /* 0x0000002808087980 */ /* 0x000f62000c101d00 */
[----:B------:R-:W-:-:S02]  /*20930*/  IADD3 R37, P5, R2, 0x6000, RZ ;  /* 0x0000600002257810 */ /* 0x000fc40007fbe0ff */
[C---:B------:R-:W-:Y:S01]  /*20940*/  IADD3 R41, P4, R2.reuse, 0x7000, RZ ;  /* 0x0000700002297810 */ /* 0x040fe20007f9e0ff */
[----:B------:R-:W5:Y:S01]  /*20950*/  LD.E.128 R12, desc[UR40][R12.64] ;  /* 0x000000280c0c7980 */ /* 0x000f62000c101d00 */
[----:B------:R-:W-:Y:S02]  /*20960*/  IADD3 R45, P3, R2, 0x8000, RZ ;  /* 0x00008000022d7810 */ /* 0x000fe40007f7e0ff */
[----:B------:R-:W-:Y:S01]  /*20970*/  LOP3.LUT R48, R49, 0x380, RZ, 0xc0, !PT ;  /* 0x0000038031307812 */ /* 0x000fe200078ec0ff */
[----:B------:R-:W5:Y:S01]  /*20980*/  LD.E.128 R24, desc[UR40][R24.64] ;  /* 0x0000002818187980 */ /* 0x000f62000c101d00 */
[----:B------:R-:W-:Y:S02]  /*20990*/  LOP3.LUT R28, R29, 0x380, RZ, 0xc0, !PT ;  /* 0x000003801d1c7812 */ /* 0x000fe400078ec0ff */
[----:B------:R-:W-:Y:S02]  /*209a0*/  LOP3.LUT R32, R33, 0x380, RZ, 0xc0, !PT ;  /* 0x0000038021207812 */ /* 0x000fe400078ec0ff */
[----:B------:R-:W-:-:S02]  /*209b0*/  LOP3.LUT R36, R37, 0x380, RZ, 0xc0, !PT ;  /* 0x0000038025247812 */ /* 0x000fc400078ec0ff */
[----:B------:R-:W-:Y:S02]  /*209c0*/  LOP3.LUT R40, R41, 0x380, RZ, 0xc0, !PT ;  /* 0x0000038029287812 */ /* 0x000fe400078ec0ff */
[----:B------:R-:W-:Y:S02]  /*209d0*/  LOP3.LUT R44, R45, 0x380, RZ, 0xc0, !PT ;  /* 0x000003802d2c7812 */ /* 0x000fe400078ec0ff */
[----:B------:R-:W-:Y:S02]  /*209e0*/  SHF.R.U64 R48, R48, 0x3, RZ ;  /* 0x0000000330307819 */ /* 0x000fe400000012ff */
[----:B------:R-:W-:Y:S02]  /*209f0*/  SHF.R.U64 R28, R28, 0x3, RZ ;  /* 0x000000031c1c7819 */ /* 0x000fe400000012ff */
[----:B------:R-:W-:Y:S02]  /*20a00*/  SHF.R.U64 R32, R32, 0x3, RZ ;  /* 0x0000000320207819 */ /* 0x000fe400000012ff */
[----:B------:R-:W-:-:S02]  /*20a10*/  SHF.R.U64 R36, R36, 0x3, RZ ;  /* 0x0000000324247819 */ /* 0x000fc400000012ff */
[----:B------:R-:W-:Y:S02]  /*20a20*/  SHF.R.U64 R40, R40, 0x3, RZ ;  /* 0x0000000328287819 */ /* 0x000fe400000012ff */
        /* <DEDUP_REMOVED lines=13> */
[----:B------:R-:W-:-:S02]  /*20b00*/  IADD3 R5, P1, R2, 0xf000, RZ ;  /* 0x0000f00002057810 */ /* 0x000fc40007f3e0ff */
[C---:B------:R-:W-:Y:S01]  /*20b10*/  LOP3.LUT R7, R2.reuse, 0x380, RZ, 0xc0, !PT ;  /* 0x0000038002077812 */ /* 0x040fe200078ec0ff */
[----:B------:R-:W-:Y:S01]  /*20b20*/  UIMAD UR9, UR4, UR13, UR9 ;  /* 0x0000000d040972a4 */ /* 0x000fe2000f8e0209 */
[C---:B------:R-:W-:Y:S01]  /*20b30*/  IADD3 R53, P0, R2.reuse, 0xa000, RZ ;  /* 0x0000a00002357810 */ /* 0x040fe20007f1e0ff */
[----:B------:R-:W-:Y:S01]  /*20b40*/  IMAD.X R73, RZ, RZ, R3, P1 ;  /* 0x000000ffff497224 */ /* 0x000fe200008e0603 */
[C---:B------:R-:W-:Y:S01]  /*20b50*/  IADD3 R57, P6, R2.reuse, 0xb000, RZ ;  /* 0x0000b00002397810 */ /* 0x040fe20007fde0ff */
[----:B------:R-:W-:Y:S01]  /*20b60*/  ULDC.64 UR12, c[0x0][0xbe8] ;  /* 0x0002fa00000c7ab9 */ /* 0x000fe20000000a00 */
[C---:B------:R-:W-:Y:S01]  /*20b70*/  IADD3 R61, P5, R2.reuse, 0xc000, RZ ;  /* 0x0000c000023d7810 */ /* 0x040fe20007fbe0ff */
[----:B------:R-:W5:Y:S01]  /*20b80*/  LD.E.128 R28, desc[UR40][R28.64] ;  /* 0x000000281c1c7980 */ /* 0x000f62000c101d00 */
[C---:B------:R-:W-:Y:S02]  /*20b90*/  IADD3 R65, P4, R2.reuse, 0xd000, RZ ;  /* 0x0000d00002417810 */ /* 0x040fe40007f9e0ff */
[----:B------:R-:W-:Y:S01]  /*20ba0*/  IADD3 R69, P3, R2, 0xe000, RZ ;  /* 0x0000e00002457810 */ /* 0x000fe20007f7e0ff */
[----:B------:R-:W5:Y:S01]  /*20bb0*/  LD.E.128 R32, desc[UR40][R32.64] ;  /* 0x0000002820207980 */ /* 0x000f62000c101d00 */
[----:B------:R-:W-:-:S02]  /*20bc0*/  LOP3.LUT R4, R5, 0x380, RZ, 0xc0, !PT ;  /* 0x0000038005047812 */ /* 0x000fc400078ec0ff */
[----:B------:R-:W-:Y:S01]  /*20bd0*/  LOP3.LUT R52, R53, 0x380, RZ, 0xc0, !PT ;  /* 0x0000038035347812 */ /* 0x000fe200078ec0ff */
[----:B------:R-:W5:Y:S01]  /*20be0*/  LD.E.128 R36, desc[UR40][R36.64] ;  /* 0x0000002824247980 */ /* 0x000f62000c101d00 */
[----:B------:R-:W-:Y:S02]  /*20bf0*/  LOP3.LUT R56, R57, 0x380, RZ, 0xc0, !PT ;  /* 0x0000038039387812 */ /* 0x000fe400078ec0ff */
[----:B------:R-:W-:Y:S01]  /*20c00*/  LOP3.LUT R60, R61, 0x380, RZ, 0xc0, !PT ;  /* 0x000003803d3c7812 */ /* 0x000fe200078ec0ff */
[----:B------:R-:W5:Y:S01]  /*20c10*/  LD.E.128 R40, desc[UR40][R40.64] ;  /* 0x0000002828287980 */ /* 0x000f62000c101d00 */
[----:B------:R-:W-:Y:S02]  /*20c20*/  LOP3.LUT R64, R65, 0x380, RZ, 0xc0, !PT ;  /* 0x0000038041407812 */ /* 0x000fe400078ec0ff */
[----:B------:R-:W-:Y:S01]  /*20c30*/  LOP3.LUT R68, R69, 0x380, RZ, 0xc0, !PT ;  /* 0x0000038045447812 */ /* 0x000fe200078ec0ff */
[----:B------:R-:W5:Y:S01]  /*20c40*/  LD.E.128 R44, desc[UR40][R44.64] ;  /* 0x000000282c2c7980 */ /* 0x000f62000c101d00 */
[----:B------:R-:W-:-:S02]  /*20c50*/  SHF.R.U64 R7, R7, 0x3, RZ ;  /* 0x0000000307077819 */ /* 0x000fc400000012ff */
[----:B------:R-:W-:Y:S01]  /*20c60*/  SHF.R.U64 R4, R4, 0x3, RZ ;  /* 0x0000000304047819 */ /* 0x000fe200000012ff */
[----:B------:R-:W5:Y:S01]  /*20c70*/  LD.E.128 R48, desc[UR40][R48.64] ;  /* 0x0000002830307980 */ /* 0x000f62000c101d00 */
[----:B------:R-:W-:Y:S02]  /*20c80*/  SHF.R.U64 R52, R52, 0x3, RZ ;  /* 0x0000000334347819 */ /* 0x000fe400000012ff */
[----:B------:R-:W-:Y:S02]  /*20c90*/  SHF.R.U64 R56, R56, 0x3, RZ ;  /* 0x0000000338387819 */ /* 0x000fe400000012ff */
[----:B------:R-:W-:Y:S02]  /*20ca0*/  SHF.R.U64 R60, R60, 0x3, RZ ;  /* 0x000000033c3c7819 */ /* 0x000fe400000012ff */
[----:B------:R-:W-:Y:S02]  /*20cb0*/  SHF.R.U64 R64, R64, 0x3, RZ ;  /* 0x0000000340407819 */ /* 0x000fe400000012ff */
[----:B------:R-:W-:-:S02]  /*20cc0*/  SHF.R.U64 R68, R68, 0x3, RZ ;  /* 0x0000000344447819 */ /* 0x000fc400000012ff */
        /* <DEDUP_REMOVED lines=12> */
[----:B------:R-:W-:Y:S01]  /*20d90*/  UIADD3 UR11, UR11, UR9, URZ ;  /* 0x000000090b0b7290 */ /* 0x000fe2000fffe03f */
[----:B------:R1:W5:Y:S01]  /*20da0*/  LD.E.128 R4, desc[UR40][R2.64] ;  /* 0x0000002802047980 */ /* 0x000362000c101d00 */
[----:B------:R-:W-:-:S03]  /*20db0*/  USHF.R.S32.HI UR4, URZ, 0x1f, UR8 ;  /* 0x0000001f3f047899 */ /* 0x000fc60008011408 */
[----:B------:R-:W5:Y:S04]  /*20dc0*/  LD.E.128 R52, desc[UR40][R52.64] ;  /* 0x0000002834347980 */ /* 0x000f68000c101d00 */
[----:B------:R-:W5:Y:S01]  /*20dd0*/  LD.E.128 R56, desc[UR40][R56.64] ;  /* 0x0000002838387980 */ /* 0x000f62000c101d00 */
[----:B-1----:R-:W1:Y:S01]  /*20de0*/  @P2 LDC R3, c[0x0][0xcec] ;  /* 0x00033b00ff032b82 */ /* 0x002e620000000800 */
[----:B------:R-:W-:Y:S01]  /*20df0*/  IMAD R2, R224, 0x20, R222 ;  /* 0x00000020e0027824 */ /* 0x000fe200078e02de */
[----:B------:R-:W-:Y:S01]  /*20e00*/  UIMAD.WIDE.U32 UR10, UR37, UR12, UR10 ;  /* 0x0000000c250a72a5 */ /* 0x000fe2000f8e000a */
[----:B------:R-:W5:Y:S02]  /*20e10*/  LD.E.128 R60, desc[UR40][R60.64] ;  /* 0x000000283c3c7980 */ /* 0x000f64000c101d00 */
[----:B------:R-:W-:Y:S01]  /*20e20*/  VIADD R78, R2, UR39 ;  /* 0x00000027024e7c36 */ /* 0x000fe20008000000 */
[----:B------:R-:W-:Y:S01]  /*20e30*/  UIMAD UR11, UR37, UR13, UR11 ;  /* 0x0000000d250b72a4 */ /* 0x000fe2000f8e020b */
[----:B------:R-:W5:Y:S02]  /*20e40*/  LD.E.128 R64, desc[UR40][R64.64] ;  /* 0x0000002840407980 */ /* 0x000f64000c101d00 */
[----:B------:R-:W-:-:S02]  /*20e50*/  ULDC.64 UR12, c[0x0][0xbf0] ;  /* 0x0002fc00000c7ab9 */ /* 0x000fc40000000a00 */
[----:B------:R-:W-:Y:S01]  /*20e60*/  UIMAD UR4, UR4, UR12, URZ ;  /* 0x0000000c040472a4 */ /* 0x000fe2000f8e023f */
[----:B------:R-:W-:Y:S01]  /*20e70*/  IMAD.MOV.U32 R21, RZ, RZ, R78 ;  /* 0x000000ffff157224 */ /* 0x000fe200078e004e */
[----:B------:R-:W5:Y:S02]  /*20e80*/  LD.E.128 R68, desc[UR40][R68.64] ;  /* 0x0000002844447980 */ /* 0x000f64000c101d00 */
[----:B------:R-:W-:Y:S02]  /*20e90*/  UIMAD UR4, UR8, UR13, UR4 ;  /* 0x0000000d080472a4 */ /* 0x000fe4000f8e0204 */
[----:B------:R-:W-:Y:S01]  /*20ea0*/  UIMAD.WIDE.U32 UR8, UR8, UR12, UR10 ;  /* 0x0000000c080872a5 */ /* 0x000fe2000f8e000a */
[----:B------:R-:W5:Y:S02]  /*20eb0*/  LD.E.128 R72, desc[UR40][R72.64] ;  /* 0x0000002848487980 */ /* 0x000f64000c101d00 */
[----:B------:R-:W-:Y:S01]  /*20ec0*/  ULDC.64 UR10, c[0x0][0xbe0] ;  /* 0x0002f800000a7ab9 */ /* 0x000fe20000000a00 */
[----:B-1----:R-:W-:Y:S01]  /*20ed0*/  @P2 IMAD.HI.U32 R2, R78, R3, RZ ;  /* 0x000000034e022227 */ /* 0x002fe200078e00ff */
[----:B------:R-:W-:Y:S01]  /*20ee0*/  UIADD3 UR4, UR9, UR4, URZ ;  /* 0x0000000409047290 */ /* 0x000fe2000fffe03f */
[----:B------:R-:W-:Y:S01]  /*20ef0*/  @!PT LDS RZ, [RZ] ;  /* 0x00000000fffff984 */ /* 0x000fe20000000800 */
[----:B------:R-:W-:Y:S01]  /*20f00*/  @!PT LDS RZ, [RZ] ;  /* 0x00000000fffff984 */ /* 0x000fe20000000800 */
[----:B------:R-:W-:Y:S01]  /*20f10*/  @!PT LDS RZ, [RZ] ;  /* 0x00000000fffff984 */ /* 0x000fe20000000800 */
[----:B------:R-:W-:Y:S01]  /*20f20*/  @!PT LDS RZ, [RZ] ;  /* 0x00000000fffff984 */ /* 0x000fe20000000800 */
[----:B------:R1:W-:Y:S06]  /*20f30*/  MEMBAR.ALL.CTA ;  /* 0x0000000000007992 */ /* 0x0003ec0000008000 */
[----:B-1----:R-:W1:Y:S01]  /*20f40*/  FENCE.VIEW.ASYNC.S ;  /* 0x00000000000073c6 */ /* 0x002e620000000000 */
[----:B0-----:R-:W-:-:S04]  /*20f50*/  @P2 SHF.R.U32.HI R21, RZ, R77, R2 ;  /* 0x0000004dff152219 */ /* 0x001fc80000011602 */
[--C-:B------:R-:W-:Y:S01]  /*20f60*/  SHF.R.S32.HI R20, RZ, 0x1f, R21.reuse ;  /* 0x0000001fff147819 */ /* 0x100fe20000011415 */
[----:B------:R-:W-:Y:S02]  /*20f70*/  IMAD.MOV R77, RZ, RZ, -R21 ;  /* 0x000000ffff4d7224 */ /* 0x000fe400078e0a15 */
[----:B------:R-:W-:Y:S02]  /*20f80*/  IMAD.U32 R3, RZ, RZ, UR9 ;  /* 0x00000009ff037e24 */ /* 0x000fe4000f8e00ff */
[----:B------:R-:W-:Y:S02]  /*20f90*/  IMAD R20, R20, UR10, RZ ;  /* 0x0000000a14147c24 */ /* 0x000fe4000f8e02ff */
[----:B------:R-:W-:Y:S02]  /*20fa0*/  IMAD R77, R76, R77, R78 ;  /* 0x0000004d4c4d7224 */ /* 0x000fe400078e024e */
[----:B------:R-:W-:Y:S01]  /*20fb0*/  IMAD.U32 R2, RZ, RZ, UR8 ;  /* 0x00000008ff027e24 */ /* 0x000fe2000f8e00ff */
[----:B------:R-:W-:Y:S01]  /*20fc0*/  ULDC.64 UR8, c[0x0][0xbd8] ;  /* 0x0002f60000087ab9 */ /* 0x000fe20000000a00 */
[----:B------:R-:W-:-:S02]  /*20fd0*/  IMAD.U32 R3, RZ, RZ, UR4 ;  /* 0x00000004ff037e24 */ /* 0x000fc4000f8e00ff */
[C---:B------:R-:W-:Y:S01]  /*20fe0*/  IMAD R79, R21.reuse, UR11, R20 ;  /* 0x0000000b154f7c24 */ /* 0x040fe2000f8e0214 */
[----:B------:R-:W-:Y:S01]  /*20ff0*/  SHF.R.S32.HI R20, RZ, 0x1f, R77 ;  /* 0x0000001fff147819 */ /* 0x000fe2000001144d */
[----:B------:R-:W-:-:S04]  /*21000*/  IMAD.WIDE.U32 R2, R21, UR10, R2 ;  /* 0x0000000a15027c25 */ /* 0x000fc8000f8e0002 */
[----:B------:R-:W-:Y:S02]  /*21010*/  IMAD.IADD R3, R3, 0x1, R79 ;  /* 0x0000000103037824 */ /* 0x000fe400078e024f */
[----:B------:R-:W-:Y:S02]  /*21020*/  IMAD R20, R20, UR8, RZ ;  /* 0x0000000814147c24 */ /* 0x000fe4000f8e02ff */
[----:B------:R-:W-:Y:S02]  /*21030*/  VIADD R83, R222, UR39 ;  /* 0x00000027de537c36 */ /* 0x000fe40008000000 */
[C---:B------:R-:W-:Y:S02]  /*21040*/  IMAD R79, R77.reuse, UR9, R20 ;  /* 0x000000094d4f7c24 */ /* 0x040fe4000f8e0214 */
[----:B------:R-:W-:Y:S01]  /*21050*/  IMAD.WIDE.U32 R2, R77, UR8, R2 ;  /* 0x000000084d027c25 */ /* 0x000fe2000f8e0002 */
[----:B------:R-:W-:Y:S01]  /*21060*/  ISETP.GE.AND P2, PT, R83, R80, PT ;  /* 0x000000505300720c */ /* 0x000fe20003f46270 */
[----:B------:R-:W-:-:S02]  /*21070*/  ULDC.64 UR8, c[0x0][0xb80] ;  /* 0x0002e00000087ab9 */ /* 0x000fc40000000a00 */
[----:B------:R-:W-:Y:S01]  /*21080*/  VIADD R0, R0, 0x32420 ;  /* 0x0003242000007836 */ /* 0x000fe20000000000 */
[C---:B------:R-:W-:Y:S01]  /*21090*/  LEA R81, P3, R2.reuse, UR8, 0x1 ;  /* 0x0000000802517c11 */ /* 0x040fe2000f8608ff */
[----:B------:R-:W-:Y:S02]  /*210a0*/  IMAD.IADD R3, R3, 0x1, R79 ;  /* 0x0000000103037824 */ /* 0x000fe400078e024f */
[----:B------:R-:W-:Y:S01]  /*210b0*/  VIADD R21, R83, 0x20 ;  /* 0x0000002053157836 */ /* 0x000fe20000000000 */
[----:B------:R-:W-:Y:S02]  /*210c0*/  PRMT R0, RZ, 0x654, R0 ;  /* 0x00000654ff007816 */ /* 0x000fe40000000000 */
[----:B------:R-:W-:Y:S02]  /*210d0*/  LEA.HI.X R82, R2, UR9, R3, 0x1, P3 ;  /* 0x0000000902527c11 */ /* 0x000fe400098f0c03 */
[-C--:B------:R-:W-:Y:S01]  /*210e0*/  ISETP.GE.AND P1, PT, R21, R80.reuse, PT ;  /* 0x000000501500720c */ /* 0x080fe20003f26270 */
[----:B------:R-:W-:Y:S01]  /*210f0*/  VIADD R21, R83, 0x40 ;  /* 0x0000004053157836 */ /* 0x000fe20000000000 */
[----:B-1----:R0:W-:Y:S01]  /*21100*/  SYNCS.ARRIVE.TRANS64.RED.A1T0 RZ, [R0+URZ], RZ ;  /* 0x000000ff00ff79a7 */ /* 0x0021e2000810043f */
[----:B------:R1:W2:Y:S01]  /*21110*/  SHFL.IDX PT, R78, R81, RZ, 0x181f ;  /* 0x00181fff514e7589 */ /* 0x0002a200000e0000 */
[----:B------:R-:W-:Y:S02]  /*21120*/  BSSY B1, `(.L_x_3310) ;  /* 0x0000015000017945 */ /* 0x000fe40003800000 */
[----:B------:R-:W-:Y:S01]  /*21130*/  ISETP.GE.AND P0, PT, R21, R80, PT ;  /* 0x000000501500720c */ /* 0x000fe20003f06270 */
[----:B0-----:R1:W0:Y:S01]  /*21140*/  SHFL.IDX PT, R0, R82, RZ, 0x181f ;  /* 0x00181fff52007589 */ /* 0x00122200000e0000 */
[----:B------:R-:W-:Y:S11]  /*21150*/  @P2 BRA `(.L_x_3311) ;  /* 0x0000000000442947 */ /* 0x000ff60003800000 */
[----:B------:R-:W-:Y:S02]  /*21160*/  ULDC UR4, c[0x0][0xbc8] ;  /* 0x0002f20000047ab9 */ /* 0x000fe40000000800 */
[----:B------:R-:W-:Y:S02]  /*21170*/  ISETP.GE.AND P5, PT, R18, UR4, PT ;  /* 0x0000000412007c0c */ /* 0x000fe4000bfa6270 */
[----:B------:R-:W-:Y:S02]  /*21180*/  ISETP.GE.AND P4, PT, R176, UR4, PT ;  /* 0x00000004b0007c0c */ /* 0x000fe4000bf86270 */
[----:B------:R-:W-:Y:S02]  /*21190*/  ISETP.GE.AND P3, PT, R19, UR4, PT ;  /* 0x0000000413007c0c */ /* 0x000fe4000bf66270 */
[----:B------:R-:W-:-:S07]  /*211a0*/  ISETP.GE.AND P2, PT, R177, UR4, PT ;  /* 0x00000004b1007c0c */ /* 0x000fce000bf46270 */
[----:B--2---:R-:W-:-:S04]  /*211b0*/  @!P5 LEA R2, P6, R18, R78, 0x1 ;  /* 0x0000004e1202d211 */ /* 0x004fc800078c08ff */
[----:B0-----:R-:W-:Y:S02]  /*211c0*/  @!P5 LEA.HI.X R3, R18, R0, R183, 0x1, P6 ;  /* 0x000000001203d211 */ /* 0x001fe400030f0cb7 */
        /* <DEDUP_REMOVED lines=10> */
.L_x_3311:
[----:B------:R-:W-:Y:S05]  /*21270*/  BSYNC B1 ;  /* 0x0000000000017941 */ /* 0x000fea0003800000 */
.L_x_3310:
[----:B0-----:R0:W4:Y:S01]  /*21280*/  SHFL.IDX PT, R0, R82, 0x1, 0x181f ;  /* 0x00381f0052007f89 */ /* 0x00112200000e0000 */
[----:B------:R-:W-:Y:S03]  /*21290*/  BSSY B1, `(.L_x_3312) ;  /* 0x0000014000017945 */ /* 0x000fe60003800000 */
[----:B---3--:R0:W3:Y:S01]  /*212a0*/  SHFL.IDX PT, R20, R81, 0x1, 0x181f ;  /* 0x00381f0051147f89 */ /* 0x0080e200000e0000 */
[----:B------:R-:W-:Y:S05]  /*212b0*/  @P1 BRA `(.L_x_3313) ;  /* 0x0000000000441947 */ /* 0x000fea0003800000 */
[----:B------:R-:W-:Y:S02]  /*212c0*/  ULDC UR4, c[0x0][0xbc8] ;  /* 0x0002f20000047ab9 */ /* 0x000fe40000000800 */
[----:B------:R-:W-:Y:S02]  /*212d0*/  ISETP.GE.AND P4, PT, R18, UR4, PT ;  /* 0x0000000412007c0c */ /* 0x000fe4000bf86270 */
[----:B------:R-:W-:Y:S02]  /*212e0*/  ISETP.GE.AND P3, PT, R176, UR4, PT ;  /* 0x00000004b0007c0c */ /* 0x000fe4000bf66270 */
[----:B------:R-:W-:Y:S02]  /*212f0*/  ISETP.GE.AND P2, PT, R19, UR4, PT ;  /* 0x0000000413007c0c */ /* 0x000fe4000bf46270 */
[----:B------:R-:W-:-:S07]  /*21300*/  ISETP.GE.AND P1, PT, R177, UR4, PT ;  /* 0x00000004b1007c0c */ /* 0x000fce000bf26270 */
[-C--:B---3--:R-:W-:Y:S02]  /*21310*/  @!P4 LEA R2, P6, R18, R20.reuse, 0x1 ;  /* 0x000000141202c211 */ /* 0x088fe400078c08ff */
[----:B-----5:R-:W-:Y:S02]  /*21320*/  @!P3 LEA R4, P5, R176, R20, 0x1 ;  /* 0x00000014b004b211 */ /* 0x020fe400078a08ff */
[----:B----4-:R-:W-:Y:S02]  /*21330*/  @!P4 LEA.HI.X R3, R18, R0, R183, 0x1, P6 ;  /* 0x000000001203c211 */ /* 0x010fe400030f0cb7 */
        /* <DEDUP_REMOVED lines=9> */
.L_x_3313:
[----:B------:R-:W-:Y:S05]  /*213d0*/  BSYNC B1 ;  /* 0x0000000000017941 */ /* 0x000fea0003800000 */
.L_x_3312:
[----:B----4-:R4:W0:Y:S01]  /*213e0*/  SHFL.IDX PT, R0, R82, 0x2, 0x181f ;  /* 0x00581f0052007f89 */ /* 0x01082200000e0000 */
[----:B------:R-:W-:Y:S03]  /*213f0*/  BSSY B1, `(.L_x_3314) ;  /* 0x0000014000017945 */ /* 0x000fe60003800000 */
[----:B---3-5:R4:W3:Y:S01]  /*21400*/  SHFL.IDX PT, R8, R81, 0x2, 0x181f ;  /* 0x00581f0051087f89 */ /* 0x0288e200000e0000 */
[----:B------:R-:W-:Y:S05]  /*21410*/  @P0 BRA `(.L_x_3315) ;  /* 0x0000000000440947 */ /* 0x000fea0003800000 */
[----:B------:R-:W-:Y:S02]  /*21420*/  ULDC UR4, c[0x0][0xbc8] ;  /* 0x0002f20000047ab9 */ /* 0x000fe40000000800 */
[----:B------:R-:W-:Y:S02]  /*21430*/  ISETP.GE.AND P3, PT, R18, UR4, PT ;  /* 0x0000000412007c0c */ /* 0x000fe4000bf66270 */
[----:B------:R-:W-:Y:S02]  /*21440*/  ISETP.GE.AND P2, PT, R176, UR4, PT ;  /* 0x00000004b0007c0c */ /* 0x000fe4000bf46270 */
[----:B------:R-:W-:Y:S02]  /*21450*/  ISETP.GE.AND P1, PT, R19, UR4, PT ;  /* 0x0000000413007c0c */ /* 0x000fe4000bf26270 */
[----:B------:R-:W-:-:S07]  /*21460*/  ISETP.GE.AND P0, PT, R177, UR4, PT ;  /* 0x00000004b1007c0c */ /* 0x000fce000bf06270 */
[-C--:B---3--:R-:W-:Y:S02]  /*21470*/  @!P3 LEA R2, P6, R18, R8.reuse, 0x1 ;  /* 0x000000081202b211 */ /* 0x088fe400078c08ff */
        /* <DEDUP_REMOVED lines=11> */
.L_x_3315:
[----:B------:R-:W-:Y:S05]  /*21530*/  BSYNC B1 ;  /* 0x0000000000017941 */ /* 0x000fea0003800000 */
.L_x_3314:
[----:B0-----:R-:W-:Y:S01]  /*21540*/  VIADD R3, R83, 0x60 ;  /* 0x0000006053037836 */ /* 0x001fe20000000000 */
[----:B-1--4-:R-:W0:Y:S04]  /*21550*/  SHFL.IDX PT, R82, R82, 0x3, 0x181f ;  /* 0x00781f0052527f89 */ /* 0x012e2800000e0000 */
[----:B------:R-:W-:Y:S01]  /*21560*/  ISETP.GE.AND P0, PT, R3, R80, PT ;  /* 0x000000500300720c */ /* 0x000fe20003f06270 */
[----:B------:R-:W1:-:S12]  /*21570*/  SHFL.IDX PT, R81, R81, 0x3, 0x181f ;  /* 0x00781f0051517f89 */ /* 0x000e5800000e0000 */
[----:B------:R-:W-:Y:S05]  /*21580*/  @P0 BRA `(.L_x_3316) ;  /* 0x0000002800240947 */ /* 0x000fea0003800000 */
[----:B------:R-:W-:Y:S02]  /*21590*/  ULDC UR4, c[0x0][0xbc8] ;  /* 0x0002f20000047ab9 */ /* 0x000fe40000000800 */
[----:B------:R-:W-:Y:S02]  /*215a0*/  ISETP.GE.AND P3, PT, R18, UR4, PT ;  /* 0x0000000412007c0c */ /* 0x000fe4000bf66270 */
[----:B------:R-:W-:Y:S02]  /*215b0*/  ISETP.GE.AND P4, PT, R176, UR4, PT ;  /* 0x00000004b0007c0c */ /* 0x000fe4000bf86270 */
[----:B------:R-:W-:-:S09]  /*215c0*/  ISETP.GE.AND P5, PT, R19, UR4, PT ;  /* 0x0000000413007c0c */ /* 0x000fd2000bfa6270 */
[-C--:B-1----:R-:W-:Y:S02]  /*215d0*/  @!P3 LEA R2, P0, R18, R81.reuse, 0x1 ;  /* 0x000000511202b211 */ /* 0x082fe400078008ff */
[-C--:B------:R-:W-:Y:S02]  /*215e0*/  @!P4 LEA R4, P1, R176, R81.reuse, 0x1 ;  /* 0x00000051b004c211 */ /* 0x080fe400078208ff */
[C---:B------:R-:W-:Y:S02]  /*215f0*/  @!P5 LEA R6, P2, R19.reuse, R81, 0x1 ;  /* 0x000000511306d211 */ /* 0x040fe400078408ff */
        /* <DEDUP_REMOVED lines=12> */
.L_x_3309:
[----:B------:R0:W5:Y:S01]  /*216c0*/  LDL R43, [R1+0x4b4] ;  /* 0x0004b400012b7983 */ /* 0x0001620000100800 */
[----:B------:R-:W-:Y:S01]  /*216d0*/  ULDC.64 UR12, c[0x0][0xc08] ;  /* 0x00030200000c7ab9 */ /* 0x000fe20000000a00 */
[----:B------:R-:W1:Y:S02]  /*216e0*/  @P2 LDC R2, c[0x0][0xcec] ;  /* 0x00033b00ff022b82 */ /* 0x000e640000000800 */
[----:B------:R0:W5:Y:S04]  /*216f0*/  LDL R42, [R1+0x4b0] ;  /* 0x0004b000012a7983 */ /* 0x0001680000100800 */
        /* <DEDUP_REMOVED lines=17> */
[----:B------:R0:W5:Y:S01]  /*21810*/  LDL R24, [R1+0x464] ;  /* 0x0004640001187983 */ /* 0x0001620000100800 */
[----:B------:R-:W-:Y:S01]  /*21820*/  UIMAD UR9, UR14, UR12, URZ ;  /* 0x0000000c0e0972a4 */ /* 0x000fe2000f8e023f */
[----:B------:R-:W2:Y:S01]  /*21830*/  @P2 LDC R3, c[0x0][0xcf0] ;  /* 0x00033c00ff032b82 */ /* 0x000ea20000000800 */
[----:B------:R-:W-:Y:S01]  /*21840*/  UIMAD.WIDE.U32 UR10, UR4, UR12, URZ ;  /* 0x0000000c040a72a5 */ /* 0x000fe2000f8e003f */
[----:B-1----:R-:W-:Y:S01]  /*21850*/  @P2 IMAD.HI.U32 R2, R11, R2, RZ ;  /* 0x000000020b022227 */ /* 0x002fe200078e00ff */
[----:B------:R-:W-:Y:S01]  /*21860*/  UIMAD UR9, UR4, UR13, UR9 ;  /* 0x0000000d040972a4 */ /* 0x000fe2000f8e0209 */
[----:B------:R-:W-:Y:S01]  /*21870*/  ISETP.GE.AND P0, PT, R15, R80, PT ;  /* 0x000000500f00720c */ /* 0x000fe20003f06270 */
[----:B------:R-:W-:Y:S01]  /*21880*/  USHF.R.S32.HI UR4, URZ, 0x1f, UR8 ;  /* 0x0000001f3f047899 */ /* 0x000fe20008011408 */
[----:B------:R-:W-:Y:S01]  /*21890*/  IMAD.MOV.U32 R5, RZ, RZ, R11 ;  /* 0x000000ffff057224 */ /* 0x000fe200078e000b */
[----:B------:R-:W-:Y:S01]  /*218a0*/  UIADD3 UR11, UR11, UR9, URZ ;  /* 0x000000090b0b7290 */ /* 0x000fe2000fffe03f */
[----:B------:R-:W-:Y:S01]  /*218b0*/  BSSY B1, `(.L_x_3317) ;  /* 0x00000c7000017945 */ /* 0x000fe20003800000 */
[----:B------:R-:W-:-:S02]  /*218c0*/  ULDC.64 UR12, c[0x0][0xc38] ;  /* 0x00030e00000c7ab9 */ /* 0x000fc40000000a00 */
[----:B------:R-:W-:-:S04]  /*218d0*/  UIMAD.WIDE.U32 UR10, UR37, UR12, UR10 ;  /* 0x0000000c250a72a5 */ /* 0x000fc8000f8e000a */
[----:B------:R-:W-:-:S03]  /*218e0*/  UIMAD UR11, UR37, UR13, UR11 ;  /* 0x0000000d250b72a4 */ /* 0x000fc6000f8e020b */
[----:B------:R-:W-:Y:S02]  /*218f0*/  ULDC.64 UR12, c[0x0][0xc40] ;  /* 0x00031000000c7ab9 */ /* 0x000fe40000000a00 */
[----:B------:R-:W-:-:S04]  /*21900*/  UIMAD UR4, UR4, UR12, URZ ;  /* 0x0000000c040472a4 */ /* 0x000fc8000f8e023f */
[----:B------:R-:W-:Y:S01]  /*21910*/  UIMAD UR4, UR8, UR13, UR4 ;  /* 0x0000000d080472a4 */ /* 0x000fe2000f8e0204 */
[----:B--2---:R-:W-:Y:S01]  /*21920*/  @P2 SHF.R.U32.HI R5, RZ, R3, R2 ;  /* 0x00000003ff052219 */ /* 0x004fe20000011602 */
[----:B------:R-:W-:-:S03]  /*21930*/  UIMAD.WIDE.U32 UR8, UR8, UR12, UR10 ;  /* 0x0000000c080872a5 */ /* 0x000fc6000f8e000a */
[----:B------:R-:W-:Y:S01]  /*21940*/  ULDC.64 UR10, c[0x0][0xc48] ;  /* 0x00031200000a7ab9 */ /* 0x000fe20000000a00 */
[----:B------:R-:W-:Y:S01]  /*21950*/  UIADD3 UR9, UR9, UR4, URZ ;  /* 0x0000000409097290 */ /* 0x000fe2000fffe03f */
[--C-:B------:R-:W-:Y:S01]  /*21960*/  SHF.R.S32.HI R2, RZ, 0x1f, R5.reuse ;  /* 0x0000001fff027819 */ /* 0x100fe20000011405 */
[----:B------:R-:W-:Y:S02]  /*21970*/  IMAD.MOV R7, RZ, RZ, -R5 ;  /* 0x000000ffff077224 */ /* 0x000fe400078e0a05 */
[----:B------:R-:W-:Y:S02]  /*21980*/  UIMAD.WIDE.U32 UR8, UR43, UR10, UR8 ;  /* 0x0000000a2b0872a5 */ /* 0x000fe4000f8e0008 */
[----:B------:R-:W-:Y:S02]  /*21990*/  IMAD R7, R76, R7, R11 ;  /* 0x000000074c077224 */ /* 0x000fe400078e020b */
[----:B------:R-:W-:Y:S02]  /*219a0*/  UIMAD UR43, UR43, UR11, UR9 ;  /* 0x0000000b2b2b72a4 */ /* 0x000fe4000f8e0209 */
[----:B------:R-:W-:Y:S01]  /*219b0*/  IMAD.U32 R3, RZ, RZ, UR9 ;  /* 0x00000009ff037e24 */ /* 0x000fe2000f8e00ff */
[----:B------:R-:W-:-:S02]  /*219c0*/  ULDC.64 UR10, c[0x0][0xc30] ;  /* 0x00030c00000a7ab9 */ /* 0x000fc40000000a00 */
[----:B------:R-:W-:Y:S02]  /*219d0*/  IMAD R4, R2, UR10, RZ ;  /* 0x0000000a02047c24 */ /* 0x000fe4000f8e02ff */
[----:B------:R-:W-:Y:S01]  /*219e0*/  IMAD.U32 R2, RZ, RZ, UR8 ;  /* 0x00000008ff027e24 */ /* 0x000fe2000f8e00ff */
[----:B------:R-:W-:Y:S01]  /*219f0*/  ULDC.64 UR8, c[0x0][0xc28] ;  /* 0x00030a0000087ab9 */ /* 0x000fe20000000a00 */
[----:B------:R-:W-:Y:S02]  /*21a00*/  IMAD.U32 R3, RZ, RZ, UR43 ;  /* 0x0000002bff037e24 */ /* 0x000fe4000f8e00ff */
[C---:B------:R-:W-:Y:S01]  /*21a10*/  IMAD R9, R5.reuse, UR11, R4 ;  /* 0x0000000b05097c24 */ /* 0x040fe2000f8e0204 */
[----:B------:R-:W-:Y:S01]  /*21a20*/  SHF.R.S32.HI R4, RZ, 0x1f, R7 ;  /* 0x0000001fff047819 */ /* 0x000fe20000011407 */
[----:B------:R-:W-:-:S04]  /*21a30*/  IMAD.WIDE.U32 R2, R5, UR10, R2 ;  /* 0x0000000a05027c25 */ /* 0x000fc8000f8e0002 */
[----:B------:R-:W-:Y:S02]  /*21a40*/  IMAD R4, R4, UR8, RZ ;  /* 0x0000000804047c24 */ /* 0x000fe4000f8e02ff */
[----:B------:R-:W-:Y:S02]  /*21a50*/  IMAD.IADD R3, R3, 0x1, R9 ;  /* 0x0000000103037824 */ /* 0x000fe400078e0209 */
[C---:B------:R-:W-:Y:S02]  /*21a60*/  IMAD R5, R7.reuse, UR9, R4 ;  /* 0x0000000907057c24 */ /* 0x040fe4000f8e0204 */
[----:B------:R-:W-:Y:S01]  /*21a70*/  IMAD.WIDE.U32 R2, R7, UR8, R2 ;  /* 0x0000000807027c25 */ /* 0x000fe2000f8e0002 */
[----:B------:R-:W-:-:S03]  /*21a80*/  ULDC.64 UR8, c[0x0][0xc00] ;  /* 0x0003000000087ab9 */ /* 0x000fc60000000a00 */
[----:B------:R-:W-:Y:S01]  /*21a90*/  VIADD R4, R0, 0x32420 ;  /* 0x0003242000047836 */ /* 0x000fe20000000000 */
[----:B------:R-:W-:Y:S01]  /*21aa0*/  LEA R0, P1, R2, UR8, 0x2 ;  /* 0x0000000802007c11 */ /* 0x000fe2000f8210ff */
[----:B------:R-:W-:-:S03]  /*21ab0*/  IMAD.IADD R3, R3, 0x1, R5 ;  /* 0x0000000103037824 */ /* 0x000fc600078e0205 */
[----:B------:R-:W-:Y:S01]  /*21ac0*/  PRMT R4, RZ, 0x654, R4 ;  /* 0x00000654ff047816 */ /* 0x000fe20000000004 */
[----:B------:R0:W1:Y:S01]  /*21ad0*/  SHFL.IDX PT, R8, R0, RZ, 0x1c1f ;  /* 0x001c1fff00087589 */ /* 0x00006200000e0000 */
[----:B------:R-:W-:Y:S02]  /*21ae0*/  LEA.HI.X R20, R2, UR9, R3, 0x2, P1 ;  /* 0x0000000902147c11 */ /* 0x000fe400088f1403 */
[----:B------:R0:W-:Y:S03]  /*21af0*/  SYNCS.ARRIVE.TRANS64.RED.A1T0 RZ, [R4+URZ], RZ ;  /* 0x000000ff04ff79a7 */ /* 0x0001e6000810043f */
[----:B------:R0:W2:Y:S01]  /*21b00*/  SHFL.IDX PT, R9, R20, RZ, 0x1c1f ;  /* 0x001c1fff14097589 */ /* 0x0000a200000e0000 */
[----:B------:R-:W-:Y:S05]  /*21b10*/  @P0 BRA `(.L_x_3318) ;  /* 0x0000000800800947 */ /* 0x000fea0003800000 */
[----:B------:R-:W-:Y:S02]  /*21b20*/  ULDC UR4, c[0x0][0xbc8] ;  /* 0x0002f20000047ab9 */ /* 0x000fe40000000800 */
[----:B------:R-:W-:-:S13]  /*21b30*/  ISETP.GE.AND P0, PT, R179, UR4, PT ;  /* 0x00000004b3007c0c */ /* 0x000fda000bf06270 */
[----:B------:R-:W3:Y:S01]  /*21b40*/  @!P0 LDL.64 R14, [R1+0x260] ;  /* 0x00026000010e8983 */ /* 0x000ee20000100a00 */
[----:B------:R-:W-:Y:S01]  /*21b50*/  ISETP.GE.AND P1, PT, R212, UR4, PT ;  /* 0x00000004d4007c0c */ /* 0x000fe2000bf26270 */
[----:B-12---:R-:W-:-:S05]  /*21b60*/  @!P0 IMAD.WIDE R2, R179, 0x4, R8 ;  /* 0x00000004b3028825 */ /* 0x006fca00078e0208 */
[----:B---3--:R1:W-:Y:S07]  /*21b70*/  @!P0 ST.E.64 desc[UR40][R2.64], R14 ;  /* 0x0000000e02008985 */ /* 0x0083ee000c101b28 */
[----:B0-----:R-:W2:Y:S01]  /*21b80*/  @!P1 LDL.64 R4, [R1+0x270] ;  /* 0x0002700001049983 */ /* 0x001ea20000100a00 */
[----:B------:R-:W-:Y:S02]  /*21b90*/  ISETP.GE.AND P0, PT, R211, UR4, PT ;  /* 0x00000004d3007c0c */ /* 0x000fe4000bf06270 */
[----:B------:R-:W-:-:S04]  /*21ba0*/  @!P1 LEA R10, P2, R212, R8, 0x2 ;  /* 0x00000008d40a9211 */ /* 0x000fc800078410ff */
[----:B-----5:R-:W-:-:S05]  /*21bb0*/  @!P1 LEA.HI.X R11, R212, R9, R43, 0x2, P2 ;  /* 0x00000009d40b9211 */ /* 0x020fca00010f142b */
[----:B--2---:R0:W-:Y:S04]  /*21bc0*/  @!P1 ST.E.64 desc[UR40][R10.64], R4 ;  /* 0x000000040a009985 */ /* 0x0041e8000c101b28 */
[----:B------:R-:W2:Y:S01]  /*21bd0*/  @!P0 LDL.64 R6, [R1+0x280] ;  /* 0x0002800001068983 */ /* 0x000ea20000100a00 */
[----:B------:R-:W-:Y:S02]  /*21be0*/  ISETP.GE.AND P1, PT, R210, UR4, PT ;  /* 0x00000004d2007c0c */ /* 0x000fe4000bf26270 */
[----:B------:R-:W-:-:S04]  /*21bf0*/  @!P0 LEA R12, P2, R211, R8, 0x2 ;  /* 0x00000008d30c8211 */ /* 0x000fc800078410ff */
[----:B------:R-:W-:-:S05]  /*21c00*/  @!P0 LEA.HI.X R13, R211, R9, R42, 0x2, P2 ;  /* 0x00000009d30d8211 */ /* 0x000fca00010f142a */
[----:B--2---:R2:W-:Y:S04]  /*21c10*/  @!P0 ST.E.64 desc[UR40][R12.64], R6 ;  /* 0x000000060c008985 */ /* 0x0045e8000c101b28 */
[----:B-1----:R-:W3:Y:S01]  /*21c20*/  @!P1 LDL.64 R2, [R1+0x290] ;  /* 0x0002900001029983 */ /* 0x002ee20000100a00 */
[----:B------:R-:W-:Y:S02]  /*21c30*/  ISETP.GE.AND P0, PT, R209, UR4, PT ;  /* 0x00000004d1007c0c */ /* 0x000fe4000bf06270 */
[----:B------:R-:W-:-:S04]  /*21c40*/  @!P1 LEA R14, P2, R210, R8, 0x2 ;  /* 0x00000008d20e9211 */ /* 0x000fc800078410ff */
[----:B------:R-:W-:-:S05]  /*21c50*/  @!P1 LEA.HI.X R15, R210, R9, R41, 0x2, P2 ;  /* 0x00000009d20f9211 */ /* 0x000fca00010f1429 */
[----:B---3--:R1:W-:Y:S04]  /*21c60*/  @!P1 ST.E.64 desc[UR40][R14.64], R2 ;  /* 0x000000020e009985 */ /* 0x0083e8000c101b28 */
[----:B0-----:R-:W3:Y:S01]  /*21c70*/  @!P0 LDL.64 R4, [R1+0x2a0] ;  /* 0x0002a00001048983 */ /* 0x001ee20000100a00 */
[----:B------:R-:W-:Y:S02]  /*21c80*/  ISETP.GE.AND P1, PT, R208, UR4, PT ;  /* 0x00000004d0007c0c */ /* 0x000fe4000bf26270 */
[----:B------:R-:W-:-:S04]  /*21c90*/  @!P0 LEA R10, P2, R209, R8, 0x2 ;  /* 0x00000008d10a8211 */ /* 0x000fc800078410ff */
[----:B------:R-:W-:-:S05]  /*21ca0*/  @!P0 LEA.HI.X R11, R209, R9, R40, 0x2, P2 ;  /* 0x00000009d10b8211 */ /* 0x000fca00010f1428 */
[----:B---3--:R0:W-:Y:S04]  /*21cb0*/  @!P0 ST.E.64 desc[UR40][R10.64], R4 ;  /* 0x000000040a008985 */ /* 0x0081e8000c101b28 */
[----:B--2---:R-:W2:Y:S01]  /*21cc0*/  @!P1 LDL.64 R6, [R1+0x2b0] ;  /* 0x0002b00001069983 */ /* 0x004ea20000100a00 */
        /* <DEDUP_REMOVED lines=124> */
[----:B-1----:R-:W2:Y:S01]  /*22490*/  @!P0 LDL.64 R2, [R1+0x440] ;  /* 0x0004400001028983 */ /* 0x002ea20000100a00 */
[----:B------:R-:W-:Y:S02]  /*224a0*/  ISETP.GE.AND P1, PT, R213, UR4, PT ;  /* 0x00000004d5007c0c */ /* 0x000fe4000bf26270 */
[----:B------:R-:W-:-:S04]  /*224b0*/  @!P0 LEA R14, P2, R214, R8, 0x2 ;  /* 0x00000008d60e8211 */ /* 0x000fc800078410ff */
[----:B------:R-:W-:-:S05]  /*224c0*/  @!P0 LEA.HI.X R15, R214, R9, R226, 0x2, P2 ;  /* 0x00000009d60f8211 */ /* 0x000fca00010f14e2 */
[----:B--2---:R3:W-:Y:S04]  /*224d0*/  @!P0 ST.E.64 desc[UR40][R14.64], R2 ;  /* 0x000000020e008985 */ /* 0x0047e8000c101b28 */
[----:B0-----:R-:W2:Y:S01]  /*224e0*/  @!P1 LDL.64 R4, [R1+0x450] ;  /* 0x0004500001049983 */ /* 0x001ea20000100a00 */
[----:B------:R-:W-:-:S04]  /*224f0*/  @!P1 LEA R8, P0, R213, R8, 0x2 ;  /* 0x00000008d5089211 */ /* 0x000fc800078010ff */
[----:B------:R-:W-:-:S05]  /*22500*/  @!P1 LEA.HI.X R9, R213, R9, R225, 0x2, P0 ;  /* 0x00000009d5099211 */ /* 0x000fca00000f14e1 */
[----:B--2---:R3:W-:Y:S04]  /*22510*/  @!P1 ST.E.64 desc[UR40][R8.64], R4 ;  /* 0x0000000408009985 */ /* 0x0047e8000c101b28 */
.L_x_3318:
[----:B------:R-:W-:Y:S05]  /*22520*/  BSYNC B1 ;  /* 0x0000000000017941 */ /* 0x000fea0003800000 */
.L_x_3317:
[----:B------:R-:W-:Y:S01]  /*22530*/  ISETP.GE.AND P0, PT, R21, R80, PT ;  /* 0x000000501500720c */ /* 0x000fe20003f06270 */
[----:B--23--:R4:W2:Y:S04]  /*22540*/  SHFL.IDX PT, R9, R20, 0x1, 0x1c1f ;  /* 0x003c1f0014097f89 */ /* 0x00c8a800000e0000 */
[----:B-1----:R4:W1:Y:S08]  /*22550*/  SHFL.IDX PT, R8, R0, 0x1, 0x1c1f ;  /* 0x003c1f0000087f89 */ /* 0x00287000000e0000 */
[----:B----4-:R-:W-:Y:S05]  /*22560*/  @P0 BRA `(.L_x_3316) ;  /* 0x00000018002c0947 */ /* 0x010fea0003800000 */
[----:B0-----:R-:W0:Y:S02]  /*22570*/  LDC R0, c[0x0][0xbc8] ;  /* 0x0002f200ff007b82 */ /* 0x001e240000000800 */
[----:B0-----:R-:W-:-:S13]  /*22580*/  ISETP.GE.AND P0, PT, R179, R0, PT ;  /* 0x00000000b300720c */ /* 0x001fda0003f06270 */
[----:B------:R-:W3:Y:S01]  /*22590*/  @!P0 LDL.64 R14, [R1+0x268] ;  /* 0x00026800010e8983 */ /* 0x000ee20000100a00 */
[-C--:B------:R-:W-:Y:S01]  /*225a0*/  ISETP.GE.AND P1, PT, R212, R0.reuse, PT ;  /* 0x00000000d400720c */ /* 0x080fe20003f26270 */
[----:B-12---:R-:W-:Y:S01]  /*225b0*/  @!P0 IMAD.WIDE R2, R179, 0x4, R8 ;  /* 0x00000004b3028825 */ /* 0x006fe200078e0208 */
[----:B------:R-:W-:-:S04]  /*225c0*/  ISETP.GE.AND P2, PT, R211, R0, PT ;  /* 0x00000000d300720c */ /* 0x000fc80003f46270 */
[----:B---3--:R0:W-:Y:S07]  /*225d0*/  @!P0 ST.E.64 desc[UR40][R2.64], R14 ;  /* 0x0000000e02008985 */ /* 0x0081ee000c101b28 */
[----:B------:R-:W2:Y:S01]  /*225e0*/  @!P1 LDL.64 R4, [R1+0x278] ;  /* 0x0002780001049983 */ /* 0x000ea20000100a00 */
[----:B------:R-:W-:-:S04]  /*225f0*/  @!P1 LEA R10, P0, R212, R8, 0x2 ;  /* 0x00000008d40a9211 */ /* 0x000fc800078010ff */
[----:B-----5:R-:W-:Y:S02]  /*22600*/  @!P1 LEA.HI.X R11, R212, R9, R43, 0x2, P0 ;  /* 0x00000009d40b9211 */ /* 0x020fe400000f142b */
[----:B------:R-:W-:-:S03]  /*22610*/  @!P2 LEA R12, P0, R211, R8, 0x2 ;  /* 0x00000008d30ca211 */ /* 0x000fc600078010ff */
[----:B--2---:R1:W-:Y:S04]  /*22620*/  @!P1 ST.E.64 desc[UR40][R10.64], R4 ;  /* 0x000000040a009985 */ /* 0x0043e8000c101b28 */
[----:B------:R-:W2:Y:S01]  /*22630*/  @!P2 LDL.64 R6, [R1+0x288] ;  /* 0x000288000106a983 */ /* 0x000ea20000100a00 */
[----:B------:R-:W-:Y:S02]  /*22640*/  ISETP.GE.AND P1, PT, R210, R0, PT ;  /* 0x00000000d200720c */ /* 0x000fe40003f26270 */
[----:B------:R-:W-:-:S05]  /*22650*/  @!P2 LEA.HI.X R13, R211, R9, R42, 0x2, P0 ;  /* 0x00000009d30da211 */ /* 0x000fca00000f142a */
[----:B--2---:R2:W-:Y:S06]  /*22660*/  @!P2 ST.E.64 desc[UR40][R12.64], R6 ;  /* 0x000000060c00a985 */ /* 0x0045ec000c101b28 */
[----:B0-----:R-:W3:Y:S01]  /*22670*/  @!P1 LDL.64 R2, [R1+0x298] ;  /* 0x0002980001029983 */ /* 0x001ee20000100a00 */
[----:B------:R-:W-:Y:S02]  /*22680*/  ISETP.GE.AND P2, PT, R209, R0, PT ;  /* 0x00000000d100720c */ /* 0x000fe40003f46270 */
[----:B------:R-:W-:-:S04]  /*22690*/  @!P1 LEA R14, P0, R210, R8, 0x2 ;  /* 0x00000008d20e9211 */ /* 0x000fc800078010ff */
[----:B------:R-:W-:-:S05]  /*226a0*/  @!P1 LEA.HI.X R15, R210, R9, R41, 0x2, P0 ;  /* 0x00000009d20f9211 */ /* 0x000fca00000f1429 */
[----:B---3--:R0:W-:Y:S04]  /*226b0*/  @!P1 ST.E.64 desc[UR40][R14.64], R2 ;  /* 0x000000020e009985 */ /* 0x0081e8000c101b28 */
[----:B-1----:R-:W3:Y:S01]  /*226c0*/  @!P2 LDL.64 R4, [R1+0x2a8] ;  /* 0x0002a8000104a983 */ /* 0x002ee20000100a00 */
[----:B------:R-:W-:Y:S02]  /*226d0*/  ISETP.GE.AND P1, PT, R208, R0, PT ;  /* 0x00000000d000720c */ /* 0x000fe40003f26270 */
[----:B------:R-:W-:-:S04]  /*226e0*/  @!P2 LEA R10, P0, R209, R8, 0x2 ;  /* 0x00000008d10aa211 */ /* 0x000fc800078010ff */
[----:B------:R-:W-:-:S05]  /*226f0*/  @!P2 LEA.HI.X R11, R209, R9, R40, 0x2, P0 ;  /* 0x00000009d10ba211 */ /* 0x000fca00000f1428 */
[----:B---3--:R1:W-:Y:S04]  /*22700*/  @!P2 ST.E.64 desc[UR40][R10.64], R4 ;  /* 0x000000040a00a985 */ /* 0x0083e8000c101b28 */
[----:B--2---:R-:W2:Y:S01]  /*22710*/  @!P1 LDL.64 R6, [R1+0x2b8] ;  /* 0x0002b80001069983 */ /* 0x004ea20000100a00 */
[----:B------:R-:W-:Y:S02]  /*22720*/  ISETP.GE.AND P2, PT, R207, R0, PT ;  /* 0x00000000cf00720c */ /* 0x000fe40003f46270 */
[----:B------:R-:W-:-:S04]  /*22730*/  @!P1 LEA R12, P0, R208, R8, 0x2 ;  /* 0x00000008d00c9211 */ /* 0x000fc800078010ff */
[----:B------:R-:W-:-:S05]  /*22740*/  @!P1 LEA.HI.X R13, R208, R9, R39, 0x2, P0 ;  /* 0x00000009d00d9211 */ /* 0x000fca00000f1427 */
[----:B--2---:R2:W-:Y:S04]  /*22750*/  @!P1 ST.E.64 desc[UR40][R12.64], R6 ;  /* 0x000000060c009985 */ /* 0x0045e8000c101b28 */
        /* <DEDUP_REMOVED lines=113> */
[----:B------:R-:W-:-:S07]  /*22e70*/  @!P2 LEA.HI.X R11, R185, R9, R228, 0x2, P0 ;  /* 0x00000009b90ba211 */ /* 0x000fce00000f14e4 */
[C---:B--2---:R-:W-:Y:S01]  /*22e80*/  @!P1 LEA R12, P0, R184.reuse, R8, 0x2 ;  /* 0x00000008b80c9211 */ /* 0x044fe200078010ff */
[----:B---3--:R0:W-:Y:S04]  /*22e90*/  @!P2 ST.E.64 desc[UR40][R10.64], R4 ;  /* 0x000000040a00a985 */ /* 0x0081e8000c101b28 */
[----:B------:R-:W2:Y:S01]  /*22ea0*/  @!P1 LDL.64 R6, [R1+0x438] ;  /* 0x0004380001069983 */ /* 0x000ea20000100a00 */
[----:B------:R-:W-:Y:S01]  /*22eb0*/  @!P1 LEA.HI.X R13, R184, R9, R227, 0x2, P0 ;  /* 0x00000009b80d9211 */ /* 0x000fe200000f14e3 */
[----:B------:R-:W-:Y:S01]  /*22ec0*/  BSSY B1, `(.L_x_3319) ;  /* 0x0000009000017945 */ /* 0x000fe20003800000 */
[----:B------:R-:W-:-:S03]  /*22ed0*/  ISETP.GE.AND P0, PT, R214, R0, PT ;  /* 0x00000000d600720c */ /* 0x000fc60003f06270 */
[----:B--2---:R0:W-:Y:S01]  /*22ee0*/  @!P1 ST.E.64 desc[UR40][R12.64], R6 ;  /* 0x000000060c009985 */ /* 0x0041e2000c101b28 */
[----:B------:R-:W-:-:S09]  /*22ef0*/  ISETP.GE.AND P1, PT, R213, R0, PT ;  /* 0x00000000d500720c */ /* 0x000fd20003f26270 */
[----:B------:R-:W-:Y:S05]  /*22f00*/  @P0 BRA `(.L_x_3320) ;  /* 0x0000000000100947 */ /* 0x000fea0003800000 */
[----:B0-----:R-:W2:Y:S01]  /*22f10*/  LDL.64 R4, [R1+0x448] ;  /* 0x0004480001047983 */ /* 0x001ea20000100a00 */
[----:B------:R-:W-:-:S04]  /*22f20*/  LEA R2, P0, R214, R8, 0x2 ;  /* 0x00000008d6027211 */ /* 0x000fc800078010ff */
[----:B------:R-:W-:-:S05]  /*22f30*/  LEA.HI.X R3, R214, R9, R226, 0x2, P0 ;  /* 0x00000009d6037211 */ /* 0x000fca00000f14e2 */
[----:B--2---:R1:W-:Y:S04]  /*22f40*/  ST.E.64 desc[UR40][R2.64], R4 ;  /* 0x0000000402007985 */ /* 0x0043e8000c101b28 */
.L_x_3320:
[----:B------:R-:W-:Y:S05]  /*22f50*/  BSYNC B1 ;  /* 0x0000000000017941 */ /* 0x000fea0003800000 */
.L_x_3319:
[----:B------:R-:W-:Y:S05]  /*22f60*/  @P1 BRA `(.L_x_3316) ;  /* 0x0000000c00ac1947 */ /* 0x000fea0003800000 */
[----:B01----:R-:W2:Y:S01]  /*22f70*/  LDL.64 R4, [R1+0x458] ;  /* 0x0004580001047983 */ /* 0x003ea20000100a00 */
[----:B------:R-:W-:-:S04]  /*22f80*/  LEA R2, P0, R213, R8, 0x2 ;  /* 0x00000008d5027211 */ /* 0x000fc800078010ff */
[----:B------:R-:W-:-:S05]  /*22f90*/  LEA.HI.X R3, R213, R9, R225, 0x2, P0 ;  /* 0x00000009d5037211 */ /* 0x000fca00000f14e1 */
[----:B--2---:R4:W-:Y:S01]  /*22fa0*/  ST.E.64 desc[UR40][R2.64], R4 ;  /* 0x0000000402007985 */ /* 0x0049e2000c101b28 */
[----:B------:R-:W-:Y:S05]  /*22fb0*/  BRA `(.L_x_3316) ;  /* 0x0000000c00987947 */ /* 0x000fea0003800000 */
.L_x_3307:
        /* <DEDUP_REMOVED lines=9> */
[----:B------:R-:W-:Y:S01]  /*23050*/  UISETP.NE.U32.AND UP1, UPT, UR8, URZ, UPT ;  /* 0x0000003f0800728c */ /* 0x000fe2000bf25070 */
[----:B------:R-:W-:Y:S02]  /*23060*/  ULDC UR4, c[0x0][0xb88] ;  /* 0x0002e20000047ab9 */ /* 0x000fe40000000800 */
[----:B------:R-:W2:Y:S01]  /*23070*/  @P1 LDG.E R6, desc[UR40][R2.64] ;  /* 0x0000002802061981 */ /* 0x000ea2000c1e1900 */
[----:B------:R-:W-:Y:S01]  /*23080*/  UISETP.NE.AND.EX UP1, UPT, UR9, URZ, UPT, UP1 ;  /* 0x0000003f0900728c */ /* 0x000fe2000bf25310 */
[----:B------:R-:W-:-:S05]  /*23090*/  IMAD.U32 R0, RZ, RZ, UR4 ;  /* 0x00000004ff007e24 */ /* 0x000fca000f8e00ff */
[----:B------:R-:W-:-:S05]  /*230a0*/  PLOP3.LUT P2, PT, PT, PT, UP1, 0x80, 0x0 ;  /* 0x000000000000781c */ /* 0x000fca0003f4f018 */
[----:B------:R-:W-:Y:S02]  /*230b0*/  @UP1 ULDC.64 UR8, c[0x0][0xd08] ;  /* 0x0003420000081ab9 */ /* 0x000fe40000000a00 */
[----:B------:R-:W-:-:S06]  /*230c0*/  @UP1 UIMAD.WIDE UR8, UR38, 0x4, UR8 ;  /* 0x00000004260818a5 */ /* 0x000fcc000f8e0208 */
[----:B------:R-:W-:Y:S02]  /*230d0*/  IMAD.U32 R4, RZ, RZ, UR8 ;  /* 0x00000008ff047e24 */ /* 0x000fe4000f8e00ff */
[----:B------:R-:W-:-:S05]  /*230e0*/  IMAD.U32 R5, RZ, RZ, UR9 ;  /* 0x00000009ff057e24 */ /* 0x000fca000f8e00ff */
[----:B------:R0:W5:Y:S01]  /*230f0*/  @P2 LDG.E R0, desc[UR40][R4.64] ;  /* 0x0000002804002981 */ /* 0x000162000c1e1900 */
[----:B------:R-:W-:Y:S01]  /*23100*/  UISETP.NE.AND UP1, UPT, UR44, URZ, UPT ;  /* 0x0000003f2c00728c */ /* 0x000fe2000bf25270 */
[----:B------:R-:W-:Y:S01]  /*23110*/  ISETP.GT.AND P0, PT, R223, 0x7f, PT ;  /* 0x0000007fdf00780c */ /* 0x000fe20003f04270 */
[----:B------:R-:W-:-:S09]  /*23120*/  UMOV UR4, URZ ;  /* 0x0000003f00047c82 */ /* 0x000fd20008000000 */
[----:B------:R-:W-:Y:S01]  /*23130*/  @!UP1 ULDC UR44, c[0x0][0xbd4] ;  /* 0x0002f500002c9ab9 */ /* 0x000fe20000000800 */
[----:B--2---:R-:W-:Y:S01]  /*23140*/  @P1 R2UR UR4, R6 ;  /* 0x00000000060412ca */ /* 0x004fe200000e0000 */
[----:B0-----:R-:W-:-:S14]  /*23150*/  @P2 BRA `(.L_x_3321) ;  /* 0x0000000000102947 */ /* 0x001fdc0003800000 */
[----:B------:R-:W-:Y:S05]  /*23160*/  @!P1 BRA `(.L_x_3321) ;  /* 0x00000000000c9947 */ /* 0x000fea0003800000 */
[----:B------:R-:W2:Y:S04]  /*23170*/  LDG.E R5, desc[UR40][R2.64] ;  /* 0x0000002802057981 */ /* 0x000ea8000c1e1900 */
[----:B-----5:R-:W2:Y:S02]  /*23180*/  LDG.E R0, desc[UR40][R2.64+0x4] ;  /* 0x0000042802007981 */ /* 0x020ea4000c1e1900 */
[----:B--2---:R-:W-:-:S07]  /*23190*/  IMAD.IADD R0, R0, 0x1, -R5 ;  /* 0x0000000100007824 */ /* 0x004fce00078e0a05 */
.L_x_3321:
[----:B------:R-:W-:Y:S01]  /*231a0*/  USHF.R.S32.HI UR21, URZ, 0x1f, UR38 ;  /* 0x0000001f3f157899 */ /* 0x000fe20008011426 */
[----:B------:R-:W-:Y:S01]  /*231b0*/  BSSY B1, `(.L_x_3322) ;  /* 0x000003a000017945 */ /* 0x000fe20003800000 */
[----:B------:R-:W-:Y:S02]  /*231c0*/  USHF.R.S32.HI UR20, URZ, 0x1f, UR4 ;  /* 0x0000001f3f147899 */ /* 0x000fe40008011404 */
[----:B------:R-:W-:Y:S02]  /*231d0*/  USEL UR8, UR38, URZ, !UP0 ;  /* 0x0000003f26087287 */ /* 0x000fe4000c000000 */
[----:B------:R-:W-:Y:S01]  /*231e0*/  USEL UR21, UR21, URZ, !UP0 ;  /* 0x0000003f15157287 */ /* 0x000fe2000c000000 */
[----:B------:R-:W-:Y:S11]  /*231f0*/  @P0 BRA `(.L_x_3323) ;  /* 0x0000000000d40947 */ /* 0x000ff60003800000 */
[----:B------:R-:W0:Y:S01]  /*23200*/  S2R R3, SR_TID.X ;  /* 0x0000000000037919 */ /* 0x000e220000002100 */
[----:B------:R-:W1:Y:S01]  /*23210*/  LDC R9, c[0x0][0xce8] ;  /* 0x00033a00ff097b82 */ /* 0x000e620000000800 */
[----:B------:R-:W-:Y:S02]  /*23220*/  IMAD.U32 R4, RZ, RZ, UR39 ;  /* 0x00000027ff047e24 */ /* 0x000fe4000f8e00ff */
[----:B-1---5:R-:W-:-:S03]  /*23230*/  IMAD R2, R0, R9, RZ ;  /* 0x0000000900027224 */ /* 0x022fc600078e02ff */
[----:B0-----:R-:W-:-:S04]  /*23240*/  IADD3 R4, R4, -0x80, R3 ;  /* 0xffffff8004047810 */ /* 0x001fc80007ffe003 */
[----:B------:R-:W-:-:S13]  /*23250*/  ISETP.GE.AND P0, PT, R4, R2, PT ;  /* 0x000000020400720c */ /* 0x000fda0003f06270 */
[----:B------:R-:W-:Y:S05]  /*23260*/  @P0 BRA `(.L_x_3323) ;  /* 0x0000000000b80947 */ /* 0x000fea0003800000 */
[----:B------:R-:W-:Y:S01]  /*23270*/  ISETP.NE.AND P0, PT, R9, 0x1, PT ;  /* 0x000000010900780c */ /* 0x000fe20003f05270 */
[----:B------:R-:W-:Y:S01]  /*23280*/  UISETP.GT.AND UP0, UPT, UR44, 0x1, UPT ;  /* 0x000000012c00788c */ /* 0x000fe2000bf04270 */
[----:B------:R-:W-:Y:S01]  /*23290*/  IMAD.MOV.U32 R5, RZ, RZ, R4 ;  /* 0x000000ffff057224 */ /* 0x000fe200078e0004 */
[----:B------:R-:W-:Y:S02]  /*232a0*/  UMOV UR18, 0xab8 ;  /* 0x00000ab800127882 */ /* 0x000fe40000000000 */
[----:B------:R-:W-:Y:S02]  /*232b0*/  USEL UR18, UR18, 0xa78, UP0 ;  /* 0x00000a7812127887 */ /* 0x000fe40008000000 */
[----:B------:R-:W-:-:S06]  /*232c0*/  USEL UR9, UR43, URZ, UP0 ;  /* 0x0000003f2b097287 */ /* 0x000fcc0008000000 */
[----:B------:R-:W0:Y:S04]  /*232d0*/  @P0 LDC R3, c[0x0][0xcec] ;  /* 0x00033b00ff030b82 */ /* 0x000e280000000800 */
[----:B------:R-:W-:Y:S01]  /*232e0*/  ULDC.64 UR12, c[0x0][UR18+0x220] ;  /* 0x00008800120c7abb */ /* 0x000fe20008000a00 */
[----:B------:R-:W-:Y:S01]  /*232f0*/  ULDC.64 UR10, c[0x0][UR18+0x218] ;  /* 0x00008600120a7abb */ /* 0x000fe20008000a00 */
[----:B------:R-:W-:Y:S01]  /*23300*/  ULDC.64 UR14, c[0x0][UR18+0x228] ;  /* 0x00008a00120e7abb */ /* 0x000fe20008000a00 */
[----:B------:R-:W-:Y:S01]  /*23310*/  UIMAD UR13, UR13, UR8, URZ ;  /* 0x000000080d0d72a4 */ /* 0x000fe2000f8e023f */
[----:B------:R-:W1:Y:S01]  /*23320*/  @P0 LDC R7, c[0x0][0xcf0] ;  /* 0x00033c00ff070b82 */ /* 0x000e620000000800 */
[----:B------:R-:W-:Y:S02]  /*23330*/  UIMAD.WIDE.U32 UR16, UR10, UR37, URZ ;  /* 0x000000250a1072a5 */ /* 0x000fe4000f8e003f */
        /* <DEDUP_REMOVED lines=10> */
[----:B------:R-:W-:Y:S02]  /*233e0*/  IMAD.U32 R3, RZ, RZ, UR23 ;  /* 0x00000017ff037e24 */ /* 0x000fe4000f8e00ff */
[----:B------:R-:W-:Y:S01]  /*233f0*/  IMAD.U32 R6, RZ, RZ, UR10 ;  /* 0x0000000aff067e24 */ /* 0x000fe2000f8e00ff */
[----:B------:R-:W-:Y:S01]  /*23400*/  UIADD3.X UR9, UR9, UR19, UR20, UP1, UP2 ;  /* 0x0000001309097290 */ /* 0x000fe20008fe4414 */
[----:B-1----:R-:W-:Y:S01]  /*23410*/  @P0 SHF.R.U32.HI R5, RZ, R7, R2 ;  /* 0x00000007ff050219 */ /* 0x002fe20000011602 */
[----:B------:R-:W-:Y:S01]  /*23420*/  IMAD.U32 R2, RZ, RZ, UR22 ;  /* 0x00000016ff027e24 */ /* 0x000fe2000f8e00ff */
[----:B------:R-:W-:Y:S01]  /*23430*/  ULDC.64 UR10, c[0x0][UR18+0x210] ;  /* 0x00008400120a7abb */ /* 0x000fe20008000a00 */
[----:B------:R-:W-:Y:S01]  /*23440*/  ULDC.64 UR12, c[0x0][0xca8] ;  /* 0x00032a00000c7ab9 */ /* 0x000fe20000000a00 */
[----:B------:R-:W-:Y:S01]  /*23450*/  @!UP0 ULDC UR12, c[0x0][0xc50] ;  /* 0x00031400000c8ab9 */ /* 0x000fe20000000800 */
[--C-:B------:R-:W-:Y:S01]  /*23460*/  IMAD.MOV R7, RZ, RZ, -R5.reuse ;  /* 0x000000ffff077224 */ /* 0x100fe200078e0a05 */
[----:B------:R-:W-:Y:S01]  /*23470*/  IADD3 R2, P0, P1, R5, UR16, R2 ;  /* 0x0000001005027c10 */ /* 0x000fe2000f91e002 */
[----:B------:R-:W-:Y:S01]  /*23480*/  @!UP0 ULDC UR13, c[0x0][0xc54] ;  /* 0x00031500000d8ab9 */ /* 0x000fe20000000800 */
[----:B------:R-:W-:Y:S01]  /*23490*/  SHF.R.S32.HI R5, RZ, 0x1f, R5 ;  /* 0x0000001fff057819 */ /* 0x000fe20000011405 */
[----:B------:R-:W-:-:S03]  /*234a0*/  IMAD R7, R9, R7, R4 ;  /* 0x0000000709077224 */ /* 0x000fc600078e0204 */
[----:B------:R-:W-:Y:S01]  /*234b0*/  IADD3.X R3, R5, UR9, R6, P0, P1 ;  /* 0x0000000905037c10 */ /* 0x000fe200087e2406 */
[C---:B------:R-:W-:Y:S01]  /*234c0*/  IMAD R9, R7.reuse, UR11, RZ ;  /* 0x0000000b07097c24 */ /* 0x040fe2000f8e02ff */
[----:B------:R-:W-:Y:S01]  /*234d0*/  SHF.R.S32.HI R4, RZ, 0x1f, R7 ;  /* 0x0000001fff047819 */ /* 0x000fe20000011407 */
[----:B------:R-:W-:-:S04]  /*234e0*/  IMAD.WIDE.U32 R2, R7, UR10, R2 ;  /* 0x0000000a07027c25 */ /* 0x000fc8000f8e0002 */
[----:B------:R-:W-:Y:S01]  /*234f0*/  IMAD R9, R4, UR10, R9 ;  /* 0x0000000a04097c24 */ /* 0x000fe2000f8e0209 */
[----:B------:R-:W-:-:S03]  /*23500*/  LEA R4, P0, R2, UR12, 0x2 ;  /* 0x0000000c02047c11 */ /* 0x000fc6000f8010ff */
[----:B------:R-:W-:-:S05]  /*23510*/  IMAD.IADD R3, R3, 0x1, R9 ;  /* 0x0000000103037824 */ /* 0x000fca00078e0209 */
[----:B------:R-:W-:Y:S01]  /*23520*/  LEA.HI.X R5, R2, UR13, R3, 0x2, P0 ;  /* 0x0000000d02057c11 */ /* 0x000fe200080f1403 */
[----:B------:R-:W-:-:S05]  /*23530*/  IMAD.MOV.U32 R3, RZ, RZ, -0x800000 ;  /* 0xff800000ff037424 */ /* 0x000fca00078e00ff */
[----:B------:R0:W-:Y:S02]  /*23540*/  STG.E desc[UR40][R4.64], R3 ;  /* 0x0000000304007986 */ /* 0x0001e4000c101928 */
.L_x_3323:
[----:B------:R-:W-:Y:S05]  /*23550*/  BSYNC B1 ;  /* 0x0000000000017941 */ /* 0x000fea0003800000 */
.L_x_3322:
[----:B------:R-:W-:-:S06]  /*23560*/  UISETP.GT.AND UP0, UPT, UR44, 0x1, UPT ;  /* 0x000000012c00788c */ /* 0x000fcc000bf04270 */
[----:B------:R-:W-:-:S13]  /*23570*/  PLOP3.LUT P0, PT, PT, PT, UP0, 0x80, 0x0 ;  /* 0x000000000000781c */ /* 0x000fda0003f0f008 */
[----:B------:R-:W-:Y:S05]  /*23580*/  @P0 BRA `(.L_x_3316) ;  /* 0x0000000800240947 */ /* 0x000fea0003800000 */
[----:B------:R-:W1:Y:S01]  /*23590*/  LDC R11, c[0x0][0xce8] ;  /* 0x00033a00ff0b7b82 */ /* 0x000e620000000800 */
[----:B------:R-:W-:Y:S01]  /*235a0*/  ULDC.64 UR12, c[0x0][0xba0] ;  /* 0x0002e800000c7ab9 */ /* 0x000fe20000000a00 */
[----:B------:R-:W-:Y:S01]  /*235b0*/  IMAD R2, R224, 0x20, R222 ;  /* 0x00000020e0027824 */ /* 0x000fe200078e02de */
[----:B------:R-:W-:Y:S01]  /*235c0*/  UIMAD UR9, UR20, UR12, URZ ;  /* 0x0000000c140972a4 */ /* 0x000fe2000f8e023f */
[----:B------:R-:W-:Y:S01]  /*235d0*/  BSSY B1, `(.L_x_3324) ;  /* 0x0000042000017945 */ /* 0x000fe20003800000 */
[----:B------:R-:W-:Y:S01]  /*235e0*/  UIMAD.WIDE.U32 UR10, UR4, UR12, URZ ;  /* 0x0000000c040a72a5 */ /* 0x000fe2000f8e003f */
[----:B------:R-:W-:Y:S01]  /*235f0*/  VIADD R6, R2, UR39 ;  /* 0x0000002702067c36 */ /* 0x000fe20008000000 */
[----:B------:R-:W-:-:S03]  /*23600*/  UIMAD UR9, UR4, UR13, UR9 ;  /* 0x0000000d040972a4 */ /* 0x000fc6000f8e0209 */
[----:B------:R-:W-:Y:S01]  /*23610*/  ULDC.64 UR12, c[0x0][0xbe8] ;  /* 0x0002fa00000c7ab9 */ /* 0x000fe20000000a00 */
[----:B------:R-:W-:Y:S01]  /*23620*/  UIADD3 UR11, UR11, UR9, URZ ;  /* 0x000000090b0b7290 */ /* 0x000fe2000fffe03f */
[----:B0-----:R-:W-:-:S03]  /*23630*/  IMAD.MOV.U32 R5, RZ, RZ, R6 ;  /* 0x000000ffff057224 */ /* 0x001fc600078e0006 */
[----:B------:R-:W-:-:S04]  /*23640*/  UIMAD.WIDE.U32 UR10, UR37, UR12, UR10 ;  /* 0x0000000c250a72a5 */ /* 0x000fc8000f8e000a */
[----:B------:R-:W-:-:S03]  /*23650*/  UIMAD UR11, UR37, UR13, UR11 ;  /* 0x0000000d250b72a4 */ /* 0x000fc6000f8e020b */
[----:B------:R-:W-:Y:S01]  /*23660*/  ULDC.64 UR12, c[0x0][0xbf0] ;  /* 0x0002fc00000c7ab9 */ /* 0x000fe20000000a00 */
[----:B-1----:R-:W-:Y:S01]  /*23670*/  ISETP.NE.AND P0, PT, R11, 0x1, PT ;  /* 0x000000010b00780c */ /* 0x002fe20003f05270 */
[----:B------:R-:W-:-:S04]  /*23680*/  UIMAD UR4, UR21, UR12, URZ ;  /* 0x0000000c150472a4 */ /* 0x000fc8000f8e023f */
[----:B------:R-:W-:Y:S02]  /*23690*/  UIMAD UR4, UR8, UR13, UR4 ;  /* 0x0000000d080472a4 */ /* 0x000fe4000f8e0204 */
[----:B------:R-:W-:-:S03]  /*236a0*/  UIMAD.WIDE.U32 UR8, UR8, UR12, UR10 ;  /* 0x0000000c080872a5 */ /* 0x000fc6000f8e000a */
[----:B------:R-:W-:Y:S01]  /*236b0*/  ULDC.64 UR10, c[0x0][0xbe0] ;  /* 0x0002f800000a7ab9 */ /* 0x000fe20000000a00 */
[----:B------:R-:W-:Y:S02]  /*236c0*/  UIADD3 UR4, UR9, UR4, URZ ;  /* 0x0000000409047290 */ /* 0x000fe4000fffe03f */
[----:B------:R-:W0:Y:S08]  /*236d0*/  @P0 LDC R3, c[0x0][0xcec] ;  /* 0x00033b00ff030b82 */ /* 0x000e300000000800 */
[----:B------:R-:W1:Y:S01]  /*236e0*/  @P0 LDC R7, c[0x0][0xcf0] ;  /* 0x00033c00ff070b82 */ /* 0x000e620000000800 */
[----:B0-----:R-:W-:-:S04]  /*236f0*/  @P0 IMAD.HI.U32 R2, R6, R3, RZ ;  /* 0x0000000306020227 */ /* 0x001fc800078e00ff */
[----:B------:R-:W-:Y:S02]  /*23700*/  IMAD.U32 R3, RZ, RZ, UR9 ;  /* 0x00000009ff037e24 */ /* 0x000fe4000f8e00ff */
[----:B------:R-:W-:Y:S01]  /*23710*/  IMAD.U32 R3, RZ, RZ, UR4 ;  /* 0x00000004ff037e24 */ /* 0x000fe2000f8e00ff */
[----:B-1----:R-:W-:-:S04]  /*23720*/  @P0 SHF.R.U32.HI R5, RZ, R7, R2 ;  /* 0x00000007ff050219 */ /* 0x002fc80000011602 */
[--C-:B------:R-:W-:Y:S01]  /*23730*/  SHF.R.S32.HI R2, RZ, 0x1f, R5.reuse ;  /* 0x0000001fff027819 */ /* 0x100fe20000011405 */
[----:B------:R-:W-:-:S04]  /*23740*/  IMAD.MOV R7, RZ, RZ, -R5 ;  /* 0x000000ffff077224 */ /* 0x000fc800078e0a05 */
[----:B------:R-:W-:Y:S02]  /*23750*/  IMAD R4, R2, UR10, RZ ;  /* 0x0000000a02047c24 */ /* 0x000fe4000f8e02ff */
[----:B------:R-:W-:Y:S02]  /*23760*/  IMAD R7, R11, R7, R6 ;  /* 0x000000070b077224 */ /* 0x000fe400078e0206 */
[----:B------:R-:W-:Y:S01]  /*23770*/  IMAD.U32 R2, RZ, RZ, UR8 ;  /* 0x00000008ff027e24 */ /* 0x000fe2000f8e00ff */
[----:B------:R-:W-:Y:S01]  /*23780*/  ULDC.64 UR8, c[0x0][0xbd8] ;  /* 0x0002f60000087ab9 */ /* 0x000fe20000000a00 */
[C---:B------:R-:W-:Y:S01]  /*23790*/  IMAD R9, R5.reuse, UR11, R4 ;  /* 0x0000000b05097c24 */ /* 0x040fe2000f8e0204 */
[----:B------:R-:W-:Y:S01]  /*237a0*/  SHF.R.S32.HI R4, RZ, 0x1f, R7 ;  /* 0x0000001fff047819 */ /* 0x000fe20000011407 */
[----:B------:R-:W-:-:S04]  /*237b0*/  IMAD.WIDE.U32 R2, R5, UR10, R2 ;  /* 0x0000000a05027c25 */ /* 0x000fc8000f8e0002 */
[----:B------:R-:W-:Y:S02]  /*237c0*/  IMAD.IADD R3, R3, 0x1, R9 ;  /* 0x0000000103037824 */ /* 0x000fe400078e0209 */
[----:B------:R-:W-:Y:S02]  /*237d0*/  IMAD R4, R4, UR8, RZ ;  /* 0x0000000804047c24 */ /* 0x000fe4000f8e02ff */
[----:B------:R-:W-:Y:S02]  /*237e0*/  VIADD R6, R222, UR39 ;  /* 0x00000027de067c36 */ /* 0x000fe40008000000 */
[----:B-----5:R-:W-:Y:S02]  /*237f0*/  IMAD R11, R0, R11, RZ ;  /* 0x0000000b000b7224 */ /* 0x020fe400078e02ff */
[C---:B------:R-:W-:Y:S02]  /*23800*/  IMAD R5, R7.reuse, UR9, R4 ;  /* 0x0000000907057c24 */ /* 0x040fe4000f8e0204 */
[----:B------:R-:W-:Y:S01]  /*23810*/  IMAD.WIDE.U32 R2, R7, UR8, R2 ;  /* 0x0000000807027c25 */ /* 0x000fe2000f8e0002 */
[----:B------:R-:W-:Y:S01]  /*23820*/  ISETP.GE.AND P2, PT, R6, R11, PT ;  /* 0x0000000b0600720c */ /* 0x000fe20003f46270 */
[----:B------:R-:W-:-:S02]  /*23830*/  ULDC.64 UR8, c[0x0][0xb80] ;  /* 0x0002e00000087ab9 */ /* 0x000fc40000000a00 */
[----:B------:R-:W-:Y:S01]  /*23840*/  VIADD R0, R6, 0x20 ;  /* 0x0000002006007836 */ /* 0x000fe20000000000 */
[----:B------:R-:W-:Y:S01]  /*23850*/  LEA R4, P3, R2, UR8, 0x1 ;  /* 0x0000000802047c11 */ /* 0x000fe2000f8608ff */
[----:B------:R-:W-:-:S03]  /*23860*/  IMAD.IADD R3, R3, 0x1, R5 ;  /* 0x0000000103037824 */ /* 0x000fc600078e0205 */
[-C--:B------:R-:W-:Y:S01]  /*23870*/  ISETP.GE.AND P1, PT, R0, R11.reuse, PT ;  /* 0x0000000b0000720c */ /* 0x080fe20003f26270 */
[----:B------:R-:W-:Y:S01]  /*23880*/  VIADD R0, R6, 0x40 ;  /* 0x0000004006007836 */ /* 0x000fe20000000000 */
[----:B------:R-:W-:Y:S02]  /*23890*/  LEA.HI.X R5, R2, UR9, R3, 0x1, P3 ;  /* 0x0000000902057c11 */ /* 0x000fe400098f0c03 */
[----:B------:R0:W1:Y:S02]  /*238a0*/  SHFL.IDX PT, R2, R4, RZ, 0x181f ;  /* 0x00181fff04027589 */ /* 0x00006400000e0000 */
[----:B------:R-:W-:Y:S02]  /*238b0*/  ISETP.GE.AND P0, PT, R0, R11, PT ;  /* 0x0000000b0000720c */ /* 0x000fe40003f06270 */
[----:B------:R0:W2:Y:S01]  /*238c0*/  SHFL.IDX PT, R0, R5, RZ, 0x181f ;  /* 0x00181fff05007589 */ /* 0x0000a200000e0000 */
[----:B------:R-:W-:Y:S10]  /*238d0*/  @P2 BRA `(.L_x_3325) ;  /* 0x0000000000442947 */ /* 0x000ff40003800000 */
        /* <DEDUP_REMOVED lines=17> */
.L_x_3325:
[----:B------:R-:W-:Y:S05]  /*239f0*/  BSYNC B1 ;  /* 0x0000000000017941 */ /* 0x000fea0003800000 */
.L_x_3324:
        /* <DEDUP_REMOVED lines=21> */
.L_x_3327:
[----:B------:R-:W-:Y:S05]  /*23b50*/  BSYNC B1 ;  /* 0x0000000000017941 */ /* 0x000fea0003800000 */
.L_x_3326:
        /* <DEDUP_REMOVED lines=21> */
.L_x_3329:
[----:B------:R-:W-:Y:S05]  /*23cb0*/  BSYNC B1 ;  /* 0x0000000000017941 */ /* 0x000fea0003800000 */
.L_x_3328:
        /* <DEDUP_REMOVED lines=10> */
[-C--:B---3--:R-:W-:Y:S02]  /*23d60*/  @!P3 LEA R6, P6, R18, R2.reuse, 0x1 ;  /* 0x000000021206b211 */ /* 0x088fe400078c08ff */
[-C--:B------:R-:W-:Y:S02]  /*23d70*/  @!P2 LEA R8, P5, R176, R2.reuse, 0x1 ;  /* 0x00000002b008a211 */ /* 0x080fe400078a08ff */
[-C--:B------:R-:W-:Y:S02]  /*23d80*/  @!P1 LEA R10, P4, R19, R2.reuse, 0x1 ;  /* 0x00000002130a9211 */ /* 0x080fe400078808ff */
[-C--:B--2---:R-:W-:Y:S02]  /*23d90*/  @!P3 LEA.HI.X R7, R18, R5.reuse, R183, 0x1, P6 ;  /* 0x000000051207b211 */ /* 0x084fe400030f0cb7 */
        /* <DEDUP_REMOVED lines=8> */
.L_x_3316:
[----:B------:R-:W-:Y:S05]  /*23e20*/  BSYNC B0 ;  /* 0x0000000000007941 */ /* 0x000fea0003800000 */
.L_x_3306:
[----:B------:R-:W-:Y:S02]  /*23e30*/  ULDC UR4, c[0x0][0xd3c] ;  /* 0x00034f0000047ab9 */ /* 0x000fe40000000800 */
[----:B------:R-:W-:-:S06]  /*23e40*/  UISETP.GE.AND UP0, UPT, UR6, UR4, UPT ;  /* 0x000000040600728c */ /* 0x000fcc000bf06270 */
[----:B------:R-:W-:-:S13]  /*23e50*/  PLOP3.LUT P0, PT, PT, PT, UP0, 0x80, 0x0 ;  /* 0x000000000000781c */ /* 0x000fda0003f0f008 */
[----:B------:R-:W-:Y:S05]  /*23e60*/  @!P0 BRA `(.L_x_3330) ;  /* 0xfffffdd400948947 */ /* 0x000fea000383ffff */
[----:B------:R-:W-:Y:S05]  /*23e70*/  EXIT ;  /* 0x000000000000794d */ /* 0x000fea0003800000 */
.L_x_3205:
        /* <DEDUP_REMOVED lines=16> */
[----:B-1----:R3:W-:Y:S01]  /*23f80*/  STL.128 [R1+0x460], R4 ;  /* 0x0004600401007387 */ /* 0x0027e20000100c00 */
[----:B------:R-:W-:Y:S06]  /*23f90*/  BAR.ARV 0x4, 0x180 ;  /* 0x0106000000007b1d */ /* 0x000fec0000002000 */
[----:B------:R-:W-:Y:S05]  /*23fa0*/  BRA `(.L_x_3332) ;  /* 0x0000000c00b47947 */ /* 0x000fea0003800000 */
.L_x_3331:
[----:B------:R-:W1:Y:S01]  /*23fb0*/  S2R R0, SR_TID.X ;  /* 0x0000000000007919 */ /* 0x000e620000002100 */
[----:B------:R-:W-:Y:S01]  /*23fc0*/  ULDC UR4, c[0x0][0xd3c] ;  /* 0x00034f0000047ab9 */ /* 0x000fe20000000800 */
        /* <DEDUP_REMOVED lines=9> */
[----:B-1----:R-:W-:-:S04]  /*24060*/  @!P1 IMAD.WIDE.U32 R2, R0, 0x4, R4 ;  /* 0x0000000400029825 */ /* 0x002fc800078e0004 */
[----:B------:R-:W-:-:S06]  /*24070*/  IMAD.MOV.U32 R5, RZ, RZ, RZ ;  /* 0x000000ffff057224 */ /* 0x000fcc00078e00ff */
        /* <DEDUP_REMOVED lines=31> */
.L_x_3335:
        /* <DEDUP_REMOVED lines=39> */
.L_x_3333:
        /* <DEDUP_REMOVED lines=10> */
[----:B------:R-:W-:-:S06]  /*24580*/  VIADD R8, R10, 0xffffffff ;  /* 0xffffffff0a087836 */ /* 0x000fcc0000000000 */
[----:B------:R3:W4:Y:S02]  /*24590*/  SHFL.IDX PT, R8, R3, R8, 0x1f ;  /* 0x00001f0803087589 */ /* 0x00072400000e0000 */
.L_x_3336:
[----:B----4-:R-:W-:Y:S01]  /*245a0*/  IMAD R2, R8, UR5, R9 ;  /* 0x0000000508027c24 */ /* 0x010fe2000f8e0209 */
[----:B-1----:R-:W-:Y:S01]  /*245b0*/  ISETP.NE.AND P0, PT, R7, 0x1, PT ;  /* 0x000000010700780c */ /* 0x002fe20003f05270 */
[----:B------:R-:W-:-:S03]  /*245c0*/  VIADD R12, R10, UR4 ;  /* 0x000000040a0c7c36 */ /* 0x000fc60008000000 */
[----:B------:R1:W-:Y:S01]  /*245d0*/  STL [R1+0x460], R2 ;  /* 0x0004600201007387 */ /* 0x0003e20000100800 */
[----:B0-----:R-:W-:-:S03]  /*245e0*/  IADD3 R5, -R2, UR6, RZ ;  /* 0x0000000602057c10 */ /* 0x001fc6000fffe1ff */
[----:B------:R1:W-:Y:S05]  /*245f0*/  STL [R1+0x46c], R12 ;  /* 0x00046c0c01007387 */ /* 0x0003ea0000100800 */
[----:B------:R-:W-:Y:S05]  /*24600*/  @!P0 BRA `(.L_x_3337) ;  /* 0x0000000000e08947 */ /* 0x000fea0003800000 */
[-C--:B--2---:R-:W-:Y:S02]  /*24610*/  IABS R6, R4.reuse ;  /* 0x0000000400067213 */ /* 0x084fe40000000000 */
[----:B------:R-:W-:Y:S02]  /*24620*/  IABS R8, R7 ;  /* 0x0000000700087213 */ /* 0x000fe40000000000 */
[----:B------:R-:W0:Y:S08]  /*24630*/  I2F.RP R9, R6 ;  /* 0x0000000600097306 */ /* 0x000e300000209400 */
[----:B------:R-:W2:Y:S08]  /*24640*/  I2F.RP R10, R8 ;  /* 0x00000008000a7306 */ /* 0x000eb00000209400 */
[----:B0-----:R-:W1:Y:S08]  /*24650*/  MUFU.RCP R9, R9 ;  /* 0x0000000900097308 */ /* 0x001e700000001000 */
[----:B--2---:R-:W-:Y:S01]  /*24660*/  MUFU.RCP R10, R10 ;  /* 0x0000000a000a7308 */ /* 0x004fe20000001000 */
[----:B-1----:R-:W-:Y:S01]  /*24670*/  VIADD R2, R9, 0xffffffe ;  /* 0x0ffffffe09027836 */ /* 0x002fe20000000000 */
[----:B------:R-:W-:-:S06]  /*24680*/  IABS R9, R4 ;  /* 0x0000000400097213 */ /* 0x000fcc0000000000 */
[----:B---3--:R0:W1:Y:S02]  /*24690*/  F2I.FTZ.U32.TRUNC.NTZ R3, R2 ;  /* 0x0000000200037305 */ /* 0x008064000021f000 */
        /* <DEDUP_REMOVED lines=8> */
[----:B------:R-:W-:Y:S02]  /*24720*/  VIADD R3, R10, 0xffffffe ;  /* 0x0ffffffe0a037836 */ /* 0x000fe40000000000 */
[----:B------:R-:W-:Y:S01]  /*24730*/  IMAD.MOV.U32 R2, RZ, RZ, RZ ;  /* 0x000000ffff027224 */ /* 0x000fe200078e00ff */
[----:B------:R-:W-:-:S03]  /*24740*/  ISETP.GT.U32.AND P1, PT, R6, R11, PT ;  /* 0x0000000b0600720c */ /* 0x000fc60003f24070 */
[----:B------:R-:W0:Y:S10]  /*24750*/  F2I.FTZ.U32.TRUNC.NTZ R3, R3 ;  /* 0x0000000300037305 */ /* 0x000e34000021f000 */
[----:B------:R-:W-:-:S02]  /*24760*/  @!P1 IMAD.IADD R11, R11, 0x1, -R6 ;  /* 0x000000010b0b9824 */ /* 0x000fc400078e0a06 */
[----:B------:R-:W-:Y:S01]  /*24770*/  @!P1 VIADD R9, R9, 0x1 ;  /* 0x0000000109099836 */ /* 0x000fe20000000000 */
[----:B------:R-:W-:Y:S02]  /*24780*/  ISETP.NE.AND P1, PT, R4, RZ, PT ;  /* 0x000000ff0400720c */ /* 0x000fe40003f25270 */
[----:B------:R-:W-:Y:S01]  /*24790*/  ISETP.GE.U32.AND P0, PT, R11, R6, PT ;  /* 0x000000060b00720c */ /* 0x000fe20003f06070 */
[----:B0-----:R-:W-:-:S04]  /*247a0*/  IMAD.MOV R11, RZ, RZ, -R3 ;  /* 0x000000ffff0b7224 */ /* 0x001fc800078e0a03 */
[----:B------:R-:W-:-:S04]  /*247b0*/  IMAD R11, R11, R8, RZ ;  /* 0x000000080b0b7224 */ /* 0x000fc800078e02ff */
[----:B------:R-:W-:Y:S01]  /*247c0*/  IMAD.HI.U32 R6, R3, R11, R2 ;  /* 0x0000000b03067227 */ /* 0x000fe200078e0002 */
[----:B------:R-:W-:-:S03]  /*247d0*/  LOP3.LUT R2, R5, R4, RZ, 0x3c, !PT ;  /* 0x0000000405027212 */ /* 0x000fc600078e3cff */
[----:B------:R-:W-:Y:S01]  /*247e0*/  @P0 VIADD R9, R9, 0x1 ;  /* 0x0000000109090836 */ /* 0x000fe20000000000 */
[----:B------:R-:W-:Y:S02]  /*247f0*/  ISETP.GE.AND P2, PT, R2, RZ, PT ;  /* 0x000000ff0200720c */ /* 0x000fe40003f46270 */
[----:B------:R-:W-:-:S05]  /*24800*/  IABS R2, R7 ;  /* 0x0000000700027213 */ /* 0x000fca0000000000 */
[----:B------:R-:W-:-:S06]  /*24810*/  IMAD.MOV R2, RZ, RZ, -R2 ;  /* 0x000000ffff027224 */ /* 0x000fcc00078e0a02 */
[----:B------:R-:W-:Y:S01]  /*24820*/  @!P2 IMAD.MOV R9, RZ, RZ, -R9 ;  /* 0x000000ffff09a224 */ /* 0x000fe200078e0a09 */
[----:B------:R-:W-:-:S04]  /*24830*/  @!P1 LOP3.LUT R9, RZ, R4, RZ, 0x33, !PT ;  /* 0x00000004ff099212 */ /* 0x000fc800078e33ff */
[----:B------:R-:W-:-:S05]  /*24840*/  IABS R3, R9 ;  /* 0x0000000900037213 */ /* 0x000fca0000000000 */
        /* <DEDUP_REMOVED lines=12> */
[--C-:B------:R-:W-:Y:S02]  /*24910*/  IMAD.MOV R2, RZ, RZ, -R6.reuse ;  /* 0x000000ffff027224 */ /* 0x100fe400078e0a06 */
[C---:B------:R-:W-:Y:S02]  /*24920*/  IMAD R6, R7.reuse, 0x1000000, R6 ;  /* 0x0100000007067824 */ /* 0x040fe400078e0206 */
[--C-:B------:R-:W-:Y:S02]  /*24930*/  IMAD R7, R7, R2, R9.reuse ;  /* 0x0000000207077224 */ /* 0x100fe400078e0209 */
[----:B------:R-:W-:Y:S02]  /*24940*/  IMAD.MOV R2, RZ, RZ, -R9 ;  /* 0x000000ffff027224 */ /* 0x000fe400078e0a09 */
[----:B------:R-:W-:Y:S02]  /*24950*/  IMAD R3, R7, 0x10000, R6 ;  /* 0x0001000007037824 */ /* 0x000fe400078e0206 */
[----:B------:R-:W-:-:S03]  /*24960*/  IMAD R2, R4, R2, R5 ;  /* 0x0000000204027224 */ /* 0x000fc600078e0205 */
[----:B------:R0:W-:Y:S01]  /*24970*/  STL [R1+0x468], R3 ;  /* 0x0004680301007387 */ /* 0x0001e20000100800 */
[----:B------:R-:W-:Y:S05]  /*24980*/  BRA `(.L_x_3338) ;  /* 0x0000000000f47947 */ /* 0x000fea0003800000 */
.L_x_3337:
[----:B-1-3--:R-:W0:Y:S02]  /*24990*/  LDC.64 R2, c[0x0][0xd90] ;  /* 0x00036400ff027b82 */ /* 0x00ae240000000a00 */
[----:B0-----:R-:W-:-:S05]  /*249a0*/  IMAD.WIDE R2, R12, 0x4, R2 ;  /* 0x000000040c027825 */ /* 0x001fca00078e0202 */
[----:B------:R0:W2:Y:S02]  /*249b0*/  LDG.E R7, desc[UR40][R2.64] ;  /* 0x0000002802077981 */ /* 0x0000a4000c1e1900 */
        /* <DEDUP_REMOVED lines=29> */
[----:B------:R-:W-:-:S04]  /*24b90*/  VIADDMNMX R7, R10, UR5, R7, PT ;  /* 0x000000050a077c46 */ /* 0x000fc8000b800107 */
[-C--:B------:R-:W-:Y:S02]  /*24ba0*/  IABS R9, R7.reuse ;  /* 0x0000000700097213 */ /* 0x080fe40000000000 */
        /* <DEDUP_REMOVED lines=11> */
[----:B------:R-:W-:Y:S02]  /*24c60*/  LOP3.LUT R3, R5, R7, RZ, 0x3c, !PT ;  /* 0x0000000705037212 */ /* 0x000fe400078e3cff */
[----:B------:R-:W-:Y:S01]  /*24c70*/  IADD3 R5, R8, 0x1000000, R5 ;  /* 0x0100000008057810 */ /* 0x000fe20007ffe005 */
        /* <DEDUP_REMOVED lines=12> */
[----:B------:R-:W-:-:S05]  /*24d40*/  IMAD R3, R2, R7, R5 ;  /* 0x0000000702037224 */ /* 0x000fca00078e0205 */
[----:B------:R1:W-:Y:S02]  /*24d50*/  STL [R1+0x468], R3 ;  /* 0x0004680301007387 */ /* 0x0003e40000100800 */
.L_x_3338:
[----:B01----:R-:W-:-:S05]  /*24d60*/  LOP3.LUT R3, RZ, R2, RZ, 0x33, !PT ;  /* 0x00000002ff037212 */ /* 0x003fca00078e33ff */
[----:B------:R-:W-:-:S05]  /*24d70*/  IMAD.IADD R2, R4, 0x1, R3 ;  /* 0x0000000104027824 */ /* 0x000fca00078e0203 */
[----:B------:R1:W-:Y:S01]  /*24d80*/  STL [R1+0x464], R2 ;  /* 0x0004640201007387 */ /* 0x0003e20000100800 */
[----:B------:R-:W-:Y:S05]  /*24d90*/  BRA `(.L_x_3339) ;  /* 0x0000000000107947 */ /* 0x000fea0003800000 */
.L_x_3334:
[----:B------:R-:W-:Y:S01]  /*24da0*/  IMAD.U32 R2, RZ, RZ, UR6 ;  /* 0x00000006ff027e24 */ /* 0x000fe2000f8e00ff */
[----:B------:R0:W-:Y:S04]  /*24db0*/  STL [R1+0x464], RZ ;  /* 0x000464ff01007387 */ /* 0x0001e80000100800 */
[----:B------:R0:W-:Y:S04]  /*24dc0*/  STL [R1+0x468], RZ ;  /* 0x000468ff01007387 */ /* 0x0001e80000100800 */
[----:B------:R0:W-:Y:S02]  /*24dd0*/  STL [R1+0x460], R2 ;  /* 0x0004600201007387 */ /* 0x0001e40000100800 */
.L_x_3339:
[----:B------:R-:W2:Y:S04]  /*24de0*/  LDL R4, [R1+0x460] ;  /* 0x0004600001047983 */ /* 0x000ea80000100800 */
        /* <DEDUP_REMOVED lines=9> */
.L_x_3332:
[----:B--2---:R-:W2:Y:S01]  /*24e80*/  LDL R0, [R1+0x46c] ;  /* 0x00046c0001007983 */ /* 0x004ea20000100800 */
[----:B------:R-:W-:Y:S01]  /*24e90*/  ULDC UR4, c[0x0][0xd3c] ;  /* 0x00034f0000047ab9 */ /* 0x000fe20000000800 */
[----:B------:R-:W-:Y:S02]  /*24ea0*/  IMAD.MOV.U32 R19, RZ, RZ, RZ ;  /* 0x000000ffff137224 */ /* 0x000fe400078e00ff */
[----:B------:R4:W-:Y:S01]  /*24eb0*/  STL [R1+0x4d8], RZ ;  /* 0x0004d8ff01007387 */ /* 0x0009e20000100800 */
[----:B--2---:R-:W-:Y:S01]  /*24ec0*/  ISETP.GE.AND P0, PT, R0, UR4, PT ;  /* 0x0000000400007c0c */ /* 0x004fe2000bf06270 */
[----:B------:R-:W-:-:S05]  /*24ed0*/  IMAD.MOV.U32 R0, RZ, RZ, 0x1 ;  /* 0x00000001ff007424 */ /* 0x000fca00078e00ff */
[----:B------:R4:W-:Y:S07]  /*24ee0*/  STL [R1+0x474], R0 ;  /* 0x0004740001007387 */ /* 0x0009ee0000100800 */
[----:B------:R-:W-:Y:S05]  /*24ef0*/  @P0 BRA `(.L_x_3340) ;  /* 0x0000006800940947 */ /* 0x000fea0003800000 */
[----:B---3--:R-:W2:Y:S01]  /*24f00*/  S2R R5, SR_TID.X ;  /* 0x0000000000057919 */ /* 0x008ea20000002100 */
[----:B------:R-:W3:Y:S01]  /*24f10*/  S2UR UR5, SR_CgaCtaId ;  /* 0x00000000000579c3 */ /* 0x000ee20000008800 */
[----:B------:R-:W-:Y:S01]  /*24f20*/  UMOV UR4, 0x400 ;  /* 0x0000040000047882 */ /* 0x000fe20000000000 */
[----:B------:R-:W-:Y:S01]  /*24f30*/  BSSY B8, `(.L_x_3340) ;  /* 0x00006a1000087945 */ /* 0x000fe20003800000 */
[----:B------:R-:W-:Y:S01]  /*24f40*/  STL [R1+0x4d8], RZ ;  /* 0x0004d8ff01007387 */ /* 0x000fe20000100800 */
[----:B------:R-:W-:Y:S01]  /*24f50*/  IMAD.MOV.U32 R19, RZ, RZ, RZ ;  /* 0x000000ffff137224 */ /* 0x000fe200078e00ff */
[----:B------:R-:W-:Y:S01]  /*24f60*/  ULDC UR37, c[0x0][0xc] ;  /* 0x0000030000257ab9 */ /* 0x000fe20000000800 */
[----:B------:R-:W-:Y:S01]  /*24f70*/  ULDC.64 UR38, c[0x0][0x198] ;  /* 0x0000660000267ab9 */ /* 0x000fe20000000a00 */
[----:B---3--:R-:W-:-:S06]  /*24f80*/  ULEA UR4, UR5, UR4, 0x18 ;  /* 0x0000000405047291 */ /* 0x008fcc000f8ec03f */
[----:B------:R-:W-:Y:S01]  /*24f90*/  IMAD.U32 R18, RZ, RZ, UR4 ;  /* 0x00000004ff127e24 */ /* 0x000fe2000f8e00ff */
[C---:B--2---:R-:W-:Y:S01]  /*24fa0*/  LOP3.LUT R4, R5.reuse, 0x7f, RZ, 0xc0, !PT ;  /* 0x0000007f05047812 */ /* 0x044fe200078ec0ff */
[----:B----4-:R-:W-:-:S05]  /*24fb0*/  IMAD.SHL.U32 R0, R5, 0x8, RZ ;  /* 0x0000000805007824 */ /* 0x010fca00078e00ff */
[C---:B01----:R-:W-:Y:S02]  /*24fc0*/  LOP3.LUT R2, R0.reuse, 0x1f8, RZ, 0xc0, !PT ;  /* 0x000001f800027812 */ /* 0x043fe400078ec0ff */
        /* <DEDUP_REMOVED lines=10> */
[----:B------:R1:W-:Y:S01]  /*25070*/  STL [R1+0x474], R2 ;  /* 0x0004740201007387 */ /* 0x0003e20000100800 */
[C---:B0-----:R-:W-:Y:S02]  /*25080*/  LOP3.LUT R3, R0.reuse, 0x40, RZ, 0xfc, !PT ;  /* 0x0000004000037812 */ /* 0x041fe400078efcff */
[C---:B-1----:R-:W-:Y:S02]  /*25090*/  LOP3.LUT R2, R0.reuse, 0x80, RZ, 0xfc, !PT ;  /* 0x0000008000027812 */ /* 0x042fe400078efcff */
[----:B------:R-:W-:-:S07]  /*250a0*/  LOP3.LUT R0, R0, 0xc0, RZ, 0xfc, !PT ;  /* 0x000000c000007812 */ /* 0x000fce00078efcff */
.L_x_3458:
[----:B------:R-:W2:Y:S01]  /*250b0*/  LDL R11, [R1+0x46c] ;  /* 0x00046c00010b7983 */ /* 0x000ea20000100800 */
[----:B------:R-:W-:Y:S05]  /*250c0*/  YIELD ;  /* 0x0000000000007946 */ /* 0x000fea0003800000 */
[----:B------:R-:W-:Y:S01]  /*250d0*/  ULDC.64 UR4, c[0x0][0xb20] ;  /* 0x0002c80000047ab9 */ /* 0x000fe20000000a00 */
[----:B------:R-:W-:Y:S01]  /*250e0*/  IMAD.MOV.U32 R0, RZ, RZ, RZ ;  /* 0x000000ffff007224 */ /* 0x000fe200078e00ff */
[----:B------:R-:W-:Y:S01]  /*250f0*/  ISETP.NE.U32.AND P0, PT, RZ, UR4, PT ;  /* 0x00000004ff007c0c */ /* 0x000fe2000bf05070 */
[----:B01----:R-:W0:Y:S01]  /*25100*/  LDC.64 R4, c[0x0][0xaf8] ;  /* 0x0002be00ff047b82 */ /* 0x003e220000000a00 */
[----:B------:R-:W-:Y:S01]  /*25110*/  CS2R R6, SRZ ;  /* 0x0000000000067805 */ /* 0x000fe2000001ff00 */
        /* <DEDUP_REMOVED lines=11> */
[----:B------:R-:W-:Y:S02]  /*251d0*/  ISETP.NE.AND.EX P1, PT, RZ, UR7, PT, P1 ;  /* 0x00000007ff007c0c */ /* 0x000fe4000bf25310 */
[----:B------:R-:W-:Y:S01]  /*251e0*/  ISETP.NE.U32.AND P0, PT, RZ, UR4, PT ;  /* 0x00000004ff007c0c */ /* 0x000fe2000bf05070 */
[----:B-1----:R-:W0:Y:S03]  /*251f0*/  LDC.64 R2, c[0x0][0xb00] ;  /* 0x0002c000ff027b82 */ /* 0x002e260000000a00 */
[----:B------:R-:W-:-:S05]  /*25200*/  ISETP.NE.AND.EX P0, PT, RZ, UR5, PT, P0 ;  /* 0x00000005ff007c0c */ /* 0x000fca000bf05300 */
[----:B------:R-:W1:Y:S08]  /*25210*/  @P2 LDC.64 R8, c[0x0][0xb10] ;  /* 0x0002c400ff082b82 */ /* 0x000e700000000a00 */
[----:B------:R-:W2:Y:S01]  /*25220*/  @P0 LDG.E R6, desc[UR40][R4.64] ;  /* 0x0000002804060981 */ /* 0x000ea2000c1e1900 */
[----:B------:R-:W-:Y:S01]  /*25230*/  ULDC UR4, c[0x0][0x288] ;  /* 0x0000a20000047ab9 */ /* 0x000fe20000000800 */
[----:B0-----:R-:W-:-:S05]  /*25240*/  IMAD.WIDE R2, R11, 0x4, R2 ;  /* 0x000000040b027825 */ /* 0x001fca00078e0202 */
[----:B------:R0:W5:Y:S01]  /*25250*/  @P1 LDG.E R7, desc[UR40][R2.64] ;  /* 0x0000002802071981 */ /* 0x000162000c1e1900 */
[----:B-1----:R-:W-:-:S03]  /*25260*/  @P2 IMAD.WIDE R8, R11, 0x4, R8 ;  /* 0x000000040b082825 */ /* 0x002fc600078e0208 */
[----:B--2---:R1:W-:Y:S02]  /*25270*/  STL [R1+0x48c], R6 ;  /* 0x00048c0601007387 */ /* 0x0043e40000100800 */
[----:B-1----:R-:W-:Y:S01]  /*25280*/  IMAD.U32 R6, RZ, RZ, UR4 ;  /* 0x00000004ff067e24 */ /* 0x002fe2000f8e00ff */
[----:B------:R-:W-:-:S05]  /*25290*/  ULDC.64 UR4, c[0x0][0x418] ;  /* 0x0001060000047ab9 */ /* 0x000fca0000000a00 */
[----:B------:R-:W2:Y:S01]  /*252a0*/  @P2 LDG.E R6, desc[UR40][R8.64] ;  /* 0x0000002808062981 */ /* 0x000ea2000c1e1900 */
[----:B------:R-:W-:-:S03]  /*252b0*/  UISETP.NE.U32.AND UP0, UPT, UR4, URZ, UPT ;  /* 0x0000003f0400728c */ /* 0x000fc6000bf05070 */
[----:B------:R-:W-:Y:S01]  /*252c0*/  ULDC UR4, c[0x0][0x424] ;  /* 0x0001090000047ab9 */ /* 0x000fe20000000800 */
[----:B------:R-:W-:-:S03]  /*252d0*/  UISETP.NE.AND.EX UP0, UPT, UR5, URZ, UPT, UP0 ;  /* 0x0000003f0500728c */ /* 0x000fc6000bf05300 */
[----:B------:R-:W-:Y:S01]  /*252e0*/  ULDC UR5, c[0x0][0x2f0] ;  /* 0x0000bc0000057ab9 */ /* 0x000fe20000000800 */
[----:B------:R-:W-:-:S04]  /*252f0*/  USEL UR4, UR4, 0x1, UP0 ;  /* 0x0000000104047887 */ /* 0x000fc80008000000 */
[----:B------:R-:W-:Y:S01]  /*25300*/  UIMAD UR4, UR4, UR5, URZ ;  /* 0x00000005040472a4 */ /* 0x000fe2000f8e023f */
[----:B--2---:R1:W-:Y:S01]  /*25310*/  STL [R1+0x490], R6 ;  /* 0x0004900601007387 */ /* 0x0043e20000100800 */
[----:B------:R-:W-:-:S04]  /*25320*/  IMAD.MOV.U32 R10, RZ, RZ, R6 ;  /* 0x000000ffff0a7224 */ /* 0x000fc800078e0006 */
[----:B-1----:R-:W-:Y:S01]  /*25330*/  IMAD.U32 R6, RZ, RZ, UR4 ;  /* 0x00000004ff067e24 */ /* 0x002fe2000f8e00ff */
[----:B0-----:R-:W-:Y:S06]  /*25340*/  @P2 BRA `(.L_x_3341) ;  /* 0x0000000000142947 */ /* 0x001fec0003800000 */
[----:B------:R-:W-:Y:S05]  /*25350*/  @!P0 BRA `(.L_x_3341) ;  /* 0x0000000000108947 */ /* 0x000fea0003800000 */
[----:B------:R-:W2:Y:S04]  /*25360*/  LDG.E R8, desc[UR40][R4.64] ;  /* 0x0000002804087981 */ /* 0x000ea8000c1e1900 */
[----:B------:R-:W2:Y:S02]  /*25370*/  LDG.E R4, desc[UR40][R4.64+0x4] ;  /* 0x0000042804047981 */ /* 0x000ea4000c1e1900 */
[----:B--2---:R-:W-:-:S05]  /*25380*/  IMAD.IADD R10, R4, 0x1, -R8 ;  /* 0x00000001040a7824 */ /* 0x004fca00078e0a08 */
[----:B------:R0:W-:Y:S02]  /*25390*/  STL [R1+0x490], R10 ;  /* 0x0004900a01007387 */ /* 0x0001e40000100800 */
.L_x_3341:
        /* <DEDUP_REMOVED lines=12> */
[----:B------:R-:W2:Y:S02]  /*25460*/  LDC.64 R6, c[0x0][0xb18] ;  /* 0x0002c600ff067b82 */ /* 0x000ea40000000a00 */
[----:B--2---:R-:W-:-:S06]  /*25470*/  IMAD.WIDE R6, R11, 0x4, R6 ;  /* 0x000000040b067825 */ /* 0x004fcc00078e0206 */
[----:B------:R2:W5:Y:S01]  /*25480*/  LDG.E R6, desc[UR40][R6.64] ;  /* 0x0000002806067981 */ /* 0x000562000c1e1900 */
[----:B------:R-:W-:Y:S05]  /*25490*/  BRA `(.L_x_3343) ;  /* 0x0000000000107947 */ /* 0x000fea0003800000 */
.L_x_3342:
[----:B------:R-:W-:Y:S05]  /*254a0*/  @!P1 BRA `(.L_x_3343) ;  /* 0x00000000000c9947 */ /* 0x000fea0003800000 */
[----:B------:R-:W2:Y:S04]  /*254b0*/  LDG.E R6, desc[UR40][R2.64] ;  /* 0x0000002802067981 */ /* 0x000ea8000c1e1900 */
[----:B------:R-:W2:Y:S02]  /*254c0*/  LDG.E R2, desc[UR40][R2.64+0x4] ;  /* 0x0000042802027981 */ /* 0x000ea4000c1e1900 */
[----:B--2---:R-:W-:-:S07]  /*254d0*/  IMAD.IADD R6, R2, 0x1, -R6 ;  /* 0x0000000102067824 */ /* 0x004fce00078e0a06 */
.L_x_3343:
[----:B------:R-:W3:Y:S01]  /*254e0*/  LDL.LU R3, [R1+0x464] ;  /* 0x0004640001037983 */ /* 0x000ee20000300800 */
[----:B------:R-:W4:Y:S01]  /*254f0*/  LDC R2, c[0x0][0x448] ;  /* 0x00011200ff027b82 */ /* 0x000f220000000800 */
[----:B-----5:R-:W-:Y:S01]  /*25500*/  IMAD.IADD R0, R6, 0x1, -R0 ;  /* 0x0000000106007824 */ /* 0x020fe200078e0a00 */
[----:B----4-:R-:W-:-:S13]  /*25510*/  ISETP.NE.AND P1, PT, R2, 0x1, PT ;  /* 0x000000010200780c */ /* 0x010fda0003f25270 */
[----:B------:R-:W4:Y:S08]  /*25520*/  @P1 LDC R2, c[0x0][0x44c] ;  /* 0x00011300ff021b82 */ /* 0x000f300000000800 */
[----:B-1----:R-:W1:Y:S01]  /*25530*/  @P1 LDC R4, c[0x0][0x450] ;  /* 0x00011400ff041b82 */ /* 0x002e620000000800 */
[----:B---3--:R-:W-:-:S04]  /*25540*/  IMAD.SHL.U32 R11, R3, 0x80, RZ ;  /* 0x00000080030b7824 */ /* 0x008fc800078e00ff */
[----:B------:R-:W-:Y:S01]  /*25550*/  VIADD R3, R11, 0x7f ;  /* 0x0000007f0b037836 */ /* 0x000fe20000000000 */
[----:B------:R3:W-:Y:S03]  /*25560*/  STL [R1+0x484], R11 ;  /* 0x0004840b01007387 */ /* 0x0007e60000100800 */
[----:B----4-:R-:W-:-:S04]  /*25570*/  @P1 IMAD.HI.U32 R2, R3, R2, RZ ;  /* 0x0000000203021227 */ /* 0x010fc800078e00ff */
[----:B------:R-:W-:Y:S01]  /*25580*/  IMAD.MOV.U32 R6, RZ, RZ, R3 ;  /* 0x000000ffff067224 */ /* 0x000fe200078e0003 */
[----:B-1----:R-:W-:Y:S01]  /*25590*/  @P1 SHF.R.U32.HI R6, RZ, R4, R2 ;  /* 0x00000004ff061219 */ /* 0x002fe20000011602 */
[----:B------:R-:W-:-:S04]  /*255a0*/  VIADD R2, R0, 0x5f ;  /* 0x0000005f00027836 */ /* 0x000fc80000000000 */
[----:B------:R-:W-:-:S05]  /*255b0*/  IMAD.HI R2, R2, 0x2aaaaaab, RZ ;  /* 0x2aaaaaab02027827 */ /* 0x000fca00078e02ff */
[----:B------:R-:W-:-:S04]  /*255c0*/  SHF.R.U32.HI R3, RZ, 0x1f, R2 ;  /* 0x0000001fff037819 */ /* 0x000fc80000011602 */
[----:B------:R-:W-:Y:S02]  /*255d0*/  LEA.HI.SX32 R9, R2, R3, 0x1c ;  /* 0x0000000302097211 */ /* 0x000fe400078fe2ff */
[----:B------:R-:W-:-:S03]  /*255e0*/  IADD3 R2, R0, 0x1, -R10 ;  /* 0x0000000100027810 */ /* 0x000fc60007ffe80a */
[----:B------:R3:W-:Y:S02]  /*255f0*/  STL [R1+0x4e4], R9 ;  /* 0x0004e40901007387 */ /* 0x0007e40000100800 */
[----:B------:R-:W-:Y:S02]  /*25600*/  IMAD.IADD R6, R2, 0x1, R6 ;  /* 0x0000000102067824 */ /* 0x000fe400078e0206 */
[----:B------:R-:W1:Y:S02]  /*25610*/  LDC.64 R2, c[0x0][0xad8] ;  /* 0x0002b600ff027b82 */ /* 0x000e640000000a00 */
[----:B-1----:R-:W-:Y:S01]  /*25620*/  ISETP.GE.AND P2, PT, R3, 0x1, PT ;  /* 0x000000010300780c */ /* 0x002fe20003f46270 */
[----:B------:R-:W-:-:S12]  /*25630*/  IMAD.IADD R2, R6, 0x1, R2 ;  /* 0x0000000106027824 */ /* 0x000fd800078e0202 */
[----:B---3--:R-:W-:Y:S05]  /*25640*/  @!P2 BRA `(.L_x_3344) ;  /* 0x000000000048a947 */ /* 0x008fea0003800000 */
[C---:B------:R-:W-:Y:S01]  /*25650*/  ISETP.GT.AND P0, PT, R6.reuse, RZ, PT ;  /* 0x000000ff0600720c */ /* 0x040fe20003f04270 */
[----:B------:R-:W-:Y:S01]  /*25660*/  BSSY B0, `(.L_x_3345) ;  /* 0x000000e000007945 */ /* 0x000fe20003800000 */
[----:B--2---:R-:W-:-:S11]  /*25670*/  VIADD R7, R6, 0xffffffff ;  /* 0xffffffff06077836 */ /* 0x004fd60000000000 */
        /* <DEDUP_REMOVED lines=8> */
.L_x_3346:
[----:B------:R-:W-:-:S13]  /*25700*/  ISETP.NE.AND P0, PT, R3, 0x1, PT ;  /* 0x000000010300780c */ /* 0x000fda0003f05270 */
[----:B------:R-:W1:Y:S02]  /*25710*/  @P0 LDC.64 R4, c[0x0][0xae0] ;  /* 0x0002b800ff040b82 */ /* 0x000e640000000a00 */
[----:B-1----:R-:W-:-:S05]  /*25720*/  @P0 IMAD.HI.U32 R4, R7, R4, RZ ;  /* 0x0000000407040227 */ /* 0x002fca00078e00ff */
[----:B------:R-:W-:-:S07]  /*25730*/  @P0 SHF.R.U32.HI R7, RZ, R5, R4 ;  /* 0x00000005ff070219 */ /* 0x000fce0000011604 */
.L_x_3347:
[----:B------:R-:W-:Y:S05]  /*25740*/  BSYNC B0 ;  /* 0x0000000000007941 */ /* 0x000fea0003800000 */
.L_x_3345:
[----:B------:R-:W-:-:S05]  /*25750*/  IMAD R7, R7, R3, R3 ;  /* 0x0000000307077224 */ /* 0x000fca00078e0203 */
[----:B------:R-:W-:-:S07]  /*25760*/  VIMNMX R2, R2, R7, PT ;  /* 0x0000000702027248 */ /* 0x000fce0003fe0100 */
.L_x_3344:
[----:B------:R-:W1:Y:S01]  /*25770*/  @P1 LDC R4, c[0x0][0x44c] ;  /* 0x00011300ff041b82 */ /* 0x000e620000000800 */
[----:B------:R-:W-:Y:S01]  /*25780*/  VIADD R2, R2, 0x5f ;  /* 0x0000005f02027836 */ /* 0x000fe20000000000 */
[----:B------:R-:W-:Y:S01]  /*25790*/  ULDC UR4, c[0x0][0xad4] ;  /* 0x0002b50000047ab9 */ /* 0x000fe20000000800 */
[----:B------:R-:W-:Y:S02]  /*257a0*/  IMAD.MOV.U32 R5, RZ, RZ, R11 ;  /* 0x000000ffff057224 */ /* 0x000fe400078e000b */
[----:B------:R-:W-:-:S03]  /*257b0*/  IMAD.HI R2, R2, 0x2aaaaaab, RZ ;  /* 0x2aaaaaab02027827 */ /* 0x000fc600078e02ff */
[----:B------:R-:W3:Y:S01]  /*257c0*/  @P1 LDC R6, c[0x0][0x450] ;  /* 0x00011400ff061b82 */ /* 0x000ee20000000800 */
[----:B-1----:R-:W-:-:S05]  /*257d0*/  @P1 IMAD.HI.U32 R4, R11, R4, RZ ;  /* 0x000000040b041227 */ /* 0x002fca00078e00ff */
        /* <DEDUP_REMOVED lines=13> */
[----:B-1----:R-:W1:Y:S02]  /*258b0*/  @P0 LDC.64 R4, c[0x0][0xae0] ;  /* 0x0002b800ff040b82 */ /* 0x002e640000000a00 */
[----:B-1----:R-:W-:-:S05]  /*258c0*/  @P0 IMAD.HI.U32 R4, R6, R4, RZ ;  /* 0x0000000406040227 */ /* 0x002fca00078e00ff */
[----:B------:R-:W-:-:S04]  /*258d0*/  @P0 SHF.R.U32.HI R6, RZ, R5, R4 ;  /* 0x00000005ff060219 */ /* 0x000fc80000011604 */
[----:B------:R-:W-:Y:S01]  /*258e0*/  LOP3.LUT R6, RZ, R6, RZ, 0x33, !PT ;  /* 0x00000006ff067212 */ /* 0x000fe200078e33ff */
[----:B------:R-:W-:Y:S06]  /*258f0*/  BRA `(.L_x_3351) ;  /* 0x0000000000107947 */ /* 0x000fec0003800000 */
.L_x_3350:
[----:B------:R-:W-:-:S13]  /*25900*/  ISETP.NE.AND P0, PT, R3, 0x1, PT ;  /* 0x000000010300780c */ /* 0x000fda0003f05270 */
[----:B-1----:R-:W1:Y:S02]  /*25910*/  @P0 LDC.64 R4, c[0x0][0xae0] ;  /* 0x0002b800ff040b82 */ /* 0x002e640000000a00 */
[----:B-1----:R-:W-:-:S05]  /*25920*/  @P0 IMAD.HI.U32 R4, R6, R4, RZ ;  /* 0x0000000406040227 */ /* 0x002fca00078e00ff */
[----:B------:R-:W-:-:S07]  /*25930*/  @P0 SHF.R.U32.HI R6, RZ, R5, R4 ;  /* 0x00000005ff060219 */ /* 0x000fce0000011604 */
.L_x_3351:
[----:B------:R-:W-:Y:S05]  /*25940*/  BSYNC B0 ;  /* 0x0000000000007941 */ /* 0x000fea0003800000 */
.L_x_3349:
[----:B------:R-:W-:-:S05]  /*25950*/  IMAD R3, R6, R3, RZ ;  /* 0x0000000306037224 */ /* 0x000fca00078e02ff */
[----:B------:R-:W-:-:S07]  /*25960*/  VIMNMX R2, R2, R3, !PT ;  /* 0x0000000302027248 */ /* 0x000fce0007fe0100 */
.L_x_3348:
[----:B------:R-:W-:Y:S01]  /*25970*/  IMAD.HI R2, R2, 0x2aaaaaab, RZ ;  /* 0x2aaaaaab02027827 */ /* 0x000fe200078e02ff */
[----:B-1----:R-:W-:Y:S01]  /*25980*/  SHF.R.U32.HI R4, RZ, 0x10, R8 ;  /* 0x00000010ff047819 */ /* 0x002fe20000011608 */
[----:B------:R-:W-:Y:S01]  /*25990*/  BSSY B0, `(.L_x_3352) ;  /* 0x000002a000007945 */ /* 0x000fe20003800000 */
[----:B------:R-:W-:Y:S01]  /*259a0*/  LOP3.LUT R9, R8, 0xff, RZ, 0xc0, !PT ;  /* 0x000000ff08097812 */ /* 0x000fe200078ec0ff */
[----:B------:R-:W-:Y:S01]  /*259b0*/  IMAD.MOV.U32 R5, RZ, RZ, RZ ;  /* 0x000000ffff057224 */ /* 0x000fe200078e00ff */
[----:B------:R-:W-:Y:S02]  /*259c0*/  SHF.R.U32.HI R3, RZ, 0x1f, R2 ;  /* 0x0000001fff037819 */ /* 0x000fe40000011602 */
[----:B------:R-:W-:Y:S01]  /*259d0*/  ISETP.NE.AND P0, PT, R4, RZ, PT ;  /* 0x000000ff0400720c */ /* 0x000fe20003f05270 */
[----:B------:R1:W-:Y:S01]  /*259e0*/  STL [R1+0x4dc], R9 ;  /* 0x0004dc0901007387 */ /* 0x0003e20000100800 */
[----:B------:R-:W-:Y:S01]  /*259f0*/  LEA.HI.SX32 R3, R2, R3, 0x1c ;  /* 0x0000000302037211 */ /* 0x000fe200078fe2ff */
[----:B------:R-:W-:-:S02]  /*25a00*/  IMAD.MOV.U32 R8, RZ, RZ, R5 ;  /* 0x000000ffff087224 */ /* 0x000fc400078e0005 */
[----:B------:R1:W-:Y:S01]  /*25a10*/  STL [R1+0x4ac], R5 ;  /* 0x0004ac0501007387 */ /* 0x0003e20000100800 */
[----:B0-----:R-:W-:-:S04]  /*25a20*/  VIMNMX R10, RZ, R3, !PT ;  /* 0x00000003ff0a7248 */ /* 0x001fc80007fe0100 */
[----:B------:R-:W-:Y:S01]  /*25a30*/  ISETP.GT.AND P1, PT, R0, R10, PT ;  /* 0x0000000a0000720c */ /* 0x000fe20003f24270 */
[----:B------:R1:W-:Y:S02]  /*25a40*/  STL [R1+0x4a8], R10 ;  /* 0x0004a80a01007387 */ /* 0x0003e40000100800 */
[----:B------:R-:W0:Y:S10]  /*25a50*/  @!P0 LDC R4, c[0x0][0xae8] ;  /* 0x0002ba00ff048b82 */ /* 0x000e340000000800 */
[----:B-1----:R-:W-:Y:S05]  /*25a60*/  @!P1 BRA `(.L_x_3353) ;  /* 0x0000000000709947 */ /* 0x002fea0003800000 */
[-C--:B0-----:R-:W-:Y:S02]  /*25a70*/  IABS R5, R4.reuse ;  /* 0x0000000400057213 */ /* 0x081fe40000000000 */
[----:B--2---:R-:W-:Y:S02]  /*25a80*/  IABS R7, R4 ;  /* 0x0000000400077213 */ /* 0x004fe40000000000 */
        /* <DEDUP_REMOVED lines=26> */
.L_x_3353:
[----:B------:R-:W-:Y:S05]  /*25c30*/  BSYNC B0 ;  /* 0x0000000000007941 */ /* 0x000fea0003800000 */
.L_x_3352:
        /* <DEDUP_REMOVED lines=13> */
[----:B------:R-:W-:Y:S02]  /*25d10*/  VOTEU.ANY UR4, UPT, PT ;  /* 0x0000000000047886 */ /* 0x000fe400038e0100 */
[----:B------:R-:W3:Y:S08]  /*25d20*/  FLO.U32 R0, UR4 ;  /* 0x0000000400007d00 */ /* 0x000ef000080e0000 */
[----:B------:R-:W4:Y:S01]  /*25d30*/  POPC R5, UR4 ;  /* 0x0000000400057d09 */ /* 0x000f220008000000 */
[----:B---3--:R-:W-:-:S02]  /*25d40*/  ISETP.EQ.U32.AND P0, PT, R0, R3, PT ;  /* 0x000000030000720c */ /* 0x008fc40003f02070 */
[----:B------:R-:W4:Y:S11]  /*25d50*/  LDC.64 R2, c[0x0][0xd60] ;  /* 0x00035800ff027b82 */ /* 0x000f360000000a00 */
[----:B----4-:R-:W3:Y:S01]  /*25d60*/  @P0 ATOMG.E.ADD.STRONG.GPU PT, R3, desc[UR40][R2.64], R5 ;  /* 0x00000005020309a8 */ /* 0x010ee200081ee1e8 */
[----:B0-----:R-:W0:Y:S02]  /*25d70*/  S2R R4, SR_LTMASK ;  /* 0x0000000000047919 */ /* 0x001e240000003900 */
[----:B0-----:R-:W-:-:S04]  /*25d80*/  LOP3.LUT R4, R4, UR4, RZ, 0xc0, !PT ;  /* 0x0000000404047c12 */ /* 0x001fc8000f8ec0ff */
[----:B--2---:R-:W0:Y:S01]  /*25d90*/  POPC R7, R4 ;  /* 0x0000000400077309 */ /* 0x004e220000000000 */
[----:B---3--:R-:W0:Y:S02]  /*25da0*/  SHFL.IDX PT, R0, R3, R0, 0x1f ;  /* 0x00001f0003007589 */ /* 0x008e2400000e0000 */
[----:B0-----:R-:W-:-:S05]  /*25db0*/  IADD3 R0, R0, UR37, R7 ;  /* 0x0000002500007c10 */ /* 0x001fca000fffe007 */
[----:B------:R3:W-:Y:S01]  /*25dc0*/  STL [R1+0x460], R0 ;  /* 0x0004600001007387 */ /* 0x0007e20000100800 */
[----:B------:R-:W-:Y:S05]  /*25dd0*/  BRA `(.L_x_3356) ;  /* 0x00000048005c7947 */ /* 0x000fea0003800000 */
.L_x_3355:
        /* <DEDUP_REMOVED lines=12> */
[----:B--2---:R-:W-:-:S02]  /*25ea0*/  IMAD.U32 R7, RZ, RZ, UR9 ;  /* 0x00000009ff077e24 */ /* 0x004fc4000f8e00ff */
[----:B------:R-:W-:Y:S02]  /*25eb0*/  IMAD.U32 R10, RZ, RZ, UR4 ;  /* 0x00000004ff0a7e24 */ /* 0x000fe4000f8e00ff */
[----:B------:R-:W-:Y:S02]  /*25ec0*/  IMAD.U32 R11, RZ, RZ, UR5 ;  /* 0x00000005ff0b7e24 */ /* 0x000fe4000f8e00ff */
[----:B-1----:R-:W-:Y:S02]  /*25ed0*/  IMAD.MOV.U32 R8, RZ, RZ, 0x70 ;  /* 0x00000070ff087424 */ /* 0x002fe400078e00ff */
[----:B------:R-:W-:Y:S02]  /*25ee0*/  IMAD.MOV.U32 R12, RZ, RZ, 0x1 ;  /* 0x00000001ff0c7424 */ /* 0x000fe400078e00ff */
[----:B------:R-:W-:-:S07]  /*25ef0*/  IMAD.MOV.U32 R13, RZ, RZ, RZ ;  /* 0x000000ffff0d7224 */ /* 0x000fce00078e00ff */
[----:B------:R-:W-:-:S07]  /*25f00*/  LEPC R20, `(.L_x_3358) ;  /* 0x000000001014794e */ /* 0x000fce0000000000 */
[----:B0-----:R-:W-:Y:S05]  /*25f10*/  CALL.ABS.NOINC R2 ;  /* 0x0000000002007343 */ /* 0x001fea0003c00000 */
.L_x_3358:
[----:B------:R-:W-:Y:S05]  /*25f20*/  BSYNC B6 ;  /* 0x0000000000067941 */ /* 0x000fea0003800000 */
.L_x_3357:
        /* <DEDUP_REMOVED lines=9> */
[----:B0-----:R-:W-:Y:S02]  /*25fc0*/  IMAD.U32 R4, RZ, RZ, UR6 ;  /* 0x00000006ff047e24 */ /* 0x001fe4000f8e00ff */
[----:B------:R-:W-:Y:S02]  /*25fd0*/  IMAD.U32 R5, RZ, RZ, UR7 ;  /* 0x00000007ff057e24 */ /* 0x000fe4000f8e00ff */
[----:B------:R-:W-:Y:S02]  /*25fe0*/  IMAD.U32 R6, RZ, RZ, UR8 ;  /* 0x00000008ff067e24 */ /* 0x000fe4000f8e00ff */
[----:B--2---:R-:W-:-:S02]  /*25ff0*/  IMAD.U32 R7, RZ, RZ, UR9 ;  /* 0x00000009ff077e24 */ /* 0x004fc4000f8e00ff */
[----:B------:R-:W-:Y:S02]  /*26000*/  IMAD.U32 R10, RZ, RZ, UR4 ;  /* 0x00000004ff0a7e24 */ /* 0x000fe4000f8e00ff */
[----:B------:R-:W-:Y:S02]  /*26010*/  IMAD.U32 R11, RZ, RZ, UR5 ;  /* 0x00000005ff0b7e24 */ /* 0x000fe4000f8e00ff */
[----:B-1----:R-:W-:Y:S02]  /*26020*/  IMAD.MOV.U32 R8, RZ, RZ, 0x70 ;  /* 0x00000070ff087424 */ /* 0x002fe400078e00ff */
[----:B------:R-:W-:Y:S02]  /*26030*/  IMAD.MOV.U32 R12, RZ, RZ, 0x1 ;  /* 0x00000001ff0c7424 */ /* 0x000fe400078e00ff */
[----:B---3--:R-:W-:-:S07]  /*26040*/  IMAD.MOV.U32 R13, RZ, RZ, RZ ;  /* 0x000000ffff0d7224 */ /* 0x008fce00078e00ff */
[----:B------:R-:W-:-:S07]  /*26050*/  LEPC R20, `(.L_x_3361) ;  /* 0x000000001014794e */ /* 0x000fce0000000000 */
[----:B----4-:R-:W-:Y:S05]  /*26060*/  CALL.ABS.NOINC R2 ;  /* 0x0000000002007343 */ /* 0x010fea0003c00000 */
.L_x_3361:
        /* <DEDUP_REMOVED lines=15> */
.L_x_3360:
[----:B------:R-:W-:Y:S05]  /*26160*/  BSYNC B6 ;  /* 0x0000000000067941 */ /* 0x000fea0003800000 */
.L_x_3359:
        /* <DEDUP_REMOVED lines=9> */
[----:B------:R2:W1:Y:S01]  /*26200*/  @P0 LDG.E R7, desc[UR40][R2.64] ;  /* 0x0000002802070981 */ /* 0x000462000c1e1900 */
[----:B---3--:R-:W-:Y:S01]  /*26210*/  VIADD R0, R16, 0xffffffff ;  /* 0xffffffff10007836 */ /* 0x008fe20000000000 */
[----:B--2---:R-:W2:Y:S02]  /*26220*/  LDC.64 R2, c[0x0][0x418] ;  /* 0x00010600ff027b82 */ /* 0x004ea40000000a00 */
[----:B--2---:R-:W-:Y:S01]  /*26230*/  LOP3.LUT P0, RZ, R2, UR4, RZ, 0xfc, !PT ;  /* 0x0000000402ff7c12 */ /* 0x004fe2000f80fcff */
[----:B------:R-:W-:-:S03]  /*26240*/  UMOV UR4, 0xffffffff ;  /* 0xffffffff00047882 */ /* 0x000fc60000000000 */
[----:B------:R-:W-:Y:S02]  /*26250*/  LOP3.LUT P0, RZ, R3, UR5, RZ, 0xfc, P0 ;  /* 0x0000000503ff7c12 */ /* 0x000fe4000800fcff */
[----:B-1----:R-:W-:Y:S01]  /*26260*/  SHF.R.S32.HI R8, RZ, 0x1f, R7 ;  /* 0x0000001fff087819 */ /* 0x002fe20000011407 */
[----:B------:R1:W-:Y:S01]  /*26270*/  STL [R1+0x464], R7 ;  /* 0x0004640701007387 */ /* 0x0003e20000100800 */
[----:B------:R-:W-:-:S03]  /*26280*/  SEL R16, R7, RZ, !P0 ;  /* 0x000000ff07107207 */ /* 0x000fc60004000000 */
[----:B------:R1:W-:Y:S01]  /*26290*/  STL [R1+0x468], R8 ;  /* 0x0004680801007387 */ /* 0x0003e20000100800 */
[----:B------:R-:W-:Y:S05]  /*262a0*/  BRA.DIV UR4, `(.L_x_3362) ;  /* 0x0000005e04347947 */ /* 0x000fea000b800000 */
[----:B0-----:R-:W0:Y:S02]  /*262b0*/  S2R R4, SR_TID.X ;  /* 0x0000000000047919 */ /* 0x001e240000002100 */
[----:B0-----:R-:W-:-:S04]  /*262c0*/  SHF.R.U32.HI R4, RZ, 0x5, R4 ;  /* 0x00000005ff047819 */ /* 0x001fc80000011604 */
[----:B------:R-:W-:-:S05]  /*262d0*/  LOP3.LUT R4, R4, 0x3, RZ, 0xc0, !PT ;  /* 0x0000000304047812 */ /* 0x000fca00078ec0ff */
[----:B------:R0:W2:Y:S02]  /*262e0*/  SHFL.IDX PT, R14, R4, RZ, 0x1f ;  /* 0x00001fff040e7589 */ /* 0x0000a400000e0000 */
.L_x_3475:
[----:B0-----:R-:W3:Y:S01]  /*262f0*/  LDL.LU R4, [R1+0x480] ;  /* 0x0004800001047983 */ /* 0x001ee20000300800 */
[----:B------:R-:W-:Y:S02]  /*26300*/  PLOP3.LUT P1, PT, PT, PT, PT, 0x8, 0x0 ;  /* 0x000000000000781c */ /* 0x000fe40003f2e170 */
[----:B--2---:R-:W-:Y:S01]  /*26310*/  ISETP.NE.AND P0, PT, R14, RZ, PT ;  /* 0x000000ff0e00720c */ /* 0x004fe20003f05270 */
[----:B------:R0:W-:Y:S01]  /*26320*/  STL [R1+0x494], R0 ;  /* 0x0004940001007387 */ /* 0x0001e20000100800 */
[----:B---3--:R-:W-:-:S09]  /*26330*/  LOP3.LUT R4, R4, 0xfffffffe, RZ, 0xc0, !PT ;  /* 0xfffffffe04047812 */ /* 0x008fd200078ec0ff */
[----:B------:R-:W-:-:S05]  /*26340*/  @P1 LOP3.LUT R4, R4, 0x1, RZ, 0xfc, !PT ;  /* 0x0000000104041812 */ /* 0x000fca00078efcff */
[----:B------:R0:W-:Y:S01]  /*26350*/  STL [R1+0x480], R4 ;  /* 0x0004800401007387 */ /* 0x0001e20000100800 */
[----:B------:R-:W-:Y:S05]  /*26360*/  @P0 BRA `(.L_x_3363) ;  /* 0x00000004000c0947 */ /* 0x000fea0003800000 */
[----:B------:R-:W-:-:S03]  /*26370*/  UMOV UR4, 0xffffffff ;  /* 0xffffffff00047882 */ /* 0x000fc60000000000 */
[----:B------:R-:W-:Y:S05]  /*26380*/  BRA.DIV UR4, `(.L_x_3364) ;  /* 0x0000005e04307947 */ /* 0x000fea000b800000 */
[----:B------:R-:W-:-:S13]  /*26390*/  ELECT P6, URZ, PT ;  /* 0x00000000003f782f */ /* 0x000fda00038c0000 */
.L_x_3478:
[----:B------:R-:W-:Y:S05]  /*263a0*/  @!P6 BRA `(.L_x_3363) ;  /* 0x0000000000fce947 */ /* 0x000fea0003800000 */
[----:B------:R-:W-:-:S04]  /*263b0*/  ISETP.NE.U32.AND P0, PT, R2, RZ, PT ;  /* 0x000000ff0200720c */ /* 0x000fc80003f05070 */
[----:B------:R-:W-:-:S13]  /*263c0*/  ISETP.NE.AND.EX P0, PT, R3, RZ, PT, P0 ;  /* 0x000000ff0300720c */ /* 0x000fda0003f05300 */
[----:B------:R-:W-:Y:S05]  /*263d0*/  @!P0 BRA `(.L_x_3365) ;  /* 0x0000000000508947 */ /* 0x000fea0003800000 */
[----:B------:R-:W2:Y:S01]  /*263e0*/  LDC R6, c[0x0][0x43c] ;  /* 0x00010f00ff067b82 */ /* 0x000ea20000000800 */
[----:B------:R-:W-:Y:S01]  /*263f0*/  IMAD.MOV.U32 R9, RZ, RZ, R0 ;  /* 0x000000ffff097224 */ /* 0x000fe200078e0000 */
[----:B------:R-:W-:-:S03]  /*26400*/  ULDC.64 UR4, c[0x0][0x428] ;  /* 0x00010a0000047ab9 */ /* 0x000fc60000000a00 */
[----:B0-----:R-:W-:Y:S01]  /*26410*/  IMAD.MOV.U32 R0, RZ, RZ, R9 ;  /* 0x000000ffff007224 */ /* 0x001fe200078e0009 */
[----:B--2---:R-:W-:-:S13]  /*26420*/  ISETP.NE.AND P0, PT, R6, 0x1, PT ;  /* 0x000000010600780c */ /* 0x004fda0003f05270 */
        /* <DEDUP_REMOVED lines=15> */
.L_x_3365:
[----:B--2---:R-:W2:Y:S01]  /*26520*/  LDL R2, [R1+0x474] ;  /* 0x0004740001027983 */ /* 0x004ea20000100800 */
[----:B0-----:R-:W-:Y:S01]  /*26530*/  IMAD R0, R19, 0x8, R18 ;  /* 0x0000000813007824 */ /* 0x001fe200078e0212 */
[----:B--2---:R-:W-:-:S04]  /*26540*/  SHF.L.U32 R2, R2, 0x1f, RZ ;  /* 0x0000001f02027819 */ /* 0x004fc800000006ff */
[----:B------:R-:W0:Y:S02]  /*26550*/  SYNCS.PHASECHK.TRANS64.TRYWAIT P0, [R0+URZ+0x32440], R2 ;  /* 0x03244002000075a7 */ /* 0x000e24000800017f */
[----:B0-----:R-:W-:Y:S05]  /*26560*/  @!P0 BRA `(.L_x_3366) ;  /* 0x0000005800d88947 */ /* 0x001fea0003800000 */
.L_x_3479:
[----:B------:R-:W2:Y:S02]  /*26570*/  S2R R3, SR_TID.X ;  /* 0x0000000000037919 */ /* 0x000ea40000002100 */
[----:B--2---:R-:W-:-:S04]  /*26580*/  LOP3.LUT R3, R3, 0x7f, RZ, 0xc0, !PT ;  /* 0x0000007f03037812 */ /* 0x004fc800078ec0ff */
[----:B------:R-:W-:-:S13]  /*26590*/  ISETP.NE.AND P0, PT, R3, RZ, PT ;  /* 0x000000ff0300720c */ /* 0x000fda0003f05270 */
[----:B------:R-:W-:Y:S05]  /*265a0*/  @P0 BRA `(.L_x_3367) ;  /* 0x00000000001c0947 */ /* 0x000fea0003800000 */
[----:B------:R-:W2:Y:S01]  /*265b0*/  S2R R3, SR_TID.X ;  /* 0x0000000000037919 */ /* 0x000ea20000002100 */
[----:B0-----:R-:W-:-:S04]  /*265c0*/  IMAD.MOV.U32 R2, RZ, RZ, 0x3000 ;  /* 0x00003000ff027424 */ /* 0x001fc800078e00ff */
[----:B------:R3:W-:Y:S01]  /*265d0*/  SYNCS.ARRIVE.TRANS64 RZ, [R0+URZ+0x32430], R2 ;  /* 0x0324300200ff79a7 */ /* 0x0007e2000800003f */
[----:B--2---:R-:W-:-:S04]  /*265e0*/  LOP3.LUT R3, R3, 0x1f, RZ, 0xc0, !PT ;  /* 0x0000001f03037812 */ /* 0x004fc800078ec0ff */
[----:B------:R-:W-:-:S13]  /*265f0*/  ISETP.NE.AND P0, PT, R3, RZ, PT ;  /* 0x000000ff0300720c */ /* 0x000fda0003f05270 */
[----:B---3--:R-:W-:Y:S05]  /*26600*/  @!P0 BRA `(.L_x_3367) ;  /* 0x0000000000048947 */ /* 0x008fea0003800000 */
[----:B------:R-:W-:Y:S01]  /*26610*/  BPT.TRAP 0x1 ;  /* 0x000000040000795c */ /* 0x000fe20000300000 */
.L_x_3367:
        /* <DEDUP_REMOVED lines=24> */
.L_x_3363:
[----:B--2---:R-:W2:Y:S04]  /*267a0*/  LDL R2, [R1+0x46c] ;  /* 0x00046c0001027983 */ /* 0x004ea80000100800 */
[----:B------:R-:W3:Y:S01]  /*267b0*/  LDL R3, [R1+0x48c] ;  /* 0x00048c0001037983 */ /* 0x000ee20000100800 */
[----:B------:R-:W-:Y:S05]  /*267c0*/  WARPSYNC.ALL ;  /* 0x0000000000007948 */ /* 0x000fea0003800000 */
[----:B------:R-:W-:Y:S01]  /*267d0*/  ULDC.64 UR4, c[0x0][0xaf8] ;  /* 0x0002be0000047ab9 */ /* 0x000fe20000000a00 */
[----:B0-----:R-:W-:Y:S01]  /*267e0*/  VIADD R0, R18, 0x18400 ;  /* 0x0001840012007836 */ /* 0x001fe20000000000 */
[----:B------:R-:W-:Y:S01]  /*267f0*/  BAR.SYNC.DEFER_BLOCKING 0x8, 0x180 ;  /* 0x0206000000007b1d */ /* 0x000fe20000010000 */
[----:B------:R-:W-:-:S03]  /*26800*/  ISETP.NE.U32.AND P0, PT, RZ, UR4, PT ;  /* 0x00000004ff007c0c */ /* 0x000fc6000bf05070 */
[----:B------:R-:W-:Y:S02]  /*26810*/  LOP3.LUT P1, RZ, R0, 0x3ff, RZ, 0xc0, !PT ;  /* 0x000003ff00ff7812 */ /* 0x000fe4000782c0ff */
[----:B------:R-:W-:Y:S01]  /*26820*/  ISETP.NE.AND.EX P0, PT, RZ, UR5, PT, P0 ;  /* 0x00000005ff007c0c */ /* 0x000fe2000bf05300 */
[----:B------:R-:W-:Y:S01]  /*26830*/  BSSY B6, `(.L_x_3368) ;  /* 0x0000019000067945 */ /* 0x000fe20003800000 */
[----:B--2---:R-:W-:-:S04]  /*26840*/  SHF.R.S32.HI R0, RZ, 0x1f, R2 ;  /* 0x0000001fff007819 */ /* 0x004fc80000011402 */
[----:B------:R-:W-:Y:S02]  /*26850*/  SEL R4, R0, RZ, !P0 ;  /* 0x000000ff00047207 */ /* 0x000fe40004000000 */
[----:B---3--:R-:W-:Y:S02]  /*26860*/  SHF.R.S32.HI R3, RZ, 0x1f, R3 ;  /* 0x0000001fff037819 */ /* 0x008fe40000011403 */
[----:B------:R-:W-:Y:S01]  /*26870*/  SEL R0, R2, RZ, !P0 ;  /* 0x000000ff02007207 */ /* 0x000fe20004000000 */
[----:B------:R0:W-:Y:S04]  /*26880*/  STL [R1+0x4c0], R4 ;  /* 0x0004c00401007387 */ /* 0x0001e80000100800 */
[----:B------:R0:W-:Y:S04]  /*26890*/  STL [R1+0x49c], R0 ;  /* 0x00049c0001007387 */ /* 0x0001e80000100800 */
[----:B------:R0:W-:Y:S01]  /*268a0*/  STL [R1+0x4b0], R3 ;  /* 0x0004b00301007387 */ /* 0x0001e20000100800 */
        /* <DEDUP_REMOVED lines=9> */
[----:B-1----:R-:W-:-:S02]  /*26940*/  IMAD.U32 R7, RZ, RZ, UR9 ;  /* 0x00000009ff077e24 */ /* 0x002fc4000f8e00ff */
[----:B------:R-:W-:Y:S02]  /*26950*/  IMAD.U32 R10, RZ, RZ, UR4 ;  /* 0x00000004ff0a7e24 */ /* 0x000fe4000f8e00ff */
[----:B------:R-:W-:Y:S02]  /*26960*/  IMAD.U32 R11, RZ, RZ, UR5 ;  /* 0x00000005ff0b7e24 */ /* 0x000fe4000f8e00ff */
[----:B------:R-:W-:Y:S02]  /*26970*/  IMAD.MOV.U32 R8, RZ, RZ, 0x70 ;  /* 0x00000070ff087424 */ /* 0x000fe400078e00ff */
[----:B------:R-:W-:Y:S02]  /*26980*/  IMAD.MOV.U32 R12, RZ, RZ, 0x1 ;  /* 0x00000001ff0c7424 */ /* 0x000fe400078e00ff */
[----:B------:R-:W-:-:S07]  /*26990*/  IMAD.MOV.U32 R13, RZ, RZ, RZ ;  /* 0x000000ffff0d7224 */ /* 0x000fce00078e00ff */
[----:B------:R-:W-:-:S07]  /*269a0*/  LEPC R20, `(.L_x_3369) ;  /* 0x000000001014794e */ /* 0x000fce0000000000 */
[----:B0-----:R-:W-:Y:S05]  /*269b0*/  CALL.ABS.NOINC R2 ;  /* 0x0000000002007343 */ /* 0x001fea0003c00000 */
.L_x_3369:
[----:B------:R-:W-:Y:S05]  /*269c0*/  BSYNC B6 ;  /* 0x0000000000067941 */ /* 0x000fea0003800000 */
.L_x_3368:
[----:B------:R-:W2:Y:S01]  /*269d0*/  LDL R11, [R1+0x484] ;  /* 0x00048400010b7983 */ /* 0x000ea20000100800 */
[----:B-1----:R-:W1:Y:S01]  /*269e0*/  LDC R7, c[0x0][0x448] ;  /* 0x00011200ff077b82 */ /* 0x002e620000000800 */
[----:B------:R-:W-:Y:S01]  /*269f0*/  ULDC.64 UR4, c[0x0][0x298] ;  /* 0x0000a60000047ab9 */ /* 0x000fe20000000a00 */
[----:B------:R-:W-:Y:S01]  /*26a00*/  ULDC.64 UR6, c[0x0][0x280] ;  /* 0x0000a00000067ab9 */ /* 0x000fe20000000a00 */
[----:B0-----:R-:W3:Y:S04]  /*26a10*/  LDL R4, [R1+0x4b0] ;  /* 0x0004b00001047983 */ /* 0x001ee80000100800 */
[----:B------:R-:W4:Y:S04]  /*26a20*/  LDL R9, [R1+0x48c] ;  /* 0x00048c0001097983 */ /* 0x000f280000100800 */
[----:B------:R-:W4:Y:S01]  /*26a30*/  LDL R8, [R1+0x4c0] ;  /* 0x0004c00001087983 */ /* 0x000f220000100800 */
[----:B------:R-:W0:Y:S01]  /*26a40*/  S2R R2, SR_TID.X ;  /* 0x0000000000027919 */ /* 0x000e220000002100 */
[----:B------:R-:W0:Y:S02]  /*26a50*/  S2R R0, SR_TID.X ;  /* 0x0000000000007919 */ /* 0x000e240000002100 */
[----:B------:R-:W4:Y:S01]  /*26a60*/  LDL R6, [R1+0x49c] ;  /* 0x00049c0001067983 */ /* 0x000f220000100800 */
[----:B-1----:R-:W-:-:S13]  /*26a70*/  ISETP.NE.AND P0, PT, R7, 0x1, PT ;  /* 0x000000010700780c */ /* 0x002fda0003f05270 */
[----:B------:R-:W1:Y:S01]  /*26a80*/  @P0 LDC R3, c[0x0][0x450] ;  /* 0x00011400ff030b82 */ /* 0x000e620000000800 */
[----:B0-----:R-:W-:-:S04]  /*26a90*/  LOP3.LUT R2, R2, 0x7f, RZ, 0xc0, !PT ;  /* 0x0000007f02027812 */ /* 0x001fc800078ec0ff */
[----:B------:R-:W-:Y:S01]  /*26aa0*/  SHF.R.U32.HI R2, RZ, 0x3, R2 ;  /* 0x00000003ff027819 */ /* 0x000fe20000011602 */
[----:B------:R-:W-:-:S05]  /*26ab0*/  IMAD.SHL.U32 R0, R0, 0x10, RZ ;  /* 0x0000001000007824 */ /* 0x000fca00078e00ff */
[----:B------:R-:W-:Y:S02]  /*26ac0*/  LOP3.LUT R0, R2, 0x70, R0, 0xf8, !PT ;  /* 0x0000007002007812 */ /* 0x000fe400078ef800 */
[----:B------:R-:W0:Y:S03]  /*26ad0*/  @P0 LDC R2, c[0x0][0x44c] ;  /* 0x00011300ff020b82 */ /* 0x000e260000000800 */
[----:B--2---:R-:W-:-:S04]  /*26ae0*/  IMAD.IADD R5, R0, 0x1, R11 ;  /* 0x0000000100057824 */ /* 0x004fc800078e020b */
        /* <DEDUP_REMOVED lines=8> */
[----:B------:R-:W-:-:S04]  /*26b70*/  IMAD.WIDE.U32 R2, R17, UR4, R2 ;  /* 0x0000000411027c25 */ /* 0x000fc8000f8e0002 */
[----:B------:R-:W-:Y:S01]  /*26b80*/  IMAD R3, R17, UR5, R3 ;  /* 0x0000000511037c24 */ /* 0x000fe2000f8e0203 */
[----:B------:R-:W-:Y:S02]  /*26b90*/  ULDC.64 UR4, c[0x0][0x2e0] ;  /* 0x0000b80000047ab9 */ /* 0x000fe40000000a00 */
[----:B------:R-:W-:Y:S02]  /*26ba0*/  IMAD R4, R8, UR4, RZ ;  /* 0x0000000408047c24 */ /* 0x000fe4000f8e02ff */
[----:B------:R0:W5:Y:S01]  /*26bb0*/  LDL R8, [R1+0x470] ;  /* 0x0004700001087983 */ /* 0x0001620000100800 */
[C---:B------:R-:W-:Y:S01]  /*26bc0*/  IMAD.WIDE.U32 R2, R6.reuse, UR4, R2 ;  /* 0x0000000406027c25 */ /* 0x040fe2000f8e0002 */
[----:B------:R-:W1:Y:S03]  /*26bd0*/  S2R R10, SR_TID.X ;  /* 0x00000000000a7919 */ /* 0x000e660000002100 */
        /* <DEDUP_REMOVED lines=11> */
[----:B------:R-:W-:Y:S01]  /*26c90*/  IMAD.IADD R3, R3, 0x1, R4 ;  /* 0x0000000103037824 */ /* 0x000fe200078e0204 */
[----:B------:R2:W-:Y:S01]  /*26ca0*/  STL [R1+0x488], R5 ;  /* 0x0004880501007387 */ /* 0x0005e20000100800 */
[----:B-1----:R-:W-:Y:S02]  /*26cb0*/  IMAD.SHL.U32 R9, R10, 0x8, RZ ;  /* 0x000000080a097824 */ /* 0x002fe400078e00ff */
[----:B------:R-:W-:-:S03]  /*26cc0*/  IMAD R6, R6, UR4, RZ ;  /* 0x0000000406067c24 */ /* 0x000fc6000f8e02ff */
[----:B------:R-:W-:Y:S01]  /*26cd0*/  LOP3.LUT R9, R9, 0x38, RZ, 0xc0, !PT ;  /* 0x0000003809097812 */ /* 0x000fe200078ec0ff */
[----:B--2---:R-:W-:Y:S01]  /*26ce0*/  IMAD.WIDE.U32 R4, R0, UR4, R2 ;  /* 0x0000000400047c25 */ /* 0x004fe2000f8e0002 */
[----:B------:R-:W-:-:S03]  /*26cf0*/  ULDC UR4, c[0x0][0x2b8] ;  /* 0x0000ae0000047ab9 */ /* 0x000fc60000000800 */
[----:B------:R-:W-:Y:S01]  /*26d00*/  IMAD R0, R0, UR5, R6 ;  /* 0x0000000500007c24 */ /* 0x000fe2000f8e0206 */
[----:B------:R-:W-:-:S03]  /*26d10*/  LEA R3, P1, R4, UR6, 0x1 ;  /* 0x0000000604037c11 */ /* 0x000fc6000f8208ff */
[----:B------:R-:W-:Y:S01]  /*26d20*/  IMAD.IADD R0, R5, 0x1, R0 ;  /* 0x0000000105007824 */ /* 0x000fe200078e0200 */
[----:B------:R-:W-:Y:S01]  /*26d30*/  ISETP.GE.AND P0, PT, R9, UR4, PT ;  /* 0x0000000409007c0c */ /* 0x000fe2000bf06270 */
[----:B------:R-:W-:Y:S01]  /*26d40*/  UMOV UR4, 0xffffffff ;  /* 0xffffffff00047882 */ /* 0x000fe20000000000 */
[----:B------:R-:W-:Y:S02]  /*26d50*/  LOP3.LUT R10, R10, 0x7f, RZ, 0xc0, !PT ;  /* 0x0000007f0a0a7812 */ /* 0x000fe400078ec0ff */
[----:B------:R-:W-:Y:S02]  /*26d60*/  LEA.HI.X R0, R4, UR7, R0, 0x1, P1 ;  /* 0x0000000704007c11 */ /* 0x000fe400088f0c00 */
[----:B------:R-:W-:Y:S01]  /*26d70*/  SHF.R.U32.HI R10, RZ, 0x3, R10 ;  /* 0x00000003ff0a7819 */ /* 0x000fe2000001160a */
[----:B0-----:R-:W-:Y:S06]  /*26d80*/  BRA.DIV UR4, `(.L_x_3370) ;  /* 0x0000005204e47947 */ /* 0x001fec000b800000 */
[----:B------:R-:W2:Y:S04]  /*26d90*/  LDL R4, [R1+0x490] ;  /* 0x0004900001047983 */ /* 0x000ea80000100800 */
[----:B------:R-:W3:Y:S04]  /*26da0*/  LDL.LU R6, [R1+0x484] ;  /* 0x0004840001067983 */ /* 0x000ee80000300800 */
[----:B------:R-:W0:Y:S01]  /*26db0*/  SHFL.IDX PT, R5, R3, RZ, 0x181f ;  /* 0x00181fff03057589 */ /* 0x000e2200000e0000 */
[----:B--2---:R-:W-:-:S03]  /*26dc0*/  IMAD R2, R4, R7, RZ ;  /* 0x0000000704027224 */ /* 0x004fc600078e02ff */
[----:B------:R-:W1:Y:S01]  /*26dd0*/  SHFL.IDX PT, R4, R0, RZ, 0x181f ;  /* 0x00181fff00047589 */ /* 0x000e6200000e0000 */
[----:B---3--:R-:W-:-:S03]  /*26de0*/  IMAD.IADD R10, R10, 0x1, R6 ;  /* 0x000000010a0a7824 */ /* 0x008fc600078e0206 */
[----:B------:R-:W2:Y:S01]  /*26df0*/  SHFL.IDX PT, R6, R3, 0x1, 0x181f ;  /* 0x00381f0003067f89 */ /* 0x000ea200000e0000 */
[C---:B------:R-:W-:Y:S01]  /*26e00*/  VIADD R11, R10.reuse, 0x10 ;  /* 0x000000100a0b7836 */ /* 0x040fe20000000000 */
[CC--:B------:R-:W-:Y:S02]  /*26e10*/  ISETP.GE.AND P1, PT, R10.reuse, R2.reuse, PT ;  /* 0x000000020a00720c */ /* 0x0c0fe40003f26270 */
[----:B------:R-:W3:Y:S02]  /*26e20*/  SHFL.IDX PT, R7, R0, 0x1, 0x181f ;  /* 0x00381f0000077f89 */ /* 0x000ee400000e0000 */
[----:B------:R-:W-:Y:S02]  /*26e30*/  ISETP.GE.AND P2, PT, R11, R2, PT ;  /* 0x000000020b00720c */ /* 0x000fe40003f46270 */
[----:B------:R4:W-:Y:S04]  /*26e40*/  STL [R1+0x4b8], R11 ;  /* 0x0004b80b01007387 */ /* 0x0009e80000100800 */
[----:B------:R-:W-:Y:S03]  /*26e50*/  STL [R1+0x484], R10 ;  /* 0x0004840a01007387 */ /* 0x000fe60000100800 */
[----:B0-----:R-:W-:Y:S01]  /*26e60*/  @!P1 LEA R5, P3, R9, R5, 0x1 ;  /* 0x0000000509059211 */ /* 0x001fe200078608ff */
[----:B----4-:R-:W-:-:S04]  /*26e70*/  VIADD R11, R10, 0x20 ;  /* 0x000000200a0b7836 */ /* 0x010fc80000000000 */
[----:B-1----:R-:W-:Y:S01]  /*26e80*/  @!P1 IMAD.X R4, RZ, RZ, R4, P3 ;  /* 0x000000ffff049224 */ /* 0x002fe200018e0604 */
[----:B------:R-:W-:Y:S04]  /*26e90*/  STL [R1+0x4bc], R11 ;  /* 0x0004bc0b01007387 */ /* 0x000fe80000100800 */
[----:B------:R-:W-:-:S04]  /*26ea0*/  @!P1 LOP3.LUT R5, R5, R4, RZ, 0x3c, !PT ;  /* 0x0000000405059212 */ /* 0x000fc800078e3cff */
[----:B------:R-:W-:-:S04]  /*26eb0*/  @!P1 LOP3.LUT R4, R5, R4, RZ, 0x3c, !PT ;  /* 0x0000000405049212 */ /* 0x000fc800078e3cff */
[----:B------:R-:W-:-:S05]  /*26ec0*/  @!P1 LOP3.LUT R5, R5, R4, RZ, 0x3c, !PT ;  /* 0x0000000405059212 */ /* 0x000fca00078e3cff */
[----:B-----5:R2:W-:Y:S02]  /*26ed0*/  @!P1 LDGSTS.E.BYPASS.LTC128B.128 [R8+0x18400], desc[UR40][R4.64], !P0 ;  /* 0x1840000004089fae */ /* 0x0205e4000c101d68 */
[----:B--2---:R-:W-:Y:S02]  /*26ee0*/  @!P2 LEA R5, P1, R9, R6, 0x1 ;  /* 0x000000060905a211 */ /* 0x004fe400078208ff */
[----:B------:R-:W-:Y:S03]  /*26ef0*/  SHFL.IDX PT, R6, R0, 0x2, 0x181f ;  /* 0x00581f0000067f89 */ /* 0x000fe600000e0000 */
[----:B---3--:R-:W-:Y:S01]  /*26f00*/  @!P2 IMAD.X R4, RZ, RZ, R7, P1 ;  /* 0x000000ffff04a224 */ /* 0x008fe200008e0607 */
        /* <DEDUP_REMOVED lines=58> */
.L_x_3496:
        /* <DEDUP_REMOVED lines=12> */
.L_x_3371:
        /* <DEDUP_REMOVED lines=8> */
[----:B------:R-:W-:-:S03]  /*273f0*/  ULDC.64 UR4, c[0x0][0x398] ;  /* 0x0000e60000047ab9 */ /* 0x000fc60000000a00 */
[----:B0-----:R-:W3:Y:S01]  /*27400*/  LDL.LU R3, [R1+0x48c] ;  /* 0x00048c0001037983 */ /* 0x001ee20000300800 */
[----:B------:R-:W-:Y:S01]  /*27410*/  VIADD R2, R18, 0x22400 ;  /* 0x0002240012027836 */ /* 0x000fe20000000000 */
[----:B------:R0:W-:Y:S01]  /*27420*/  SYNCS.ARRIVE.TRANS64.A1T0 RZ, [R18+URZ+0x32400], RZ ;  /* 0x032400ff12ff79a7 */ /* 0x0001e2000810003f */
[----:B------:R-:W-:Y:S03]  /*27430*/  BSSY B6, `(.L_x_3372) ;  /* 0x0000019000067945 */ /* 0x000fe60003800000 */
        /* <DEDUP_REMOVED lines=24> */
.L_x_3373:
[----:B------:R-:W-:Y:S05]  /*275c0*/  BSYNC B6 ;  /* 0x0000000000067941 */ /* 0x000fea0003800000 */
.L_x_3372:
[----:B------:R-:W2:Y:S01]  /*275d0*/  LDL.LU R5, [R1+0x48c] ;  /* 0x00048c0001057983 */ /* 0x000ea20000300800 */
[----:B------:R-:W1:Y:S01]  /*275e0*/  LDC R7, c[0x0][0x448] ;  /* 0x00011200ff077b82 */ /* 0x000e620000000800 */
[----:B------:R-:W-:Y:S01]  /*275f0*/  ULDC.64 UR4, c[0x0][0x3d8] ;  /* 0x0000f60000047ab9 */ /* 0x000fe20000000a00 */
[----:B------:R-:W-:Y:S01]  /*27600*/  ULDC.64 UR6, c[0x0][0x390] ;  /* 0x0000e40000067ab9 */ /* 0x000fe20000000a00 */
[----:B0-----:R-:W2:Y:S04]  /*27610*/  LDL.LU.64 R2, [R1+0x4b0] ;  /* 0x0004b00001027983 */ /* 0x001ea80000300a00 */
[----:B------:R-:W3:Y:S04]  /*27620*/  LDL.LU R0, [R1+0x4c0] ;  /* 0x0004c00001007983 */ /* 0x000ee80000300800 */
[----:B------:R-:W4:Y:S04]  /*27630*/  LDL.LU R4, [R1+0x49c] ;  /* 0x00049c0001047983 */ /* 0x000f280000300800 */
[----:B------:R-:W5:Y:S01]  /*27640*/  LDL.LU R8, [R1+0x488] ;  /* 0x0004880001087983 */ /* 0x000f620000300800 */
[----:B------:R-:W0:Y:S01]  /*27650*/  S2R R9, SR_TID.X ;  /* 0x0000000000097919 */ /* 0x000e220000002100 */
[----:B-1----:R-:W-:Y:S01]  /*27660*/  ISETP.NE.AND P0, PT, R7, 0x1, PT ;  /* 0x000000010700780c */ /* 0x002fe20003f05270 */
[----:B--2---:R-:W-:-:S12]  /*27670*/  IMAD.MOV.U32 R3, RZ, RZ, R5 ;  /* 0x000000ffff037224 */ /* 0x004fd800078e0005 */
[----:B------:R-:W1:Y:S01]  /*27680*/  @P0 LDC R5, c[0x0][0x450] ;  /* 0x00011400ff050b82 */ /* 0x000e620000000800 */
[----:B------:R-:W-:-:S04]  /*27690*/  IMAD.WIDE.U32 R2, R17, UR4, R2 ;  /* 0x0000000411027c25 */ /* 0x000fc8000f8e0002 */
[----:B------:R-:W-:Y:S01]  /*276a0*/  IMAD R3, R17, UR5, R3 ;  /* 0x0000000511037c24 */ /* 0x000fe2000f8e0203 */
[----:B------:R-:W-:Y:S02]  /*276b0*/  ULDC.64 UR4, c[0x0][0x3e0] ;  /* 0x0000f80000047ab9 */ /* 0x000fe40000000a00 */
[----:B---3--:R-:W-:Y:S02]  /*276c0*/  IMAD R0, R0, UR4, RZ ;  /* 0x0000000400007c24 */ /* 0x008fe4000f8e02ff */
[----:B----4-:R-:W-:-:S04]  /*276d0*/  IMAD.WIDE.U32 R2, R4, UR4, R2 ;  /* 0x0000000404027c25 */ /* 0x010fc8000f8e0002 */
[----:B------:R-:W-:Y:S01]  /*276e0*/  IMAD R0, R4, UR5, R0 ;  /* 0x0000000504007c24 */ /* 0x000fe2000f8e0200 */
[----:B------:R-:W-:Y:S01]  /*276f0*/  ULDC.64 UR4, c[0x0][0x3d0] ;  /* 0x0000f40000047ab9 */ /* 0x000fe20000000a00 */
[----:B------:R-:W2:Y:S02]  /*27700*/  @P0 LDC R4, c[0x0][0x44c] ;  /* 0x00011300ff040b82 */ /* 0x000ea40000000800 */
[----:B------:R-:W-:Y:S02]  /*27710*/  IMAD.IADD R3, R3, 0x1, R0 ;  /* 0x0000000103037824 */ /* 0x000fe400078e0200 */
[----:B-----5:R-:W-:Y:S02]  /*27720*/  IMAD.MOV.U32 R0, RZ, RZ, R8 ;  /* 0x000000ffff007224 */ /* 0x020fe400078e0008 */
[----:B--2---:R-:W-:-:S05]  /*27730*/  @P0 IMAD.HI.U32 R4, R8, R4, RZ ;  /* 0x0000000408040227 */ /* 0x004fca00078e00ff */
[----:B-1----:R-:W-:-:S04]  /*27740*/  @P0 SHF.R.U32.HI R0, RZ, R5, R4 ;  /* 0x00000005ff000219 */ /* 0x002fc80000011604 */
[--C-:B------:R-:W-:Y:S01]  /*27750*/  SHF.R.S32.HI R4, RZ, 0x1f, R0.reuse ;  /* 0x0000001fff047819 */ /* 0x100fe20000011400 */
[----:B------:R-:W-:Y:S02]  /*27760*/  IMAD.MOV R6, RZ, RZ, -R0 ;  /* 0x000000ffff067224 */ /* 0x000fe400078e0a00 */
[----:B------:R-:W-:-:S04]  /*27770*/  IMAD.WIDE.U32 R2, R0, UR4, R2 ;  /* 0x0000000400027c25 */ /* 0x000fc8000f8e0002 */
[----:B------:R-:W-:Y:S02]  /*27780*/  IMAD R4, R4, UR4, RZ ;  /* 0x0000000404047c24 */ /* 0x000fe4000f8e02ff */
[----:B------:R-:W-:Y:S02]  /*27790*/  IMAD R6, R7, R6, R8 ;  /* 0x0000000607067224 */ /* 0x000fe400078e0208 */
[----:B------:R-:W-:Y:S01]  /*277a0*/  IMAD R0, R0, UR5, R4 ;  /* 0x0000000500007c24 */ /* 0x000fe2000f8e0204 */
[----:B------:R-:W-:Y:S01]  /*277b0*/  ULDC.64 UR4, c[0x0][0x3c8] ;  /* 0x0000f20000047ab9 */ /* 0x000fe20000000a00 */
[----:B0-----:R-:W-:Y:S02]  /*277c0*/  IMAD.SHL.U32 R8, R9, 0x8, RZ ;  /* 0x0000000809087824 */ /* 0x001fe400078e00ff */
[----:B------:R-:W-:Y:S01]  /*277d0*/  IMAD.IADD R3, R3, 0x1, R0 ;  /* 0x0000000103037824 */ /* 0x000fe200078e0200 */
[----:B------:R-:W-:Y:S01]  /*277e0*/  SHF.R.S32.HI R0, RZ, 0x1f, R6 ;  /* 0x0000001fff007819 */ /* 0x000fe20000011406 */
[----:B------:R-:W-:Y:S01]  /*277f0*/  IMAD.SHL.U32 R9, R9, 0x8, RZ ;  /* 0x0000000809097824 */ /* 0x000fe200078e00ff */
[----:B------:R-:W-:Y:S01]  /*27800*/  LOP3.LUT R8, R8, 0x38, RZ, 0xc0, !PT ;  /* 0x0000003808087812 */ /* 0x000fe200078ec0ff */
[----:B------:R-:W-:-:S03]  /*27810*/  IMAD.WIDE.U32 R4, R6, UR4, R2 ;  /* 0x0000000406047c25 */ /* 0x000fc6000f8e0002 */
[----:B------:R-:W-:Y:S01]  /*27820*/  LOP3.LUT R9, R9, 0x38, RZ, 0xc0, !PT ;  /* 0x0000003809097812 */ /* 0x000fe200078ec0ff */
[----:B------:R-:W-:Y:S01]  /*27830*/  IMAD R0, R0, UR4, RZ ;  /* 0x0000000400007c24 */ /* 0x000fe2000f8e02ff */
[----:B------:R-:W-:Y:S01]  /*27840*/  ULDC UR4, c[0x0][0x3b8] ;  /* 0x0000ee0000047ab9 */ /* 0x000fe20000000800 */
[----:B------:R-:W-:Y:S02]  /*27850*/  LEA R2, P4, R4, UR6, 0x1 ;  /* 0x0000000604027c11 */ /* 0x000fe4000f8808ff */
[----:B------:R-:W-:Y:S01]  /*27860*/  IMAD R6, R6, UR5, R0 ;  /* 0x0000000506067c24 */ /* 0x000fe2000f8e0200 */
[C---:B------:R-:W-:Y:S02]  /*27870*/  LOP3.LUT R11, R9.reuse, 0x40, RZ, 0xfc, !PT ;  /* 0x00000040090b7812 */ /* 0x040fe400078efcff */
[----:B------:R-:W-:Y:S01]  /*27880*/  LOP3.LUT R10, R9, 0x80, RZ, 0xfc, !PT ;  /* 0x00000080090a7812 */ /* 0x000fe200078efcff */
[----:B------:R-:W-:Y:S01]  /*27890*/  IMAD.IADD R0, R5, 0x1, R6 ;  /* 0x0000000105007824 */ /* 0x000fe200078e0206 */
[----:B------:R-:W-:-:S02]  /*278a0*/  LOP3.LUT R9, R9, 0xc0, RZ, 0xfc, !PT ;  /* 0x000000c009097812 */ /* 0x000fc400078efcff */
[----:B------:R-:W-:Y:S02]  /*278b0*/  ISETP.GE.AND P3, PT, R8, UR4, PT ;  /* 0x0000000408007c0c */ /* 0x000fe4000bf66270 */
[----:B------:R-:W-:Y:S02]  /*278c0*/  ISETP.GE.AND P2, PT, R11, UR4, PT ;  /* 0x000000040b007c0c */ /* 0x000fe4000bf46270 */
[----:B------:R-:W-:Y:S02]  /*278d0*/  ISETP.GE.AND P1, PT, R10, UR4, PT ;  /* 0x000000040a007c0c */ /* 0x000fe4000bf26270 */
[----:B------:R-:W-:Y:S01]  /*278e0*/  ISETP.GE.AND P0, PT, R9, UR4, PT ;  /* 0x0000000409007c0c */ /* 0x000fe2000bf06270 */
[----:B------:R-:W-:Y:S01]  /*278f0*/  UMOV UR4, 0xffffffff ;  /* 0xffffffff00047882 */ /* 0x000fe20000000000 */
[----:B------:R-:W-:Y:S02]  /*27900*/  LEA.HI.X R0, R4, UR7, R0, 0x1, P4 ;  /* 0x0000000704007c11 */ /* 0x000fe4000a0f0c00 */
[----:B------:R-:W-:Y:S09]  /*27910*/  BRA.DIV UR4, `(.L_x_3374) ;  /* 0x0000005204c87947 */ /* 0x000ff2000b800000 */
[----:B------:R-:W2:Y:S04]  /*27920*/  LDL.LU R10, [R1+0x490] ;  /* 0x00049000010a7983 */ /* 0x000ea80000300800 */
[----:B------:R-:W3:Y:S04]  /*27930*/  LDL.LU R5, [R1+0x484] ;  /* 0x0004840001057983 */ /* 0x000ee80000300800 */
[----:B------:R-:W4:Y:S04]  /*27940*/  LDL.LU R4, [R1+0x4b8] ;  /* 0x0004b80001047983 */ /* 0x000f280000300800 */
[----:B------:R-:W5:Y:S04]  /*27950*/  LDL R9, [R1+0x470] ;  /* 0x0004700001097983 */ /* 0x000f680000100800 */
[----:B------:R-:W5:Y:S04]  /*27960*/  LDL.LU R11, [R1+0x4bc] ;  /* 0x0004bc00010b7983 */ /* 0x000f680000300800 */
[----:B------:R-:W5:Y:S04]  /*27970*/  LDL.LU R12, [R1+0x4c8] ;  /* 0x0004c800010c7983 */ /* 0x000f680000300800 */
[----:B------:R-:W-:Y:S01]  /*27980*/  SHFL.IDX PT, R6, R0, 0x1, 0x181f ;  /* 0x00381f0000067f89 */ /* 0x000fe200000e0000 */
[----:B--2---:R-:W-:-:S03]  /*27990*/  IMAD R3, R10, R7, RZ ;  /* 0x000000070a037224 */ /* 0x004fc600078e02ff */
[----:B------:R-:W2:Y:S02]  /*279a0*/  LDL.LU R10, [R1+0x4c4] ;  /* 0x0004c400010a7983 */ /* 0x000ea40000300800 */
[-C--:B---3--:R-:W-:Y:S02]  /*279b0*/  ISETP.GE.AND P5, PT, R5, R3.reuse, PT ;  /* 0x000000030500720c */ /* 0x088fe40003fa6270 */
[----:B------:R-:W0:Y:S01]  /*279c0*/  SHFL.IDX PT, R5, R2, RZ, 0x181f ;  /* 0x00181fff02057589 */ /* 0x000e2200000e0000 */
[----:B----4-:R-:W-:-:S03]  /*279d0*/  ISETP.GE.AND P4, PT, R4, R3, PT ;  /* 0x000000030400720c */ /* 0x010fc60003f86270 */
[----:B------:R-:W1:Y:S07]  /*279e0*/  SHFL.IDX PT, R4, R0, RZ, 0x181f ;  /* 0x00181fff00047589 */ /* 0x000e6e00000e0000 */
        /* <DEDUP_REMOVED lines=17> */
[----:B------:R-:W3:Y:S04]  /*27b00*/  LDL.LU R11, [R1+0x4cc] ;  /* 0x0004cc00010b7983 */ /* 0x000ee80000300800 */
        /* <DEDUP_REMOVED lines=47> */
.L_x_3514:
        /* <DEDUP_REMOVED lines=14> */
.L_x_3376:
[----:B------:R-:W-:Y:S05]  /*27ee0*/  BSYNC B0 ;  /* 0x0000000000007941 */ /* 0x000fea0003800000 */
.L_x_3375:
[----:B------:R-:W-:Y:S01]  /*27ef0*/  NOP ;  /* 0x0000000000007918 */ /* 0x000fe20000000000 */
[----:B------:R-:W-:-:S13]  /*27f00*/  PLOP3.LUT P0, PT, PT, PT, PT, 0x80, 0x0 ;  /* 0x000000000000781c */ /* 0x000fda0003f0f070 */
.L_x_3377:
        /* <DEDUP_REMOVED lines=18> */
.L_x_3515:
[----:B------:R-:W-:Y:S05]  /*28030*/  BSYNC B0 ;  /* 0x0000000000007941 */ /* 0x000fea0003800000 */
.L_x_3378:
        /* <DEDUP_REMOVED lines=13> */
.L_x_3516:
[----:B------:R-:W-:Y:S05]  /*28110*/  BSYNC B1 ;  /* 0x0000000000017941 */ /* 0x000fea0003800000 */
.L_x_3382:
        /* <DEDUP_REMOVED lines=9> */
.L_x_3385:
[----:B------:R-:W-:Y:S05]  /*281b0*/  BSYNC B1 ;  /* 0x0000000000017941 */ /* 0x000fea0003800000 */
.L_x_3384:
        /* <DEDUP_REMOVED lines=12> */
.L_x_3386:
        /* <DEDUP_REMOVED lines=15> */
.L_x_3387:
        /* <DEDUP_REMOVED lines=15> */
.L_x_3388:
        /* <DEDUP_REMOVED lines=15> */
.L_x_3389:
        /* <DEDUP_REMOVED lines=10> */
.L_x_3381:
[----:B------:R-:W-:Y:S05]  /*285f0*/  BSYNC B0 ;  /* 0x0000000000007941 */ /* 0x000fea0003800000 */
.L_x_3380:
[----:B------:R-:W0:Y:S04]  /*28600*/  LDL R4, [R1+0x4a4] ;  /* 0x0004a40001047983 */ /* 0x000e280000100800 */
[----:B------:R-:W3:Y:S01]  /*28610*/  LDL R5, [R1+0x47c] ;  /* 0x00047c0001057983 */ /* 0x000ee20000100800 */
[----:B------:R-:W-:Y:S01]  /*28620*/  BSSY B0, `(.L_x_3390) ;  /* 0x00001f8000007945 */ /* 0x000fe20003800000 */
[----:B0-----:R-:W-:-:S05]  /*28630*/  VIADD R0, R4, 0xfffffffe ;  /* 0xfffffffe04007836 */ /* 0x001fca0000000000 */
[----:B---3--:R-:W-:-:S13]  /*28640*/  ISETP.GE.AND P0, PT, R0, R5, PT ;  /* 0x000000050000720c */ /* 0x008fda0003f06270 */
[----:B------:R-:W-:Y:S05]  /*28650*/  @!P0 BRA `(.L_x_3391) ;  /* 0x0000001c00d08947 */ /* 0x000fea0003800000 */
[----:B------:R-:W3:Y:S04]  /*28660*/  LDL.LU R9, [R1+0x4dc] ;  /* 0x0004dc0001097983 */ /* 0x000ee80000300800 */
[----:B------:R-:W4:Y:S04]  /*28670*/  LDL.LU R8, [R1+0x4ac] ;  /* 0x0004ac0001087983 */ /* 0x000f280000300800 */
[----:B------:R-:W5:Y:S04]  /*28680*/  LDL.LU R7, [R1+0x4e0] ;  /* 0x0004e00001077983 */ /* 0x000f680000300800 */
[----:B--2---:R-:W2:Y:S04]  /*28690*/  LDL.LU R6, [R1+0x4a8] ;  /* 0x0004a80001067983 */ /* 0x004ea80000300800 */
[----:B------:R-:W2:Y:S01]  /*286a0*/  LDL.LU R4, [R1+0x4e4] ;  /* 0x0004e40001047983 */ /* 0x000ea20000300800 */
[----:B------:R-:W-:Y:S01]  /*286b0*/  BSSY B2, `(.L_x_3392) ;  /* 0x00000ad000027945 */ /* 0x000fe20003800000 */
[----:B---3--:R-:W-:-:S04]  /*286c0*/  VIADD R2, R9, 0x1 ;  /* 0x0000000109027836 */ /* 0x008fc80000000000 */
[----:B----4-:R-:W-:Y:S01]  /*286d0*/  IMAD R2, R2, R8, RZ ;  /* 0x0000000802027224 */ /* 0x010fe200078e02ff */
[----:B------:R-:W-:Y:S02]  /*286e0*/  LOP3.LUT R8, RZ, R5, RZ, 0x33, !PT ;  /* 0x00000005ff087212 */ /* 0x000fe400078e33ff */
[----:B-----5:R-:W-:Y:S02]  /*286f0*/  LOP3.LUT R3, RZ, R7, RZ, 0x33, !PT ;  /* 0x00000007ff037212 */ /* 0x020fe400078e33ff */
[----:B------:R-:W-:-:S04]  /*28700*/  LOP3.LUT R2, RZ, R2, RZ, 0x33, !PT ;  /* 0x00000002ff027212 */ /* 0x000fc800078e33ff */
[----:B--2---:R-:W-:Y:S02]  /*28710*/  VIADDMNMX R2, R2, -R6, R3, !PT ;  /* 0x8000000602027246 */ /* 0x004fe40007800103 */
        /* <DEDUP_REMOVED lines=9> */
[----:B------:R-:W3:Y:S01]  /*287b0*/  LDL R5, [R1+0x480] ;  /* 0x0004800001057983 */ /* 0x000ee20000100800 */
[----:B------:R-:W-:-:S05]  /*287c0*/  VIADD R19, R19, 0x1 ;  /* 0x0000000113137836 */ /* 0x000fca0000000000 */
[----:B------:R-:W-:-:S04]  /*287d0*/  ISETP.NE.AND P0, PT, R19, 0x2, PT ;  /* 0x000000021300780c */ /* 0x000fc80003f05270 */
[----:B------:R-:W-:Y:S01]  /*287e0*/  SEL R2, RZ, 0x1, P0 ;  /* 0x00000001ff027807 */ /* 0x000fe20000000000 */
[----:B------:R-:W-:Y:S01]  /*287f0*/  BSSY B1, `(.L_x_3394) ;  /* 0x0000096000017945 */ /* 0x000fe20003800000 */
[----:B------:R-:W-:Y:S02]  /*28800*/  SEL R19, R19, RZ, P0 ;  /* 0x000000ff13137207 */ /* 0x000fe40000000000 */
[----:B--2---:R-:W-:-:S05]  /*28810*/  LOP3.LUT R9, R9, R2, RZ, 0x3c, !PT ;  /* 0x0000000209097212 */ /* 0x004fca00078e3cff */
[----:B------:R0:W-:Y:S01]  /*28820*/  STL [R1+0x474], R9 ;  /* 0x0004740901007387 */ /* 0x0001e20000100800 */
[----:B---3--:R-:W-:-:S13]  /*28830*/  LOP3.LUT P2, RZ, R5, 0x1, RZ, 0xc0, !PT ;  /* 0x0000000105ff7812 */ /* 0x008fda000784c0ff */
[----:B0-----:R-:W-:Y:S05]  /*28840*/  @!P2 BRA `(.L_x_3395) ;  /* 0x000000080040a947 */ /* 0x001fea0003800000 */
[----:B------:R-:W-:Y:S02]  /*28850*/  ULDC.64 UR4, c[0x0][0x418] ;  /* 0x0001060000047ab9 */ /* 0x000fe40000000a00 */
[----:B------:R-:W-:-:S04]  /*28860*/  ISETP.NE.U32.AND P0, PT, RZ, UR4, PT ;  /* 0x00000004ff007c0c */ /* 0x000fc8000bf05070 */
[----:B------:R-:W-:-:S13]  /*28870*/  ISETP.NE.AND.EX P0, PT, RZ, UR5, PT, P0 ;  /* 0x00000005ff007c0c */ /* 0x000fda000bf05300 */
[----:B------:R-:W-:Y:S05]  /*28880*/  @!P0 BRA `(.L_x_3396) ;  /* 0x00000000004c8947 */ /* 0x000fea0003800000 */
[----:B------:R-:W2:Y:S01]  /*28890*/  LDL R10, [R1+0x468] ;  /* 0x00046800010a7983 */ /* 0x000ea20000100800 */
        /* <DEDUP_REMOVED lines=18> */
.L_x_3396:
[----:B------:R-:W1:Y:S01]  /*289c0*/  S2R R2, SR_TID.X ;  /* 0x0000000000027919 */ /* 0x000e620000002100 */
[----:B0-----:R-:W-:Y:S01]  /*289d0*/  SHF.L.U32 R6, R9, 0x1f, RZ ;  /* 0x0000001f09067819 */ /* 0x001fe200000006ff */
[----:B------:R-:W-:Y:S01]  /*289e0*/  BSSY B3, `(.L_x_3397) ;  /* 0x0000006000037945 */ /* 0x000fe20003800000 */
[----:B-1----:R-:W-:Y:S01]  /*289f0*/  LOP3.LUT R3, R2, 0x7f, RZ, 0xc0, !PT ;  /* 0x0000007f02037812 */ /* 0x002fe200078ec0ff */
[----:B------:R-:W-:-:S03]  /*28a00*/  IMAD R2, R19, 0x8, R18 ;  /* 0x0000000813027824 */ /* 0x000fc600078e0212 */
[----:B------:R-:W-:Y:S01]  /*28a10*/  ISETP.NE.AND P1, PT, R3, RZ, PT ;  /* 0x000000ff0300720c */ /* 0x000fe20003f25270 */
[----:B------:R-:W0:Y:S02]  /*28a20*/  SYNCS.PHASECHK.TRANS64.TRYWAIT P0, [R2+URZ+0x32440], R6 ;  /* 0x03244006020075a7 */ /* 0x000e24000800017f */
[----:B0-----:R-:W-:Y:S10]  /*28a30*/  @!P0 BRA `(.L_x_3398) ;  /* 0x0000005000088947 */ /* 0x001ff40003800000 */
.L_x_3517:
[----:B------:R-:W-:Y:S05]  /*28a40*/  BSYNC B3 ;  /* 0x0000000000037941 */ /* 0x000fea0003800000 */
.L_x_3397:
[----:B------:R-:W-:Y:S04]  /*28a50*/  BSSY B3, `(.L_x_3399) ;  /* 0x0000009000037945 */ /* 0x000fe80003800000 */
[----:B------:R-:W-:Y:S05]  /*28a60*/  @P1 BRA `(.L_x_3400) ;  /* 0x00000000001c1947 */ /* 0x000fea0003800000 */
[----:B------:R-:W1:Y:S02]  /*28a70*/  S2R R3, SR_TID.X ;  /* 0x0000000000037919 */ /* 0x000e640000002100 */
[----:B-1----:R-:W-:Y:S01]  /*28a80*/  LOP3.LUT R5, R3, 0x1f, RZ, 0xc0, !PT ;  /* 0x0000001f03057812 */ /* 0x002fe200078ec0ff */
[----:B------:R-:W-:-:S03]  /*28a90*/  IMAD.MOV.U32 R3, RZ, RZ, 0x3000 ;  /* 0x00003000ff037424 */ /* 0x000fc600078e00ff */
[----:B------:R-:W-:Y:S01]  /*28aa0*/  ISETP.NE.AND P0, PT, R5, RZ, PT ;  /* 0x000000ff0500720c */ /* 0x000fe20003f05270 */
[----:B------:R1:W-:-:S12]  /*28ab0*/  SYNCS.ARRIVE.TRANS64 RZ, [R2+URZ+0x32430], R3 ;  /* 0x0324300302ff79a7 */ /* 0x0003d8000800003f */
[----:B-1----:R-:W-:Y:S05]  /*28ac0*/  @!P0 BRA `(.L_x_3400) ;  /* 0x0000000000048947 */ /* 0x002fea0003800000 */
[----:B------:R-:W-:Y:S01]  /*28ad0*/  BPT.TRAP 0x1 ;  /* 0x000000040000795c */ /* 0x000fe20000300000 */
.L_x_3400:
[----:B------:R-:W-:Y:S05]  /*28ae0*/  BSYNC B3 ;  /* 0x0000000000037941 */ /* 0x000fea0003800000 */
.L_x_3399:
        /* <DEDUP_REMOVED lines=12> */
.L_x_3401:
        /* <DEDUP_REMOVED lines=13> */
.L_x_3518:
[----:B------:R-:W-:Y:S05]  /*28c80*/  BSYNC B3 ;  /* 0x0000000000037941 */ /* 0x000fea0003800000 */
.L_x_3402:
        /* <DEDUP_REMOVED lines=11> */
.L_x_3405:
[----:B------:R-:W-:Y:S05]  /*28d40*/  BSYNC B3 ;  /* 0x0000000000037941 */ /* 0x000fea0003800000 */
.L_x_3404:
        /* <DEDUP_REMOVED lines=9> */
.L_x_3406:
        /* <DEDUP_REMOVED lines=15> */
.L_x_3407:
        /* <DEDUP_REMOVED lines=15> */
.L_x_3408:
        /* <DEDUP_REMOVED lines=15> */
.L_x_3409:
        /* <DEDUP_REMOVED lines=10> */
.L_x_3395:
[----:B------:R-:W-:Y:S05]  /*29150*/  BSYNC B1 ;  /* 0x0000000000017941 */ /* 0x000fea0003800000 */
.L_x_3394:
[----:B------:R-:W2:Y:S02]  /*29160*/  LDL.LU R5, [R1+0x4a4] ;  /* 0x0004a40001057983 */ /* 0x000ea40000300800 */
[----:B--2---:R-:W-:-:S07]  /*29170*/  VIADD R0, R5, 0xfffffffd ;  /* 0xfffffffd05007836 */ /* 0x004fce0000000000 */
.L_x_3393:
[----:B------:R-:W-:Y:S05]  /*29180*/  BSYNC B2 ;  /* 0x0000000000027941 */ /* 0x000fea0003800000 */
.L_x_3392:
[----:B------:R-:W-:-:S05]  /*29190*/  VIADD R8, R8, 0xfffffffe ;  /* 0xfffffffe08087836 */ /* 0x000fca0000000000 */
[----:B------:R-:W-:-:S13]  /*291a0*/  ISETP.NE.AND P0, PT, R8, R4, PT ;  /* 0x000000040800720c */ /* 0x000fda0003f05270 */
[----:B------:R-:W-:Y:S05]  /*291b0*/  @!P0 BRA `(.L_x_3391) ;  /* 0x0000001000f88947 */ /* 0x000fea0003800000 */
.L_x_3442:
        /* <DEDUP_REMOVED lines=35> */
.L_x_3412:
[----:B------:R-:W0:Y:S01]  /*293f0*/  S2R R2, SR_TID.X ;  /* 0x0000000000027919 */ /* 0x000e220000002100 */
[----:B------:R-:W-:Y:S01]  /*29400*/  SHF.L.U32 R3, R6, 0x1f, RZ ;  /* 0x0000001f06037819 */ /* 0x000fe200000006ff */
[----:B------:R-:W-:Y:S01]  /*29410*/  BSSY B2, `(.L_x_3413) ;  /* 0x0000006000027945 */ /* 0x000fe20003800000 */
[----:B0-----:R-:W-:Y:S01]  /*29420*/  LOP3.LUT R4, R2, 0x7f, RZ, 0xc0, !PT ;  /* 0x0000007f02047812 */ /* 0x001fe200078ec0ff */
[----:B------:R-:W-:-:S03]  /*29430*/  IMAD R2, R7, 0x8, R18 ;  /* 0x0000000807027824 */ /* 0x000fc600078e0212 */
[----:B------:R-:W-:Y:S01]  /*29440*/  ISETP.NE.AND P1, PT, R4, RZ, PT ;  /* 0x000000ff0400720c */ /* 0x000fe20003f25270 */
[----:B------:R-:W0:Y:S02]  /*29450*/  SYNCS.PHASECHK.TRANS64.TRYWAIT P0, [R2+URZ+0x32440], R3 ;  /* 0x03244003020075a7 */ /* 0x000e24000800017f */
[----:B0-----:R-:W-:Y:S10]  /*29460*/  @!P0 BRA `(.L_x_3414) ;  /* 0x0000004400a48947 */ /* 0x001ff40003800000 */
.L_x_3519:
[----:B------:R-:W-:Y:S05]  /*29470*/  BSYNC B2 ;  /* 0x0000000000027941 */ /* 0x000fea0003800000 */
.L_x_3413:
        /* <DEDUP_REMOVED lines=9> */
.L_x_3416:
[----:B------:R-:W-:Y:S05]  /*29510*/  BSYNC B2 ;  /* 0x0000000000027941 */ /* 0x000fea0003800000 */
.L_x_3415:
        /* <DEDUP_REMOVED lines=12> */
.L_x_3417:
        /* <DEDUP_REMOVED lines=13> */
.L_x_3520:
[----:B------:R-:W-:Y:S05]  /*296b0*/  BSYNC B2 ;  /* 0x0000000000027941 */ /* 0x000fea0003800000 */
.L_x_3418:
        /* <DEDUP_REMOVED lines=11> */
.L_x_3421:
[----:B------:R-:W-:Y:S05]  /*29770*/  BSYNC B2 ;  /* 0x0000000000027941 */ /* 0x000fea0003800000 */
.L_x_3420:
        /* <DEDUP_REMOVED lines=9> */
.L_x_3422:
        /* <DEDUP_REMOVED lines=15> */
.L_x_3423:
        /* <DEDUP_REMOVED lines=15> */
.L_x_3424:
        /* <DEDUP_REMOVED lines=15> */
.L_x_3425:
        /* <DEDUP_REMOVED lines=10> */
.L_x_3411:
[----:B------:R-:W-:Y:S05]  /*29b80*/  BSYNC B1 ;  /* 0x0000000000017941 */ /* 0x000fea0003800000 */
.L_x_3410:
        /* <DEDUP_REMOVED lines=10> */
[----:B0-----:R-:W-:Y:S05]  /*29c30*/  @!P2 BRA `(.L_x_3427) ;  /* 0x000000080044a947 */ /* 0x001fea0003800000 */
        /* <DEDUP_REMOVED lines=24> */
.L_x_3428:
[----:B------:R-:W0:Y:S01]  /*29dc0*/  S2R R2, SR_TID.X ;  /* 0x0000000000027919 */ /* 0x000e220000002100 */
[----:B------:R-:W-:Y:S01]  /*29dd0*/  IMAD R3, R19, 0x8, R18 ;  /* 0x0000000813037824 */ /* 0x000fe200078e0212 */
[----:B------:R-:W-:Y:S01]  /*29de0*/  BSSY B2, `(.L_x_3429) ;  /* 0x0000006000027945 */ /* 0x000fe20003800000 */
[----:B0-----:R-:W-:Y:S02]  /*29df0*/  LOP3.LUT R4, R2, 0x7f, RZ, 0xc0, !PT ;  /* 0x0000007f02047812 */ /* 0x001fe400078ec0ff */
[----:B------:R-:W-:Y:S02]  /*29e00*/  SHF.L.U32 R2, R8, 0x1f, RZ ;  /* 0x0000001f08027819 */ /* 0x000fe400000006ff */
[----:B------:R-:W-:Y:S02]  /*29e10*/  ISETP.NE.AND P1, PT, R4, RZ, PT ;  /* 0x000000ff0400720c */ /* 0x000fe40003f25270 */
[----:B------:R-:W0:Y:S02]  /*29e20*/  SYNCS.PHASECHK.TRANS64.TRYWAIT P0, [R3+URZ+0x32440], R2 ;  /* 0x03244002030075a7 */ /* 0x000e24000800017f */
[----:B0-----:R-:W-:Y:S09]  /*29e30*/  @!P0 BRA `(.L_x_3430) ;  /* 0x0000003c00588947 */ /* 0x001ff20003800000 */
.L_x_3521:
[----:B------:R-:W-:Y:S05]  /*29e40*/  BSYNC B2 ;  /* 0x0000000000027941 */ /* 0x000fea0003800000 */
.L_x_3429:
        /* <DEDUP_REMOVED lines=9> */
.L_x_3432:
[----:B------:R-:W-:Y:S05]  /*29ee0*/  BSYNC B2 ;  /* 0x0000000000027941 */ /* 0x000fea0003800000 */
.L_x_3431:
        /* <DEDUP_REMOVED lines=12> */
.L_x_3433:
        /* <DEDUP_REMOVED lines=13> */
.L_x_3522:
[----:B------:R-:W-:Y:S05]  /*2a080*/  BSYNC B2 ;  /* 0x0000000000027941 */ /* 0x000fea0003800000 */
.L_x_3434:
        /* <DEDUP_REMOVED lines=11> */
.L_x_3437:
[----:B------:R-:W-:Y:S05]  /*2a140*/  BSYNC B2 ;  /* 0x0000000000027941 */ /* 0x000fea0003800000 */
.L_x_3436:
        /* <DEDUP_REMOVED lines=9> */
.L_x_3438:
        /* <DEDUP_REMOVED lines=15> */
.L_x_3439:
        /* <DEDUP_REMOVED lines=15> */
.L_x_3440:
        /* <DEDUP_REMOVED lines=15> */
.L_x_3441:
        /* <DEDUP_REMOVED lines=10> */
.L_x_3427:
[----:B------:R-:W-:Y:S05]  /*2a550*/  BSYNC B1 ;  /* 0x0000000000017941 */ /* 0x000fea0003800000 */
.L_x_3426:
[----:B------:R-:W2:Y:S01]  /*2a560*/  LDL R5, [R1+0x47c] ;  /* 0x00047c0001057983 */ /* 0x000ea20000100800 */
[----:B------:R-:W-:Y:S01]  /*2a570*/  VIADD R0, R0, 0xfffffffe ;  /* 0xfffffffe00007836 */ /* 0x000fe20000000000 */
[----:B--2---:R-:W-:-:S13]  /*2a580*/  ISETP.GT.AND P0, PT, R6, R5, PT ;  /* 0x000000050600720c */ /* 0x004fda0003f04270 */
[----:B------:R-:W-:Y:S05]  /*2a590*/  @P0 BRA `(.L_x_3442) ;  /* 0xffffffec00080947 */ /* 0x000fea000383ffff */
.L_x_3391:
[----:B------:R-:W-:Y:S05]  /*2a5a0*/  BSYNC B0 ;  /* 0x0000000000007941 */ /* 0x000fea0003800000 */
.L_x_3390:
[----:B------:R-:W0:Y:S02]  /*2a5b0*/  S2R R2, SR_TID.X ;  /* 0x0000000000027919 */ /* 0x000e240000002100 */
[----:B0-----:R-:W-:Y:S02]  /*2a5c0*/  LOP3.LUT R3, R2, 0x7f, RZ, 0xc0, !PT ;  /* 0x0000007f02037812 */ /* 0x001fe400078ec0ff */
        /* <DEDUP_REMOVED lines=9> */
[----:B------:R-:W1:Y:S01]  /*2a660*/  S2R R3, SR_LANEID ;  /* 0x0000000000037919 */ /* 0x000e620000000000 */
[----:B------:R-:W-:Y:S02]  /*2a670*/  VOTEU.ANY UR4, UPT, PT ;  /* 0x0000000000047886 */ /* 0x000fe400038e0100 */
[----:B------:R-:W1:Y:S08]  /*2a680*/  FLO.U32 R0, UR4 ;  /* 0x0000000400007d00 */ /* 0x000e7000080e0000 */
[----:B------:R-:W3:Y:S01]  /*2a690*/  POPC R5, UR4 ;  /* 0x0000000400057d09 */ /* 0x000ee20008000000 */
[----:B-1----:R-:W-:-:S02]  /*2a6a0*/  ISETP.EQ.U32.AND P1, PT, R0, R3, PT ;  /* 0x000000030000720c */ /* 0x002fc40003f22070 */
[----:B0-----:R-:W3:Y:S11]  /*2a6b0*/  LDC.64 R2, c[0x0][0xd60] ;  /* 0x00035800ff027b82 */ /* 0x001ef60000000a00 */
[----:B---3--:R-:W3:Y:S01]  /*2a6c0*/  @P1 ATOMG.E.ADD.STRONG.GPU PT, R3, desc[UR40][R2.64], R5 ;  /* 0x00000005020319a8 */ /* 0x008ee200081ee1e8 */
[----:B------:R-:W0:Y:S02]  /*2a6d0*/  S2R R4, SR_LTMASK ;  /* 0x0000000000047919 */ /* 0x000e240000003900 */
[----:B0-----:R-:W-:-:S04]  /*2a6e0*/  LOP3.LUT R4, R4, UR4, RZ, 0xc0, !PT ;  /* 0x0000000404047c12 */ /* 0x001fc8000f8ec0ff */
[----:B------:R-:W0:Y:S01]  /*2a6f0*/  POPC R7, R4 ;  /* 0x0000000400077309 */ /* 0x000e220000000000 */
[----:B---3--:R-:W0:Y:S02]  /*2a700*/  SHFL.IDX PT, R0, R3, R0, 0x1f ;  /* 0x00001f0003007589 */ /* 0x008e2400000e0000 */
[----:B0-----:R-:W-:-:S05]  /*2a710*/  IADD3 R0, R0, UR37, R7 ;  /* 0x0000002500007c10 */ /* 0x001fca000fffe007 */
[----:B------:R1:W-:Y:S02]  /*2a720*/  STL [R1+0x460], R0 ;  /* 0x0004600001007387 */ /* 0x0003e40000100800 */
.L_x_3444:
[----:B------:R-:W-:Y:S05]  /*2a730*/  BSYNC B0 ;  /* 0x0000000000007941 */ /* 0x000fea0003800000 */
.L_x_3443:
[----:B------:R-:W-:-:S07]  /*2a740*/  SEL R19, R19, RZ, P0 ;  /* 0x000000ff13137207 */ /* 0x000fce0000000000 */
.L_x_3356:
[----:B------:R-:W-:Y:S05]  /*2a750*/  BSYNC B7 ;  /* 0x0000000000077941 */ /* 0x000fea0003800000 */
.L_x_3354:
[----:B-1-3--:R-:W3:Y:S02]  /*2a760*/  LDL R0, [R1+0x480] ;  /* 0x0004800001007983 */ /* 0x00aee40000100800 */
[----:B---3--:R-:W-:-:S13]  /*2a770*/  LOP3.LUT P0, RZ, R0, 0x40, RZ, 0xc0, !PT ;  /* 0x0000004000ff7812 */ /* 0x008fda000780c0ff */
[----:B------:R-:W-:Y:S05]  /*2a780*/  @!P0 BRA `(.L_x_3445) ;  /* 0x0000000000288947 */ /* 0x000fea0003800000 */
[----:B------:R-:W-:Y:S05]  /*2a790*/  WARPSYNC.ALL ;  /* 0x0000000000007948 */ /* 0x000fea0003800000 */
[----:B------:R-:W1:Y:S08]  /*2a7a0*/  S2UR UR5, SR_CgaCtaId ;  /* 0x00000000000579c3 */ /* 0x000e700000008800 */
[----:B------:R-:W-:Y:S06]  /*2a7b0*/  BAR.SYNC.DEFER_BLOCKING 0x5, 0x180 ;  /* 0x0146000000007b1d */ /* 0x000fec0000010000 */
[----:B------:R-:W-:-:S02]  /*2a7c0*/  UMOV UR4, 0x400 ;  /* 0x0000040000047882 */ /* 0x000fc40000000000 */
[----:B-1----:R-:W-:-:S06]  /*2a7d0*/  ULEA UR4, UR5, UR4, 0x18 ;  /* 0x0000000405047291 */ /* 0x002fcc000f8ec03f */
[----:B------:R-:W-:-:S05]  /*2a7e0*/  IMAD.U32 R18, RZ, RZ, UR4 ;  /* 0x00000004ff127e24 */ /* 0x000fca000f8e00ff */
[----:B0-2---:R-:W0:Y:S04]  /*2a7f0*/  LDS.128 R4, [R18+0x324d0] ;  /* 0x0324d00012047984 */ /* 0x005e280000000c00 */
[----:B0-----:R1:W-:Y:S01]  /*2a800*/  STL.128 [R1+0x460], R4 ;  /* 0x0004600401007387 */ /* 0x0013e20000100c00 */
[----:B------:R-:W-:Y:S06]  /*2a810*/  BAR.ARV 0x4, 0x180 ;  /* 0x0106000000007b1d */ /* 0x000fec0000002000 */
[----:B------:R-:W-:Y:S05]  /*2a820*/  BRA `(.L_x_3446) ;  /* 0x0000001000347947 */ /* 0x000fea0003800000 */
.L_x_3445:
[----:B------:R-:W1:Y:S01]  /*2a830*/  S2R R0, SR_TID.X ;  /* 0x0000000000007919 */ /* 0x000e620000002100 */
[----:B------:R-:W-:Y:S01]  /*2a840*/  UMOV UR4, 0xffffffff ;  /* 0xffffffff00047882 */ /* 0x000fe20000000000 */
[----:B-1----:R-:W-:-:S04]  /*2a850*/  LOP3.LUT R16, R0, 0x1f, RZ, 0xc0, !PT ;  /* 0x0000001f00107812 */ /* 0x002fc800078ec0ff */
[----:B------:R-:W-:Y:S01]  /*2a860*/  ISETP.NE.AND P0, PT, R16, 0x1f, PT ;  /* 0x0000001f1000780c */ /* 0x000fe20003f05270 */
[----:B------:R-:W-:-:S12]  /*2a870*/  BRA.DIV UR4, `(.L_x_3447) ;  /* 0x0000003204f07947 */ /* 0x000fd8000b800000 */
[----:B0-----:R-:W3:Y:S01]  /*2a880*/  LDL R4, [R1+0x46c] ;  /* 0x00046c0001047983 */ /* 0x001ee20000100800 */
[----:B------:R-:W-:-:S03]  /*2a890*/  ULDC UR4, c[0x0][0xd3c] ;  /* 0x00034f0000047ab9 */ /* 0x000fc60000000800 */
[----:B------:R-:W4:Y:S01]  /*2a8a0*/  LDL.LU R3, [R1+0x460] ;  /* 0x0004600001037983 */ /* 0x000f220000300800 */
[----:B---3--:R-:W-:-:S05]  /*2a8b0*/  IMAD.IADD R0, R4, 0x1, R16 ;  /* 0x0000000104007824 */ /* 0x008fca00078e0210 */
[----:B------:R-:W-:Y:S01]  /*2a8c0*/  ISETP.GE.OR P1, PT, R0, UR4, !P0 ;  /* 0x0000000400007c0c */ /* 0x000fe2000c726670 */
[----:B----4-:R-:W-:-:S12]  /*2a8d0*/  IMAD.MOV.U32 R11, RZ, RZ, R3 ;  /* 0x000000ffff0b7224 */ /* 0x010fd800078e0003 */
[----:B------:R-:W0:Y:S08]  /*2a8e0*/  @!P1 LDC.64 R2, c[0x0][0xd80] ;  /* 0x00036000ff029b82 */ /* 0x000e300000000a00 */
[----:B------:R-:W1:Y:S01]  /*2a8f0*/  @!P1 LDC.64 R4, c[0x0][0xd78] ;  /* 0x00035e00ff049b82 */ /* 0x000e620000000a00 */
[----:B0-----:R-:W-:-:S05]  /*2a900*/  @!P1 IMAD.WIDE R2, R0, 0x4, R2 ;  /* 0x0000000400029825 */ /* 0x001fca00078e0202 */
[----:B--2---:R1:W2:Y:S02]  /*2a910*/  @!P1 LDG.E R6, desc[UR40][R2.64] ;  /* 0x0000002802069981 */ /* 0x0042a4000c1e1900 */
[----:B-1----:R-:W-:-:S06]  /*2a920*/  @!P1 IMAD.WIDE R2, R0, 0x4, R4 ;  /* 0x0000000400029825 */ /* 0x002fcc00078e0204 */
[----:B------:R-:W3:Y:S01]  /*2a930*/  @!P1 LDG.E R2, desc[UR40][R2.64] ;  /* 0x0000002802029981 */ /* 0x000ee2000c1e1900 */
[----:B------:R-:W-:Y:S01]  /*2a940*/  IMAD.MOV.U32 R5, RZ, RZ, RZ ;  /* 0x000000ffff057224 */ /* 0x000fe200078e00ff */
[C---:B------:R-:W-:Y:S02]  /*2a950*/  ISETP.GE.U32.AND P2, PT, R16.reuse, 0x2, PT ;  /* 0x000000021000780c */ /* 0x040fe40003f46070 */
[C---:B------:R-:W-:Y:S02]  /*2a960*/  ISETP.GE.U32.AND P3, PT, R16.reuse, 0x4, PT ;  /* 0x000000041000780c */ /* 0x040fe40003f66070 */
[C---:B------:R-:W-:Y:S02]  /*2a970*/  ISETP.GE.U32.AND P4, PT, R16.reuse, 0x8, PT ;  /* 0x000000081000780c */ /* 0x040fe40003f86070 */
[----:B------:R-:W-:Y:S01]  /*2a980*/  ISETP.GE.U32.AND P5, PT, R16, 0x10, PT ;  /* 0x000000101000780c */ /* 0x000fe20003fa6070 */
[----:B------:R-:W-:Y:S04]  /*2a990*/  SHFL.IDX PT, R0, R11, RZ, 0x1f ;  /* 0x00001fff0b007589 */ /* 0x000fe800000e0000 */
[----:B------:R-:W-:Y:S01]  /*2a9a0*/  SHFL.IDX PT, R9, R11, 0x1, 0x1f ;  /* 0x00201f000b097f89 */ /* 0x000fe200000e0000 */
[----:B------:R-:W-:-:S02]  /*2a9b0*/  IMAD.MOV.U32 R8, RZ, RZ, RZ ;  /* 0x000000ffff087224 */ /* 0x000fc400078e00ff */
[----:B--2---:R-:W-:Y:S02]  /*2a9c0*/  @!P1 IMAD.MOV.U32 R5, RZ, RZ, R6 ;  /* 0x000000ffff059224 */ /* 0x004fe400078e0006 */
[----:B------:R-:W-:Y:S02]  /*2a9d0*/  IMAD.MOV.U32 R6, RZ, RZ, RZ ;  /* 0x000000ffff067224 */ /* 0x000fe400078e00ff */
[----:B---3--:R-:W-:-:S04]  /*2a9e0*/  @!P1 IMAD.MOV.U32 R6, RZ, RZ, R2 ;  /* 0x000000ffff069224 */ /* 0x008fc800078e0002 */
[----:B------:R-:W-:-:S05]  /*2a9f0*/  IMAD R2, R6, R5, RZ ;  /* 0x0000000506027224 */ /* 0x000fca00078e02ff */
[----:B------:R-:W0:Y:S01]  /*2aa00*/  SHFL.UP PT, R3, R2, 0x1, RZ ;  /* 0x0420000002037989 */ /* 0x000e2200000e00ff */
[----:B------:R-:W-:-:S04]  /*2aa10*/  ISETP.NE.AND P1, PT, R16, RZ, PT ;  /* 0x000000ff1000720c */ /* 0x000fc80003f25270 */
        /* <DEDUP_REMOVED lines=15> */
.L_x_3532:
[----:B------:R-:W-:Y:S02]  /*2ab10*/  ULDC UR4, c[0x0][0xd38] ;  /* 0x00034e0000047ab9 */ /* 0x000fe40000000800 */
[----:B------:R-:W-:-:S04]  /*2ab20*/  IMAD.U32 R7, RZ, RZ, UR4 ;  /* 0x00000004ff077e24 */ /* 0x000fc8000f8e00ff */
[----:B-1----:R-:W-:-:S04]  /*2ab30*/  IMAD R10, R10, R7, RZ ;  /* 0x000000070a0a7224 */ /* 0x002fc800078e02ff */
[----:B------:R-:W-:-:S05]  /*2ab40*/  IMAD.IADD R4, R9, 0x1, R10 ;  /* 0x0000000109047824 */ /* 0x000fca00078e020a */
[----:B------:R-:W-:-:S13]  /*2ab50*/  ISETP.GT.AND P6, PT, R4, R0, PT ;  /* 0x000000000400720c */ /* 0x000fda0003fc4270 */
[----:B------:R-:W-:Y:S05]  /*2ab60*/  @P6 BRA `(.L_x_3448) ;  /* 0x0000000000ac6947 */ /* 0x000fea0003800000 */
.L_x_3451:
        /* <DEDUP_REMOVED lines=37> */
.L_x_3540:
[----:B------:R-:W-:Y:S02]  /*2adc0*/  ULDC UR4, c[0x0][0xd38] ;  /* 0x00034e0000047ab9 */ /* 0x000fe40000000800 */
[----:B------:R-:W-:-:S04]  /*2add0*/  IMAD.U32 R7, RZ, RZ, UR4 ;  /* 0x00000004ff077e24 */ /* 0x000fc8000f8e00ff */
[----:B-1----:R-:W-:-:S04]  /*2ade0*/  IMAD R10, R10, R7, RZ ;  /* 0x000000070a0a7224 */ /* 0x002fc800078e02ff */
[----:B------:R-:W-:-:S05]  /*2adf0*/  IMAD.IADD R4, R10, 0x1, R4 ;  /* 0x000000010a047824 */ /* 0x000fca00078e0204 */
[----:B------:R-:W-:-:S13]  /*2ae00*/  ISETP.GT.AND P6, PT, R4, R0, PT ;  /* 0x000000000400720c */ /* 0x000fda0003fc4270 */
[----:B------:R-:W-:Y:S05]  /*2ae10*/  @!P6 BRA `(.L_x_3451) ;  /* 0xfffffffc0054e947 */ /* 0x000fea000383ffff */
.L_x_3448:
        /* <DEDUP_REMOVED lines=12> */
.L_x_3545:
[----:B------:R-:W-:-:S13]  /*2aee0*/  ISETP.NE.AND P0, PT, R3, RZ, PT ;  /* 0x000000ff0300720c */ /* 0x000fda0003f05270 */
[----:B------:R-:W-:Y:S05]  /*2aef0*/  @!P0 BRA `(.L_x_3453) ;  /* 0x0000000000148947 */ /* 0x000fea0003800000 */
[----:B------:R-:W-:Y:S01]  /*2af00*/  UMOV UR4, 0xffffffff ;  /* 0xffffffff00047882 */ /* 0x000fe20000000000 */
[----:B---3--:R-:W-:Y:S02]  /*2af10*/  VIADD R9, R9, 0xffffffff ;  /* 0xffffffff09097836 */ /* 0x008fe40000000000 */
[----:B------:R-:W-:Y:S05]  /*2af20*/  BRA.DIV UR4, `(.L_x_3454) ;  /* 0x0000003604e47947 */ /* 0x000fea000b800000 */
[----:B0-----:R0:W2:Y:S02]  /*2af30*/  SHFL.IDX PT, R2, R2, R9, 0x1f ;  /* 0x00001f0902027589 */ /* 0x0010a400000e0000 */
.L_x_3548:
[----:B--2---:R-:W-:-:S07]  /*2af40*/  IMAD.MOV.U32 R8, RZ, RZ, R2 ;  /* 0x000000ffff087224 */ /* 0x004fce00078e0002 */
.L_x_3453:
[----:B0-----:R-:W-:Y:S01]  /*2af50*/  IMAD R2, R8, R7, R10 ;  /* 0x0000000708027224 */ /* 0x001fe200078e020a */
[----:B------:R-:W-:-:S03]  /*2af60*/  ISETP.NE.AND P0, PT, R6, 0x1, PT ;  /* 0x000000010600780c */ /* 0x000fc60003f05270 */
[----:B------:R-:W-:Y:S01]  /*2af70*/  IMAD.IADD R0, R0, 0x1, -R2 ;  /* 0x0000000100007824 */ /* 0x000fe200078e0a02 */
[----:B------:R0:W-:Y:S09]  /*2af80*/  STL [R1+0x460], R2 ;  /* 0x0004600201007387 */ /* 0x0001f20000100800 */
[----:B------:R-:W-:Y:S05]  /*2af90*/  @!P0 BRA `(.L_x_3455) ;  /* 0x0000000000e48947 */ /* 0x000fea0003800000 */
[----:B-1-3--:R-:W-:-:S04]  /*2afa0*/  IABS R5, R4 ;  /* 0x0000000400057213 */ /* 0x00afc80000000000 */
[----:B0-----:R-:W0:Y:S08]  /*2afb0*/  I2F.RP R2, R5 ;  /* 0x0000000500027306 */ /* 0x001e300000209400 */
        /* <DEDUP_REMOVED lines=55> */
.L_x_3455:
[----:B-1-3--:R-:W2:Y:S01]  /*2b330*/  LDL R5, [R1+0x46c] ;  /* 0x00046c0001057983 */ /* 0x00aea20000100800 */
[----:B0-----:R-:W2:Y:S02]  /*2b340*/  LDC.64 R2, c[0x0][0xd90] ;  /* 0x00036400ff027b82 */ /* 0x001ea40000000a00 */
[----:B--2---:R-:W-:-:S05]  /*2b350*/  IMAD.WIDE R2, R5, 0x4, R2 ;  /* 0x0000000405027825 */ /* 0x004fca00078e0202 */
        /* <DEDUP_REMOVED lines=51> */
[----:B------:R-:W-:Y:S02]  /*2b690*/  ISETP.GE.AND P2, PT, R3, RZ, PT ;  /* 0x000000ff0300720c */ /* 0x000fe40003f46270 */
[----:B------:R-:W-:-:S05]  /*2b6a0*/  IADD3 R3, R8, 0x1000000, R0 ;  /* 0x0100000008037810 */ /* 0x000fca0007ffe000 */
[----:B------:R-:W-:-:S06]  /*2b6b0*/  @P0 VIADD R2, R2, 0x1 ;  /* 0x0000000102020836 */ /* 0x000fcc0000000000 */
[----:B------:R-:W-:Y:S01]  /*2b6c0*/  @!P2 IMAD.MOV R2, RZ, RZ, -R2 ;  /* 0x000000ffff02a224 */ /* 0x000fe200078e0a02 */
[----:B------:R-:W-:Y:S01]  /*2b6d0*/  @!P1 LOP3.LUT R2, RZ, R6, RZ, 0x33, !PT ;  /* 0x00000006ff029212 */ /* 0x000fe200078e33ff */
[----:B------:R-:W-:-:S04]  /*2b6e0*/  IMAD.MOV R6, RZ, RZ, -R6 ;  /* 0x000000ffff067224 */ /* 0x000fc800078e0a06 */
[----:B------:R-:W-:Y:S02]  /*2b6f0*/  IMAD R3, R2, R6, R3 ;  /* 0x0000000602037224 */ /* 0x000fe400078e0203 */
[----:B------:R-:W-:-:S03]  /*2b700*/  IMAD.MOV.U32 R0, RZ, RZ, R2 ;  /* 0x000000ffff007224 */ /* 0x000fc600078e0002 */
[----:B------:R1:W-:Y:S04]  /*2b710*/  STL [R1+0x468], R3 ;  /* 0x0004680301007387 */ /* 0x0003e80000100800 */
.L_x_3456:
[----:B-1----:R-:W-:-:S05]  /*2b720*/  LOP3.LUT R3, RZ, R0, RZ, 0x33, !PT ;  /* 0x00000000ff037212 */ /* 0x002fca00078e33ff */
[----:B------:R-:W-:-:S05]  /*2b730*/  IMAD.IADD R0, R4, 0x1, R3 ;  /* 0x0000000104007824 */ /* 0x000fca00078e0203 */
[----:B------:R2:W-:Y:S01]  /*2b740*/  STL [R1+0x464], R0 ;  /* 0x0004640001007387 */ /* 0x0005e20000100800 */
[----:B------:R-:W-:Y:S05]  /*2b750*/  BRA `(.L_x_3457) ;  /* 0x0000000000287947 */ /* 0x000fea0003800000 */
.L_x_3449:
[----:B------:R-:W-:Y:S01]  /*2b760*/  UMOV UR4, URZ ;  /* 0x0000003f00047c82 */ /* 0x000fe20008000000 */
[----:B------:R-:W-:Y:S01]  /*2b770*/  UMOV UR5, URZ ;  /* 0x0000003f00057c82 */ /* 0x000fe20008000000 */
[----:B------:R-:W-:Y:S01]  /*2b780*/  ULDC UR6, c[0x0][0xd3c] ;  /* 0x00034f0000067ab9 */ /* 0x000fe20000000800 */
[----:B------:R0:W-:Y:S01]  /*2b790*/  STL [R1+0x460], R0 ;  /* 0x0004600001007387 */ /* 0x0001e20000100800 */
[----:B------:R-:W-:Y:S02]  /*2b7a0*/  IMAD.U32 R3, RZ, RZ, UR4 ;  /* 0x00000004ff037e24 */ /* 0x000fe4000f8e00ff */
[----:B------:R-:W-:-:S03]  /*2b7b0*/  IMAD.U32 R2, RZ, RZ, UR5 ;  /* 0x00000005ff027e24 */ /* 0x000fc6000f8e00ff */
[----:B------:R1:W-:Y:S01]  /*2b7c0*/  STL [R1+0x464], R3 ;  /* 0x0004640301007387 */ /* 0x0003e20000100800 */
[----:B0-----:R-:W-:-:S03]  /*2b7d0*/  IMAD.U32 R0, RZ, RZ, UR6 ;  /* 0x00000006ff007e24 */ /* 0x001fc6000f8e00ff */
[----:B------:R1:W-:Y:S04]  /*2b7e0*/  STL [R1+0x468], R2 ;  /* 0x0004680201007387 */ /* 0x0003e80000100800 */
[----:B------:R1:W-:Y:S02]  /*2b7f0*/  STL [R1+0x46c], R0 ;  /* 0x00046c0001007387 */ /* 0x0003e40000100800 */
.L_x_3457:
[----:B-1----:R-:W3:Y:S04]  /*2b800*/  LDL R3, [R1+0x468] ;  /* 0x0004680001037983 */ /* 0x002ee80000100800 */
[----:B0-----:R-:W4:Y:S04]  /*2b810*/  LDL R2, [R1+0x46c] ;  /* 0x00046c0001027983 */ /* 0x001f280000100800 */
[----:B------:R-:W5:Y:S04]  /*2b820*/  LDL R4, [R1+0x460] ;  /* 0x0004600001047983 */ /* 0x000f680000100800 */
[----:B------:R-:W5:Y:S01]  /*2b830*/  LDL R5, [R1+0x464] ;  /* 0x0004640001057983 */ /* 0x000f620000100800 */
[----:B------:R-:W-:Y:S05]  /*2b840*/  WARPSYNC.ALL ;  /* 0x0000000000007948 */ /* 0x000fea0003800000 */
[----:B--2---:R-:W0:Y:S02]  /*2b850*/  S2R R0, SR_TID.X ;  /* 0x0000000000007919 */ /* 0x004e240000002100 */
[----:B0-----:R-:W-:Y:S01]  /*2b860*/  LOP3.LUT R0, R0, 0x1f, RZ, 0xc0, !PT ;  /* 0x0000001f00007812 */ /* 0x001fe200078ec0ff */
[----:B------:R-:W-:Y:S03]  /*2b870*/  BAR.SYNC.DEFER_BLOCKING 0x4, 0x180 ;  /* 0x0106000000007b1d */ /* 0x000fe60000010000 */
[----:B------:R-:W-:-:S13]  /*2b880*/  ISETP.NE.AND P0, PT, R0, RZ, PT ;  /* 0x000000ff0000720c */ /* 0x000fda0003f05270 */
[----:B------:R-:W-:Y:S01]  /*2b890*/  @!P0 MOV R0, 0x400 ;  /* 0x0000040000008802 */ /* 0x000fe20000000f00 */
[----:B---3--:R-:W-:Y:S02]  /*2b8a0*/  IMAD.MOV.U32 R6, RZ, RZ, R3 ;  /* 0x000000ffff067224 */ /* 0x008fe400078e0003 */
[----:B------:R-:W0:Y:S01]  /*2b8b0*/  @!P0 S2R R3, SR_CgaCtaId ;  /* 0x0000000000038919 */ /* 0x000e220000008800 */
[----:B----4-:R-:W-:Y:S01]  /*2b8c0*/  IMAD.MOV.U32 R7, RZ, RZ, R2 ;  /* 0x000000ffff077224 */ /* 0x010fe200078e0002 */
[----:B0-----:R-:W-:-:S05]  /*2b8d0*/  @!P0 LEA R18, R3, R0, 0x18 ;  /* 0x0000000003128211 */ /* 0x001fca00078ec0ff */
[----:B-----5:R0:W-:Y:S01]  /*2b8e0*/  @!P0 STS.128 [R18+0x324d0], R4 ;  /* 0x0324d00412008388 */ /* 0x0201e20000000c00 */
[----:B------:R-:W-:Y:S06]  /*2b8f0*/  BAR.ARV 0x5, 0x180 ;  /* 0x0146000000007b1d */ /* 0x000fec0000002000 */
.L_x_3446:
[----:B------:R-:W2:Y:S01]  /*2b900*/  LDL R0, [R1+0x46c] ;  /* 0x00046c0001007983 */ /* 0x000ea20000100800 */
[----:B------:R-:W-:Y:S02]  /*2b910*/  ULDC UR4, c[0x0][0xd3c] ;  /* 0x00034f0000047ab9 */ /* 0x000fe40000000800 */
[----:B--2---:R-:W-:-:S13]  /*2b920*/  ISETP.GE.AND P0, PT, R0, UR4, PT ;  /* 0x0000000400007c0c */ /* 0x004fda000bf06270 */
[----:B------:R-:W-:Y:S05]  /*2b930*/  @!P0 BRA `(.L_x_3458) ;  /* 0xffffff9400dc8947 */ /* 0x000fea000383ffff */
[----:B------:R-:W-:Y:S05]  /*2b940*/  BSYNC B8 ;  /* 0x0000000000087941 */ /* 0x000fea0003800000 */
.L_x_3340:
[----:B----4-:R-:W2:Y:S01]  /*2b950*/  LDL.LU R0, [R1+0x4d8] ;  /* 0x0004d80001007983 */ /* 0x010ea20000300800 */
[----:B------:R-:W-:Y:S01]  /*2b960*/  BSSY B0, `(.L_x_3459) ;  /* 0x000000b000007945 */ /* 0x000fe20003800000 */
[----:B01-3--:R-:W0:Y:S01]  /*2b970*/  S2R R5, SR_CgaCtaId ;  /* 0x0000000000057919 */ /* 0x00be220000008800 */
[----:B--2---:R-:W-:-:S05]  /*2b980*/  VIADD R0, R0, 0x1 ;  /* 0x0000000100007836 */ /* 0x004fca0000000000 */
[----:B------:R-:W-:-:S04]  /*2b990*/  LEA.HI R2, R0, R0, RZ, 0x1 ;  /* 0x0000000000027211 */ /* 0x000fc800078f08ff */
[----:B------:R-:W-:-:S05]  /*2b9a0*/  LOP3.LUT R3, R2, 0xfffffffe, RZ, 0xc0, !PT ;  /* 0xfffffffe02037812 */ /* 0x000fca00078ec0ff */
[----:B------:R-:W-:Y:S01]  /*2b9b0*/  IMAD.IADD R3, R0, 0x1, -R3 ;  /* 0x0000000100037824 */ /* 0x000fe200078e0a03 */
[----:B------:R-:W-:-:S04]  /*2b9c0*/  MOV R0, 0x400 ;  /* 0x0000040000007802 */ /* 0x000fc80000000f00 */
[----:B0-----:R-:W-:Y:S02]  /*2b9d0*/  LEA R0, R5, R0, 0x18 ;  /* 0x0000000005007211 */ /* 0x001fe400078ec0ff */
[----:B------:R-:W-:-:S04]  /*2b9e0*/  SHF.L.U32 R3, R3, 0x1f, RZ ;  /* 0x0000001f03037819 */ /* 0x000fc800000006ff */
[----:B------:R-:W0:Y:S02]  /*2b9f0*/  SYNCS.PHASECHK.TRANS64.TRYWAIT P0, [R0+URZ+0x32420], R3 ;  /* 0x03242003000075a7 */ /* 0x000e24000800017f */
[----:B0-----:R-:W-:Y:S05]  /*2ba00*/  @!P0 BRA `(.L_x_3460) ;  /* 0x0000002c00588947 */ /* 0x001fea0003800000 */
.L_x_3549:
[----:B------:R-:W-:Y:S05]  /*2ba10*/  BSYNC B0 ;  /* 0x0000000000007941 */ /* 0x000fea0003800000 */
.L_x_3459:
[----:B------:R-:W-:-:S03]  /*2ba20*/  UMOV UR4, 0xffffffff ;  /* 0xffffffff00047882 */ /* 0x000fc60000000000 */
[----:B------:R-:W-:Y:S05]  /*2ba30*/  BRA.DIV UR4, `(.L_x_3461) ;  /* 0x0000002e04607947 */ /* 0x000fea000b800000 */
[----:B------:R-:W1:Y:S02]  /*2ba40*/  S2R R2, SR_TID.X ;  /* 0x0000000000027919 */ /* 0x000e640000002100 */
[----:B-1----:R-:W-:-:S04]  /*2ba50*/  SHF.R.U32.HI R2, RZ, 0x5, R2 ;  /* 0x00000005ff027819 */ /* 0x002fc80000011602 */
[----:B------:R-:W-:-:S05]  /*2ba60*/  LOP3.LUT R2, R2, 0x3, RZ, 0xc0, !PT ;  /* 0x0000000302027812 */ /* 0x000fca00078ec0ff */
[----:B------:R1:W2:Y:S02]  /*2ba70*/  SHFL.IDX PT, R14, R2, RZ, 0x1f ;  /* 0x00001fff020e7589 */ /* 0x0002a400000e0000 */
.L_x_3552:
[----:B--2---:R-:W-:Y:S01]  /*2ba80*/  ISETP.NE.AND P0, PT, R14, RZ, PT ;  /* 0x000000ff0e00720c */ /* 0x004fe20003f05270 */
[----:B------:R-:W-:-:S12]  /*2ba90*/  BSSY B0, `(.L_x_3462) ;  /* 0x0000025000007945 */ /* 0x000fd80003800000 */
[----:B------:R-:W-:Y:S05]  /*2baa0*/  @P0 BRA `(.L_x_3463) ;  /* 0x00000000008c0947 */ /* 0x000fea0003800000 */
[----:B------:R-:W-:-:S03]  /*2bab0*/  UMOV UR4, 0xffffffff ;  /* 0xffffffff00047882 */ /* 0x000fc60000000000 */
[----:B------:R-:W-:Y:S05]  /*2bac0*/  BRA.DIV UR4, `(.L_x_3464) ;  /* 0x0000002e04707947 */ /* 0x000fea000b800000 */
[----:B------:R-:W-:-:S13]  /*2bad0*/  ELECT P6, URZ, PT ;  /* 0x00000000003f782f */ /* 0x000fda00038c0000 */
.L_x_3555:
[----:B------:R-:W-:Y:S05]  /*2bae0*/  @!P6 BRA `(.L_x_3463) ;  /* 0x00000000007ce947 */ /* 0x000fea0003800000 */
[----:B------:R-:W-:-:S06]  /*2baf0*/  ULOP3.LUT UR4, UR36, 0x2, URZ, 0xfc, !UPT ;  /* 0x0000000224047892 */ /* 0x000fcc000f8efc3f */
[----:B-1----:R-:W-:-:S05]  /*2bb00*/  IMAD.U32 R2, RZ, RZ, UR4 ;  /* 0x00000004ff027e24 */ /* 0x002fca000f8e00ff */
[----:B------:R-:W-:-:S13]  /*2bb10*/  ISETP.NE.AND P2, PT, R2, 0x3, PT ;  /* 0x000000030200780c */ /* 0x000fda0003f45270 */
[----:B------:R-:W-:Y:S05]  /*2bb20*/  @!P2 BRA `(.L_x_3465) ;  /* 0x000000000004a947 */ /* 0x000fea0003800000 */
[----:B------:R-:W-:Y:S01]  /*2bb30*/  BPT.TRAP 0x1 ;  /* 0x000000040000795c */ /* 0x000fe20000300000 */
.L_x_3465:
        /* <DEDUP_REMOVED lines=13> */
.L_x_3556:
[----:B------:R-:W1:Y:S02]  /*2bc10*/  SYNCS.PHASECHK.TRANS64.TRYWAIT P0, [R7+URZ], R2 ;  /* 0x00000002070075a7 */ /* 0x000e64000800017f */
[----:B-1----:R-:W-:Y:S05]  /*2bc20*/  @!P0 BRA `(.L_x_3467) ;  /* 0x0000002c004c8947 */ /* 0x002fea0003800000 */
.L_x_3557:
[----:B------:R-:W-:Y:S05]  /*2bc30*/  @!P2 BRA `(.L_x_3468) ;  /* 0x000000000004a947 */ /* 0x000fea0003800000 */
[----:B------:R-:W-:Y:S01]  /*2bc40*/  BPT.TRAP 0x1 ;  /* 0x000000040000795c */ /* 0x000fe20000300000 */
.L_x_3468:
[----:B------:R-:W-:-:S04]  /*2bc50*/  VIADD R0, R0, 0x32460 ;  /* 0x0003246000007836 */ /* 0x000fc80000000000 */
[----:B------:R-:W-:-:S04]  /*2bc60*/  IMAD R4, R19, 0x8, R0 ;  /* 0x0000000813047824 */ /* 0x000fc800078e0200 */
[----:B------:R-:W2:Y:S02]  /*2bc70*/  SYNCS.PHASECHK.TRANS64.TRYWAIT P0, [R4+URZ], R5 ;  /* 0x00000005040075a7 */ /* 0x000ea4000800017f */
[----:B--2---:R-:W-:Y:S05]  /*2bc80*/  @!P0 BRA `(.L_x_3469) ;  /* 0x0000002c00488947 */ /* 0x004fea0003800000 */
.L_x_3558:
[----:B------:R-:W-:-:S07]  /*2bc90*/  IMAD R3, R3, 0x8, R0 ;  /* 0x0000000803037824 */ /* 0x000fce00078e0200 */
.L_x_3470:
[----:B---3--:R3:W4:Y:S02]  /*2bca0*/  SYNCS.PHASECHK.TRANS64.TRYWAIT P0, [R3+URZ], R2 ;  /* 0x00000002030075a7 */ /* 0x008724000800017f */
[----:B----4-:R-:W-:Y:S05]  /*2bcb0*/  @!P0 NANOSLEEP.SYNCS 0x989680 ;  /* 0x009896800000895d */ /* 0x010fea0003900000 */
[----:B------:R-:W4:Y:S02]  /*2bcc0*/  @!P0 SYNCS.PHASECHK.TRANS64 P0, [R3+URZ], R2 ;  /* 0x00000002030085a7 */ /* 0x000f24000800007f */
[----:B----4-:R-:W-:Y:S05]  /*2bcd0*/  @!P0 BRA `(.L_x_3470) ;  /* 0xfffffffc00f08947 */ /* 0x010fea000383ffff */
.L_x_3463:
[----:B------:R-:W-:Y:S05]  /*2bce0*/  BSYNC B0 ;  /* 0x0000000000007941 */ /* 0x000fea0003800000 */
.L_x_3462:
[----:B------:R-:W-:Y:S05]  /*2bcf0*/  EXIT ;  /* 0x000000000000794d */ /* 0x000fea0003800000 */
.L_x_3220:
[----:B0-----:R0:W1:Y:S02]  /*2bd00*/  SYNCS.PHASECHK.TRANS64.TRYWAIT P0, [R72+URZ+0x32400], R27 ;  /* 0x0324001b480075a7 */ /* 0x001064000800017f */
[----:B-1----:R-:W-:Y:S05]  /*2bd10*/  @!P0 NANOSLEEP.SYNCS 0x989680 ;  /* 0x009896800000895d */ /* 0x002fea0003900000 */
[----:B------:R-:W1:Y:S02]  /*2bd20*/  @!P0 SYNCS.PHASECHK.TRANS64 P0, [R72+URZ+0x32400], R27 ;  /* 0x0324001b480085a7 */ /* 0x000e64000800007f */
[----:B-1----:R-:W-:Y:S05]  /*2bd30*/  @!P0 BRA `(.L_x_3220) ;  /* 0xfffffffc00f08947 */ /* 0x002fea000383ffff */
[----:B------:R-:W-:Y:S05]  /*2bd40*/  BRA `(.L_x_3471) ;  /* 0xfffffd70002c7947 */ /* 0x000fea000383ffff */
.L_x_3227:
[----:B-1----:R1:W2:Y:S02]  /*2bd50*/  SYNCS.PHASECHK.TRANS64.TRYWAIT P0, [R12+URZ], R13 ;  /* 0x0000000d0c0075a7 */ /* 0x0022a4000800017f */
[----:B--2---:R-:W-:Y:S05]  /*2bd60*/  @!P0 NANOSLEEP.SYNCS 0x989680 ;  /* 0x009896800000895d */ /* 0x004fea0003900000 */
[----:B------:R-:W2:Y:S02]  /*2bd70*/  @!P0 SYNCS.PHASECHK.TRANS64 P0, [R12+URZ], R13 ;  /* 0x0000000d0c0085a7 */ /* 0x000ea4000800007f */
[----:B--2---:R-:W-:Y:S05]  /*2bd80*/  @!P0 BRA `(.L_x_3227) ;  /* 0xfffffffc00f08947 */ /* 0x004fea000383ffff */
[----:B------:R-:W-:Y:S05]  /*2bd90*/  BRA `(.L_x_3226) ;  /* 0xfffffd74005c7947 */ /* 0x000fea000383ffff */
.L_x_3229:
[----:B0-----:R0:W1:Y:S02]  /*2bda0*/  SYNCS.PHASECHK.TRANS64.TRYWAIT P0, [R72+URZ+0x32410], R9 ;  /* 0x03241009480075a7 */ /* 0x001064000800017f */
[----:B-1----:R-:W-:Y:S05]  /*2bdb0*/  @!P0 NANOSLEEP.SYNCS 0x989680 ;  /* 0x009896800000895d */ /* 0x002fea0003900000 */
[----:B------:R-:W1:Y:S02]  /*2bdc0*/  @!P0 SYNCS.PHASECHK.TRANS64 P0, [R72+URZ+0x32410], R9 ;  /* 0x03241009480085a7 */ /* 0x000e64000800007f */
[----:B-1----:R-:W-:Y:S05]  /*2bdd0*/  @!P0 BRA `(.L_x_3229) ;  /* 0xfffffffc00f08947 */ /* 0x002fea000383ffff */
[----:B------:R-:W-:Y:S05]  /*2bde0*/  BRA `(.L_x_3472) ;  /* 0xfffffd7800347947 */ /* 0x000fea000383ffff */
.L_x_3236:
[----:B-1----:R1:W2:Y:S02]  /*2bdf0*/  SYNCS.PHASECHK.TRANS64.TRYWAIT P0, [R8+URZ], R9 ;  /* 0x00000009080075a7 */ /* 0x0022a4000800017f */
[----:B--2---:R-:W-:Y:S05]  /*2be00*/  @!P0 NANOSLEEP.SYNCS 0x989680 ;  /* 0x009896800000895d */ /* 0x004fea0003900000 */
[----:B------:R-:W2:Y:S02]  /*2be10*/  @!P0 SYNCS.PHASECHK.TRANS64 P0, [R8+URZ], R9 ;  /* 0x00000009080085a7 */ /* 0x000ea4000800007f */
[----:B--2---:R-:W-:Y:S05]  /*2be20*/  @!P0 BRA `(.L_x_3236) ;  /* 0xfffffffc00f08947 */ /* 0x004fea000383ffff */
[----:B------:R-:W-:Y:S05]  /*2be30*/  BRA `(.L_x_3235) ;  /* 0xfffffd7800787947 */ /* 0x000fea000383ffff */
.L_x_3267:
[----:B0-----:R0:W1:Y:S02]  /*2be40*/  SYNCS.PHASECHK.TRANS64.TRYWAIT P2, [R0+URZ], R3 ;  /* 0x00000003000075a7 */ /* 0x001064000804017f */
[----:B-1----:R-:W-:Y:S05]  /*2be50*/  @!P2 NANOSLEEP.SYNCS 0x989680 ;  /* 0x009896800000a95d */ /* 0x002fea0003900000 */
[----:B------:R-:W1:Y:S02]  /*2be60*/  @!P2 SYNCS.PHASECHK.TRANS64 P2, [R0+URZ], R3 ;  /* 0x000000030000a5a7 */ /* 0x000e64000804007f */
[----:B-1----:R-:W-:Y:S05]  /*2be70*/  @!P2 BRA `(.L_x_3267) ;  /* 0xfffffffc00f0a947 */ /* 0x002fea000383ffff */
[----:B------:R-:W-:Y:S05]  /*2be80*/  BRA `(.L_x_3266) ;  /* 0xfffffde0001c7947 */ /* 0x000fea000383ffff */
.L_x_3274:
[----:B-1----:R1:W2:Y:S02]  /*2be90*/  SYNCS.PHASECHK.TRANS64.TRYWAIT P2, [R4+URZ], R5 ;  /* 0x00000005040075a7 */ /* 0x0022a4000804017f */
[----:B--2---:R-:W-:Y:S05]  /*2bea0*/  @!P2 NANOSLEEP.SYNCS 0x989680 ;  /* 0x009896800000a95d */ /* 0x004fea0003900000 */
[----:B------:R-:W2:Y:S02]  /*2beb0*/  @!P2 SYNCS.PHASECHK.TRANS64 P2, [R4+URZ], R5 ;  /* 0x000000050400a5a7 */ /* 0x000ea4000804007f */
[----:B--2---:R-:W-:Y:S05]  /*2bec0*/  @!P2 BRA `(.L_x_3274) ;  /* 0xfffffffc00f0a947 */ /* 0x004fea000383ffff */
[----:B------:R-:W-:Y:S05]  /*2bed0*/  BRA `(.L_x_3273) ;  /* 0xfffffde400407947 */ /* 0x000fea000383ffff */
.L_x_3285:
[----:B-1----:R1:W2:Y:S02]  /*2bee0*/  SYNCS.PHASECHK.TRANS64.TRYWAIT P1, [R0+URZ], R7 ;  /* 0x00000007000075a7 */ /* 0x0022a4000802017f */
[----:B--2---:R-:W-:Y:S05]  /*2bef0*/  @!P1 NANOSLEEP.SYNCS 0x989680 ;  /* 0x009896800000995d */ /* 0x004fea0003900000 */
[----:B------:R-:W2:Y:S02]  /*2bf00*/  @!P1 SYNCS.PHASECHK.TRANS64 P1, [R0+URZ], R7 ;  /* 0x00000007000095a7 */ /* 0x000ea4000802007f */
[----:B--2---:R-:W-:Y:S05]  /*2bf10*/  @!P1 BRA `(.L_x_3285) ;  /* 0xfffffffc00f09947 */ /* 0x004fea000383ffff */
[----:B------:R-:W-:Y:S05]  /*2bf20*/  BRA `(.L_x_3284) ;  /* 0xfffffe7800047947 */ /* 0x000fea000383ffff */
.L_x_3292:
[----:B--2---:R2:W3:Y:S02]  /*2bf30*/  SYNCS.PHASECHK.TRANS64.TRYWAIT P1, [R4+URZ], R5 ;  /* 0x00000005040075a7 */ /* 0x0044e4000802017f */
[----:B---3--:R-:W-:Y:S05]  /*2bf40*/  @!P1 NANOSLEEP.SYNCS 0x989680 ;  /* 0x009896800000995d */ /* 0x008fea0003900000 */
[----:B------:R-:W3:Y:S02]  /*2bf50*/  @!P1 SYNCS.PHASECHK.TRANS64 P1, [R4+URZ], R5 ;  /* 0x00000005040095a7 */ /* 0x000ee4000802007f */
[----:B---3--:R-:W-:Y:S05]  /*2bf60*/  @!P1 BRA `(.L_x_3292) ;  /* 0xfffffffc00f09947 */ /* 0x008fea000383ffff */
[----:B------:R-:W-:Y:S05]  /*2bf70*/  BRA `(.L_x_3291) ;  /* 0xfffffe7c00287947 */ /* 0x000fea000383ffff */
.L_x_3362:
[----:B0-----:R-:W0:Y:S01]  /*2bf80*/  S2R R4, SR_TID.X ;  /* 0x0000000000047919 */ /* 0x001e220000002100 */
[----:B------:R-:W-:Y:S01]  /*2bf90*/  BSSY B0, `(.L_x_3473) ;  /* 0x000000a000007945 */ /* 0x000fe20003800000 */
[----:B------:R-:W-:Y:S02]  /*2bfa0*/  IMAD.MOV.U32 R12, RZ, RZ, RZ ;  /* 0x000000ffff0c7224 */ /* 0x000fe400078e00ff */
[----:B------:R-:W-:Y:S02]  /*2bfb0*/  IMAD.MOV.U32 R11, RZ, RZ, 0x1f ;  /* 0x0000001fff0b7424 */ /* 0x000fe400078e00ff */
[----:B------:R-:W-:Y:S01]  /*2bfc0*/  IMAD.MOV.U32 R15, RZ, RZ, -0x1 ;  /* 0xffffffffff0f7424 */ /* 0x000fe200078e00ff */
[----:B0-----:R-:W-:-:S04]  /*2bfd0*/  SHF.R.U32.HI R4, RZ, 0x5, R4 ;  /* 0x00000005ff047819 */ /* 0x001fc80000011604 */
[----:B------:R-:W-:-:S05]  /*2bfe0*/  LOP3.LUT R4, R4, 0x3, RZ, 0xc0, !PT ;  /* 0x0000000304047812 */ /* 0x000fca00078ec0ff */
[----:B------:R-:W-:-:S07]  /*2bff0*/  IMAD.MOV.U32 R13, RZ, RZ, R4 ;  /* 0x000000ffff0d7224 */ /* 0x000fce00078e0004 */
[----:B-1----:R-:W-:Y:S05]  /*2c000*/  WARPSYNC.COLLECTIVE R15, `(.L_x_3474) ;  /* 0x000000000f087348 */ /* 0x002fea0003c00000 */
[----:B------:R0:W2:Y:S02]  /*2c010*/  SHFL.IDX P6, R14, R13, R12, R11 ;  /* 0x0000000c0d0e7389 */ /* 0x0000a400000c000b */
[----:B012---:R-:W-:Y:S01]  /*2c020*/  ENDCOLLECTIVE ;  /* 0x000000000000791b */ /* 0x007fe20003800000 */
.L_x_3474:
[----:B------:R-:W-:Y:S05]  /*2c030*/  BSYNC B0 ;  /* 0x0000000000007941 */ /* 0x000fea0003800000 */
.L_x_3473:
[----:B------:R-:W-:Y:S05]  /*2c040*/  BRA `(.L_x_3475) ;  /* 0xffffffa000a87947 */ /* 0x000fea000383ffff */
.L_x_3364:
[----:B------:R-:W-:Y:S01]  /*2c050*/  BSSY B0, `(.L_x_3476) ;  /* 0x0000006000007945 */ /* 0x000fe20003800000 */
[----:B------:R-:W-:-:S07]  /*2c060*/  IMAD.MOV.U32 R15, RZ, RZ, -0x1 ;  /* 0xffffffffff0f7424 */ /* 0x000fce00078e00ff */
[----:B01----:R-:W-:Y:S05]  /*2c070*/  WARPSYNC.COLLECTIVE R15, `(.L_x_3477) ;  /* 0x000000000f0c7348 */ /* 0x003fea0003c00000 */
[----:B------:R-:W-:Y:S02]  /*2c080*/  ELECT P6, UR62, PT ;  /* 0x00000000003e782f */ /* 0x000fe400038c0000 */
[----:B------:R-:W-:Y:S01]  /*2c090*/  MOV R14, UR62 ;  /* 0x0000003e000e7c02 */ /* 0x000fe20008000f00 */
[----:B01----:R-:W-:Y:S10]  /*2c0a0*/  ENDCOLLECTIVE ;  /* 0x000000000000791b */ /* 0x003ff40003800000 */
.L_x_3477:
[----:B------:R-:W-:Y:S05]  /*2c0b0*/  BSYNC B0 ;  /* 0x0000000000007941 */ /* 0x000fea0003800000 */
.L_x_3476:
[----:B------:R-:W-:Y:S05]  /*2c0c0*/  BRA `(.L_x_3478) ;  /* 0xffffffa000b47947 */ /* 0x000fea000383ffff */
.L_x_3366:
[----:B0-----:R0:W2:Y:S02]  /*2c0d0*/  SYNCS.PHASECHK.TRANS64.TRYWAIT P0, [R0+URZ+0x32440], R2 ;  /* 0x03244002000075a7 */ /* 0x0010a4000800017f */
[----:B--2---:R-:W-:Y:S05]  /*2c0e0*/  @!P0 NANOSLEEP.SYNCS 0x989680 ;  /* 0x009896800000895d */ /* 0x004fea0003900000 */
[----:B------:R-:W2:Y:S02]  /*2c0f0*/  @!P0 SYNCS.PHASECHK.TRANS64 P0, [R0+URZ+0x32440], R2 ;  /* 0x03244002000085a7 */ /* 0x000ea4000800007f */
[----:B--2---:R-:W-:Y:S05]  /*2c100*/  @!P0 BRA `(.L_x_3366) ;  /* 0xfffffffc00f08947 */ /* 0x004fea000383ffff */
[----:B------:R-:W-:Y:S05]  /*2c110*/  BRA `(.L_x_3479) ;  /* 0xffffffa400147947 */ /* 0x000fea000383ffff */
.L_x_3370:
[----:B------:R0:W5:Y:S01]  /*2c120*/  LDL R2, [R1+0x490] ;  /* 0x0004900001027983 */ /* 0x0001620000100800 */
[----:B------:R-:W-:Y:S02]  /*2c130*/  IMAD.MOV.U32 R6, RZ, RZ, R11 ;  /* 0x000000ffff067224 */ /* 0x000fe400078e000b */
[----:B------:R-:W-:Y:S02]  /*2c140*/  IMAD.MOV.U32 R13, RZ, RZ, R0 ;  /* 0x000000ffff0d7224 */ /* 0x000fe400078e0000 */
[----:B------:R-:W-:Y:S02]  /*2c150*/  IMAD.MOV.U32 R12, RZ, RZ, RZ ;  /* 0x000000ffff0c7224 */ /* 0x000fe400078e00ff */
[----:B------:R-:W-:Y:S02]  /*2c160*/  IMAD.MOV.U32 R11, RZ, RZ, 0x181f ;  /* 0x0000181fff0b7424 */ /* 0x000fe400078e00ff */
[----:B------:R-:W-:Y:S02]  /*2c170*/  IMAD.MOV.U32 R15, RZ, RZ, -0x1 ;  /* 0xffffffffff0f7424 */ /* 0x000fe400078e00ff */
[----:B0-----:R-:W-:-:S07]  /*2c180*/  IMAD.IADD R10, R10, 0x1, R6 ;  /* 0x000000010a0a7824 */ /* 0x001fce00078e0206 */
[----:B-----5:R-:W-:Y:S05]  /*2c190*/  WARPSYNC.COLLECTIVE R15, `(.L_x_3480) ;  /* 0x000000000f087348 */ /* 0x020fea0003c00000 */
[----:B------:R0:W1:Y:S02]  /*2c1a0*/  SHFL.IDX P6, R14, R13, R12, R11 ;  /* 0x0000000c0d0e7389 */ /* 0x00006400000c000b */
[----:B01---5:R-:W-:Y:S01]  /*2c1b0*/  ENDCOLLECTIVE ;  /* 0x000000000000791b */ /* 0x023fe20003800000 */
.L_x_3480:
[----:B------:R0:W-:Y:S01]  /*2c1c0*/  STL [R1+0x484], R10 ;  /* 0x0004840a01007387 */ /* 0x0001e20000100800 */
[----:B------:R-:W-:Y:S02]  /*2c1d0*/  IMAD.MOV.U32 R13, RZ, RZ, R3 ;  /* 0x000000ffff0d7224 */ /* 0x000fe400078e0003 */
[----:B------:R-:W-:-:S07]  /*2c1e0*/  IMAD.MOV.U32 R4, RZ, RZ, R14 ;  /* 0x000000ffff047224 */ /* 0x000fce00078e000e */
[----:B0-----:R-:W-:Y:S05]  /*2c1f0*/  WARPSYNC.COLLECTIVE R15, `(.L_x_3481) ;  /* 0x000000000f087348 */ /* 0x001fea0003c00000 */
[----:B------:R1:W2:Y:S02]  /*2c200*/  SHFL.IDX P6, R14, R13, R12, R11 ;  /* 0x0000000c0d0e7389 */ /* 0x0002a400000c000b */
[----:B012---:R-:W-:Y:S01]  /*2c210*/  ENDCOLLECTIVE ;  /* 0x000000000000791b */ /* 0x007fe20003800000 */
.L_x_3481:
[----:B------:R-:W-:Y:S02]  /*2c220*/  IMAD.MOV.U32 R13, RZ, RZ, R0 ;  /* 0x000000ffff0d7224 */ /* 0x000fe400078e0000 */
[----:B------:R-:W-:Y:S02]  /*2c230*/  IMAD.MOV.U32 R12, RZ, RZ, 0x1 ;  /* 0x00000001ff0c7424 */ /* 0x000fe400078e00ff */
[----:B------:R-:W-:-:S07]  /*2c240*/  IMAD.MOV.U32 R5, RZ, RZ, R14 ;  /* 0x000000ffff057224 */ /* 0x000fce00078e000e */
[----:B------:R-:W-:Y:S05]  /*2c250*/  WARPSYNC.COLLECTIVE R15, `(.L_x_3482) ;  /* 0x000000000f087348 */ /* 0x000fea0003c00000 */
[----:B------:R0:W1:Y:S02]  /*2c260*/  SHFL.IDX P6, R14, R13, R12, R11 ;  /* 0x0000000c0d0e7389 */ /* 0x00006400000c000b */
[----:B01----:R-:W-:Y:S01]  /*2c270*/  ENDCOLLECTIVE ;  /* 0x000000000000791b */ /* 0x003fe20003800000 */
.L_x_3482:
[----:B------:R-:W-:Y:S02]  /*2c280*/  IMAD.MOV.U32 R13, RZ, RZ, R3 ;  /* 0x000000ffff0d7224 */ /* 0x000fe400078e0003 */
[----:B------:R-:W-:Y:S02]  /*2c290*/  IMAD R2, R2, R7, RZ ;  /* 0x0000000702027224 */ /* 0x000fe400078e02ff */
[----:B------:R-:W-:-:S07]  /*2c2a0*/  IMAD.MOV.U32 R7, RZ, RZ, R14 ;  /* 0x000000ffff077224 */ /* 0x000fce00078e000e */
[----:B------:R-:W-:Y:S05]  /*2c2b0*/  WARPSYNC.COLLECTIVE R15, `(.L_x_3483) ;  /* 0x000000000f087348 */ /* 0x000fea0003c00000 */
[----:B------:R0:W1:Y:S02]  /*2c2c0*/  SHFL.IDX P6, R14, R13, R12, R11 ;  /* 0x0000000c0d0e7389 */ /* 0x00006400000c000b */
[----:B01----:R-:W-:Y:S01]  /*2c2d0*/  ENDCOLLECTIVE ;  /* 0x000000000000791b */ /* 0x003fe20003800000 */
.L_x_3483:
[----:B------:R-:W-:-:S13]  /*2c2e0*/  ISETP.GE.AND P1, PT, R10, R2, PT ;  /* 0x000000020a00720c */ /* 0x000fda0003f26270 */
[----:B------:R-:W-:Y:S01]  /*2c2f0*/  @!P1 LEA R5, P3, R9, R5, 0x1 ;  /* 0x0000000509059211 */ /* 0x000fe200078608ff */
[----:B------:R-:W-:Y:S02]  /*2c300*/  IMAD.MOV.U32 R13, RZ, RZ, R0 ;  /* 0x000000ffff0d7224 */ /* 0x000fe400078e0000 */
[----:B------:R-:W-:Y:S02]  /*2c310*/  IMAD.MOV.U32 R12, RZ, RZ, 0x2 ;  /* 0x00000002ff0c7424 */ /* 0x000fe400078e00ff */
[----:B------:R-:W-:-:S05]  /*2c320*/  @!P1 IMAD.X R4, RZ, RZ, R4, P3 ;  /* 0x000000ffff049224 */ /* 0x000fca00018e0604 */
[----:B------:R-:W-:Y:S01]  /*2c330*/  @!P1 LOP3.LUT R5, R5, R4, RZ, 0x3c, !PT ;  /* 0x0000000405059212 */ /* 0x000fe200078e3cff */
[----:B------:R-:W-:-:S07]  /*2c340*/  IMAD.MOV.U32 R6, RZ, RZ, R14 ;  /* 0x000000ffff067224 */ /* 0x000fce00078e000e */
[----:B------:R-:W-:Y:S05]  /*2c350*/  WARPSYNC.COLLECTIVE R15, `(.L_x_3484) ;  /* 0x000000000f087348 */ /* 0x000fea0003c00000 */
[----:B------:R0:W1:Y:S02]  /*2c360*/  SHFL.IDX P6, R14, R13, R12, R11 ;  /* 0x0000000c0d0e7389 */ /* 0x00006400000c000b */
[----:B01----:R-:W-:Y:S01]  /*2c370*/  ENDCOLLECTIVE ;  /* 0x000000000000791b */ /* 0x003fe20003800000 */
.L_x_3484:
        /* <DEDUP_REMOVED lines=15> */
.L_x_3485:
        /* <DEDUP_REMOVED lines=19> */
.L_x_3486:
        /* <DEDUP_REMOVED lines=10> */
.L_x_3487:
        /* <DEDUP_REMOVED lines=13> */
.L_x_3488:
        /* <DEDUP_REMOVED lines=10> */
.L_x_3489:
        /* <DEDUP_REMOVED lines=13> */
.L_x_3490:
        /* <DEDUP_REMOVED lines=10> */
.L_x_3491:
        /* <DEDUP_REMOVED lines=13> */
.L_x_3492:
        /* <DEDUP_REMOVED lines=10> */
.L_x_3493:
        /* <DEDUP_REMOVED lines=11> */
.L_x_3494:
        /* <DEDUP_REMOVED lines=10> */
.L_x_3495:
[----:B------:R-:W-:Y:S01]  /*2cbe0*/  @!PT LDS RZ, [RZ] ;  /* 0x00000000fffff984 */ /* 0x000fe20000000800 */
[----:B------:R-:W-:Y:S01]  /*2cbf0*/  @!PT LDS RZ, [RZ] ;  /* 0x00000000fffff984 */ /* 0x000fe20000000800 */
[----:B------:R-:W-:Y:S01]  /*2cc00*/  @!PT LDS RZ, [RZ] ;  /* 0x00000000fffff984 */ /* 0x000fe20000000800 */
[----:B------:R1:W-:Y:S01]  /*2cc10*/  @!P1 LDGSTS.E.BYPASS.LTC128B.128 [R8+0x1b400], desc[UR40][R4.64], !P0 ;  /* 0x1b40000004089fae */ /* 0x0003e2000c101d68 */
[----:B------:R-:W-:Y:S01]  /*2cc20*/  IMAD.MOV.U32 R3, RZ, RZ, R14 ;  /* 0x000000ffff037224 */ /* 0x000fe200078e000e */
[----:B------:R-:W-:Y:S06]  /*2cc30*/  BRA `(.L_x_3496) ;  /* 0xffffffa4009c7947 */ /* 0x000fec000383ffff */
.L_x_3374:
        /* <DEDUP_REMOVED lines=11> */
[-C--:B---3--:R-:W-:Y:S02]  /*2ccf0*/  ISETP.GE.AND P4, PT, R6, R3.reuse, PT ;  /* 0x000000030600720c */ /* 0x088fe40003f86270 */
[----:B----4-:R-:W-:Y:S02]  /*2cd00*/  ISETP.GE.AND P5, PT, R15, R3, PT ;  /* 0x000000030f00720c */ /* 0x010fe40003fa6270 */
[----:B-----5:R-:W-:-:S09]  /*2cd10*/  LOP3.LUT R9, R9, 0xffffffef, RZ, 0xc0, !PT ;  /* 0xffffffef09097812 */ /* 0x020fd200078ec0ff */
        /* <DEDUP_REMOVED lines=9> */
[----:B------:R-:W-:-:S04]  /*2cdb0*/  @P4 LOP3.LUT R9, R9, 0x2, RZ, 0xfc, !PT ;  /* 0x0000000209094812 */ /* 0x000fc800078efcff */
[----:B------:R-:W-:-:S04]  /*2cdc0*/  LOP3.LUT R9, R9, 0xffffffdf, RZ, 0xc0, !PT ;  /* 0xffffffdf09097812 */ /* 0x000fc800078ec0ff */
[----:B------:R-:W-:-:S05]  /*2cdd0*/  @P6 LOP3.LUT R9, R9, 0x20, RZ, 0xfc, !PT ;  /* 0x0000002009096812 */ /* 0x000fca00078efcff */
[----:B------:R0:W-:Y:S01]  /*2cde0*/  STL [R1+0x480], R9 ;  /* 0x0004800901007387 */ /* 0x0001e20000100800 */
[-C--:B------:R-:W-:Y:S01]  /*2cdf0*/  ISETP.GE.AND P5, PT, R12, R3.reuse, PT ;  /* 0x000000030c00720c */ /* 0x080fe20003fa6270 */
[----:B------:R-:W-:Y:S01]  /*2ce00*/  IMAD.MOV.U32 R13, RZ, RZ, R0 ;  /* 0x000000ffff0d7224 */ /* 0x000fe200078e0000 */
[----:B------:R-:W-:Y:S01]  /*2ce10*/  ISETP.GE.AND P4, PT, R10, R3, PT ;  /* 0x000000030a00720c */ /* 0x000fe20003f86270 */
[----:B------:R-:W-:Y:S02]  /*2ce20*/  IMAD.MOV.U32 R12, RZ, RZ, RZ ;  /* 0x000000ffff0c7224 */ /* 0x000fe400078e00ff */
[----:B------:R-:W-:Y:S02]  /*2ce30*/  IMAD.MOV.U32 R11, RZ, RZ, 0x181f ;  /* 0x0000181fff0b7424 */ /* 0x000fe400078e00ff */
[----:B------:R-:W-:-:S08]  /*2ce40*/  IMAD.MOV.U32 R15, RZ, RZ, -0x1 ;  /* 0xffffffffff0f7424 */ /* 0x000fd000078e00ff */
[----:B0-----:R-:W-:Y:S05]  /*2ce50*/  WARPSYNC.COLLECTIVE R15, `(.L_x_3498) ;  /* 0x000000000f087348 */ /* 0x001fea0003c00000 */
[----:B------:R1:W2:Y:S02]  /*2ce60*/  SHFL.IDX P6, R14, R13, R12, R11 ;  /* 0x0000000c0d0e7389 */ /* 0x0002a400000c000b */
[----:B012---:R-:W-:Y:S01]  /*2ce70*/  ENDCOLLECTIVE ;  /* 0x000000000000791b */ /* 0x007fe20003800000 */
.L_x_3498:
[----:B------:R-:W-:Y:S05]  /*2ce80*/  BSYNC B0 ;  /* 0x0000000000007941 */ /* 0x000fea0003800000 */
.L_x_3497:
        /* <DEDUP_REMOVED lines=10> */
.L_x_3499:
        /* <DEDUP_REMOVED lines=16> */
.L_x_3500:
        /* <DEDUP_REMOVED lines=15> */
.L_x_3501:
        /* <DEDUP_REMOVED lines=12> */
.L_x_3502:
        /* <DEDUP_REMOVED lines=12> */
.L_x_3503:
        /* <DEDUP_REMOVED lines=12> */
.L_x_3504:
        /* <DEDUP_REMOVED lines=12> */
.L_x_3505:
        /* <DEDUP_REMOVED lines=12> */
.L_x_3506:
        /* <DEDUP_REMOVED lines=12> */
.L_x_3507:
        /* <DEDUP_REMOVED lines=12> */
.L_x_3508:
        /* <DEDUP_REMOVED lines=11> */
.L_x_3509:
        /* <DEDUP_REMOVED lines=16> */
.L_x_3510:
[----:B------:R-:W-:Y:S02]  /*2d810*/  IMAD.MOV.U32 R13, RZ, RZ, R2 ;  /* 0x000000ffff0d7224 */ /* 0x000fe400078e0002 */
[----:B------:R-:W-:-:S07]  /*2d820*/  IMAD.MOV.U32 R6, RZ, RZ, R14 ;  /* 0x000000ffff067224 */ /* 0x000fce00078e000e */
[----:B------:R-:W-:Y:S05]  /*2d830*/  WARPSYNC.COLLECTIVE R15, `(.L_x_3511) ;  /* 0x000000000f087348 */ /* 0x000fea0003c00000 */
[----:B------:R0:W1:Y:S02]  /*2d840*/  SHFL.IDX P6, R14, R13, R12, R11 ;  /* 0x0000000c0d0e7389 */ /* 0x00006400000c000b */
[----:B01----:R-:W-:Y:S01]  /*2d850*/  ENDCOLLECTIVE ;  /* 0x000000000000791b */ /* 0x003fe20003800000 */
.L_x_3511:
[----:B------:R-:W-:Y:S02]  /*2d860*/  IMAD.MOV.U32 R13, RZ, RZ, R0 ;  /* 0x000000ffff0d7224 */ /* 0x000fe400078e0000 */
[----:B------:R-:W-:Y:S02]  /*2d870*/  IMAD.MOV.U32 R12, RZ, RZ, 0x7 ;  /* 0x00000007ff0c7424 */ /* 0x000fe400078e00ff */
[----:B------:R-:W-:-:S07]  /*2d880*/  IMAD.MOV.U32 R4, RZ, RZ, R14 ;  /* 0x000000ffff047224 */ /* 0x000fce00078e000e */
[----:B------:R-:W-:Y:S05]  /*2d890*/  WARPSYNC.COLLECTIVE R15, `(.L_x_3512) ;  /* 0x000000000f087348 */ /* 0x000fea0003c00000 */
[----:B------:R0:W1:Y:S02]  /*2d8a0*/  SHFL.IDX P6, R14, R13, R12, R11 ;  /* 0x0000000c0d0e7389 */ /* 0x00006400000c000b */
[----:B01----:R-:W-:Y:S01]  /*2d8b0*/  ENDCOLLECTIVE ;  /* 0x000000000000791b */ /* 0x003fe20003800000 */
.L_x_3512:
        /* <DEDUP_REMOVED lines=14> */
.L_x_3513:
[----:B------:R-:W-:Y:S01]  /*2d9a0*/  IMAD.MOV.U32 R2, RZ, RZ, R14 ;  /* 0x000000ffff027224 */ /* 0x000fe200078e000e */
[----:B------:R-:W-:Y:S06]  /*2d9b0*/  BRA `(.L_x_3514) ;  /* 0xffffffa400107947 */ /* 0x000fec000383ffff */
.L_x_3379:
[----:B0-----:R0:W1:Y:S02]  /*2d9c0*/  SYNCS.PHASECHK.TRANS64.TRYWAIT P0, [R18+URZ+0x32420], R0 ;  /* 0x03242000120075a7 */ /* 0x001064000800017f */
[----:B-1----:R-:W-:Y:S05]  /*2d9d0*/  @!P0 NANOSLEEP.SYNCS 0x989680 ;  /* 0x009896800000895d */ /* 0x002fea0003900000 */
[----:B------:R-:W1:Y:S02]  /*2d9e0*/  @!P0 SYNCS.PHASECHK.TRANS64 P0, [R18+URZ+0x32420], R0 ;  /* 0x03242000120085a7 */ /* 0x000e64000800007f */
[----:B-1----:R-:W-:Y:S05]  /*2d9f0*/  @!P0 BRA `(.L_x_3379) ;  /* 0xfffffffc00f08947 */ /* 0x002fea000383ffff */
[----:B------:R-:W-:Y:S05]  /*2da00*/  BRA `(.L_x_3515) ;  /* 0xffffffa400887947 */ /* 0x000fea000383ffff */
.L_x_3383:
[----:B0-----:R0:W1:Y:S02]  /*2da10*/  SYNCS.PHASECHK.TRANS64.TRYWAIT P0, [R2+URZ+0x32460], R0 ;  /* 0x03246000020075a7 */ /* 0x001064000800017f */
[----:B-1----:R-:W-:Y:S05]  /*2da20*/  @!P0 NANOSLEEP.SYNCS 0x989680 ;  /* 0x009896800000895d */ /* 0x002fea0003900000 */
[----:B------:R-:W1:Y:S02]  /*2da30*/  @!P0 SYNCS.PHASECHK.TRANS64 P0, [R2+URZ+0x32460], R0 ;  /* 0x03246000020085a7 */ /* 0x000e64000800007f */
[----:B-1----:R-:W-:Y:S05]  /*2da40*/  @!P0 BRA `(.L_x_3383) ;  /* 0xfffffffc00f08947 */ /* 0x002fea000383ffff */
[----:B------:R-:W-:Y:S05]  /*2da50*/  BRA `(.L_x_3516) ;  /* 0xffffffa400ac7947 */ /* 0x000fea000383ffff */
.L_x_3398:
[----:B0-----:R0:W1:Y:S02]  /*2da60*/  SYNCS.PHASECHK.TRANS64.TRYWAIT P0, [R2+URZ+0x32440], R6 ;  /* 0x03244006020075a7 */ /* 0x001064000800017f */
[----:B-1----:R-:W-:Y:S05]  /*2da70*/  @!P0 NANOSLEEP.SYNCS 0x989680 ;  /* 0x009896800000895d */ /* 0x002fea0003900000 */
[----:B------:R-:W1:Y:S02]  /*2da80*/  @!P0 SYNCS.PHASECHK.TRANS64 P0, [R2+URZ+0x32440], R6 ;  /* 0x03244006020085a7 */ /* 0x000e64000800007f */
[----:B-1----:R-:W-:Y:S05]  /*2da90*/  @!P0 BRA `(.L_x_3398) ;  /* 0xfffffffc00f08947 */ /* 0x002fea000383ffff */
[----:B------:R-:W-:Y:S05]  /*2daa0*/  BRA `(.L_x_3517) ;  /* 0xffffffac00e47947 */ /* 0x000fea000383ffff */
.L_x_3403:
[----:B-1----:R1:W2:Y:S02]  /*2dab0*/  SYNCS.PHASECHK.TRANS64.TRYWAIT P0, [R2+URZ+0x32460], R6 ;  /* 0x03246006020075a7 */ /* 0x0022a4000800017f */
[----:B--2---:R-:W-:Y:S05]  /*2dac0*/  @!P0 NANOSLEEP.SYNCS 0x989680 ;  /* 0x009896800000895d */ /* 0x004fea0003900000 */
[----:B------:R-:W2:Y:S02]  /*2dad0*/  @!P0 SYNCS.PHASECHK.TRANS64 P0, [R2+URZ+0x32460], R6 ;  /* 0x03246006020085a7 */ /* 0x000ea4000800007f */
[----:B--2---:R-:W-:Y:S05]  /*2dae0*/  @!P0 BRA `(.L_x_3403) ;  /* 0xfffffffc00f08947 */ /* 0x004fea000383ffff */
[----:B------:R-:W-:Y:S05]  /*2daf0*/  BRA `(.L_x_3518) ;  /* 0xffffffb000607947 */ /* 0x000fea000383ffff */
.L_x_3414:
[----:B0-----:R0:W1:Y:S02]  /*2db00*/  SYNCS.PHASECHK.TRANS64.TRYWAIT P0, [R2+URZ+0x32440], R3 ;  /* 0x03244003020075a7 */ /* 0x001064000800017f */
[----:B-1----:R-:W-:Y:S05]  /*2db10*/  @!P0 NANOSLEEP.SYNCS 0x989680 ;  /* 0x009896800000895d */ /* 0x002fea0003900000 */
[----:B------:R-:W1:Y:S02]  /*2db20*/  @!P0 SYNCS.PHASECHK.TRANS64 P0, [R2+URZ+0x32440], R3 ;  /* 0x03244003020085a7 */ /* 0x000e64000800007f */
[----:B-1----:R-:W-:Y:S05]  /*2db30*/  @!P0 BRA `(.L_x_3414) ;  /* 0xfffffffc00f08947 */ /* 0x002fea000383ffff */
[----:B------:R-:W-:Y:S05]  /*2db40*/  BRA `(.L_x_3519) ;  /* 0xffffffb800487947 */ /* 0x000fea000383ffff */
.L_x_3419:
[----:B-1----:R1:W2:Y:S02]  /*2db50*/  SYNCS.PHASECHK.TRANS64.TRYWAIT P0, [R2+URZ+0x32460], R3 ;  /* 0x03246003020075a7 */ /* 0x0022a4000800017f */
[----:B--2---:R-:W-:Y:S05]  /*2db60*/  @!P0 NANOSLEEP.SYNCS 0x989680 ;  /* 0x009896800000895d */ /* 0x004fea0003900000 */
[----:B------:R-:W2:Y:S02]  /*2db70*/  @!P0 SYNCS.PHASECHK.TRANS64 P0, [R2+URZ+0x32460], R3 ;  /* 0x03246003020085a7 */ /* 0x000ea4000800007f */
[----:B--2---:R-:W-:Y:S05]  /*2db80*/  @!P0 BRA `(.L_x_3419) ;  /* 0xfffffffc00f08947 */ /* 0x004fea000383ffff */
[----:B------:R-:W-:Y:S05]  /*2db90*/  BRA `(.L_x_3520) ;  /* 0xffffffb800c47947 */ /* 0x000fea000383ffff */
.L_x_3430:
[----:B0-----:R0:W1:Y:S02]  /*2dba0*/  SYNCS.PHASECHK.TRANS64.TRYWAIT P0, [R3+URZ+0x32440], R2 ;  /* 0x03244002030075a7 */ /* 0x001064000800017f */
[----:B-1----:R-:W-:Y:S05]  /*2dbb0*/  @!P0 NANOSLEEP.SYNCS 0x989680 ;  /* 0x009896800000895d */ /* 0x002fea0003900000 */
[----:B------:R-:W1:Y:S02]  /*2dbc0*/  @!P0 SYNCS.PHASECHK.TRANS64 P0, [R3+URZ+0x32440], R2 ;  /* 0x03244002030085a7 */ /* 0x000e64000800007f */
[----:B-1----:R-:W-:Y:S05]  /*2dbd0*/  @!P0 BRA `(.L_x_3430) ;  /* 0xfffffffc00f08947 */ /* 0x002fea000383ffff */
[----:B------:R-:W-:Y:S05]  /*2dbe0*/  BRA `(.L_x_3521) ;  /* 0xffffffc000947947 */ /* 0x000fea000383ffff */
.L_x_3435:
[----:B-1----:R1:W2:Y:S02]  /*2dbf0*/  SYNCS.PHASECHK.TRANS64.TRYWAIT P0, [R3+URZ+0x32460], R2 ;  /* 0x03246002030075a7 */ /* 0x0022a4000800017f */
[----:B--2---:R-:W-:Y:S05]  /*2dc00*/  @!P0 NANOSLEEP.SYNCS 0x989680 ;  /* 0x009896800000895d */ /* 0x004fea0003900000 */
[----:B------:R-:W2:Y:S02]  /*2dc10*/  @!P0 SYNCS.PHASECHK.TRANS64 P0, [R3+URZ+0x32460], R2 ;  /* 0x03246002030085a7 */ /* 0x000ea4000800007f */
[----:B--2---:R-:W-:Y:S05]  /*2dc20*/  @!P0 BRA `(.L_x_3435) ;  /* 0xfffffffc00f08947 */ /* 0x004fea000383ffff */
[----:B------:R-:W-:Y:S05]  /*2dc30*/  BRA `(.L_x_3522) ;  /* 0xffffffc400107947 */ /* 0x000fea000383ffff */
.L_x_3447:
[----:B------:R-:W3:Y:S01]  /*2dc40*/  LDL R3, [R1+0x460] ;  /* 0x0004600001037983 */ /* 0x000ee20000100800 */
[----:B------:R-:W-:Y:S01]  /*2dc50*/  BSSY B0, `(.L_x_3523) ;  /* 0x0000008000007945 */ /* 0x000fe20003800000 */
[----:B------:R-:W-:Y:S02]  /*2dc60*/  IMAD.MOV.U32 R12, RZ, RZ, RZ ;  /* 0x000000ffff0c7224 */ /* 0x000fe400078e00ff */
[----:B------:R-:W-:Y:S02]  /*2dc70*/  IMAD.MOV.U32 R11, RZ, RZ, 0x1f ;  /* 0x0000001fff0b7424 */ /* 0x000fe400078e00ff */
[----:B------:R-:W-:Y:S02]  /*2dc80*/  IMAD.MOV.U32 R15, RZ, RZ, -0x1 ;  /* 0xffffffffff0f7424 */ /* 0x000fe400078e00ff */
[----:B---3--:R-:W-:-:S07]  /*2dc90*/  IMAD.MOV.U32 R13, RZ, RZ, R3 ;  /* 0x000000ffff0d7224 */ /* 0x008fce00078e0003 */
[----:B0-2---:R-:W-:Y:S05]  /*2dca0*/  WARPSYNC.COLLECTIVE R15, `(.L_x_3524) ;  /* 0x000000000f087348 */ /* 0x005fea0003c00000 */
[----:B------:R1:W3:Y:S02]  /*2dcb0*/  SHFL.IDX P6, R14, R13, R12, R11 ;  /* 0x0000000c0d0e7389 */ /* 0x0002e400000c000b */
[----:B0123--:R-:W-:Y:S01]  /*2dcc0*/  ENDCOLLECTIVE ;  /* 0x000000000000791b */ /* 0x00ffe20003800000 */
.L_x_3524:
[----:B------:R-:W-:Y:S05]  /*2dcd0*/  BSYNC B0 ;  /* 0x0000000000007941 */ /* 0x000fea0003800000 */
.L_x_3523:
        /* <DEDUP_REMOVED lines=9> */
.L_x_3525:
        /* <DEDUP_REMOVED lines=26> */
.L_x_3526:
        /* <DEDUP_REMOVED lines=8> */
.L_x_3527:
        /* <DEDUP_REMOVED lines=8> */
.L_x_3528:
        /* <DEDUP_REMOVED lines=8> */
.L_x_3529:
        /* <DEDUP_REMOVED lines=8> */
.L_x_3530:
        /* <DEDUP_REMOVED lines=9> */
.L_x_3531:
[----:B------:R-:W-:Y:S01]  /*2e1a0*/  IMAD.MOV.U32 R10, RZ, RZ, R14 ;  /* 0x000000ffff0a7224 */ /* 0x000fe200078e000e */
[----:B------:R-:W-:Y:S06]  /*2e1b0*/  BRA `(.L_x_3532) ;  /* 0xffffffc800547947 */ /* 0x000fec000383ffff */
.L_x_3450:
        /* <DEDUP_REMOVED lines=8> */
.L_x_3534:
[----:B------:R-:W-:Y:S05]  /*2e240*/  BSYNC B0 ;  /* 0x0000000000007941 */ /* 0x000fea0003800000 */
.L_x_3533:
        /* <DEDUP_REMOVED lines=10> */
.L_x_3535:
        /* <DEDUP_REMOVED lines=8> */
.L_x_3536:
        /* <DEDUP_REMOVED lines=8> */
.L_x_3537:
        /* <DEDUP_REMOVED lines=8> */
.L_x_3538:
        /* <DEDUP_REMOVED lines=9> */
.L_x_3539:
[----:B------:R-:W-:Y:S01]  /*2e500*/  IMAD.MOV.U32 R10, RZ, RZ, R14 ;  /* 0x000000ffff0a7224 */ /* 0x000fe200078e000e */
[----:B------:R-:W-:Y:S06]  /*2e510*/  BRA `(.L_x_3540) ;  /* 0xffffffc800287947 */ /* 0x000fec000383ffff */
.L_x_3452:
[----:B------:R-:W-:Y:S01]  /*2e520*/  BSSY B0, `(.L_x_3541) ;  /* 0x0000006000007945 */ /* 0x000fe20003800000 */
[----:B------:R-:W-:Y:S01]  /*2e530*/  PLOP3.LUT P6, PT, P6, PT, PT, 0x8, 0x0 ;  /* 0x000000000000781c */ /* 0x000fe200037ce170 */
[----:B------:R-:W-:-:S12]  /*2e540*/  IMAD.MOV.U32 R15, RZ, RZ, -0x1 ;  /* 0xffffffffff0f7424 */ /* 0x000fd800078e00ff */
[----:B0-----:R-:W-:Y:S05]  /*2e550*/  WARPSYNC.COLLECTIVE R15, `(.L_x_3542) ;  /* 0x000000000f087348 */ /* 0x001fea0003c00000 */
[----:B------:R-:W-:Y:S01]  /*2e560*/  VOTE.ANY R14, PT, P6 ;  /* 0x00000000000e7806 */ /* 0x000fe200030e0100 */
[----:B0-----:R-:W-:Y:S06]  /*2e570*/  ENDCOLLECTIVE ;  /* 0x000000000000791b */ /* 0x001fec0003800000 */
.L_x_3542:
[----:B------:R-:W-:Y:S05]  /*2e580*/  BSYNC B0 ;  /* 0x0000000000007941 */ /* 0x000fea0003800000 */
.L_x_3541:
        /* <DEDUP_REMOVED lines=10> */
.L_x_3543:
[----:B------:R-:W-:Y:S02]  /*2e630*/  IMAD.MOV.U32 R13, RZ, RZ, R6 ;  /* 0x000000ffff0d7224 */ /* 0x000fe400078e0006 */
[----:B------:R-:W-:-:S07]  /*2e640*/  IMAD.MOV.U32 R4, RZ, RZ, R14 ;  /* 0x000000ffff047224 */ /* 0x000fce00078e000e */
[----:B------:R-:W-:Y:S05]  /*2e650*/  WARPSYNC.COLLECTIVE R15, `(.L_x_3544) ;  /* 0x000000000f087348 */ /* 0x000fea0003c00000 */
[----:B------:R0:W1:Y:S02]  /*2e660*/  SHFL.IDX P6, R14, R13, R12, R11 ;  /* 0x0000000c0d0e7389 */ /* 0x00006400000c000b */
[----:B01----:R-:W-:Y:S01]  /*2e670*/  ENDCOLLECTIVE ;  /* 0x000000000000791b */ /* 0x003fe20003800000 */
.L_x_3544:
[----:B------:R-:W-:Y:S02]  /*2e680*/  IMAD.MOV.U32 R6, RZ, RZ, R14 ;  /* 0x000000ffff067224 */ /* 0x000fe400078e000e */
[----:B------:R-:W-:-:S05]  /*2e690*/  IMAD.IADD R5, R9, 0x1, R16 ;  /* 0x0000000109057824 */ /* 0x000fca00078e0210 */
[----:B------:R1:W-:Y:S01]  /*2e6a0*/  STL [R1+0x46c], R5 ;  /* 0x00046c0501007387 */ /* 0x0003e20000100800 */
[----:B------:R-:W-:Y:S05]  /*2e6b0*/  BRA `(.L_x_3545) ;  /* 0xffffffc800087947 */ /* 0x000fea000383ffff */
.L_x_3454:
[----:B------:R-:W-:Y:S01]  /*2e6c0*/  BSSY B0, `(.L_x_3546) ;  /* 0x0000008000007945 */ /* 0x000fe20003800000 */
[----:B------:R-:W-:Y:S02]  /*2e6d0*/  IMAD.MOV.U32 R13, RZ, RZ, R2 ;  /* 0x000000ffff0d7224 */ /* 0x000fe400078e0002 */
[----:B------:R-:W-:Y:S02]  /*2e6e0*/  IMAD.MOV.U32 R12, RZ, RZ, R9 ;  /* 0x000000ffff0c7224 */ /* 0x000fe400078e0009 */
[----:B------:R-:W-:Y:S02]  /*2e6f0*/  IMAD.MOV.U32 R11, RZ, RZ, 0x1f ;  /* 0x0000001fff0b7424 */ /* 0x000fe400078e00ff */
[----:B------:R-:W-:-:S07]  /*2e700*/  IMAD.MOV.U32 R15, RZ, RZ, -0x1 ;  /* 0xffffffffff0f7424 */ /* 0x000fce00078e00ff */
[----:B01----:R-:W-:Y:S05]  /*2e710*/  WARPSYNC.COLLECTIVE R15, `(.L_x_3547) ;  /* 0x000000000f087348 */ /* 0x003fea0003c00000 */
[----:B------:R2:W3:Y:S02]  /*2e720*/  SHFL.IDX P6, R14, R13, R12, R11 ;  /* 0x0000000c0d0e7389 */ /* 0x0004e400000c000b */
[----:B0123--:R-:W-:Y:S01]  /*2e730*/  ENDCOLLECTIVE ;  /* 0x000000000000791b */ /* 0x00ffe20003800000 */
.L_x_3547:
[----:B------:R-:W-:Y:S05]  /*2e740*/  BSYNC B0 ;  /* 0x0000000000007941 */ /* 0x000fea0003800000 */
.L_x_3546:
[----:B------:R-:W-:Y:S01]  /*2e750*/  IMAD.MOV.U32 R2, RZ, RZ, R14 ;  /* 0x000000ffff027224 */ /* 0x000fe200078e000e */
[----:B------:R-:W-:Y:S06]  /*2e760*/  BRA `(.L_x_3548) ;  /* 0xffffffc400f47947 */ /* 0x000fec000383ffff */
.L_x_3460:
[----:B0-----:R0:W1:Y:S02]  /*2e770*/  SYNCS.PHASECHK.TRANS64.TRYWAIT P0, [R0+URZ+0x32420], R3 ;  /* 0x03242003000075a7 */ /* 0x001064000800017f */
[----:B-1----:R-:W-:Y:S05]  /*2e780*/  @!P0 NANOSLEEP.SYNCS 0x989680 ;  /* 0x009896800000895d */ /* 0x002fea0003900000 */
[----:B------:R-:W1:Y:S02]  /*2e790*/  @!P0 SYNCS.PHASECHK.TRANS64 P0, [R0+URZ+0x32420], R3 ;  /* 0x03242003000085a7 */ /* 0x000e64000800007f */
[----:B-1----:R-:W-:Y:S05]  /*2e7a0*/  @!P0 BRA `(.L_x_3460) ;  /* 0xfffffffc00f08947 */ /* 0x002fea000383ffff */
[----:B------:R-:W-:Y:S05]  /*2e7b0*/  BRA `(.L_x_3549) ;  /* 0xffffffd000947947 */ /* 0x000fea000383ffff */
.L_x_3461:
        /* <DEDUP_REMOVED lines=11> */
.L_x_3551:
[----:B------:R-:W-:Y:S05]  /*2e870*/  BSYNC B0 ;  /* 0x0000000000007941 */ /* 0x000fea0003800000 */
.L_x_3550:
[----:B------:R-:W-:Y:S05]  /*2e880*/  BRA `(.L_x_3552) ;  /* 0xffffffd0007c7947 */ /* 0x000fea000383ffff */
.L_x_3464:
[----:B------:R-:W-:Y:S01]  /*2e890*/  BSSY B1, `(.L_x_3553) ;  /* 0x0000006000017945 */ /* 0x000fe20003800000 */
[----:B------:R-:W-:-:S07]  /*2e8a0*/  IMAD.MOV.U32 R15, RZ, RZ, -0x1 ;  /* 0xffffffffff0f7424 */ /* 0x000fce00078e00ff */
[----:B01----:R-:W-:Y:S05]  /*2e8b0*/  WARPSYNC.COLLECTIVE R15, `(.L_x_3554) ;  /* 0x000000000f0c7348 */ /* 0x003fea0003c00000 */
[----:B------:R-:W-:Y:S02]  /*2e8c0*/  ELECT P6, UR62, PT ;  /* 0x00000000003e782f */ /* 0x000fe400038c0000 */
[----:B------:R-:W-:Y:S01]  /*2e8d0*/  MOV R14, UR62 ;  /* 0x0000003e000e7c02 */ /* 0x000fe20008000f00 */
[----:B01----:R-:W-:Y:S10]  /*2e8e0*/  ENDCOLLECTIVE ;  /* 0x000000000000791b */ /* 0x003ff40003800000 */
.L_x_3554:
[----:B------:R-:W-:Y:S05]  /*2e8f0*/  BSYNC B1 ;  /* 0x0000000000017941 */ /* 0x000fea0003800000 */
.L_x_3553:
[----:B------:R-:W-:Y:S05]  /*2e900*/  BRA `(.L_x_3555) ;  /* 0xffffffd000747947 */ /* 0x000fea000383ffff */
.L_x_3466:
[----:B0-----:R0:W1:Y:S02]  /*2e910*/  SYNCS.PHASECHK.TRANS64.TRYWAIT P0, [R6+URZ], R5 ;  /* 0x00000005060075a7 */ /* 0x001064000800017f */
[----:B-1----:R-:W-:Y:S05]  /*2e920*/  @!P0 NANOSLEEP.SYNCS 0x989680 ;  /* 0x009896800000895d */ /* 0x002fea0003900000 */
[----:B------:R-:W1:Y:S02]  /*2e930*/  @!P0 SYNCS.PHASECHK.TRANS64 P0, [R6+URZ], R5 ;  /* 0x00000005060085a7 */ /* 0x000e64000800007f */
[----:B-1----:R-:W-:Y:S05]  /*2e940*/  @!P0 BRA `(.L_x_3466) ;  /* 0xfffffffc00f08947 */ /* 0x002fea000383ffff */
[----:B------:R-:W-:Y:S05]  /*2e950*/  BRA `(.L_x_3556) ;  /* 0xffffffd000ac7947 */ /* 0x000fea000383ffff */
.L_x_3467:
[----:B-1----:R1:W2:Y:S02]  /*2e960*/  SYNCS.PHASECHK.TRANS64.TRYWAIT P0, [R7+URZ], R2 ;  /* 0x00000002070075a7 */ /* 0x0022a4000800017f */
[----:B--2---:R-:W-:Y:S05]  /*2e970*/  @!P0 NANOSLEEP.SYNCS 0x989680 ;  /* 0x009896800000895d */ /* 0x004fea0003900000 */
[----:B------:R-:W2:Y:S02]  /*2e980*/  @!P0 SYNCS.PHASECHK.TRANS64 P0, [R7+URZ], R2 ;  /* 0x00000002070085a7 */ /* 0x000ea4000800007f */
[----:B--2---:R-:W-:Y:S05]  /*2e990*/  @!P0 BRA `(.L_x_3467) ;  /* 0xfffffffc00f08947 */ /* 0x004fea000383ffff */
[----:B------:R-:W-:Y:S05]  /*2e9a0*/  BRA `(.L_x_3557) ;  /* 0xffffffd000a07947 */ /* 0x000fea000383ffff */
.L_x_3469:
[----:B--2---:R2:W3:Y:S02]  /*2e9b0*/  SYNCS.PHASECHK.TRANS64.TRYWAIT P0, [R4+URZ], R5 ;  /* 0x00000005040075a7 */ /* 0x0044e4000800017f */
[----:B---3--:R-:W-:Y:S05]  /*2e9c0*/  @!P0 NANOSLEEP.SYNCS 0x989680 ;  /* 0x009896800000895d */ /* 0x008fea0003900000 */
[----:B------:R-:W3:Y:S02]  /*2e9d0*/  @!P0 SYNCS.PHASECHK.TRANS64 P0, [R4+URZ], R5 ;  /* 0x00000005040085a7 */ /* 0x000ee4000800007f */
[----:B---3--:R-:W-:Y:S05]  /*2e9e0*/  @!P0 BRA `(.L_x_3469) ;  /* 0xfffffffc00f08947 */ /* 0x008fea000383ffff */
[----:B------:R-:W-:Y:S05]  /*2e9f0*/  BRA `(.L_x_3558) ;  /* 0xffffffd000a47947 */ /* 0x000fea000383ffff */
        .type           $_ZN7cutlass13device_kernelIN5flash11enable_sm90INS1_16FlashAttnFwdSm90INS1_25CollectiveMainloopFwdSm90ILi2EN4cute5tupleIJNS5_1CILi1EEES8_S8_EEENS6_IJNS7_ILi128EEENS7_ILi96EEENS7_ILi64EEEEEELi256ENS_10bfloat16_tEfNS_4arch4Sm90ELb0ELb1ELb0ELb1ELb0ELb0ELb1ELb1ELb0ELb1ELb1ELb0EEENS1_21CollectiveEpilogueFwdINS6_IJSA_NS7_ILi256EEESB_EEES9_SE_SG_Li256ELb1ELb1ELb1ELb0EEENS1_36VarlenDynamicPersistentTileSchedulerILi128ELi96ELi256ELi128ELb1ELb1ELb1ELb1ELb0ELb1EEEEEEEEEvNT_6ParamsE$_ZZN5flash25CollectiveMainloopFwdSm90ILi2EN4cute5tupleIJNS1_1CILi1EEES4_S4_EEENS2_IJNS3_ILi128EEENS3_ILi96EEENS3_ILi64EEEEEELi256EN7cutlass10bfloat16_tEfNSA_4arch4Sm90ELb0ELb1ELb0ELb1ELb0ELb0ELb1ELb1ELb0ELb1ELb1ELb0EE3mmaINS_16FlashAttnFwdSm90ISE_NS_21CollectiveEpilogueFwdINS2_IJS6_NS3_ILi256EEES7_EEES5_SB_SD_Li256ELb1ELb1ELb1ELb0EEENS_36VarlenDynamicPersistentTileSchedulerILi128ELi96ELi256ELi128ELb1ELb1ELb1ELb1ELb0ELb1EEEE13SharedStorageENS1_6TensorINS1_11ArrayEngineIfLm128EEENS1_6LayoutINS2_IJNS2_IJNS3_ILi2EEEST_NS3_ILi32EEEEEES4_S4_EEENS2_IJNS2_IJS4_ST_NS3_ILi4EEEEEENS3_ILi0EEESZ_EEEEEEENS_7SoftmaxILi2ELi0EEEEEbRKNSE_6ParamsENSA_25PipelineTmaAsyncNoClusterILi2ENSA_16PipelineTmaAsyncILi2EEEEES1B_RNSA_13PipelineStateILj2EEERT0_RT1_iRiRKNS_16SeqlenInfoQKNewKILb1ELb0EEENS2_IJiiiiEEERT_ENKUliT_T0_T1_E_clIZSF_ISO_S12_S14_EbS17_S1B_S1B_S1E_S1G_S1I_iS1J_S1N_S1O_S1Q_EUlRS1R_iE1_NS3_ILb0EEENS3_ILb1EEEEEDaiS1R_S1S_S1T_,@function
        .size           $_ZN7cutlass13device_kernelIN5flash11enable_sm90INS1_16FlashAttnFwdSm90INS1_25CollectiveMainloopFwdSm90ILi2EN4cute5tupleIJNS5_1CILi1EEES8_S8_EEENS6_IJNS7_ILi128EEENS7_ILi96EEENS7_ILi64EEEEEELi256ENS_10bfloat16_tEfNS_4arch4Sm90ELb0ELb1ELb0ELb1ELb0ELb0ELb1ELb1ELb0ELb1ELb1ELb0EEENS1_21CollectiveEpilogueFwdINS6_IJSA_NS7_ILi256EEESB_EEES9_SE_SG_Li256ELb1ELb1ELb1ELb0EEENS1_36VarlenDynamicPersistentTileSchedulerILi128ELi96ELi256ELi128ELb1ELb1ELb1ELb1ELb0ELb1EEEEEEEEEvNT_6ParamsE$_ZZN5flash25CollectiveMainloopFwdSm90ILi2EN4cute5tupleIJNS1_1CILi1EEES4_S4_EEENS2_IJNS3_ILi128EEENS3_ILi96EEENS3_ILi64EEEEEELi256EN7cutlass10bfloat16_tEfNSA_4arch4Sm90ELb0ELb1ELb0ELb1ELb0ELb0ELb1ELb1ELb0ELb1ELb1ELb0EE3mmaINS_16FlashAttnFwdSm90ISE_NS_21CollectiveEpilogueFwdINS2_IJS6_NS3_ILi256EEES7_EEES5_SB_SD_Li256ELb1ELb1ELb1ELb0EEENS_36VarlenDynamicPersistentTileSchedulerILi128ELi96ELi256ELi128ELb1ELb1ELb1ELb1ELb0ELb1EEEE13SharedStorageENS1_6TensorINS1_11ArrayEngineIfLm128EEENS1_6LayoutINS2_IJNS2_IJNS3_ILi2EEEST_NS3_ILi32EEEEEES4_S4_EEENS2_IJNS2_IJS4_ST_NS3_ILi4EEEEEENS3_ILi0EEESZ_EEEEEEENS_7SoftmaxILi2ELi0EEEEEbRKNSE_6ParamsENSA_25PipelineTmaAsyncNoClusterILi2ENSA_16PipelineTmaAsyncILi2EEEEES1B_RNSA_13PipelineStateILj2EEERT0_RT1_iRiRKNS_16SeqlenInfoQKNewKILb1ELb0EEENS2_IJiiiiEEERT_ENKUliT_T0_T1_E_clIZSF_ISO_S12_S14_EbS17_S1B_S1B_S1E_S1G_S1I_iS1J_S1N_S1O_S1Q_EUlRS1R_iE1_NS3_ILb0EEENS3_ILb1EEEEEDaiS1R_S1S_S1T_,(.L_x_6139 - $_ZN7cutlass13device_kernelIN5flash11enable_sm90INS1_16FlashAttnFwdSm90INS1_25CollectiveMainloopFwdSm90ILi2EN4cute5tupleIJNS5_1CILi1EEES8_S8_EEENS6_IJNS7_ILi128EEENS7_ILi96EEENS7_ILi64EEEEEELi256ENS_10bfloat16_tEfNS_4arch4Sm90ELb0ELb1ELb0ELb1ELb0ELb0ELb1ELb1ELb0ELb1ELb1ELb0EEENS1_21CollectiveEpilogueFwdINS6_IJSA_NS7_ILi256EEESB_EEES9_SE_SG_Li256ELb1ELb1ELb1ELb0EEENS1_36VarlenDynamicPersistentTileSchedulerILi128ELi96ELi256ELi128ELb1ELb1ELb1ELb1ELb0ELb1EEEEEEEEEvNT_6ParamsE$_ZZN5flash25CollectiveMainloopFwdSm90ILi2EN4cute5tupleIJNS1_1CILi1EEES4_S4_EEENS2_IJNS3_ILi128EEENS3_ILi96EEENS3_ILi64EEEEEELi256EN7cutlass10bfloat16_tEfNSA_4arch4Sm90ELb0ELb1ELb0ELb1ELb0ELb0ELb1ELb1ELb0ELb1ELb1ELb0EE3mmaINS_16FlashAttnFwdSm90ISE_NS_21CollectiveEpilogueFwdINS2_IJS6_NS3_ILi256EEES7_EEES5_SB_SD_Li256ELb1ELb1ELb1ELb0EEENS_36VarlenDynamicPersistentTileSchedulerILi128ELi96ELi256ELi128ELb1ELb1ELb1ELb1ELb0ELb1EEEE13SharedStorageENS1_6TensorINS1_11ArrayEngineIfLm128EEENS1_6LayoutINS2_IJNS2_IJNS3_ILi2EEEST_NS3_ILi32EEEEEES4_S4_EEENS2_IJNS2_IJS4_ST_NS3_ILi4EEEEEENS3_ILi0EEESZ_EEEEEEENS_7SoftmaxILi2ELi0EEEEEbRKNSE_6ParamsENSA_25PipelineTmaAsyncNoClusterILi2ENSA_16PipelineTmaAsyncILi2EEEEES1B_RNSA_13PipelineStateILj2EEERT0_RT1_iRiRKNS_16SeqlenInfoQKNewKILb1ELb0EEENS2_IJiiiiEEERT_ENKUliT_T0_T1_E_clIZSF_ISO_S12_S14_EbS17_S1B_S1B_S1E_S1G_S1I_iS1J_S1N_S1O_S1Q_EUlRS1R_iE1_NS3_ILb0EEENS3_ILb1EEEEEDaiS1R_S1S_S1T_)
$_ZN7cutlass13device_kernelIN5flash11enable_sm90INS1_16FlashAttnFwdSm90INS1_25CollectiveMainloopFwdSm90ILi2EN4cute5tupleIJNS5_1CILi1EEES8_S8_EEENS6_IJNS7_ILi128EEENS7_ILi96EEENS7_ILi64EEEEEELi256ENS_10bfloat16_tEfNS_4arch4Sm90ELb0ELb1ELb0ELb1ELb0ELb0ELb1ELb1ELb0ELb1ELb1ELb0EEENS1_21CollectiveEpilogueFwdINS6_IJSA_NS7_ILi256EEESB_EEES9_SE_SG_Li256ELb1ELb1ELb1ELb0EEENS1_36VarlenDynamicPersistentTileSchedulerILi128ELi96ELi256ELi128ELb1ELb1ELb1ELb1ELb0ELb1EEEEEEEEEvNT_6ParamsE$_ZZN5flash25CollectiveMainloopFwdSm90ILi2EN4cute5tupleIJNS1_1CILi1EEES4_S4_EEENS2_IJNS3_ILi128EEENS3_ILi96EEENS3_ILi64EEEEEELi256EN7cutlass10bfloat16_tEfNSA_4arch4Sm90ELb0ELb1ELb0ELb1ELb0ELb0ELb1ELb1ELb0ELb1ELb1ELb0EE3mmaINS_16FlashAttnFwdSm90ISE_NS_21CollectiveEpilogueFwdINS2_IJS6_NS3_ILi256EEES7_EEES5_SB_SD_Li256ELb1ELb1ELb1ELb0EEENS_36VarlenDynamicPersistentTileSchedulerILi128ELi96ELi256ELi128ELb1ELb1ELb1ELb1ELb0ELb1EEEE13SharedStorageENS1_6TensorINS1_11ArrayEngineIfLm128EEENS1_6LayoutINS2_IJNS2_IJNS3_ILi2EEEST_NS3_ILi32EEEEEES4_S4_EEENS2_IJNS2_IJS4_ST_NS3_ILi4EEEEEENS3_ILi0EEESZ_EEEEEEENS_7SoftmaxILi2ELi0EEEEEbRKNSE_6ParamsENSA_25PipelineTmaAsyncNoClusterILi2ENSA_16PipelineTmaAsyncILi2EEEEES1B_RNSA_13PipelineStateILj2EEERT0_RT1_iRiRKNS_16SeqlenInfoQKNewKILb1ELb0EEENS2_IJiiiiEEERT_ENKUliT_T0_T1_E_clIZSF_ISO_S12_S14_EbS17_S1B_S1B_S1E_S1G_S1I_iS1J_S1N_S1O_S1Q_EUlRS1R_iE1_NS3_ILb0EEENS3_ILb1EEEEEDaiS1R_S1S_S1T_:
        /* <DEDUP_REMOVED lines=48> */
.L_x_3560:
[----:B------:R-:W-:Y:S05]  /*2ed00*/  BSYNC B3 ;  /* 0x0000000000037941 */ /* 0x000fea0003800000 */
.L_x_3559:
        /* <DEDUP_REMOVED lines=17> */
.L_x_3562:
[----:B------:R-:W-:Y:S05]  /*2ee20*/  BSYNC B3 ;  /* 0x0000000000037941 */ /* 0x000fea0003800000 */
.L_x_3561:
        /* <DEDUP_REMOVED lines=10> */
.L_x_3564:
[----:B------:R-:W-:Y:S05]  /*2eed0*/  BSYNC B3 ;  /* 0x0000000000037941 */ /* 0x000fea0003800000 */
.L_x_3563:
[----:B------:R-:W2:Y:S04]  /*2eee0*/  LDL.64 R12, [R0] ;  /* 0x00000000000c7983 */ /* 0x000ea80000100a00 */
[----:B------:R-:W3:Y:S01]  /*2eef0*/  LDL.64 R8, [R0+0x28] ;  /* 0x0000280000087983 */ /* 0x000ee20000100a00 */
[C---:B------:R-:W-:Y:S02]  /*2ef00*/  R2UR UR6, R4.reuse ;  /* 0x00000000040672ca */ /* 0x040fe400000e0000 */
[C---:B------:R-:W-:Y:S01]  /*2ef10*/  R2UR UR7, R5.reuse ;  /* 0x00000000050772ca */ /* 0x040fe200000e0000 */
[----:B------:R-:W4:Y:S01]  /*2ef20*/  LDL.64 R20, [R0+0x20] ;  /* 0x0000200000147983 */ /* 0x000f220000100a00 */
[C---:B------:R-:W-:Y:S02]  /*2ef30*/  R2UR UR4, R4.reuse ;  /* 0x00000000040472ca */ /* 0x040fe400000e0000 */
[----:B------:R-:W-:Y:S01]  /*2ef40*/  R2UR UR5, R5 ;  /* 0x00000000050572ca */ /* 0x000fe200000e0000 */
[----:B0----5:R-:W4:Y:S08]  /*2ef50*/  LDL.64 R14, [R0+0x8] ;  /* 0x00000800000e7983 */ /* 0x021f300000100a00 */
[----:B--2---:R-:W2:Y:S04]  /*2ef60*/  LD.E R25, desc[UR6][R12.64] ;  /* 0x000000060c197980 */ /* 0x004ea8000c101900 */
[----:B---3--:R-:W2:Y:S01]  /*2ef70*/  LD.E.64 R8, desc[UR4][R8.64] ;  /* 0x0000000408087980 */ /* 0x008ea2000c101b00 */
[----:B------:R-:W-:Y:S05]  /*2ef80*/  WARPSYNC.ALL ;  /* 0x0000000000007948 */ /* 0x000fea0003800000 */
[----:B------:R-:W-:-:S02]  /*2ef90*/  R2UR UR4, R4 ;  /* 0x00000000040472ca */ /* 0x000fc400000e0000 */
[C---:B------:R-:W-:Y:S02]  /*2efa0*/  R2UR UR5, R5.reuse ;  /* 0x00000000050572ca */ /* 0x040fe400000e0000 */
[----:B------:R-:W-:Y:S02]  /*2efb0*/  R2UR UR6, R4 ;  /* 0x00000000040672ca */ /* 0x000fe400000e0000 */
[----:B------:R-:W-:-:S09]  /*2efc0*/  R2UR UR7, R5 ;  /* 0x00000000050772ca */ /* 0x000fd200000e0000 */
[----:B----4-:R-:W-:Y:S04]  /*2efd0*/  ST.E desc[UR4][R14.64], RZ ;  /* 0x000000ff0e007985 */ /* 0x010fe8000c101904 */
[----:B------:R-:W3:Y:S01]  /*2efe0*/  LD.E.64 R12, desc[UR6][R20.64] ;  /* 0x00000006140c7980 */ /* 0x000ee2000c101b00 */
[----:B--2---:R-:W-:Y:S01]  /*2eff0*/  IMAD R8, R25, 0x300, R8 ;  /* 0x0000030019087824 */ /* 0x004fe200078e0208 */
[----:B------:R-:W-:Y:S01]  /*2f000*/  R2UR UR7, R9 ;  /* 0x00000000090772ca */ /* 0x000fe200000e0000 */
[----:B------:R-:W-:Y:S01]  /*2f010*/  WARPGROUP.ARRIVE ;  /* 0x00000000000079c5 */ /* 0x000fe20000000000 */
[----:B------:R-:W-:Y:S02]  /*2f020*/  R2UR UR8, R4 ;  /* 0x00000000040872ca */ /* 0x000fe400000e0000 */
[----:B------:R-:W-:-:S02]  /*2f030*/  R2UR UR6, R8 ;  /* 0x00000000080672ca */ /* 0x000fc400000e0000 */
[C---:B------:R-:W-:Y:S02]  /*2f040*/  R2UR UR9, R5.reuse ;  /* 0x00000000050972ca */ /* 0x040fe400000e0000 */
[----:B------:R-:W-:Y:S02]  /*2f050*/  R2UR UR10, R4 ;  /* 0x00000000040a72ca */ /* 0x000fe400000e0000 */
[----:B------:R-:W-:Y:S02]  /*2f060*/  R2UR UR11, R5 ;  /* 0x00000000050b72ca */ /* 0x000fe400000e0000 */
[----:B---3--:R-:W-:Y:S01]  /*2f070*/  R2UR UR4, R12 ;  /* 0x000000000c0472ca */ /* 0x008fe200000e0000 */
[----:B------:R-:W-:Y:S01]  /*2f080*/  IMAD.MOV.U32 R12, RZ, RZ, 0x1 ;  /* 0x00000001ff0c7424 */ /* 0x000fe200078e00ff */
[----:B------:R-:W-:-:S13]  /*2f090*/  R2UR UR5, R13 ;  /* 0x000000000d0572ca */ /* 0x000fda00000e0000 */
[----:B------:R-:W-:Y:S03]  /*2f0a0*/  HGMMA.64x96x16.F32.BF16 R24, gdesc[UR4], RZ, !UPT, gsb0 ;  /* 0x01600000041879f0 */ /* 0x000fe6000c0018ff */
[----:B------:R-:W-:Y:S02]  /*2f0b0*/  WARPGROUP.DEPBAR.LE gsb0, 0x0 ;  /* 0x00008000000079c5 */ /* 0x000fe40000010000 */
[----:B------:R-:W-:Y:S04]  /*2f0c0*/  ST.E desc[UR8][R14.64], R12 ;  /* 0x0000000c0e007985 */ /* 0x000fe8000c101908 */
[----:B------:R-:W2:Y:S01]  /*2f0d0*/  LD.E.64 R72, desc[UR10][R20.64] ;  /* 0x0000000a14487980 */ /* 0x000ea2000c101b00 */
[----:B------:R-:W-:Y:S01]  /*2f0e0*/  VIADD R74, R8, 0x2 ;  /* 0x00000002084a7836 */ /* 0x000fe20000000000 */
[----:B------:R-:W-:Y:S01]  /*2f0f0*/  WARPGROUP.ARRIVE ;  /* 0x00000000000079c5 */ /* 0x000fe20000000000 */
[----:B------:R-:W-:Y:S01]  /*2f100*/  IMAD.MOV.U32 R75, RZ, RZ, R9 ;  /* 0x000000ffff4b7224 */ /* 0x000fe200078e0009 */
[----:B------:R-:W-:-:S02]  /*2f110*/  R2UR UR8, R4 ;  /* 0x00000000040872ca */ /* 0x000fc400000e0000 */
[----:B------:R-:W-:Y:S02]  /*2f120*/  R2UR UR6, R74 ;  /* 0x000000004a0672ca */ /* 0x000fe400000e0000 */
        /* <DEDUP_REMOVED lines=28> */
[----:B------:R-:W-:Y:S01]  /*2f2f0*/  R2UR UR7, R9 ;  /* 0x00000000090772ca */ /* 0x000fe200000e0000 */
[----:B------:R-:W-:Y:S01]  /*2f300*/  WARPGROUP.ARRIVE ;  /* 0x00000000000079c5 */ /* 0x000fe20000000000 */
[----:B------:R-:W-:-:S02]  /*2f310*/  R2UR UR8, R4 ;  /* 0x00000000040872ca */ /* 0x000fc400000e0000 */
        /* <DEDUP_REMOVED lines=11> */
[----:B0-----:R-:W3:-:S12]  /*2f3d0*/  LDL.64 R14, [R0] ;  /* 0x00000000000e7983 */ /* 0x001ed80000100a00 */
        /* <DEDUP_REMOVED lines=12> */
.L_x_3567:
[----:B------:R-:W-:Y:S05]  /*2f4a0*/  BSYNC B3 ;  /* 0x0000000000037941 */ /* 0x000fea0003800000 */
.L_x_3566:
        /* <DEDUP_REMOVED lines=17> */
.L_x_3569:
[----:B------:R-:W-:Y:S05]  /*2f5c0*/  BSYNC B3 ;  /* 0x0000000000037941 */ /* 0x000fea0003800000 */
.L_x_3568:
        /* <DEDUP_REMOVED lines=10> */
.L_x_3571:
[----:B------:R-:W-:Y:S05]  /*2f670*/  BSYNC B3 ;  /* 0x0000000000037941 */ /* 0x000fea0003800000 */
.L_x_3570:
[----:B------:R-:W2:Y:S04]  /*2f680*/  LDL.64 R14, [R0] ;  /* 0x00000000000e7983 */ /* 0x000ea80000100a00 */
[----:B------:R-:W3:Y:S04]  /*2f690*/  LDL.64 R72, [R0+0x58] ;  /* 0x0000580000487983 */ /* 0x000ee80000100a00 */
[----:B------:R-:W4:Y:S04]  /*2f6a0*/  LDL.64 R8, [R0+0x48] ;  /* 0x0000480000087983 */ /* 0x000f280000100a00 */
[----:B0----5:R-:W4:Y:S01]  /*2f6b0*/  LDL.64 R20, [R0+0x50] ;  /* 0x0000500000147983 */ /* 0x021f220000100a00 */
[----:B------:R-:W-:-:S02]  /*2f6c0*/  R2UR UR6, R4 ;  /* 0x00000000040672ca */ /* 0x000fc400000e0000 */
[C---:B------:R-:W-:Y:S01]  /*2f6d0*/  R2UR UR7, R5.reuse ;  /* 0x00000000050772ca */ /* 0x040fe200000e0000 */
[----:B------:R-:W4:Y:S01]  /*2f6e0*/  LDL.LU R76, [R1+0x480] ;  /* 0x00048000014c7983 */ /* 0x000f220000300800 */
        /* <DEDUP_REMOVED lines=16> */
[----:B--2---:R-:W-:Y:S01]  /*2f7f0*/  IMAD R14, R13, 0xc00, R14 ;  /* 0x00000c000d0e7824 */ /* 0x004fe200078e020e */
[----:B------:R-:W-:-:S04]  /*2f800*/  R2UR UR7, R15 ;  /* 0x000000000f0772ca */ /* 0x000fc800000e0000 */
        /* <DEDUP_REMOVED lines=9> */
[----:B------:R-:W-:-:S02]  /*2f8a0*/  VIADD R74, R14, 0x2 ;  /* 0x000000020e4a7836 */ /* 0x000fc40000000000 */
[----:B------:R-:W-:-:S03]  /*2f8b0*/  IMAD.MOV.U32 R75, RZ, RZ, R15 ;  /* 0x000000ffff4b7224 */ /* 0x000fc600078e000f */
[----:B------:R-:W-:Y:S02]  /*2f8c0*/  R2UR UR6, R74 ;  /* 0x000000004a0672ca */ /* 0x000fe400000e0000 */
        /* <DEDUP_REMOVED lines=236> */
[----:B0-----:R-:W3:Y:S01]  /*30790*/  @!P2 LDL.64 R8, [R0] ;  /* 0x000000000008a983 */ /* 0x001ee20000100a00 */
[----:B------:R-:W-:-:S02]  /*307a0*/  @!P2 R2UR UR4, R4 ;  /* 0x000000000404a2ca */ /* 0x000fc400000e0000 */
[C---:B------:R-:W-:Y:S02]  /*307b0*/  @!P2 R2UR UR5, R5.reuse ;  /* 0x000000000505a2ca */ /* 0x040fe400000e0000 */
[----:B------:R-:W-:Y:S02]  /*307c0*/  SHF.R.U32.HI R20, RZ, 0x7, R13 ;  /* 0x00000007ff147819 */ /* 0x000fe4000001160d */
[----:B------:R-:W-:Y:S02]  /*307d0*/  @!P2 R2UR UR6, R4 ;  /* 0x000000000406a2ca */ /* 0x000fe400000e0000 */
[----:B------:R-:W-:Y:S02]  /*307e0*/  @!P2 R2UR UR7, R5 ;  /* 0x000000000507a2ca */ /* 0x000fe400000e0000 */
[----:B------:R-:W-:-:S05]  /*307f0*/  IADD3 R20, -R20, 0xb, RZ ;  /* 0x0000000b14147810 */ /* 0x000fca0007ffe1ff */
[----:B------:R0:W-:Y:S06]  /*30800*/  BAR.ARV R20, 0x100 ;  /* 0x000400140000751d */ /* 0x0001ec0000002000 */
[----:B--2---:R-:W2:Y:S04]  /*30810*/  @!P2 LD.E.64 R14, desc[UR4][R14.64+0x30] ;  /* 0x000030040e0ea980 */ /* 0x004ea8000c101b00 */
[----:B---3--:R-:W3:Y:S01]  /*30820*/  @!P2 LD.E R21, desc[UR6][R8.64] ;  /* 0x000000060815a980 */ /* 0x008ee2000c101900 */
[----:B------:R-:W-:-:S02]  /*30830*/  R2UR UR4, R4 ;  /* 0x00000000040472ca */ /* 0x000fc400000e0000 */
[----:B------:R-:W-:Y:S02]  /*30840*/  R2UR UR5, R5 ;  /* 0x00000000050572ca */ /* 0x000fe400000e0000 */
[----:B--2---:R-:W-:-:S05]  /*30850*/  @!P2 MOV R72, R14 ;  /* 0x0000000e0048a202 */ /* 0x004fca0000000f00 */
[----:B---3--:R-:W-:-:S05]  /*30860*/  @!P2 IMAD R21, R21, 0x8, R72 ;  /* 0x000000081515a824 */ /* 0x008fca00078e0248 */
[----:B------:R-:W-:-:S04]  /*30870*/  @!P2 PRMT R21, RZ, 0x654, R21 ;  /* 0x00000654ff15a816 */ /* 0x000fc80000000015 */
[----:B------:R1:W-:Y:S01]  /*30880*/  @!P2 SYNCS.ARRIVE.TRANS64.RED.A1T0 RZ, [R21+URZ], RZ ;  /* 0x000000ff15ffa9a7 */ /* 0x0003e2000810043f */
[----:B------:R-:W2:Y:S01]  /*30890*/  LD.E R72, desc[UR4][R6.64+0x24] ;  /* 0x0000240406487980 */ /* 0x000ea2000c101900 */
[----:B------:R-:W-:Y:S02]  /*308a0*/  R2UR UR4, R4 ;  /* 0x00000000040472ca */ /* 0x000fe400000e0000 */
[----:B------:R-:W-:-:S13]  /*308b0*/  R2UR UR5, R5 ;  /* 0x00000000050572ca */ /* 0x000fda00000e0000 */
[----:B-1----:R-:W3:Y:S01]  /*308c0*/  LD.E R21, desc[UR4][R6.64] ;  /* 0x0000000406157980 */ /* 0x002ee2000c101900 */
[----:B------:R-:W-:Y:S02]  /*308d0*/  R2UR UR4, R4 ;  /* 0x00000000040472ca */ /* 0x000fe400000e0000 */
[----:B------:R-:W-:Y:S02]  /*308e0*/  R2UR UR5, R5 ;  /* 0x00000000050572ca */ /* 0x000fe400000e0000 */
[----:B------:R-:W-:-:S04]  /*308f0*/  LOP3.LUT R76, R76, 0xfff7ffff, RZ, 0xc0, !PT ;  /* 0xfff7ffff4c4c7812 */ /* 0x000fc800078ec0ff */
[----:B------:R-:W-:-:S05]  /*30900*/  @P2 LOP3.LUT R76, R76, 0x80000, RZ, 0xfc, !PT ;  /* 0x000800004c4c2812 */ /* 0x000fca00078efcff */
[----:B------:R1:W-:Y:S04]  /*30910*/  STL [R1+0x480], R76 ;  /* 0x0004804c01007387 */ /* 0x0003e80000100800 */
[----:B-1----:R-:W4:Y:S01]  /*30920*/  LD.E R76, desc[UR4][R2.64] ;  /* 0x00000004024c7980 */ /* 0x002f22000c101900 */
        /* <DEDUP_REMOVED lines=12> */
[----:B--2---:R-:W-:-:S13]  /*309f0*/  ISETP.NE.AND P1, PT, R72, 0x1, PT ;  /* 0x000000014800780c */ /* 0x004fda0003f25270 */
[C---:B------:R-:W-:Y:S02]  /*30a00*/  @P1 R2UR UR4, R4.reuse ;  /* 0x00000000040412ca */ /* 0x040fe400000e0000 */
[C---:B------:R-:W-:Y:S02]  /*30a10*/  @P1 R2UR UR5, R5.reuse ;  /* 0x00000000050512ca */ /* 0x040fe400000e0000 */
[----:B------:R-:W-:Y:S02]  /*30a20*/  @P1 R2UR UR6, R4 ;  /* 0x00000000040612ca */ /* 0x000fe400000e0000 */
        /* <DEDUP_REMOVED lines=11> */
[----:B0-----:R-:W-:-:S05]  /*30ae0*/  LOP3.LUT R20, R9, 0xffffff80, RZ, 0xc0, !PT ;  /* 0xffffff8009147812 */ /* 0x001fca00078ec0ff */
[----:B------:R-:W-:-:S05]  /*30af0*/  IMAD.IADD R20, R21, 0x1, -R20 ;  /* 0x0000000115147824 */ /* 0x000fca00078e0a14 */
[----:B------:R-:W-:Y:S02]  /*30b00*/  SHF.R.S32.HI R15, RZ, 0x1f, R20 ;  /* 0x0000001fff0f7819 */ /* 0x000fe40000011414 */
[----:B------:R-:W-:Y:S02]  /*30b10*/  LEA.HI R75, R14, R21, RZ, 0x2 ;  /* 0x000000150e4b7211 */ /* 0x000fe400078f10ff */
[CC--:B------:R-:W-:Y:S02]  /*30b20*/  LEA.HI R72, R15.reuse, R20.reuse, RZ, 0x2 ;  /* 0x000000140f487211 */ /* 0x0c0fe400078f10ff */
[----:B------:R-:W-:Y:S02]  /*30b30*/  LEA.HI R15, R15, R20, RZ, 0x5 ;  /* 0x000000140f0f7211 */ /* 0x000fe400078f28ff */
[--C-:B------:R-:W-:Y:S02]  /*30b40*/  SHF.R.S32.HI R73, RZ, 0x2, R72.reuse ;  /* 0x00000002ff497819 */ /* 0x100fe40000011448 */
[----:B------:R-:W-:-:S02]  /*30b50*/  SHF.R.S32.HI R74, RZ, 0x1f, R72 ;  /* 0x0000001fff4a7819 */ /* 0x000fc40000011448 */
[----:B------:R-:W-:Y:S02]  /*30b60*/  LOP3.LUT R78, R75, 0xfffffffc, RZ, 0xc0, !PT ;  /* 0xfffffffc4b4e7812 */ /* 0x000fe400078ec0ff */
[----:B------:R-:W-:Y:S02]  /*30b70*/  SHF.R.S32.HI R14, RZ, 0x7, R9 ;  /* 0x00000007ff0e7819 */ /* 0x000fe40000011409 */
[----:B------:R-:W-:Y:S01]  /*30b80*/  LEA.HI R74, R74, R73, RZ, 0x3 ;  /* 0x000000494a4a7211 */ /* 0x000fe200078f18ff */
[----:B------:R-:W-:Y:S01]  /*30b90*/  IMAD.IADD R78, R21, 0x1, -R78 ;  /* 0x00000001154e7824 */ /* 0x000fe200078e0a4e */
[----:B------:R-:W-:Y:S02]  /*30ba0*/  SHF.R.S32.HI R15, RZ, 0x5, R15 ;  /* 0x00000005ff0f7819 */ /* 0x000fe4000001140f */
[----:B------:R-:W-:Y:S02]  /*30bb0*/  LEA.HI R9, R9, R14, RZ, 0x1 ;  /* 0x0000000e09097211 */ /* 0x000fe400078f08ff */
[----:B------:R-:W-:Y:S01]  /*30bc0*/  LOP3.LUT R74, R74, 0xfffffff8, RZ, 0xc0, !PT ;  /* 0xfffffff84a4a7812 */ /* 0x000fe200078ec0ff */
[----:B----4-:R-:W-:Y:S01]  /*30bd0*/  IMAD R21, R76, 0x8, R15 ;  /* 0x000000084c157824 */ /* 0x010fe200078e020f */
[----:B------:R-:W-:-:S02]  /*30be0*/  LOP3.LUT R9, R9, 0x3fffffe, RZ, 0xc0, !PT ;  /* 0x03fffffe09097812 */ /* 0x000fc400078ec0ff */
[----:B------:R-:W-:Y:S01]  /*30bf0*/  LEA.HI R15, R78, R78, RZ, 0x1 ;  /* 0x0000004e4e0f7211 */ /* 0x000fe200078f08ff */
[----:B------:R-:W-:Y:S02]  /*30c00*/  IMAD.IADD R74, R73, 0x1, -R74 ;  /* 0x00000001494a7824 */ /* 0x000fe400078e0a4a */
[----:B------:R-:W-:Y:S01]  /*30c10*/  IMAD.IADD R9, R14, 0x1, -R9 ;  /* 0x000000010e097824 */ /* 0x000fe200078e0a09 */
[----:B------:R-:W-:Y:S01]  /*30c20*/  LOP3.LUT R15, R15, 0x1ffffffe, RZ, 0xc0, !PT ;  /* 0x1ffffffe0f0f7812 */ /* 0x000fe200078ec0ff */
[----:B------:R-:W-:-:S04]  /*30c30*/  IMAD.U32 R74, R21, 0x10, R74 ;  /* 0x00000010154a7824 */ /* 0x000fc800078e004a */
[----:B------:R-:W-:Y:S02]  /*30c40*/  IMAD.IADD R15, R78, 0x1, -R15 ;  /* 0x000000014e0f7824 */ /* 0x000fe400078e0a0f */
[----:B------:R-:W-:-:S04]  /*30c50*/  IMAD R74, R9, 0x40, R74 ;  /* 0x00000040094a7824 */ /* 0x000fc800078e024a */
[----:B------:R-:W-:Y:S01]  /*30c60*/  IMAD R74, R15, 0x8, R74 ;  /* 0x000000080f4a7824 */ /* 0x000fe200078e024a */
[----:B------:R-:W-:Y:S01]  /*30c70*/  LOP3.LUT R9, R72, 0x7ffffffc, RZ, 0xc0, !PT ;  /* 0x7ffffffc48097812 */ /* 0x000fe200078ec0ff */
[----:B------:R-:W-:Y:S01]  /*30c80*/  IMAD.MOV.U32 R15, RZ, RZ, -0x60 ;  /* 0xffffffa0ff0f7424 */ /* 0x000fe200078e00ff */
[----:B------:R-:W-:-:S03]  /*30c90*/  ISETP.GE.AND P2, PT, R2, 0x1, PT ;  /* 0x000000010200780c */ /* 0x000fc60003f46270 */
[----:B------:R-:W-:Y:S02]  /*30ca0*/  IMAD.IADD R9, R20, 0x1, -R9 ;  /* 0x0000000114097824 */ /* 0x000fe400078e0a09 */
[----:B------:R-:W-:-:S04]  /*30cb0*/  IMAD R14, R10, R15, 0x1 ;  /* 0x000000010a0e7424 */ /* 0x000fc800078e020f */
[----:B------:R-:W-:Y:S01]  /*30cc0*/  IMAD R9, R9, -0x2, R14 ;  /* 0xfffffffe09097824 */ /* 0x000fe200078e020e */
[----:B------:R-:W-:Y:S01]  /*30cd0*/  LOP3.LUT R81, RZ, R81, RZ, 0x33, !PT ;  /* 0x00000051ff517212 */ /* 0x000fe200078e33ff */
[----:B------:R-:W-:Y:S01]  /*30ce0*/  BSSY B3, `(.L_x_3573) ;  /* 0x000002d000037945 */ /* 0x000fe20003800000 */
[----:B------:R-:W-:Y:S02]  /*30cf0*/  IMAD R83, R10, -0x60, R83 ;  /* 0xffffffa00a537824 */ /* 0x000fe400078e0253 */
[----:B------:R-:W-:Y:S02]  /*30d00*/  VIADD R21, R9, 0xffffffff ;  /* 0xffffffff09157836 */ /* 0x000fe40000000000 */
[----:B--2---:R-:W-:-:S05]  /*30d10*/  @P1 IMAD.HI.U32 R77, R74, R77, RZ ;  /* 0x0000004d4a4d1227 */ /* 0x004fca00078e00ff */
[----:B------:R-:W-:-:S05]  /*30d20*/  @P1 SHF.R.U32.HI R74, RZ, R80, R77 ;  /* 0x00000050ff4a1219 */ /* 0x000fca000001164d */
[----:B------:R-:W0:Y:S01]  /*30d30*/  SHFL.IDX PT, R76, R74, RZ, 0x1c1f ;  /* 0x001c1fff4a4c7589 */ /* 0x000e2200000e0000 */
[----:B------:R-:W-:-:S05]  /*30d40*/  IADD3 R14, -R8, R9, R3 ;  /* 0x00000009080e7210 */ /* 0x000fca0007ffe103 */
        /* <DEDUP_REMOVED lines=21> */
.L_x_3578:
[----:B------:R-:W-:Y:S05]  /*30ea0*/  BSYNC B5 ;  /* 0x0000000000057941 */ /* 0x000fea0003800000 */
.L_x_3577:
[----:B------:R-:W-:Y:S01]  /*30eb0*/  LOP3.LUT R15, RZ, R15, RZ, 0x33, !PT ;  /* 0x0000000fff0f7212 */ /* 0x000fe200078e33ff */
[----:B------:R-:W-:Y:S06]  /*30ec0*/  BRA `(.L_x_3579) ;  /* 0x0000000000287947 */ /* 0x000fec0003800000 */
.L_x_3576:
        /* <DEDUP_REMOVED lines=10> */
.L_x_3579:
[----:B------:R-:W-:Y:S05]  /*30f70*/  BSYNC B4 ;  /* 0x0000000000047941 */ /* 0x000fea0003800000 */
.L_x_3575:
[----:B------:R-:W-:-:S05]  /*30f80*/  IMAD R15, R2, R15, R21 ;  /* 0x0000000f020f7224 */ /* 0x000fca00078e0215 */
[----:B------:R-:W-:Y:S02]  /*30f90*/  VIMNMX R14, R14, R15, !PT ;  /* 0x0000000f0e0e7248 */ /* 0x000fe40007fe0100 */
[----:B------:R-:W-:-:S07]  /*30fa0*/  VIADDMNMX R9, R15, R2, R9, PT ;  /* 0x000000020f097246 */ /* 0x000fce0003800109 */
.L_x_3574:
[----:B------:R-:W-:Y:S05]  /*30fb0*/  BSYNC B3 ;  /* 0x0000000000037941 */ /* 0x000fea0003800000 */
.L_x_3573:
        /* <DEDUP_REMOVED lines=116> */
[----:B------:R-:W-:Y:S01]  /*31700*/  ISETP.LT.OR P6, PT, R9, 0x5a, P6 ;  /* 0x0000005a0900780c */ /* 0x000fe200037c1670 */
[----:B------:R-:W-:-:S03]  /*31710*/  IMAD.IADD R9, R79, 0x1, R74 ;  /* 0x000000014f097824 */ /* 0x000fc600078e024a */
        /* <DEDUP_REMOVED lines=19> */
.L_x_3585:
[----:B------:R-:W-:Y:S05]  /*31850*/  BSYNC B5 ;  /* 0x0000000000057941 */ /* 0x000fea0003800000 */
.L_x_3584:
[----:B------:R-:W-:Y:S01]  /*31860*/  LOP3.LUT R3, RZ, R3, RZ, 0x33, !PT ;  /* 0x00000003ff037212 */ /* 0x000fe200078e33ff */
[----:B------:R-:W-:Y:S06]  /*31870*/  BRA `(.L_x_3586) ;  /* 0x0000000000287947 */ /* 0x000fec0003800000 */
.L_x_3583:
        /* <DEDUP_REMOVED lines=10> */
.L_x_3586:
[----:B------:R-:W-:Y:S05]  /*31920*/  BSYNC B4 ;  /* 0x0000000000047941 */ /* 0x000fea0003800000 */
.L_x_3582:
[----:B------:R-:W-:-:S05]  /*31930*/  IMAD R3, R2, R3, R21 ;  /* 0x0000000302037224 */ /* 0x000fca00078e0215 */
[----:B------:R-:W-:Y:S02]  /*31940*/  VIADDMNMX R9, R3, R2, R9, PT ;  /* 0x0000000203097246 */ /* 0x000fe40003800109 */
[----:B------:R-:W-:-:S07]  /*31950*/  VIMNMX R14, R14, R3, !PT ;  /* 0x000000030e0e7248 */ /* 0x000fce0007fe0100 */
.L_x_3581:
[----:B------:R-:W-:Y:S05]  /*31960*/  BSYNC B3 ;  /* 0x0000000000037941 */ /* 0x000fea0003800000 */
.L_x_3580:
        /* <DEDUP_REMOVED lines=169> */
[----:B------:R-:W-:Y:S02]  /*32400*/  FMUL.FTZ R20, R14, R7 ;  /* 0x000000070e147220 */ /* 0x000fe40000410000 */
[----:B------:R-:W0:Y:S08]  /*32410*/  MUFU.EX2 R14, R21 ;  /* 0x00000015000e7308 */ /* 0x000e300000000800 */
[----:B------:R-:W4:Y:S01]  /*32420*/  MUFU.EX2 R20, R20 ;  /* 0x0000001400147308 */ /* 0x000f220000000800 */
[----:B------:R-:W-:Y:S01]  /*32430*/  ST.E desc[UR4][R2.64+0x4], R9 ;  /* 0x0000040902007985 */ /* 0x000fe2000c101904 */
[----:B0-----:R-:W-:Y:S01]  /*32440*/  FMUL.FTZ R75, R14, R75 ;  /* 0x0000004b0e4b7220 */ /* 0x001fe20000410000 */
[----:B----4-:R-:W-:-:S04]  /*32450*/  FMUL.FTZ R73, R20, R79 ;  /* 0x0000004f14497220 */ /* 0x010fc80000410000 */
[----:B------:R0:W-:Y:S04]  /*32460*/  ST.E desc[UR6][R2.64+0x10], R75 ;  /* 0x0000104b02007985 */ /* 0x0001e8000c101906 */
[----:B------:R1:W-:Y:S04]  /*32470*/  ST.E desc[UR8][R2.64+0x14], R73 ;  /* 0x0000144902007985 */ /* 0x0003e8000c101908 */
[----:B------:R-:W2:Y:S04]  /*32480*/  LDL.64 R6, [R0+0x70] ;  /* 0x0000700000067983 */ /* 0x000ea80000100a00 */
[----:B--2---:R-:W1:Y:S04]  /*32490*/  LD.E R24, desc[UR6][R6.64+0x20] ;  /* 0x0000200606187980 */ /* 0x004e68000c101900 */
[----:B------:R-:W1:Y:S04]  /*324a0*/  LD.E R8, desc[UR4][R6.64] ;  /* 0x0000000406087980 */ /* 0x000e68000c101900 */
[----:B------:R-:W2:Y:S04]  /*324b0*/  LD.E R21, desc[UR8][R6.64+0x4] ;  /* 0x0000040806157980 */ /* 0x000ea8000c101900 */
[----:B0-----:R-:W3:Y:S04]  /*324c0*/  LD.E R75, desc[UR4][R6.64+0x10] ;  /* 0x00001004064b7980 */ /* 0x001ee8000c101900 */
[----:B------:R-:W4:Y:S01]  /*324d0*/  LD.E R72, desc[UR6][R6.64+0x14] ;  /* 0x0000140606487980 */ /* 0x000f22000c101900 */
[C---:B-1----:R-:W-:Y:S01]  /*324e0*/  FMUL.FTZ R2, R8.reuse, R24 ;  /* 0x0000001808027220 */ /* 0x042fe20000410000 */
[----:B------:R-:W-:-:S02]  /*324f0*/  FSETP.NEU.FTZ.AND P1, PT, R8, -INF , PT ;  /* 0xff8000000800780b */ /* 0x000fc40003f3d000 */
[----:B--2---:R-:W-:Y:S01]  /*32500*/  FSETP.NEU.FTZ.AND P2, PT, R21, -INF , PT ;  /* 0xff8000001500780b */ /* 0x004fe20003f5d000 */
[----:B------:R-:W-:Y:S01]  /*32510*/  FMUL.FTZ R21, R24, R21 ;  /* 0x0000001518157220 */ /* 0x000fe20000410000 */
[----:B------:R-:W-:-:S04]  /*32520*/  FSEL R3, R2, RZ, P1 ;  /* 0x000000ff02037208 */ /* 0x000fc80000800000 */
[----:B------:R-:W-:Y:S01]  /*32530*/  FSEL R73, R21, RZ, P2 ;  /* 0x000000ff15497208 */ /* 0x000fe20001000000 */
[-CC-:B------:R-:W-:Y:S01]  /*32540*/  FFMA.FTZ R172, R15, R24.reuse, -R3.reuse ;  /* 0x000000180fac7223 */ /* 0x180fe20000010803 */
[----:B------:R-:W-:-:S03]  /*32550*/  FFMA.FTZ R25, R25, R24, -R3 ;  /* 0x0000001819197223 */ /* 0x000fc60000010803 */
[-C--:B------:R-:W-:Y:S02]  /*32560*/  FFMA.FTZ R173, R26, R24.reuse, -R73 ;  /* 0x000000181aad7223 */ /* 0x080fe40000010849 */
[----:B------:R-:W3:Y:S01]  /*32570*/  MUFU.EX2 R172, R172 ;  /* 0x000000ac00ac7308 */ /* 0x000ee20000000800 */
[-CC-:B------:R-:W-:Y:S01]  /*32580*/  FFMA.FTZ R174, R28, R24.reuse, -R3.reuse ;  /* 0x000000181cae7223 */ /* 0x180fe20000010803 */
[-CC-:B------:R-:W-:Y:S01]  /*32590*/  FFMA.FTZ R21, R29, R24.reuse, -R3.reuse ;  /* 0x000000181d157223 */ /* 0x180fe20000010803 */
[-C--:B------:R-:W-:Y:S01]  /*325a0*/  FFMA.FTZ R8, R33, R24.reuse, -R3 ;  /* 0x0000001821087223 */ /* 0x080fe20000010803 */
[-C--:B------:R-:W-:Y:S01]  /*325b0*/  FFMA.FTZ R15, R27, R24.reuse, -R73 ;  /* 0x000000181b0f7223 */ /* 0x080fe20000010849 */
        /* <DEDUP_REMOVED lines=43> */
[----:B------:R-:W1:Y:S08]  /*32870*/  MUFU.EX2 R174, R174 ;  /* 0x000000ae00ae7308 */ /* 0x000e700000000800 */
[----:B------:R-:W2:Y:S08]  /*32880*/  MUFU.EX2 R24, R15 ;  /* 0x0000000f00187308 */ /* 0x000eb00000000800 */
[----:B------:R-:W5:Y:S08]  /*32890*/  MUFU.EX2 R175, R175 ;  /* 0x000000af00af7308 */ /* 0x000f700000000800 */
[----:B------:R-:W5:Y:S08]  /*328a0*/  MUFU.EX2 R21, R21 ;  /* 0x0000001500157308 */ /* 0x000f700000000800 */
[----:B------:R-:W5:Y:S08]  /*328b0*/  MUFU.EX2 R26, R26 ;  /* 0x0000001a001a7308 */ /* 0x000f700000000800 */
[----:B------:R-:W5:Y:S08]  /*328c0*/  MUFU.EX2 R152, R152 ;  /* 0x0000009800987308 */ /* 0x000f700000000800 */
[----:B------:R3:W-:Y:S02]  /*328d0*/  MUFU.EX2 R27, R8 ;  /* 0x00000008001b7308 */ /* 0x0007e40000000800 */
[----:B---3--:R-:W-:-:S06]  /*328e0*/  FADD.FTZ R8, R172, R75 ;  /* 0x0000004bac087221 */ /* 0x008fcc0000010000 */
[----:B------:R4:W-:Y:S01]  /*328f0*/  MUFU.EX2 R31, R9 ;  /* 0x00000009001f7308 */ /* 0x0009e20000000800 */
[----:B0-----:R-:W-:-:S07]  /*32900*/  FADD.FTZ R47, R25, R8 ;  /* 0x00000008192f7221 */ /* 0x001fce0000010000 */
[----:B------:R-:W0:Y:S01]  /*32910*/  MUFU.EX2 R153, R153 ;  /* 0x0000009900997308 */ /* 0x000e220000000800 */
[----:B----4-:R-:W-:Y:S01]  /*32920*/  FADD.FTZ R9, R173, R72 ;  /* 0x00000048ad097221 */ /* 0x010fe20000010000 */
[----:B-1----:R-:W-:-:S03]  /*32930*/  FADD.FTZ R44, R174, R47 ;  /* 0x0000002fae2c7221 */ /* 0x002fc60000010000 */
[----:B--2---:R-:W-:-:S03]  /*32940*/  FADD.FTZ R8, R24, R9 ;  /* 0x0000000918087221 */ /* 0x004fc60000010000 */
[----:B------:R-:W1:Y:S01]  /*32950*/  MUFU.EX2 R28, R28 ;  /* 0x0000001c001c7308 */ /* 0x000e620000000800 */
[----:B-----5:R-:W-:Y:S01]  /*32960*/  FADD.FTZ R9, R175, R8 ;  /* 0x00000008af097221 */ /* 0x020fe20000010000 */
[----:B------:R-:W-:-:S06]  /*32970*/  FADD.FTZ R15, R21, R44 ;  /* 0x0000002c150f7221 */ /* 0x000fcc0000010000 */
[----:B------:R-:W2:Y:S01]  /*32980*/  MUFU.EX2 R154, R154 ;  /* 0x0000009a009a7308 */ /* 0x000ea20000000800 */
[----:B------:R-:W-:Y:S01]  /*32990*/  FADD.FTZ R8, R26, R9 ;  /* 0x000000091a087221 */ /* 0x000fe20000010000 */
[----:B------:R-:W-:-:S06]  /*329a0*/  FADD.FTZ R44, R152, R15 ;  /* 0x0000000f982c7221 */ /* 0x000fcc0000010000 */
[----:B------:R-:W3:Y:S08]  /*329b0*/  MUFU.EX2 R155, R155 ;  /* 0x0000009b009b7308 */ /* 0x000ef00000000800 */
[----:B------:R-:W4:Y:S01]  /*329c0*/  MUFU.EX2 R29, R29 ;  /* 0x0000001d001d7308 */ /* 0x000f220000000800 */
[----:B0-----:R-:W-:Y:S01]  /*329d0*/  FADD.FTZ R9, R153, R8 ;  /* 0x0000000899097221 */ /* 0x001fe20000010000 */
[----:B------:R-:W-:-:S06]  /*329e0*/  FADD.FTZ R15, R27, R44 ;  /* 0x0000002c1b0f7221 */ /* 0x000fcc0000010000 */
[----:B------:R-:W0:Y:S08]  /*329f0*/  MUFU.EX2 R30, R30 ;  /* 0x0000001e001e7308 */ /* 0x000e300000000800 */
[----:B------:R-:W5:Y:S01]  /*32a00*/  MUFU.EX2 R156, R156 ;  /* 0x0000009c009c7308 */ /* 0x000f620000000800 */
[----:B-1----:R-:W-:Y:S01]  /*32a10*/  FADD.FTZ R8, R28, R9 ;  /* 0x000000091c087221 */ /* 0x002fe20000010000 */
[----:B--2---:R-:W-:-:S06]  /*32a20*/  FADD.FTZ R44, R154, R15 ;  /* 0x0000000f9a2c7221 */ /* 0x004fcc0000010000 */
[----:B------:R-:W1:Y:S01]  /*32a30*/  MUFU.EX2 R157, R157 ;  /* 0x0000009d009d7308 */ /* 0x000e620000000800 */
[----:B---3--:R-:W-:Y:S01]  /*32a40*/  FADD.FTZ R9, R155, R8 ;  /* 0x000000089b097221 */ /* 0x008fe20000010000 */
[----:B----4-:R-:W-:-:S06]  /*32a50*/  FADD.FTZ R15, R29, R44 ;  /* 0x0000002c1d0f7221 */ /* 0x010fcc0000010000 */
[----:B------:R-:W2:Y:S08]  /*32a60*/  MUFU.EX2 R32, R32 ;  /* 0x0000002000207308 */ /* 0x000eb00000000800 */
[----:B------:R-:W3:Y:S01]  /*32a70*/  MUFU.EX2 R158, R158 ;  /* 0x0000009e009e7308 */ /* 0x000ee20000000800 */
[----:B0-----:R-:W-:Y:S01]  /*32a80*/  FADD.FTZ R8, R30, R9 ;  /* 0x000000091e087221 */ /* 0x001fe20000010000 */
[----:B-----5:R-:W-:-:S06]  /*32a90*/  FADD.FTZ R44, R156, R15 ;  /* 0x0000000f9c2c7221 */ /* 0x020fcc0000010000 */
[----:B------:R-:W0:Y:S08]  /*32aa0*/  MUFU.EX2 R159, R159 ;  /* 0x0000009f009f7308 */ /* 0x000e300000000800 */
[----:B------:R-:W4:Y:S01]  /*32ab0*/  MUFU.EX2 R33, R33 ;  /* 0x0000002100217308 */ /* 0x000f220000000800 */
[----:B-1----:R-:W-:Y:S01]  /*32ac0*/  FADD.FTZ R9, R157, R8 ;  /* 0x000000089d097221 */ /* 0x002fe20000010000 */
[----:B------:R-:W-:-:S06]  /*32ad0*/  FADD.FTZ R15, R31, R44 ;  /* 0x0000002c1f0f7221 */ /* 0x000fcc0000010000 */
[----:B------:R-:W1:Y:S08]  /*32ae0*/  MUFU.EX2 R34, R34 ;  /* 0x0000002200227308 */ /* 0x000e700000000800 */
[----:B------:R-:W5:Y:S01]  /*32af0*/  MUFU.EX2 R160, R160 ;  /* 0x000000a000a07308 */ /* 0x000f620000000800 */
[----:B--2---:R-:W-:Y:S01]  /*32b00*/  FADD.FTZ R8, R32, R9 ;  /* 0x0000000920087221 */ /* 0x004fe20000010000 */
[----:B---3--:R-:W-:-:S06]  /*32b10*/  FADD.FTZ R44, R158, R15 ;  /* 0x0000000f9e2c7221 */ /* 0x008fcc0000010000 */
[----:B------:R-:W2:Y:S08]  /*32b20*/  MUFU.EX2 R161, R161 ;  /* 0x000000a100a17308 */ /* 0x000eb00000000800 */
[----:B------:R-:W3:Y:S01]  /*32b30*/  MUFU.EX2 R35, R49 ;  /* 0x0000003100237308 */ /* 0x000ee20000000800 */
[----:B0-----:R-:W-:Y:S01]  /*32b40*/  FADD.FTZ R9, R159, R8 ;  /* 0x000000089f097221 */ /* 0x001fe20000010000 */
[----:B----4-:R-:W-:-:S06]  /*32b50*/  FADD.FTZ R15, R33, R44 ;  /* 0x0000002c210f7221 */ /* 0x010fcc0000010000 */
[----:B------:R-:W0:Y:S08]  /*32b60*/  MUFU.EX2 R36, R36 ;  /* 0x0000002400247308 */ /* 0x000e300000000800 */
[----:B------:R-:W4:Y:S01]  /*32b70*/  MUFU.EX2 R162, R162 ;  /* 0x000000a200a27308 */ /* 0x000f220000000800 */
[----:B-1----:R-:W-:Y:S01]  /*32b80*/  FADD.FTZ R8, R34, R9 ;  /* 0x0000000922087221 */ /* 0x002fe20000010000 */
[----:B-----5:R-:W-:-:S06]  /*32b90*/  FADD.FTZ R44, R160, R15 ;  /* 0x0000000fa02c7221 */ /* 0x020fcc0000010000 */
        /* <DEDUP_REMOVED lines=8> */
[----:B------:R-:W0:Y:S01]  /*32c20*/  MUFU.EX2 R165, R165 ;  /* 0x000000a500a57308 */ /* 0x000e220000000800 */
[----:B-1----:R-:W-:-:S07]  /*32c30*/  FADD.FTZ R9, R163, R8 ;  /* 0x00000008a3097221 */ /* 0x002fce0000010000 */
[----:B------:R-:W1:Y:S01]  /*32c40*/  MUFU.EX2 R39, R57 ;  /* 0x0000003900277308 */ /* 0x000e620000000800 */
[----:B-----5:R-:W-:-:S07]  /*32c50*/  FADD.FTZ R15, R37, R44 ;  /* 0x0000002c250f7221 */ /* 0x020fce0000010000 */
[----:B------:R-:W4:Y:S01]  /*32c60*/  MUFU.EX2 R40, R40 ;  /* 0x0000002800287308 */ /* 0x000f220000000800 */
[----:B--2---:R-:W-:Y:S01]  /*32c70*/  FADD.FTZ R8, R38, R9 ;  /* 0x0000000926087221 */ /* 0x004fe20000010000 */
[----:B---3--:R-:W-:-:S06]  /*32c80*/  FADD.FTZ R44, R164, R15 ;  /* 0x0000000fa42c7221 */ /* 0x008fcc0000010000 */
[----:B------:R-:W2:Y:S08]  /*32c90*/  MUFU.EX2 R166, R166 ;  /* 0x000000a600a67308 */ /* 0x000eb00000000800 */
[----:B------:R-:W3:Y:S01]  /*32ca0*/  MUFU.EX2 R167, R167 ;  /* 0x000000a700a77308 */ /* 0x000ee20000000800 */
[----:B0-----:R-:W-:-:S07]  /*32cb0*/  FADD.FTZ R9, R165, R8 ;  /* 0x00000008a5097221 */ /* 0x001fce0000010000 */
[----:B------:R-:W0:Y:S01]  /*32cc0*/  MUFU.EX2 R41, R41 ;  /* 0x0000002900297308 */ /* 0x000e220000000800 */
[----:B-1----:R-:W-:-:S07]  /*32cd0*/  FADD.FTZ R15, R39, R44 ;  /* 0x0000002c270f7221 */ /* 0x002fce0000010000 */
[----:B------:R-:W1:Y:S01]  /*32ce0*/  MUFU.EX2 R42, R42 ;  /* 0x0000002a002a7308 */ /* 0x000e620000000800 */
[----:B----4-:R-:W-:-:S07]  /*32cf0*/  FADD.FTZ R8, R40, R9 ;  /* 0x0000000928087221 */ /* 0x010fce0000010000 */
[----:B------:R-:W4:Y:S08]  /*32d00*/  MUFU.EX2 R168, R168 ;  /* 0x000000a800a87308 */ /* 0x000f300000000800 */
[----:B------:R-:W5:Y:S01]  /*32d10*/  MUFU.EX2 R169, R169 ;  /* 0x000000a900a97308 */ /* 0x000f620000000800 */
[----:B--2---:R-:W-:Y:S01]  /*32d20*/  FADD.FTZ R48, R166, R15 ;  /* 0x0000000fa6307221 */ /* 0x004fe20000010000 */
[----:B---3--:R-:W-:-:S06]  /*32d30*/  FADD.FTZ R9, R167, R8 ;  /* 0x00000008a7097221 */ /* 0x008fcc0000010000 */
[----:B------:R-:W2:Y:S08]  /*32d40*/  MUFU.EX2 R43, R65 ;  /* 0x00000041002b7308 */ /* 0x000eb00000000800 */
[----:B------:R-:W3:Y:S01]  /*32d50*/  MUFU.EX2 R44, R67 ;  /* 0x00000043002c7308 */ /* 0x000ee20000000800 */
[----:B0-----:R-:W-:Y:S01]  /*32d60*/  FADD.FTZ R15, R41, R48 ;  /* 0x00000030290f7221 */ /* 0x001fe20000010000 */
[----:B-1----:R-:W-:-:S06]  /*32d70*/  FADD.FTZ R8, R42, R9 ;  /* 0x000000092a087221 */ /* 0x002fcc0000010000 */
[----:B------:R-:W0:Y:S08]  /*32d80*/  MUFU.EX2 R170, R170 ;  /* 0x000000aa00aa7308 */ /* 0x000e300000000800 */
[----:B------:R-:W1:Y:S01]  /*32d90*/  MUFU.EX2 R171, R2 ;  /* 0x0000000200ab7308 */ /* 0x000e620000000800 */
[----:B----4-:R-:W-:Y:S01]  /*32da0*/  FADD.FTZ R48, R168, R15 ;  /* 0x0000000fa8307221 */ /* 0x010fe20000010000 */
[----:B-----5:R-:W-:-:S06]  /*32db0*/  FADD.FTZ R9, R169, R8 ;  /* 0x00000008a9097221 */ /* 0x020fcc0000010000 */
[----:B------:R-:W4:Y:S08]  /*32dc0*/  MUFU.EX2 R45, R45 ;  /* 0x0000002d002d7308 */ /* 0x000f300000000800 */
[----:B------:R4:W5:Y:S01]  /*32dd0*/  MUFU.EX2 R46, R3 ;  /* 0x00000003002e7308 */ /* 0x0009620000000800 */
[----:B--2---:R-:W-:Y:S01]  /*32de0*/  FADD.FTZ R15, R43, R48 ;  /* 0x000000302b0f7221 */ /* 0x004fe20000010000 */
[----:B---3--:R-:W-:-:S03]  /*32df0*/  FADD.FTZ R8, R44, R9 ;  /* 0x000000092c087221 */ /* 0x008fc60000010000 */
[----:B0-----:R-:W-:Y:S01]  /*32e00*/  FADD.FTZ R48, R170, R15 ;  /* 0x0000000faa307221 */ /* 0x001fe20000010000 */
[----:B-1----:R-:W-:-:S03]  /*32e10*/  FADD.FTZ R9, R171, R8 ;  /* 0x00000008ab097221 */ /* 0x002fc60000010000 */
[----:B----4-:R-:W-:Y:S01]  /*32e20*/  FADD.FTZ R3, R45, R48 ;  /* 0x000000302d037221 */ /* 0x010fe20000010000 */
[----:B-----5:R-:W-:-:S04]  /*32e30*/  FADD.FTZ R15, R46, R9 ;  /* 0x000000092e0f7221 */ /* 0x020fc80000010000 */
[----:B------:R0:W-:Y:S04]  /*32e40*/  ST.E desc[UR4][R6.64+0x10], R3 ;  /* 0x0000100306007985 */ /* 0x0001e8000c101904 */
[----:B------:R1:W-:Y:S04]  /*32e50*/  ST.E desc[UR6][R6.64+0x14], R15 ;  /* 0x0000140f06007985 */ /* 0x0003e8000c101906 */
[----:B------:R-:W0:Y:S01]  /*32e60*/  LDL.64 R8, [R0+0x80] ;  /* 0x0000800000087983 */ /* 0x000e220000100a00 */
[----:B------:R-:W-:Y:S02]  /*32e70*/  R2UR UR10, R4 ;  /* 0x00000000040a72ca */ /* 0x000fe400000e0000 */
[----:B------:R-:W-:-:S02]  /*32e80*/  R2UR UR11, R5 ;  /* 0x00000000050b72ca */ /* 0x000fc400000e0000 */
[C---:B------:R-:W-:Y:S02]  /*32e90*/  R2UR UR12, R4.reuse ;  /* 0x00000000040c72ca */ /* 0x040fe400000e0000 */
[----:B------:R-:W-:Y:S01]  /*32ea0*/  R2UR UR13, R5 ;  /* 0x00000000050d72ca */ /* 0x000fe200000e0000 */
[----:B0-----:R-:W2:Y:S08]  /*32eb0*/  LD.E R3, desc[UR8][R8.64+0x10] ;  /* 0x0000100808037980 */ /* 0x001eb0000c101900 */
[----:B-1----:R-:W3:Y:S04]  /*32ec0*/  LD.E R7, desc[UR10][R8.64+0x14] ;  /* 0x0000140a08077980 */ /* 0x002ee8000c101900 */
[----:B------:R-:W4:Y:S01]  /*32ed0*/  LD.E R15, desc[UR12][R8.64+0x20] ;  /* 0x0000200c080f7980 */ /* 0x000f22000c101900 */
[----:B------:R-:W-:-:S02]  /*32ee0*/  R2UR UR18, R4 ;  /* 0x00000000041272ca */ /* 0x000fc400000e0000 */
[C---:B------:R-:W-:Y:S01]  /*32ef0*/  R2UR UR19, R5.reuse ;  /* 0x00000000051372ca */ /* 0x040fe200000e0000 */
[----:B------:R-:W5:Y:S01]  /*32f00*/  LD.E R47, desc[UR4][R8.64] ;  /* 0x00000004082f7980 */ /* 0x000f62000c101900 */
[C---:B------:R-:W-:Y:S02]  /*32f10*/  R2UR UR14, R4.reuse ;  /* 0x00000000040e72ca */ /* 0x040fe400000e0000 */
        /* <DEDUP_REMOVED lines=43> */
[----:B----4-:R-:W-:-:S03]  /*331d0*/  FMUL.FTZ R15, R14, R15 ;  /* 0x0000000f0e0f7220 */ /* 0x010fc60000410000 */
[----:B------:R0:W-:Y:S04]  /*331e0*/  ST.E desc[UR8][R8.64+0x10], R3 ;  /* 0x0000100308007985 */ /* 0x0001e8000c101908 */
[----:B------:R1:W-:Y:S04]  /*331f0*/  ST.E desc[UR10][R8.64+0x14], R7 ;  /* 0x0000140708007985 */ /* 0x0003e8000c10190a */
[----:B------:R2:W-:Y:S04]  /*33200*/  ST.E desc[UR12][R8.64+0x20], R15 ;  /* 0x0000200f08007985 */ /* 0x0005e8000c10190c */
[----:B0-----:R-:W3:Y:S04]  /*33210*/  LD.E R3, desc[UR18][R8.64+0x150] ;  /* 0x0001501208037980 */ /* 0x001ee8000c101900 */
[----:B-1----:R-:W4:Y:S04]  /*33220*/  LD.E R7, desc[UR6][R8.64+0x154] ;  /* 0x0001540608077980 */ /* 0x002f28000c101900 */
[----:B--2---:R-:W2:Y:S01]  /*33230*/  LD.E R15, desc[UR6][R8.64+0x160] ;  /* 0x00016006080f7980 */ /* 0x004ea2000c101900 */
[C---:B---3--:R-:W-:Y:S01]  /*33240*/  FMUL.FTZ R3, R14.reuse, R3 ;  /* 0x000000030e037220 */ /* 0x048fe20000410000 */
[C---:B----4-:R-:W-:Y:S01]  /*33250*/  FMUL.FTZ R7, R14.reuse, R7 ;  /* 0x000000070e077220 */ /* 0x050fe20000410000 */
[----:B--2---:R-:W-:-:S03]  /*33260*/  FMUL.FTZ R15, R14, R15 ;  /* 0x0000000f0e0f7220 */ /* 0x004fc60000410000 */
        /* <DEDUP_REMOVED lines=60> */
[----:B---3--:R-:W-:Y:S01]  /*33630*/  FMUL.FTZ R3, R14, R3 ;  /* 0x000000030e037220 */ /* 0x008fe20000410000 */
        /* <DEDUP_REMOVED lines=131> */
[C---:B---3--:R-:W-:Y:S01]  /*33e70*/  FMUL.FTZ R3, R20.reuse, R3 ;  /* 0x0000000314037220 */ /* 0x048fe20000410000 */
[C---:B----4-:R-:W-:Y:S01]  /*33e80*/  FMUL.FTZ R7, R20.reuse, R7 ;  /* 0x0000000714077220 */ /* 0x050fe20000410000 */
[----:B--2---:R-:W-:-:S03]  /*33e90*/  FMUL.FTZ R15, R20, R15 ;  /* 0x0000000f140f7220 */ /* 0x004fc60000410000 */
[----:B------:R0:W-:Y:S04]  /*33ea0*/  ST.E desc[UR4][R8.64+0x8c], R3 ;  /* 0x00008c0308007985 */ /* 0x0001e8000c101904 */
[----:B------:R1:W-:Y:S04]  /*33eb0*/  ST.E desc[UR4][R8.64+0x98], R7 ;  /* 0x0000980708007985 */ /* 0x0003e8000c101904 */
[----:B------:R2:W-:Y:S04]  /*33ec0*/  ST.E desc[UR4][R8.64+0x9c], R15 ;  /* 0x00009c0f08007985 */ /* 0x0005e8000c101904 */
[----:B0-----:R-:W3:Y:S02]  /*33ed0*/  LD.E R3, desc[UR6][R8.64+0xa8] ;  /* 0x0000a80608037980 */ /* 0x001ee4000c101900 */
[----:B---3--:R-:W-:-:S05]  /*33ee0*/  FMUL.FTZ R3, R20, R3 ;  /* 0x0000000314037220 */ /* 0x008fca0000410000 */
[----:B------:R0:W-:Y:S04]  /*33ef0*/  ST.E desc[UR4][R8.64+0xa8], R3 ;  /* 0x0000a80308007985 */ /* 0x0001e8000c101904 */
[----:B-1----:R-:W3:Y:S02]  /*33f00*/  LD.E R7, desc[UR6][R8.64+0xac] ;  /* 0x0000ac0608077980 */ /* 0x002ee4000c101900 */
[----:B---3--:R-:W-:-:S05]  /*33f10*/  FMUL.FTZ R7, R20, R7 ;  /* 0x0000000714077220 */ /* 0x008fca0000410000 */
[----:B------:R1:W-:Y:S04]  /*33f20*/  ST.E desc[UR4][R8.64+0xac], R7 ;  /* 0x0000ac0708007985 */ /* 0x0003e8000c101904 */
[----:B--2---:R-:W2:Y:S02]  /*33f30*/  LD.E R15, desc[UR6][R8.64+0xb8] ;  /* 0x0000b806080f7980 */ /* 0x004ea4000c101900 */
[----:B--2---:R-:W-:-:S05]  /*33f40*/  FMUL.FTZ R15, R20, R15 ;  /* 0x0000000f140f7220 */ /* 0x004fca0000410000 */
        /* <DEDUP_REMOVED lines=114> */
[----:B------:R-:W-:Y:S04]  /*34670*/  ST.E desc[UR4][R8.64+0x1e8], R7 ;  /* 0x0001e80708007985 */ /* 0x000fe8000c101904 */
[----:B--2---:R-:W2:Y:S02]  /*34680*/  LD.E R15, desc[UR6][R8.64+0x1ec] ;  /* 0x0001ec06080f7980 */ /* 0x004ea4000c101900 */
[----:B--2---:R-:W-:-:S05]  /*34690*/  FMUL.FTZ R15, R20, R15 ;  /* 0x0000000f140f7220 */ /* 0x004fca0000410000 */
[----:B------:R1:W-:Y:S04]  /*346a0*/  ST.E desc[UR4][R8.64+0x1ec], R15 ;  /* 0x0001ec0f08007985 */ /* 0x0003e8000c101904 */
[----:B0-----:R-:W2:Y:S02]  /*346b0*/  LD.E R3, desc[UR6][R8.64+0x1f8] ;  /* 0x0001f80608037980 */ /* 0x001ea4000c101900 */
[----:B--2---:R-:W-:-:S05]  /*346c0*/  FMUL.FTZ R47, R20, R3 ;  /* 0x00000003142f7220 */ /* 0x004fca0000410000 */
[----:B------:R-:W-:Y:S04]  /*346d0*/  ST.E desc[UR4][R8.64+0x1f8], R47 ;  /* 0x0001f82f08007985 */ /* 0x000fe8000c101904 */
[----:B------:R-:W2:Y:S02]  /*346e0*/  LD.E R3, desc[UR6][R8.64+0x1fc] ;  /* 0x0001fc0608037980 */ /* 0x000ea4000c101900 */
[----:B--2---:R-:W-:-:S05]  /*346f0*/  FMUL.FTZ R49, R20, R3 ;  /* 0x0000000314317220 */ /* 0x004fca0000410000 */
[----:B------:R0:W-:Y:S04]  /*34700*/  ST.E desc[UR4][R8.64+0x1fc], R49 ;  /* 0x0001fc3108007985 */ /* 0x0001e8000c101904 */
[----:B------:R-:W2:Y:S01]  /*34710*/  LDL.64 R2, [R0+0x80] ;  /* 0x0000800000027983 */ /* 0x000ea20000100a00 */
[----:B------:R-:W-:-:S03]  /*34720*/  LEA.HI R20, R13, 0x8, RZ, 0x19 ;  /* 0x000000080d147811 */ /* 0x000fc600078fc8ff */
[----:B-1----:R-:W3:Y:S02]  /*34730*/  LDL.64 R14, [R0] ;  /* 0x00000000000e7983 */ /* 0x002ee40000100a00 */
[----:B------:R1:W-:Y:S06]  /*34740*/  BAR.SYNC.DEFER_BLOCKING R20, 0x100 ;  /* 0x000400140000751d */ /* 0x0003ec0000010000 */
[----:B------:R-:W4:Y:S04]  /*34750*/  LDL.64 R6, [R0+0x98] ;  /* 0x0000980000067983 */ /* 0x000f280000100a00 */
[----:B0-----:R-:W5:Y:S04]  /*34760*/  LDL.64 R8, [R0+0x88] ;  /* 0x0000880000087983 */ /* 0x001f680000100a00 */
[----:B--2---:R-:W2:Y:S04]  /*34770*/  LD.E R47, desc[UR4][R2.64] ;  /* 0x00000004022f7980 */ /* 0x004ea8000c101900 */
[----:B---3--:R-:W3:Y:S04]  /*34780*/  LD.E R15, desc[UR6][R14.64] ;  /* 0x000000060e0f7980 */ /* 0x008ee8000c101900 */
[----:B----4-:R-:W3:Y:S04]  /*34790*/  LD.E.64 R6, desc[UR4][R6.64] ;  /* 0x0000000406067980 */ /* 0x010ee8000c101b00 */
[----:B--2---:R0:W-:Y:S04]  /*347a0*/  ST.E desc[UR8][R2.64], R47 ;  /* 0x0000002f02007985 */ /* 0x0041e8000c101908 */
[----:B------:R-:W2:Y:S04]  /*347b0*/  LD.E R49, desc[UR10][R2.64+0x4] ;  /* 0x0000040a02317980 */ /* 0x000ea8000c101900 */
[----:B--2---:R2:W-:Y:S04]  /*347c0*/  ST.E desc[UR4][R2.64+0x4], R49 ;  /* 0x0000043102007985 */ /* 0x0045e8000c101904 */
[----:B------:R-:W4:Y:S04]  /*347d0*/  LD.E R51, desc[UR6][R2.64+0x8] ;  /* 0x0000080602337980 */ /* 0x000f28000c101900 */
[----:B----4-:R4:W-:Y:S04]  /*347e0*/  ST.E desc[UR4][R2.64+0x8], R51 ;  /* 0x0000083302007985 */ /* 0x0109e8000c101904 */
[----:B------:R-:W5:Y:S04]  /*347f0*/  LD.E R53, desc[UR6][R2.64+0xc] ;  /* 0x00000c0602357980 */ /* 0x000f68000c101900 */
[----:B-----5:R5:W-:Y:S04]  /*34800*/  ST.E desc[UR4][R2.64+0xc], R53 ;  /* 0x00000c3502007985 */ /* 0x020be8000c101904 */
[----:B0-----:R-:W3:Y:S04]  /*34810*/  LD.E R47, desc[UR6][R2.64+0x10] ;  /* 0x00001006022f7980 */ /* 0x001ee8000c101900 */
[----:B---3--:R0:W-:Y:S04]  /*34820*/  ST.E desc[UR4][R2.64+0x10], R47 ;  /* 0x0000102f02007985 */ /* 0x0081e8000c101904 */
[----:B--2---:R-:W2:Y:S04]  /*34830*/  LD.E R49, desc[UR6][R2.64+0x14] ;  /* 0x0000140602317980 */ /* 0x004ea8000c101900 */
[----:B--2---:R2:W-:Y:S04]  /*34840*/  ST.E desc[UR4][R2.64+0x14], R49 ;  /* 0x0000143102007985 */ /* 0x0045e8000c101904 */
[----:B----4-:R-:W3:Y:S04]  /*34850*/  LD.E R51, desc[UR6][R2.64+0x18] ;  /* 0x0000180602337980 */ /* 0x010ee8000c101900 */
[----:B---3--:R3:W-:Y:S04]  /*34860*/  ST.E desc[UR4][R2.64+0x18], R51 ;  /* 0x0000183302007985 */ /* 0x0087e8000c101904 */
[----:B-----5:R-:W4:Y:S04]  /*34870*/  LD.E R53, desc[UR6][R2.64+0x1c] ;  /* 0x00001c0602357980 */ /* 0x020f28000c101900 */
[----:B----4-:R4:W-:Y:S04]  /*34880*/  ST.E desc[UR4][R2.64+0x1c], R53 ;  /* 0x00001c3502007985 */ /* 0x0109e8000c101904 */
[----:B0-----:R-:W5:Y:S04]  /*34890*/  LD.E R47, desc[UR6][R2.64+0x20] ;  /* 0x00002006022f7980 */ /* 0x001f68000c101900 */
[----:B-----5:R0:W-:Y:S04]  /*348a0*/  ST.E desc[UR4][R2.64+0x20], R47 ;  /* 0x0000202f02007985 */ /* 0x0201e8000c101904 */
[----:B--2---:R-:W2:Y:S04]  /*348b0*/  LD.E R49, desc[UR6][R2.64+0x24] ;  /* 0x0000240602317980 */ /* 0x004ea8000c101900 */
[----:B--2---:R2:W-:Y:S04]  /*348c0*/  ST.E desc[UR4][R2.64+0x24], R49 ;  /* 0x0000243102007985 */ /* 0x0045e8000c101904 */
[----:B---3--:R-:W3:Y:S04]  /*348d0*/  LD.E R51, desc[UR6][R2.64+0x28] ;  /* 0x0000280602337980 */ /* 0x008ee8000c101900 */
[----:B---3--:R3:W-:Y:S04]  /*348e0*/  ST.E desc[UR4][R2.64+0x28], R51 ;  /* 0x0000283302007985 */ /* 0x0087e8000c101904 */
[----:B----4-:R-:W4:Y:S04]  /*348f0*/  LD.E R53, desc[UR6][R2.64+0x2c] ;  /* 0x00002c0602357980 */ /* 0x010f28000c101900 */
        /* <DEDUP_REMOVED lines=231> */
[----:B----4-:R-:W4:Y:S01]  /*35770*/  LD.E R53, desc[UR6][R2.64+0x1fc] ;  /* 0x0001fc0602357980 */ /* 0x010f22000c101900 */
        /* <DEDUP_REMOVED lines=32> */
[----:B------:R-:W-:Y:S02]  /*35980*/  F2FP.BF16.F32.PACK_AB R172, R25, R172 ;  /* 0x000000ac19ac723e */ /* 0x000fe400000010ff */
        /* <DEDUP_REMOVED lines=21> */
[----:B------:R-:W-:Y:S01]  /*35ae0*/  F2FP.BF16.F32.PACK_AB R171, R46, R171 ;  /* 0x000000ab2eab723e */ /* 0x000fe200000010ff */
[----:B----4-:R4:W-:Y:S04]  /*35af0*/  ST.E desc[UR4][R2.64+0x1fc], R53 ;  /* 0x0001fc3502007985 */ /* 0x0109e8000c101904 */
        /* <DEDUP_REMOVED lines=24> */
[----:B0-----:R-:W5:Y:S04]  /*35c80*/  LD.E R47, desc[UR26][R2.64+0x5c] ;  /* 0x00005c1a022f7980 */ /* 0x001f68000c101900 */
[----:B------:R-:W5:Y:S04]  /*35c90*/  LD.E R48, desc[UR28][R2.64+0x60] ;  /* 0x0000601c02307980 */ /* 0x000f68000c101900 */
[----:B--2---:R-:W2:Y:S04]  /*35ca0*/  LD.E R49, desc[UR30][R2.64+0x64] ;  /* 0x0000641e02317980 */ /* 0x004ea8000c101900 */
[----:B------:R-:W2:Y:S04]  /*35cb0*/  LD.E R50, desc[UR32][R2.64+0x68] ;  /* 0x0000682002327980 */ /* 0x000ea8000c101900 */
[----:B---3--:R-:W2:Y:S04]  /*35cc0*/  LD.E R51, desc[UR34][R2.64+0x6c] ;  /* 0x00006c2202337980 */ /* 0x008ea8000c101900 */
[----:B------:R-:W2:Y:S04]  /*35cd0*/  LD.E R52, desc[UR46][R2.64+0x70] ;  /* 0x0000702e02347980 */ /* 0x000ea8000c101900 */
[----:B----4-:R-:W2:Y:S04]  /*35ce0*/  LD.E R53, desc[UR48][R2.64+0x74] ;  /* 0x0000743002357980 */ /* 0x010ea8000c101900 */
        /* <DEDUP_REMOVED lines=99> */
[----:B-----5:R-:W-:-:S02]  /*36320*/  ISETP.NE.U32.AND P1, PT, R14, RZ, PT ;  /* 0x000000ff0e00720c */ /* 0x020fc40003f25070 */
[----:B------:R-:W-:Y:S02]  /*36330*/  R2UR UR7, R7 ;  /* 0x00000000070772ca */ /* 0x000fe400000e0000 */
[----:B------:R-:W-:Y:S02]  /*36340*/  R2UR UR6, R6 ;  /* 0x00000000060672ca */ /* 0x000fe400000e0000 */
[----:B------:R-:W-:-:S07]  /*36350*/  F2FP.BF16.F32.PACK_AB R174, R21, R174 ;  /* 0x000000ae15ae723e */ /* 0x000fce00000010ff */
[----:B------:R-:W-:Y:S01]  /*36360*/  VOTEU.ANY UP0, P1 ;  /* 0x00000000003f7886 */ /* 0x000fe20000800100 */
        /* <DEDUP_REMOVED lines=23> */
[----:B------:R-:W-:Y:S01]  /*364e0*/  R2UR UR29, R5 ;  /* 0x00000000051d72ca */ /* 0x000fe200000e0000 */
[----:B--2---:R-:W-:-:S06]  /*364f0*/  WARPGROUP.ARRIVE ;  /* 0x00000000000079c5 */ /* 0x004fcc0000000000 */
        /* <DEDUP_REMOVED lines=25> */
[----:B------:R-:W-:-:S02]  /*36690*/  WARPGROUP.DEPBAR.LE gsb0, 0x0 ;  /* 0x00008000000079c5 */ /* 0x000fc40000010000 */
[----:B------:R0:W-:Y:S01]  /*366a0*/  ST.E desc[UR4][R2.64], R24 ;  /* 0x0000001802007985 */ /* 0x0001e2000c101904 */
[C---:B------:R-:W-:Y:S02]  /*366b0*/  R2UR UR4, R4.reuse ;  /* 0x00000000040472ca */ /* 0x040fe400000e0000 */
[C---:B------:R-:W-:Y:S01]  /*366c0*/  R2UR UR5, R5.reuse ;  /* 0x00000000050572ca */ /* 0x040fe200000e0000 */
[----:B------:R2:W-:Y:S01]  /*366d0*/  ST.E desc[UR6][R2.64+0x4], R25 ;  /* 0x0000041902007985 */ /* 0x0005e2000c101906 */
[----:B------:R-:W-:Y:S02]  /*366e0*/  R2UR UR6, R4 ;  /* 0x00000000040672ca */ /* 0x000fe400000e0000 */
[----:B------:R-:W-:-:S09]  /*366f0*/  R2UR UR7, R5 ;  /* 0x00000000050772ca */ /* 0x000fd200000e0000 */
[----:B------:R3:W-:Y:S01]  /*36700*/  ST.E desc[UR4][R2.64+0x8], R26 ;  /* 0x0000081a02007985 */ /* 0x0007e2000c101904 */
[C---:B------:R-:W-:Y:S02]  /*36710*/  R2UR UR4, R4.reuse ;  /* 0x00000000040472ca */ /* 0x040fe400000e0000 */
        /* <DEDUP_REMOVED lines=349> */
[----:B------:R-:W-:-:S02]  /*37cf0*/  R2UR UR26, R4 ;  /* 0x00000000041a72ca */ /* 0x000fc400000e0000 */
[C---:B------:R-:W-:Y:S01]  /*37d00*/  R2UR UR27, R5.reuse ;  /* 0x00000000051b72ca */ /* 0x040fe200000e0000 */
[----:B------:R1:W-:Y:S01]  /*37d10*/  ST.E desc[UR28][R2.64+0x1fc], R151 ;  /* 0x0001fc9702007985 */ /* 0x0003e2000c10191c */
[C---:B------:R-:W-:Y:S02]  /*37d20*/  R2UR UR28, R4.reuse ;  /* 0x00000000041c72ca */ /* 0x040fe400000e0000 */
[C---:B------:R-:W-:Y:S02]  /*37d30*/  R2UR UR29, R5.reuse ;  /* 0x00000000051d72ca */ /* 0x040fe400000e0000 */
[C---:B------:R-:W-:Y:S02]  /*37d40*/  R2UR UR4, R4.reuse ;  /* 0x00000000040472ca */ /* 0x040fe400000e0000 */
[----:B------:R-:W-:Y:S02]  /*37d50*/  R2UR UR5, R5 ;  /* 0x00000000050572ca */ /* 0x000fe400000e0000 */
[----:B------:R-:W-:-:S03]  /*37d60*/  R2UR UR6, R4 ;  /* 0x00000000040672ca */ /* 0x000fc600000e0000 */
[----:B------:R-:W-:Y:S01]  /*37d70*/  ST.E desc[UR26][R8.64], R12 ;  /* 0x0000000c08007985 */ /* 0x000fe2000c10191a */
[C---:B------:R-:W-:Y:S02]  /*37d80*/  R2UR UR7, R5.reuse ;  /* 0x00000000050772ca */ /* 0x040fe400000e0000 */
[C---:B------:R-:W-:Y:S01]  /*37d90*/  R2UR UR8, R4.reuse ;  /* 0x00000000040872ca */ /* 0x040fe200000e0000 */
[----:B0-----:R-:W5:Y:S01]  /*37da0*/  LD.E R24, desc[UR28][R2.64] ;  /* 0x0000001c02187980 */ /* 0x001f62000c101900 */
[C---:B------:R-:W-:Y:S02]  /*37db0*/  R2UR UR9, R5.reuse ;  /* 0x00000000050972ca */ /* 0x040fe400000e0000 */
[C---:B------:R-:W-:Y:S01]  /*37dc0*/  R2UR UR10, R4.reuse ;  /* 0x00000000040a72ca */ /* 0x040fe200000e0000 */
[----:B--2---:R-:W2:Y:S01]  /*37dd0*/  LD.E R25, desc[UR30][R2.64+0x4] ;  /* 0x0000041e02197980 */ /* 0x004ea2000c101900 */
[C---:B------:R-:W-:Y:S02]  /*37de0*/  R2UR UR11, R5.reuse ;  /* 0x00000000050b72ca */ /* 0x040fe400000e0000 */
[----:B------:R-:W-:Y:S01]  /*37df0*/  R2UR UR12, R4 ;  /* 0x00000000040c72ca */ /* 0x000fe200000e0000 */
[----:B---3--:R-:W2:Y:S01]  /*37e00*/  LD.E R26, desc[UR32][R2.64+0x8] ;  /* 0x00000820021a7980 */ /* 0x008ea2000c101900 */
[----:B------:R-:W-:-:S02]  /*37e10*/  R2UR UR13, R5 ;  /* 0x00000000050d72ca */ /* 0x000fc400000e0000 */
[C---:B------:R-:W-:Y:S01]  /*37e20*/  R2UR UR14, R4.reuse ;  /* 0x00000000040e72ca */ /* 0x040fe200000e0000 */
[----:B----4-:R-:W2:Y:S01]  /*37e30*/  LD.E R27, desc[UR34][R2.64+0xc] ;  /* 0x00000c22021b7980 */ /* 0x010ea2000c101900 */
[C---:B------:R-:W-:Y:S02]  /*37e40*/  R2UR UR15, R5.reuse ;  /* 0x00000000050f72ca */ /* 0x040fe400000e0000 */
[C---:B------:R-:W-:Y:S01]  /*37e50*/  R2UR UR16, R4.reuse ;  /* 0x00000000041072ca */ /* 0x040fe200000e0000 */
[----:B-----5:R-:W2:Y:S01]  /*37e60*/  LD.E R28, desc[UR46][R2.64+0x10] ;  /* 0x0000102e021c7980 */ /* 0x020ea2000c101900 */
[C---:B------:R-:W-:Y:S02]  /*37e70*/  R2UR UR17, R5.reuse ;  /* 0x00000000051172ca */ /* 0x040fe400000e0000 */
[----:B------:R-:W-:Y:S01]  /*37e80*/  R2UR UR18, R4 ;  /* 0x00000000041272ca */ /* 0x000fe200000e0000 */
[----:B-1----:R-:W2:Y:S01]  /*37e90*/  LD.E R29, desc[UR48][R2.64+0x14] ;  /* 0x00001430021d7980 */ /* 0x002ea2000c101900 */
        /* <DEDUP_REMOVED lines=3077> */
[----:B------:R5:W-:Y:S04]  /*43ef0*/  ST.E desc[UR24][R2.64+0x1dc], R143 ;  /* 0x0001dc8f02007985 */ /* 0x000be8000c101918 */
[----:B------:R5:W-:Y:S01]  /*43f00*/  ST.E desc[UR26][R2.64+0x1e0], R144 ;  /* 0x0001e09002007985 */ /* 0x000be2000c10191a */
[C---:B------:R-:W-:Y:S02]  /*43f10*/  R2UR UR26, R4.reuse ;  /* 0x00000000041a72ca */ /* 0x040fe400000e0000 */
[----:B------:R-:W-:Y:S01]  /*43f20*/  R2UR UR27, R5 ;  /* 0x00000000051b72ca */ /* 0x000fe200000e0000 */
[----:B------:R5:W-:Y:S01]  /*43f30*/  ST.E desc[UR28][R2.64+0x1e4], R145 ;  /* 0x0001e49102007985 */ /* 0x000be2000c10191c */
[----:B------:R-:W-:-:S02]  /*43f40*/  R2UR UR28, R4 ;  /* 0x00000000041c72ca */ /* 0x000fc400000e0000 */
[----:B------:R-:W-:Y:S01]  /*43f50*/  R2UR UR29, R5 ;  /* 0x00000000051d72ca */ /* 0x000fe200000e0000 */
[----:B------:R-:W-:Y:S04]  /*43f60*/  ST.E desc[UR6][R2.64+0x1ec], R147 ;  /* 0x0001ec9302007985 */ /* 0x000fe8000c101906 */
[----:B------:R-:W-:Y:S04]  /*43f70*/  ST.E desc[UR8][R2.64+0x1f0], R148 ;  /* 0x0001f09402007985 */ /* 0x000fe8000c101908 */
[----:B------:R-:W-:Y:S04]  /*43f80*/  ST.E desc[UR10][R2.64+0x1f4], R149 ;  /* 0x0001f49502007985 */ /* 0x000fe8000c10190a */
[----:B------:R-:W-:Y:S04]  /*43f90*/  ST.E desc[UR12][R2.64+0x1f8], R150 ;  /* 0x0001f89602007985 */ /* 0x000fe8000c10190c */
[----:B------:R-:W-:Y:S01]  /*43fa0*/  ST.E desc[UR14][R2.64+0x1fc], R151 ;  /* 0x0001fc9702007985 */ /* 0x000fe2000c10190e */
        /* <DEDUP_REMOVED lines=363> */
[----:B------:R-:W-:-:S04]  /*45660*/  R2UR UR7, R7 ;  /* 0x00000000070772ca */ /* 0x000fc800000e0000 */
[----:B------:R-:W-:Y:S02]  /*45670*/  R2UR UR6, R6 ;  /* 0x00000000060672ca */ /* 0x000fe400000e0000 */
        /* <DEDUP_REMOVED lines=1172> */
.L_x_3587:
[----:B-1----:R-:W-:Y:S02]  /*49fc0*/  IMAD.MOV.U32 R2, RZ, RZ, R215 ;  /* 0x000000ffff027224 */ /* 0x002fe400078e00d7 */
[----:B------:R-:W-:-:S04]  /*49fd0*/  IMAD.MOV.U32 R3, RZ, RZ, 0x0 ;  /* 0x00000000ff037424 */ /* 0x000fc800078e00ff */
[----:B0-----:R-:W-:Y:S05]  /*49fe0*/  RET.REL.NODEC R2 `(_ZN7cutlass13device_kernelIN5flash11enable_sm90INS1_16FlashAttnFwdSm90INS1_25CollectiveMainloopFwdSm90ILi2EN4cute5tupleIJNS5_1CILi1EEES8_S8_EEENS6_IJNS7_ILi128EEENS7_ILi96EEENS7_ILi64EEEEEELi256ENS_10bfloat16_tEfNS_4arch4Sm90ELb0ELb1ELb0ELb1ELb0ELb0ELb1ELb1ELb0ELb1ELb1ELb0EEENS1_21CollectiveEpilogueFwdINS6_IJSA_NS7_ILi256EEESB_EEES9_SE_SG_Li256ELb1ELb1ELb1ELb0EEENS1_36VarlenDynamicPersistentTileSchedulerILi128ELi96ELi256ELi128ELb1ELb1ELb1ELb1ELb0ELb1EEEEEEEEEvNT_6ParamsE) ;  /* 0xfffffb6002047950 */ /* 0x001fea0003c3ffff */
.L_x_3565:
[----:B0-----:R0:W1:Y:S02]  /*49ff0*/  SYNCS.PHASECHK.TRANS64.TRYWAIT P1, [R14+URZ], R15 ;  /* 0x0000000f0e0075a7 */ /* 0x001064000802017f */
[----:B-1----:R-:W-:Y:S05]  /*4a000*/  @!P1 NANOSLEEP.SYNCS 0x989680 ;  /* 0x009896800000995d */ /* 0x002fea0003900000 */
[----:B------:R-:W1:Y:S02]  /*4a010*/  @!P1 SYNCS.PHASECHK.TRANS64 P1, [R14+URZ], R15 ;  /* 0x0000000f0e0095a7 */ /* 0x000e64000802007f */
[----:B-1----:R-:W-:Y:S05]  /*4a020*/  @!P1 BRA `(.L_x_3565) ;  /* 0xfffffffc00f09947 */ /* 0x002fea000383ffff */
[----:B------:R-:W-:Y:S05]  /*4a030*/  BRA `(.L_x_3564) ;  /* 0xfffffe4c00a47947 */ /* 0x000fea000383ffff */
.L_x_3572:
[----:B0-----:R0:W1:Y:S02]  /*4a040*/  SYNCS.PHASECHK.TRANS64.TRYWAIT P1, [R20+URZ], R21 ;  /* 0x00000015140075a7 */ /* 0x001064000802017f */
[----:B-1----:R-:W-:Y:S05]  /*4a050*/  @!P1 NANOSLEEP.SYNCS 0x989680 ;  /* 0x009896800000995d */ /* 0x002fea0003900000 */
[----:B------:R-:W1:Y:S02]  /*4a060*/  @!P1 SYNCS.PHASECHK.TRANS64 P1, [R20+URZ], R21 ;  /* 0x00000015140095a7 */ /* 0x000e64000802007f */
[----:B-1----:R-:W-:Y:S05]  /*4a070*/  @!P1 BRA `(.L_x_3572) ;  /* 0xfffffffc00f09947 */ /* 0x002fea000383ffff */
[----:B------:R-:W-:Y:S05]  /*4a080*/  BRA `(.L_x_3571) ;  /* 0xfffffe5400787947 */ /* 0x000fea000383ffff */
.L_x_3588:
        /* <DEDUP_REMOVED lines=15> */
.L_x_6139:


//--------------------- .text._ZN7cutlass13device_kernelIN5flash11enable_sm90INS1_16FlashAttnFwdSm90INS1_25CollectiveMainloopFwdSm90ILi2EN4cute5tupleIJNS5_1CILi1EEES8_S8_EEENS6_IJNS7_ILi128EEENS7_ILi96EEENS7_ILi64EEEEEELi256ENS_10bfloat16_tEfNS_4arch4Sm90ELb0ELb1ELb0ELb1ELb0ELb1ELb1ELb1ELb0ELb1ELb1ELb0EEENS1_21CollectiveEpilogueFwdINS6_IJSA_NS7_ILi256EEESB_EEES9_SE_SG_Li256ELb1ELb1ELb1ELb0EEENS1_36VarlenDynamicPersistentTileSchedulerILi128ELi96ELi256ELi128ELb1ELb1ELb1ELb1ELb0ELb1EEEEEEEEEvNT_6ParamsE --------------------------
	.section	.text._ZN7cutlass13device_kernelIN5flash11enable_sm90INS1_16FlashAttnFwdSm90INS1_25CollectiveMainloopFwdSm90ILi2EN4cute5tupleIJNS5_1CILi1EEES8_S8_EEENS6_IJNS7_ILi128EEENS7_ILi96EEENS7_ILi64EEEEEELi256ENS_10bfloat16_tEfNS_4arch4Sm90ELb0ELb1ELb0ELb1ELb0ELb1ELb1ELb1ELb0ELb1ELb1ELb0EEENS1_21CollectiveEpilogueFwdINS6_IJSA_NS7_ILi256EEESB_EEES9_SE_SG_Li256ELb1ELb1ELb1ELb0EEENS1_36VarlenDynamicPersistentTileSchedulerILi128ELi96ELi256ELi128ELb1ELb1ELb1ELb1ELb0ELb1EEEEEEEEEvNT_6ParamsE,"ax",@progbits
	.align	128
.text._ZN7cutlass13device_kernelIN5flash11enable_sm90INS1_16FlashAttnFwdSm90INS1_25CollectiveMainloopFwdSm90ILi2EN4cute5tupleIJNS5_1CILi1EEES8_S8_EEENS6_IJNS7_ILi128EEENS7_ILi96EEENS7_ILi64EEEEEELi256ENS_10bfloat16_tEfNS_4arch4Sm90ELb0ELb1ELb0ELb1ELb0ELb1ELb1ELb1ELb0ELb1ELb1ELb0EEENS1_21CollectiveEpilogueFwdINS6_IJSA_NS7_ILi256EEESB_EEES9_SE_SG_Li256ELb1ELb1ELb1ELb0EEENS1_36VarlenDynamicPersistentTileSchedulerILi128ELi96ELi256ELi128ELb1ELb1ELb1ELb1ELb0ELb1EEEEEEEEEvNT_6ParamsE:
        .type           _ZN7cutlass13device_kernelIN5flash11enable_sm90INS1_16FlashAttnFwdSm90INS1_25CollectiveMainloopFwdSm90ILi2EN4cute5tupleIJNS5_1CILi1EEES8_S8_EEENS6_IJNS7_ILi128EEENS7_ILi96EEENS7_ILi64EEEEEELi256ENS_10bfloat16_tEfNS_4arch4Sm90ELb0ELb1ELb0ELb1ELb0ELb1ELb1ELb1ELb0ELb1ELb1ELb0EEENS1_21CollectiveEpilogueFwdINS6_IJSA_NS7_ILi256EEESB_EEES9_SE_SG_Li256ELb1ELb1ELb1ELb0EEENS1_36VarlenDynamicPersistentTileSchedulerILi128ELi96ELi256ELi128ELb1ELb1ELb1ELb1ELb0ELb1EEEEEEEEEvNT_6ParamsE,@function
        .size           _ZN7cutlass13device_kernelIN5flash11enable_sm90INS1_16FlashAttnFwdSm90INS1_25CollectiveMainloopFwdSm90ILi2EN4cute5tupleIJNS5_1CILi1EEES8_S8_EEENS6_IJNS7_ILi128EEENS7_ILi96EEENS7_ILi64EEEEEELi256ENS_10bfloat16_tEfNS_4arch4Sm90ELb0ELb1ELb0ELb1ELb0ELb1ELb1ELb1ELb0ELb1ELb1ELb0EEENS1_21CollectiveEpilogueFwdINS6_IJSA_NS7_ILi256EEESB_EEES9_SE_SG_Li256ELb1ELb1ELb1ELb0EEENS1_36VarlenDynamicPersistentTileSchedulerILi128ELi96ELi256ELi128ELb1ELb1ELb1ELb1ELb0ELb1EEEEEEEEEvNT_6ParamsE,(.L_x_6141 - _ZN7cutlass13device_kernelIN5flash11enable_sm90INS1_16FlashAttnFwdSm90INS1_25CollectiveMainloopFwdSm90ILi2EN4cute5tupleIJNS5_1CILi1EEES8_S8_EEENS6_IJNS7_ILi128EEENS7_ILi96EEENS7_ILi64EEEEEELi256ENS_10bfloat16_tEfNS_4arch4Sm90ELb0ELb1ELb0ELb1ELb0ELb1ELb1ELb1ELb0ELb1ELb1ELb0EEENS1_21CollectiveEpilogueFwdINS6_IJSA_NS7_ILi256EEESB_EEES9_SE_SG_Li256ELb1ELb1ELb1ELb0EEENS1_36VarlenDynamicPersistentTileSchedulerILi128ELi96ELi256ELi128ELb1ELb1ELb1ELb1ELb0ELb1EEEEEEEEEvNT_6ParamsE)
        .other          _ZN7cutlass13device_kernelIN5flash11enable_sm90INS1_16FlashAttnFwdSm90INS1_25CollectiveMainloopFwdSm90ILi2EN4cute5tupleIJNS5_1CILi1EEES8_S8_EEENS6_IJNS7_ILi128EEENS7_ILi96EEENS7_ILi64EEEEEELi256ENS_10bfloat16_tEfNS_4arch4Sm90ELb0ELb1ELb0ELb1ELb0ELb1ELb1ELb1ELb0ELb1ELb1ELb0EEENS1_21CollectiveEpilogueFwdINS6_IJSA_NS7_ILi256EEESB_EEES9_SE_SG_Li256ELb1ELb1ELb1ELb0EEENS1_36VarlenDynamicPersistentTileSchedulerILi128ELi96ELi256ELi128ELb1ELb1ELb1ELb1ELb0ELb1EEEEEEEEEvNT_6ParamsE,@"STO_CUDA_ENTRY STV_DEFAULT"
_ZN7cutlass13device_kernelIN5flash11enable_sm90INS1_16FlashAttnFwdSm90INS1_25CollectiveMainloopFwdSm90ILi2EN4cute5tupleIJNS5_1CILi1EEES8_S8_EEENS6_IJNS7_ILi128EEENS7_ILi96EEENS7_ILi64EEEEEELi256ENS_10bfloat16_tEfNS_4arch4Sm90ELb0ELb1ELb0ELb1ELb0ELb1ELb1ELb1ELb0ELb1ELb1ELb0EEENS1_21CollectiveEpilogueFwdINS6_IJSA_NS7_ILi256EEESB_EEES9_SE_SG_Li256ELb1ELb1ELb1ELb0EEENS1_36VarlenDynamicPersistentTileSchedulerILi128ELi96ELi256ELi128ELb1ELb1ELb1ELb1ELb0ELb1EEEEEEEEEvNT_6ParamsE:
[----:B------:R-:W0:Y:S02]  /*0000*/  LDC R1, c[0x0][0x28] ;  /* 0x00000a00ff017b82 */ /* 0x000e240000000800 */
[----:B0-----:R-:W-:-:S05]  /*0010*/  VIADD R1, R1, 0xfffffae0 ;  /* 0xfffffae001017836 */ /* 0x001fca0000000000 */
[----:B------:R-:W-:Y:S01]  /*0020*/  R2UR UR4, R1 ;  /* 0x00000000010472ca */ /* 0x000fe200000e0000 */
[----:B------:R-:W0:Y:S01]  /*0030*/  S2R R3, SR_TID.X ;  /* 0x0000000000037919 */ /* 0x000e220000002100 */
[----:B------:R-:W-:Y:S01]  /*0040*/  ELECT P0, URZ, PT ;  /* 0x00000000003f782f */ /* 0x000fe20003800000 */
[----:B------:R-:W-:Y:S01]  /*0050*/  BSSY B0, `(.L_x_3589) ;  /* 0x0000018000007945 */ /* 0x000fe20003800000 */
[----:B------:R-:W-:Y:S01]  /*0060*/  ULDC UR37, c[0x0][0x20] ;  /* 0x0000080000257ab9 */ /* 0x000fe20000000800 */
[----:B------:R-:W-:-:S08]  /*0070*/  ULDC UR36, c[0x0][0x24] ;  /* 0x0000090000247ab9 */ /* 0x000fd00000000800 */
[----:B------:R-:W-:-:S04]  /*0080*/  UIADD3 UR37, UP0, UR4, UR37, URZ ;  /* 0x0000002504257290 */ /* 0x000fc8000ff1e03f */
[----:B------:R-:W-:Y:S01]  /*0090*/  UIADD3.X UR36, URZ, UR36, URZ, UP0, !UPT ;  /* 0x000000243f247290 */ /* 0x000fe200087fe43f */
        /* <DEDUP_REMOVED lines=19> */
.L_x_3590:
[----:B------:R-:W-:Y:S05]  /*01d0*/  BSYNC B0 ;  /* 0x0000000000007941 */ /* 0x000fea0003800000 */
.L_x_3589:
        /* <DEDUP_REMOVED lines=43> */
.L_x_3591:
        /* <DEDUP_REMOVED lines=22> */
.L_x_3592:
        /* <DEDUP_REMOVED lines=18> */
.L_x_3593:
        /* <DEDUP_REMOVED lines=22> */
.L_x_3594:
        /* <DEDUP_REMOVED lines=22> */
.L_x_3595:
[----:B------:R-:W-:Y:S01]  /*09d0*/  PLOP3.LUT P0, PT, PT, PT, UP0, 0x80, 0x0 ;  /* 0x000000000000781c */ /* 0x000fe20003f0f008 */
[----:B------:R-:W-:Y:S01]  /*09e0*/  UMOV UR38, 0x1 ;  /* 0x0000000100267882 */ /* 0x000fe20000000000 */
[----:B------:R-:W-:Y:S01]  /*09f0*/  NOP ;  /* 0x0000000000007918 */ /* 0x000fe20000000000 */
[----:B------:R-:W-:Y:S01]  /*0a00*/  USEL UR38, UR38, 0x2, !UP0 ;  /* 0x0000000226267887 */ /* 0x000fe2000c000000 */
[----:B------:R-:W-:Y:S01]  /*0a10*/  BSSY B9, `(.L_x_3596) ;  /* 0x00039b0000097945 */ /* 0x000fe20003800000 */
[----:B------:R-:W-:Y:S01]  /*0a20*/  ULDC.64 UR42, c[0x0][0x208] ;  /* 0x00008200002a7ab9 */ /* 0x000fe20000000a00 */
[----:B------:R-:W-:Y:S02]  /*0a30*/  IMAD.U32 R18, RZ, RZ, UR37 ;  /* 0x00000025ff127e24 */ /* 0x000fe4000f8e00ff */
[----:B------:R-:W-:Y:S01]  /*0a40*/  IMAD.U32 R19, RZ, RZ, UR36 ;  /* 0x00000024ff137e24 */ /* 0x000fe2000f8e00ff */
[----:B0123--:R-:W-:Y:S06]  /*0a50*/  BAR.SYNC.DEFER_BLOCKING 0x0 ;  /* 0x0000000000007b1d */ /* 0x00ffec0000010000 */
[----:B------:R-:W-:Y:S05]  /*0a60*/  @!P0 BRA `(.L_x_3597) ;  /* 0x000002fc00e48947 */ /* 0x000fea0003800000 */
.L_x_3598:
[----:B------:R-:W-:-:S08]  /*0a70*/  NOP ;  /* 0x0000000000007918 */ /* 0x000fd00000000000 */
[----:B------:R-:W0:Y:S02]  /*0a80*/  USETMAXREG.TRY_ALLOC.CTAPOOL UP0, 0xf0 ;  /* 0x000000f0000079c8 */ /* 0x000e240008000600 */
[----:B0-----:R-:W-:-:S13]  /*0a90*/  PLOP3.LUT P0, PT, PT, PT, UP0, 0x80, 0x0 ;  /* 0x000000000000781c */ /* 0x001fda0003f0f008 */
[----:B------:R-:W-:Y:S05]  /*0aa0*/  @!P0 BRA `(.L_x_3598) ;  /* 0xfffffffc00f08947 */ /* 0x000fea000383ffff */
[----:B------:R-:W2:Y:S01]  /*0ab0*/  LDL.LU R0, [R1+0x48c] ;  /* 0x00048c0001007983 */ /* 0x000ea20000300800 */
[----:B------:R-:W0:Y:S01]  /*0ac0*/  S2R R2, SR_TID.X ;  /* 0x0000000000027919 */ /* 0x000e220000002100 */
[----:B------:R-:W1:Y:S01]  /*0ad0*/  S2UR UR5, SR_CgaCtaId ;  /* 0x00000000000579c3 */ /* 0x000e620000008800 */
[----:B------:R-:W-:Y:S01]  /*0ae0*/  UMOV UR4, 0x400 ;  /* 0x0000040000047882 */ /* 0x000fe20000000000 */
[----:B0-----:R-:W-:-:S04]  /*0af0*/  SHF.R.U32.HI R2, RZ, 0x7, R2 ;  /* 0x00000007ff027819 */ /* 0x001fc80000011602 */
[----:B------:R-:W-:Y:S01]  /*0b00*/  ISETP.NE.AND P0, PT, R2, 0x1, PT ;  /* 0x000000010200780c */ /* 0x000fe20003f05270 */
[----:B-1----:R-:W-:-:S06]  /*0b10*/  ULEA UR4, UR5, UR4, 0x18 ;  /* 0x0000000405047291 */ /* 0x002fcc000f8ec03f */
[----:B------:R-:W-:Y:S01]  /*0b20*/  IMAD.U32 R2, RZ, RZ, UR4 ;  /* 0x00000004ff027e24 */ /* 0x000fe2000f8e00ff */
[----:B------:R-:W-:Y:S06]  /*0b30*/  BAR.ARV 0x8, 0x180 ;  /* 0x0206000000007b1d */ /* 0x000fec0000002000 */
[----:B------:R-:W-:Y:S01]  /*0b40*/  ULDC UR4, c[0x0][0xd3c] ;  /* 0x00034f0000047ab9 */ /* 0x000fe20000000800 */
[----:B------:R-:W-:Y:S04]  /*0b50*/  STL.64 [R1+0x210], RZ ;  /* 0x000210ff01007387 */ /* 0x000fe80000100a00 */
[----:B------:R-:W-:Y:S04]  /*0b60*/  STL [R1+0x218], RZ ;  /* 0x000218ff01007387 */ /* 0x000fe80000100800 */
[----:B------:R-:W-:Y:S01]  /*0b70*/  STL [R1+0x21c], RZ ;  /* 0x00021cff01007387 */ /* 0x000fe20000100800 */
[----:B------:R-:W-:-:S02]  /*0b80*/  UIADD3 UR39, UP0, UR37, 0x210, URZ ;  /* 0x0000021025277890 */ /* 0x000fc4000ff1e03f */
[----:B------:R-:W-:Y:S02]  /*0b90*/  UIADD3 UR46, UP1, UR37, 0x21c, URZ ;  /* 0x0000021c252e7890 */ /* 0x000fe4000ff3e03f */
[----:B------:R-:W-:Y:S02]  /*0ba0*/  UIADD3.X UR47, URZ, UR36, URZ, UP0, !UPT ;  /* 0x000000243f2f7290 */ /* 0x000fe400087fe43f */
[----:B------:R-:W-:Y:S01]  /*0bb0*/  UIADD3.X UR48, URZ, UR36, URZ, UP1, !UPT ;  /* 0x000000243f307290 */ /* 0x000fe20008ffe43f */
[----:B------:R-:W-:Y:S08]  /*0bc0*/  @!P0 BAR.ARV 0x9, 0x100 ;  /* 0x0244000000008b1d */ /* 0x000ff00000002000 */
[----:B------:R-:W-:Y:S06]  /*0bd0*/  BAR.SYNC.DEFER_BLOCKING 0x5, 0x180 ;  /* 0x0146000000007b1d */ /* 0x000fec0000010000 */
[----:B------:R-:W0:Y:S02]  /*0be0*/  LDS.128 R88, [R2+0x324d0] ;  /* 0x0324d00002587984 */ /* 0x000e240000000c00 */
[----:B------:R-:W-:Y:S06]  /*0bf0*/  BAR.ARV 0x4, 0x180 ;  /* 0x0106000000007b1d */ /* 0x000fec0000002000 */
[----:B--2---:R-:W-:-:S04]  /*0c00*/  LOP3.LUT R0, R0, 0xffefffff, RZ, 0xc0, !PT ;  /* 0xffefffff00007812 */ /* 0x004fc800078ec0ff */
[----:B------:R-:W-:-:S05]  /*0c10*/  @P0 LOP3.LUT R0, R0, 0x100000, RZ, 0xfc, !PT ;  /* 0x0010000000000812 */ /* 0x000fca00078efcff */
[----:B------:R4:W-:Y:S01]  /*0c20*/  STL [R1+0x48c], R0 ;  /* 0x00048c0001007387 */ /* 0x0009e20000100800 */
[----:B0-----:R-:W-:-:S13]  /*0c30*/  ISETP.GE.AND P0, PT, R91, UR4, PT ;  /* 0x000000045b007c0c */ /* 0x001fda000bf06270 */
[----:B----4-:R-:W-:Y:S05]  /*0c40*/  @P0 BRA `(.L_x_3599) ;  /* 0x0000039800300947 */ /* 0x010fea0003800000 */
[----:B------:R-:W0:Y:S01]  /*0c50*/  S2R R0, SR_TID.X ;  /* 0x0000000000007919 */ /* 0x000e220000002100 */
[----:B------:R-:W-:Y:S02]  /*0c60*/  IMAD.MOV.U32 R23, RZ, RZ, RZ ;  /* 0x000000ffff177224 */ /* 0x000fe400078e00ff */
[----:B------:R-:W-:Y:S02]  /*0c70*/  IMAD.MOV.U32 R158, RZ, RZ, RZ ;  /* 0x000000ffff9e7224 */ /* 0x000fe400078e00ff */
[----:B0-----:R-:W-:-:S05]  /*0c80*/  VIADD R12, R0, 0xffffff80 ;  /* 0xffffff80000c7836 */ /* 0x001fca0000000000 */
[----:B------:R-:W-:Y:S01]  /*0c90*/  SHF.R.S32.HI R0, RZ, 0x1f, R12 ;  /* 0x0000001fff007819 */ /* 0x000fe2000001140c */
[----:B------:R-:W-:Y:S03]  /*0ca0*/  STL [R1+0x47c], R12 ;  /* 0x00047c0c01007387 */ /* 0x000fe60000100800 */
[CC--:B------:R-:W-:Y:S02]  /*0cb0*/  LEA.HI R3, R0.reuse, R12.reuse, RZ, 0x7 ;  /* 0x0000000c00037211 */ /* 0x0c0fe400078f38ff */
[----:B------:R-:W-:Y:S02]  /*0cc0*/  LEA.HI R8, R0, R12, RZ, 0x4 ;  /* 0x0000000c00087211 */ /* 0x000fe400078f20ff */
[----:B------:R-:W-:Y:S02]  /*0cd0*/  LOP3.LUT R4, R3, 0xffffff80, RZ, 0xc0, !PT ;  /* 0xffffff8003047812 */ /* 0x000fe400078ec0ff */
[----:B------:R-:W-:-:S02]  /*0ce0*/  SHF.R.S32.HI R13, RZ, 0x7, R3 ;  /* 0x00000007ff0d7819 */ /* 0x000fc40000011403 */
[----:B------:R-:W-:Y:S01]  /*0cf0*/  SHF.R.S32.HI R11, RZ, 0x4, R8 ;  /* 0x00000004ff0b7819 */ /* 0x000fe20000011408 */
[----:B------:R-:W-:Y:S01]  /*0d00*/  IMAD.IADD R10, R12, 0x1, -R4 ;  /* 0x000000010c0a7824 */ /* 0x000fe200078e0a04 */
[----:B------:R-:W-:Y:S01]  /*0d10*/  LEA.HI R3, R3, R13, RZ, 0x1 ;  /* 0x0000000d03037211 */ /* 0x000fe200078f08ff */
[----:B------:R-:W-:Y:S01]  /*0d20*/  STL [R1+0x514], R13 ;  /* 0x0005140d01007387 */ /* 0x000fe20000100800 */
[----:B------:R-:W-:Y:S02]  /*0d30*/  LEA.HI R180, R0, R12, RZ, 0x5 ;  /* 0x0000000c00b47211 */ /* 0x000fe400078f28ff */
[----:B------:R-:W-:Y:S01]  /*0d40*/  SHF.R.S32.HI R4, RZ, 0x1f, R10 ;  /* 0x0000001fff047819 */ /* 0x000fe2000001140a */
[----:B------:R-:W-:Y:S01]  /*0d50*/  STL [R1+0x510], R10 ;  /* 0x0005100a01007387 */ /* 0x000fe20000100800 */
[----:B------:R-:W-:Y:S02]  /*0d60*/  LOP3.LUT R3, R3, 0x3fffffe, RZ, 0xc0, !PT ;  /* 0x03fffffe03037812 */ /* 0x000fe400078ec0ff */
[----:B------:R-:W-:-:S02]  /*0d70*/  LEA.HI R5, R4, R10, RZ, 0x2 ;  /* 0x0000000a04057211 */ /* 0x000fc400078f10ff */
[----:B------:R-:W-:Y:S01]  /*0d80*/  LEA.HI R4, R4, R10, RZ, 0x5 ;  /* 0x0000000a04047211 */ /* 0x000fe200078f28ff */
[----:B------:R-:W-:Y:S01]  /*0d90*/  IMAD.IADD R3, R13, 0x1, -R3 ;  /* 0x000000010d037824 */ /* 0x000fe200078e0a03 */
[--C-:B------:R-:W-:Y:S02]  /*0da0*/  SHF.R.S32.HI R6, RZ, 0x2, R5.reuse ;  /* 0x00000002ff067819 */ /* 0x100fe40000011405 */
[----:B------:R-:W-:Y:S02]  /*0db0*/  SHF.R.S32.HI R7, RZ, 0x1f, R5 ;  /* 0x0000001fff077819 */ /* 0x000fe40000011405 */
[----:B------:R-:W-:Y:S02]  /*0dc0*/  SHF.R.S32.HI R4, RZ, 0x5, R4 ;  /* 0x00000005ff047819 */ /* 0x000fe40000011404 */
[----:B------:R-:W-:Y:S02]  /*0dd0*/  LEA.HI R7, R7, R6, RZ, 0x3 ;  /* 0x0000000607077211 */ /* 0x000fe400078f18ff */
[----:B------:R-:W-:-:S02]  /*0de0*/  SHF.R.S32.HI R180, RZ, 0x5, R180 ;  /* 0x00000005ffb47819 */ /* 0x000fc400000114b4 */
[----:B------:R-:W-:Y:S02]  /*0df0*/  LOP3.LUT R7, R7, 0xfffffff8, RZ, 0xc0, !PT ;  /* 0xfffffff807077812 */ /* 0x000fe400078ec0ff */
[----:B------:R-:W-:-:S03]  /*0e00*/  LOP3.LUT R5, R5, 0x7ffffffc, RZ, 0xc0, !PT ;  /* 0x7ffffffc05057812 */ /* 0x000fc600078ec0ff */
[----:B------:R-:W-:Y:S01]  /*0e10*/  IMAD.IADD R7, R6, 0x1, -R7 ;  /* 0x0000000106077824 */ /* 0x000fe200078e0a07 */
[----:B------:R-:W-:Y:S01]  /*0e20*/  LOP3.LUT R6, R8, 0x3fffff0, RZ, 0xc0, !PT ;  /* 0x03fffff008067812 */ /* 0x000fe200078ec0ff */
[----:B------:R-:W-:Y:S01]  /*0e30*/  IMAD.IADD R5, R10, 0x1, -R5 ;  /* 0x000000010a057824 */ /* 0x000fe200078e0a05 */
[----:B------:R-:W-:Y:S01]  /*0e40*/  LEA.HI R8, R8, R11, RZ, 0x1 ;  /* 0x0000000b08087211 */ /* 0x000fe200078f08ff */
[----:B------:R-:W-:Y:S02]  /*0e50*/  IMAD R4, R4, 0x10, R7 ;  /* 0x0000001004047824 */ /* 0x000fe400078e0207 */
[----:B------:R-:W-:Y:S01]  /*0e60*/  IMAD.IADD R9, R12, 0x1, -R6 ;  /* 0x000000010c097824 */ /* 0x000fe200078e0a06 */
[----:B------:R-:W-:Y:S01]  /*0e70*/  LOP3.LUT R8, R8, 0x1ffffffe, RZ, 0xc0, !PT ;  /* 0x1ffffffe08087812 */ /* 0x000fe200078ec0ff */
[----:B------:R-:W-:Y:S01]  /*0e80*/  IMAD R196, R3, 0x40, R4 ;  /* 0x0000004003c47824 */ /* 0x000fe200078e0204 */
[-C--:B------:R-:W-:Y:S01]  /*0e90*/  LEA.HI R3, R0, R12.reuse, RZ, 0x2 ;  /* 0x0000000c00037211 */ /* 0x080fe200078f10ff */
[----:B------:R-:W-:Y:S01]  /*0ea0*/  IMAD R9, R180, 0x10, R9 ;  /* 0x00000010b4097824 */ /* 0x000fe200078e0209 */
[----:B------:R-:W-:Y:S01]  /*0eb0*/  LEA.HI R4, R0, R12, RZ, 0x3 ;  /* 0x0000000c00047211 */ /* 0x000fe200078f18ff */
[----:B------:R-:W-:Y:S01]  /*0ec0*/  IMAD.IADD R8, R11, 0x1, -R8 ;  /* 0x000000010b087824 */ /* 0x000fe200078e0a08 */
[--C-:B------:R-:W-:Y:S01]  /*0ed0*/  SHF.R.S32.HI R22, RZ, 0x2, R3.reuse ;  /* 0x00000002ff167819 */ /* 0x100fe20000011403 */
[----:B------:R-:W-:Y:S01]  /*0ee0*/  IMAD.SHL.U32 R197, R5, 0x2, RZ ;  /* 0x0000000205c57824 */ /* 0x000fe200078e00ff */
[----:B------:R-:W-:Y:S01]  /*0ef0*/  LOP3.LUT R0, R3, 0xfffffffc, RZ, 0xc0, !PT ;  /* 0xfffffffc03007812 */ /* 0x000fe200078ec0ff */
[----:B------:R-:W-:Y:S01]  /*0f00*/  IMAD R8, R9, 0x8, R8 ;  /* 0x0000000809087824 */ /* 0x000fe200078e0208 */
[----:B------:R-:W-:Y:S01]  /*0f10*/  SHF.R.S32.HI R3, RZ, 0x1f, R3 ;  /* 0x0000001fff037819 */ /* 0x000fe20000011403 */
[----:B------:R-:W-:Y:S01]  /*0f20*/  VIADD R156, R22, 0x40 ;  /* 0x00000040169c7836 */ /* 0x000fe20000000000 */
[----:B------:R-:W-:Y:S01]  /*0f30*/  LOP3.LUT R6, R4, 0xfffffff8, RZ, 0xc0, !PT ;  /* 0xfffffff804067812 */ /* 0x000fe200078ec0ff */
[----:B------:R-:W-:Y:S01]  /*0f40*/  IMAD.IADD R9, R12, 0x1, -R0 ;  /* 0x000000010c097824 */ /* 0x000fe200078e0a00 */
[----:B------:R-:W-:Y:S01]  /*0f50*/  LEA.HI R3, R3, R22, RZ, 0x3 ;  /* 0x0000001603037211 */ /* 0x000fe200078f18ff */
[----:B------:R-:W-:Y:S01]  /*0f60*/  IMAD.SHL.U32 R190, R156, 0x40, RZ ;  /* 0x000000409cbe7824 */ /* 0x000fe200078e00ff */
[----:B------:R-:W-:Y:S01]  /*0f70*/  SHF.R.S32.HI R7, RZ, 0x1f, R156 ;  /* 0x0000001fff077819 */ /* 0x000fe2000001149c */
[----:B------:R-:W-:Y:S01]  /*0f80*/  IMAD.SHL.U32 R152, R9, 0x8, RZ ;  /* 0x0000000809987824 */ /* 0x000fe200078e00ff */
[----:B------:R-:W-:Y:S01]  /*0f90*/  LOP3.LUT R3, R3, 0xfffffff8, RZ, 0xc0, !PT ;  /* 0xfffffff803037812 */ /* 0x000fe200078ec0ff */
[----:B------:R-:W-:Y:S01]  /*0fa0*/  VIADD R5, R197, 0x10 ;  /* 0x00000010c5057836 */ /* 0x000fe20000000000 */
[----:B------:R-:W-:Y:S01]  /*0fb0*/  LEA.HI R0, R9, R9, RZ, 0x1 ;  /* 0x0000000909007211 */ /* 0x000fe200078f08ff */
[----:B------:R-:W-:Y:S01]  /*0fc0*/  VIADD R237, R197, 0x18 ;  /* 0x00000018c5ed7836 */ /* 0x000fe20000000000 */
[----:B------:R-:W-:Y:S01]  /*0fd0*/  LEA.HI R7, R7, R156, RZ, 0x3 ;  /* 0x0000009c07077211 */ /* 0x000fe200078f18ff */
[----:B------:R-:W-:Y:S01]  /*0fe0*/  IMAD.IADD R3, R22, 0x1, -R3 ;  /* 0x0000000116037824 */ /* 0x000fe200078e0a03 */
[----:B------:R-:W-:Y:S01]  /*0ff0*/  LOP3.LUT R0, R0, 0x1ffffffe, RZ, 0xc0, !PT ;  /* 0x1ffffffe00007812 */ /* 0x000fe200078ec0ff */
[----:B------:R-:W-:Y:S01]  /*1000*/  STL [R1+0x464], R5 ;  /* 0x0004640501007387 */ /* 0x000fe20000100800 */
[----:B------:R-:W-:Y:S01]  /*1010*/  LOP3.LUT R190, R190, 0x1c0, RZ, 0xc0, !PT ;  /* 0x000001c0bebe7812 */ /* 0x000fe200078ec0ff */
[----:B------:R-:W-:Y:S01]  /*1020*/  IMAD.SHL.U32 R7, R7, 0x40, RZ ;  /* 0x0000004007077824 */ /* 0x000fe200078e00ff */
[----:B------:R-:W-:Y:S01]  /*1030*/  SHF.R.S32.HI R4, RZ, 0x3, R4 ;  /* 0x00000003ff047819 */ /* 0x000fe20000011404 */
[----:B------:R0:W-:Y:S01]  /*1040*/  STL [R1+0x474], R3 ;  /* 0x0004740301007387 */ /* 0x0001e20000100800 */
[----:B------:R-:W-:Y:S01]  /*1050*/  SHF.R.U32.HI R191, RZ, 0x3, R190 ;  /* 0x00000003ffbf7819 */ /* 0x000fe200000116be */
[----:B------:R-:W-:Y:S01]  /*1060*/  VIADD R234, R197, 0x30 ;  /* 0x00000030c5ea7836 */ /* 0x000fe20000000000 */
[----:B------:R-:W-:Y:S01]  /*1070*/  LOP3.LUT R192, R7, 0xfffffe00, RZ, 0xc0, !PT ;  /* 0xfffffe0007c07812 */ /* 0x000fe200078ec0ff */
[----:B------:R1:W-:Y:S01]  /*1080*/  STL [R1+0x478], R4 ;  /* 0x0004780401007387 */ /* 0x0003e20000100800 */
[C---:B------:R-:W-:Y:S01]  /*1090*/  VIADD R236, R197.reuse, 0x20 ;  /* 0x00000020c5ec7836 */ /* 0x040fe20000000000 */
[----:B------:R-:W-:Y:S01]  /*10a0*/  SHF.R.S32.HI R157, RZ, 0x1f, R22 ;  /* 0x0000001fff9d7819 */ /* 0x000fe20000011416 */
[C---:B------:R-:W-:Y:S01]  /*10b0*/  VIADD R235, R197.reuse, 0x28 ;  /* 0x00000028c5eb7836 */ /* 0x040fe20000000000 */
[----:B------:R-:W-:Y:S01]  /*10c0*/  STL [R1+0x480], R9 ;  /* 0x0004800901007387 */ /* 0x000fe20000100800 */
[----:B------:R-:W-:Y:S01]  /*10d0*/  VIADD R231, R197, 0x48 ;  /* 0x00000048c5e77836 */ /* 0x000fe20000000000 */
[----:B------:R-:W-:Y:S01]  /*10e0*/  SHF.R.S32.HI R153, RZ, 0x1f, R152 ;  /* 0x0000001fff997819 */ /* 0x000fe20000011498 */
[----:B0-----:R-:W-:Y:S01]  /*10f0*/  IMAD.IADD R3, R9, 0x1, -R0 ;  /* 0x0000000109037824 */ /* 0x001fe200078e0a00 */
[----:B------:R-:W-:Y:S01]  /*1100*/  LOP3.LUT R0, R190, 0x38, R152, 0xf8, !PT ;  /* 0x00000038be007812 */ /* 0x000fe200078ef898 */
[----:B------:R-:W-:-:S02]  /*1110*/  VIADD R233, R197, 0x38 ;  /* 0x00000038c5e97836 */ /* 0x000fc40000000000 */
[----:B-1----:R-:W-:Y:S01]  /*1120*/  IMAD.IADD R4, R12, 0x1, -R6 ;  /* 0x000000010c047824 */ /* 0x002fe200078e0a06 */
[----:B------:R-:W-:Y:S01]  /*1130*/  LOP3.LUT R7, R192, R0, R191, 0xf6, !PT ;  /* 0x00000000c0077212 */ /* 0x000fe200078ef6bf */
[C---:B------:R-:W-:Y:S02]  /*1140*/  VIADD R6, R197.reuse, 0x8 ;  /* 0x00000008c5067836 */ /* 0x040fe40000000000 */
[----:B------:R-:W-:Y:S01]  /*1150*/  VIADD R232, R197, 0x40 ;  /* 0x00000040c5e87836 */ /* 0x000fe20000000000 */
[----:B------:R-:W-:Y:S01]  /*1160*/  STL [R1+0x488], R4 ;  /* 0x0004880401007387 */ /* 0x000fe20000100800 */
[----:B------:R-:W-:Y:S01]  /*1170*/  IMAD R0, R7, 0x2, R2 ;  /* 0x0000000207007824 */ /* 0x000fe200078e0202 */
[----:B------:R-:W-:Y:S01]  /*1180*/  SHF.R.S32.HI R7, RZ, 0x1f, R6 ;  /* 0x0000001fff077819 */ /* 0x000fe20000011406 */
[C---:B------:R-:W-:Y:S01]  /*1190*/  VIADD R228, R197.reuse, 0x60 ;  /* 0x00000060c5e47836 */ /* 0x040fe20000000000 */
[----:B------:R0:W-:Y:S01]  /*11a0*/  STL [R1+0x468], R6 ;  /* 0x0004680601007387 */ /* 0x0001e20000100800 */
[----:B------:R-:W-:-:S02]  /*11b0*/  VIADD R230, R197, 0x50 ;  /* 0x00000050c5e67836 */ /* 0x000fc40000000000 */
[C---:B------:R-:W-:Y:S01]  /*11c0*/  VIADD R229, R197.reuse, 0x58 ;  /* 0x00000058c5e57836 */ /* 0x040fe20000000000 */
[----:B------:R1:W-:Y:S01]  /*11d0*/  STL [R1+0x508], R7 ;  /* 0x0005080701007387 */ /* 0x0003e20000100800 */
[C---:B------:R-:W-:Y:S02]  /*11e0*/  VIADD R225, R197.reuse, 0x78 ;  /* 0x00000078c5e17836 */ /* 0x040fe40000000000 */
[C---:B------:R-:W-:Y:S01]  /*11f0*/  VIADD R227, R197.reuse, 0x68 ;  /* 0x00000068c5e37836 */ /* 0x040fe20000000000 */
[----:B------:R-:W-:Y:S01]  /*1200*/  STL [R1+0x50c], R0 ;  /* 0x00050c0001007387 */ /* 0x000fe20000100800 */
[C---:B------:R-:W-:Y:S01]  /*1210*/  VIADD R226, R197.reuse, 0x70 ;  /* 0x00000070c5e27836 */ /* 0x040fe20000000000 */
[----:B0-----:R-:W-:Y:S01]  /*1220*/  SHF.R.S32.HI R6, RZ, 0x1f, R5 ;  /* 0x0000001fff067819 */ /* 0x001fe20000011405 */
[C---:B------:R-:W-:Y:S01]  /*1230*/  VIADD R222, R197.reuse, 0x90 ;  /* 0x00000090c5de7836 */ /* 0x040fe20000000000 */
[----:B------:R-:W-:Y:S01]  /*1240*/  SHF.R.S32.HI R5, RZ, 0x1f, R237 ;  /* 0x0000001fff057819 */ /* 0x000fe200000114ed */
[C---:B------:R-:W-:Y:S01]  /*1250*/  VIADD R224, R197.reuse, 0x80 ;  /* 0x00000080c5e07836 */ /* 0x040fe20000000000 */
[----:B-1----:R-:W-:Y:S01]  /*1260*/  SHF.R.S32.HI R7, RZ, 0x1f, R236 ;  /* 0x0000001fff077819 */ /* 0x002fe200000114ec */
[----:B------:R0:W-:Y:S01]  /*1270*/  STL [R1+0x504], R6 ;  /* 0x0005040601007387 */ /* 0x0001e20000100800 */
[----:B------:R-:W-:-:S02]  /*1280*/  VIADD R223, R197, 0x88 ;  /* 0x00000088c5df7836 */ /* 0x000fc40000000000 */
[----:B------:R-:W-:Y:S01]  /*1290*/  IMAD.SHL.U32 R154, R9, 0x4, RZ ;  /* 0x00000004099a7824 */ /* 0x000fe200078e00ff */
[----:B------:R1:W-:Y:S01]  /*12a0*/  STL [R1+0x500], R5 ;  /* 0x0005000501007387 */ /* 0x0003e20000100800 */
[C---:B------:R-:W-:Y:S02]  /*12b0*/  VIADD R214, R197.reuse, 0xa8 ;  /* 0x000000a8c5d67836 */ /* 0x040fe40000000000 */
[----:B------:R-:W-:Y:S01]  /*12c0*/  VIADD R159, R154, 0x10 ;  /* 0x000000109a9f7836 */ /* 0x000fe20000000000 */
[----:B------:R2:W-:Y:S01]  /*12d0*/  STL [R1+0x4fc], R7 ;  /* 0x0004fc0701007387 */ /* 0x0005e20000100800 */
[C---:B------:R-:W-:Y:S01]  /*12e0*/  VIADD R221, R197.reuse, 0x98 ;  /* 0x00000098c5dd7836 */ /* 0x040fe20000000000 */
[----:B0-----:R-:W-:Y:S01]  /*12f0*/  SHF.R.S32.HI R6, RZ, 0x1f, R235 ;  /* 0x0000001fff067819 */ /* 0x001fe200000114eb */
[C---:B------:R-:W-:Y:S02]  /*1300*/  VIADD R215, R197.reuse, 0xa0 ;  /* 0x000000a0c5d77836 */ /* 0x040fe40000000000 */
[----:B------:R-:W-:Y:S01]  /*1310*/  IMAD.SHL.U32 R181, R4, 0x8, RZ ;  /* 0x0000000804b57824 */ /* 0x000fe200078e00ff */
[----:B-1----:R-:W-:Y:S01]  /*1320*/  SHF.R.S32.HI R5, RZ, 0x1f, R234 ;  /* 0x0000001fff057819 */ /* 0x002fe200000114ea */
[----:B------:R0:W-:Y:S01]  /*1330*/  STL [R1+0x4f8], R6 ;  /* 0x0004f80601007387 */ /* 0x0001e20000100800 */
[----:B------:R-:W-:Y:S01]  /*1340*/  SHF.R.S32.HI R4, RZ, 0x1f, R159 ;  /* 0x0000001fff047819 */ /* 0x000fe2000001149f */
[C---:B------:R-:W-:Y:S01]  /*1350*/  VIADD R211, R197.reuse, 0xc0 ;  /* 0x000000c0c5d37836 */ /* 0x040fe20000000000 */
[----:B--2---:R-:W-:Y:S01]  /*1360*/  SHF.R.S32.HI R7, RZ, 0x1f, R233 ;  /* 0x0000001fff077819 */ /* 0x004fe200000114e9 */
[----:B------:R1:W-:Y:S01]  /*1370*/  STL [R1+0x4f4], R5 ;  /* 0x0004f40501007387 */ /* 0x0003e20000100800 */
[C---:B------:R-:W-:Y:S01]  /*1380*/  VIADD R213, R197.reuse, 0xb0 ;  /* 0x000000b0c5d57836 */ /* 0x040fe20000000000 */
[----:B------:R-:W-:Y:S01]  /*1390*/  SHF.R.S32.HI R202, RZ, 0x1f, R181 ;  /* 0x0000001fffca7819 */ /* 0x000fe200000114b5 */
[C---:B------:R-:W-:Y:S01]  /*13a0*/  VIADD R212, R197.reuse, 0xb8 ;  /* 0x000000b8c5d47836 */ /* 0x040fe20000000000 */
[----:B------:R2:W-:Y:S01]  /*13b0*/  STL [R1+0x4f0], R7 ;  /* 0x0004f00701007387 */ /* 0x0005e20000100800 */
[C---:B------:R-:W-:Y:S01]  /*13c0*/  VIADD R208, R197.reuse, 0xd8 ;  /* 0x000000d8c5d07836 */ /* 0x040fe20000000000 */
[----:B0-----:R-:W-:Y:S01]  /*13d0*/  SHF.R.S32.HI R6, RZ, 0x1f, R232 ;  /* 0x0000001fff067819 */ /* 0x001fe200000114e8 */
[C---:B------:R-:W-:Y:S01]  /*13e0*/  VIADD R210, R197.reuse, 0xc8 ;  /* 0x000000c8c5d27836 */ /* 0x040fe20000000000 */
[----:B------:R0:W-:Y:S01]  /*13f0*/  STL [R1+0x484], R4 ;  /* 0x0004840401007387 */ /* 0x0001e20000100800 */
[C---:B------:R-:W-:Y:S01]  /*1400*/  VIADD R209, R197.reuse, 0xd0 ;  /* 0x000000d0c5d17836 */ /* 0x040fe20000000000 */
[----:B-1----:R-:W-:Y:S01]  /*1410*/  SHF.R.S32.HI R5, RZ, 0x1f, R231 ;  /* 0x0000001fff057819 */ /* 0x002fe200000114e7 */
[C---:B------:R-:W-:Y:S01]  /*1420*/  VIADD R0, R197.reuse, 0xf8 ;  /* 0x000000f8c5007836 */ /* 0x040fe20000000000 */
[----:B------:R1:W-:Y:S01]  /*1430*/  STL [R1+0x4ec], R6 ;  /* 0x0004ec0601007387 */ /* 0x0003e20000100800 */
[C---:B------:R-:W-:Y:S01]  /*1440*/  VIADD R207, R197.reuse, 0xe0 ;  /* 0x000000e0c5cf7836 */ /* 0x040fe20000000000 */
[----:B--2---:R-:W-:Y:S01]  /*1450*/  SHF.R.S32.HI R7, RZ, 0x1f, R230 ;  /* 0x0000001fff077819 */ /* 0x004fe200000114e6 */
[----:B------:R-:W-:Y:S01]  /*1460*/  VIADD R206, R197, 0xe8 ;  /* 0x000000e8c5ce7836 */ /* 0x000fe20000000000 */
[----:B------:R2:W-:Y:S01]  /*1470*/  STL [R1+0x4e8], R5 ;  /* 0x0004e80501007387 */ /* 0x0005e20000100800 */
[----:B------:R-:W-:-:S02]  /*1480*/  VIADD R183, R181, 0x40 ;  /* 0x00000040b5b77836 */ /* 0x000fc40000000000 */
[----:B0-----:R-:W-:Y:S01]  /*1490*/  IMAD.SHL.U32 R4, R8, 0x8, RZ ;  /* 0x0000000808047824 */ /* 0x001fe200078e00ff */
[----:B------:R0:W-:Y:S01]  /*14a0*/  STL [R1+0x4e4], R7 ;  /* 0x0004e40701007387 */ /* 0x0001e20000100800 */
[C---:B------:R-:W-:Y:S01]  /*14b0*/  VIADD R182, R181.reuse, 0x80 ;  /* 0x00000080b5b67836 */ /* 0x040fe20000000000 */
[----:B-1----:R-:W-:Y:S01]  /*14c0*/  SHF.R.S32.HI R6, RZ, 0x1f, R229 ;  /* 0x0000001fff067819 */ /* 0x002fe200000114e5 */
[----:B------:R-:W-:Y:S01]  /*14d0*/  VIADD R188, R181, 0xc0 ;  /* 0x000000c0b5bc7836 */ /* 0x000fe20000000000 */
[----:B------:R1:W-:Y:S01]  /*14e0*/  STL [R1+0x51c], R4 ;  /* 0x00051c0401007387 */ /* 0x0003e20000100800 */
[----:B------:R-:W-:Y:S02]  /*14f0*/  SHF.R.S32.HI R201, RZ, 0x1f, R183 ;  /* 0x0000001fffc97819 */ /* 0x000fe400000114b7 */
[----:B--2---:R-:W-:Y:S01]  /*1500*/  SHF.R.S32.HI R5, RZ, 0x1f, R228 ;  /* 0x0000001fff057819 */ /* 0x004fe200000114e4 */
[----:B------:R2:W-:Y:S01]  /*1510*/  STL [R1+0x4e0], R6 ;  /* 0x0004e00601007387 */ /* 0x0005e20000100800 */
[----:B------:R-:W-:-:S02]  /*1520*/  SHF.R.S32.HI R200, RZ, 0x1f, R182 ;  /* 0x0000001fffc87819 */ /* 0x000fc400000114b6 */
[----:B0-----:R-:W-:Y:S01]  /*1530*/  SHF.R.S32.HI R7, RZ, 0x1f, R227 ;  /* 0x0000001fff077819 */ /* 0x001fe200000114e3 */
[----:B------:R0:W-:Y:S01]  /*1540*/  STL [R1+0x4dc], R5 ;  /* 0x0004dc0501007387 */ /* 0x0001e20000100800 */
[----:B------:R-:W-:Y:S01]  /*1550*/  SHF.R.S32.HI R199, RZ, 0x1f, R188 ;  /* 0x0000001fffc77819 */ /* 0x000fe200000114bc */
[----:B-1----:R-:W-:Y:S02]  /*1560*/  VIADD R4, R197, 0xf0 ;  /* 0x000000f0c5047836 */ /* 0x002fe40000000000 */
[----:B------:R1:W-:Y:S01]  /*1570*/  STL [R1+0x4d8], R7 ;  /* 0x0004d80701007387 */ /* 0x0003e20000100800 */
[----:B--2---:R-:W-:-:S03]  /*1580*/  SHF.R.S32.HI R6, RZ, 0x1f, R226 ;  /* 0x0000001fff067819 */ /* 0x004fc600000114e2 */
[----:B------:R-:W-:Y:S01]  /*1590*/  STL [R1+0x470], R4 ;  /* 0x0004700401007387 */ /* 0x000fe20000100800 */
[----:B0-----:R-:W-:-:S03]  /*15a0*/  SHF.R.S32.HI R5, RZ, 0x1f, R225 ;  /* 0x0000001fff057819 */ /* 0x001fc600000114e1 */
[----:B------:R0:W-:Y:S01]  /*15b0*/  STL [R1+0x4d4], R6 ;  /* 0x0004d40601007387 */ /* 0x0001e20000100800 */
[----:B-1----:R-:W-:-:S03]  /*15c0*/  SHF.R.S32.HI R7, RZ, 0x1f, R224 ;  /* 0x0000001fff077819 */ /* 0x002fc600000114e0 */
[----:B------:R1:W-:Y:S04]  /*15d0*/  STL [R1+0x4d0], R5 ;  /* 0x0004d00501007387 */ /* 0x0003e80000100800 */
[----:B------:R2:W-:Y:S01]  /*15e0*/  STL [R1+0x4cc], R7 ;  /* 0x0004cc0701007387 */ /* 0x0005e20000100800 */
[----:B0-----:R-:W-:-:S03]  /*15f0*/  SHF.R.S32.HI R6, RZ, 0x1f, R223 ;  /* 0x0000001fff067819 */ /* 0x001fc600000114df */
[----:B------:R-:W-:Y:S01]  /*1600*/  STL [R1+0x46c], R0 ;  /* 0x00046c0001007387 */ /* 0x000fe20000100800 */
[----:B-1----:R-:W-:-:S03]  /*1610*/  SHF.R.S32.HI R5, RZ, 0x1f, R222 ;  /* 0x0000001fff057819 */ /* 0x002fc600000114de */
[----:B------:R0:W-:Y:S01]  /*1620*/  STL [R1+0x4c8], R6 ;  /* 0x0004c80601007387 */ /* 0x0001e20000100800 */
[----:B--2---:R-:W-:-:S03]  /*1630*/  SHF.R.S32.HI R7, RZ, 0x1f, R221 ;  /* 0x0000001fff077819 */ /* 0x004fc600000114dd */
[----:B------:R1:W-:Y:S04]  /*1640*/  STL [R1+0x4c4], R5 ;  /* 0x0004c40501007387 */ /* 0x0003e80000100800 */
[----:B------:R2:W-:Y:S01]  /*1650*/  STL [R1+0x4c0], R7 ;  /* 0x0004c00701007387 */ /* 0x0005e20000100800 */
[----:B0-----:R-:W-:Y:S02]  /*1660*/  SHF.R.S32.HI R6, RZ, 0x1f, R215 ;  /* 0x0000001fff067819 */ /* 0x001fe400000114d7 */
        /* <DEDUP_REMOVED lines=20> */
[----:B------:R-:W-:Y:S01]  /*17b0*/  SHF.R.S32.HI R4, RZ, 0x1f, R0 ;  /* 0x0000001fff047819 */ /* 0x000fe20000011400 */
[----:B------:R-:W-:Y:S02]  /*17c0*/  IMAD R0, R3, 0x8, R196 ;  /* 0x0000000803007824 */ /* 0x000fe400078e02c4 */
[----:B------:R2:W-:Y:S04]  /*17d0*/  STL [R1+0x494], R5 ;  /* 0x0004940501007387 */ /* 0x0005e80000100800 */
[----:B------:R2:W-:Y:S04]  /*17e0*/  STL [R1+0x518], R0 ;  /* 0x0005180001007387 */ /* 0x0005e80000100800 */
[----:B------:R2:W-:Y:S02]  /*17f0*/  STL [R1+0x490], R4 ;  /* 0x0004900401007387 */ /* 0x0005e40000100800 */
.L_x_3833:
[----:B------:R-:W-:Y:S05]  /*1800*/  YIELD ;  /* 0x0000000000007946 */ /* 0x000fea0003800000 */
[----:B------:R-:W-:Y:S01]  /*1810*/  ULDC.64 UR4, c[0x0][0xb20] ;  /* 0x0002c80000047ab9 */ /* 0x000fe20000000a00 */
[----:B0-2---:R-:W0:Y:S01]  /*1820*/  LDC.64 R4, c[0x0][0xb00] ;  /* 0x0002c000ff047b82 */ /* 0x005e220000000a00 */
[----:B------:R-:W-:Y:S01]  /*1830*/  ISETP.NE.U32.AND P1, PT, RZ, UR4, PT ;  /* 0x00000004ff007c0c */ /* 0x000fe2000bf25070 */
[----:B------:R-:W-:Y:S02]  /*1840*/  IMAD.MOV.U32 R10, RZ, RZ, RZ ;  /* 0x000000ffff0a7224 */ /* 0x000fe400078e00ff */
[----:B----4-:R-:W-:Y:S01]  /*1850*/  IMAD.MOV.U32 R16, RZ, RZ, RZ ;  /* 0x000000ffff107224 */ /* 0x010fe200078e00ff */
[----:B------:R-:W-:Y:S01]  /*1860*/  ISETP.NE.AND.EX P1, PT, RZ, UR5, PT, P1 ;  /* 0x00000005ff007c0c */ /* 0x000fe2000bf25310 */
[----:B------:R-:W-:-:S02]  /*1870*/  ULDC.64 UR4, c[0x0][0xb10] ;  /* 0x0002c40000047ab9 */ /* 0x000fc40000000a00 */
[----:B------:R-:W-:-:S04]  /*1880*/  ISETP.NE.U32.AND P2, PT, RZ, UR4, PT ;  /* 0x00000004ff007c0c */ /* 0x000fc8000bf45070 */
[----:B------:R-:W-:Y:S01]  /*1890*/  ISETP.NE.AND.EX P2, PT, RZ, UR5, PT, P2 ;  /* 0x00000005ff007c0c */ /* 0x000fe2000bf45320 */
[----:B------:R-:W-:Y:S02]  /*18a0*/  ULDC.64 UR4, c[0x0][0xb00] ;  /* 0x0002c00000047ab9 */ /* 0x000fe40000000a00 */
[----:B------:R-:W-:-:S03]  /*18b0*/  ISETP.NE.U32.AND P0, PT, RZ, UR4, PT ;  /* 0x00000004ff007c0c */ /* 0x000fc6000bf05070 */
[----:B------:R-:W1:Y:S01]  /*18c0*/  @P1 LDC.64 R6, c[0x0][0xb20] ;  /* 0x0002c800ff061b82 */ /* 0x000e620000000a00 */
[----:B------:R-:W-:Y:S01]  /*18d0*/  ISETP.NE.AND.EX P0, PT, RZ, UR5, PT, P0 ;  /* 0x00000005ff007c0c */ /* 0x000fe2000bf05300 */
[----:B0-----:R-:W-:-:S06]  /*18e0*/  IMAD.WIDE R4, R91, 0x4, R4 ;  /* 0x000000045b047825 */ /* 0x001fcc00078e0204 */
        /* <DEDUP_REMOVED lines=18> */
[----:B--23--:R-:W-:Y:S06]  /*1a10*/  @P2 BRA `(.L_x_3600) ;  /* 0x0000000000242947 */ /* 0x00cfec0003800000 */
        /* <DEDUP_REMOVED lines=9> */
.L_x_3600:
        /* <DEDUP_REMOVED lines=14> */
.L_x_3601:
[----:B------:R-:W-:Y:S05]  /*1b90*/  @!P0 BRA `(.L_x_3602) ;  /* 0x00000000000c8947 */ /* 0x000fea0003800000 */
[----:B------:R-:W2:Y:S04]  /*1ba0*/  LDG.E R0, desc[UR42][R4.64] ;  /* 0x0000002a04007981 */ /* 0x000ea8000c1e1900 */
[----:B------:R-:W2:Y:S02]  /*1bb0*/  LDG.E R17, desc[UR42][R4.64+0x4] ;  /* 0x0000042a04117981 */ /* 0x000ea4000c1e1900 */
[----:B--2---:R-:W-:-:S07]  /*1bc0*/  IMAD.IADD R17, R17, 0x1, -R0 ;  /* 0x0000000111117824 */ /* 0x004fce00078e0a00 */
.L_x_3602:
        /* <DEDUP_REMOVED lines=25> */
[----:B--2---:R-:W-:-:S03]  /*1d60*/  @P1 IMAD.HI.U32 R6, R3, R12, RZ ;  /* 0x0000000c03061227 */ /* 0x004fc600078e00ff */
[C---:B------:R-:W-:Y:S01]  /*1d70*/  IADD3 R220, R29.reuse, 0x1, -R28 ;  /* 0x000000011ddc7810 */ /* 0x040fe20007ffe81c */
[----:B------:R-:W-:Y:S01]  /*1d80*/  VIADD R0, R29, 0x5f ;  /* 0x0000005f1d007836 */ /* 0x000fe20000000000 */
[----:B----4-:R-:W-:-:S03]  /*1d90*/  @P1 SHF.R.U32.HI R3, RZ, R11, R6 ;  /* 0x0000000bff031219 */ /* 0x010fc60000011606 */
        /* <DEDUP_REMOVED lines=17> */
.L_x_3605:
[----:B------:R-:W-:-:S13]  /*1eb0*/  ISETP.NE.AND P0, PT, R5, 0x1, PT ;  /* 0x000000010500780c */ /* 0x000fda0003f05270 */
[----:B------:R-:W0:Y:S02]  /*1ec0*/  @P0 LDC.64 R6, c[0x0][0xae0] ;  /* 0x0002b800ff060b82 */ /* 0x000e240000000a00 */
[----:B0-----:R-:W-:-:S05]  /*1ed0*/  @P0 IMAD.HI.U32 R6, R0, R6, RZ ;  /* 0x0000000600060227 */ /* 0x001fca00078e00ff */
[----:B------:R-:W-:-:S07]  /*1ee0*/  @P0 SHF.R.U32.HI R0, RZ, R7, R6 ;  /* 0x00000007ff000219 */ /* 0x000fce0000011606 */
.L_x_3606:
[----:B------:R-:W-:Y:S05]  /*1ef0*/  BSYNC B0 ;  /* 0x0000000000007941 */ /* 0x000fea0003800000 */
.L_x_3604:
[----:B------:R-:W-:-:S05]  /*1f00*/  IMAD R3, R0, R5, R5 ;  /* 0x0000000500037224 */ /* 0x000fca00078e0205 */
[----:B------:R-:W-:-:S07]  /*1f10*/  VIMNMX R4, R4, R3, PT ;  /* 0x0000000304047248 */ /* 0x000fce0003fe0100 */
.L_x_3603:
[----:B------:R-:W0:Y:S01]  /*1f20*/  @P1 LDC R3, c[0x0][0x44c] ;  /* 0x00011300ff031b82 */ /* 0x000e220000000800 */
[----:B------:R-:W-:Y:S01]  /*1f30*/  VIADD R4, R4, 0x5f ;  /* 0x0000005f04047836 */ /* 0x000fe20000000000 */
[----:B------:R-:W-:Y:S01]  /*1f40*/  ULDC UR4, c[0x0][0xad4] ;  /* 0x0002b50000047ab9 */ /* 0x000fe20000000800 */
[----:B------:R-:W-:Y:S02]  /*1f50*/  IMAD.MOV.U32 R0, RZ, RZ, R194 ;  /* 0x000000ffff007224 */ /* 0x000fe400078e00c2 */
[----:B------:R-:W-:-:S03]  /*1f60*/  IMAD.HI R4, R4, 0x2aaaaaab, RZ ;  /* 0x2aaaaaab04047827 */ /* 0x000fc600078e02ff */
[----:B------:R-:W1:Y:S01]  /*1f70*/  @P1 LDC R7, c[0x0][0x450] ;  /* 0x00011400ff071b82 */ /* 0x000e620000000800 */
[----:B------:R-:W-:Y:S02]  /*1f80*/  IMAD.IADD R205, R29, 0x1, -R28 ;  /* 0x000000011dcd7824 */ /* 0x000fe400078e0a1c */
[----:B0-----:R-:W-:Y:S01]  /*1f90*/  @P1 IMAD.HI.U32 R6, R194, R3, RZ ;  /* 0x00000003c2061227 */ /* 0x001fe200078e00ff */
[----:B------:R-:W-:-:S04]  /*1fa0*/  SHF.R.U32.HI R3, RZ, 0x1f, R4 ;  /* 0x0000001fff037819 */ /* 0x000fc80000011604 */
[----:B------:R-:W-:Y:S02]  /*1fb0*/  LEA.HI.SX32 R4, R4, R3, 0x1c ;  /* 0x0000000304047211 */ /* 0x000fe400078fe2ff */
[----:B-1----:R-:W-:Y:S02]  /*1fc0*/  @P1 SHF.R.U32.HI R0, RZ, R7, R6 ;  /* 0x00000007ff001219 */ /* 0x002fe40000011606 */
[----:B------:R-:W-:-:S03]  /*1fd0*/  VIMNMX R8, R45, R4, PT ;  /* 0x000000042d087248 */ /* 0x000fc60003fe0100 */
[----:B------:R-:W-:-:S04]  /*1fe0*/  IMAD.IADD R0, R205, 0x1, R0 ;  /* 0x00000001cd007824 */ /* 0x000fc800078e0200 */
        /* <DEDUP_REMOVED lines=12> */
.L_x_3609:
[----:B------:R-:W-:-:S13]  /*20b0*/  ISETP.NE.AND P0, PT, R5, 0x1, PT ;  /* 0x000000010500780c */ /* 0x000fda0003f05270 */
[----:B------:R-:W0:Y:S02]  /*20c0*/  @P0 LDC.64 R6, c[0x0][0xae0] ;  /* 0x0002b800ff060b82 */ /* 0x000e240000000a00 */
[----:B0-----:R-:W-:-:S05]  /*20d0*/  @P0 IMAD.HI.U32 R6, R0, R6, RZ ;  /* 0x0000000600060227 */ /* 0x001fca00078e00ff */
[----:B------:R-:W-:-:S07]  /*20e0*/  @P0 SHF.R.U32.HI R0, RZ, R7, R6 ;  /* 0x00000007ff000219 */ /* 0x000fce0000011606 */
.L_x_3610:
[----:B------:R-:W-:Y:S05]  /*20f0*/  BSYNC B0 ;  /* 0x0000000000007941 */ /* 0x000fea0003800000 */
.L_x_3608:
[----:B------:R-:W-:-:S05]  /*2100*/  IMAD R0, R0, R5, RZ ;  /* 0x0000000500007224 */ /* 0x000fca00078e02ff */
[----:B------:R-:W-:-:S07]  /*2110*/  VIMNMX R3, R3, R0, !PT ;  /* 0x0000000003037248 */ /* 0x000fce0007fe0100 */
.L_x_3607:
        /* <DEDUP_REMOVED lines=41> */
.L_x_3612:
[----:B------:R-:W-:Y:S05]  /*23b0*/  BSYNC B0 ;  /* 0x0000000000007941 */ /* 0x000fea0003800000 */
.L_x_3611:
        /* <DEDUP_REMOVED lines=37> */
.L_x_3615:
[----:B------:R-:W-:Y:S05]  /*2610*/  BSYNC B6 ;  /* 0x0000000000067941 */ /* 0x000fea0003800000 */
.L_x_3614:
        /* <DEDUP_REMOVED lines=20> */
.L_x_3617:
[----:B------:R-:W-:Y:S05]  /*2760*/  BSYNC B6 ;  /* 0x0000000000067941 */ /* 0x000fea0003800000 */
.L_x_3616:
[----:B------:R-:W-:Y:S01]  /*2770*/  ULDC.64 UR4, c[0x0][0xaf0] ;  /* 0x0002bc0000047ab9 */ /* 0x000fe20000000a00 */
[----:B------:R-:W2:Y:S01]  /*2780*/  LDL R12, [R1+0x474] ;  /* 0x00047400010c7983 */ /* 0x000ea20000100800 */
[----:B------:R-:W-:Y:S01]  /*2790*/  ISETP.NE.U32.AND P0, PT, RZ, UR4, PT ;  /* 0x00000004ff007c0c */ /* 0x000fe2000bf05070 */
[----:B------:R-:W-:Y:S01]  /*27a0*/  IMAD.IADD R43, R16, 0x1, R17 ;  /* 0x00000001102b7824 */ /* 0x000fe200078e0211 */
[----:B------:R-:W-:Y:S01]  /*27b0*/  ULDC.64 UR8, c[0x0][0x408] ;  /* 0x0001020000087ab9 */ /* 0x000fe20000000a00 */
[----:B------:R-:W-:Y:S01]  /*27c0*/  SHF.R.S32.HI R155, RZ, 0x1f, R154 ;  /* 0x0000001fff9b7819 */ /* 0x000fe2000001149a */
[----:B------:R-:W-:Y:S01]  /*27d0*/  ULDC.64 UR10, c[0x0][0xb00] ;  /* 0x0002c000000a7ab9 */ /* 0x000fe20000000a00 */
[----:B------:R-:W-:Y:S01]  /*27e0*/  ISETP.NE.AND.EX P0, PT, RZ, UR5, PT, P0 ;  /* 0x00000005ff007c0c */ /* 0x000fe2000bf05300 */
[----:B------:R-:W0:Y:S01]  /*27f0*/  S2R R24, SR_TID.X ;  /* 0x0000000000187919 */ /* 0x000e220000002100 */
[----:B------:R-:W-:Y:S01]  /*2800*/  SHF.R.S32.HI R10, RZ, 0x1f, R43 ;  /* 0x0000001fff0a7819 */ /* 0x000fe2000001142b */
[----:B------:R-:W-:Y:S01]  /*2810*/  ULDC.64 UR4, c[0x0][0x300] ;  /* 0x0000c00000047ab9 */ /* 0x000fe20000000a00 */
[----:B------:R-:W-:-:S09]  /*2820*/  ULDC.64 UR6, c[0x0][0x3f8] ;  /* 0x0000fe0000067ab9 */ /* 0x000fd20000000a00 */
[----:B------:R-:W1:Y:S02]  /*2830*/  @P0 LDC.64 R4, c[0x0][0xaf0] ;  /* 0x0002bc00ff040b82 */ /* 0x000e640000000a00 */
[----:B-1----:R-:W-:-:S05]  /*2840*/  @P0 IMAD.WIDE R4, R91, 0x4, R4 ;  /* 0x000000045b040825 */ /* 0x002fca00078e0204 */
[----:B------:R1:W3:Y:S01]  /*2850*/  @P0 LDG.E R91, desc[UR42][R4.64] ;  /* 0x0000002a045b0981 */ /* 0x0002e2000c1e1900 */
[----:B------:R-:W-:Y:S01]  /*2860*/  IMAD R0, R10, UR4, RZ ;  /* 0x000000040a007c24 */ /* 0x000fe2000f8e02ff */
[----:B------:R-:W-:Y:S01]  /*2870*/  ISETP.NE.U32.AND P0, PT, RZ, UR10, PT ;  /* 0x0000000aff007c0c */ /* 0x000fe2000bf05070 */
[C---:B------:R-:W-:Y:S01]  /*2880*/  IMAD.WIDE.U32 R30, R43.reuse, UR4, RZ ;  /* 0x000000042b1e7c25 */ /* 0x040fe2000f8e00ff */
[----:B0-----:R-:W-:Y:S02]  /*2890*/  SHF.R.U32.HI R24, RZ, 0x7, R24 ;  /* 0x00000007ff187819 */ /* 0x001fe40000011618 */
[----:B------:R-:W-:Y:S01]  /*28a0*/  ISETP.NE.AND.EX P0, PT, RZ, UR11, PT, P0 ;  /* 0x0000000bff007c0c */ /* 0x000fe2000bf05300 */
[----:B------:R-:W-:Y:S01]  /*28b0*/  IMAD R3, R43, UR5, R0 ;  /* 0x000000052b037c24 */ /* 0x000fe2000f8e0200 */
[----:B------:R-:W-:Y:S01]  /*28c0*/  ULDC.64 UR4, c[0x0][0x308] ;  /* 0x0000c20000047ab9 */ /* 0x000fe20000000a00 */
[----:B------:R-:W-:Y:S01]  /*28d0*/  IMAD.WIDE.U32 R20, R22, UR8, R154 ;  /* 0x0000000816147c25 */ /* 0x000fe2000f8e009a */
[----:B------:R-:W-:-:S02]  /*28e0*/  ISETP.NE.AND P6, PT, R24, 0x1, PT ;  /* 0x000000011800780c */ /* 0x000fc40003fc5270 */
[----:B-----5:R-:W-:Y:S01]  /*28f0*/  SHF.R.S32.HI R0, RZ, 0x1f, R44 ;  /* 0x0000001fff007819 */ /* 0x020fe2000001142c */
[----:B------:R-:W-:Y:S02]  /*2900*/  IMAD.IADD R31, R31, 0x1, R3 ;  /* 0x000000011f1f7824 */ /* 0x000fe400078e0203 */
[C---:B------:R-:W-:Y:S02]  /*2910*/  IMAD R3, R157.reuse, UR8, RZ ;  /* 0x000000089d037c24 */ /* 0x040fe4000f8e02ff */
[----:B------:R-:W-:Y:S02]  /*2920*/  IMAD R7, R157, UR6, RZ ;  /* 0x000000069d077c24 */ /* 0x000fe4000f8e02ff */
[----:B------:R-:W-:Y:S02]  /*2930*/  IMAD R3, R22, UR9, R3 ;  /* 0x0000000916037c24 */ /* 0x000fe4000f8e0203 */
[----:B------:R-:W-:-:S04]  /*2940*/  IMAD.WIDE.U32 R30, R193, UR4, R30 ;  /* 0x00000004c11e7c25 */ /* 0x000fc8000f8e001e */
[----:B------:R-:W-:Y:S02]  /*2950*/  IMAD.IADD R21, R21, 0x1, R3 ;  /* 0x0000000115157824 */ /* 0x000fe400078e0203 */
[C---:B------:R-:W-:Y:S02]  /*2960*/  IMAD R7, R22.reuse, UR7, R7 ;  /* 0x0000000716077c24 */ /* 0x040fe4000f8e0207 */
[----:B------:R-:W-:-:S04]  /*2970*/  IMAD.WIDE.U32 R16, R22, UR6, R154 ;  /* 0x0000000616107c25 */ /* 0x000fc8000f8e009a */
[----:B------:R-:W-:Y:S01]  /*2980*/  IMAD R31, R193, UR5, R31 ;  /* 0x00000005c11f7c24 */ /* 0x000fe2000f8e021f */
[----:B------:R-:W-:Y:S01]  /*2990*/  ULDC.64 UR4, c[0x0][0x310] ;  /* 0x0000c40000047ab9 */ /* 0x000fe20000000a00 */
[----:B------:R-:W-:Y:S02]  /*29a0*/  IMAD.IADD R17, R17, 0x1, R7 ;  /* 0x0000000111117824 */ /* 0x000fe400078e0207 */
[C---:B-1----:R-:W-:Y:S02]  /*29b0*/  IMAD R5, R0.reuse, UR6, RZ ;  /* 0x0000000600057c24 */ /* 0x042fe4000f8e02ff */
[----:B------:R-:W-:Y:S02]  /*29c0*/  IMAD R7, R0, UR8, RZ ;  /* 0x0000000800077c24 */ /* 0x000fe4000f8e02ff */
[C---:B------:R-:W-:Y:S02]  /*29d0*/  IMAD R13, R44.reuse, UR7, R5 ;  /* 0x000000072c0d7c24 */ /* 0x040fe4000f8e0205 */
[----:B------:R-:W-:-:S04]  /*29e0*/  IMAD.WIDE.U32 R16, R44, UR6, R16 ;  /* 0x000000062c107c25 */ /* 0x000fc8000f8e0010 */
[C---:B------:R-:W-:Y:S02]  /*29f0*/  IMAD R61, R44.reuse, UR9, R7 ;  /* 0x000000092c3d7c24 */ /* 0x040fe4000f8e0207 */
[----:B------:R-:W-:Y:S01]  /*2a00*/  IMAD.WIDE.U32 R20, R44, UR8, R20 ;  /* 0x000000082c147c25 */ /* 0x000fe2000f8e0014 */
[----:B------:R-:W0:Y:S03]  /*2a10*/  LDC R7, c[0x0][0x3f4] ;  /* 0x0000fd00ff077b82 */ /* 0x000e260000000800 */
[C---:B------:R-:W-:Y:S02]  /*2a20*/  VIADD R4, R152.reuse, 0xc0 ;  /* 0x000000c098047836 */ /* 0x040fe40000000000 */
[C---:B------:R-:W-:Y:S02]  /*2a30*/  VIADD R51, R152.reuse, 0x40 ;  /* 0x0000004098337836 */ /* 0x040fe40000000000 */
[----:B------:R-:W-:-:S02]  /*2a40*/  VIADD R52, R152, 0x60 ;  /* 0x0000006098347836 */ /* 0x000fc40000000000 */
[C---:B------:R-:W-:Y:S02]  /*2a50*/  VIADD R53, R152.reuse, 0x80 ;  /* 0x0000008098357836 */ /* 0x040fe40000000000 */
[C---:B------:R-:W-:Y:S02]  /*2a60*/  VIADD R54, R152.reuse, 0xa0 ;  /* 0x000000a098367836 */ /* 0x040fe40000000000 */
[----:B------:R-:W-:Y:S02]  /*2a70*/  VIADD R9, R152, 0xe0 ;  /* 0x000000e098097836 */ /* 0x000fe40000000000 */
[----:B------:R-:W-:Y:S02]  /*2a80*/  IMAD.MOV.U32 R57, RZ, RZ, 0x20 ;  /* 0x00000020ff397424 */ /* 0x000fe400078e00ff */
[----:B------:R-:W-:Y:S02]  /*2a90*/  IMAD.IADD R60, R17, 0x1, R13 ;  /* 0x00000001113c7824 */ /* 0x000fe400078e020d */
[----:B------:R-:W-:Y:S01]  /*2aa0*/  IMAD.IADD R61, R21, 0x1, R61 ;  /* 0x00000001153d7824 */ /* 0x000fe200078e023d */
[----:B---3--:R-:W-:-:S02]  /*2ab0*/  SHF.R.S32.HI R3, RZ, 0x1f, R91 ;  /* 0x0000001fff037819 */ /* 0x008fc4000001145b */
[----:B------:R-:W-:Y:S02]  /*2ac0*/  SEL R91, R91, RZ, !P0 ;  /* 0x000000ff5b5b7207 */ /* 0x000fe40004000000 */
[----:B------:R-:W-:-:S05]  /*2ad0*/  SEL R8, R3, RZ, !P0 ;  /* 0x000000ff03087207 */ /* 0x000fca0004000000 */
[----:B------:R-:W-:Y:S02]  /*2ae0*/  IMAD R3, R8, UR4, RZ ;  /* 0x0000000408037c24 */ /* 0x000fe4000f8e02ff */
[----:B------:R-:W-:-:S04]  /*2af0*/  IMAD.WIDE.U32 R30, R91, UR4, R30 ;  /* 0x000000045b1e7c25 */ /* 0x000fc8000f8e001e */
[----:B------:R-:W-:Y:S02]  /*2b00*/  IMAD R11, R91, UR5, R3 ;  /* 0x000000055b0b7c24 */ /* 0x000fe4000f8e0203 */
[----:B------:R-:W-:Y:S01]  /*2b10*/  VIADD R3, R152, 0x20 ;  /* 0x0000002098037836 */ /* 0x000fe20000000000 */
[----:B------:R-:W-:Y:S05]  /*2b20*/  @!P6 WARPSYNC.ALL ;  /* 0x000000000000e948 */ /* 0x000fea0003800000 */
[----:B------:R-:W-:Y:S01]  /*2b30*/  ULDC UR4, c[0x0][0x320] ;  /* 0x0000c80000047ab9 */ /* 0x000fe20000000800 */
[----:B--2---:R-:W-:Y:S01]  /*2b40*/  IMAD.SHL.U32 R55, R12, 0x40, RZ ;  /* 0x000000400c377824 */ /* 0x004fe200078e00ff */
[----:B------:R-:W-:Y:S01]  /*2b50*/  @!P6 BAR.SYNC.DEFER_BLOCKING 0x9, 0x100 ;  /* 0x024400000000eb1d */ /* 0x000fe20000010000 */
[----:B------:R-:W-:-:S02]  /*2b60*/  ISETP.GE.AND P0, PT, R3, UR4, PT ;  /* 0x0000000403007c0c */ /* 0x000fc4000bf06270 */
[----:B------:R-:W-:Y:S02]  /*2b70*/  ISETP.GE.AND P1, PT, R152, UR4, PT ;  /* 0x0000000498007c0c */ /* 0x000fe4000bf26270 */
[----:B------:R-:W-:Y:S01]  /*2b80*/  SEL R5, RZ, 0xffffffff, P0 ;  /* 0xffffffffff057807 */ /* 0x000fe20000000000 */
[----:B------:R-:W-:Y:S01]  /*2b90*/  ULDC.64 UR6, c[0x0][0x330] ;  /* 0x0000cc0000067ab9 */ /* 0x000fe20000000a00 */
[----:B------:R-:W-:Y:S02]  /*2ba0*/  ISETP.GE.AND P0, PT, R4, UR4, PT ;  /* 0x0000000404007c0c */ /* 0x000fe4000bf06270 */
[----:B------:R-:W-:Y:S01]  /*2bb0*/  SEL R4, RZ, 0x1, P1 ;  /* 0x00000001ff047807 */ /* 0x000fe20000800000 */
[----:B------:R-:W-:Y:S01]  /*2bc0*/  IMAD.SHL.U32 R5, R5, 0x2, RZ ;  /* 0x0000000205057824 */ /* 0x000fe200078e00ff */
[----:B------:R-:W-:Y:S02]  /*2bd0*/  ISETP.GE.AND P1, PT, R51, UR4, PT ;  /* 0x0000000433007c0c */ /* 0x000fe4000bf26270 */
[----:B------:R-:W-:-:S02]  /*2be0*/  ISETP.GE.AND P2, PT, R52, UR4, PT ;  /* 0x0000000434007c0c */ /* 0x000fc4000bf46270 */
[----:B------:R-:W-:Y:S02]  /*2bf0*/  LOP3.LUT R4, R5, 0x2, R4, 0xe2, !PT ;  /* 0x0000000205047812 */ /* 0x000fe400078ee204 */
[----:B------:R-:W-:Y:S02]  /*2c00*/  SEL R5, RZ, 0x4, P1 ;  /* 0x00000004ff057807 */ /* 0x000fe40000800000 */
[----:B------:R-:W-:Y:S02]  /*2c10*/  SEL R6, RZ, 0x8, P2 ;  /* 0x00000008ff067807 */ /* 0x000fe40001000000 */
[----:B------:R-:W-:Y:S02]  /*2c20*/  ISETP.GE.AND P1, PT, R53, UR4, PT ;  /* 0x0000000435007c0c */ /* 0x000fe4000bf26270 */
[----:B------:R-:W-:Y:S02]  /*2c30*/  ISETP.GE.AND P2, PT, R54, UR4, PT ;  /* 0x0000000436007c0c */ /* 0x000fe4000bf46270 */
[----:B------:R-:W-:-:S02]  /*2c40*/  LOP3.LUT R4, R6, R4, R5, 0xfe, !PT ;  /* 0x0000000406047212 */ /* 0x000fc400078efe05 */
[----:B------:R-:W-:Y:S02]  /*2c50*/  SEL R5, RZ, 0x10, P1 ;  /* 0x00000010ff057807 */ /* 0x000fe40000800000 */
[----:B------:R-:W-:-:S04]  /*2c60*/  SEL R6, RZ, 0x20, P2 ;  /* 0x00000020ff067807 */ /* 0x000fc80001000000 */
[----:B------:R-:W-:Y:S02]  /*2c70*/  LOP3.LUT R5, R6, R4, R5, 0xfe, !PT ;  /* 0x0000000406057212 */ /* 0x000fe400078efe05 */
[----:B------:R-:W-:Y:S02]  /*2c80*/  SEL R4, RZ, 0x40, P0 ;  /* 0x00000040ff047807 */ /* 0x000fe40000000000 */
[----:B0-----:R-:W-:-:S04]  /*2c90*/  ISETP.GE.AND P0, PT, R152, R7, PT ;  /* 0x000000079800720c */ /* 0x001fc80003f06270 */
[----:B------:R-:W-:-:S05]  /*2ca0*/  SEL R7, R7, RZ, P0 ;  /* 0x000000ff07077207 */ /* 0x000fca0000000000 */
[----:B------:R-:W-:Y:S01]  /*2cb0*/  IMAD.IADD R7, R152, 0x1, R7 ;  /* 0x0000000198077824 */ /* 0x000fe200078e0207 */
[----:B------:R-:W-:Y:S02]  /*2cc0*/  LOP3.LUT R5, R5, R4, RZ, 0xfc, !PT ;  /* 0x0000000405057212 */ /* 0x000fe400078efcff */
[----:B------:R-:W-:Y:S02]  /*2cd0*/  LOP3.LUT R55, R55, 0x1c0, RZ, 0xc0, !PT ;  /* 0x000001c037377812 */ /* 0x000fe400078ec0ff */
[----:B------:R-:W-:Y:S02]  /*2ce0*/  SHF.R.S32.HI R4, RZ, 0x1f, R7 ;  /* 0x0000001fff047819 */ /* 0x000fe40000011407 */
[----:B------:R-:W-:Y:S01]  /*2cf0*/  ISETP.GE.AND P3, PT, R9, UR4, PT ;  /* 0x0000000409007c0c */ /* 0x000fe2000bf66270 */
[----:B------:R-:W-:Y:S01]  /*2d00*/  IMAD.WIDE.U32 R40, R193, UR6, R152 ;  /* 0x00000006c1287c25 */ /* 0x000fe2000f8e0098 */
[----:B------:R-:W-:Y:S01]  /*2d10*/  LOP3.LUT R9, R55, 0x18, R152, 0xf8, !PT ;  /* 0x0000001837097812 */ /* 0x000fe200078ef898 */
[----:B------:R-:W-:Y:S01]  /*2d20*/  ULDC.64 UR4, c[0x0][0x338] ;  /* 0x0000ce0000047ab9 */ /* 0x000fe20000000a00 */
[----:B------:R-:W-:-:S02]  /*2d30*/  SHF.R.U32.HI R56, RZ, 0x3, R55 ;  /* 0x00000003ff387819 */ /* 0x000fc40000011637 */
[----:B------:R-:W-:Y:S01]  /*2d40*/  LEA.HI R7, R4, R7, RZ, 0x3 ;  /* 0x0000000704077211 */ /* 0x000fe200078f18ff */
[----:B------:R-:W-:Y:S01]  /*2d50*/  IMAD R41, R193, UR7, R41 ;  /* 0x00000007c1297c24 */ /* 0x000fe2000f8e0229 */
[----:B------:R-:W-:Y:S01]  /*2d60*/  LOP3.LUT P1, RZ, R12, 0x4, RZ, 0xc0, !PT ;  /* 0x000000040cff7812 */ /* 0x000fe2000782c0ff */
[----:B------:R-:W-:Y:S01]  /*2d70*/  IMAD R6, R8, UR4, RZ ;  /* 0x0000000408067c24 */ /* 0x000fe2000f8e02ff */
[----:B------:R-:W-:Y:S02]  /*2d80*/  LOP3.LUT R9, R9, R56, RZ, 0x3c, !PT ;  /* 0x0000003809097212 */ /* 0x000fe400078e3cff */
[----:B------:R-:W-:Y:S02]  /*2d90*/  LOP3.LUT R4, R190, 0x38, R7, 0xf8, !PT ;  /* 0x00000038be047812 */ /* 0x000fe400078ef807 */
[----:B------:R-:W-:Y:S01]  /*2da0*/  IADD3 R42, P2, R22, R43, RZ ;  /* 0x0000002b162a7210 */ /* 0x000fe20007f5e0ff */
[----:B------:R-:W-:Y:S01]  /*2db0*/  IMAD R65, R91, UR5, R6 ;  /* 0x000000055b417c24 */ /* 0x000fe2000f8e0206 */
[----:B------:R-:W-:Y:S01]  /*2dc0*/  SEL R57, R57, 0xffffffe0, !P1 ;  /* 0xffffffe039397807 */ /* 0x000fe20004800000 */
[----:B------:R-:W-:Y:S01]  /*2dd0*/  IMAD.WIDE.U32 R40, R91, UR4, R40 ;  /* 0x000000045b287c25 */ /* 0x000fe2000f8e0028 */
[----:B------:R-:W-:Y:S01]  /*2de0*/  LOP3.LUT R63, R4, R191, RZ, 0x3c, !PT ;  /* 0x000000bf043f7212 */ /* 0x000fe200078e3cff */
[----:B------:R-:W-:Y:S01]  /*2df0*/  ULDC UR4, c[0x0][0x2f4] ;  /* 0x0000bd0000047ab9 */ /* 0x000fe20000000800 */
[----:B------:R-:W-:Y:S01]  /*2e00*/  SEL R66, RZ, 0xffffff80, P3 ;  /* 0xffffff80ff427807 */ /* 0x000fe20001800000 */
[----:B------:R-:W-:Y:S01]  /*2e10*/  IMAD R58, R180, 0x200, R9 ;  /* 0x00000200b43a7824 */ /* 0x000fe200078e0209 */
[----:B------:R-:W-:Y:S01]  /*2e20*/  SHF.R.S32.HI R62, RZ, 0x3, R7 ;  /* 0x00000003ff3e7819 */ /* 0x000fe20000011407 */
[----:B------:R-:W-:Y:S01]  /*2e30*/  IMAD.X R43, R157, 0x1, R10, P2 ;  /* 0x000000019d2b7824 */ /* 0x000fe200010e060a */
[----:B------:R-:W-:Y:S01]  /*2e40*/  ISETP.GE.AND P1, PT, R152, UR4, PT ;  /* 0x0000000498007c0c */ /* 0x000fe2000bf26270 */
[----:B------:R-:W-:Y:S01]  /*2e50*/  IMAD.IADD R59, R57, 0x1, R58 ;  /* 0x00000001393b7824 */ /* 0x000fe200078e023a */
[----:B------:R-:W-:Y:S01]  /*2e60*/  ISETP.GE.AND P2, PT, R3, UR4, PT ;  /* 0x0000000403007c0c */ /* 0x000fe2000bf46270 */
[----:B------:R-:W-:Y:S01]  /*2e70*/  IMAD.IADD R63, R192, 0x1, R63 ;  /* 0x00000001c03f7824 */ /* 0x000fe200078e023f */
[----:B------:R-:W-:Y:S01]  /*2e80*/  LOP3.LUT R66, R5, 0x80, R66, 0xc8, !PT ;  /* 0x0000008005427812 */ /* 0x000fe200078ec842 */
[----:B------:R-:W-:Y:S01]  /*2e90*/  IMAD.IADD R64, R31, 0x1, R11 ;  /* 0x000000011f407824 */ /* 0x000fe200078e020b */
[----:B------:R-:W-:Y:S01]  /*2ea0*/  LOP3.LUT R67, R5, 0x40, RZ, 0xc0, !PT ;  /* 0x0000004005437812 */ /* 0x000fe200078ec0ff */
[----:B------:R-:W-:-:S08]  /*2eb0*/  IMAD.IADD R65, R41, 0x1, R65 ;  /* 0x0000000129417824 */ /* 0x000fd000078e0241 */
.L_x_3669:
[----:B------:R-:W0:Y:S01]  /*2ec0*/  LDC.64 R74, c[0x0][0x300] ;  /* 0x0000c000ff4a7b82 */ /* 0x000e220000000a00 */
[----:B------:R-:W-:Y:S01]  /*2ed0*/  VIADD R49, R49, 0xffffffff ;  /* 0xffffffff31317836 */ /* 0x000fe20000000000 */
[----:B------:R-:W-:Y:S05]  /*2ee0*/  YIELD ;  /* 0x0000000000007946 */ /* 0x000fea0003800000 */
[----:B------:R-:W-:Y:S01]  /*2ef0*/  SHF.R.S32.HI R11, RZ, 0x1f, R49 ;  /* 0x0000001fff0b7819 */ /* 0x000fe20000011431 */
[----:B------:R-:W1:Y:S01]  /*2f00*/  LDC.64 R70, c[0x0][0x2e8] ;  /* 0x0000ba00ff467b82 */ /* 0x000e620000000a00 */
[----:B------:R-:W-:Y:S01]  /*2f10*/  IMAD.MOV.U32 R78, RZ, RZ, R152 ;  /* 0x000000ffff4e7224 */ /* 0x000fe200078e0098 */
[----:B------:R-:W-:Y:S01]  /*2f20*/  BSSY B0, `(.L_x_3618) ;  /* 0x0000328000007945 */ /* 0x000fe20003800000 */
[----:B------:R-:W-:-:S02]  /*2f30*/  IMAD.MOV.U32 R79, RZ, RZ, R153 ;  /* 0x000000ffff4f7224 */ /* 0x000fc400078e0099 */
[----:B------:R-:W-:-:S03]  /*2f40*/  IMAD R83, R23, 0x1800, R59 ;  /* 0x0000180017537824 */ /* 0x000fc600078e023b */
[----:B------:R-:W2:Y:S01]  /*2f50*/  LDC R73, c[0x0][0x3f4] ;  /* 0x0000fd00ff497b82 */ /* 0x000ea20000000800 */
[----:B------:R-:W-:Y:S02]  /*2f60*/  IMAD R83, R83, 0x2, R48 ;  /* 0x0000000253537824 */ /* 0x000fe400078e0230 */
[-C--:B0-----:R-:W-:Y:S02]  /*2f70*/  IMAD R4, R11, R74.reuse, RZ ;  /* 0x0000004a0b047224 */ /* 0x081fe400078e02ff */
[----:B------:R-:W-:-:S04]  /*2f80*/  IMAD.WIDE.U32 R32, R49, R74, RZ ;  /* 0x0000004a31207225 */ /* 0x000fc800078e00ff */
[----:B------:R-:W-:Y:S02]  /*2f90*/  IMAD R5, R49, R75, R4 ;  /* 0x0000004b31057224 */ /* 0x000fe400078e0204 */
[-C--:B------:R-:W-:Y:S02]  /*2fa0*/  IMAD R81, R157, R74.reuse, RZ ;  /* 0x0000004a9d517224 */ /* 0x080fe400078e02ff */
[----:B------:R-:W-:Y:S02]  /*2fb0*/  IMAD.IADD R6, R33, 0x1, R5 ;  /* 0x0000000121067824 */ /* 0x000fe400078e0205 */
[----:B------:R-:W-:-:S04]  /*2fc0*/  IMAD.WIDE.U32 R4, R22, R74, R78 ;  /* 0x0000004a16047225 */ /* 0x000fc800078e004e */
[----:B------:R-:W-:Y:S01]  /*2fd0*/  IMAD.WIDE.U32 R32, R32, 0x60, RZ ;  /* 0x0000006020207825 */ /* 0x000fe200078e00ff */
[----:B------:R-:W-:-:S03]  /*2fe0*/  IADD3 R7, P3, R30, R4, RZ ;  /* 0x000000041e077210 */ /* 0x000fc60007f7e0ff */
[----:B------:R-:W-:Y:S01]  /*2ff0*/  IMAD R9, R6, 0x60, RZ ;  /* 0x0000006006097824 */ /* 0x000fe200078e02ff */
[-C--:B------:R-:W-:Y:S01]  /*3000*/  LEA R4, P5, R74, R32.reuse, 0x6 ;  /* 0x000000204a047211 */ /* 0x080fe200078a30ff */
[----:B------:R-:W-:Y:S02]  /*3010*/  IMAD R81, R22, R75, R81 ;  /* 0x0000004b16517224 */ /* 0x000fe400078e0251 */
[----:B------:R-:W-:Y:S01]  /*3020*/  IMAD.IADD R82, R33, 0x1, R9 ;  /* 0x0000000121527824 */ /* 0x000fe200078e0209 */
[----:B------:R-:W-:Y:S02]  /*3030*/  IADD3 R4, P4, R4, R7, RZ ;  /* 0x0000000704047210 */ /* 0x000fe40007f9e0ff */
[----:B------:R-:W-:Y:S02]  /*3040*/  IADD3.X R8, R64, R5, R81, P3, !PT ;  /* 0x0000000540087210 */ /* 0x000fe40001ffe451 */
[----:B------:R-:W-:Y:S02]  /*3050*/  IADD3 R6, P3, R7, R32, RZ ;  /* 0x0000002007067210 */ /* 0x000fe40007f7e0ff */
[----:B------:R-:W-:-:S02]  /*3060*/  LEA.HI.X R5, R74, R82, R75, 0x6, P5 ;  /* 0x000000524a057211 */ /* 0x000fc400028f344b */
[-C--:B-1----:R-:W-:Y:S01]  /*3070*/  LEA R14, P5, R6, R70.reuse, 0x1 ;  /* 0x00000046060e7211 */ /* 0x082fe200078a08ff */
[----:B------:R-:W-:Y:S01]  /*3080*/  IMAD.X R7, R8, 0x1, R82, P3 ;  /* 0x0000000108077824 */ /* 0x000fe200018e0652 */
[----:B----4-:R-:W-:Y:S01]  /*3090*/  LEA R12, P3, R4, R70, 0x1 ;  /* 0x00000046040c7211 */ /* 0x010fe200078608ff */
[----:B------:R-:W-:Y:S01]  /*30a0*/  IMAD.X R5, R5, 0x1, R8, P4 ;  /* 0x0000000105057824 */ /* 0x000fe200020e0608 */
[----:B------:R-:W-:Y:S02]  /*30b0*/  ISETP.GT.AND P4, PT, R49, R50, PT ;  /* 0x000000323100720c */ /* 0x000fe40003f84270 */
[-C--:B------:R-:W-:Y:S02]  /*30c0*/  LEA.HI.X R15, R6, R71.reuse, R7, 0x1, P5 ;  /* 0x00000047060f7211 */ /* 0x080fe400028f0c07 */
[----:B------:R-:W-:Y:S01]  /*30d0*/  LEA.HI.X R13, R4, R71, R5, 0x1, P3 ;  /* 0x00000047040d7211 */ /* 0x000fe200018f0c05 */
[----:B------:R-:W-:Y:S01]  /*30e0*/  IMAD R5, R23, 0x1800, R58 ;  /* 0x0000180017057824 */ /* 0x000fe200078e023a */
[----:B--2---:R-:W-:-:S02]  /*30f0*/  ISETP.GE.AND P3, PT, R73, 0x1, PT ;  /* 0x000000014900780c */ /* 0x004fc40003f66270 */
[----:B------:R-:W-:Y:S01]  /*3100*/  P2R R69, PR, RZ, 0x10 ;  /* 0x00000010ff457803 */ /* 0x000fe20000000000 */
[----:B------:R-:W-:-:S10]  /*3110*/  IMAD R84, R5, 0x2, R48 ;  /* 0x0000000205547824 */ /* 0x000fd400078e0230 */
[----:B------:R-:W-:Y:S05]  /*3120*/  @!P3 BRA `(.L_x_3619) ;  /* 0x0000002c00b0b947 */ /* 0x000fea0003800000 */
[----:B------:R-:W0:Y:S01]  /*3130*/  LDC.64 R76, c[0x0][0x3f8] ;  /* 0x0000fe00ff4c7b82 */ /* 0x000e220000000a00 */
[----:B------:R-:W-:Y:S01]  /*3140*/  ULDC.U8 UR4, c[0x0][0x410] ;  /* 0x0001040000047ab9 */ /* 0x000fe20000000000 */
[----:B------:R-:W-:Y:S01]  /*3150*/  IMAD R72, R49, -0x60, R46 ;  /* 0xffffffa031487824 */ /* 0x000fe200078e022e */
[----:B------:R-:W-:-:S04]  /*3160*/  ISETP.NE.AND P3, PT, RZ, UR4, PT ;  /* 0x00000004ff007c0c */ /* 0x000fc8000bf65270 */
[----:B------:R-:W-:Y:S01]  /*3170*/  VIMNMX R72, R72, 0x60, PT ;  /* 0x0000006048487848 */ /* 0x000fe20003fe0100 */
[----:B------:R-:W1:Y:S01]  /*3180*/  LDC.64 R38, c[0x0][0x408] ;  /* 0x00010200ff267b82 */ /* 0x000e620000000a00 */
[-C--:B0-----:R-:W-:Y:S02]  /*3190*/  IMAD R4, R11, R76.reuse, RZ ;  /* 0x0000004c0b047224 */ /* 0x081fe400078e02ff */
[----:B------:R-:W-:-:S04]  /*31a0*/  IMAD.WIDE.U32 R36, R49, R76, RZ ;  /* 0x0000004c31247225 */ /* 0x000fc800078e00ff */
[----:B------:R-:W-:Y:S02]  /*31b0*/  IMAD R5, R49, R77, R4 ;  /* 0x0000004d31057224 */ /* 0x000fe400078e0204 */
[-C--:B-1----:R-:W-:Y:S02]  /*31c0*/  IMAD R6, R11, R38.reuse, RZ ;  /* 0x000000260b067224 */ /* 0x082fe400078e02ff */
[----:B------:R-:W-:-:S04]  /*31d0*/  IMAD.WIDE.U32 R34, R49, R38, RZ ;  /* 0x0000002631227225 */ /* 0x000fc800078e00ff */
[----:B------:R-:W-:Y:S02]  /*31e0*/  IMAD R7, R49, R39, R6 ;  /* 0x0000002731077224 */ /* 0x000fe400078e0206 */
        /* <DEDUP_REMOVED lines=11> */
[----:B------:R-:W-:Y:S01]  /*32a0*/  IMAD.MOV.U32 R4, RZ, RZ, R16 ;  /* 0x000000ffff047224 */ /* 0x000fe200078e0010 */
[----:B------:R-:W-:Y:S01]  /*32b0*/  ULDC.64 UR4, c[0x0][0x3e8] ;  /* 0x0000fa0000047ab9 */ /* 0x000fe20000000a00 */
[----:B------:R-:W-:Y:S01]  /*32c0*/  IMAD.MOV.U32 R5, RZ, RZ, R60 ;  /* 0x000000ffff057224 */ /* 0x000fe200078e003c */
[----:B------:R-:W-:Y:S01]  /*32d0*/  ULDC.64 UR6, c[0x0][0x400] ;  /* 0x0001000000067ab9 */ /* 0x000fe20000000a00 */
[----:B------:R-:W-:Y:S01]  /*32e0*/  IMAD R25, R80, 0x60, RZ ;  /* 0x0000006050197824 */ /* 0x000fe200078e02ff */
[----:B------:R-:W-:Y:S01]  /*32f0*/  CS2R R74, SRZ ;  /* 0x00000000004a7805 */ /* 0x000fe2000001ff00 */
[----:B------:R-:W-:Y:S01]  /*3300*/  IMAD.WIDE.U32 R6, R36, 0x60, R4 ;  /* 0x0000006024067825 */ /* 0x000fe200078e0004 */
[----:B------:R-:W-:-:S03]  /*3310*/  CS2R R78, SRZ ;  /* 0x00000000004e7805 */ /* 0x000fc6000001ff00 */
[----:B------:R-:W-:Y:S02]  /*3320*/  IMAD.MOV.U32 R4, RZ, RZ, R20 ;  /* 0x000000ffff047224 */ /* 0x000fe400078e0014 */
[----:B------:R-:W-:Y:S02]  /*3330*/  IMAD.MOV.U32 R5, RZ, RZ, R61 ;  /* 0x000000ffff057224 */ /* 0x000fe400078e003d */
[----:B------:R-:W-:Y:S02]  /*3340*/  IMAD R27, R68, 0x60, RZ ;  /* 0x00000060441b7824 */ /* 0x000fe400078e02ff */
[----:B------:R-:W-:Y:S01]  /*3350*/  IMAD.WIDE.U32 R10, R34, 0x60, R4 ;  /* 0x00000060220a7825 */ /* 0x000fe200078e0004 */
[----:B------:R-:W-:-:S03]  /*3360*/  LEA R4, P3, R6, UR4, 0x1 ;  /* 0x0000000406047c11 */ /* 0x000fc6000f8608ff */
[----:B------:R-:W-:Y:S02]  /*3370*/  IMAD.IADD R5, R7, 0x1, R25 ;  /* 0x0000000107057824 */ /* 0x000fe400078e0219 */
[----:B------:R-:W-:-:S03]  /*3380*/  IMAD.IADD R7, R11, 0x1, R27 ;  /* 0x000000010b077824 */ /* 0x000fc600078e021b */
[----:B------:R-:W-:Y:S02]  /*3390*/  LEA.HI.X R5, R6, UR5, R5, 0x1, P3 ;  /* 0x0000000506057c11 */ /* 0x000fe400098f0c05 */
        /* <DEDUP_REMOVED lines=10> */
.L_x_3622:
[----:B------:R-:W-:Y:S05]  /*3440*/  BSYNC B1 ;  /* 0x0000000000017941 */ /* 0x000fea0003800000 */
.L_x_3621:
[----:B------:R-:W-:Y:S01]  /*3450*/  ISETP.GE.AND P5, PT, R156, R72, PT ;  /* 0x000000489c00720c */ /* 0x000fe20003fa6270 */
[----:B------:R-:W-:Y:S01]  /*3460*/  BSSY B1, `(.L_x_3623) ;  /* 0x0000023000017945 */ /* 0x000fe20003800000 */
[----:B------:R-:W-:Y:S02]  /*3470*/  CS2R R24, SRZ ;  /* 0x0000000000187805 */ /* 0x000fe4000001ff00 */
[----:B------:R-:W-:Y:S01]  /*3480*/  CS2R R10, SRZ ;  /* 0x00000000000a7805 */ /* 0x000fe2000001ff00 */
[----:B-----5:R-:W-:Y:S01]  /*3490*/  IMAD.MOV.U32 R81, RZ, RZ, R32 ;  /* 0x000000ffff517224 */ /* 0x020fe200078e0020 */
[----:B------:R-:W-:Y:S01]  /*34a0*/  CS2R R26, SRZ ;  /* 0x00000000001a7805 */ /* 0x000fe2000001ff00 */
[----:B------:R-:W-:-:S06]  /*34b0*/  IMAD.MOV.U32 R82, RZ, RZ, R33 ;  /* 0x000000ffff527224 */ /* 0x000fcc00078e0021 */
[----:B------:R-:W-:Y:S05]  /*34c0*/  @P5 BRA `(.L_x_3624) ;  /* 0x0000000000705947 */ /* 0x000fea0003800000 */
[C---:B0-----:R-:W-:Y:S01]  /*34d0*/  SHF.L.U64.HI R5, R76.reuse, 0x6, R77 ;  /* 0x000000064c057819 */ /* 0x041fe2000001024d */
[----:B------:R-:W-:Y:S01]  /*34e0*/  IMAD.SHL.U32 R4, R76, 0x40, RZ ;  /* 0x000000404c047824 */ /* 0x000fe200078e00ff */
[----:B------:R-:W-:Y:S01]  /*34f0*/  ULDC.64 UR4, c[0x0][0x3e8] ;  /* 0x0000fa0000047ab9 */ /* 0x000fe20000000a00 */
[----:B------:R-:W-:Y:S01]  /*3500*/  IMAD R9, R80, 0x60, RZ ;  /* 0x0000006050097824 */ /* 0x000fe200078e02ff */
[----:B------:R-:W-:Y:S01]  /*3510*/  CS2R R24, SRZ ;  /* 0x0000000000187805 */ /* 0x000fe2000001ff00 */
[----:B------:R-:W-:Y:S01]  /*3520*/  IMAD.WIDE.U32 R4, R36, 0x60, R4 ;  /* 0x0000006024047825 */ /* 0x000fe200078e0004 */
[----:B------:R-:W-:-:S03]  /*3530*/  CS2R R26, SRZ ;  /* 0x00000000001a7805 */ /* 0x000fc6000001ff00 */
[----:B------:R-:W-:Y:S01]  /*3540*/  IMAD R8, R68, 0x60, RZ ;  /* 0x0000006044087824 */ /* 0x000fe200078e02ff */
[----:B------:R-:W-:Y:S01]  /*3550*/  IADD3 R6, P3, R16, R4, RZ ;  /* 0x0000000410067210 */ /* 0x000fe20007f7e0ff */
[----:B------:R-:W-:-:S03]  /*3560*/  IMAD.SHL.U32 R4, R38, 0x40, RZ ;  /* 0x0000004026047824 */ /* 0x000fc600078e00ff */
[----:B------:R-:W-:Y:S02]  /*3570*/  IADD3.X R9, R60, R9, R5, P3, !PT ;  /* 0x000000093c097210 */ /* 0x000fe40001ffe405 */
[----:B------:R-:W-:-:S03]  /*3580*/  SHF.L.U64.HI R5, R38, 0x6, R39 ;  /* 0x0000000626057819 */ /* 0x000fc60000010227 */
[----:B------:R-:W-:-:S03]  /*3590*/  IMAD.WIDE.U32 R4, R34, 0x60, R4 ;  /* 0x0000006022047825 */ /* 0x000fc600078e0004 */
[----:B------:R-:W-:-:S04]  /*35a0*/  IADD3 R7, P3, R20, R4, RZ ;  /* 0x0000000414077210 */ /* 0x000fc80007f7e0ff */
[----:B------:R-:W-:Y:S02]  /*35b0*/  IADD3.X R8, R61, R8, R5, P3, !PT ;  /* 0x000000083d087210 */ /* 0x000fe40001ffe405 */
        /* <DEDUP_REMOVED lines=13> */
.L_x_3624:
[----:B------:R-:W-:Y:S05]  /*3690*/  BSYNC B1 ;  /* 0x0000000000017941 */ /* 0x000fea0003800000 */
.L_x_3623:
[----:B------:R-:W-:Y:S01]  /*36a0*/  ULOP3.LUT UR4, UR38, 0x1, URZ, 0xfc, !UPT ;  /* 0x0000000126047892 */ /* 0x000fe2000f8efc3f */
[----:B01----:R-:W-:Y:S01]  /*36b0*/  IMAD.MOV.U32 R4, RZ, RZ, R74 ;  /* 0x000000ffff047224 */ /* 0x003fe200078e004a */
[----:B------:R-:W-:Y:S01]  /*36c0*/  PRMT R35, R35, 0x5410, R82 ;  /* 0x0000541023237816 */ /* 0x000fe20000000052 */
[----:B------:R-:W-:Y:S01]  /*36d0*/  IMAD.MOV.U32 R5, RZ, RZ, R75 ;  /* 0x000000ffff057224 */ /* 0x000fe200078e004b */
[----:B------:R-:W-:Y:S01]  /*36e0*/  UISETP.NE.AND UP0, UPT, UR4, 0x3, UPT ;  /* 0x000000030400788c */ /* 0x000fe2000bf05270 */
        /* <DEDUP_REMOVED lines=30> */
.L_x_3625:
[----:B------:R-:W-:Y:S01]  /*38d0*/  IMAD R68, R23, 0x8, R2 ;  /* 0x0000000817447824 */ /* 0x000fe200078e0202 */
[----:B------:R-:W-:Y:S01]  /*38e0*/  SHF.L.U32 R80, R158, 0x1f, RZ ;  /* 0x0000001f9e507819 */ /* 0x000fe200000006ff */
[----:B------:R-:W-:Y:S03]  /*38f0*/  BSSY B1, `(.L_x_3626) ;  /* 0x0000003000017945 */ /* 0x000fe60003800000 */
[----:B------:R-:W0:Y:S02]  /*3900*/  SYNCS.PHASECHK.TRANS64.TRYWAIT P6, [R68+URZ+0x32490], R80 ;  /* 0x03249050440075a7 */ /* 0x000e2400080c017f */
[----:B0-----:R-:W-:Y:S05]  /*3910*/  @!P6 BRA `(.L_x_3627) ;  /* 0x0000036c0004e947 */ /* 0x001fea0003800000 */
.L_x_4020:
[----:B------:R-:W-:Y:S05]  /*3920*/  BSYNC B1 ;  /* 0x0000000000017941 */ /* 0x000fea0003800000 */
.L_x_3626:
        /* <DEDUP_REMOVED lines=29> */
[----:B------:R-:W-:Y:S01]  /*3b00*/  FMUL.FTZ R7, R7, R82 ;  /* 0x0000005207077220 */ /* 0x000fe20000410000 */
[----:B------:R-:W-:Y:S01]  /*3b10*/  LOP3.LUT R4, R4, 0xffff0000, RZ, 0xc0, !PT ;  /* 0xffff000004047812 */ /* 0x000fe200078ec0ff */
[C---:B------:R-:W-:Y:S01]  /*3b20*/  FMUL.FTZ R95, R75.reuse, R91 ;  /* 0x0000005b4b5f7220 */ /* 0x040fe20000410000 */
[----:B------:R-:W-:Y:S01]  /*3b30*/  LOP3.LUT R90, R90, 0xffff0000, RZ, 0xc0, !PT ;  /* 0xffff00005a5a7812 */ /* 0x000fe200078ec0ff */
[----:B------:R-:W-:Y:S01]  /*3b40*/  FMUL.FTZ R75, R75, R86 ;  /* 0x000000564b4b7220 */ /* 0x000fe20000410000 */
[----:B------:R-:W-:Y:S01]  /*3b50*/  LOP3.LUT R85, R85, 0xffff0000, RZ, 0xc0, !PT ;  /* 0xffff000055557812 */ /* 0x000fe200078ec0ff */
[----:B------:R-:W-:Y:S02]  /*3b60*/  IMAD.U32 R81, R81, 0x10000, RZ ;  /* 0x0001000051517824 */ /* 0x000fe400078e00ff */
[C---:B------:R-:W-:Y:S01]  /*3b70*/  FFMA.FTZ R93, R6.reuse, R82, -R93 ;  /* 0x00000052065d7223 */ /* 0x040fe2000001085d */
[----:B------:R-:W-:Y:S01]  /*3b80*/  FFMA.FTZ R88, R6, R88, R7 ;  /* 0x0000005806587223 */ /* 0x000fe20000010007 */
[----:B------:R-:W-:Y:S01]  /*3b90*/  FFMA.FTZ R95, R74, R86, -R95 ;  /* 0x000000564a5f7223 */ /* 0x000fe2000001085f */
[----:B------:R-:W-:Y:S01]  /*3ba0*/  FMUL.FTZ R6, R4, R87 ;  /* 0x0000005704067220 */ /* 0x000fe20000410000 */
[----:B------:R-:W-:Y:S01]  /*3bb0*/  FFMA.FTZ R74, R74, R91, R75 ;  /* 0x0000005b4a4a7223 */ /* 0x000fe2000001004b */
[CC--:B------:R-:W-:Y:S01]  /*3bc0*/  FMUL.FTZ R7, R79.reuse, R90.reuse ;  /* 0x0000005a4f077220 */ /* 0x0c0fe20000410000 */
[----:B------:R-:W-:Y:S01]  /*3bd0*/  FMUL.FTZ R4, R4, R81 ;  /* 0x0000005104047220 */ /* 0x000fe20000410000 */
[----:B------:R-:W-:Y:S01]  /*3be0*/  FMUL.FTZ R79, R79, R85 ;  /* 0x000000554f4f7220 */ /* 0x000fe20000410000 */
        /* <DEDUP_REMOVED lines=10> */
.L_x_3633:
[----:B------:R-:W-:Y:S05]  /*3c90*/  BSYNC B3 ;  /* 0x0000000000037941 */ /* 0x000fea0003800000 */
.L_x_3632:
[----:B--2---:R1:W-:Y:S02]  /*3ca0*/  STG.E.128 desc[UR42][R14.64], R4 ;  /* 0x000000040e007986 */ /* 0x0043e4000c101d2a */
.L_x_3631:
[----:B------:R-:W-:Y:S05]  /*3cb0*/  BSYNC B2 ;  /* 0x0000000000027941 */ /* 0x000fea0003800000 */
.L_x_3630:
[----:B------:R-:W-:Y:S05]  /*3cc0*/  @P2 BRA `(.L_x_3629) ;  /* 0x0000000000d02947 */ /* 0x000fea0003800000 */
[----:B-1----:R1:W2:Y:S01]  /*3cd0*/  LDS.128 R4, [R83] ;  /* 0x0000000053047984 */ /* 0x0022a20000000c00 */
        /* <DEDUP_REMOVED lines=16> */
[C---:B------:R-:W-:Y:S01]  /*3de0*/  LOP3.LUT R82, R81.reuse, 0xffff0000, RZ, 0xc0, !PT ;  /* 0xffff000051527812 */ /* 0x040fe200078ec0ff */
        /* <DEDUP_REMOVED lines=10> */
[----:B------:R-:W-:Y:S01]  /*3e90*/  FMUL.FTZ R33, R33, R79 ;  /* 0x0000004f21217220 */ /* 0x000fe20000410000 */
        /* <DEDUP_REMOVED lines=21> */
.L_x_3635:
[----:B------:R-:W-:Y:S05]  /*3ff0*/  BSYNC B2 ;  /* 0x0000000000027941 */ /* 0x000fea0003800000 */
.L_x_3634:
[----:B--2---:R2:W-:Y:S02]  /*4000*/  STG.E.128 desc[UR42][R14.64+0x40], R4 ;  /* 0x000040040e007986 */ /* 0x0045e4000c101d2a */
.L_x_3629:
[----:B------:R-:W-:Y:S05]  /*4010*/  BSYNC B1 ;  /* 0x0000000000017941 */ /* 0x000fea0003800000 */
.L_x_3628:
        /* <DEDUP_REMOVED lines=31> */
[----:B------:R-:W-:Y:S01]  /*4210*/  LOP3.LUT R38, R38, 0xffff0000, RZ, 0xc0, !PT ;  /* 0xffff000026267812 */ /* 0x000fe200078ec0ff */
[-C--:B------:R-:W-:Y:S01]  /*4220*/  FMUL.FTZ R15, R15, R27.reuse ;  /* 0x0000001b0f0f7220 */ /* 0x080fe20000410000 */
[----:B------:R-:W-:Y:S01]  /*4230*/  LOP3.LUT R76, R76, 0xffff0000, RZ, 0xc0, !PT ;  /* 0xffff00004c4c7812 */ /* 0x000fe200078ec0ff */
[----:B------:R-:W-:Y:S02]  /*4240*/  IMAD.U32 R77, R77, 0x10000, RZ ;  /* 0x000100004d4d7824 */ /* 0x000fe400078e00ff */
[C---:B------:R-:W-:Y:S01]  /*4250*/  FFMA.FTZ R71, R6.reuse, R26, -R71 ;  /* 0x0000001a06477223 */ /* 0x040fe20000010847 */
[----:B------:R-:W-:Y:S01]  /*4260*/  FFMA.FTZ R32, R6, R32, R7 ;  /* 0x0000002006207223 */ /* 0x000fe20000010007 */
[----:B------:R-:W-:Y:S01]  /*4270*/  FFMA.FTZ R75, R14, R27, -R75 ;  /* 0x0000001b0e4b7223 */ /* 0x000fe2000001084b */
[----:B------:R-:W-:Y:S01]  /*4280*/  FMUL.FTZ R6, R4, R39 ;  /* 0x0000002704067220 */ /* 0x000fe20000410000 */
[----:B------:R-:W-:Y:S01]  /*4290*/  FFMA.FTZ R14, R14, R33, R15 ;  /* 0x000000210e0e7223 */ /* 0x000fe2000001000f */
[C---:B------:R-:W-:Y:S01]  /*42a0*/  FMUL.FTZ R7, R25.reuse, R38 ;  /* 0x0000002619077220 */ /* 0x040fe20000410000 */
        /* <DEDUP_REMOVED lines=12> */
.L_x_3640:
[----:B------:R-:W-:Y:S05]  /*4370*/  BSYNC B2 ;  /* 0x0000000000027941 */ /* 0x000fea0003800000 */
.L_x_3639:
[----:B--2---:R3:W-:Y:S02]  /*4380*/  STG.E.128 desc[UR42][R12.64], R4 ;  /* 0x000000040c007986 */ /* 0x0047e4000c101d2a */
.L_x_3638:
[----:B------:R-:W-:Y:S05]  /*4390*/  BSYNC B1 ;  /* 0x0000000000017941 */ /* 0x000fea0003800000 */
.L_x_3637:
        /* <DEDUP_REMOVED lines=51> */
.L_x_3642:
[----:B------:R-:W-:Y:S05]  /*46d0*/  BSYNC B1 ;  /* 0x0000000000017941 */ /* 0x000fea0003800000 */
.L_x_3641:
[----:B--2---:R1:W-:Y:S01]  /*46e0*/  STG.E.128 desc[UR42][R12.64+0x40], R4 ;  /* 0x000040040c007986 */ /* 0x0043e2000c101d2a */
[----:B------:R-:W-:Y:S05]  /*46f0*/  BRA `(.L_x_3636) ;  /* 0x0000001800a87947 */ /* 0x000fea0003800000 */
.L_x_3620:
[-C--:B------:R-:W-:Y:S01]  /*4700*/  ISETP.GE.AND P3, PT, R22, R72.reuse, PT ;  /* 0x000000481600720c */ /* 0x080fe20003f66270 */
[----:B------:R-:W-:Y:S01]  /*4710*/  BSSY B1, `(.L_x_3643) ;  /* 0x000002a000017945 */ /* 0x000fe20003800000 */
[----:B------:R-:W-:Y:S02]  /*4720*/  ISETP.GE.AND P4, PT, R156, R72, PT ;  /* 0x000000489c00720c */ /* 0x000fe40003f86270 */
[----:B------:R-:W-:Y:S02]  /*4730*/  CS2R R10, SRZ ;  /* 0x00000000000a7805 */ /* 0x000fe4000001ff00 */
[CC--:B------:R-:W-:Y:S02]  /*4740*/  ISETP.GE.OR P3, PT, R152.reuse, R73.reuse, P3 ;  /* 0x000000499800720c */ /* 0x0c0fe40001f66670 */
[----:B------:R-:W-:Y:S02]  /*4750*/  CS2R R6, SRZ ;  /* 0x0000000000067805 */ /* 0x000fe4000001ff00 */
[----:B------:R-:W-:-:S02]  /*4760*/  ISETP.GE.OR P4, PT, R152, R73, P4 ;  /* 0x000000499800720c */ /* 0x000fc40002786670 */
[----:B------:R-:W-:Y:S02]  /*4770*/  CS2R R4, SRZ ;  /* 0x0000000000047805 */ /* 0x000fe4000001ff00 */
[----:B------:R-:W-:Y:S02]  /*4780*/  CS2R R14, SRZ ;  /* 0x00000000000e7805 */ /* 0x000fe4000001ff00 */
[----:B------:R-:W-:Y:S02]  /*4790*/  CS2R R8, SRZ ;  /* 0x0000000000087805 */ /* 0x000fe4000001ff00 */
[----:B------:R-:W-:Y:S02]  /*47a0*/  CS2R R26, SRZ ;  /* 0x00000000001a7805 */ /* 0x000fe4000001ff00 */
[----:B------:R-:W-:Y:S01]  /*47b0*/  CS2R R12, SRZ ;  /* 0x00000000000c7805 */ /* 0x000fe2000001ff00 */
[----:B------:R-:W-:Y:S06]  /*47c0*/  @P3 BRA `(.L_x_3644) ;  /* 0x0000000000783947 */ /* 0x000fec0003800000 */
[C---:B------:R-:W-:Y:S01]  /*47d0*/  IMAD R4, R157.reuse, R76, RZ ;  /* 0x0000004c9d047224 */ /* 0x040fe200078e02ff */
[----:B------:R-:W-:Y:S01]  /*47e0*/  ULDC.64 UR4, c[0x0][0x3e8] ;  /* 0x0000fa0000047ab9 */ /* 0x000fe20000000a00 */
[----:B------:R-:W-:Y:S01]  /*47f0*/  IMAD R6, R157, R38, RZ ;  /* 0x000000269d067224 */ /* 0x000fe200078e02ff */
[----:B------:R-:W-:Y:S01]  /*4800*/  ULDC.64 UR6, c[0x0][0x400] ;  /* 0x0001000000067ab9 */ /* 0x000fe20000000a00 */
[----:B------:R-:W-:-:S04]  /*4810*/  IMAD.WIDE.U32 R12, R22, R76, R78 ;  /* 0x0000004c160c7225 */ /* 0x000fc800078e004e */
[C---:B------:R-:W-:Y:S02]  /*4820*/  IMAD R7, R22.reuse, R77, R4 ;  /* 0x0000004d16077224 */ /* 0x040fe400078e0204 */
[----:B------:R-:W-:Y:S02]  /*4830*/  IMAD R15, R22, R39, R6 ;  /* 0x00000027160f7224 */ /* 0x000fe400078e0206 */
[----:B------:R-:W-:Y:S02]  /*4840*/  IMAD.IADD R13, R7, 0x1, R13 ;  /* 0x00000001070d7824 */ /* 0x000fe400078e020d */
[----:B------:R-:W-:Y:S02]  /*4850*/  IMAD R6, R0, R76, RZ ;  /* 0x0000004c00067224 */ /* 0x000fe400078e02ff */
[----:B------:R-:W-:-:S04]  /*4860*/  IMAD.WIDE.U32 R4, R22, R38, R78 ;  /* 0x0000002616047225 */ /* 0x000fc800078e004e */
[C---:B------:R-:W-:Y:S02]  /*4870*/  IMAD R7, R44.reuse, R77, R6 ;  /* 0x0000004d2c077224 */ /* 0x040fe400078e0206 */
[----:B------:R-:W-:-:S04]  /*4880*/  IMAD.WIDE.U32 R12, R44, R76, R12 ;  /* 0x0000004c2c0c7225 */ /* 0x000fc800078e000c */
[----:B------:R-:W-:Y:S02]  /*4890*/  IMAD.IADD R5, R15, 0x1, R5 ;  /* 0x000000010f057824 */ /* 0x000fe400078e0205 */
[-C--:B------:R-:W-:Y:S02]  /*48a0*/  IMAD R14, R0, R38.reuse, RZ ;  /* 0x00000026000e7224 */ /* 0x080fe400078e02ff */
[----:B------:R-:W-:Y:S02]  /*48b0*/  IMAD.IADD R13, R7, 0x1, R13 ;  /* 0x00000001070d7824 */ /* 0x000fe400078e020d */
[C---:B------:R-:W-:Y:S02]  /*48c0*/  IMAD R15, R44.reuse, R39, R14 ;  /* 0x000000272c0f7224 */ /* 0x040fe400078e020e */
[----:B------:R-:W-:-:S04]  /*48d0*/  IMAD.WIDE.U32 R4, R44, R38, R4 ;  /* 0x000000262c047225 */ /* 0x000fc800078e0004 */
[----:B------:R-:W-:Y:S02]  /*48e0*/  IMAD R7, R80, 0x60, RZ ;  /* 0x0000006050077824 */ /* 0x000fe400078e02ff */
[----:B------:R-:W-:-:S04]  /*48f0*/  IMAD.WIDE.U32 R12, R36, 0x60, R12 ;  /* 0x00000060240c7825 */ /* 0x000fc800078e000c */
[----:B------:R-:W-:Y:S01]  /*4900*/  IMAD.IADD R5, R15, 0x1, R5 ;  /* 0x000000010f057824 */ /* 0x000fe200078e0205 */
[----:B------:R-:W-:Y:S01]  /*4910*/  LEA R6, P3, R12, UR4, 0x1 ;  /* 0x000000040c067c11 */ /* 0x000fe2000f8608ff */
[----:B------:R-:W-:Y:S02]  /*4920*/  IMAD.IADD R7, R7, 0x1, R13 ;  /* 0x0000000107077824 */ /* 0x000fe400078e020d */
[----:B------:R-:W-:Y:S02]  /*4930*/  IMAD R15, R68, 0x60, RZ ;  /* 0x00000060440f7824 */ /* 0x000fe400078e02ff */
[----:B------:R-:W-:Y:S01]  /*4940*/  IMAD.WIDE.U32 R4, R34, 0x60, R4 ;  /* 0x0000006022047825 */ /* 0x000fe200078e0004 */
[----:B------:R-:W-:-:S03]  /*4950*/  LEA.HI.X R7, R12, UR5, R7, 0x1, P3 ;  /* 0x000000050c077c11 */ /* 0x000fc600098f0c07 */
[----:B------:R-:W-:Y:S01]  /*4960*/  IMAD.IADD R5, R15, 0x1, R5 ;  /* 0x000000010f057824 */ /* 0x000fe200078e0205 */
[----:B------:R-:W-:-:S04]  /*4970*/  LEA R12, P3, R4, UR6, 0x1 ;  /* 0x00000006040c7c11 */ /* 0x000fc8000f8608ff */
[----:B------:R-:W-:Y:S02]  /*4980*/  LEA.HI.X R13, R4, UR7, R5, 0x1, P3 ;  /* 0x00000007040d7c11 */ /* 0x000fe400098f0c05 */
[----:B------:R-:W5:Y:S04]  /*4990*/  LDG.E.128 R4, desc[UR42][R6.64] ;  /* 0x0000002a06047981 */ /* 0x000f68000c1e1d00 */
[----:B------:R-:W5:Y:S03]  /*49a0*/  LDG.E.128 R12, desc[UR42][R12.64] ;  /* 0x0000002a0c0c7981 */ /* 0x000f66000c1e1d00 */
.L_x_3644:
[----:B------:R-:W-:Y:S05]  /*49b0*/  BSYNC B1 ;  /* 0x0000000000017941 */ /* 0x000fea0003800000 */
.L_x_3643:
[----:B------:R-:W-:Y:S01]  /*49c0*/  BSSY B1, `(.L_x_3645) ;  /* 0x0000029000017945 */ /* 0x000fe20003800000 */
[----:B-----5:R-:W-:Y:S01]  /*49d0*/  IMAD.MOV.U32 R83, RZ, RZ, R6 ;  /* 0x000000ffff537224 */ /* 0x020fe200078e0006 */
[----:B------:R-:W-:Y:S01]  /*49e0*/  CS2R R24, SRZ ;  /* 0x0000000000187805 */ /* 0x000fe2000001ff00 */
[----:B------:R-:W-:Y:S01]  /*49f0*/  IMAD.MOV.U32 R84, RZ, RZ, R7 ;  /* 0x000000ffff547224 */ /* 0x000fe200078e0007 */
[----:B------:R-:W-:Y:S06]  /*4a00*/  @P4 BRA `(.L_x_3646) ;  /* 0x0000000000904947 */ /* 0x000fec0003800000 */
[CC--:B------:R-:W-:Y:S01]  /*4a10*/  IMAD R8, R157.reuse, R76.reuse, RZ ;  /* 0x0000004c9d087224 */ /* 0x0c0fe200078e02ff */
[----:B------:R-:W-:Y:S01]  /*4a20*/  SHF.L.U64.HI R9, R76, 0x6, R77 ;  /* 0x000000064c097819 */ /* 0x000fe2000001024d */
[----:B------:R-:W-:Y:S01]  /*4a30*/  IMAD R10, R0, R76, RZ ;  /* 0x0000004c000a7224 */ /* 0x000fe200078e02ff */
[----:B------:R-:W-:Y:S01]  /*4a40*/  SHF.L.U64.HI R25, R38, 0x6, R39 ;  /* 0x0000000626197819 */ /* 0x000fe20000010227 */
[----:B------:R-:W-:Y:S01]  /*4a50*/  IMAD R24, R157, R38, RZ ;  /* 0x000000269d187224 */ /* 0x000fe200078e02ff */
[----:B------:R-:W-:Y:S01]  /*4a60*/  ULDC.64 UR4, c[0x0][0x3e8] ;  /* 0x0000fa0000047ab9 */ /* 0x000fe20000000a00 */
[-C--:B------:R-:W-:Y:S01]  /*4a70*/  IMAD R27, R22, R77.reuse, R8 ;  /* 0x0000004d161b7224 */ /* 0x080fe200078e0208 */
[----:B------:R-:W-:Y:S01]  /*4a80*/  ULDC.64 UR6, c[0x0][0x400] ;  /* 0x0001000000067ab9 */ /* 0x000fe20000000a00 */
[----:B------:R-:W-:Y:S02]  /*4a90*/  IMAD R77, R44, R77, R10 ;  /* 0x0000004d2c4d7224 */ /* 0x000fe400078e020a */
[----:B------:R-:W-:-:S04]  /*4aa0*/  IMAD.WIDE.U32 R10, R22, R76, R78 ;  /* 0x0000004c160a7225 */ /* 0x000fc800078e004e */
[----:B------:R-:W-:-:S04]  /*4ab0*/  IMAD.WIDE.U32 R78, R22, R38, R78 ;  /* 0x00000026164e7225 */ /* 0x000fc800078e004e */
[----:B------:R-:W-:Y:S02]  /*4ac0*/  IMAD R35, R22, R39, R24 ;  /* 0x0000002716237224 */ /* 0x000fe400078e0218 */
[----:B------:R-:W-:Y:S02]  /*4ad0*/  IMAD.SHL.U32 R8, R76, 0x40, RZ ;  /* 0x000000404c087824 */ /* 0x000fe400078e00ff */
[----:B------:R-:W-:Y:S02]  /*4ae0*/  IMAD.SHL.U32 R24, R38, 0x40, RZ ;  /* 0x0000004026187824 */ /* 0x000fe400078e00ff */
[----:B------:R-:W-:Y:S02]  /*4af0*/  IMAD.IADD R11, R27, 0x1, R11 ;  /* 0x000000011b0b7824 */ /* 0x000fe400078e020b */
[----:B------:R-:W-:Y:S02]  /*4b00*/  IMAD.IADD R79, R35, 0x1, R79 ;  /* 0x00000001234f7824 */ /* 0x000fe400078e024f */
[----:B------:R-:W-:-:S04]  /*4b10*/  IMAD.WIDE.U32 R8, R36, 0x60, R8 ;  /* 0x0000006024087825 */ /* 0x000fc800078e0008 */
[----:B------:R-:W-:-:S04]  /*4b20*/  IMAD.WIDE.U32 R24, R34, 0x60, R24 ;  /* 0x0000006022187825 */ /* 0x000fc800078e0018 */
[----:B------:R-:W-:Y:S02]  /*4b30*/  IMAD R27, R80, 0x60, RZ ;  /* 0x00000060501b7824 */ /* 0x000fe400078e02ff */
[----:B------:R-:W-:Y:S02]  /*4b40*/  IMAD R26, R0, R38, RZ ;  /* 0x00000026001a7224 */ /* 0x000fe400078e02ff */
[----:B------:R-:W-:-:S04]  /*4b50*/  IMAD.WIDE.U32 R10, R44, R76, R10 ;  /* 0x0000004c2c0a7225 */ /* 0x000fc800078e000a */
[----:B------:R-:W-:Y:S02]  /*4b60*/  IMAD R35, R68, 0x60, RZ ;  /* 0x0000006044237824 */ /* 0x000fe400078e02ff */
[----:B------:R-:W-:-:S04]  /*4b70*/  IMAD.WIDE.U32 R78, R44, R38, R78 ;  /* 0x000000262c4e7225 */ /* 0x000fc800078e004e */
[----:B------:R-:W-:Y:S02]  /*4b80*/  IMAD R26, R44, R39, R26 ;  /* 0x000000272c1a7224 */ /* 0x000fe400078e021a */
[----:B------:R-:W-:Y:S01]  /*4b90*/  IMAD.IADD R27, R27, 0x1, R9 ;  /* 0x000000011b1b7824 */ /* 0x000fe200078e0209 */
[----:B------:R-:W-:Y:S01]  /*4ba0*/  IADD3 R9, P3, R8, R10, RZ ;  /* 0x0000000a08097210 */ /* 0x000fe20007f7e0ff */
[----:B------:R-:W-:Y:S01]  /*4bb0*/  IMAD.IADD R35, R35, 0x1, R25 ;  /* 0x0000000123237824 */ /* 0x000fe200078e0219 */
[----:B------:R-:W-:Y:S02]  /*4bc0*/  IADD3 R25, P4, R24, R78, RZ ;  /* 0x0000004e18197210 */ /* 0x000fe40007f9e0ff */
[----:B------:R-:W-:Y:S02]  /*4bd0*/  IADD3.X R10, R27, R77, R11, P3, !PT ;  /* 0x0000004d1b0a7210 */ /* 0x000fe40001ffe40b */
[----:B------:R-:W-:Y:S02]  /*4be0*/  IADD3.X R78, R35, R26, R79, P4, !PT ;  /* 0x0000001a234e7210 */ /* 0x000fe400027fe44f */
[----:B------:R-:W-:-:S02]  /*4bf0*/  LEA R8, P3, R9, UR4, 0x1 ;  /* 0x0000000409087c11 */ /* 0x000fc4000f8608ff */
[----:B------:R-:W-:Y:S02]  /*4c00*/  LEA R24, P4, R25, UR6, 0x1 ;  /* 0x0000000619187c11 */ /* 0x000fe4000f8808ff */
[----:B------:R-:W-:Y:S02]  /*4c10*/  LEA.HI.X R9, R9, UR5, R10, 0x1, P3 ;  /* 0x0000000509097c11 */ /* 0x000fe400098f0c0a */
[----:B------:R-:W-:-:S04]  /*4c20*/  LEA.HI.X R25, R25, UR7, R78, 0x1, P4 ;  /* 0x0000000719197c11 */ /* 0x000fc8000a0f0c4e */
[----:B------:R-:W5:Y:S04]  /*4c30*/  LDG.E.128 R8, desc[UR42][R8.64] ;  /* 0x0000002a08087981 */ /* 0x000f68000c1e1d00 */
[----:B------:R-:W5:Y:S02]  /*4c40*/  LDG.E.128 R24, desc[UR42][R24.64] ;  /* 0x0000002a18187981 */ /* 0x000f64000c1e1d00 */
.L_x_3646:
[----:B------:R-:W-:Y:S05]  /*4c50*/  BSYNC B1 ;  /* 0x0000000000017941 */ /* 0x000fea0003800000 */
.L_x_3645:
[----:B------:R-:W-:Y:S01]  /*4c60*/  ULOP3.LUT UR4, UR38, 0x1, URZ, 0xfc, !UPT ;  /* 0x0000000126047892 */ /* 0x000fe2000f8efc3f */
[----:B------:R-:W-:Y:S01]  /*4c70*/  IMAD.MOV.U32 R34, RZ, RZ, R4 ;  /* 0x000000ffff227224 */ /* 0x000fe200078e0004 */
        /* <DEDUP_REMOVED lines=11> */
[----:B-----5:R-:W-:Y:S01]  /*4d30*/  IMAD.MOV.U32 R37, RZ, RZ, R10 ;  /* 0x000000ffff257224 */ /* 0x020fe200078e000a */
        /* <DEDUP_REMOVED lines=15> */
[----:B------:R-:W-:Y:S02]  /*4e30*/  ISETP.GE.AND P4, PT, R152, R73, PT ;  /* 0x000000499800720c */ /* 0x000fe40003f86270 */
[----:B------:R-:W-:Y:S02]  /*4e40*/  PRMT R91, R34, 0x7610, R91 ;  /* 0x00007610225b7816 */ /* 0x000fe4000000005b */
[----:B------:R-:W-:Y:S02]  /*4e50*/  PRMT R92, R35, 0x7610, R92 ;  /* 0x00007610235c7816 */ /* 0x000fe4000000005c */
[----:B------:R-:W-:Y:S02]  /*4e60*/  PRMT R93, R36, 0x7610, R93 ;  /* 0x00007610245d7816 */ /* 0x000fe4000000005d */
[----:B------:R-:W-:Y:S01]  /*4e70*/  PRMT R94, R37, 0x7610, R94 ;  /* 0x00007610255e7816 */ /* 0x000fe2000000005e */
[----:B------:R-:W-:Y:S06]  /*4e80*/  @!P3 BRA `(.L_x_3647) ;  /* 0x000000000004b947 */ /* 0x000fec0003800000 */
[----:B------:R-:W-:Y:S01]  /*4e90*/  BPT.TRAP 0x1 ;  /* 0x000000040000795c */ /* 0x000fe20000300000 */
.L_x_3647:
[----:B------:R-:W-:Y:S01]  /*4ea0*/  IMAD R68, R23, 0x8, R2 ;  /* 0x0000000817447824 */ /* 0x000fe200078e0202 */
[----:B------:R-:W-:Y:S01]  /*4eb0*/  SHF.L.U32 R80, R158, 0x1f, RZ ;  /* 0x0000001f9e507819 */ /* 0x000fe200000006ff */
[----:B------:R-:W-:Y:S01]  /*4ec0*/  BSSY B1, `(.L_x_3648) ;  /* 0x0000006000017945 */ /* 0x000fe20003800000 */
[----:B------:R-:W-:Y:S02]  /*4ed0*/  IMAD.MOV.U32 R76, RZ, RZ, R32 ;  /* 0x000000ffff4c7224 */ /* 0x000fe400078e0020 */
[----:B------:R-:W0:Y:S01]  /*4ee0*/  SYNCS.PHASECHK.TRANS64.TRYWAIT P5, [R68+URZ+0x32490], R80 ;  /* 0x03249050440075a7 */ /* 0x000e2200080a017f */
[----:B------:R-:W-:Y:S02]  /*4ef0*/  IMAD.MOV.U32 R77, RZ, RZ, R82 ;  /* 0x000000ffff4d7224 */ /* 0x000fe400078e0052 */
[----:B------:R-:W-:Y:S01]  /*4f00*/  IMAD.SHL.U32 R73, R73, 0x2, RZ ;  /* 0x0000000249497824 */ /* 0x000fe200078e00ff */
[----:B0-----:R-:W-:Y:S06]  /*4f10*/  @!P5 BRA `(.L_x_3649) ;  /* 0x000003540098d947 */ /* 0x001fec0003800000 */
.L_x_4021:
[----:B------:R-:W-:Y:S05]  /*4f20*/  BSYNC B1 ;  /* 0x0000000000017941 */ /* 0x000fea0003800000 */
.L_x_3648:
[----:B------:R-:W-:Y:S01]  /*4f30*/  ISETP.GE.OR P5, PT, R22, R72, P1 ;  /* 0x000000481600720c */ /* 0x000fe20000fa6670 */
[----:B------:R-:W-:-:S12]  /*4f40*/  BSSY B1, `(.L_x_3650) ;  /* 0x0000085000017945 */ /* 0x000fd80003800000 */
[----:B------:R-:W-:Y:S05]  /*4f50*/  @P5 BRA `(.L_x_3651) ;  /* 0x00000008000c5947 */ /* 0x000fea0003800000 */
[----:B------:R-:W1:Y:S01]  /*4f60*/  LDC R84, c[0x0][0x2f4] ;  /* 0x0000bd00ff547b82 */ /* 0x000e620000000800 */
[----:B------:R-:W-:Y:S01]  /*4f70*/  IMAD.WIDE.U32 R78, R22, R74, R76 ;  /* 0x0000004a164e7225 */ /* 0x000fe200078e004c */
[----:B------:R-:W-:Y:S03]  /*4f80*/  BSSY B2, `(.L_x_3652) ;  /* 0x0000074000027945 */ /* 0x000fe60003800000 */
[----:B------:R-:W-:Y:S02]  /*4f90*/  IMAD.SHL.U32 R35, R62, 0x8, RZ ;  /* 0x000000083e237824 */ /* 0x000fe400078e00ff */
[----:B------:R-:W-:-:S03]  /*4fa0*/  IMAD.IADD R83, R81, 0x1, R79 ;  /* 0x0000000151537824 */ /* 0x000fc600078e024f */
[--C-:B------:R-:W-:Y:S02]  /*4fb0*/  SHF.R.S32.HI R82, RZ, 0x1f, R35.reuse ;  /* 0x0000001fff527819 */ /* 0x100fe40000011423 */
[--C-:B------:R-:W-:Y:S02]  /*4fc0*/  IADD3 R81, P5, P6, R30, R78, R35.reuse ;  /* 0x0000004e1e517210 */ /* 0x100fe40007ebe023 */
[----:B------:R-:W-:Y:S02]  /*4fd0*/  LOP3.LUT R35, R55, 0x38, R35, 0xf8, !PT ;  /* 0x0000003837237812 */ /* 0x000fe400078ef823 */
[----:B------:R-:W-:Y:S02]  /*4fe0*/  IADD3.X R82, R64, R83, R82, P5, P6 ;  /* 0x0000005340527210 */ /* 0x000fe40002fec452 */
[----:B------:R-:W-:Y:S01]  /*4ff0*/  LOP3.LUT R35, R35, R56, RZ, 0x3c, !PT ;  /* 0x0000003823237212 */ /* 0x000fe200078e3cff */
[----:B-1----:R-:W-:-:S05]  /*5000*/  IMAD.IADD R32, R84, 0x1, -R73 ;  /* 0x0000000154207824 */ /* 0x002fca00078e0a49 */
[----:B------:R-:W-:-:S04]  /*5010*/  SEL R32, R73, R32, !P0 ;  /* 0x0000002049207207 */ /* 0x000fc80004000000 */
[----:B------:R-:W-:-:S04]  /*5020*/  SHF.R.S32.HI R33, RZ, 0x1f, R32 ;  /* 0x0000001fff217819 */ /* 0x000fc80000011420 */
[----:B------:R-:W-:Y:S01]  /*5030*/  LEA.HI R33, R33, R32, RZ, 0x4 ;  /* 0x0000002021217211 */ /* 0x000fe200078f20ff */
[----:B------:R-:W-:-:S03]  /*5040*/  IMAD R32, R180, 0x200, R35 ;  /* 0x00000200b4207824 */ /* 0x000fc600078e0223 */
[----:B------:R-:W-:-:S05]  /*5050*/  LEA.HI.SX32 R33, R33, R62, 0x1c ;  /* 0x0000003e21217211 */ /* 0x000fca00078fe2ff */
[----:B------:R-:W-:-:S05]  /*5060*/  IMAD.SHL.U32 R85, R33, 0x8, RZ ;  /* 0x0000000821557824 */ /* 0x000fca00078e00ff */
[----:B------:R-:W-:-:S04]  /*5070*/  LOP3.LUT R33, R55, 0x38, R85, 0xf8, !PT ;  /* 0x0000003837217812 */ /* 0x000fc800078ef855 */
[----:B------:R-:W-:-:S05]  /*5080*/  LOP3.LUT R33, R33, R56, RZ, 0x3c, !PT ;  /* 0x0000003821217212 */ /* 0x000fca00078e3cff */
[----:B------:R-:W-:Y:S02]  /*5090*/  IMAD R34, R180, 0x200, R33 ;  /* 0x00000200b4227824 */ /* 0x000fe400078e0221 */
        /* <DEDUP_REMOVED lines=8> */
[----:B-1----:R-:W-:Y:S01]  /*5120*/  IMAD.U32 R98, R35, 0x10000, RZ ;  /* 0x0001000023627824 */ /* 0x002fe200078e00ff */
[----:B------:R-:W-:Y:S02]  /*5130*/  SHF.R.U32.HI R96, RZ, 0x10, R5 ;  /* 0x00000010ff607819 */ /* 0x000fe40000011605 */
[----:B------:R-:W-:Y:S01]  /*5140*/  SHF.R.U64 R101, R12, 0x10, R13 ;  /* 0x000000100c657819 */ /* 0x000fe2000000120d */
[----:B--2---:R-:W-:Y:S01]  /*5150*/  IMAD.U32 R13, R37, 0x10000, RZ ;  /* 0x00010000250d7824 */ /* 0x004fe200078e00ff */
[----:B------:R-:W-:Y:S01]  /*5160*/  SHF.R.U64 R103, R4, 0x10, R5 ;  /* 0x0000001004677819 */ /* 0x000fe20000001205 */
[----:B------:R-:W-:Y:S01]  /*5170*/  IMAD.U32 R5, R38, 0x10000, RZ ;  /* 0x0001000026057824 */ /* 0x000fe200078e00ff */
[----:B------:R-:W-:Y:S01]  /*5180*/  SHF.R.U64 R12, R14, 0x10, R15 ;  /* 0x000000100e0c7819 */ /* 0x000fe2000000120f */
[----:B------:R-:W-:Y:S01]  /*5190*/  IMAD.U32 R14, R33, 0x10000, RZ ;  /* 0x00010000210e7824 */ /* 0x000fe200078e00ff */
[----:B------:R-:W-:Y:S01]  /*51a0*/  PRMT R102, R91, 0x5432, R102 ;  /* 0x000054325b667816 */ /* 0x000fe20000000066 */
[----:B------:R-:W-:Y:S01]  /*51b0*/  IMAD.U32 R4, R34, 0x10000, RZ ;  /* 0x0001000022047824 */ /* 0x000fe200078e00ff */
[----:B------:R-:W-:-:S02]  /*51c0*/  LOP3.LUT R97, R33, 0xffff0000, RZ, 0xc0, !PT ;  /* 0xffff000021617812 */ /* 0x000fc400078ec0ff */
[----:B------:R-:W-:Y:S01]  /*51d0*/  LOP3.LUT R33, R35, 0xffff0000, RZ, 0xc0, !PT ;  /* 0xffff000023217812 */ /* 0x000fe200078ec0ff */
[C---:B------:R-:W-:Y:S01]  /*51e0*/  IMAD.U32 R35, R39.reuse, 0x10000, RZ ;  /* 0x0001000027237824 */ /* 0x040fe200078e00ff */
[----:B------:R-:W-:Y:S01]  /*51f0*/  SHF.R.U64 R99, R6, 0x10, R7 ;  /* 0x0000001006637819 */ /* 0x000fe20000001207 */
[----:B------:R-:W-:Y:S01]  /*5200*/  IMAD.U32 R6, R32, 0x10000, RZ ;  /* 0x0001000020067824 */ /* 0x000fe200078e00ff */
[----:B------:R-:W-:Y:S02]  /*5210*/  LOP3.LUT R95, R39, 0xffff0000, RZ, 0xc0, !PT ;  /* 0xffff0000275f7812 */ /* 0x000fe400078ec0ff */
[----:B------:R-:W-:Y:S02]  /*5220*/  PRMT R96, R87, 0x5432, R96 ;  /* 0x0000543257607816 */ /* 0x000fe40000000060 */
[----:B------:R-:W-:Y:S01]  /*5230*/  PRMT R39, R106, 0x5410, R103 ;  /* 0x000054106a277816 */ /* 0x000fe20000000067 */
[----:B------:R-:W-:Y:S01]  /*5240*/  IMAD.U32 R103, R102, 0x10000, RZ ;  /* 0x0001000066677824 */ /* 0x000fe200078e00ff */
[----:B------:R-:W-:-:S02]  /*5250*/  SHF.R.U32.HI R100, RZ, 0x10, R7 ;  /* 0x00000010ff647819 */ /* 0x000fc40000011607 */
[----:B------:R-:W-:Y:S01]  /*5260*/  SHF.R.U32.HI R104, RZ, 0x10, R15 ;  /* 0x00000010ff687819 */ /* 0x000fe2000001160f */
[----:B------:R-:W-:Y:S01]  /*5270*/  IMAD.U32 R15, R36, 0x10000, RZ ;  /* 0x00010000240f7824 */ /* 0x000fe200078e00ff */
[----:B------:R-:W-:Y:S01]  /*5280*/  PRMT R7, R105, 0x5410, R99 ;  /* 0x0000541069077816 */ /* 0x000fe20000000063 */
[----:B------:R-:W-:Y:S01]  /*5290*/  IMAD.U32 R99, R96, 0x10000, RZ ;  /* 0x0001000060637824 */ /* 0x000fe200078e00ff */
[----:B------:R-:W-:Y:S01]  /*52a0*/  LOP3.LUT R37, R37, 0xffff0000, RZ, 0xc0, !PT ;  /* 0xffff000025257812 */ /* 0x000fe200078ec0ff */
[----:B------:R-:W-:Y:S01]  /*52b0*/  FMUL.FTZ R105, R13, R103 ;  /* 0x000000670d697220 */ /* 0x000fe20000410000 */
[----:B------:R-:W-:Y:S02]  /*52c0*/  LOP3.LUT R102, R102, 0xffff0000, RZ, 0xc0, !PT ;  /* 0xffff000066667812 */ /* 0x000fe400078ec0ff */
[----:B------:R-:W-:Y:S02]  /*52d0*/  PRMT R100, R86, 0x5432, R100 ;  /* 0x0000543256647816 */ /* 0x000fe40000000064 */
[----:B------:R-:W-:Y:S01]  /*52e0*/  PRMT R104, R90, 0x5432, R104 ;  /* 0x000054325a687816 */ /* 0x000fe20000000068 */
[----:B------:R-:W-:Y:S01]  /*52f0*/  FMUL.FTZ R106, R37, R102 ;  /* 0x00000066256a7220 */ /* 0x000fe20000410000 */
[----:B------:R-:W-:Y:S01]  /*5300*/  PRMT R101, R107, 0x5410, R101 ;  /* 0x000054106b657816 */ /* 0x000fe20000000065 */
[-C--:B------:R-:W-:Y:S01]  /*5310*/  FMUL.FTZ R107, R13, R99.reuse ;  /* 0x000000630d6b7220 */ /* 0x080fe20000410000 */
[----:B------:R-:W-:Y:S01]  /*5320*/  LOP3.LUT R96, R96, 0xffff0000, RZ, 0xc0, !PT ;  /* 0xffff000060607812 */ /* 0x000fe200078ec0ff */
[----:B------:R-:W-:Y:S01]  /*5330*/  FFMA.FTZ R13, R14, R99, -R105 ;  /* 0x000000630e0d7223 */ /* 0x000fe20000010869 */
[C---:B------:R-:W-:Y:S01]  /*5340*/  IMAD.U32 R105, R104.reuse, 0x10000, RZ ;  /* 0x0001000068697824 */ /* 0x040fe200078e00ff */
[----:B------:R-:W-:Y:S01]  /*5350*/  LOP3.LUT R104, R104, 0xffff0000, RZ, 0xc0, !PT ;  /* 0xffff000068687812 */ /* 0x000fe200078ec0ff */
[----:B------:R-:W-:-:S02]  /*5360*/  IMAD.U32 R99, R100, 0x10000, RZ ;  /* 0x0001000064637824 */ /* 0x000fc400078e00ff */
[-C--:B------:R-:W-:Y:S01]  /*5370*/  FMUL.FTZ R108, R37, R96.reuse ;  /* 0x00000060256c7220 */ /* 0x080fe20000410000 */
[----:B------:R-:W-:Y:S01]  /*5380*/  FFMA.FTZ R96, R97, R96, -R106 ;  /* 0x0000006061607223 */ /* 0x000fe2000001086a */
[C---:B------:R-:W-:Y:S01]  /*5390*/  FMUL.FTZ R37, R35.reuse, R105 ;  /* 0x0000006923257220 */ /* 0x040fe20000410000 */
[-C--:B------:R-:W-:Y:S01]  /*53a0*/  FMUL.FTZ R106, R35, R99.reuse ;  /* 0x00000063236a7220 */ /* 0x080fe20000410000 */
[----:B------:R-:W-:Y:S01]  /*53b0*/  LOP3.LUT R100, R100, 0xffff0000, RZ, 0xc0, !PT ;  /* 0xffff000064647812 */ /* 0x000fe200078ec0ff */
[----:B------:R-:W-:Y:S01]  /*53c0*/  FFMA.FTZ R35, R97, R102, R108 ;  /* 0x0000006661237223 */ /* 0x000fe2000001006c */
[C---:B------:R-:W-:Y:S01]  /*53d0*/  FFMA.FTZ R37, R98.reuse, R99, -R37 ;  /* 0x0000006362257223 */ /* 0x040fe20000010825 */
[----:B------:R-:W-:Y:S01]  /*53e0*/  FFMA.FTZ R106, R98, R105, R106 ;  /* 0x00000069626a7223 */ /* 0x000fe2000001006a */
[----:B------:R-:W-:Y:S01]  /*53f0*/  IMAD.U32 R98, R101, 0x10000, RZ ;  /* 0x0001000065627824 */ /* 0x000fe200078e00ff */
[----:B------:R-:W-:Y:S01]  /*5400*/  LOP3.LUT R36, R36, 0xffff0000, RZ, 0xc0, !PT ;  /* 0xffff000024247812 */ /* 0x000fe200078ec0ff */
[C---:B------:R-:W-:Y:S01]  /*5410*/  FMUL.FTZ R102, R95.reuse, R104 ;  /* 0x000000685f667220 */ /* 0x040fe20000410000 */
[----:B------:R-:W-:Y:S01]  /*5420*/  FMUL.FTZ R108, R95, R100 ;  /* 0x000000645f6c7220 */ /* 0x000fe20000410000 */
[----:B------:R-:W-:Y:S01]  /*5430*/  LOP3.LUT R101, R101, 0xffff0000, RZ, 0xc0, !PT ;  /* 0xffff000065657812 */ /* 0x000fe200078ec0ff */
[C---:B------:R-:W-:Y:S01]  /*5440*/  IMAD.U32 R97, R39.reuse, 0x10000, RZ ;  /* 0x0001000027617824 */ /* 0x040fe200078e00ff */
[----:B------:R-:W-:Y:S01]  /*5450*/  LOP3.LUT R39, R39, 0xffff0000, RZ, 0xc0, !PT ;  /* 0xffff000027277812 */ /* 0x000fe200078ec0ff */
[----:B------:R-:W-:Y:S01]  /*5460*/  FMUL.FTZ R95, R15, R98 ;  /* 0x000000620f5f7220 */ /* 0x000fe20000410000 */
[----:B------:R-:W-:Y:S01]  /*5470*/  LOP3.LUT R32, R32, 0xffff0000, RZ, 0xc0, !PT ;  /* 0xffff000020207812 */ /* 0x000fe200078ec0ff */
[C---:B------:R-:W-:Y:S01]  /*5480*/  FFMA.FTZ R102, R33.reuse, R100, -R102 ;  /* 0x0000006421667223 */ /* 0x040fe20000010866 */
[----:B------:R-:W-:Y:S01]  /*5490*/  FFMA.FTZ R99, R33, R104, R108 ;  /* 0x0000006821637223 */ /* 0x000fe2000001006c */
[----:B------:R-:W-:Y:S01]  /*54a0*/  PRMT R12, R88, 0x5432, R12 ;  /* 0x00005432580c7816 */ /* 0x000fe2000000000c */
[----:B------:R-:W-:Y:S01]  /*54b0*/  FMUL.FTZ R15, R15, R97 ;  /* 0x000000610f0f7220 */ /* 0x000fe20000410000 */
[----:B------:R-:W-:Y:S01]  /*54c0*/  FMUL.FTZ R33, R36, R101 ;  /* 0x0000006524217220 */ /* 0x000fe20000410000 */
[----:B------:R-:W-:Y:S01]  /*54d0*/  FFMA.FTZ R95, R6, R97, -R95 ;  /* 0x00000061065f7223 */ /* 0x000fe2000001085f */
[-C--:B------:R-:W-:Y:S01]  /*54e0*/  FMUL.FTZ R97, R36, R39.reuse ;  /* 0x0000002724617220 */ /* 0x080fe20000410000 */
[----:B------:R-:W-:Y:S01]  /*54f0*/  FFMA.FTZ R98, R6, R98, R15 ;  /* 0x0000006206627223 */ /* 0x000fe2000001000f */
[----:B------:R-:W-:Y:S01]  /*5500*/  FFMA.FTZ R36, R32, R39, -R33 ;  /* 0x0000002720247223 */ /* 0x000fe20000010821 */
[----:B------:R-:W-:Y:S01]  /*5510*/  LOP3.LUT R38, R38, 0xffff0000, RZ, 0xc0, !PT ;  /* 0xffff000026267812 */ /* 0x000fe200078ec0ff */
[C---:B------:R-:W-:Y:S01]  /*5520*/  IMAD.U32 R15, R12.reuse, 0x10000, RZ ;  /* 0x000100000c0f7824 */ /* 0x040fe200078e00ff */
[----:B------:R-:W-:Y:S01]  /*5530*/  LOP3.LUT R33, R12, 0xffff0000, RZ, 0xc0, !PT ;  /* 0xffff00000c217812 */ /* 0x000fe200078ec0ff */
[C---:B------:R-:W-:Y:S01]  /*5540*/  IMAD.U32 R6, R7.reuse, 0x10000, RZ ;  /* 0x0001000007067824 */ /* 0x040fe200078e00ff */
[----:B------:R-:W-:Y:S01]  /*5550*/  LOP3.LUT R7, R7, 0xffff0000, RZ, 0xc0, !PT ;  /* 0xffff000007077812 */ /* 0x000fe200078ec0ff */
[C---:B------:R-:W-:Y:S01]  /*5560*/  FMUL.FTZ R39, R5.reuse, R15 ;  /* 0x0000000f05277220 */ /* 0x040fe20000410000 */
[----:B------:R-:W-:Y:S01]  /*5570*/  LOP3.LUT R34, R34, 0xffff0000, RZ, 0xc0, !PT ;  /* 0xffff000022227812 */ /* 0x000fe200078ec0ff */
[-C--:B------:R-:W-:Y:S01]  /*5580*/  FMUL.FTZ R12, R5, R6.reuse ;  /* 0x00000006050c7220 */ /* 0x080fe20000410000 */
[C---:B------:R-:W-:Y:S01]  /*5590*/  FMUL.FTZ R5, R38.reuse, R33 ;  /* 0x0000002126057220 */ /* 0x040fe20000410000 */
[----:B------:R-:W-:Y:S01]  /*55a0*/  FMUL.FTZ R38, R38, R7 ;  /* 0x0000000726267220 */ /* 0x000fe20000410000 */
[C---:B------:R-:W-:Y:S01]  /*55b0*/  FFMA.FTZ R39, R4.reuse, R6, -R39 ;  /* 0x0000000604277223 */ /* 0x040fe20000010827 */
[----:B------:R-:W-:Y:S01]  /*55c0*/  FFMA.FTZ R12, R4, R15, R12 ;  /* 0x0000000f040c7223 */ /* 0x000fe2000001000c */
[----:B------:R-:W-:Y:S01]  /*55d0*/  FFMA.FTZ R14, R14, R103, R107 ;  /* 0x000000670e0e7223 */ /* 0x000fe2000001006b */
[C---:B------:R-:W-:Y:S01]  /*55e0*/  FFMA.FTZ R4, R34.reuse, R7, -R5 ;  /* 0x0000000722047223 */ /* 0x040fe20000010805 */
[----:B------:R-:W-:Y:S01]  /*55f0*/  FFMA.FTZ R33, R34, R33, R38 ;  /* 0x0000002122217223 */ /* 0x000fe20000010026 */
        /* <DEDUP_REMOVED lines=11> */
[----:B------:R-:W-:-:S07]  /*56b0*/  F2FP.BF16.F32.PACK_AB R36, R97, R98 ;  /* 0x000000626124723e */ /* 0x000fce00000010ff */
.L_x_3653:
[----:B------:R-:W-:Y:S05]  /*56c0*/  BSYNC B2 ;  /* 0x0000000000027941 */ /* 0x000fea0003800000 */
.L_x_3652:
[----:B------:R-:W-:Y:S02]  /*56d0*/  ISETP.GE.AND P5, PT, R85, R84, PT ;  /* 0x000000545500720c */ /* 0x000fe40003fa6270 */
[----:B------:R-:W-:-:S11]  /*56e0*/  P2R R5, PR, RZ, 0x1 ;  /* 0x00000001ff057803 */ /* 0x000fd60000000000 */
[--C-:B------:R-:W-:Y:S02]  /*56f0*/  @!P5 SHF.R.S32.HI R4, RZ, 0x1f, R85.reuse ;  /* 0x0000001fff04d819 */ /* 0x100fe40000011455 */
[----:B------:R-:W-:-:S04]  /*5700*/  @!P5 IADD3 R78, P0, P6, R30, R78, R85 ;  /* 0x0000004e1e4ed210 */ /* 0x000fc80007e1e055 */
[----:B------:R-:W-:Y:S02]  /*5710*/  @!P5 IADD3.X R83, R64, R83, R4, P0, P6 ;  /* 0x000000534053d210 */ /* 0x000fe400007ec404 */
[-C--:B------:R-:W-:Y:S02]  /*5720*/  LEA R4, P6, R81, R70.reuse, 0x1 ;  /* 0x0000004651047211 */ /* 0x080fe400078c08ff */
[----:B------:R-:W-:Y:S02]  /*5730*/  ISETP.NE.AND P0, PT, R5, RZ, PT ;  /* 0x000000ff0500720c */ /* 0x000fe40003f05270 */
[----:B------:R-:W-:Y:S02]  /*5740*/  LEA.HI.X R5, R81, R71, R82, 0x1, P6 ;  /* 0x0000004751057211 */ /* 0x000fe400030f0c52 */
[----:B------:R-:W-:-:S03]  /*5750*/  @!P5 LEA R6, P6, R78, R70, 0x1 ;  /* 0x000000464e06d211 */ /* 0x000fc600078c08ff */
[----:B-1----:R1:W-:Y:S01]  /*5760*/  STG.E.128 desc[UR42][R4.64], R32 ;  /* 0x0000002004007986 */ /* 0x0023e2000c101d2a */
[----:B------:R-:W-:-:S05]  /*5770*/  @!P5 LEA.HI.X R7, R78, R71, R83, 0x1, P6 ;  /* 0x000000474e07d211 */ /* 0x000fca00030f0c53 */
[----:B--2---:R1:W-:Y:S04]  /*5780*/  @!P5 STG.E.128 desc[UR42][R6.64], R36 ;  /* 0x000000240600d986 */ /* 0x0043e8000c101d2a */
.L_x_3651:
[----:B------:R-:W-:Y:S05]  /*5790*/  BSYNC B1 ;  /* 0x0000000000017941 */ /* 0x000fea0003800000 */
.L_x_3650:
[C---:B------:R-:W-:Y:S01]  /*57a0*/  ISETP.GE.OR P5, PT, R156.reuse, R72, P1 ;  /* 0x000000489c00720c */ /* 0x040fe20000fa6670 */
[----:B------:R-:W-:Y:S01]  /*57b0*/  IMAD.WIDE.U32 R76, R156, R74, R76 ;  /* 0x0000004a9c4c7225 */ /* 0x000fe200078e004c */
[----:B-1----:R-:W-:-:S05]  /*57c0*/  SHF.R.S32.HI R5, RZ, 0x1f, R156 ;  /* 0x0000001fff057819 */ /* 0x002fca000001149c */
[----:B------:R-:W-:-:S04]  /*57d0*/  IMAD R5, R5, R74, RZ ;  /* 0x0000004a05057224 */ /* 0x000fc800078e02ff */
[----:B------:R-:W-:Y:S02]  /*57e0*/  IMAD R5, R156, R75, R5 ;  /* 0x0000004b9c057224 */ /* 0x000fe400078e0205 */
[----:B------:R-:W-:Y:S05]  /*57f0*/  @P5 BRA `(.L_x_3636) ;  /* 0x0000000800685947 */ /* 0x000fea0003800000 */
[----:B------:R-:W1:Y:S01]  /*5800*/  LDC R34, c[0x0][0x2f4] ;  /* 0x0000bd00ff227b82 */ /* 0x000e620000000800 */
[----:B------:R-:W-:Y:S01]  /*5810*/  IMAD.SHL.U32 R7, R62, 0x8, RZ ;  /* 0x000000083e077824 */ /* 0x000fe200078e00ff */
[----:B------:R-:W-:Y:S01]  /*5820*/  BSSY B1, `(.L_x_3654) ;  /* 0x0000072000017945 */ /* 0x000fe20003800000 */
[----:B------:R-:W-:-:S03]  /*5830*/  IMAD.IADD R35, R77, 0x1, R5 ;  /* 0x000000014d237824 */ /* 0x000fc600078e0205 */
[--C-:B------:R-:W-:Y:S02]  /*5840*/  SHF.R.S32.HI R5, RZ, 0x1f, R7.reuse ;  /* 0x0000001fff057819 */ /* 0x100fe40000011407 */
[----:B------:R-:W-:-:S04]  /*5850*/  IADD3 R4, P5, P6, R30, R76, R7 ;  /* 0x0000004c1e047210 */ /* 0x000fc80007ebe007 */
[----:B------:R-:W-:Y:S02]  /*5860*/  IADD3.X R5, R64, R35, R5, P5, P6 ;  /* 0x0000002340057210 */ /* 0x000fe40002fec405 */
[----:B------:R-:W-:-:S04]  /*5870*/  LEA R32, P5, R4, R70, 0x1 ;  /* 0x0000004604207211 */ /* 0x000fc800078a08ff */
[----:B------:R-:W-:Y:S01]  /*5880*/  LEA.HI.X R33, R4, R71, R5, 0x1, P5 ;  /* 0x0000004704217211 */ /* 0x000fe200028f0c05 */
[----:B-1----:R-:W-:-:S05]  /*5890*/  @P0 IMAD.IADD R73, R34, 0x1, -R73 ;  /* 0x0000000122490824 */ /* 0x002fca00078e0a49 */
        /* <DEDUP_REMOVED lines=14> */
[----:B------:R-:W-:Y:S02]  /*5980*/  SHF.R.U32.HI R73, RZ, 0x10, R25 ;  /* 0x00000010ff497819 */ /* 0x000fe40000011619 */
[----:B------:R-:W-:Y:S02]  /*5990*/  SHF.R.U32.HI R79, RZ, 0x10, R9 ;  /* 0x00000010ff4f7819 */ /* 0x000fe40000011609 */
[----:B------:R-:W-:Y:S02]  /*59a0*/  PRMT R94, R94, 0x5410, R73 ;  /* 0x000054105e5e7816 */ /* 0x000fe40000000049 */
[----:B------:R-:W-:Y:S01]  /*59b0*/  SHF.R.U64 R36, R24, 0x10, R25 ;  /* 0x0000001018247819 */ /* 0x000fe20000001219 */
[----:B--2---:R-:W-:Y:S01]  /*59c0*/  IMAD.U32 R25, R13, 0x10000, RZ ;  /* 0x000100000d197824 */ /* 0x004fe200078e00ff */
[----:B------:R-:W-:Y:S01]  /*59d0*/  SHF.R.U64 R74, R26, 0x10, R27 ;  /* 0x000000101a4a7819 */ /* 0x000fe2000000121b */
[----:B------:R-:W-:Y:S01]  /*59e0*/  IMAD.U32 R38, R94, 0x10000, RZ ;  /* 0x000100005e267824 */ /* 0x000fe200078e00ff */
[----:B------:R-:W-:Y:S01]  /*59f0*/  PRMT R90, R90, 0x5410, R79 ;  /* 0x000054105a5a7816 */ /* 0x000fe2000000004f */
[----:B------:R-:W-:Y:S01]  /*5a00*/  IMAD.U32 R24, R12, 0x10000, RZ ;  /* 0x000100000c187824 */ /* 0x000fe200078e00ff */
[----:B------:R-:W-:Y:S01]  /*5a10*/  SHF.R.U32.HI R39, RZ, 0x10, R27 ;  /* 0x00000010ff277819 */ /* 0x000fe2000001161b */
[----:B------:R-:W-:Y:S01]  /*5a20*/  IMAD.U32 R27, R15, 0x10000, RZ ;  /* 0x000100000f1b7824 */ /* 0x000fe200078e00ff */
[----:B------:R-:W-:-:S02]  /*5a30*/  SHF.R.U32.HI R78, RZ, 0x10, R11 ;  /* 0x00000010ff4e7819 */ /* 0x000fc4000001160b */
[----:B------:R-:W-:Y:S01]  /*5a40*/  SHF.R.U64 R81, R8, 0x10, R9 ;  /* 0x0000001008517819 */ /* 0x000fe20000001209 */
[----:B-1----:R-:W-:Y:S01]  /*5a50*/  IMAD.U32 R9, R5, 0x10000, RZ ;  /* 0x0001000005097824 */ /* 0x002fe200078e00ff */
[----:B------:R-:W-:Y:S01]  /*5a60*/  PRMT R93, R93, 0x5410, R36 ;  /* 0x000054105d5d7816 */ /* 0x000fe20000000024 */
[----:B------:R-:W-:Y:S01]  /*5a70*/  IMAD.U32 R36, R90, 0x10000, RZ ;  /* 0x000100005a247824 */ /* 0x000fe200078e00ff */
[----:B------:R-:W-:Y:S01]  /*5a80*/  PRMT R91, R91, 0x5410, R74 ;  /* 0x000054105b5b7816 */ /* 0x000fe2000000004a */
[----:B------:R-:W-:Y:S01]  /*5a90*/  FMUL.FTZ R74, R25, R38 ;  /* 0x00000026194a7220 */ /* 0x000fe20000410000 */
[----:B------:R-:W-:Y:S01]  /*5aa0*/  PRMT R92, R92, 0x5410, R39 ;  /* 0x000054105c5c7816 */ /* 0x000fe20000000027 */
[----:B------:R-:W-:Y:S01]  /*5ab0*/  IMAD.U32 R8, R4, 0x10000, RZ ;  /* 0x0001000004087824 */ /* 0x000fe200078e00ff */
[----:B------:R-:W-:Y:S01]  /*5ac0*/  PRMT R87, R87, 0x5410, R78 ;  /* 0x0000541057577816 */ /* 0x000fe2000000004e */
[-C--:B------:R-:W-:Y:S01]  /*5ad0*/  FMUL.FTZ R78, R25, R36.reuse ;  /* 0x00000024194e7220 */ /* 0x080fe20000410000 */
[----:B------:R-:W-:Y:S01]  /*5ae0*/  FFMA.FTZ R73, R9, R36, -R74 ;  /* 0x0000002409497223 */ /* 0x000fe2000001084a */
[----:B------:R-:W-:Y:S01]  /*5af0*/  SHF.R.U64 R75, R10, 0x10, R11 ;  /* 0x000000100a4b7819 */ /* 0x000fe2000000120b */
[----:B------:R-:W-:Y:S01]  /*5b00*/  IMAD.U32 R74, R92, 0x10000, RZ ;  /* 0x000100005c4a7824 */ /* 0x000fe200078e00ff */
[----:B------:R-:W-:Y:S01]  /*5b10*/  LOP3.LUT R26, R13, 0xffff0000, RZ, 0xc0, !PT ;  /* 0xffff00000d1a7812 */ /* 0x000fe200078ec0ff */
[----:B------:R-:W-:Y:S01]  /*5b20*/  IMAD.U32 R36, R87, 0x10000, RZ ;  /* 0x0001000057247824 */ /* 0x000fe200078e00ff */
[----:B------:R-:W-:Y:S01]  /*5b30*/  LOP3.LUT R39, R94, 0xffff0000, RZ, 0xc0, !PT ;  /* 0xffff00005e277812 */ /* 0x000fe200078ec0ff */
[----:B------:R-:W-:Y:S01]  /*5b40*/  FFMA.FTZ R78, R9, R38, R78 ;  /* 0x00000026094e7223 */ /* 0x000fe2000001004e */
[----:B------:R-:W-:Y:S01]  /*5b50*/  LOP3.LUT R25, R90, 0xffff0000, RZ, 0xc0, !PT ;  /* 0xffff00005a197812 */ /* 0x000fe200078ec0ff */
[----:B------:R-:W-:Y:S01]  /*5b60*/  FMUL.FTZ R38, R27, R74 ;  /* 0x0000004a1b267220 */ /* 0x000fe20000410000 */
[----:B------:R-:W-:Y:S01]  /*5b70*/  LOP3.LUT R10, R5, 0xffff0000, RZ, 0xc0, !PT ;  /* 0xffff0000050a7812 */ /* 0x000fe200078ec0ff */
[----:B------:R-:W-:Y:S01]  /*5b80*/  IMAD.U32 R11, R7, 0x10000, RZ ;  /* 0x00010000070b7824 */ /* 0x000fe200078e00ff */
[----:B------:R-:W-:Y:S01]  /*5b90*/  PRMT R86, R86, 0x5410, R75 ;  /* 0x0000541056567816 */ /* 0x000fe2000000004b */
[C---:B------:R-:W-:Y:S01]  /*5ba0*/  FMUL.FTZ R75, R26.reuse, R39 ;  /* 0x000000271a4b7220 */ /* 0x040fe20000410000 */
[-C--:B------:R-:W-:Y:S01]  /*5bb0*/  FMUL.FTZ R9, R26, R25.reuse ;  /* 0x000000191a097220 */ /* 0x080fe20000410000 */
[-C--:B------:R-:W-:Y:S01]  /*5bc0*/  FMUL.FTZ R27, R27, R36.reuse ;  /* 0x000000241b1b7220 */ /* 0x080fe20000410000 */
[----:B------:R-:W-:Y:S01]  /*5bd0*/  LOP3.LUT R15, R15, 0xffff0000, RZ, 0xc0, !PT ;  /* 0xffff00000f0f7812 */ /* 0x000fe200078ec0ff */
[----:B------:R-:W-:Y:S01]  /*5be0*/  FFMA.FTZ R26, R10, R25, -R75 ;  /* 0x000000190a1a7223 */ /* 0x000fe2000001084b */
[----:B------:R-:W-:Y:S01]  /*5bf0*/  LOP3.LUT R92, R92, 0xffff0000, RZ, 0xc0, !PT ;  /* 0xffff00005c5c7812 */ /* 0x000fe200078ec0ff */
[----:B------:R-:W-:Y:S01]  /*5c00*/  FFMA.FTZ R39, R10, R39, R9 ;  /* 0x000000270a277223 */ /* 0x000fe20000010009 */
[----:B------:R-:W-:Y:S01]  /*5c10*/  PRMT R88, R88, 0x5410, R81 ;  /* 0x0000541058587816 */ /* 0x000fe20000000051 */
[C---:B------:R-:W-:Y:S01]  /*5c20*/  FFMA.FTZ R38, R11.reuse, R36, -R38 ;  /* 0x000000240b267223 */ /* 0x040fe20000010826 */
[----:B------:R-:W-:Y:S01]  /*5c30*/  FFMA.FTZ R27, R11, R74, R27 ;  /* 0x0000004a0b1b7223 */ /* 0x000fe2000001001b */
[----:B------:R-:W-:Y:S01]  /*5c40*/  LOP3.LUT R13, R7, 0xffff0000, RZ, 0xc0, !PT ;  /* 0xffff0000070d7812 */ /* 0x000fe200078ec0ff */
[----:B------:R-:W-:Y:S01]  /*5c50*/  IMAD.U32 R11, R93, 0x10000, RZ ;  /* 0x000100005d0b7824 */ /* 0x000fe200078e00ff */
[----:B------:R-:W-:Y:S01]  /*5c60*/  LOP3.LUT R10, R87, 0xffff0000, RZ, 0xc0, !PT ;  /* 0xffff0000570a7812 */ /* 0x000fe200078ec0ff */
[----:B------:R-:W-:Y:S01]  /*5c70*/  FMUL.FTZ R36, R15, R92 ;  /* 0x0000005c0f247220 */ /* 0x000fe20000410000 */
[----:B------:R-:W-:Y:S01]  /*5c80*/  LOP3.LUT R12, R12, 0xffff0000, RZ, 0xc0, !PT ;  /* 0xffff00000c0c7812 */ /* 0x000fe200078ec0ff */
[C---:B------:R-:W-:Y:S01]  /*5c90*/  IMAD.U32 R9, R88.reuse, 0x10000, RZ ;  /* 0x0001000058097824 */ /* 0x040fe200078e00ff */
[----:B------:R-:W-:Y:S01]  /*5ca0*/  LOP3.LUT R93, R93, 0xffff0000, RZ, 0xc0, !PT ;  /* 0xffff00005d5d7812 */ /* 0x000fe200078ec0ff */
[-C--:B------:R-:W-:Y:S01]  /*5cb0*/  FMUL.FTZ R74, R15, R10.reuse ;  /* 0x0000000a0f4a7220 */ /* 0x080fe20000410000 */
[----:B------:R-:W-:Y:S01]  /*5cc0*/  LOP3.LUT R88, R88, 0xffff0000, RZ, 0xc0, !PT ;  /* 0xffff000058587812 */ /* 0x000fe200078ec0ff */
[----:B------:R-:W-:Y:S01]  /*5cd0*/  FFMA.FTZ R25, R13, R10, -R36 ;  /* 0x0000000a0d197223 */ /* 0x000fe20000010824 */
[----:B------:R-:W-:Y:S01]  /*5ce0*/  LOP3.LUT R5, R4, 0xffff0000, RZ, 0xc0, !PT ;  /* 0xffff000004057812 */ /* 0x000fe200078ec0ff */
[----:B------:R-:W-:Y:S01]  /*5cf0*/  FMUL.FTZ R15, R24, R11 ;  /* 0x0000000b180f7220 */ /* 0x000fe20000410000 */
[----:B------:R-:W-:Y:S01]  /*5d00*/  FMUL.FTZ R10, R12, R93 ;  /* 0x0000005d0c0a7220 */ /* 0x000fe20000410000 */
[----:B------:R-:W-:Y:S01]  /*5d10*/  FMUL.FTZ R24, R24, R9 ;  /* 0x0000000918187220 */ /* 0x000fe20000410000 */
[----:B------:R-:W-:Y:S01]  /*5d20*/  FMUL.FTZ R12, R12, R88 ;  /* 0x000000580c0c7220 */ /* 0x000fe20000410000 */
[----:B------:R-:W-:-:S02]  /*5d30*/  IMAD.U32 R7, R14, 0x10000, RZ ;  /* 0x000100000e077824 */ /* 0x000fc400078e00ff */
[----:B------:R-:W-:Y:S01]  /*5d40*/  FFMA.FTZ R88, R5, R88, -R10 ;  /* 0x0000005805587223 */ /* 0x000fe2000001080a */
[C---:B------:R-:W-:Y:S01]  /*5d50*/  FFMA.FTZ R15, R8.reuse, R9, -R15 ;  /* 0x00000009080f7223 */ /* 0x040fe2000001080f */
[----:B------:R-:W-:Y:S01]  /*5d60*/  FFMA.FTZ R24, R8, R11, R24 ;  /* 0x0000000b08187223 */ /* 0x000fe20000010018 */
[C---:B------:R-:W-:Y:S01]  /*5d70*/  IMAD.U32 R10, R91.reuse, 0x10000, RZ ;  /* 0x000100005b0a7824 */ /* 0x040fe200078e00ff */
[----:B------:R-:W-:Y:S01]  /*5d80*/  LOP3.LUT R14, R14, 0xffff0000, RZ, 0xc0, !PT ;  /* 0xffff00000e0e7812 */ /* 0x000fe200078ec0ff */
[----:B------:R-:W-:Y:S01]  /*5d90*/  IMAD.U32 R8, R86, 0x10000, RZ ;  /* 0x0001000056087824 */ /* 0x000fe200078e00ff */
[----:B------:R-:W-:Y:S01]  /*5da0*/  LOP3.LUT R91, R91, 0xffff0000, RZ, 0xc0, !PT ;  /* 0xffff00005b5b7812 */ /* 0x000fe200078ec0ff */
[----:B------:R-:W-:Y:S01]  /*5db0*/  IMAD.U32 R4, R6, 0x10000, RZ ;  /* 0x0001000006047824 */ /* 0x000fe200078e00ff */
[----:B------:R-:W-:Y:S01]  /*5dc0*/  LOP3.LUT R9, R86, 0xffff0000, RZ, 0xc0, !PT ;  /* 0xffff000056097812 */ /* 0x000fe200078ec0ff */
[----:B------:R-:W-:Y:S01]  /*5dd0*/  FMUL.FTZ R11, R7, R10 ;  /* 0x0000000a070b7220 */ /* 0x000fe20000410000 */
[----:B------:R-:W-:Y:S01]  /*5de0*/  LOP3.LUT R6, R6, 0xffff0000, RZ, 0xc0, !PT ;  /* 0xffff000006067812 */ /* 0x000fe200078ec0ff */
[----:B------:R-:W-:Y:S01]  /*5df0*/  FFMA.FTZ R74, R13, R92, R74 ;  /* 0x0000005c0d4a7223 */ /* 0x000fe2000001004a */
[-C--:B------:R-:W-:Y:S01]  /*5e00*/  FMUL.FTZ R7, R7, R8.reuse ;  /* 0x0000000807077220 */ /* 0x080fe20000410000 */
[C---:B------:R-:W-:Y:S01]  /*5e10*/  FMUL.FTZ R13, R14.reuse, R91 ;  /* 0x0000005b0e0d7220 */ /* 0x040fe20000410000 */
[-C--:B------:R-:W-:Y:S01]  /*5e20*/  FMUL.FTZ R14, R14, R9.reuse ;  /* 0x000000090e0e7220 */ /* 0x080fe20000410000 */
[C---:B------:R-:W-:Y:S01]  /*5e30*/  FFMA.FTZ R11, R4.reuse, R8, -R11 ;  /* 0x00000008040b7223 */ /* 0x040fe2000001080b */
[----:B------:R-:W-:Y:S01]  /*5e40*/  FFMA.FTZ R7, R4, R10, R7 ;  /* 0x0000000a04077223 */ /* 0x000fe20000010007 */
[C---:B------:R-:W-:Y:S01]  /*5e50*/  FFMA.FTZ R4, R6.reuse, R9, -R13 ;  /* 0x0000000906047223 */ /* 0x040fe2000001080d */
[----:B------:R-:W-:Y:S01]  /*5e60*/  FFMA.FTZ R5, R5, R93, R12 ;  /* 0x0000005d05057223 */ /* 0x000fe2000001000c */
        /* <DEDUP_REMOVED lines=13> */
.L_x_3655:
[----:B------:R-:W-:Y:S05]  /*5f40*/  BSYNC B1 ;  /* 0x0000000000017941 */ /* 0x000fea0003800000 */
.L_x_3654:
        /* <DEDUP_REMOVED lines=10> */
.L_x_3619:
[----:B------:R-:W-:-:S04]  /*5ff0*/  ULOP3.LUT UR4, UR38, 0x1, URZ, 0xfc, !UPT ;  /* 0x0000000126047892 */ /* 0x000fc8000f8efc3f */
[----:B------:R-:W-:-:S06]  /*6000*/  UISETP.NE.AND UP0, UPT, UR4, 0x3, UPT ;  /* 0x000000030400788c */ /* 0x000fcc000bf05270 */
[----:B------:R-:W-:-:S13]  /*6010*/  PLOP3.LUT P3, PT, PT, PT, UP0, 0x80, 0x0 ;  /* 0x000000000000781c */ /* 0x000fda0003f6f008 */
[----:B------:R-:W-:Y:S05]  /*6020*/  @!P3 BRA `(.L_x_3656) ;  /* 0x000000000004b947 */ /* 0x000fea0003800000 */
[----:B------:R-:W-:Y:S01]  /*6030*/  BPT.TRAP 0x1 ;  /* 0x000000040000795c */ /* 0x000fe20000300000 */
.L_x_3656:
[----:B------:R-:W-:Y:S01]  /*6040*/  IMAD R68, R23, 0x8, R2 ;  /* 0x0000000817447824 */ /* 0x000fe200078e0202 */
[----:B------:R-:W-:Y:S01]  /*6050*/  SHF.L.U32 R80, R158, 0x1f, RZ ;  /* 0x0000001f9e507819 */ /* 0x000fe200000006ff */
[----:B------:R-:W-:Y:S01]  /*6060*/  IMAD R72, R49, -0x60, R46 ;  /* 0xffffffa031487824 */ /* 0x000fe200078e022e */
[----:B------:R-:W-:Y:S02]  /*6070*/  BSSY B1, `(.L_x_3657) ;  /* 0x0000004000017945 */ /* 0x000fe40003800000 */
[----:B------:R-:W0:Y:S02]  /*6080*/  SYNCS.PHASECHK.TRANS64.TRYWAIT P4, [R68+URZ+0x32490], R80 ;  /* 0x03249050440075a7 */ /* 0x000e24000808017f */
[----:B------:R-:W-:Y:S01]  /*6090*/  VIMNMX R72, R72, 0x60, PT ;  /* 0x0000006048487848 */ /* 0x000fe20003fe0100 */
[----:B0-----:R-:W-:Y:S06]  /*60a0*/  @!P4 BRA `(.L_x_3658) ;  /* 0x000003440048c947 */ /* 0x001fec0003800000 */
.L_x_4022:
[----:B------:R-:W-:Y:S05]  /*60b0*/  BSYNC B1 ;  /* 0x0000000000017941 */ /* 0x000fea0003800000 */
.L_x_3657:
        /* <DEDUP_REMOVED lines=8> */
.L_x_3660:
[----:B------:R-:W-:Y:S05]  /*6140*/  BSYNC B1 ;  /* 0x0000000000017941 */ /* 0x000fea0003800000 */
.L_x_3659:
[----:B------:R-:W-:Y:S05]  /*6150*/  @P4 BRA `(.L_x_3636) ;  /* 0x0000000000104947 */ /* 0x000fea0003800000 */
[----:B-1----:R-:W1:Y:S04]  /*6160*/  @!P1 LDS.128 R4, [R84+0x2000] ;  /* 0x0020000054049984 */ /* 0x002e680000000c00 */
[----:B------:R-:W2:Y:S04]  /*6170*/  @!P2 LDS.128 R8, [R83+0x2000] ;  /* 0x002000005308a984 */ /* 0x000ea80000000c00 */
[----:B-1----:R3:W-:Y:S04]  /*6180*/  @!P1 STG.E.128 desc[UR42][R12.64], R4 ;  /* 0x000000040c009986 */ /* 0x0027e8000c101d2a */
[----:B--2---:R3:W-:Y:S02]  /*6190*/  @!P2 STG.E.128 desc[UR42][R12.64+0x40], R8 ;  /* 0x000040080c00a986 */ /* 0x0047e4000c101d2a */
.L_x_3636:
[----:B------:R-:W-:Y:S05]  /*61a0*/  BSYNC B0 ;  /* 0x0000000000007941 */ /* 0x000fea0003800000 */
.L_x_3618:
        /* <DEDUP_REMOVED lines=9> */
[----:B-1----:R-:W-:-:S02]  /*6240*/  LOP3.LUT R4, R5, 0x7f, RZ, 0xc0, !PT ;  /* 0x0000007f05047812 */ /* 0x002fc400078ec0ff */
[----:B------:R-:W-:Y:S02]  /*6250*/  SHF.R.U32.HI R5, RZ, 0x7, R5 ;  /* 0x00000007ff057819 */ /* 0x000fe40000011605 */
[----:B------:R-:W-:-:S03]  /*6260*/  ISETP.NE.AND P4, PT, R4, RZ, PT ;  /* 0x000000ff0400720c */ /* 0x000fc60003f85270 */
[----:B------:R-:W-:-:S10]  /*6270*/  VIADD R12, R5, 0x8 ;  /* 0x00000008050c7836 */ /* 0x000fd40000000000 */
[----:B------:R-:W-:-:S05]  /*6280*/  @!P4 VIADD R4, R68, 0x324a0 ;  /* 0x000324a04404c836 */ /* 0x000fca0000000000 */
[----:B------:R-:W-:Y:S01]  /*6290*/  @!P4 PRMT R4, RZ, 0x654, R4 ;  /* 0x00000654ff04c816 */ /* 0x000fe20000000004 */
[----:B--2---:R1:W-:Y:S06]  /*62a0*/  BAR.SYNC.DEFER_BLOCKING R12, 0x80 ;  /* 0x0002000c0000751d */ /* 0x0043ec0000010000 */
[----:B------:R1:W-:Y:S01]  /*62b0*/  @!P4 SYNCS.ARRIVE.TRANS64.RED.A1T0 RZ, [R4+URZ], RZ ;  /* 0x000000ff04ffc9a7 */ /* 0x0003e2000810043f */
[----:B------:R-:W-:Y:S05]  /*62c0*/  @!P3 BRA `(.L_x_3662) ;  /* 0x000000000004b947 */ /* 0x000fea0003800000 */
[----:B------:R-:W-:Y:S01]  /*62d0*/  BPT.TRAP 0x1 ;  /* 0x000000040000795c */ /* 0x000fe20000300000 */
.L_x_3662:
[----:B------:R-:W-:Y:S05]  /*62e0*/  BSYNC B0 ;  /* 0x0000000000007941 */ /* 0x000fea0003800000 */
.L_x_3661:
[----:B------:R-:W2:Y:S01]  /*62f0*/  SYNCS.PHASECHK.TRANS64.TRYWAIT P3, [R68+URZ+0x324b0], R80 ;  /* 0x0324b050440075a7 */ /* 0x000ea2000806017f */
[----:B------:R-:W-:Y:S01]  /*6300*/  ULDC UR49, c[0x0][0x320] ;  /* 0x0000c80000317ab9 */ /* 0x000fe20000000800 */
[----:B------:R-:W-:Y:S01]  /*6310*/  ULDC.64 UR44, c[0x0][0x328] ;  /* 0x0000ca00002c7ab9 */ /* 0x000fe20000000a00 */
[----:B------:R-:W-:Y:S01]  /*6320*/  ULDC.64 UR40, c[0x0][0x318] ;  /* 0x0000c60000287ab9 */ /* 0x000fe20000000a00 */
[----:B------:R-:W-:Y:S01]  /*6330*/  BSSY B0, `(.L_x_3663) ;  /* 0x0000003000007945 */ /* 0x000fe20003800000 */
[----:B-1----:R-:W-:-:S03]  /*6340*/  IMAD R4, R23, 0x6000, R58 ;  /* 0x0000600017047824 */ /* 0x002fc600078e023a */
[----:B--2---:R-:W-:Y:S05]  /*6350*/  @!P3 BRA `(.L_x_3664) ;  /* 0x0000034000b0b947 */ /* 0x004fea0003800000 */
.L_x_4023:
[----:B------:R-:W-:Y:S05]  /*6360*/  BSYNC B0 ;  /* 0x0000000000007941 */ /* 0x000fea0003800000 */
.L_x_3663:
        /* <DEDUP_REMOVED lines=8> */
[----:B------:R-:W-:Y:S02]  /*63f0*/  IMAD.MOV.U32 R4, RZ, RZ, R40 ;  /* 0x000000ffff047224 */ /* 0x000fe400078e0028 */
[----:B------:R-:W-:Y:S02]  /*6400*/  IMAD.MOV.U32 R5, RZ, RZ, R65 ;  /* 0x000000ffff057224 */ /* 0x000fe400078e0041 */
[C---:B------:R-:W-:Y:S02]  /*6410*/  IMAD R7, R8.reuse, UR45, R7 ;  /* 0x0000002d08077c24 */ /* 0x040fe4000f8e0207 */
[----:B------:R-:W-:-:S04]  /*6420*/  IMAD.WIDE.U32 R4, R8, UR44, R4 ;  /* 0x0000002c08047c25 */ /* 0x000fc8000f8e0004 */
[----:B------:R-:W-:Y:S01]  /*6430*/  IMAD.IADD R5, R5, 0x1, R7 ;  /* 0x0000000105057824 */ /* 0x000fe200078e0207 */
[----:B------:R-:W-:-:S04]  /*6440*/  LEA R10, P3, R4, UR40, 0x1 ;  /* 0x00000028040a7c11 */ /* 0x000fc8000f8608ff */
[----:B------:R-:W-:Y:S02]  /*6450*/  LEA.HI.X R11, R4, UR41, R5, 0x1, P3 ;  /* 0x00000029040b7c11 */ /* 0x000fe400098f0c05 */
[----:B------:R-:W-:-:S13]  /*6460*/  ISETP.GE.AND P3, PT, R152, UR49, PT ;  /* 0x0000003198007c0c */ /* 0x000fda000bf66270 */
[----:B------:R-:W2:Y:S04]  /*6470*/  @!P3 LDS.128 R4, [R14] ;  /* 0x000000000e04b984 */ /* 0x000ea80000000c00 */
[----:B--2---:R-:W-:Y:S01]  /*6480*/  @!P3 STG.E.128 desc[UR42][R10.64], R4 ;  /* 0x000000040a00b986 */ /* 0x004fe2000c101d2a */
[----:B------:R-:W-:-:S13]  /*6490*/  ISETP.GE.AND P3, PT, R3, UR49, PT ;  /* 0x0000003103007c0c */ /* 0x000fda000bf66270 */
[----:B------:R-:W2:Y:S04]  /*64a0*/  @!P3 LDS.128 R4, [R13] ;  /* 0x000000000d04b984 */ /* 0x000ea80000000c00 */
[----:B--2---:R-:W-:Y:S01]  /*64b0*/  @!P3 STG.E.128 desc[UR42][R10.64+0x40], R4 ;  /* 0x000040040a00b986 */ /* 0x004fe2000c101d2a */
[----:B------:R-:W-:-:S13]  /*64c0*/  ISETP.GE.AND P3, PT, R51, UR49, PT ;  /* 0x0000003133007c0c */ /* 0x000fda000bf66270 */
[----:B------:R-:W2:Y:S04]  /*64d0*/  @!P3 LDS.128 R4, [R14+0x3000] ;  /* 0x003000000e04b984 */ /* 0x000ea80000000c00 */
        /* <DEDUP_REMOVED lines=10> */
[----:B------:R-:W-:-:S13]  /*6580*/  ISETP.NE.AND P3, PT, R67, RZ, PT ;  /* 0x000000ff4300720c */ /* 0x000fda0003f65270 */
[----:B------:R-:W2:Y:S04]  /*6590*/  @P3 LDS.128 R4, [R14+0x9000] ;  /* 0x009000000e043984 */ /* 0x000ea80000000c00 */
[----:B--2---:R-:W-:Y:S01]  /*65a0*/  @P3 STG.E.128 desc[UR42][R10.64+0x180], R4 ;  /* 0x000180040a003986 */ /* 0x004fe2000c101d2a */
[----:B------:R-:W-:-:S13]  /*65b0*/  ISETP.NE.AND P3, PT, R66, RZ, PT ;  /* 0x000000ff4200720c */ /* 0x000fda0003f65270 */
[----:B------:R-:W2:Y:S04]  /*65c0*/  @P3 LDS.128 R4, [R13+0x9000] ;  /* 0x009000000d043984 */ /* 0x000ea80000000c00 */
[----:B--2---:R2:W-:Y:S02]  /*65d0*/  @P3 STG.E.128 desc[UR42][R10.64+0x1c0], R4 ;  /* 0x0001c0040a003986 */ /* 0x0045e4000c101d2a */
.L_x_3666:
[----:B------:R-:W-:Y:S05]  /*65e0*/  BSYNC B0 ;  /* 0x0000000000007941 */ /* 0x000fea0003800000 */
.L_x_3665:
[----:B------:R-:W-:Y:S01]  /*65f0*/  ISETP.GE.AND P3, PT, R156, R72, PT ;  /* 0x000000489c00720c */ /* 0x000fe20003f66270 */
[----:B------:R-:W-:-:S12]  /*6600*/  BSSY B0, `(.L_x_3667) ;  /* 0x0000024000007945 */ /* 0x000fd80003800000 */
[----:B------:R-:W-:Y:S05]  /*6610*/  @P3 BRA `(.L_x_3668) ;  /* 0x0000000000883947 */ /* 0x000fea0003800000 */
[----:B--2---:R-:W-:Y:S01]  /*6620*/  IADD3 R7, P3, R8, 0x40, RZ ;  /* 0x0000004008077810 */ /* 0x004fe20007f7e0ff */
[----:B------:R-:W-:Y:S02]  /*6630*/  IMAD.MOV.U32 R4, RZ, RZ, R40 ;  /* 0x000000ffff047224 */ /* 0x000fe400078e0028 */
        /* <DEDUP_REMOVED lines=31> */
[----:B--2---:R3:W-:Y:S02]  /*6830*/  @P3 STG.E.128 desc[UR42][R8.64+0x1c0], R4 ;  /* 0x0001c00408003986 */ /* 0x0047e4000c101d2a */
.L_x_3668:
[----:B------:R-:W-:Y:S05]  /*6840*/  BSYNC B0 ;  /* 0x0000000000007941 */ /* 0x000fea0003800000 */
.L_x_3667:
[----:B------:R-:W-:Y:S01]  /*6850*/  @!PT LDS RZ, [RZ] ;  /* 0x00000000fffff984 */ /* 0x000fe20000000800 */
[----:B------:R-:W-:Y:S01]  /*6860*/  @!PT LDS RZ, [RZ] ;  /* 0x00000000fffff984 */ /* 0x000fe20000000800 */
[----:B------:R-:W-:Y:S01]  /*6870*/  @!PT LDS RZ, [RZ] ;  /* 0x00000000fffff984 */ /* 0x000fe20000000800 */
[----:B------:R-:W-:Y:S01]  /*6880*/  @!PT LDS RZ, [RZ] ;  /* 0x00000000fffff984 */ /* 0x000fe20000000800 */
[----:B------:R4:W-:Y:S06]  /*6890*/  MEMBAR.ALL.CTA ;  /* 0x0000000000007992 */ /* 0x0009ec0000008000 */
[----:B----4-:R-:W4:Y:S02]  /*68a0*/  FENCE.VIEW.ASYNC.S ;  /* 0x00000000000073c6 */ /* 0x010f240000000000 */
[----:B----4-:R4:W-:Y:S01]  /*68b0*/  BAR.SYNC.DEFER_BLOCKING R12, 0x80 ;  /* 0x0002000c0000751d */ /* 0x0109e20000010000 */
[----:B------:R-:W-:Y:S01]  /*68c0*/  ISETP.NE.AND P5, PT, R69, RZ, PT ;  /* 0x000000ff4500720c */ /* 0x000fe20003fa5270 */
[----:B------:R-:W-:-:S02]  /*68d0*/  VIADD R23, R23, 0x1 ;  /* 0x0000000117177836 */ /* 0x000fc40000000000 */
[----:B01----:R-:W-:-:S03]  /*68e0*/  @!P4 VIADD R68, R68, 0x324c0 ;  /* 0x000324c04444c836 */ /* 0x003fc60000000000 */
[C---:B------:R-:W-:Y:S02]  /*68f0*/  ISETP.NE.AND P3, PT, R23.reuse, 0x2, PT ;  /* 0x000000021700780c */ /* 0x040fe40003f65270 */
[----:B------:R-:W-:Y:S02]  /*6900*/  @!P4 PRMT R68, RZ, 0x654, R68 ;  /* 0x00000654ff44c816 */ /* 0x000fe40000000044 */
[----:B--23--:R-:W-:Y:S02]  /*6910*/  SEL R5, RZ, 0x1, P3 ;  /* 0x00000001ff057807 */ /* 0x00cfe40001800000 */
[----:B------:R-:W-:Y:S02]  /*6920*/  SEL R23, R23, RZ, P3 ;  /* 0x000000ff17177207 */ /* 0x000fe40001800000 */
[----:B------:R-:W-:Y:S01]  /*6930*/  LOP3.LUT R158, R158, R5, RZ, 0x3c, !PT ;  /* 0x000000059e9e7212 */ /* 0x000fe200078e3cff */
[----:B------:R4:W-:Y:S01]  /*6940*/  @!P4 SYNCS.ARRIVE.TRANS64.RED.A1T0 RZ, [R68+URZ], RZ ;  /* 0x000000ff44ffc9a7 */ /* 0x0009e2000810043f */
[----:B------:R-:W-:Y:S05]  /*6950*/  @P5 BRA `(.L_x_3669) ;  /* 0xffffffc400585947 */ /* 0x000fea000383ffff */
[----:B------:R-:W0:Y:S01]  /*6960*/  S2R R4, SR_TID.X ;  /* 0x0000000000047919 */ /* 0x000e220000002100 */
[----:B------:R-:W-:Y:S02]  /*6970*/  PLOP3.LUT P0, PT, PT, PT, PT, 0x8, 0x0 ;  /* 0x000000000000781c */ /* 0x000fe40003f0e170 */
[----:B0-----:R-:W-:-:S04]  /*6980*/  SHF.R.U32.HI R4, RZ, 0x7, R4 ;  /* 0x00000007ff047819 */ /* 0x001fc80000011604 */
[----:B------:R-:W-:-:S13]  /*6990*/  ISETP.NE.AND P5, PT, R4, 0x1, PT ;  /* 0x000000010400780c */ /* 0x000fda0003fa5270 */
[----:B------:R-:W-:Y:S06]  /*69a0*/  @!P5 BAR.ARV 0x9, 0x100 ;  /* 0x024400000000db1d */ /* 0x000fec0000002000 */
.L_x_3613:
[----:B------:R-:W0:Y:S01]  /*69b0*/  S2R R0, SR_TID.X ;  /* 0x0000000000007919 */ /* 0x000e220000002100 */
[----:B------:R-:W1:Y:S01]  /*69c0*/  LDC R17, c[0x0][0x448] ;  /* 0x00011200ff117b82 */ /* 0x000e620000000800 */
[----:B----4-:R-:W-:Y:S01]  /*69d0*/  IMAD.MOV.U32 R12, RZ, RZ, 0x3000 ;  /* 0x00003000ff0c7424 */ /* 0x010fe200078e00ff */
[----:B------:R-:W2:Y:S01]  /*69e0*/  S2R R3, SR_SWINHI ;  /* 0x0000000000037919 */ /* 0x000ea20000002f00 */
[----:B------:R-:W-:Y:S02]  /*69f0*/  IMAD.U32 R13, RZ, RZ, UR38 ;  /* 0x00000026ff0d7e24 */ /* 0x000fe4000f8e00ff */
[----:B------:R-:W-:Y:S01]  /*6a00*/  IMAD.MOV.U32 R14, RZ, RZ, 0x1 ;  /* 0x00000001ff0e7424 */ /* 0x000fe200078e00ff */
[----:B------:R-:W-:Y:S02]  /*6a10*/  STL [R1+0x70], R89 ;  /* 0x0000705901007387 */ /* 0x000fe40000100800 */
[----:B------:R-:W3:Y:S01]  /*6a20*/  LDC R16, c[0x0][0xa80] ;  /* 0x0002a000ff107b82 */ /* 0x000ee20000000800 */
[----:B------:R-:W-:Y:S01]  /*6a30*/  IMAD.MOV.U32 R15, RZ, RZ, RZ ;  /* 0x000000ffff0f7224 */ /* 0x000fe200078e00ff */
[----:B------:R4:W-:Y:S01]  /*6a40*/  STL.64 [R1+0x18], R12 ;  /* 0x0000180c01007387 */ /* 0x0009e20000100a00 */
[----:B------:R-:W-:-:S02]  /*6a50*/  IMAD.MOV.U32 R5, RZ, RZ, 0x100 ;  /* 0x00000100ff057424 */ /* 0x000fc400078e00ff */
[----:B------:R-:W-:Y:S01]  /*6a60*/  IMAD.MOV.U32 R6, RZ, RZ, 0x1 ;  /* 0x00000001ff067424 */ /* 0x000fe200078e00ff */
[----:B------:R1:W-:Y:S01]  /*6a70*/  STL.64 [R1+0x60], R14 ;  /* 0x0000600e01007387 */ /* 0x0003e20000100a00 */
[----:B------:R-:W-:Y:S02]  /*6a80*/  IMAD.MOV.U32 R7, RZ, RZ, RZ ;  /* 0x000000ffff077224 */ /* 0x000fe400078e00ff */
[----:B------:R-:W-:Y:S01]  /*6a90*/  IMAD.MOV.U32 R8, RZ, RZ, 0xc000 ;  /* 0x0000c000ff087424 */ /* 0x000fe200078e00ff */
[----:B------:R-:W-:Y:S01]  /*6aa0*/  STL.128 [R1+0x230], RZ ;  /* 0x000230ff01007387 */ /* 0x000fe20000100c00 */
[----:B------:R-:W-:Y:S02]  /*6ab0*/  IMAD.U32 R9, RZ, RZ, UR38 ;  /* 0x00000026ff097e24 */ /* 0x000fe4000f8e00ff */
[----:B------:R-:W-:Y:S01]  /*6ac0*/  IMAD.MOV.U32 R11, RZ, RZ, 0x100 ;  /* 0x00000100ff0b7424 */ /* 0x000fe200078e00ff */
[----:B------:R-:W-:Y:S01]  /*6ad0*/  STL.128 [R1+0x240], RZ ;  /* 0x000240ff01007387 */ /* 0x000fe20000100c00 */
[----:B------:R-:W-:-:S02]  /*6ae0*/  IMAD.U32 R27, RZ, RZ, UR37 ;  /* 0x00000025ff1b7e24 */ /* 0x000fc4000f8e00ff */
[----:B------:R-:W-:Y:S01]  /*6af0*/  IMAD.U32 R36, RZ, RZ, UR37 ;  /* 0x00000025ff247e24 */ /* 0x000fe2000f8e00ff */
[----:B------:R-:W-:Y:S01]  /*6b00*/  STL.128 [R1+0x260], RZ ;  /* 0x000260ff01007387 */ /* 0x000fe20000100c00 */
[----:B------:R-:W-:Y:S01]  /*6b10*/  IMAD.U32 R72, RZ, RZ, UR37 ;  /* 0x00000025ff487e24 */ /* 0x000fe2000f8e00ff */
[----:B0-----:R-:W-:Y:S02]  /*6b20*/  LOP3.LUT R0, R0, 0x7f, RZ, 0xc0, !PT ;  /* 0x0000007f00007812 */ /* 0x001fe400078ec0ff */
[----:B---3--:R-:W-:Y:S02]  /*6b30*/  STL [R1+0x250], R16 ;  /* 0x0002501001007387 */ /* 0x008fe40000100800 */
[----:B------:R-:W-:Y:S02]  /*6b40*/  IADD3 R72, P5, R72, 0x70, RZ ;  /* 0x0000007048487810 */ /* 0x000fe40007fbe0ff */
[----:B------:R-:W-:Y:S01]  /*6b50*/  ISETP.NE.AND P1, PT, R0, RZ, PT ;  /* 0x000000ff0000720c */ /* 0x000fe20003f25270 */
[----:B------:R-:W-:Y:S01]  /*6b60*/  STL.128 [R1+0x270], RZ ;  /* 0x000270ff01007387 */ /* 0x000fe20000100c00 */
[----:B------:R-:W-:-:S02]  /*6b70*/  MOV R24, R2 ;  /* 0x0000000200187202 */ /* 0x000fc40000000f00 */
[----:B--2---:R-:W-:Y:S02]  /*6b80*/  MOV R25, R3 ;  /* 0x0000000300197202 */ /* 0x004fe40000000f00 */
[----:B------:R-:W-:Y:S01]  /*6b90*/  SEL R4, RZ, 0x1, P1 ;  /* 0x00000001ff047807 */ /* 0x000fe20000800000 */
[----:B------:R-:W-:Y:S01]  /*6ba0*/  STL.128 [R1+0x280], RZ ;  /* 0x000280ff01007387 */ /* 0x000fe20000100c00 */
[C---:B----4-:R-:W-:Y:S02]  /*6bb0*/  IADD3 R12, P1, R24.reuse, 0x32430, RZ ;  /* 0x00032430180c7810 */ /* 0x050fe40007f3e0ff */
[C---:B------:R-:W-:Y:S01]  /*6bc0*/  IADD3 R0, P3, R24.reuse, 0x32450, RZ ;  /* 0x0003245018007810 */ /* 0x040fe20007f7e0ff */
[----:B------:R0:W-:Y:S01]  /*6bd0*/  STL.128 [R1+0x20], R4 ;  /* 0x0000200401007387 */ /* 0x0001e20000100c00 */
[C---:B------:R-:W-:Y:S01]  /*6be0*/  IADD3 R3, P4, R24.reuse, 0x32460, RZ ;  /* 0x0003246018037810 */ /* 0x040fe20007f9e0ff */
[----:B------:R-:W-:Y:S01]  /*6bf0*/  IMAD.X R13, RZ, RZ, R25, P1 ;  /* 0x000000ffff0d7224 */ /* 0x000fe200008e0619 */
[----:B-1----:R-:W-:Y:S01]  /*6c00*/  ISETP.NE.AND P1, PT, R17, 0x1, PT ;  /* 0x000000011100780c */ /* 0x002fe20003f25270 */
[----:B------:R-:W-:Y:S01]  /*6c10*/  IMAD.MOV.U32 R10, RZ, RZ, R4 ;  /* 0x000000ffff0a7224 */ /* 0x000fe200078e0004 */
[----:B------:R-:W-:Y:S01]  /*6c20*/  IADD3 R14, P2, R24, 0x32440, RZ ;  /* 0x00032440180e7810 */ /* 0x000fe20007f5e0ff */
[----:B------:R-:W-:Y:S01]  /*6c30*/  STL.128 [R1+0x290], RZ ;  /* 0x000290ff01007387 */ /* 0x000fe20000100c00 */
[----:B------:R-:W-:-:S03]  /*6c40*/  IMAD.U32 R17, RZ, RZ, UR37 ;  /* 0x00000025ff117e24 */ /* 0x000fc6000f8e00ff */
[----:B------:R-:W-:Y:S01]  /*6c50*/  IMAD.X R15, RZ, RZ, R25, P2 ;  /* 0x000000ffff0f7224 */ /* 0x000fe200010e0619 */
[----:B------:R-:W-:Y:S01]  /*6c60*/  STL.128 [R1+0x50], R8 ;  /* 0x0000500801007387 */ /* 0x000fe20000100c00 */
[----:B------:R-:W-:-:S03]  /*6c70*/  IADD3 R27, P2, R27, 0x230, RZ ;  /* 0x000002301b1b7810 */ /* 0x000fc60007f5e0ff */
[----:B------:R-:W-:Y:S01]  /*6c80*/  STL.64 [R1+0x8], R12 ;  /* 0x0000080c01007387 */ /* 0x000fe20000100a00 */
[--C-:B0-----:R-:W-:Y:S01]  /*6c90*/  IMAD.X R5, RZ, RZ, R25.reuse, P3 ;  /* 0x000000ffff057224 */ /* 0x101fe200018e0619 */
[----:B------:R-:W-:Y:S01]  /*6ca0*/  IADD3 R17, P3, R17, 0x260, RZ ;  /* 0x0000026011117810 */ /* 0x000fe20007f7e0ff */
[----:B------:R-:W-:Y:S01]  /*6cb0*/  IMAD.X R7, RZ, RZ, R25, P4 ;  /* 0x000000ffff077224 */ /* 0x000fe200020e0619 */
[----:B------:R-:W-:Y:S01]  /*6cc0*/  STL.64 [R1+0x10], R14 ;  /* 0x0000100e01007387 */ /* 0x000fe20000100a00 */
[----:B------:R-:W-:Y:S01]  /*6cd0*/  IMAD.MOV.U32 R4, RZ, RZ, R0 ;  /* 0x000000ffff047224 */ /* 0x000fe200078e0000 */
[----:B------:R-:W-:Y:S01]  /*6ce0*/  IADD3 R36, P4, R36, 0x38, RZ ;  /* 0x0000003824247810 */ /* 0x000fe20007f9e0ff */
[----:B------:R-:W-:Y:S01]  /*6cf0*/  IMAD.MOV.U32 R6, RZ, RZ, R3 ;  /* 0x000000ffff067224 */ /* 0x000fe200078e0003 */
[----:B------:R-:W0:Y:S01]  /*6d00*/  @P1 LDC R0, c[0x0][0x44c] ;  /* 0x00011300ff001b82 */ /* 0x000e220000000800 */
[----:B------:R-:W-:Y:S01]  /*6d10*/  STL.64 [R1+0x30], R14 ;  /* 0x0000300e01007387 */ /* 0x000fe20000100a00 */
[----:B------:R-:W-:-:S03]  /*6d20*/  VIADD R3, R194, 0x7f ;  /* 0x0000007fc2037836 */ /* 0x000fc60000000000 */
[----:B------:R-:W-:Y:S04]  /*6d30*/  STL.128 [R1+0x40], R4 ;  /* 0x0000400401007387 */ /* 0x000fe80000100c00 */
[----:B------:R1:W-:Y:S04]  /*6d40*/  STL.64 [R1+0x68], R6 ;  /* 0x0000680601007387 */ /* 0x0003e80000100a00 */
[----:B------:R2:W-:Y:S04]  /*6d50*/  STL.128 [R1+0x2a0], RZ ;  /* 0x0002a0ff01007387 */ /* 0x0005e80000100c00 */
[----:B------:R2:W-:Y:S01]  /*6d60*/  STL.128 [R1+0x2b0], RZ ;  /* 0x0002b0ff01007387 */ /* 0x0005e20000100c00 */
[----:B-1----:R-:W1:Y:S03]  /*6d70*/  @P1 LDC R7, c[0x0][0x450] ;  /* 0x00011400ff071b82 */ /* 0x002e660000000800 */
[----:B------:R2:W-:Y:S01]  /*6d80*/  STL.128 [R1+0x2c0], RZ ;  /* 0x0002c0ff01007387 */ /* 0x0005e20000100c00 */
[----:B0-----:R-:W-:-:S03]  /*6d90*/  @P1 IMAD.HI.U32 R0, R3, R0, RZ ;  /* 0x0000000003001227 */ /* 0x001fc600078e00ff */
[----:B------:R2:W-:Y:S01]  /*6da0*/  STL.128 [R1+0x2d0], RZ ;  /* 0x0002d0ff01007387 */ /* 0x0005e20000100c00 */
[----:B------:R-:W0:Y:S03]  /*6db0*/  LDC.64 R4, c[0x0][0xad8] ;  /* 0x0002b600ff047b82 */ /* 0x000e260000000a00 */
[----:B------:R2:W-:Y:S04]  /*6dc0*/  STL.128 [R1+0x2e0], RZ ;  /* 0x0002e0ff01007387 */ /* 0x0005e80000100c00 */
[----:B------:R2:W-:Y:S04]  /*6dd0*/  STL.128 [R1+0x2f0], RZ ;  /* 0x0002f0ff01007387 */ /* 0x0005e80000100c00 */
[----:B------:R2:W-:Y:S04]  /*6de0*/  STL.128 [R1+0x300], RZ ;  /* 0x000300ff01007387 */ /* 0x0005e80000100c00 */
[----:B------:R2:W-:Y:S01]  /*6df0*/  STL.128 [R1+0x310], RZ ;  /* 0x000310ff01007387 */ /* 0x0005e20000100c00 */
[----:B-1----:R-:W-:-:S03]  /*6e00*/  @P1 SHF.R.U32.HI R3, RZ, R7, R0 ;  /* 0x00000007ff031219 */ /* 0x002fc60000011600 */
[----:B------:R2:W-:Y:S04]  /*6e10*/  STL.128 [R1+0x320], RZ ;  /* 0x000320ff01007387 */ /* 0x0005e80000100c00 */
[----:B------:R2:W-:Y:S01]  /*6e20*/  STL.128 [R1+0x330], RZ ;  /* 0x000330ff01007387 */ /* 0x0005e20000100c00 */
[----:B0-----:R-:W-:-:S03]  /*6e30*/  ISETP.GE.AND P6, PT, R5, 0x1, PT ;  /* 0x000000010500780c */ /* 0x001fc60003fc6270 */
        /* <DEDUP_REMOVED lines=20> */
[----:B------:R-:W-:Y:S05]  /*6f80*/  @P0 BRA `(.L_x_3670) ;  /* 0x00000000000c0947 */ /* 0x000fea0003800000 */
[----:B------:R-:W0:Y:S01]  /*6f90*/  FENCE.VIEW.ASYNC.G ;  /* 0x00000000000073c6 */ /* 0x000e220000000100 */
[----:B------:R-:W-:Y:S05]  /*6fa0*/  WARPSYNC.ALL ;  /* 0x0000000000007948 */ /* 0x000fea0003800000 */
[----:B0-----:R-:W-:Y:S06]  /*6fb0*/  BAR.ARV 0xc, 0x180 ;  /* 0x0306000000007b1d */ /* 0x001fec0000002000 */
.L_x_3670:
[----:B------:R-:W-:Y:S02]  /*6fc0*/  IMAD.IADD R3, R220, 0x1, R3 ;  /* 0x00000001dc037824 */ /* 0x000fe400078e0203 */
[----:B------:R-:W-:Y:S02]  /*6fd0*/  IMAD.X R46, RZ, RZ, UR36, P2 ;  /* 0x00000024ff2e7e24 */ /* 0x000fe400090e06ff */
[----:B------:R-:W-:Y:S02]  /*6fe0*/  IMAD.X R42, RZ, RZ, UR36, P3 ;  /* 0x00000024ff2a7e24 */ /* 0x000fe400098e06ff */
[----:B------:R-:W-:Y:S02]  /*6ff0*/  IMAD.X R50, RZ, RZ, UR36, P4 ;  /* 0x00000024ff327e24 */ /* 0x000fe4000a0e06ff */
[----:B------:R-:W-:Y:S02]  /*7000*/  IMAD.X R73, RZ, RZ, UR36, P5 ;  /* 0x00000024ff497e24 */ /* 0x000fe4000a8e06ff */
        /* <DEDUP_REMOVED lines=13> */
.L_x_3673:
[----:B------:R-:W-:-:S13]  /*70e0*/  ISETP.NE.AND P0, PT, R5, 0x1, PT ;  /* 0x000000010500780c */ /* 0x000fda0003f05270 */
[----:B------:R-:W0:Y:S02]  /*70f0*/  @P0 LDC.64 R6, c[0x0][0xae0] ;  /* 0x0002b800ff060b82 */ /* 0x000e240000000a00 */
[----:B0-----:R-:W-:-:S05]  /*7100*/  @P0 IMAD.HI.U32 R6, R0, R6, RZ ;  /* 0x0000000600060227 */ /* 0x001fca00078e00ff */
[----:B------:R-:W-:-:S07]  /*7110*/  @P0 SHF.R.U32.HI R0, RZ, R7, R6 ;  /* 0x00000007ff000219 */ /* 0x000fce0000011606 */
.L_x_3674:
[----:B------:R-:W-:Y:S05]  /*7120*/  BSYNC B0 ;  /* 0x0000000000007941 */ /* 0x000fea0003800000 */
.L_x_3672:
[----:B------:R-:W-:-:S05]  /*7130*/  IMAD R3, R0, R5, R5 ;  /* 0x0000000500037224 */ /* 0x000fca00078e0205 */
[----:B------:R-:W-:-:S07]  /*7140*/  VIMNMX R4, R4, R3, PT ;  /* 0x0000000304047248 */ /* 0x000fce0003fe0100 */
.L_x_3671:
[----:B------:R-:W0:Y:S01]  /*7150*/  @P1 LDC R3, c[0x0][0x44c] ;  /* 0x00011300ff031b82 */ /* 0x000e220000000800 */
[----:B------:R-:W-:Y:S01]  /*7160*/  VIADD R4, R4, 0x5f ;  /* 0x0000005f04047836 */ /* 0x000fe20000000000 */
[----:B------:R-:W-:Y:S01]  /*7170*/  ULDC UR4, c[0x0][0xad4] ;  /* 0x0002b50000047ab9 */ /* 0x000fe20000000800 */
[----:B------:R-:W-:Y:S02]  /*7180*/  IMAD.MOV.U32 R0, RZ, RZ, R194 ;  /* 0x000000ffff007224 */ /* 0x000fe400078e00c2 */
[----:B------:R-:W-:-:S03]  /*7190*/  IMAD.HI R4, R4, 0x2aaaaaab, RZ ;  /* 0x2aaaaaab04047827 */ /* 0x000fc600078e02ff */
[----:B------:R-:W1:Y:S01]  /*71a0*/  @P1 LDC R7, c[0x0][0x450] ;  /* 0x00011400ff071b82 */ /* 0x000e620000000800 */
        /* <DEDUP_REMOVED lines=18> */
.L_x_3677:
[----:B------:R-:W-:-:S13]  /*72d0*/  ISETP.NE.AND P0, PT, R5, 0x1, PT ;  /* 0x000000010500780c */ /* 0x000fda0003f05270 */
[----:B------:R-:W0:Y:S02]  /*72e0*/  @P0 LDC.64 R6, c[0x0][0xae0] ;  /* 0x0002b800ff060b82 */ /* 0x000e240000000a00 */
[----:B0-----:R-:W-:-:S05]  /*72f0*/  @P0 IMAD.HI.U32 R6, R0, R6, RZ ;  /* 0x0000000600060227 */ /* 0x001fca00078e00ff */
[----:B------:R-:W-:-:S07]  /*7300*/  @P0 SHF.R.U32.HI R0, RZ, R7, R6 ;  /* 0x00000007ff000219 */ /* 0x000fce0000011606 */
.L_x_3678:
[----:B------:R-:W-:Y:S05]  /*7310*/  BSYNC B0 ;  /* 0x0000000000007941 */ /* 0x000fea0003800000 */
.L_x_3676:
[----:B------:R-:W-:-:S05]  /*7320*/  IMAD R0, R0, R5, RZ ;  /* 0x0000000500007224 */ /* 0x000fca00078e02ff */
[----:B------:R-:W-:-:S07]  /*7330*/  VIMNMX R3, R3, R0, !PT ;  /* 0x0000000003037248 */ /* 0x000fce0007fe0100 */
.L_x_3675:
        /* <DEDUP_REMOVED lines=39> */
.L_x_3680:
[----:B------:R-:W-:Y:S05]  /*75b0*/  BSYNC B0 ;  /* 0x0000000000007941 */ /* 0x000fea0003800000 */
.L_x_3679:
[----:B------:R-:W-:Y:S01]  /*75c0*/  IMAD R189, R203, R204, R189 ;  /* 0x000000cccbbd7224 */ /* 0x000fe200078e02bd */
[----:B------:R-:W-:-:S04]  /*75d0*/  PLOP3.LUT P0, PT, PT, PT, PT, 0x80, 0x0 ;  /* 0x000000000000781c */ /* 0x000fc80003f0f070 */
[----:B------:R-:W-:-:S04]  /*75e0*/  VIADDMNMX R204, R189, R204, R45, PT ;  /* 0x000000ccbdcc7246 */ /* 0x000fc8000380012d */
[----:B------:R-:W-:-:S13]  /*75f0*/  ISETP.GT.AND P1, PT, R204, R189, PT ;  /* 0x000000bdcc00720c */ /* 0x000fda0003f24270 */
[----:B------:R-:W-:Y:S05]  /*7600*/  @!P1 BRA `(.L_x_3681) ;  /* 0x00000244004c9947 */ /* 0x000fea0003800000 */
[----:B------:R0:W-:Y:S01]  /*7610*/  STL.64 [R1+0x78], RZ ;  /* 0x000078ff01007387 */ /* 0x0001e20000100a00 */
[----:B------:R-:W-:Y:S01]  /*7620*/  IMAD.U32 R16, RZ, RZ, UR37 ;  /* 0x00000025ff107e24 */ /* 0x000fe2000f8e00ff */
[----:B------:R-:W-:Y:S01]  /*7630*/  UMOV UR4, 0xffffffff ;  /* 0xffffffff00047882 */ /* 0x000fe20000000000 */
[----:B------:R-:W-:Y:S02]  /*7640*/  IMAD.U32 R32, RZ, RZ, UR37 ;  /* 0x00000025ff207e24 */ /* 0x000fe4000f8e00ff */
[----:B------:R-:W-:Y:S01]  /*7650*/  IMAD.U32 R26, RZ, RZ, UR37 ;  /* 0x00000025ff1a7e24 */ /* 0x000fe2000f8e00ff */
[----:B------:R-:W-:Y:S02]  /*7660*/  IADD3 R16, P0, R16, 0xa8, RZ ;  /* 0x000000a810107810 */ /* 0x000fe40007f1e0ff */
[----:B------:R-:W-:Y:S02]  /*7670*/  IADD3 R32, P1, R32, 0x78, RZ ;  /* 0x0000007820207810 */ /* 0x000fe40007f3e0ff */
[----:B------:R-:W-:Y:S01]  /*7680*/  IADD3 R26, P2, R26, 0x80, RZ ;  /* 0x000000801a1a7810 */ /* 0x000fe20007f5e0ff */
[----:B------:R-:W-:-:S02]  /*7690*/  IMAD.X R40, RZ, RZ, UR36, P0 ;  /* 0x00000024ff287e24 */ /* 0x000fc400080e06ff */
[----:B------:R-:W-:Y:S02]  /*76a0*/  IMAD.X R33, RZ, RZ, UR36, P1 ;  /* 0x00000024ff217e24 */ /* 0x000fe400088e06ff */
[----:B------:R-:W-:Y:S01]  /*76b0*/  IMAD.X R39, RZ, RZ, UR36, P2 ;  /* 0x00000024ff277e24 */ /* 0x000fe200090e06ff */
[----:B0-----:R-:W-:Y:S07]  /*76c0*/  BRA.DIV UR4, `(.L_x_3682) ;  /* 0x0000032e04e87947 */ /* 0x001fee000b800000 */
[----:B------:R-:W3:Y:S04]  /*76d0*/  LDL R0, [R1+0x514] ;  /* 0x0005140001007983 */ /* 0x000ee80000100800 */
[----:B---3--:R0:W1:Y:S02]  /*76e0*/  SHFL.IDX PT, R14, R0, RZ, 0x1f ;  /* 0x00001fff000e7589 */ /* 0x00806400000e0000 */
.L_x_4026:
[----:B01----:R-:W-:Y:S01]  /*76f0*/  LEA.HI R0, R14, R14, RZ, 0x1 ;  /* 0x0000000e0e007211 */ /* 0x003fe200078f08ff */
[C---:B------:R-:W-:Y:S01]  /*7700*/  VIADD R54, R2.reuse, 0x18400 ;  /* 0x0001840002367836 */ /* 0x040fe20000000000 */
[----:B------:R-:W-:Y:S01]  /*7710*/  STL.128 [R1+0xb0], RZ ;  /* 0x0000b0ff01007387 */ /* 0x000fe20000100c00 */
[----:B------:R-:W-:Y:S01]  /*7720*/  VIADD R10, R2, 0x400 ;  /* 0x00000400020a7836 */ /* 0x000fe20000000000 */
[----:B------:R-:W-:Y:S01]  /*7730*/  LOP3.LUT R3, R0, 0x7fffe, RZ, 0xc0, !PT ;  /* 0x0007fffe00037812 */ /* 0x000fe200078ec0ff */
[----:B------:R-:W-:Y:S01]  /*7740*/  IMAD.MOV.U32 R4, RZ, RZ, 0x1 ;  /* 0x00000001ff047424 */ /* 0x000fe200078e00ff */
[----:B------:R-:W-:Y:S01]  /*7750*/  STL.128 [R1+0xc0], RZ ;  /* 0x0000c0ff01007387 */ /* 0x000fe20000100c00 */
[----:B------:R-:W-:Y:S01]  /*7760*/  IMAD.MOV.U32 R5, RZ, RZ, RZ ;  /* 0x000000ffff057224 */ /* 0x000fe200078e00ff */
[----:B------:R-:W-:Y:S01]  /*7770*/  SHF.R.U32.HI R10, RZ, 0x4, R10 ;  /* 0x00000004ff0a7819 */ /* 0x000fe2000001160a */
[----:B------:R-:W-:Y:S01]  /*7780*/  IMAD.IADD R11, R14, 0x1, -R3 ;  /* 0x000000010e0b7824 */ /* 0x000fe200078e0a03 */
[----:B------:R-:W-:Y:S01]  /*7790*/  STL.128 [R1+0xd0], RZ ;  /* 0x0000d0ff01007387 */ /* 0x000fe20000100c00 */
[----:B------:R-:W-:Y:S01]  /*77a0*/  VIADD R3, R2, 0x1c400 ;  /* 0x0001c40002037836 */ /* 0x000fe20000000000 */
[----:B------:R-:W-:Y:S01]  /*77b0*/  LOP3.LUT R10, R10, 0x3fff, RZ, 0xc0, !PT ;  /* 0x00003fff0a0a7812 */ /* 0x000fe200078ec0ff */
[----:B------:R-:W-:Y:S01]  /*77c0*/  IMAD R0, R11, 0x2000, R54 ;  /* 0x000020000b007824 */ /* 0x000fe200078e0236 */
[----:B------:R-:W-:Y:S01]  /*77d0*/  STL.128 [R1+0xe0], RZ ;  /* 0x0000e0ff01007387 */ /* 0x000fe20000100c00 */
[----:B------:R-:W-:Y:S01]  /*77e0*/  IMAD.MOV.U32 R6, RZ, RZ, 0x1 ;  /* 0x00000001ff067424 */ /* 0x000fe200078e00ff */
[----:B------:R-:W-:Y:S01]  /*77f0*/  SHF.R.U32.HI R3, RZ, 0x4, R3 ;  /* 0x00000004ff037819 */ /* 0x000fe20000011603 */
[----:B------:R-:W-:Y:S01]  /*7800*/  VIADD R11, R0, 0xa000 ;  /* 0x0000a000000b7836 */ /* 0x000fe20000000000 */
[----:B------:R-:W-:Y:S01]  /*7810*/  SHF.R.U32.HI R0, RZ, 0x4, R0 ;  /* 0x00000004ff007819 */ /* 0x000fe20000011600 */
[----:B------:R-:W-:Y:S01]  /*7820*/  IMAD.MOV.U32 R7, RZ, RZ, RZ ;  /* 0x000000ffff077224 */ /* 0x000fe200078e00ff */
[----:B------:R-:W-:Y:S01]  /*7830*/  LOP3.LUT R3, R3, 0x3fff, RZ, 0xc0, !PT ;  /* 0x00003fff03037812 */ /* 0x000fe200078ec0ff */
[----:B------:R-:W-:Y:S01]  /*7840*/  IMAD.MOV.U32 R8, RZ, RZ, 0x1 ;  /* 0x00000001ff087424 */ /* 0x000fe200078e00ff */
[----:B------:R-:W-:Y:S01]  /*7850*/  SHF.R.U32.HI R11, RZ, 0x4, R11 ;  /* 0x00000004ff0b7819 */ /* 0x000fe2000001160b */
[----:B------:R-:W-:Y:S01]  /*7860*/  IMAD.MOV.U32 R9, RZ, RZ, RZ ;  /* 0x000000ffff097224 */ /* 0x000fe200078e00ff */
[----:B------:R-:W-:Y:S01]  /*7870*/  LOP3.LUT R3, R3, 0x10000, RZ, 0xfc, !PT ;  /* 0x0001000003037812 */ /* 0x000fe200078efcff */
[----:B------:R0:W-:Y:S01]  /*7880*/  STL.128 [R1+0x80], R4 ;  /* 0x0000800401007387 */ /* 0x0001e20000100c00 */
[----:B------:R-:W-:Y:S01]  /*7890*/  LOP3.LUT R11, R11, 0x3fff, RZ, 0xc0, !PT ;  /* 0x00003fff0b0b7812 */ /* 0x000fe200078ec0ff */
[----:B------:R-:W-:Y:S01]  /*78a0*/  IMAD.U32 R38, RZ, RZ, UR37 ;  /* 0x00000025ff267e24 */ /* 0x000fe2000f8e00ff */
[----:B------:R-:W-:Y:S01]  /*78b0*/  LOP3.LUT R0, R0, 0x3fff, RZ, 0xc0, !PT ;  /* 0x00003fff00007812 */ /* 0x000fe200078ec0ff */
[----:B------:R1:W-:Y:S01]  /*78c0*/  STL.64 [R1+0x90], R8 ;  /* 0x0000900801007387 */ /* 0x0003e20000100a00 */
[----:B------:R-:W-:Y:S01]  /*78d0*/  LOP3.LUT R11, R11, 0x10000, RZ, 0xfc, !PT ;  /* 0x000100000b0b7812 */ /* 0x000fe200078efcff */
[----:B------:R-:W-:Y:S01]  /*78e0*/  IMAD.U32 R34, RZ, RZ, UR37 ;  /* 0x00000025ff227e24 */ /* 0x000fe2000f8e00ff */
[----:B------:R-:W-:Y:S01]  /*78f0*/  IADD3 R38, P5, R38, 0x90, RZ ;  /* 0x0000009026267810 */ /* 0x000fe20007fbe0ff */
[----:B------:R-:W-:Y:S01]  /*7900*/  STL.128 [R1+0xf0], RZ ;  /* 0x0000f0ff01007387 */ /* 0x000fe20000100c00 */
[----:B------:R-:W-:Y:S01]  /*7910*/  IMAD.U32 R61, RZ, RZ, UR37 ;  /* 0x00000025ff3d7e24 */ /* 0x000fe2000f8e00ff */
[----:B------:R-:W-:Y:S01]  /*7920*/  BSSY B6, `(.L_x_3683) ;  /* 0x0000031000067945 */ /* 0x000fe20003800000 */
[----:B------:R-:W-:Y:S01]  /*7930*/  IADD3 R34, P0, R34, 0x88, RZ ;  /* 0x0000008822227810 */ /* 0x000fe20007f1e0ff */
[----:B------:R-:W-:Y:S01]  /*7940*/  STL.128 [R1+0x100], RZ ;  /* 0x000100ff01007387 */ /* 0x000fe20000100c00 */
[----:B------:R-:W-:Y:S01]  /*7950*/  IMAD.X R58, RZ, RZ, UR36, P5 ;  /* 0x00000024ff3a7e24 */ /* 0x000fe2000a8e06ff */
[----:B------:R-:W-:Y:S01]  /*7960*/  LOP3.LUT P5, RZ, R54, 0x1bf, RZ, 0xc0, !PT ;  /* 0x000001bf36ff7812 */ /* 0x000fe200078ac0ff */
[----:B------:R-:W-:Y:S01]  /*7970*/  IMAD.U32 R59, RZ, RZ, UR37 ;  /* 0x00000025ff3b7e24 */ /* 0x000fe2000f8e00ff */
[C---:B0-----:R-:W-:Y:S01]  /*7980*/  LOP3.LUT R6, R10.reuse, 0x3000000, RZ, 0xfc, !PT ;  /* 0x030000000a067812 */ /* 0x041fe200078efcff */
[----:B------:R-:W-:Y:S01]  /*7990*/  IMAD.MOV.U32 R4, RZ, RZ, R3 ;  /* 0x000000ffff047224 */ /* 0x000fe200078e0003 */
[----:B------:R-:W-:Y:S01]  /*79a0*/  LOP3.LUT R10, R10, 0x10000, RZ, 0xfc, !PT ;  /* 0x000100000a0a7812 */ /* 0x000fe200078efcff */
[----:B------:R-:W-:Y:S01]  /*79b0*/  IMAD.MOV.U32 R5, RZ, RZ, 0x40000040 ;  /* 0x40000040ff057424 */ /* 0x000fe200078e00ff */
[----:B-1----:R-:W-:Y:S01]  /*79c0*/  LOP3.LUT R8, R0, 0x10000, RZ, 0xfc, !PT ;  /* 0x0001000000087812 */ /* 0x002fe200078efcff */
[----:B------:R-:W-:Y:S01]  /*79d0*/  IMAD.MOV.U32 R7, RZ, RZ, 0x40000040 ;  /* 0x40000040ff077424 */ /* 0x000fe200078e00ff */
[----:B------:R-:W-:Y:S01]  /*79e0*/  IADD3 R61, P4, R61, 0x98, RZ ;  /* 0x000000983d3d7810 */ /* 0x000fe20007f9e0ff */
[----:B------:R-:W-:Y:S01]  /*79f0*/  IMAD.MOV.U32 R9, RZ, RZ, 0x40000040 ;  /* 0x40000040ff097424 */ /* 0x000fe200078e00ff */
[----:B------:R-:W-:Y:S01]  /*7a00*/  IADD3 R59, P3, R59, 0xa0, RZ ;  /* 0x000000a03b3b7810 */ /* 0x000fe20007f7e0ff */
[----:B------:R-:W-:Y:S01]  /*7a10*/  IMAD.U32 R47, RZ, RZ, UR37 ;  /* 0x00000025ff2f7e24 */ /* 0x000fe2000f8e00ff */
[----:B------:R0:W-:Y:S01]  /*7a20*/  STL.128 [R1+0xa0], R4 ;  /* 0x0000a00401007387 */ /* 0x0001e20000100c00 */
[----:B------:R-:W-:-:S02]  /*7a30*/  IMAD.U32 R53, RZ, RZ, UR37 ;  /* 0x00000025ff357e24 */ /* 0x000fc4000f8e00ff */
[----:B------:R-:W-:Y:S01]  /*7a40*/  IMAD.U32 R52, RZ, RZ, UR37 ;  /* 0x00000025ff347e24 */ /* 0x000fe2000f8e00ff */
[----:B------:R1:W-:Y:S01]  /*7a50*/  STL.64 [R1+0x98], R8 ;  /* 0x0000980801007387 */ /* 0x0003e20000100a00 */
[----:B------:R-:W-:Y:S01]  /*7a60*/  IMAD.X R48, RZ, RZ, UR36, P0 ;  /* 0x00000024ff307e24 */ /* 0x000fe200080e06ff */
[----:B------:R-:W-:Y:S01]  /*7a70*/  IADD3 R47, P2, R47, 0xb0, RZ ;  /* 0x000000b02f2f7810 */ /* 0x000fe20007f5e0ff */
[----:B------:R-:W-:Y:S01]  /*7a80*/  IMAD.X R62, RZ, RZ, UR36, P4 ;  /* 0x00000024ff3e7e24 */ /* 0x000fe2000a0e06ff */
[----:B------:R-:W-:Y:S01]  /*7a90*/  IADD3 R53, P1, R53, 0x110, RZ ;  /* 0x0000011035357810 */ /* 0x000fe20007f3e0ff */
[----:B------:R-:W-:Y:S01]  /*7aa0*/  IMAD.X R60, RZ, RZ, UR36, P3 ;  /* 0x00000024ff3c7e24 */ /* 0x000fe200098e06ff */
[----:B------:R-:W-:Y:S01]  /*7ab0*/  IADD3 R52, P0, R52, 0x118, RZ ;  /* 0x0000011834347810 */ /* 0x000fe20007f1e0ff */
[----:B------:R-:W-:Y:S02]  /*7ac0*/  IMAD.X R45, RZ, RZ, UR36, P2 ;  /* 0x00000024ff2d7e24 */ /* 0x000fe400090e06ff */
[----:B------:R-:W-:-:S02]  /*7ad0*/  IMAD.X R56, RZ, RZ, UR36, P1 ;  /* 0x00000024ff387e24 */ /* 0x000fc400088e06ff */
[----:B------:R-:W-:Y:S02]  /*7ae0*/  IMAD.X R51, RZ, RZ, UR36, P0 ;  /* 0x00000024ff337e24 */ /* 0x000fe400080e06ff */
[----:B0-----:R-:W-:Y:S02]  /*7af0*/  IMAD.MOV.U32 R6, RZ, RZ, R10 ;  /* 0x000000ffff067224 */ /* 0x001fe400078e000a */
[----:B------:R-:W-:-:S05]  /*7b00*/  IMAD.MOV.U32 R4, RZ, RZ, R11 ;  /* 0x000000ffff047224 */ /* 0x000fca00078e000b */
[----:B------:R1:W-:Y:S01]  /*7b10*/  STL.128 [R1+0x110], R4 ;  /* 0x0001100401007387 */ /* 0x0003e20000100c00 */
[----:B------:R-:W-:Y:S05]  /*7b20*/  @!P5 BRA `(.L_x_3684) ;  /* 0x000000000040d947 */ /* 0x000fea0003800000 */
[----:B------:R-:W-:Y:S01]  /*7b30*/  MOV R14, 0x0 ;  /* 0x00000000000e7802 */ /* 0x000fe20000000f00 */
[----:B------:R-:W-:Y:S01]  /*7b40*/  ULDC.64 UR4, c[0x4][0x98] ;  /* 0x0100260000047ab9 */ /* 0x000fe20000000a00 */
[----:B------:R-:W-:Y:S01]  /*7b50*/  ULDC.64 UR6, c[0x4][0xa0] ;  /* 0x0100280000067ab9 */ /* 0x000fe20000000a00 */
[----:B-1----:R-:W-:Y:S02]  /*7b60*/  IMAD.U32 R4, RZ, RZ, UR4 ;  /* 0x00000004ff047e24 */ /* 0x002fe4000f8e00ff */
        /* <DEDUP_REMOVED lines=11> */
[----:B0-2--5:R-:W-:Y:S05]  /*7c20*/  CALL.ABS.NOINC R14 ;  /* 0x000000000e007343 */ /* 0x025fea0003c00000 */
.L_x_3684:
[----:B------:R-:W-:Y:S05]  /*7c30*/  BSYNC B6 ;  /* 0x0000000000067941 */ /* 0x000fea0003800000 */
.L_x_3683:
[----:B------:R-:W0:Y:S01]  /*7c40*/  S2R R20, SR_TID.X ;  /* 0x0000000000147919 */ /* 0x000e220000002100 */
[----:B-1----:R-:W1:Y:S01]  /*7c50*/  LDC.64 R6, c[0x0][0xad8] ;  /* 0x0002b600ff067b82 */ /* 0x002e620000000a00 */
[----:B------:R-:W-:Y:S01]  /*7c60*/  UIADD3 UR4, UP0, UR37, 0x120, URZ ;  /* 0x0000012025047890 */ /* 0x000fe2000ff1e03f */
[----:B------:R-:W-:Y:S01]  /*7c70*/  IMAD.MOV.U32 R4, RZ, RZ, RZ ;  /* 0x000000ffff047224 */ /* 0x000fe200078e00ff */
[----:B------:R-:W-:Y:S01]  /*7c80*/  STL.64 [R1+0x120], R196 ;  /* 0x000120c401007387 */ /* 0x000fe20000100a00 */
[----:B------:R-:W-:Y:S01]  /*7c90*/  IMAD.U32 R35, RZ, RZ, UR37 ;  /* 0x00000025ff237e24 */ /* 0x000fe2000f8e00ff */
[----:B------:R-:W-:Y:S01]  /*7ca0*/  UIADD3.X UR5, URZ, UR36, URZ, UP0, !UPT ;  /* 0x000000243f057290 */ /* 0x000fe200087fe43f */
[----:B------:R-:W-:Y:S01]  /*7cb0*/  IMAD.U32 R37, RZ, RZ, UR37 ;  /* 0x00000025ff257e24 */ /* 0x000fe2000f8e00ff */
[----:B------:R-:W-:Y:S01]  /*7cc0*/  STL.U8 [R1+0x138], RZ ;  /* 0x000138ff01007387 */ /* 0x000fe20000100000 */
[----:B------:R-:W3:Y:S01]  /*7cd0*/  LDC.64 R12, c[0x0][0xae0] ;  /* 0x0002b800ff0c7b82 */ /* 0x000ee20000000a00 */
[----:B------:R-:W-:Y:S01]  /*7ce0*/  IMAD.U32 R10, RZ, RZ, UR4 ;  /* 0x00000004ff0a7e24 */ /* 0x000fe2000f8e00ff */
[----:B------:R-:W-:Y:S01]  /*7cf0*/  ULDC UR4, c[0x0][0x3f4] ;  /* 0x0000fd0000047ab9 */ /* 0x000fe20000000800 */
[----:B------:R-:W-:Y:S01]  /*7d00*/  IMAD.U32 R11, RZ, RZ, UR5 ;  /* 0x00000005ff0b7e24 */ /* 0x000fe2000f8e00ff */
[----:B------:R-:W-:Y:S01]  /*7d10*/  STL.U8 [R1+0x16c], RZ ;  /* 0x00016cff01007387 */ /* 0x000fe20000100000 */
[----:B------:R-:W-:-:S02]  /*7d20*/  ISETP.LT.AND P0, PT, RZ, UR4, PT ;  /* 0x00000004ff007c0c */ /* 0x000fc4000bf01270 */
[----:B------:R-:W-:Y:S01]  /*7d30*/  IADD3 R35, P3, R35, 0x138, RZ ;  /* 0x0000013823237810 */ /* 0x000fe20007f7e0ff */
[----:B------:R-:W4:Y:S01]  /*7d40*/  LDC R30, c[0x0][0xad4] ;  /* 0x0002b500ff1e7b82 */ /* 0x000f220000000800 */
[----:B------:R-:W-:Y:S01]  /*7d50*/  STL.64 [R1+0x128], R10 ;  /* 0x0001280a01007387 */ /* 0x000fe20000100a00 */
[----:B------:R-:W-:Y:S02]  /*7d60*/  IADD3 R37, P4, R37, 0x128, RZ ;  /* 0x0000012825257810 */ /* 0x000fe40007f9e0ff */
[----:B------:R-:W-:Y:S01]  /*7d70*/  IMAD.X R49, RZ, RZ, UR36, P3 ;  /* 0x00000024ff317e24 */ /* 0x000fe200098e06ff */
[----:B------:R2:W-:Y:S02]  /*7d80*/  STL.64 [R1+0x130], R32 ;  /* 0x0001302001007387 */ /* 0x0005e40000100a00 */
[----:B------:R-:W-:Y:S01]  /*7d90*/  IMAD.X R57, RZ, RZ, UR36, P4 ;  /* 0x00000024ff397e24 */ /* 0x000fe2000a0e06ff */
[----:B------:R-:W4:Y:S01]  /*7da0*/  LDC.64 R8, c[0x0][0x448] ;  /* 0x00011200ff087b82 */ /* 0x000f220000000a00 */
[----:B-1----:R-:W-:-:S02]  /*7db0*/  IMAD.MOV.U32 R31, RZ, RZ, R6 ;  /* 0x000000ffff1f7224 */ /* 0x002fc400078e0006 */
[----:B------:R-:W-:Y:S02]  /*7dc0*/  IMAD.MOV.U32 R5, RZ, RZ, R7 ;  /* 0x000000ffff057224 */ /* 0x000fe400078e0007 */
[----:B0-----:R-:W-:-:S03]  /*7dd0*/  VIADD R3, R20, 0xffffff80 ;  /* 0xffffff8014037836 */ /* 0x001fc60000000000 */
[----:B------:R-:W0:Y:S01]  /*7de0*/  LDC R0, c[0x0][0x450] ;  /* 0x00011400ff007b82 */ /* 0x000e220000000800 */
[----:B---3--:R-:W-:Y:S02]  /*7df0*/  IMAD.MOV.U32 R6, RZ, RZ, R12 ;  /* 0x000000ffff067224 */ /* 0x008fe400078e000c */
[----:B------:R-:W-:Y:S01]  /*7e00*/  IMAD.MOV.U32 R7, RZ, RZ, R13 ;  /* 0x000000ffff077224 */ /* 0x000fe200078e000d */
[----:B------:R1:W-:Y:S01]  /*7e10*/  STL [R1+0x47c], R3 ;  /* 0x00047c0301007387 */ /* 0x0003e20000100800 */
[----:B--2---:R-:W-:Y:S02]  /*7e20*/  IMAD.U32 R33, RZ, RZ, UR37 ;  /* 0x00000025ff217e24 */ /* 0x004fe4000f8e00ff */
[----:B------:R-:W-:Y:S01]  /*7e30*/  IMAD.U32 R32, RZ, RZ, UR37 ;  /* 0x00000025ff207e24 */ /* 0x000fe2000f8e00ff */
[----:B----4-:R1:W-:Y:S02]  /*7e40*/  STL.128 [R1+0x140], R28 ;  /* 0x0001401c01007387 */ /* 0x0103e40000100c00 */
[----:B------:R-:W-:-:S02]  /*7e50*/  IADD3 R33, P1, R33, 0x16c, RZ ;  /* 0x0000016c21217810 */ /* 0x000fc40007f3e0ff */
[----:B------:R1:W-:Y:S01]  /*7e60*/  STL.128 [R1+0x150], R4 ;  /* 0x0001500401007387 */ /* 0x0003e20000100c00 */
[----:B------:R-:W-:Y:S02]  /*7e70*/  IADD3 R32, P2, R32, 0x13c, RZ ;  /* 0x0000013c20207810 */ /* 0x000fe40007f5e0ff */
[----:B------:R-:W-:Y:S01]  /*7e80*/  IMAD.X R43, RZ, RZ, UR36, P1 ;  /* 0x00000024ff2b7e24 */ /* 0x000fe200088e06ff */
[----:B------:R1:W-:Y:S02]  /*7e90*/  STL.64 [R1+0x160], R8 ;  /* 0x0001600801007387 */ /* 0x0003e40000100a00 */
[----:B------:R-:W-:Y:S02]  /*7ea0*/  IMAD.X R41, RZ, RZ, UR36, P2 ;  /* 0x00000024ff297e24 */ /* 0x000fe400090e06ff */
[----:B------:R1:W-:Y:S04]  /*7eb0*/  STL [R1+0x13c], R3 ;  /* 0x00013c0301007387 */ /* 0x0003e80000100800 */
[----:B0-----:R1:W-:Y:S01]  /*7ec0*/  STL [R1+0x168], R0 ;  /* 0x0001680001007387 */ /* 0x0013e20000100800 */
[----:B------:R-:W-:Y:S05]  /*7ed0*/  @P0 BRA `(.L_x_3685) ;  /* 0x0000000000400947 */ /* 0x000fea0003800000 */
[----:B-1----:R-:W2:Y:S02]  /*7ee0*/  LDL R3, [R1+0x21c] ;  /* 0x00021c0001037983 */ /* 0x002ea40000100800 */
[----:B--2---:R-:W-:-:S04]  /*7ef0*/  LEA.HI R0, R3, R3, RZ, 0x1 ;  /* 0x0000000303007211 */ /* 0x004fc800078f08ff */
[----:B------:R-:W-:-:S05]  /*7f00*/  LOP3.LUT R0, R0, 0xfffffffe, RZ, 0xc0, !PT ;  /* 0xfffffffe00007812 */ /* 0x000fca00078ec0ff */
[----:B------:R-:W-:-:S05]  /*7f10*/  IMAD.IADD R0, R3, 0x1, -R0 ;  /* 0x0000000103007824 */ /* 0x000fca00078e0a00 */
[----:B------:R-:W-:-:S04]  /*7f20*/  SHF.L.U32 R3, R0, 0x1f, RZ ;  /* 0x0000001f00037819 */ /* 0x000fc800000006ff */
[----:B------:R0:W1:Y:S03]  /*7f30*/  SYNCS.PHASECHK.TRANS64.TRYWAIT P0, [R2+URZ+0x32400], R3 ;  /* 0x03240003020075a7 */ /* 0x000066000800017f */
[----:B-1----:R-:W-:Y:S05]  /*7f40*/  @!P0 NANOSLEEP.SYNCS 0x989680 ;  /* 0x009896800000895d */ /* 0x002fea0003900000 */
[----:B------:R-:W1:Y:S01]  /*7f50*/  @!P0 SYNCS.PHASECHK.TRANS64 P0, [R2+URZ+0x32400], R3 ;  /* 0x03240003020085a7 */ /* 0x000e62000800007f */
[----:B------:R-:W-:Y:S04]  /*7f60*/  BSSY B0, `(.L_x_3686) ;  /* 0x0000006000007945 */ /* 0x000fe80003800000 */
[----:B-1----:R-:W-:Y:S05]  /*7f70*/  @P0 BRA `(.L_x_3687) ;  /* 0x0000000000100947 */ /* 0x002fea0003800000 */
.L_x_3688:
[----:B-1----:R1:W2:Y:S02]  /*7f80*/  SYNCS.PHASECHK.TRANS64.TRYWAIT P0, [R2+URZ+0x32400], R3 ;  /* 0x03240003020075a7 */ /* 0x0022a4000800017f */
[----:B--2---:R-:W-:Y:S05]  /*7f90*/  @!P0 NANOSLEEP.SYNCS 0x989680 ;  /* 0x009896800000895d */ /* 0x004fea0003900000 */
[----:B------:R-:W2:Y:S02]  /*7fa0*/  @!P0 SYNCS.PHASECHK.TRANS64 P0, [R2+URZ+0x32400], R3 ;  /* 0x03240003020085a7 */ /* 0x000ea4000800007f */
[----:B--2---:R-:W-:Y:S05]  /*7fb0*/  @!P0 BRA `(.L_x_3688) ;  /* 0xfffffffc00f08947 */ /* 0x004fea000383ffff */
.L_x_3687:
[----:B------:R-:W-:Y:S05]  /*7fc0*/  BSYNC B0 ;  /* 0x0000000000007941 */ /* 0x000fea0003800000 */
.L_x_3686:
[----:B------:R-:W-:Y:S05]  /*7fd0*/  BRA `(.L_x_3689) ;  /* 0x0000002c00a07947 */ /* 0x000fea0003800000 */
.L_x_3685:
[----:B------:R-:W-:Y:S01]  /*7fe0*/  LOP3.LUT P0, RZ, R54, 0x3ff, RZ, 0xc0, !PT ;  /* 0x000003ff36ff7812 */ /* 0x000fe2000780c0ff */
[----:B------:R-:W-:Y:S01]  /*7ff0*/  ULDC.64 UR4, c[0x0][0x3f8] ;  /* 0x0000fe0000047ab9 */ /* 0x000fe20000000a00 */
[----:B-1---5:R-:W-:Y:S01]  /*8000*/  SHF.R.S32.HI R5, RZ, 0x1f, R44 ;  /* 0x0000001fff057819 */ /* 0x022fe2000001142c */
        /* <DEDUP_REMOVED lines=27> */
.L_x_3691:
[----:B------:R-:W-:Y:S05]  /*81c0*/  BSYNC B6 ;  /* 0x0000000000067941 */ /* 0x000fea0003800000 */
.L_x_3690:
[----:B------:R-:W2:Y:S01]  /*81d0*/  LDL R3, [R1+0x70] ;  /* 0x0000700001037983 */ /* 0x000ea20000100800 */
[----:B------:R-:W-:Y:S01]  /*81e0*/  ULDC.U8 UR4, c[0x0][0x410] ;  /* 0x0001040000047ab9 */ /* 0x000fe20000000000 */
[----:B------:R-:W-:Y:S01]  /*81f0*/  BSSY B0, `(.L_x_3692) ;  /* 0x00002be000007945 */ /* 0x000fe20003800000 */
[----:B------:R-:W-:Y:S01]  /*8200*/  ISETP.NE.AND P0, PT, RZ, UR4, PT ;  /* 0x00000004ff007c0c */ /* 0x000fe2000bf05270 */
[----:B--2---:R-:W-:-:S12]  /*8210*/  IMAD R0, R3, 0x80, R22 ;  /* 0x0000008003007824 */ /* 0x004fd800078e0216 */
[----:B------:R-:W-:Y:S05]  /*8220*/  @!P0 BRA `(.L_x_3693) ;  /* 0x0000001400b08947 */ /* 0x000fea0003800000 */
[----:B------:R-:W2:Y:S01]  /*8230*/  LDL R20, [R1+0x480] ;  /* 0x0004800001147983 */ /* 0x000ea20000100800 */
[----:B------:R-:W0:Y:S01]  /*8240*/  LDC R67, c[0x0][0x448] ;  /* 0x00011200ff437b82 */ /* 0x000e220000000800 */
[----:B------:R-:W-:Y:S01]  /*8250*/  ULDC.64 UR4, c[0x0][0x3f8] ;  /* 0x0000fe0000047ab9 */ /* 0x000fe20000000a00 */
[----:B------:R-:W-:Y:S01]  /*8260*/  ULDC.64 UR6, c[0x0][0x408] ;  /* 0x0001020000067ab9 */ /* 0x000fe20000000a00 */
[----:B------:R-:W-:Y:S02]  /*8270*/  IMAD.MOV.U32 R31, RZ, RZ, R29 ;  /* 0x000000ffff1f7224 */ /* 0x000fe400078e001d */
[----:B------:R-:W-:Y:S01]  /*8280*/  IMAD.MOV.U32 R55, RZ, RZ, R63 ;  /* 0x000000ffff377224 */ /* 0x000fe200078e003f */
[----:B0-----:R-:W-:-:S13]  /*8290*/  ISETP.NE.AND P0, PT, R67, 0x1, PT ;  /* 0x000000014300780c */ /* 0x001fda0003f05270 */
[----:B------:R-:W0:Y:S08]  /*82a0*/  @P0 LDC R4, c[0x0][0x44c] ;  /* 0x00011300ff040b82 */ /* 0x000e300000000800 */
[----:B------:R-:W1:Y:S01]  /*82b0*/  @P0 LDC R5, c[0x0][0x450] ;  /* 0x00011400ff050b82 */ /* 0x000e620000000800 */
[----:B--2---:R-:W-:-:S04]  /*82c0*/  IMAD R3, R20, 0x40, R0 ;  /* 0x0000004014037824 */ /* 0x004fc800078e0200 */
[----:B0-----:R-:W-:-:S05]  /*82d0*/  @P0 IMAD.HI.U32 R4, R3, R4, RZ ;  /* 0x0000000403040227 */ /* 0x001fca00078e00ff */
[----:B-1----:R-:W-:-:S04]  /*82e0*/  @P0 SHF.R.U32.HI R3, RZ, R5, R4 ;  /* 0x00000005ff030219 */ /* 0x002fc80000011604 */
        /* <DEDUP_REMOVED lines=17> */
[----:B------:R0:W1:Y:S04]  /*8400*/  SHFL.IDX PT, R3, R44, RZ, 0x1c1f ;  /* 0x001c1fff2c037589 */ /* 0x00006800000e0000 */
[----:B------:R0:W2:Y:S04]  /*8410*/  SHFL.IDX PT, R6, R10, RZ, 0x1c1f ;  /* 0x001c1fff0a067589 */ /* 0x0000a800000e0000 */
[----:B------:R0:W3:Y:S04]  /*8420*/  SHFL.IDX PT, R7, R66, RZ, 0x1c1f ;  /* 0x001c1fff42077589 */ /* 0x0000e800000e0000 */
[----:B------:R0:W4:Y:S02]  /*8430*/  SHFL.IDX PT, R8, R63, RZ, 0x1c1f ;  /* 0x001c1fff3f087589 */ /* 0x00012400000e0000 */
.L_x_4032:
        /* <DEDUP_REMOVED lines=8> */
[----:B------:R-:W3:Y:S01]  /*84c0*/  LDL R11, [R1+0x484] ;  /* 0x00048400010b7983 */ /* 0x000ee20000100800 */
[----:B------:R-:W-:Y:S01]  /*84d0*/  ULDC UR4, c[0x0][0x3f4] ;  /* 0x0000fd0000047ab9 */ /* 0x000fe20000000800 */
[----:B--2---:R-:W-:Y:S01]  /*84e0*/  IMAD.MOV.U32 R4, RZ, RZ, R6 ;  /* 0x000000ffff047224 */ /* 0x004fe200078e0006 */
[----:B------:R-:W-:Y:S01]  /*84f0*/  ISETP.GE.AND P2, PT, R154, UR4, PT ;  /* 0x000000049a007c0c */ /* 0x000fe2000bf46270 */
[----:B-1----:R-:W-:Y:S01]  /*8500*/  IMAD.MOV.U32 R5, RZ, RZ, R3 ;  /* 0x000000ffff057224 */ /* 0x002fe200078e0003 */
[----:B------:R-:W-:Y:S02]  /*8510*/  ISETP.GE.AND P3, PT, R159, UR4, PT ;  /* 0x000000049f007c0c */ /* 0x000fe4000bf66270 */
[----:B------:R-:W-:-:S09]  /*8520*/  CS2R R54, SRZ ;  /* 0x0000000000367805 */ /* 0x000fd2000001ff00 */
[----:B------:R-:W-:-:S04]  /*8530*/  @!P2 IMAD.WIDE R4, R154, 0x2, R4 ;  /* 0x000000029a04a825 */ /* 0x000fc800078e0204 */
[----:B------:R-:W-:Y:S01]  /*8540*/  @!P3 IMAD.SHL.U32 R9, R159, 0x2, RZ ;  /* 0x000000029f09b824 */ /* 0x000fe200078e00ff */
[----:B------:R1:W5:Y:S01]  /*8550*/  @!P2 LD.E.64 R54, desc[UR42][R4.64] ;  /* 0x0000002a0436a980 */ /* 0x000362000c101b00 */
[----:B------:R-:W-:Y:S02]  /*8560*/  CS2R R64, SRZ ;  /* 0x0000000000407805 */ /* 0x000fe4000001ff00 */
[----:B------:R-:W-:Y:S02]  /*8570*/  CS2R R28, SRZ ;  /* 0x00000000001c7805 */ /* 0x000fe4000001ff00 */
[----:B------:R-:W-:Y:S02]  /*8580*/  CS2R R30, SRZ ;  /* 0x00000000001e7805 */ /* 0x000fe4000001ff00 */
[-C--:B-1----:R-:W-:Y:S02]  /*8590*/  @!P3 IADD3 R4, P0, R6, R9.reuse, RZ ;  /* 0x000000090604b210 */ /* 0x082fe40007f1e0ff */
[----:B----4-:R-:W-:Y:S01]  /*85a0*/  @!P3 IADD3 R6, P1, R8, R9, RZ ;  /* 0x000000090806b210 */ /* 0x010fe20007f3e0ff */
[----:B---3--:R-:W-:-:S02]  /*85b0*/  IMAD.MOV.U32 R9, RZ, RZ, R7 ;  /* 0x000000ffff097224 */ /* 0x008fc400078e0007 */
[----:B------:R-:W-:-:S05]  /*85c0*/  @!P2 IMAD.WIDE R8, R154, 0x2, R8 ;  /* 0x000000029a08a825 */ /* 0x000fca00078e0208 */
[----:B------:R1:W5:Y:S01]  /*85d0*/  @!P2 LD.E.64 R64, desc[UR42][R8.64] ;  /* 0x0000002a0840a980 */ /* 0x000362000c101b00 */
[----:B------:R-:W-:-:S05]  /*85e0*/  @!P3 SHF.L.U64.HI R12, R159, 0x1, R11 ;  /* 0x000000019f0cb819 */ /* 0x000fca000001020b */
[--C-:B------:R-:W-:Y:S02]  /*85f0*/  @!P3 IMAD.X R5, R3, 0x1, R12.reuse, P0 ;  /* 0x000000010305b824 */ /* 0x100fe400000e060c */
[----:B------:R-:W-:-:S03]  /*8600*/  @!P3 IMAD.X R7, R7, 0x1, R12, P1 ;  /* 0x000000010707b824 */ /* 0x000fc600008e060c */
[----:B------:R1:W5:Y:S04]  /*8610*/  @!P3 LD.E.64 R28, desc[UR42][R4.64] ;  /* 0x0000002a041cb980 */ /* 0x000368000c101b00 */
[----:B------:R1:W5:Y:S02]  /*8620*/  @!P3 LD.E.64 R30, desc[UR42][R6.64] ;  /* 0x0000002a061eb980 */ /* 0x000364000c101b00 */
.L_x_3696:
[----:B------:R-:W-:Y:S05]  /*8630*/  BSYNC B1 ;  /* 0x0000000000017941 */ /* 0x000fea0003800000 */
.L_x_3695:
[----:B-1---5:R-:W-:Y:S01]  /*8640*/  IMAD.MOV.U32 R3, RZ, RZ, R28 ;  /* 0x000000ffff037224 */ /* 0x022fe200078e001c */
[----:B------:R-:W-:Y:S01]  /*8650*/  UMOV UR4, 0xffffffff ;  /* 0xffffffff00047882 */ /* 0x000fe20000000000 */
[----:B------:R-:W-:Y:S01]  /*8660*/  IMAD.MOV.U32 R4, RZ, RZ, R29 ;  /* 0x000000ffff047224 */ /* 0x000fe200078e001d */
[----:B------:R-:W-:Y:S01]  /*8670*/  CS2R R20, SRZ ;  /* 0x0000000000147805 */ /* 0x000fe2000001ff00 */
[----:B------:R-:W-:Y:S01]  /*8680*/  IMAD.MOV.U32 R5, RZ, RZ, R54 ;  /* 0x000000ffff057224 */ /* 0x000fe200078e0036 */
[----:B------:R-:W-:Y:S01]  /*8690*/  PRMT R70, R3, 0x7610, R70 ;  /* 0x0000761003467816 */ /* 0x000fe20000000046 */
[----:B--2---:R-:W-:Y:S01]  /*86a0*/  IMAD.MOV.U32 R6, RZ, RZ, R55 ;  /* 0x000000ffff067224 */ /* 0x004fe200078e0037 */
        /* <DEDUP_REMOVED lines=11> */
[----:B------:R-:W-:Y:S06]  /*8760*/  BRA.DIV UR4, `(.L_x_3697) ;  /* 0x00000322045c7947 */ /* 0x000fec000b800000 */
[----:B------:R1:W2:Y:S04]  /*8770*/  SHFL.IDX PT, R3, R44, 0x1, 0x1c1f ;  /* 0x003c1f002c037f89 */ /* 0x0002a800000e0000 */
[----:B------:R1:W0:Y:S04]  /*8780*/  SHFL.IDX PT, R6, R10, 0x1, 0x1c1f ;  /* 0x003c1f000a067f89 */ /* 0x00022800000e0000 */
[----:B---3--:R1:W3:Y:S04]  /*8790*/  SHFL.IDX PT, R7, R66, 0x1, 0x1c1f ;  /* 0x003c1f0042077f89 */ /* 0x0082e800000e0000 */
[----:B------:R1:W0:Y:S02]  /*87a0*/  SHFL.IDX PT, R14, R63, 0x1, 0x1c1f ;  /* 0x003c1f003f0e7f89 */ /* 0x00022400000e0000 */
.L_x_4038:
[----:B------:R-:W5:Y:S01]  /*87b0*/  LDL R5, [R1+0x21c] ;  /* 0x00021c0001057983 */ /* 0x000f620000100800 */
[----:B------:R-:W-:Y:S01]  /*87c0*/  VIADD R0, R0, 0x40 ;  /* 0x0000004000007836 */ /* 0x000fe20000000000 */
[----:B------:R-:W-:Y:S01]  /*87d0*/  BSSY B1, `(.L_x_3698) ;  /* 0x0000022000017945 */ /* 0x000fe20003800000 */
[----:B01----:R-:W-:Y:S02]  /*87e0*/  CS2R R10, SRZ ;  /* 0x00000000000a7805 */ /* 0x003fe4000001ff00 */
[----:B----4-:R-:W-:Y:S02]  /*87f0*/  CS2R R8, SRZ ;  /* 0x0000000000087805 */ /* 0x010fe4000001ff00 */
[----:B------:R-:W-:Y:S02]  /*8800*/  CS2R R12, SRZ ;  /* 0x00000000000c7805 */ /* 0x000fe4000001ff00 */
[----:B------:R-:W-:Y:S02]  /*8810*/  ISETP.GE.AND P0, PT, R0, R67, PT ;  /* 0x000000430000720c */ /* 0x000fe40003f06270 */
[----:B-----5:R-:W-:-:S04]  /*8820*/  LEA.HI R4, R5, R5, RZ, 0x1 ;  /* 0x0000000505047211 */ /* 0x020fc800078f08ff */
[----:B------:R-:W-:-:S05]  /*8830*/  LOP3.LUT R4, R4, 0xfffffffe, RZ, 0xc0, !PT ;  /* 0xfffffffe04047812 */ /* 0x000fca00078ec0ff */
[----:B------:R-:W-:-:S05]  /*8840*/  IMAD.IADD R4, R5, 0x1, -R4 ;  /* 0x0000000105047824 */ /* 0x000fca00078e0a04 */
[----:B------:R-:W-:Y:S01]  /*8850*/  SHF.L.U32 R63, R4, 0x1f, RZ ;  /* 0x0000001f043f7819 */ /* 0x000fe200000006ff */
[----:B------:R-:W-:Y:S06]  /*8860*/  @P0 BRA `(.L_x_3699) ;  /* 0x0000000000600947 */ /* 0x000fec0003800000 */
[----:B------:R-:W4:Y:S01]  /*8870*/  LDL R15, [R1+0x484] ;  /* 0x00048400010f7983 */ /* 0x000f220000100800 */
[----:B------:R-:W-:Y:S01]  /*8880*/  ULDC UR4, c[0x0][0x3f4] ;  /* 0x0000fd0000047ab9 */ /* 0x000fe20000000800 */
[----:B------:R-:W-:Y:S01]  /*8890*/  IMAD.MOV.U32 R4, RZ, RZ, R6 ;  /* 0x000000ffff047224 */ /* 0x000fe200078e0006 */
[----:B------:R-:W-:Y:S01]  /*88a0*/  ISETP.GE.AND P2, PT, R154, UR4, PT ;  /* 0x000000049a007c0c */ /* 0x000fe2000bf46270 */
[----:B--2---:R-:W-:Y:S01]  /*88b0*/  IMAD.MOV.U32 R5, RZ, RZ, R3 ;  /* 0x000000ffff057224 */ /* 0x004fe200078e0003 */
[----:B------:R-:W-:Y:S02]  /*88c0*/  ISETP.GE.AND P3, PT, R159, UR4, PT ;  /* 0x000000049f007c0c */ /* 0x000fe4000bf66270 */
[----:B------:R-:W-:Y:S01]  /*88d0*/  CS2R R10, SRZ ;  /* 0x00000000000a7805 */ /* 0x000fe2000001ff00 */
[----:B------:R-:W-:-:S08]  /*88e0*/  IMAD.MOV.U32 R8, RZ, RZ, R14 ;  /* 0x000000ffff087224 */ /* 0x000fd000078e000e */
[----:B------:R-:W-:-:S04]  /*88f0*/  @!P2 IMAD.WIDE R4, R154, 0x2, R4 ;  /* 0x000000029a04a825 */ /* 0x000fc800078e0204 */
[C---:B------:R-:W-:Y:S01]  /*8900*/  @!P3 IMAD.SHL.U32 R9, R159.reuse, 0x2, RZ ;  /* 0x000000029f09b824 */ /* 0x040fe200078e00ff */
[----:B------:R0:W5:Y:S01]  /*8910*/  @!P2 LD.E.64 R10, desc[UR42][R4.64] ;  /* 0x0000002a040aa980 */ /* 0x000162000c101b00 */
[----:B------:R-:W-:Y:S02]  /*8920*/  CS2R R12, SRZ ;  /* 0x00000000000c7805 */ /* 0x000fe4000001ff00 */
[----:B------:R-:W-:Y:S02]  /*8930*/  CS2R R20, SRZ ;  /* 0x0000000000147805 */ /* 0x000fe4000001ff00 */
[-C--:B0-----:R-:W-:Y:S02]  /*8940*/  @!P3 IADD3 R4, P0, R6, R9.reuse, RZ ;  /* 0x000000090604b210 */ /* 0x081fe40007f1e0ff */
[----:B------:R-:W-:Y:S01]  /*8950*/  @!P3 IADD3 R6, P1, R14, R9, RZ ;  /* 0x000000090e06b210 */ /* 0x000fe20007f3e0ff */
[----:B---3--:R-:W-:Y:S01]  /*8960*/  IMAD.MOV.U32 R9, RZ, RZ, R7 ;  /* 0x000000ffff097224 */ /* 0x008fe200078e0007 */
[----:B----4-:R-:W-:Y:S01]  /*8970*/  @!P3 SHF.L.U64.HI R0, R159, 0x1, R15 ;  /* 0x000000019f00b819 */ /* 0x010fe2000001020f */
[----:B------:R-:W-:Y:S01]  /*8980*/  @!P2 IMAD.WIDE R14, R154, 0x2, R8 ;  /* 0x000000029a0ea825 */ /* 0x000fe200078e0208 */
[----:B------:R-:W-:-:S03]  /*8990*/  CS2R R8, SRZ ;  /* 0x0000000000087805 */ /* 0x000fc6000001ff00 */
[--C-:B------:R-:W-:Y:S01]  /*89a0*/  @!P3 IMAD.X R5, R3, 0x1, R0.reuse, P0 ;  /* 0x000000010305b824 */ /* 0x100fe200000e0600 */
[----:B------:R0:W5:Y:S01]  /*89b0*/  @!P2 LD.E.64 R12, desc[UR42][R14.64] ;  /* 0x0000002a0e0ca980 */ /* 0x000162000c101b00 */
[----:B------:R-:W-:-:S03]  /*89c0*/  @!P3 IMAD.X R7, R7, 0x1, R0, P1 ;  /* 0x000000010707b824 */ /* 0x000fc600008e0600 */
[----:B------:R0:W5:Y:S04]  /*89d0*/  @!P3 LD.E.64 R20, desc[UR42][R4.64] ;  /* 0x0000002a0414b980 */ /* 0x000168000c101b00 */
[----:B------:R0:W5:Y:S02]  /*89e0*/  @!P3 LD.E.64 R8, desc[UR42][R6.64] ;  /* 0x0000002a0608b980 */ /* 0x000164000c101b00 */
.L_x_3699:
[----:B------:R-:W-:Y:S05]  /*89f0*/  BSYNC B1 ;  /* 0x0000000000017941 */ /* 0x000fea0003800000 */
.L_x_3698:
[----:B------:R-:W1:Y:S01]  /*8a00*/  SYNCS.PHASECHK.TRANS64.TRYWAIT P0, [R2+URZ+0x32400], R63 ;  /* 0x0324003f020075a7 */ /* 0x000e62000800017f */
[----:B------:R-:W-:Y:S04]  /*8a10*/  BSSY B1, `(.L_x_3700) ;  /* 0x0000002000017945 */ /* 0x000fe80003800000 */
[----:B-1----:R-:W-:Y:S05]  /*8a20*/  @!P0 BRA `(.L_x_3701) ;  /* 0x00000320001c8947 */ /* 0x002fea0003800000 */
.L_x_4039:
[----:B------:R-:W-:Y:S05]  /*8a30*/  BSYNC B1 ;  /* 0x0000000000017941 */ /* 0x000fea0003800000 */
.L_x_3700:
[----:B0--3--:R-:W3:Y:S04]  /*8a40*/  LDL R7, [R1+0x474] ;  /* 0x0004740001077983 */ /* 0x009ee80000100800 */
[----:B------:R-:W4:Y:S01]  /*8a50*/  LDL R6, [R1+0x70] ;  /* 0x0000700001067983 */ /* 0x000f220000100800 */
[----:B-----5:R-:W-:Y:S01]  /*8a60*/  IMAD.MOV.U32 R4, RZ, RZ, R21 ;  /* 0x000000ffff047224 */ /* 0x020fe200078e0015 */
[----:B------:R-:W-:Y:S01]  /*8a70*/  BSSY B1, `(.L_x_3702) ;  /* 0x0000081000017945 */ /* 0x000fe20003800000 */
[----:B------:R-:W-:-:S03]  /*8a80*/  IMAD.MOV.U32 R5, RZ, RZ, R8 ;  /* 0x000000ffff057224 */ /* 0x000fc600078e0008 */
[----:B------:R-:W-:Y:S01]  /*8a90*/  PRMT R14, R4, 0x7610, R14 ;  /* 0x00007610040e7816 */ /* 0x000fe2000000000e */
[----:B------:R-:W-:Y:S01]  /*8aa0*/  IMAD.MOV.U32 R4, RZ, RZ, R11 ;  /* 0x000000ffff047224 */ /* 0x000fe200078e000b */
[----:B------:R-:W-:Y:S01]  /*8ab0*/  PRMT R44, R5, 0x7610, R44 ;  /* 0x00007610052c7816 */ /* 0x000fe2000000002c */
[----:B------:R-:W-:-:S05]  /*8ac0*/  IMAD.MOV.U32 R5, RZ, RZ, R12 ;  /* 0x000000ffff057224 */ /* 0x000fca00078e000c */
[----:B------:R-:W-:Y:S01]  /*8ad0*/  PRMT R68, R5, 0x7610, R68 ;  /* 0x0000761005447816 */ /* 0x000fe20000000044 */
[C---:B---3--:R-:W-:Y:S01]  /*8ae0*/  IMAD.SHL.U32 R0, R7.reuse, 0x40, RZ ;  /* 0x0000004007007824 */ /* 0x048fe200078e00ff */
[----:B------:R-:W-:Y:S01]  /*8af0*/  LOP3.LUT P1, RZ, R7, 0x4, RZ, 0xc0, !PT ;  /* 0x0000000407ff7812 */ /* 0x000fe2000782c0ff */
[----:B----4-:R-:W-:-:S03]  /*8b00*/  IMAD R6, R6, -0x80, R67 ;  /* 0xffffff8006067824 */ /* 0x010fc600078e0243 */
[----:B--2---:R-:W-:Y:S02]  /*8b10*/  LOP3.LUT R3, R0, 0x1c0, RZ, 0xc0, !PT ;  /* 0x000001c000037812 */ /* 0x004fe400078ec0ff */
[----:B------:R-:W-:Y:S01]  /*8b20*/  PRMT R67, R4, 0x7610, R67 ;  /* 0x0000761004437816 */ /* 0x000fe20000000043 */
[----:B------:R-:W-:Y:S01]  /*8b30*/  IMAD.MOV.U32 R4, RZ, RZ, R9 ;  /* 0x000000ffff047224 */ /* 0x000fe200078e0009 */
[----:B------:R-:W-:Y:S02]  /*8b40*/  LOP3.LUT R0, R3, 0x18, R152, 0xf8, !PT ;  /* 0x0000001803007812 */ /* 0x000fe400078ef898 */
[----:B------:R-:W-:Y:S02]  /*8b50*/  SHF.R.U32.HI R3, RZ, 0x3, R3 ;  /* 0x00000003ff037819 */ /* 0x000fe40000011603 */
[----:B------:R-:W-:Y:S01]  /*8b60*/  VIMNMX R15, R6, 0x80, PT ;  /* 0x00000080060f7848 */ /* 0x000fe20003fe0100 */
[----:B------:R-:W-:Y:S01]  /*8b70*/  IMAD.MOV.U32 R6, RZ, RZ, R13 ;  /* 0x000000ffff067224 */ /* 0x000fe200078e000d */
[----:B------:R-:W-:Y:S01]  /*8b80*/  LOP3.LUT R3, R0, R3, RZ, 0x3c, !PT ;  /* 0x0000000300037212 */ /* 0x000fe200078e3cff */
[----:B------:R-:W-:Y:S01]  /*8b90*/  IMAD.MOV.U32 R0, RZ, RZ, R20 ;  /* 0x000000ffff007224 */ /* 0x000fe200078e0014 */
[----:B------:R-:W-:-:S02]  /*8ba0*/  ISETP.GE.AND P0, PT, R22, R15, PT ;  /* 0x0000000f1600720c */ /* 0x000fc40003f06270 */
[----:B-1----:R-:W-:Y:S01]  /*8bb0*/  PRMT R63, R4, 0x7610, R63 ;  /* 0x00007610043f7816 */ /* 0x002fe2000000003f */
[----:B------:R-:W-:Y:S01]  /*8bc0*/  IMAD R3, R180, 0x200, R3 ;  /* 0x00000200b4037824 */ /* 0x000fe200078e0203 */
[----:B------:R-:W-:-:S03]  /*8bd0*/  PRMT R66, R6, 0x7610, R66 ;  /* 0x0000761006427816 */ /* 0x000fc60000000042 */
[----:B------:R-:W-:Y:S02]  /*8be0*/  IMAD R2, R3, 0x2, R2 ;  /* 0x0000000203027824 */ /* 0x000fe400078e0202 */
[----:B------:R-:W-:Y:S02]  /*8bf0*/  IMAD.MOV.U32 R3, RZ, RZ, R10 ;  /* 0x000000ffff037224 */ /* 0x000fe400078e000a */
[----:B------:R-:W-:-:S03]  /*8c00*/  VIADD R7, R2, 0x18400 ;  /* 0x0001840002077836 */ /* 0x000fc60000000000 */
[----:B------:R-:W-:Y:S01]  /*8c10*/  PRMT R69, R3, 0x7610, R69 ;  /* 0x0000761003457816 */ /* 0x000fe20000000045 */
[----:B------:R-:W-:Y:S02]  /*8c20*/  VIADD R3, R2, 0x18440 ;  /* 0x0001844002037836 */ /* 0x000fe40000000000 */
[----:B------:R-:W-:Y:S01]  /*8c30*/  @P1 VIADD R3, R7, 0xffffffc0 ;  /* 0xffffffc007031836 */ /* 0x000fe20000000000 */
[----:B------:R-:W-:Y:S06]  /*8c40*/  @P0 BRA `(.L_x_3703) ;  /* 0x00000004008c0947 */ /* 0x000fec0003800000 */
[----:B------:R-:W0:Y:S01]  /*8c50*/  LDC R4, c[0x0][0x3f4] ;  /* 0x0000fd00ff047b82 */ /* 0x000e220000000800 */
[----:B------:R-:W-:Y:S01]  /*8c60*/  BSSY B2, `(.L_x_3704) ;  /* 0x0000032000027945 */ /* 0x000fe20003800000 */
[-C--:B0-----:R-:W-:Y:S02]  /*8c70*/  ISETP.GE.AND P0, PT, R154, R4.reuse, PT ;  /* 0x000000049a00720c */ /* 0x081fe40003f06270 */
[----:B------:R-:W-:-:S11]  /*8c80*/  ISETP.GE.AND P1, PT, R159, R4, PT ;  /* 0x000000049f00720c */ /* 0x000fd60003f26270 */
[----:B------:R-:W-:Y:S05]  /*8c90*/  @P0 BRA `(.L_x_3705) ;  /* 0x0000000000b80947 */ /* 0x000fea0003800000 */
[----:B------:R-:W0:Y:S01]  /*8ca0*/  LDS.128 R4, [R2+0x18400] ;  /* 0x0184000002047984 */ /* 0x000e220000000c00 */
[----:B------:R-:W-:Y:S02]  /*8cb0*/  SHF.R.U32.HI R80, RZ, 0x10, R65 ;  /* 0x00000010ff507819 */ /* 0x000fe40000011641 */
[----:B------:R-:W-:Y:S02]  /*8cc0*/  SHF.R.U32.HI R77, RZ, 0x10, R55 ;  /* 0x00000010ff4d7819 */ /* 0x000fe40000011637 */
[----:B------:R-:W-:Y:S02]  /*8cd0*/  SHF.R.U64 R79, R64, 0x10, R65 ;  /* 0x00000010404f7819 */ /* 0x000fe40000001241 */
[----:B------:R-:W-:Y:S02]  /*8ce0*/  PRMT R80, R69, 0x5432, R80 ;  /* 0x0000543245507816 */ /* 0x000fe40000000050 */
[----:B------:R-:W-:Y:S02]  /*8cf0*/  PRMT R77, R78, 0x5410, R77 ;  /* 0x000054104e4d7816 */ /* 0x000fe4000000004d */
[----:B------:R-:W-:-:S02]  /*8d00*/  SHF.R.U64 R76, R54, 0x10, R55 ;  /* 0x00000010364c7819 */ /* 0x000fc40000001237 */
[----:B------:R-:W-:Y:S01]  /*8d10*/  PRMT R79, R81, 0x5410, R79 ;  /* 0x00005410514f7816 */ /* 0x000fe2000000004f */
[C---:B------:R-:W-:Y:S01]  /*8d20*/  IMAD.U32 R81, R80.reuse, 0x10000, RZ ;  /* 0x0001000050517824 */ /* 0x040fe200078e00ff */
[----:B------:R-:W-:Y:S01]  /*8d30*/  LOP3.LUT R80, R80, 0xffff0000, RZ, 0xc0, !PT ;  /* 0xffff000050507812 */ /* 0x000fe200078ec0ff */
[C---:B------:R-:W-:Y:S01]  /*8d40*/  IMAD.U32 R78, R77.reuse, 0x10000, RZ ;  /* 0x000100004d4e7824 */ /* 0x040fe200078e00ff */
[----:B------:R-:W-:Y:S02]  /*8d50*/  LOP3.LUT R77, R77, 0xffff0000, RZ, 0xc0, !PT ;  /* 0xffff00004d4d7812 */ /* 0x000fe400078ec0ff */
[----:B------:R-:W-:Y:S02]  /*8d60*/  PRMT R76, R68, 0x5432, R76 ;  /* 0x00005432444c7816 */ /* 0x000fe4000000004c */
[C---:B0-----:R-:W-:Y:S01]  /*8d70*/  LOP3.LUT R55, R6.reuse, 0xffff0000, RZ, 0xc0, !PT ;  /* 0xffff000006377812 */ /* 0x041fe200078ec0ff */
[----:B------:R-:W-:Y:S01]  /*8d80*/  IMAD.U32 R54, R6, 0x10000, RZ ;  /* 0x0001000006367824 */ /* 0x000fe200078e00ff */
[C---:B------:R-:W-:Y:S01]  /*8d90*/  LOP3.LUT R65, R7.reuse, 0xffff0000, RZ, 0xc0, !PT ;  /* 0xffff000007417812 */ /* 0x040fe200078ec0ff */
[----:B------:R-:W-:-:S02]  /*8da0*/  IMAD.U32 R64, R7, 0x10000, RZ ;  /* 0x0001000007407824 */ /* 0x000fc400078e00ff */
[CC--:B------:R-:W-:Y:S01]  /*8db0*/  FMUL.FTZ R83, R55.reuse, R81.reuse ;  /* 0x0000005137537220 */ /* 0x0c0fe20000410000 */
[----:B------:R-:W-:Y:S01]  /*8dc0*/  FMUL.FTZ R82, R55, R78 ;  /* 0x0000004e37527220 */ /* 0x000fe20000410000 */
[----:B------:R-:W-:Y:S01]  /*8dd0*/  FMUL.FTZ R55, R65, R80 ;  /* 0x0000005041377220 */ /* 0x000fe20000410000 */
[----:B------:R-:W-:Y:S02]  /*8de0*/  IMAD.U32 R6, R4, 0x10000, RZ ;  /* 0x0001000004067824 */ /* 0x000fe400078e00ff */
        /* <DEDUP_REMOVED lines=25> */
.L_x_3705:
[----:B------:R-:W-:Y:S05]  /*8f80*/  BSYNC B2 ;  /* 0x0000000000027941 */ /* 0x000fea0003800000 */
.L_x_3704:
[----:B------:R-:W-:Y:S05]  /*8f90*/  @P1 BRA `(.L_x_3703) ;  /* 0x0000000000b81947 */ /* 0x000fea0003800000 */
[----:B0-----:R-:W0:Y:S01]  /*8fa0*/  LDS.128 R4, [R3] ;  /* 0x0000000003047984 */ /* 0x001e220000000c00 */
[----:B------:R-:W-:Y:S02]  /*8fb0*/  SHF.R.U64 R55, R28, 0x10, R29 ;  /* 0x000000101c377819 */ /* 0x000fe4000000121d */
[----:B------:R-:W-:Y:S02]  /*8fc0*/  SHF.R.U64 R28, R30, 0x10, R31 ;  /* 0x000000101e1c7819 */ /* 0x000fe4000000121f */
[----:B------:R-:W-:Y:S02]  /*8fd0*/  SHF.R.U32.HI R54, RZ, 0x10, R29 ;  /* 0x00000010ff367819 */ /* 0x000fe4000001161d */
[----:B------:R-:W-:Y:S02]  /*8fe0*/  SHF.R.U32.HI R31, RZ, 0x10, R31 ;  /* 0x00000010ff1f7819 */ /* 0x000fe4000001161f */
[----:B------:R-:W-:Y:S02]  /*8ff0*/  PRMT R71, R71, 0x5410, R54 ;  /* 0x0000541047477816 */ /* 0x000fe40000000036 */
[----:B------:R-:W-:-:S02]  /*9000*/  PRMT R74, R74, 0x5410, R31 ;  /* 0x000054104a4a7816 */ /* 0x000fc4000000001f */
[----:B------:R-:W-:Y:S01]  /*9010*/  PRMT R70, R70, 0x5410, R55 ;  /* 0x0000541046467816 */ /* 0x000fe20000000037 */
[----:B------:R-:W-:Y:S01]  /*9020*/  IMAD.U32 R54, R71, 0x10000, RZ ;  /* 0x0001000047367824 */ /* 0x000fe200078e00ff */
[----:B------:R-:W-:Y:S01]  /*9030*/  PRMT R75, R75, 0x5410, R28 ;  /* 0x000054104b4b7816 */ /* 0x000fe2000000001c */
[C---:B------:R-:W-:Y:S01]  /*9040*/  IMAD.U32 R55, R74.reuse, 0x10000, RZ ;  /* 0x000100004a377824 */ /* 0x040fe200078e00ff */
[----:B------:R-:W-:Y:S02]  /*9050*/  LOP3.LUT R74, R74, 0xffff0000, RZ, 0xc0, !PT ;  /* 0xffff00004a4a7812 */ /* 0x000fe400078ec0ff */
[----:B------:R-:W-:Y:S02]  /*9060*/  LOP3.LUT R71, R71, 0xffff0000, RZ, 0xc0, !PT ;  /* 0xffff000047477812 */ /* 0x000fe400078ec0ff */
[C---:B0-----:R-:W-:Y:S01]  /*9070*/  LOP3.LUT R29, R6.reuse, 0xffff0000, RZ, 0xc0, !PT ;  /* 0xffff0000061d7812 */ /* 0x041fe200078ec0ff */
[----:B------:R-:W-:Y:S01]  /*9080*/  IMAD.U32 R28, R6, 0x10000, RZ ;  /* 0x00010000061c7824 */ /* 0x000fe200078e00ff */
[C---:B------:R-:W-:Y:S01]  /*9090*/  LOP3.LUT R31, R7.reuse, 0xffff0000, RZ, 0xc0, !PT ;  /* 0xffff0000071f7812 */ /* 0x040fe200078ec0ff */
[----:B------:R-:W-:-:S02]  /*90a0*/  IMAD.U32 R30, R7, 0x10000, RZ ;  /* 0x00010000071e7824 */ /* 0x000fc400078e00ff */
[C---:B------:R-:W-:Y:S01]  /*90b0*/  FMUL.FTZ R76, R29.reuse, R54 ;  /* 0x000000361d4c7220 */ /* 0x040fe20000410000 */
[-C--:B------:R-:W-:Y:S01]  /*90c0*/  FMUL.FTZ R65, R29, R55.reuse ;  /* 0x000000371d417220 */ /* 0x080fe20000410000 */
[C---:B------:R-:W-:Y:S01]  /*90d0*/  FMUL.FTZ R29, R31.reuse, R74 ;  /* 0x0000004a1f1d7220 */ /* 0x040fe20000410000 */
[----:B------:R-:W-:Y:S02]  /*90e0*/  IMAD.U32 R6, R4, 0x10000, RZ ;  /* 0x0001000004067824 */ /* 0x000fe400078e00ff */
[----:B------:R-:W-:Y:S01]  /*90f0*/  FFMA.FTZ R77, R28, R55, R76 ;  /* 0x000000371c4d7223 */ /* 0x000fe2000001004c */
[-C--:B------:R-:W-:Y:S01]  /*9100*/  FMUL.FTZ R55, R31, R71.reuse ;  /* 0x000000471f377220 */ /* 0x080fe20000410000 */
[----:B------:R-:W-:Y:S01]  /*9110*/  FFMA.FTZ R71, R30, R71, -R29 ;  /* 0x000000471e477223 */ /* 0x000fe2000001081d */
[----:B------:R-:W-:Y:S02]  /*9120*/  IMAD.U32 R7, R5, 0x10000, RZ ;  /* 0x0001000005077824 */ /* 0x000fe400078e00ff */
[----:B------:R-:W-:Y:S01]  /*9130*/  FFMA.FTZ R64, R28, R54, -R65 ;  /* 0x000000361c407223 */ /* 0x000fe20000010841 */
        /* <DEDUP_REMOVED lines=8> */
[----:B------:R-:W-:-:S02]  /*91c0*/  FMUL.FTZ R30, R4, R29 ;  /* 0x0000001d041e7220 */ /* 0x000fc40000410000 */
[C---:B------:R-:W-:Y:S01]  /*91d0*/  FMUL.FTZ R54, R5.reuse, R28 ;  /* 0x0000001c05367220 */ /* 0x040fe20000410000 */
[C---:B------:R-:W-:Y:S01]  /*91e0*/  FFMA.FTZ R4, R6.reuse, R29, -R55 ;  /* 0x0000001d06047223 */ /* 0x040fe20000010837 */
[-C--:B------:R-:W-:Y:S01]  /*91f0*/  FMUL.FTZ R65, R5, R70.reuse ;  /* 0x0000004605417220 */ /* 0x080fe20000410000 */
[----:B------:R-:W-:Y:S01]  /*9200*/  FFMA.FTZ R31, R6, R31, R30 ;  /* 0x0000001f061f7223 */ /* 0x000fe2000001001e */
[----:B------:R-:W-:Y:S01]  /*9210*/  FFMA.FTZ R5, R7, R70, -R54 ;  /* 0x0000004607057223 */ /* 0x000fe20000010836 */
[----:B------:R-:W-:Y:S01]  /*9220*/  F2FP.BF16.F32.PACK_AB R6, R77, R64 ;  /* 0x000000404d06723e */ /* 0x000fe200000010ff */
[----:B------:R-:W-:Y:S01]  /*9230*/  FFMA.FTZ R28, R7, R28, R65 ;  /* 0x0000001c071c7223 */ /* 0x000fe20000010041 */
[----:B------:R-:W-:Y:S02]  /*9240*/  F2FP.BF16.F32.PACK_AB R7, R74, R71 ;  /* 0x000000474a07723e */ /* 0x000fe400000010ff */
[----:B------:R-:W-:Y:S02]  /*9250*/  F2FP.BF16.F32.PACK_AB R4, R31, R4 ;  /* 0x000000041f04723e */ /* 0x000fe400000010ff */
[----:B------:R-:W-:-:S05]  /*9260*/  F2FP.BF16.F32.PACK_AB R5, R28, R5 ;  /* 0x000000051c05723e */ /* 0x000fca00000010ff */
[----:B------:R1:W-:Y:S02]  /*9270*/  STS.128 [R3], R4 ;  /* 0x0000000403007388 */ /* 0x0003e40000000c00 */
.L_x_3703:
[----:B------:R-:W-:Y:S05]  /*9280*/  BSYNC B1 ;  /* 0x0000000000017941 */ /* 0x000fea0003800000 */
.L_x_3702:
[----:B------:R-:W-:-:S13]  /*9290*/  ISETP.GE.AND P0, PT, R156, R15, PT ;  /* 0x0000000f9c00720c */ /* 0x000fda0003f06270 */
[----:B------:R-:W-:Y:S05]  /*92a0*/  @P0 BRA `(.L_x_3706) ;  /* 0x0000001800c80947 */ /* 0x000fea0003800000 */
[----:B01----:R-:W0:Y:S01]  /*92b0*/  LDC R4, c[0x0][0x3f4] ;  /* 0x0000fd00ff047b82 */ /* 0x003e220000000800 */
[----:B------:R-:W-:Y:S01]  /*92c0*/  BSSY B1, `(.L_x_3707) ;  /* 0x0000032000017945 */ /* 0x000fe20003800000 */
[-C--:B0-----:R-:W-:Y:S02]  /*92d0*/  ISETP.GE.AND P0, PT, R154, R4.reuse, PT ;  /* 0x000000049a00720c */ /* 0x081fe40003f06270 */
[----:B------:R-:W-:-:S11]  /*92e0*/  ISETP.GE.AND P1, PT, R159, R4, PT ;  /* 0x000000049f00720c */ /* 0x000fd60003f26270 */
[----:B------:R-:W-:Y:S05]  /*92f0*/  @P0 BRA `(.L_x_3708) ;  /* 0x0000000000b80947 */ /* 0x000fea0003800000 */
[----:B------:R-:W0:Y:S01]  /*9300*/  LDS.128 R4, [R2+0x1a400] ;  /* 0x01a4000002047984 */ /* 0x000e220000000c00 */
[--C-:B------:R-:W-:Y:S02]  /*9310*/  SHF.R.U64 R28, R10, 0x10, R11.reuse ;  /* 0x000000100a1c7819 */ /* 0x100fe4000000120b */
[----:B------:R-:W-:Y:S02]  /*9320*/  SHF.R.U32.HI R10, RZ, 0x10, R11 ;  /* 0x00000010ff0a7819 */ /* 0x000fe4000001160b */
[--C-:B------:R-:W-:Y:S02]  /*9330*/  SHF.R.U64 R11, R12, 0x10, R13.reuse ;  /* 0x000000100c0b7819 */ /* 0x100fe4000000120d */
        /* <DEDUP_REMOVED lines=17> */
[C---:B------:R-:W-:Y:S01]  /*9450*/  FFMA.FTZ R30, R10.reuse, R15, -R29 ;  /* 0x0000000f0a1e7223 */ /* 0x040fe2000001081d */
[-C--:B------:R-:W-:Y:S01]  /*9460*/  FMUL.FTZ R15, R13, R67.reuse ;  /* 0x000000430d0f7220 */ /* 0x080fe20000410000 */
[----:B------:R-:W-:Y:S02]  /*9470*/  IMAD.U32 R7, R5, 0x10000, RZ ;  /* 0x0001000005077824 */ /* 0x000fe400078e00ff */
[----:B------:R-:W-:Y:S01]  /*9480*/  FFMA.FTZ R31, R10, R28, R11 ;  /* 0x0000001c0a1f7223 */ /* 0x000fe2000001000b */
[----:B------:R-:W-:Y:S01]  /*9490*/  IMAD.U32 R13, R68, 0x10000, RZ ;  /* 0x00010000440d7824 */ /* 0x000fe200078e00ff */
[----:B------:R-:W-:Y:S01]  /*94a0*/  LOP3.LUT R4, R4, 0xffff0000, RZ, 0xc0, !PT ;  /* 0xffff000004047812 */ /* 0x000fe200078ec0ff */
[----:B------:R-:W-:Y:S01]  /*94b0*/  IMAD.U32 R11, R69, 0x10000, RZ ;  /* 0x00010000450b7824 */ /* 0x000fe200078e00ff */
[----:B------:R-:W-:Y:S01]  /*94c0*/  LOP3.LUT R5, R5, 0xffff0000, RZ, 0xc0, !PT ;  /* 0xffff000005057812 */ /* 0x000fe200078ec0ff */
[----:B------:R-:W-:Y:S01]  /*94d0*/  FFMA.FTZ R55, R12, R67, -R55 ;  /* 0x000000430c377223 */ /* 0x000fe20000010837 */
[----:B------:R-:W-:Y:S01]  /*94e0*/  LOP3.LUT R68, R68, 0xffff0000, RZ, 0xc0, !PT ;  /* 0xffff000044447812 */ /* 0x000fe200078ec0ff */
[----:B------:R-:W-:Y:S01]  /*94f0*/  FFMA.FTZ R66, R12, R66, R15 ;  /* 0x000000420c427223 */ /* 0x000fe2000001000f */
        /* <DEDUP_REMOVED lines=14> */
.L_x_3708:
[----:B------:R-:W-:Y:S05]  /*95e0*/  BSYNC B1 ;  /* 0x0000000000017941 */ /* 0x000fea0003800000 */
.L_x_3707:
[----:B------:R-:W-:Y:S05]  /*95f0*/  @P1 BRA `(.L_x_3706) ;  /* 0x0000001400f41947 */ /* 0x000fea0003800000 */
[----:B0-----:R-:W0:Y:S01]  /*9600*/  LDS.128 R4, [R3+0x2000] ;  /* 0x0020000003047984 */ /* 0x001e220000000c00 */
[----:B------:R-:W-:Y:S02]  /*9610*/  SHF.R.U64 R13, R20, 0x10, R21 ;  /* 0x00000010140d7819 */ /* 0x000fe40000001215 */
[----:B------:R-:W-:Y:S02]  /*9620*/  SHF.R.U64 R11, R8, 0x10, R9 ;  /* 0x00000010080b7819 */ /* 0x000fe40000001209 */
[----:B------:R-:W-:Y:S02]  /*9630*/  SHF.R.U32.HI R21, RZ, 0x10, R21 ;  /* 0x00000010ff157819 */ /* 0x000fe40000011615 */
[----:B------:R-:W-:Y:S02]  /*9640*/  SHF.R.U32.HI R8, RZ, 0x10, R9 ;  /* 0x00000010ff087819 */ /* 0x000fe40000011609 */
[----:B------:R-:W-:Y:S02]  /*9650*/  PRMT R14, R14, 0x5410, R21 ;  /* 0x000054100e0e7816 */ /* 0x000fe40000000015 */
[----:B------:R-:W-:-:S02]  /*9660*/  PRMT R63, R63, 0x5410, R8 ;  /* 0x000054103f3f7816 */ /* 0x000fc40000000008 */
[----:B------:R-:W-:Y:S02]  /*9670*/  PRMT R10, R0, 0x5410, R13 ;  /* 0x00005410000a7816 */ /* 0x000fe4000000000d */
[----:B------:R-:W-:Y:S01]  /*9680*/  PRMT R44, R44, 0x5410, R11 ;  /* 0x000054102c2c7816 */ /* 0x000fe2000000000b */
[C---:B------:R-:W-:Y:S01]  /*9690*/  IMAD.U32 R13, R63.reuse, 0x10000, RZ ;  /* 0x000100003f0d7824 */ /* 0x040fe200078e00ff */
[----:B------:R-:W-:Y:S01]  /*96a0*/  LOP3.LUT R12, R63, 0xffff0000, RZ, 0xc0, !PT ;  /* 0xffff00003f0c7812 */ /* 0x000fe200078ec0ff */
[C---:B------:R-:W-:Y:S01]  /*96b0*/  IMAD.U32 R11, R14.reuse, 0x10000, RZ ;  /* 0x000100000e0b7824 */ /* 0x040fe200078e00ff */
[----:B------:R-:W-:Y:S01]  /*96c0*/  LOP3.LUT R14, R14, 0xffff0000, RZ, 0xc0, !PT ;  /* 0xffff00000e0e7812 */ /* 0x000fe200078ec0ff */
[C---:B0-----:R-:W-:Y:S01]  /*96d0*/  IMAD.U32 R8, R6.reuse, 0x10000, RZ ;  /* 0x0001000006087824 */ /* 0x041fe200078e00ff */
[----:B------:R-:W-:Y:S01]  /*96e0*/  LOP3.LUT R6, R6, 0xffff0000, RZ, 0xc0, !PT ;  /* 0xffff000006067812 */ /* 0x000fe200078ec0ff */
[C---:B------:R-:W-:Y:S01]  /*96f0*/  IMAD.U32 R9, R7.reuse, 0x10000, RZ ;  /* 0x0001000007097824 */ /* 0x040fe200078e00ff */
[----:B------:R-:W-:Y:S01]  /*9700*/  LOP3.LUT R7, R7, 0xffff0000, RZ, 0xc0, !PT ;  /* 0xffff000007077812 */ /* 0x000fe200078ec0ff */
[C---:B------:R-:W-:Y:S01]  /*9710*/  IMAD.U32 R0, R4.reuse, 0x10000, RZ ;  /* 0x0001000004007824 */ /* 0x040fe200078e00ff */
[----:B------:R-:W-:Y:S01]  /*9720*/  LOP3.LUT R2, R4, 0xffff0000, RZ, 0xc0, !PT ;  /* 0xffff000004027812 */ /* 0x000fe200078ec0ff */
[C---:B------:R-:W-:Y:S01]  /*9730*/  FMUL.FTZ R15, R6.reuse, R13 ;  /* 0x0000000d060f7220 */ /* 0x040fe20000410000 */
[----:B------:R-:W-:Y:S01]  /*9740*/  FMUL.FTZ R20, R6, R11 ;  /* 0x0000000b06147220 */ /* 0x000fe20000410000 */
[----:B------:R-:W-:Y:S01]  /*9750*/  FMUL.FTZ R28, R7, R12 ;  /* 0x0000000c071c7220 */ /* 0x000fe20000410000 */
[----:B------:R-:W-:-:S02]  /*9760*/  IMAD.U32 R4, R5, 0x10000, RZ ;  /* 0x0001000005047824 */ /* 0x000fc400078e00ff */
[C---:B------:R-:W-:Y:S01]  /*9770*/  FFMA.FTZ R6, R8.reuse, R11, -R15 ;  /* 0x0000000b08067223 */ /* 0x040fe2000001080f */
[----:B------:R-:W-:Y:S01]  /*9780*/  FFMA.FTZ R21, R8, R13, R20 ;  /* 0x0000000d08157223 */ /* 0x000fe20000010014 */
[-C--:B------:R-:W-:Y:S01]  /*9790*/  FMUL.FTZ R8, R7, R14.reuse ;  /* 0x0000000e07087220 */ /* 0x080fe20000410000 */
[----:B------:R-:W-:Y:S01]  /*97a0*/  IMAD.U32 R11, R44, 0x10000, RZ ;  /* 0x000100002c0b7824 */ /* 0x000fe200078e00ff */
[----:B------:R-:W-:Y:S01]  /*97b0*/  LOP3.LUT R5, R5, 0xffff0000, RZ, 0xc0, !PT ;  /* 0xffff000005057812 */ /* 0x000fe200078ec0ff */
[----:B------:R-:W-:Y:S01]  /*97c0*/  IMAD.U32 R7, R10, 0x10000, RZ ;  /* 0x000100000a077824 */ /* 0x000fe200078e00ff */
[----:B------:R-:W-:Y:S01]  /*97d0*/  LOP3.LUT R44, R44, 0xffff0000, RZ, 0xc0, !PT ;  /* 0xffff00002c2c7812 */ /* 0x000fe200078ec0ff */
[C---:B------:R-:W-:Y:S01]  /*97e0*/  FFMA.FTZ R28, R9.reuse, R14, -R28 ;  /* 0x0000000e091c7223 */ /* 0x040fe2000001081c */
[----:B------:R-:W-:Y:S01]  /*97f0*/  LOP3.LUT R10, R10, 0xffff0000, RZ, 0xc0, !PT ;  /* 0xffff00000a0a7812 */ /* 0x000fe200078ec0ff */
        /* <DEDUP_REMOVED lines=15> */
.L_x_3693:
        /* <DEDUP_REMOVED lines=29> */
[----:B------:R-:W0:Y:S01]  /*9ac0*/  LDC R69, c[0x0][0x3f4] ;  /* 0x0000fd00ff457b82 */ /* 0x000e220000000800 */
[----:B------:R-:W1:Y:S01]  /*9ad0*/  SHFL.IDX PT, R5, R29, RZ, 0x1c1f ;  /* 0x001c1fff1d057589 */ /* 0x000e6200000e0000 */
[----:B------:R-:W-:-:S03]  /*9ae0*/  IMAD R3, R28, R7, RZ ;  /* 0x000000071c037224 */ /* 0x000fc600078e02ff */
[----:B------:R-:W2:Y:S04]  /*9af0*/  SHFL.IDX PT, R4, R31, RZ, 0x1c1f ;  /* 0x001c1fff1f047589 */ /* 0x000ea800000e0000 */
[----:B------:R-:W3:Y:S04]  /*9b00*/  SHFL.IDX PT, R14, R44, RZ, 0x1c1f ;  /* 0x001c1fff2c0e7589 */ /* 0x000ee800000e0000 */
[----:B------:R-:W4:Y:S01]  /*9b10*/  SHFL.IDX PT, R6, R30, RZ, 0x1c1f ;  /* 0x001c1fff1e067589 */ /* 0x000f2200000e0000 */
[----:B0-----:R-:W-:-:S04]  /*9b20*/  ISETP.GE.AND P0, PT, R152, R69, PT ;  /* 0x000000459800720c */ /* 0x001fc80003f06270 */
[----:B------:R-:W-:-:S13]  /*9b30*/  ISETP.GE.OR P1, PT, R0, R3, P0 ;  /* 0x000000030000720c */ /* 0x000fda0000726670 */
[C---:B------:R-:W-:Y:S01]  /*9b40*/  @!P1 IMAD.SHL.U32 R7, R152.reuse, 0x2, RZ ;  /* 0x0000000298079824 */ /* 0x040fe200078e00ff */
[----:B------:R-:W-:-:S04]  /*9b50*/  @!P1 SHF.L.U64.HI R21, R152, 0x1, R153 ;  /* 0x0000000198159819 */ /* 0x000fc80000010299 */
[----:B-1----:R-:W-:-:S05]  /*9b60*/  @!P1 IADD3 R8, P2, R5, R7, RZ ;  /* 0x0000000705089210 */ /* 0x002fca0007f5e0ff */
[----:B--2---:R-:W-:Y:S01]  /*9b70*/  @!P1 IMAD.X R9, R4, 0x1, R21, P2 ;  /* 0x0000000104099824 */ /* 0x004fe200010e0615 */
[----:B---3--:R-:W-:-:S05]  /*9b80*/  @!P1 IADD3 R4, P2, R14, R7, RZ ;  /* 0x000000070e049210 */ /* 0x008fca0007f5e0ff */
[----:B----4-:R-:W-:Y:S01]  /*9b90*/  @!P1 IMAD.X R5, R6, 0x1, R21, P2 ;  /* 0x0000000106059824 */ /* 0x010fe200010e0615 */
[----:B------:R-:W2:Y:S05]  /*9ba0*/  @!P1 LD.E.128 R8, desc[UR42][R8.64] ;  /* 0x0000002a08089980 */ /* 0x000eaa000c101d00 */
[----:B------:R-:W3:Y:S01]  /*9bb0*/  @!P1 LD.E.128 R4, desc[UR42][R4.64] ;  /* 0x0000002a04049980 */ /* 0x000ee2000c101d00 */
[----:B------:R-:W-:Y:S02]  /*9bc0*/  CS2R R54, SRZ ;  /* 0x0000000000367805 */ /* 0x000fe4000001ff00 */
[----:B------:R-:W-:Y:S02]  /*9bd0*/  CS2R R20, SRZ ;  /* 0x0000000000147805 */ /* 0x000fe4000001ff00 */
[----:B------:R-:W-:Y:S01]  /*9be0*/  CS2R R64, SRZ ;  /* 0x0000000000407805 */ /* 0x000fe2000001ff00 */
[----:B------:R-:W0:Y:S01]  /*9bf0*/  SHFL.IDX PT, R29, R29, 0x1, 0x1c1f ;  /* 0x003c1f001d1d7f89 */ /* 0x000e2200000e0000 */
[----:B------:R-:W-:-:S03]  /*9c00*/  CS2R R66, SRZ ;  /* 0x0000000000427805 */ /* 0x000fc6000001ff00 */
[----:B------:R-:W1:Y:S04]  /*9c10*/  SHFL.IDX PT, R28, R31, 0x1, 0x1c1f ;  /* 0x003c1f001f1c7f89 */ /* 0x000e6800000e0000 */
[----:B------:R-:W4:Y:S04]  /*9c20*/  SHFL.IDX PT, R30, R30, 0x1, 0x1c1f ;  /* 0x003c1f001e1e7f89 */ /* 0x000f2800000e0000 */
[----:B------:R5:W0:Y:S01]  /*9c30*/  SHFL.IDX PT, R14, R44, 0x1, 0x1c1f ;  /* 0x003c1f002c0e7f89 */ /* 0x000a2200000e0000 */
[----:B--2---:R-:W-:Y:S02]  /*9c40*/  @!P1 IMAD.MOV.U32 R54, RZ, RZ, R10 ;  /* 0x000000ffff369224 */ /* 0x004fe400078e000a */
[----:B------:R-:W-:-:S02]  /*9c50*/  @!P1 IMAD.MOV.U32 R55, RZ, RZ, R11 ;  /* 0x000000ffff379224 */ /* 0x000fc400078e000b */
[----:B------:R-:W-:Y:S02]  /*9c60*/  @!P1 IMAD.MOV.U32 R20, RZ, RZ, R8 ;  /* 0x000000ffff149224 */ /* 0x000fe400078e0008 */
[----:B------:R-:W-:Y:S02]  /*9c70*/  @!P1 IMAD.MOV.U32 R21, RZ, RZ, R9 ;  /* 0x000000ffff159224 */ /* 0x000fe400078e0009 */
[----:B---3--:R-:W-:Y:S02]  /*9c80*/  @!P1 IMAD.MOV.U32 R64, RZ, RZ, R4 ;  /* 0x000000ffff409224 */ /* 0x008fe400078e0004 */
[----:B------:R-:W-:Y:S02]  /*9c90*/  @!P1 IMAD.MOV.U32 R65, RZ, RZ, R5 ;  /* 0x000000ffff419224 */ /* 0x000fe400078e0005 */
[----:B------:R-:W-:Y:S02]  /*9ca0*/  @!P1 IMAD.MOV.U32 R66, RZ, RZ, R6 ;  /* 0x000000ffff429224 */ /* 0x000fe400078e0006 */
[----:B------:R-:W-:-:S02]  /*9cb0*/  @!P1 IMAD.MOV.U32 R67, RZ, RZ, R7 ;  /* 0x000000ffff439224 */ /* 0x000fc400078e0007 */
[----:B------:R-:W-:Y:S02]  /*9cc0*/  IMAD.MOV.U32 R8, RZ, RZ, R54 ;  /* 0x000000ffff087224 */ /* 0x000fe400078e0036 */
[----:B------:R-:W-:Y:S02]  /*9cd0*/  IMAD.MOV.U32 R9, RZ, RZ, R55 ;  /* 0x000000ffff097224 */ /* 0x000fe400078e0037 */
        /* <DEDUP_REMOVED lines=9> */
[----:B-----5:R-:W-:Y:S01]  /*9d70*/  PRMT R44, R44, 0x5410, R4 ;  /* 0x000054102c2c7816 */ /* 0x020fe20000000004 */
[----:B------:R-:W-:Y:S01]  /*9d80*/  IMAD.MOV.U32 R7, RZ, RZ, R67 ;  /* 0x000000ffff077224 */ /* 0x000fe200078e0043 */
[----:B------:R-:W-:-:S02]  /*9d90*/  PRMT R75, R75, 0x5410, R5 ;  /* 0x000054104b4b7816 */ /* 0x000fc40000000005 */
[----:B------:R-:W-:Y:S02]  /*9da0*/  CS2R R8, SRZ ;  /* 0x0000000000087805 */ /* 0x000fe4000001ff00 */
[----:B------:R-:W-:Y:S02]  /*9db0*/  PRMT R80, R6, 0x7610, R80 ;  /* 0x0000761006507816 */ /* 0x000fe40000000050 */
[----:B01--4-:R-:W-:-:S07]  /*9dc0*/  PRMT R76, R76, 0x5410, R7 ;  /* 0x000054104c4c7816 */ /* 0x013fce0000000007 */
.L_x_4049:
[----:B------:R-:W2:Y:S01]  /*9dd0*/  LDL R5, [R1+0x21c] ;  /* 0x00021c0001057983 */ /* 0x000ea20000100800 */
[----:B------:R-:W-:Y:S01]  /*9de0*/  VIADD R0, R0, 0x40 ;  /* 0x0000004000007836 */ /* 0x000fe20000000000 */
[----:B------:R-:W-:Y:S01]  /*9df0*/  BSSY B1, `(.L_x_3710) ;  /* 0x0000016000017945 */ /* 0x000fe20003800000 */
[----:B------:R-:W-:Y:S02]  /*9e00*/  CS2R R10, SRZ ;  /* 0x00000000000a7805 */ /* 0x000fe4000001ff00 */
[----:B------:R-:W-:Y:S02]  /*9e10*/  CS2R R6, SRZ ;  /* 0x0000000000067805 */ /* 0x000fe4000001ff00 */
[----:B------:R-:W-:Y:S02]  /*9e20*/  ISETP.GE.AND P1, PT, R0, R3, PT ;  /* 0x000000030000720c */ /* 0x000fe40003f26270 */
[----:B--2---:R-:W-:-:S04]  /*9e30*/  LEA.HI R4, R5, R5, RZ, 0x1 ;  /* 0x0000000505047211 */ /* 0x004fc800078f08ff */
        /* <DEDUP_REMOVED lines=11> */
[-C--:B------:R-:W-:Y:S02]  /*9ef0*/  IADD3 R4, P1, R29, R8.reuse, RZ ;  /* 0x000000081d047210 */ /* 0x080fe40007f3e0ff */
[----:B------:R-:W-:-:S03]  /*9f00*/  IADD3 R8, P2, R14, R8, RZ ;  /* 0x000000080e087210 */ /* 0x000fc60007f5e0ff */
[--C-:B------:R-:W-:Y:S02]  /*9f10*/  IMAD.X R5, R28, 0x1, R7.reuse, P1 ;  /* 0x000000011c057824 */ /* 0x100fe400008e0607 */
[----:B------:R-:W-:-:S04]  /*9f20*/  IMAD.X R9, R30, 0x1, R7, P2 ;  /* 0x000000011e097824 */ /* 0x000fc800010e0607 */
[----:B------:R-:W5:Y:S04]  /*9f30*/  LD.E.128 R4, desc[UR42][R4.64] ;  /* 0x0000002a04047980 */ /* 0x000f68000c101d00 */
[----:B------:R-:W5:Y:S02]  /*9f40*/  LD.E.128 R8, desc[UR42][R8.64] ;  /* 0x0000002a08087980 */ /* 0x000f64000c101d00 */
.L_x_3711:
[----:B------:R-:W-:Y:S05]  /*9f50*/  BSYNC B1 ;  /* 0x0000000000017941 */ /* 0x000fea0003800000 */
.L_x_3710:
[----:B------:R-:W0:Y:S01]  /*9f60*/  SYNCS.PHASECHK.TRANS64.TRYWAIT P1, [R2+URZ+0x32400], R13 ;  /* 0x0324000d020075a7 */ /* 0x000e22000802017f */
[----:B------:R-:W-:Y:S04]  /*9f70*/  BSSY B1, `(.L_x_3712) ;  /* 0x0000002000017945 */ /* 0x000fe80003800000 */
[----:B0-----:R-:W-:Y:S05]  /*9f80*/  @!P1 BRA `(.L_x_3713) ;  /* 0x0000031000409947 */ /* 0x001fea0003800000 */
.L_x_4050:
[----:B------:R-:W-:Y:S05]  /*9f90*/  BSYNC B1 ;  /* 0x0000000000017941 */ /* 0x000fea0003800000 */
.L_x_3712:
[----:B------:R-:W2:Y:S01]  /*9fa0*/  LDL R0, [R1+0x70] ;  /* 0x0000700001007983 */ /* 0x000ea20000100800 */
[----:B-----5:R-:W-:Y:S01]  /*9fb0*/  IMAD.MOV.U32 R12, RZ, RZ, R9 ;  /* 0x000000ffff0c7224 */ /* 0x020fe200078e0009 */
[----:B------:R-:W-:Y:S01]  /*9fc0*/  BSSY B1, `(.L_x_3714) ;  /* 0x000007b000017945 */ /* 0x000fe20003800000 */
[----:B0-----:R-:W-:Y:S02]  /*9fd0*/  IMAD.MOV.U32 R13, RZ, RZ, R4 ;  /* 0x000000ffff0d7224 */ /* 0x001fe400078e0004 */
[----:B------:R-:W-:Y:S01]  /*9fe0*/  IMAD.MOV.U32 R14, RZ, RZ, R5 ;  /* 0x000000ffff0e7224 */ /* 0x000fe200078e0005 */
[----:B------:R-:W-:Y:S01]  /*9ff0*/  PRMT R44, R12, 0x7610, R44 ;  /* 0x000076100c2c7816 */ /* 0x000fe2000000002c */
[----:B------:R-:W-:Y:S01]  /*a000*/  IMAD.MOV.U32 R12, RZ, RZ, R11 ;  /* 0x000000ffff0c7224 */ /* 0x000fe200078e000b */
[----:B------:R-:W-:Y:S01]  /*a010*/  PRMT R78, R13, 0x7610, R78 ;  /* 0x000076100d4e7816 */ /* 0x000fe2000000004e */
[----:B------:R-:W-:Y:S01]  /*a020*/  IMAD.MOV.U32 R70, RZ, RZ, R7 ;  /* 0x000000ffff467224 */ /* 0x000fe200078e0007 */
[----:B------:R-:W-:-:S02]  /*a030*/  PRMT R77, R14, 0x7610, R77 ;  /* 0x000076100e4d7816 */ /* 0x000fc4000000004d */
[----:B------:R-:W-:Y:S01]  /*a040*/  PRMT R76, R12, 0x7610, R76 ;  /* 0x000076100c4c7816 */ /* 0x000fe2000000004c */
[----:B--2---:R-:W-:Y:S02]  /*a050*/  IMAD R3, R0, -0x80, R3 ;  /* 0xffffff8000037824 */ /* 0x004fe400078e0203 */
[----:B------:R-:W-:-:S03]  /*a060*/  IMAD.MOV.U32 R0, RZ, RZ, R8 ;  /* 0x000000ffff007224 */ /* 0x000fc600078e0008 */
[----:B------:R-:W-:-:S04]  /*a070*/  VIMNMX R3, R3, 0x80, PT ;  /* 0x0000008003037848 */ /* 0x000fc80003fe0100 */
[-C--:B------:R-:W-:Y:S02]  /*a080*/  ISETP.GE.OR P1, PT, R22, R3.reuse, P0 ;  /* 0x000000031600720c */ /* 0x080fe40000726670 */
[----:B------:R-:W-:Y:S01]  /*a090*/  ISETP.GE.OR P0, PT, R156, R3, P0 ;  /* 0x000000039c00720c */ /* 0x000fe20000706670 */
[----:B------:R-:W-:-:S05]  /*a0a0*/  IMAD.MOV.U32 R3, RZ, RZ, R10 ;  /* 0x000000ffff037224 */ /* 0x000fca00078e000a */
[----:B------:R-:W-:Y:S01]  /*a0b0*/  PRMT R75, R3, 0x7610, R75 ;  /* 0x00007610034b7816 */ /* 0x000fe2000000004b */
[----:B------:R-:W-:-:S04]  /*a0c0*/  IMAD.MOV.U32 R3, RZ, RZ, R6 ;  /* 0x000000ffff037224 */ /* 0x000fc800078e0006 */
[----:B------:R-:W-:Y:S05]  /*a0d0*/  @P1 BRA `(.L_x_3715) ;  /* 0x0000000400a41947 */ /* 0x000fea0003800000 */
[----:B------:R-:W2:Y:S01]  /*a0e0*/  LDL R15, [R1+0x474] ;  /* 0x00047400010f7983 */ /* 0x000ea20000100800 */
[----:B------:R-:W-:Y:S01]  /*a0f0*/  IMAD.IADD R14, R152, 0x1, R69 ;  /* 0x00000001980e7824 */ /* 0x000fe200078e0245 */
[----:B------:R-:W-:Y:S02]  /*a100*/  SHF.R.U64 R79, R20, 0x10, R21 ;  /* 0x00000010144f7819 */ /* 0x000fe40000001215 */
[----:B------:R-:W-:Y:S02]  /*a110*/  SHF.R.U64 R82, R64, 0x10, R65 ;  /* 0x0000001040527819 */ /* 0x000fe40000001241 */
[--C-:B------:R-:W-:Y:S02]  /*a120*/  SHF.R.U64 R20, R54, 0x10, R55.reuse ;  /* 0x0000001036147819 */ /* 0x100fe40000001237 */
[----:B------:R-:W-:Y:S02]  /*a130*/  SHF.R.U32.HI R55, RZ, 0x10, R55 ;  /* 0x00000010ff377819 */ /* 0x000fe40000011637 */
[----:B------:R-:W-:-:S02]  /*a140*/  PRMT R82, R44, 0x5432, R82 ;  /* 0x000054322c527816 */ /* 0x000fc40000000052 */
[----:B------:R-:W-:Y:S02]  /*a150*/  SHF.R.U32.HI R81, RZ, 0x10, R21 ;  /* 0x00000010ff517819 */ /* 0x000fe40000011615 */
[----:B------:R-:W-:Y:S02]  /*a160*/  SHF.R.U64 R85, R66, 0x10, R67 ;  /* 0x0000001042557819 */ /* 0x000fe40000001243 */
[----:B------:R-:W-:Y:S01]  /*a170*/  PRMT R79, R83, 0x5410, R79 ;  /* 0x00005410534f7816 */ /* 0x000fe2000000004f */
[----:B------:R-:W-:Y:S01]  /*a180*/  IMAD.U32 R83, R82, 0x10000, RZ ;  /* 0x0001000052537824 */ /* 0x000fe200078e00ff */
[----:B------:R-:W-:Y:S02]  /*a190*/  PRMT R63, R63, 0x5410, R20 ;  /* 0x000054103f3f7816 */ /* 0x000fe40000000014 */
[----:B------:R-:W-:Y:S02]  /*a1a0*/  PRMT R68, R68, 0x5410, R55 ;  /* 0x0000541044447816 */ /* 0x000fe40000000037 */
[----:B------:R-:W-:-:S02]  /*a1b0*/  SHF.R.U32.HI R84, RZ, 0x10, R65 ;  /* 0x00000010ff547819 */ /* 0x000fc40000011641 */
[----:B------:R-:W-:Y:S01]  /*a1c0*/  PRMT R85, R80, 0x5410, R85 ;  /* 0x0000541050557816 */ /* 0x000fe20000000055 */
[----:B------:R-:W-:Y:S01]  /*a1d0*/  IMAD.U32 R80, R79, 0x10000, RZ ;  /* 0x000100004f507824 */ /* 0x000fe200078e00ff */
[----:B------:R-:W-:Y:S02]  /*a1e0*/  PRMT R81, R87, 0x5410, R81 ;  /* 0x0000541057517816 */ /* 0x000fe40000000051 */
[----:B------:R-:W-:Y:S02]  /*a1f0*/  LOP3.LUT R82, R82, 0xffff0000, RZ, 0xc0, !PT ;  /* 0xffff000052527812 */ /* 0x000fe400078ec0ff */
[----:B------:R-:W-:Y:S02]  /*a200*/  PRMT R84, R75, 0x5432, R84 ;  /* 0x000054324b547816 */ /* 0x000fe40000000054 */
[----:B------:R-:W-:Y:S02]  /*a210*/  LOP3.LUT R79, R79, 0xffff0000, RZ, 0xc0, !PT ;  /* 0xffff00004f4f7812 */ /* 0x000fe400078ec0ff */
[----:B------:R-:W-:-:S04]  /*a220*/  SHF.R.U32.HI R86, RZ, 0x10, R67 ;  /* 0x00000010ff567819 */ /* 0x000fc80000011643 */
[----:B------:R-:W-:Y:S01]  /*a230*/  PRMT R86, R76, 0x5432, R86 ;  /* 0x000054324c567816 */ /* 0x000fe20000000056 */
[----:B--2---:R-:W-:-:S05]  /*a240*/  IMAD.SHL.U32 R12, R15, 0x40, RZ ;  /* 0x000000400f0c7824 */ /* 0x004fca00078e00ff */
[----:B------:R-:W-:-:S04]  /*a250*/  LOP3.LUT R15, R12, 0x1c0, RZ, 0xc0, !PT ;  /* 0x000001c00c0f7812 */ /* 0x000fc800078ec0ff */
[C---:B------:R-:W-:Y:S02]  /*a260*/  LOP3.LUT R12, R15.reuse, 0x38, R152, 0xf8, !PT ;  /* 0x000000380f0c7812 */ /* 0x040fe400078ef898 */
[----:B------:R-:W-:Y:S02]  /*a270*/  SHF.R.U32.HI R29, RZ, 0x3, R15 ;  /* 0x00000003ff1d7819 */ /* 0x000fe4000001160f */
[----:B------:R-:W-:Y:S02]  /*a280*/  LOP3.LUT R14, R15, 0x38, R14, 0xf8, !PT ;  /* 0x000000380f0e7812 */ /* 0x000fe400078ef80e */
[-C--:B------:R-:W-:Y:S02]  /*a290*/  LOP3.LUT R13, R12, R29.reuse, RZ, 0x3c, !PT ;  /* 0x0000001d0c0d7212 */ /* 0x080fe400078e3cff */
[----:B------:R-:W-:-:S03]  /*a2a0*/  LOP3.LUT R15, R14, R29, RZ, 0x3c, !PT ;  /* 0x0000001d0e0f7212 */ /* 0x000fc600078e3cff */
[C---:B------:R-:W-:Y:S02]  /*a2b0*/  IMAD R13, R180.reuse, 0x200, R13 ;  /* 0x00000200b40d7824 */ /* 0x040fe400078e020d */
[----:B------:R-:W-:Y:S02]  /*a2c0*/  IMAD R29, R180, 0x200, R15 ;  /* 0x00000200b41d7824 */ /* 0x000fe400078e020f */
[--C-:B------:R-:W-:Y:S02]  /*a2d0*/  IMAD R71, R13, 0x2, R2.reuse ;  /* 0x000000020d477824 */ /* 0x100fe400078e0202 */
[----:B------:R-:W-:-:S03]  /*a2e0*/  IMAD R74, R29, 0x2, R2 ;  /* 0x000000021d4a7824 */ /* 0x000fc600078e0202 */
[----:B------:R-:W0:Y:S04]  /*a2f0*/  LDS.128 R12, [R71+0x18400] ;  /* 0x01840000470c7984 */ /* 0x000e280000000c00 */
[----:B------:R-:W1:Y:S01]  /*a300*/  LDS.128 R28, [R74+0x18400] ;  /* 0x018400004a1c7984 */ /* 0x000e620000000c00 */
        /* <DEDUP_REMOVED lines=12> */
[C---:B------:R-:W-:Y:S01]  /*a3d0*/  FMUL.FTZ R88, R28.reuse, R82 ;  /* 0x000000521c587220 */ /* 0x040fe20000410000 */
[----:B------:R-:W-:Y:S01]  /*a3e0*/  FMUL.FTZ R28, R28, R79 ;  /* 0x0000004f1c1c7220 */ /* 0x000fe20000410000 */
[----:B------:R-:W-:Y:S01]  /*a3f0*/  FFMA.FTZ R87, R20, R80, -R87 ;  /* 0x0000005014577223 */ /* 0x000fe20000010857 */
[----:B------:R-:W-:-:S02]  /*a400*/  IMAD.U32 R80, R84, 0x10000, RZ ;  /* 0x0001000054507824 */ /* 0x000fc400078e00ff */
[----:B------:R-:W-:Y:S01]  /*a410*/  FFMA.FTZ R83, R20, R83, R15 ;  /* 0x0000005314537223 */ /* 0x000fe2000001000f */
[----:B------:R-:W-:Y:S01]  /*a420*/  IMAD.U32 R15, R81, 0x10000, RZ ;  /* 0x00010000510f7824 */ /* 0x000fe200078e00ff */
[----:B------:R-:W-:Y:S01]  /*a430*/  LOP3.LUT R84, R84, 0xffff0000, RZ, 0xc0, !PT ;  /* 0xffff000054547812 */ /* 0x000fe200078ec0ff */
[----:B------:R-:W-:Y:S01]  /*a440*/  FFMA.FTZ R88, R21, R79, -R88 ;  /* 0x0000004f15587223 */ /* 0x000fe20000010858 */
[----:B------:R-:W-:Y:S02]  /*a450*/  IMAD.U32 R54, R13, 0x10000, RZ ;  /* 0x000100000d367824 */ /* 0x000fe400078e00ff */
[----:B------:R-:W-:Y:S01]  /*a460*/  FMUL.FTZ R79, R65, R80 ;  /* 0x00000050414f7220 */ /* 0x000fe20000410000 */
[----:B------:R-:W-:Y:S01]  /*a470*/  LOP3.LUT R13, R13, 0xffff0000, RZ, 0xc0, !PT ;  /* 0xffff00000d0d7812 */ /* 0x000fe200078ec0ff */
[-C--:B------:R-:W-:Y:S01]  /*a480*/  FMUL.FTZ R65, R65, R15.reuse ;  /* 0x0000000f41417220 */ /* 0x080fe20000410000 */
[----:B------:R-:W-:Y:S01]  /*a490*/  FFMA.FTZ R82, R21, R82, R28 ;  /* 0x0000005215527223 */ /* 0x000fe2000001001c */
[----:B------:R-:W-:Y:S01]  /*a4a0*/  LOP3.LUT R20, R81, 0xffff0000, RZ, 0xc0, !PT ;  /* 0xffff000051147812 */ /* 0x000fe200078ec0ff */
[----:B------:R-:W-:Y:S01]  /*a4b0*/  FMUL.FTZ R28, R29, R84 ;  /* 0x000000541d1c7220 */ /* 0x000fe20000410000 */
[C---:B------:R-:W-:Y:S01]  /*a4c0*/  FFMA.FTZ R79, R54.reuse, R15, -R79 ;  /* 0x0000000f364f7223 */ /* 0x040fe2000001084f */
[----:B------:R-:W-:Y:S01]  /*a4d0*/  FFMA.FTZ R65, R54, R80, R65 ;  /* 0x0000005036417223 */ /* 0x000fe20000010041 */
[----:B------:R-:W-:-:S02]  /*a4e0*/  IMAD.U32 R66, R30, 0x10000, RZ ;  /* 0x000100001e427824 */ /* 0x000fc400078e00ff */
[-C--:B------:R-:W-:Y:S01]  /*a4f0*/  FMUL.FTZ R80, R29, R20.reuse ;  /* 0x000000141d507220 */ /* 0x080fe20000410000 */
[----:B------:R-:W-:Y:S02]  /*a500*/  IMAD.U32 R21, R85, 0x10000, RZ ;  /* 0x0001000055157824 */ /* 0x000fe400078e00ff */
[----:B------:R-:W-:Y:S01]  /*a510*/  FFMA.FTZ R54, R13, R20, -R28 ;  /* 0x000000140d367223 */ /* 0x000fe2000001081c */
[----:B------:R-:W-:Y:S02]  /*a520*/  IMAD.U32 R67, R31, 0x10000, RZ ;  /* 0x000100001f437824 */ /* 0x000fe400078e00ff */
[----:B------:R-:W-:Y:S01]  /*a530*/  FFMA.FTZ R80, R13, R84, R80 ;  /* 0x000000540d507223 */ /* 0x000fe20000010050 */
[----:B------:R-:W-:Y:S02]  /*a540*/  IMAD.U32 R15, R63, 0x10000, RZ ;  /* 0x000100003f0f7824 */ /* 0x000fe400078e00ff */
[----:B------:R-:W-:Y:S01]  /*a550*/  FMUL.FTZ R90, R66, R21 ;  /* 0x00000015425a7220 */ /* 0x000fe20000410000 */
[----:B------:R-:W-:Y:S01]  /*a560*/  IMAD.U32 R28, R86, 0x10000, RZ ;  /* 0x00010000561c7824 */ /* 0x000fe200078e00ff */
[----:B------:R-:W-:Y:S01]  /*a570*/  LOP3.LUT R30, R30, 0xffff0000, RZ, 0xc0, !PT ;  /* 0xffff00001e1e7812 */ /* 0x000fe200078ec0ff */
[----:B------:R-:W-:Y:S01]  /*a580*/  IMAD.U32 R20, R68, 0x10000, RZ ;  /* 0x0001000044147824 */ /* 0x000fe200078e00ff */
[----:B------:R-:W-:Y:S01]  /*a590*/  LOP3.LUT R31, R31, 0xffff0000, RZ, 0xc0, !PT ;  /* 0xffff00001f1f7812 */ /* 0x000fe200078ec0ff */
[-C--:B------:R-:W-:Y:S01]  /*a5a0*/  FMUL.FTZ R66, R66, R15.reuse ;  /* 0x0000000f42427220 */ /* 0x080fe20000410000 */
[----:B------:R-:W-:Y:S01]  /*a5b0*/  FMUL.FTZ R13, R67, R28 ;  /* 0x0000001c430d7220 */ /* 0x000fe20000410000 */
[----:B------:R-:W-:Y:S01]  /*a5c0*/  LOP3.LUT R85, R85, 0xffff0000, RZ, 0xc0, !PT ;  /* 0xffff000055557812 */ /* 0x000fe200078ec0ff */
[C---:B------:R-:W-:Y:S01]  /*a5d0*/  FFMA.FTZ R90, R55.reuse, R15, -R90 ;  /* 0x0000000f375a7223 */ /* 0x040fe2000001085a */
[----:B------:R-:W-:Y:S01]  /*a5e0*/  LOP3.LUT R86, R86, 0xffff0000, RZ, 0xc0, !PT ;  /* 0xffff000056567812 */ /* 0x000fe200078ec0ff */
[----:B------:R-:W-:Y:S01]  /*a5f0*/  FFMA.FTZ R66, R55, R21, R66 ;  /* 0x0000001537427223 */ /* 0x000fe20000010042 */
[----:B------:R-:W-:Y:S01]  /*a600*/  LOP3.LUT R63, R63, 0xffff0000, RZ, 0xc0, !PT ;  /* 0xffff00003f3f7812 */ /* 0x000fe200078ec0ff */
[----:B------:R-:W-:Y:S01]  /*a610*/  FFMA.FTZ R15, R64, R20, -R13 ;  /* 0x00000014400f7223 */ /* 0x000fe2000001080d */
[----:B------:R-:W-:Y:S01]  /*a620*/  LOP3.LUT R68, R68, 0xffff0000, RZ, 0xc0, !PT ;  /* 0xffff000044447812 */ /* 0x000fe200078ec0ff */
[C---:B------:R-:W-:Y:S01]  /*a630*/  FMUL.FTZ R13, R30.reuse, R85 ;  /* 0x000000551e0d7220 */ /* 0x040fe20000410000 */
        /* <DEDUP_REMOVED lines=19> */
.L_x_3715:
[----:B------:R-:W-:Y:S05]  /*a770*/  BSYNC B1 ;  /* 0x0000000000017941 */ /* 0x000fea0003800000 */
.L_x_3714:
[----:B------:R-:W-:Y:S02]  /*a780*/  PRMT R0, R0, 0x5410, R3 ;  /* 0x0000541000007816 */ /* 0x000fe40000000003 */
[----:B------:R-:W-:Y:S01]  /*a790*/  PRMT R21, R21, 0x5410, R70 ;  /* 0x0000541015157816 */ /* 0x000fe20000000046 */
[----:B------:R-:W-:Y:S06]  /*a7a0*/  @P0 BRA `(.L_x_3706) ;  /* 0x0000000400880947 */ /* 0x000fec0003800000 */
[----:B------:R-:W2:Y:S01]  /*a7b0*/  LDL R66, [R1+0x50c] ;  /* 0x00050c0001427983 */ /* 0x000ea20000100800 */
[----:B------:R-:W-:Y:S01]  /*a7c0*/  IMAD.IADD R69, R152, 0x1, R69 ;  /* 0x0000000198457824 */ /* 0x000fe200078e0245 */
[--C-:B------:R-:W-:Y:S02]  /*a7d0*/  SHF.R.U64 R55, R8, 0x10, R9.reuse ;  /* 0x0000001008377819 */ /* 0x100fe40000001209 */
[----:B------:R-:W-:Y:S02]  /*a7e0*/  SHF.R.U32.HI R9, RZ, 0x10, R9 ;  /* 0x00000010ff097819 */ /* 0x000fe40000011609 */
[----:B0-----:R-:W-:Y:S02]  /*a7f0*/  LOP3.LUT R12, R190, 0x38, R69, 0xf8, !PT ;  /* 0x00000038be0c7812 */ /* 0x001fe400078ef845 */
[----:B------:R-:W-:Y:S02]  /*a800*/  PRMT R55, R0, 0x5410, R55 ;  /* 0x0000541000377816 */ /* 0x000fe40000000037 */
[----:B------:R-:W-:-:S02]  /*a810*/  LOP3.LUT R3, R12, R191, RZ, 0x3c, !PT ;  /* 0x000000bf0c037212 */ /* 0x000fc400078e3cff */
[--C-:B------:R-:W-:Y:S02]  /*a820*/  SHF.R.U64 R20, R6, 0x10, R7.reuse ;  /* 0x0000001006147819 */ /* 0x100fe40000001207 */
[----:B------:R-:W-:Y:S01]  /*a830*/  SHF.R.U32.HI R54, RZ, 0x10, R7 ;  /* 0x00000010ff367819 */ /* 0x000fe20000011607 */
[----:B------:R-:W-:Y:S01]  /*a840*/  IMAD.IADD R3, R192, 0x1, R3 ;  /* 0x00000001c0037824 */ /* 0x000fe200078e0203 */
[----:B------:R-:W-:Y:S02]  /*a850*/  PRMT R44, R44, 0x5410, R9 ;  /* 0x000054102c2c7816 */ /* 0x000fe40000000009 */
[--C-:B------:R-:W-:Y:S01]  /*a860*/  SHF.R.U32.HI R64, RZ, 0x10, R5.reuse ;  /* 0x00000010ff407819 */ /* 0x100fe20000011605 */
[----:B------:R-:W-:Y:S01]  /*a870*/  IMAD R2, R3, 0x2, R2 ;  /* 0x0000000203027824 */ /* 0x000fe200078e0202 */
[----:B------:R-:W-:Y:S02]  /*a880*/  SHF.R.U64 R3, R4, 0x10, R5 ;  /* 0x0000001004037819 */ /* 0x000fe40000001205 */
[----:B------:R-:W-:-:S02]  /*a890*/  SHF.R.U64 R4, R10, 0x10, R11 ;  /* 0x000000100a047819 */ /* 0x000fc4000000120b */
[----:B------:R-:W0:Y:S01]  /*a8a0*/  LDS.128 R28, [R2+0x18400] ;  /* 0x01840000021c7984 */ /* 0x000e220000000c00 */
[----:B------:R-:W-:Y:S02]  /*a8b0*/  PRMT R78, R78, 0x5410, R3 ;  /* 0x000054104e4e7816 */ /* 0x000fe40000000003 */
[----:B------:R-:W-:Y:S02]  /*a8c0*/  SHF.R.U32.HI R11, RZ, 0x10, R11 ;  /* 0x00000010ff0b7819 */ /* 0x000fe4000001160b */
[----:B------:R-:W-:Y:S02]  /*a8d0*/  PRMT R20, R0, 0x5432, R20 ;  /* 0x0000543200147816 */ /* 0x000fe40000000014 */
[----:B------:R-:W-:Y:S01]  /*a8e0*/  PRMT R54, R21, 0x5432, R54 ;  /* 0x0000543215367816 */ /* 0x000fe20000000036 */
[----:B------:R-:W-:Y:S01]  /*a8f0*/  IMAD.U32 R21, R78, 0x10000, RZ ;  /* 0x000100004e157824 */ /* 0x000fe200078e00ff */
[----:B------:R-:W-:Y:S02]  /*a900*/  PRMT R75, R75, 0x5410, R4 ;  /* 0x000054104b4b7816 */ /* 0x000fe40000000004 */
[----:B------:R-:W-:-:S02]  /*a910*/  PRMT R76, R76, 0x5410, R11 ;  /* 0x000054104c4c7816 */ /* 0x000fc4000000000b */
[----:B------:R-:W-:Y:S02]  /*a920*/  PRMT R77, R77, 0x5410, R64 ;  /* 0x000054104d4d7816 */ /* 0x000fe40000000040 */
[----:B------:R-:W-:Y:S01]  /*a930*/  LOP3.LUT R78, R78, 0xffff0000, RZ, 0xc0, !PT ;  /* 0xffff00004e4e7812 */ /* 0x000fe200078ec0ff */
[----:B------:R-:W-:Y:S02]  /*a940*/  IMAD.U32 R64, R76, 0x10000, RZ ;  /* 0x000100004c407824 */ /* 0x000fe400078e00ff */
[C---:B0-----:R-:W-:Y:S01]  /*a950*/  IMAD.U32 R8, R28.reuse, 0x10000, RZ ;  /* 0x000100001c087824 */ /* 0x041fe200078e00ff */
[----:B------:R-:W-:Y:S01]  /*a960*/  LOP3.LUT R9, R28, 0xffff0000, RZ, 0xc0, !PT ;  /* 0xffff00001c097812 */ /* 0x000fe200078ec0ff */
[C---:B------:R-:W-:Y:S01]  /*a970*/  IMAD.U32 R10, R29.reuse, 0x10000, RZ ;  /* 0x000100001d0a7824 */ /* 0x040fe200078e00ff */
[----:B------:R-:W-:Y:S01]  /*a980*/  LOP3.LUT R28, R29, 0xffff0000, RZ, 0xc0, !PT ;  /* 0xffff00001d1c7812 */ /* 0x000fe200078ec0ff */
[----:B------:R-:W-:Y:S02]  /*a990*/  IMAD.U32 R29, R55, 0x10000, RZ ;  /* 0x00010000371d7824 */ /* 0x000fe400078e00ff */
[----:B------:R-:W-:Y:S01]  /*a9a0*/  FMUL.FTZ R65, R8, R21 ;  /* 0x0000001508417220 */ /* 0x000fe20000410000 */
[----:B------:R-:W-:-:S02]  /*a9b0*/  IMAD.U32 R11, R30, 0x10000, RZ ;  /* 0x000100001e0b7824 */ /* 0x000fc400078e00ff */
[----:B------:R-:W-:Y:S01]  /*a9c0*/  FMUL.FTZ R63, R8, R29 ;  /* 0x0000001d083f7220 */ /* 0x000fe20000410000 */
[----:B------:R-:W-:Y:S01]  /*a9d0*/  LOP3.LUT R8, R55, 0xffff0000, RZ, 0xc0, !PT ;  /* 0xffff000037087812 */ /* 0x000fe200078ec0ff */
[----:B--2---:R-:W0:Y:S02]  /*a9e0*/  LDS.128 R12, [R66+0x18400] ;  /* 0x01840000420c7984 */ /* 0x004e240000000c00 */
[C---:B0-----:R-:W-:Y:S01]  /*a9f0*/  IMAD.U32 R0, R12.reuse, 0x10000, RZ ;  /* 0x000100000c007824 */ /* 0x041fe200078e00ff */
[----:B------:R-:W-:Y:S01]  /*aa00*/  LOP3.LUT R3, R12, 0xffff0000, RZ, 0xc0, !PT ;  /* 0xffff00000c037812 */ /* 0x000fe200078ec0ff */
[C---:B------:R-:W-:Y:S01]  /*aa10*/  IMAD.U32 R4, R13.reuse, 0x10000, RZ ;  /* 0x000100000d047824 */ /* 0x040fe200078e00ff */
[----:B------:R-:W-:Y:S01]  /*aa20*/  LOP3.LUT R12, R13, 0xffff0000, RZ, 0xc0, !PT ;  /* 0xffff00000d0c7812 */ /* 0x000fe200078ec0ff */
[C---:B------:R-:W-:Y:S01]  /*aa30*/  IMAD.U32 R5, R14.reuse, 0x10000, RZ ;  /* 0x000100000e057824 */ /* 0x040fe200078e00ff */
[----:B------:R-:W-:Y:S01]  /*aa40*/  LOP3.LUT R6, R14, 0xffff0000, RZ, 0xc0, !PT ;  /* 0xffff00000e067812 */ /* 0x000fe200078ec0ff */
[C---:B------:R-:W-:Y:S01]  /*aa50*/  IMAD.U32 R7, R15.reuse, 0x10000, RZ ;  /* 0x000100000f077824 */ /* 0x040fe200078e00ff */
[----:B------:R-:W-:Y:S01]  /*aa60*/  LOP3.LUT R14, R15, 0xffff0000, RZ, 0xc0, !PT ;  /* 0xffff00000f0e7812 */ /* 0x000fe200078ec0ff */
[C---:B------:R-:W-:Y:S01]  /*aa70*/  IMAD.U32 R15, R31.reuse, 0x10000, RZ ;  /* 0x000100001f0f7824 */ /* 0x040fe200078e00ff */
[----:B------:R-:W-:Y:S01]  /*aa80*/  LOP3.LUT R13, R30, 0xffff0000, RZ, 0xc0, !PT ;  /* 0xffff00001e0d7812 */ /* 0x000fe200078ec0ff */
[----:B------:R-:W-:Y:S01]  /*aa90*/  FFMA.FTZ R63, R0, R21, -R63 ;  /* 0x00000015003f7223 */ /* 0x000fe2000001083f */
[----:B------:R-:W-:Y:S01]  /*aaa0*/  LOP3.LUT R30, R31, 0xffff0000, RZ, 0xc0, !PT ;  /* 0xffff00001f1e7812 */ /* 0x000fe200078ec0ff */
[----:B------:R-:W-:-:S02]  /*aab0*/  IMAD.U32 R31, R44, 0x10000, RZ ;  /* 0x000100002c1f7824 */ /* 0x000fc400078e00ff */
[----:B------:R-:W-:Y:S01]  /*aac0*/  FFMA.FTZ R65, R0, R29, R65 ;  /* 0x0000001d00417223 */ /* 0x000fe20000010041 */
[C---:B------:R-:W-:Y:S01]  /*aad0*/  IMAD.U32 R21, R77.reuse, 0x10000, RZ ;  /* 0x000100004d157824 */ /* 0x040fe200078e00ff */
[----:B------:R-:W-:Y:S01]  /*aae0*/  LOP3.LUT R77, R77, 0xffff0000, RZ, 0xc0, !PT ;  /* 0xffff00004d4d7812 */ /* 0x000fe200078ec0ff */
[----:B------:R-:W-:Y:S01]  /*aaf0*/  FMUL.FTZ R67, R10, R31 ;  /* 0x0000001f0a437220 */ /* 0x000fe20000410000 */
[----:B------:R-:W-:Y:S02]  /*ab00*/  IMAD.U32 R0, R54, 0x10000, RZ ;  /* 0x0001000036007824 */ /* 0x000fe400078e00ff */
[-C--:B------:R-:W-:Y:S01]  /*ab10*/  FMUL.FTZ R29, R10, R21.reuse ;  /* 0x000000150a1d7220 */ /* 0x080fe20000410000 */
[C---:B------:R-:W-:Y:S01]  /*ab20*/  FMUL.FTZ R10, R15.reuse, R64 ;  /* 0x000000400f0a7220 */ /* 0x040fe20000410000 */
[C---:B------:R-:W-:Y:S01]  /*ab30*/  FFMA.FTZ R67, R4.reuse, R21, -R67 ;  /* 0x0000001504437223 */ /* 0x040fe20000010843 */
[-C--:B------:R-:W-:Y:S01]  /*ab40*/  FMUL.FTZ R21, R15, R0.reuse ;  /* 0x000000000f157220 */ /* 0x080fe20000410000 */
[----:B------:R-:W-:Y:S01]  /*ab50*/  FFMA.FTZ R29, R4, R31, R29 ;  /* 0x0000001f041d7223 */ /* 0x000fe2000001001d */
[----:B------:R-:W-:Y:S01]  /*ab60*/  FFMA.FTZ R15, R7, R0, -R10 ;  /* 0x00000000070f7223 */ /* 0x000fe2000001080a */
[----:B------:R-:W-:Y:S01]  /*ab70*/  FMUL.FTZ R0, R9, R8 ;  /* 0x0000000809007220 */ /* 0x000fe20000410000 */
[----:B------:R-:W-:Y:S01]  /*ab80*/  FFMA.FTZ R21, R7, R64, R21 ;  /* 0x0000004007157223 */ /* 0x000fe20000010015 */
[----:B------:R-:W-:Y:S01]  /*ab90*/  LOP3.LUT R7, R44, 0xffff0000, RZ, 0xc0, !PT ;  /* 0xffff00002c077812 */ /* 0x000fe200078ec0ff */
[-C--:B------:R-:W-:Y:S01]  /*aba0*/  FMUL.FTZ R10, R9, R78.reuse ;  /* 0x0000004e090a7220 */ /* 0x080fe20000410000 */
[----:B------:R-:W-:Y:S01]  /*abb0*/  FFMA.FTZ R78, R3, R78, -R0 ;  /* 0x0000004e034e7223 */ /* 0x000fe20000010800 */
[C---:B------:R-:W-:Y:S01]  /*abc0*/  IMAD.U32 R4, R75.reuse, 0x10000, RZ ;  /* 0x000100004b047824 */ /* 0x040fe200078e00ff */
[----:B------:R-:W-:Y:S01]  /*abd0*/  LOP3.LUT R75, R75, 0xffff0000, RZ, 0xc0, !PT ;  /* 0xffff00004b4b7812 */ /* 0x000fe200078ec0ff */
[C---:B------:R-:W-:Y:S01]  /*abe0*/  FMUL.FTZ R9, R28.reuse, R7 ;  /* 0x000000071c097220 */ /* 0x040fe20000410000 */
[----:B------:R-:W-:Y:S01]  /*abf0*/  FMUL.FTZ R28, R28, R77 ;  /* 0x0000004d1c1c7220 */ /* 0x000fe20000410000 */
[----:B------:R-:W-:-:S02]  /*ac00*/  IMAD.U32 R0, R20, 0x10000, RZ ;  /* 0x0001000014007824 */ /* 0x000fc400078e00ff */
[----:B------:R-:W-:Y:S01]  /*ac10*/  FFMA.FTZ R8, R3, R8, R10 ;  /* 0x0000000803087223 */ /* 0x000fe2000001000a */
[C---:B------:R-:W-:Y:S01]  /*ac20*/  FMUL.FTZ R44, R11.reuse, R4 ;  /* 0x000000040b2c7220 */ /* 0x040fe20000410000 */
[C---:B------:R-:W-:Y:S01]  /*ac30*/  FFMA.FTZ R10, R12.reuse, R77, -R9 ;  /* 0x0000004d0c0a7223 */ /* 0x040fe20000010809 */
[----:B------:R-:W-:Y:S01]  /*ac40*/  FFMA.FTZ R28, R12, R7, R28 ;  /* 0x000000070c1c7223 */ /* 0x000fe2000001001c */
[----:B------:R-:W-:Y:S01]  /*ac50*/  LOP3.LUT R20, R20, 0xffff0000, RZ, 0xc0, !PT ;  /* 0xffff000014147812 */ /* 0x000fe200078ec0ff */
[-C--:B------:R-:W-:Y:S01]  /*ac60*/  FMUL.FTZ R12, R11, R0.reuse ;  /* 0x000000000b0c7220 */ /* 0x080fe20000410000 */
[----:B------:R-:W-:Y:S01]  /*ac70*/  LOP3.LUT R7, R76, 0xffff0000, RZ, 0xc0, !PT ;  /* 0xffff00004c077812 */ /* 0x000fe200078ec0ff */
[C---:B------:R-:W-:Y:S01]  /*ac80*/  FFMA.FTZ R44, R5.reuse, R0, -R44 ;  /* 0x00000000052c7223 */ /* 0x040fe2000001082c */
[----:B------:R-:W-:Y:S01]  /*ac90*/  LOP3.LUT R3, R54, 0xffff0000, RZ, 0xc0, !PT ;  /* 0xffff000036037812 */ /* 0x000fe200078ec0ff */
[----:B------:R-:W-:Y:S01]  /*aca0*/  FFMA.FTZ R12, R5, R4, R12 ;  /* 0x00000004050c7223 */ /* 0x000fe2000001000c */
[CC--:B------:R-:W-:Y:S01]  /*acb0*/  FMUL.FTZ R0, R13.reuse, R20.reuse ;  /* 0x000000140d007220 */ /* 0x0c0fe20000410000 */
[----:B------:R-:W-:Y:S01]  /*acc0*/  FMUL.FTZ R5, R13, R75 ;  /* 0x0000004b0d057220 */ /* 0x000fe20000410000 */
[C---:B------:R-:W-:Y:S01]  /*acd0*/  FMUL.FTZ R9, R30.reuse, R7 ;  /* 0x000000071e097220 */ /* 0x040fe20000410000 */
[----:B------:R-:W-:Y:S01]  /*ace0*/  FMUL.FTZ R30, R30, R3 ;  /* 0x000000031e1e7220 */ /* 0x000fe20000410000 */
[C---:B------:R-:W-:Y:S01]  /*acf0*/  FFMA.FTZ R75, R6.reuse, R75, R0 ;  /* 0x0000004b064b7223 */ /* 0x040fe20000010000 */
[----:B------:R-:W-:Y:S01]  /*ad00*/  FFMA.FTZ R11, R6, R20, -R5 ;  /* 0x00000014060b7223 */ /* 0x000fe20000010805 */
[C---:B------:R-:W-:Y:S01]  /*ad10*/  FFMA.FTZ R0, R14.reuse, R3, -R9 ;  /* 0x000000030e007223 */ /* 0x040fe20000010809 */
        /* <DEDUP_REMOVED lines=11> */
.L_x_3706:
[----:B------:R-:W-:Y:S05]  /*add0*/  BSYNC B0 ;  /* 0x0000000000007941 */ /* 0x000fea0003800000 */
.L_x_3692:
        /* <DEDUP_REMOVED lines=8> */
.L_x_3689:
[----:B------:R-:W4:Y:S01]  /*ae60*/  S2R R0, SR_TID.X ;  /* 0x0000000000007919 */ /* 0x000f220000002100 */
[----:B------:R-:W-:Y:S05]  /*ae70*/  WARPSYNC.ALL ;  /* 0x0000000000007948 */ /* 0x000fea0003800000 */
[----:B----4-:R-:W-:-:S05]  /*ae80*/  SHF.R.U32.HI R0, RZ, 0x7, R0 ;  /* 0x00000007ff007819 */ /* 0x010fca0000011600 */
[----:B------:R-:W-:Y:S02]  /*ae90*/  VIADD R0, R0, 0x8 ;  /* 0x0000000800007836 */ /* 0x000fe40000000000 */
[----:B0123--:R-:W-:Y:S01]  /*aea0*/  IMAD.MOV.U32 R4, RZ, RZ, R61 ;  /* 0x000000ffff047224 */ /* 0x00ffe200078e003d */
[----:B------:R-:W-:Y:S01]  /*aeb0*/  UIADD3 UR4, UP0, UR37, 0x220, URZ ;  /* 0x0000022025047890 */ /* 0x000fe2000ff1e03f */
[----:B------:R-:W-:Y:S01]  /*aec0*/  IMAD.MOV.U32 R5, RZ, RZ, R62 ;  /* 0x000000ffff057224 */ /* 0x000fe200078e003e */
[----:B------:R0:W-:Y:S01]  /*aed0*/  BAR.SYNC.DEFER_BLOCKING R0, 0x100 ;  /* 0x000400000000751d */ /* 0x0001e20000010000 */
[----:B------:R-:W-:Y:S01]  /*aee0*/  IMAD.MOV.U32 R6, RZ, RZ, R59 ;  /* 0x000000ffff067224 */ /* 0x000fe200078e003b */
[----:B------:R-:W-:Y:S01]  /*aef0*/  UIADD3.X UR5, URZ, UR36, URZ, UP0, !UPT ;  /* 0x000000243f057290 */ /* 0x000fe200087fe43f */
[----:B------:R-:W-:Y:S01]  /*af00*/  IMAD.MOV.U32 R7, RZ, RZ, R60 ;  /* 0x000000ffff077224 */ /* 0x000fe200078e003c */
[----:B------:R-:W-:Y:S01]  /*af10*/  MOV R217, 0xb250 ;  /* 0x0000b25000d97802 */ /* 0x000fe20000000f00 */
[----:B------:R-:W-:Y:S01]  /*af20*/  IMAD.MOV.U32 R8, RZ, RZ, R36 ;  /* 0x000000ffff087224 */ /* 0x000fe200078e0024 */
[----:B------:R-:W-:Y:S01]  /*af30*/  BSSY B0, `(.L_x_3716) ;  /* 0x0000032000007945 */ /* 0x000fe20003800000 */
[----:B------:R-:W-:Y:S01]  /*af40*/  IMAD.MOV.U32 R9, RZ, RZ, R50 ;  /* 0x000000ffff097224 */ /* 0x000fe200078e0032 */
[----:B------:R1:W-:Y:S01]  /*af50*/  STL.128 [R1+0x190], R4 ;  /* 0x0001900401007387 */ /* 0x0003e20000100c00 */
[----:B------:R-:W-:-:S02]  /*af60*/  IMAD.MOV.U32 R10, RZ, RZ, R38 ;  /* 0x000000ffff0a7224 */ /* 0x000fc400078e0026 */
[----:B------:R-:W-:Y:S02]  /*af70*/  IMAD.MOV.U32 R11, RZ, RZ, R58 ;  /* 0x000000ffff0b7224 */ /* 0x000fe400078e003a */
[----:B0-----:R-:W-:Y:S02]  /*af80*/  IMAD.U32 R0, RZ, RZ, UR39 ;  /* 0x00000027ff007e24 */ /* 0x001fe4000f8e00ff */
[----:B------:R-:W-:Y:S01]  /*af90*/  IMAD.U32 R3, RZ, RZ, UR47 ;  /* 0x0000002fff037e24 */ /* 0x000fe2000f8e00ff */
[----:B------:R0:W-:Y:S01]  /*afa0*/  STL.128 [R1+0x1b0], R8 ;  /* 0x0001b00801007387 */ /* 0x0001e20000100c00 */
[----:B------:R-:W-:Y:S02]  /*afb0*/  IMAD.U32 R2, RZ, RZ, UR46 ;  /* 0x0000002eff027e24 */ /* 0x000fe4000f8e00ff */
[----:B-1----:R-:W-:Y:S02]  /*afc0*/  IMAD.MOV.U32 R4, RZ, RZ, R53 ;  /* 0x000000ffff047224 */ /* 0x002fe400078e0035 */
[----:B------:R-:W-:-:S02]  /*afd0*/  IMAD.MOV.U32 R5, RZ, RZ, R56 ;  /* 0x000000ffff057224 */ /* 0x000fc400078e0038 */
[----:B------:R-:W-:Y:S02]  /*afe0*/  IMAD.MOV.U32 R6, RZ, RZ, R52 ;  /* 0x000000ffff067224 */ /* 0x000fe400078e0034 */
[----:B------:R-:W-:Y:S02]  /*aff0*/  IMAD.MOV.U32 R7, RZ, RZ, R51 ;  /* 0x000000ffff077224 */ /* 0x000fe400078e0033 */
[----:B0-----:R-:W-:Y:S02]  /*b000*/  IMAD.U32 R8, RZ, RZ, UR4 ;  /* 0x00000004ff087e24 */ /* 0x001fe4000f8e00ff */
[----:B------:R-:W-:Y:S01]  /*b010*/  IMAD.U32 R9, RZ, RZ, UR5 ;  /* 0x00000005ff097e24 */ /* 0x000fe2000f8e00ff */
[----:B------:R0:W-:Y:S01]  /*b020*/  STL.128 [R1+0x1c0], R4 ;  /* 0x0001c00401007387 */ /* 0x0001e20000100c00 */
[----:B------:R-:W-:Y:S01]  /*b030*/  UIADD3 UR5, UR37, 0x170, URZ ;  /* 0x0000017025057890 */ /* 0x000fe2000fffe03f */
[----:B0-----:R-:W-:Y:S02]  /*b040*/  IMAD.MOV.U32 R4, RZ, RZ, R27 ;  /* 0x000000ffff047224 */ /* 0x001fe400078e001b */
[----:B------:R-:W-:-:S02]  /*b050*/  IMAD.MOV.U32 R5, RZ, RZ, R46 ;  /* 0x000000ffff057224 */ /* 0x000fc400078e002e */
[----:B------:R-:W-:Y:S02]  /*b060*/  IMAD.MOV.U32 R6, RZ, RZ, R37 ;  /* 0x000000ffff067224 */ /* 0x000fe400078e0025 */
[----:B------:R-:W-:Y:S02]  /*b070*/  IMAD.MOV.U32 R7, RZ, RZ, R57 ;  /* 0x000000ffff077224 */ /* 0x000fe400078e0039 */
[----:B------:R-:W-:-:S03]  /*b080*/  IMAD.U32 R27, RZ, RZ, UR48 ;  /* 0x00000030ff1b7e24 */ /* 0x000fc6000f8e00ff */
[----:B------:R0:W-:Y:S02]  /*b090*/  STL.128 [R1+0x1e0], R4 ;  /* 0x0001e00401007387 */ /* 0x0001e40000100c00 */
[----:B0-----:R-:W-:Y:S02]  /*b0a0*/  IMAD.MOV.U32 R4, RZ, RZ, R17 ;  /* 0x000000ffff047224 */ /* 0x001fe400078e0011 */
[----:B------:R-:W-:Y:S02]  /*b0b0*/  IMAD.MOV.U32 R5, RZ, RZ, R42 ;  /* 0x000000ffff057224 */ /* 0x000fe400078e002a */
[----:B------:R-:W-:Y:S02]  /*b0c0*/  IMAD.MOV.U32 R6, RZ, RZ, R34 ;  /* 0x000000ffff067224 */ /* 0x000fe400078e0022 */
[----:B------:R-:W-:Y:S02]  /*b0d0*/  IMAD.MOV.U32 R7, RZ, RZ, R48 ;  /* 0x000000ffff077224 */ /* 0x000fe400078e0030 */
[----:B------:R-:W-:-:S03]  /*b0e0*/  IMAD.MOV.U32 R17, RZ, RZ, R49 ;  /* 0x000000ffff117224 */ /* 0x000fc600078e0031 */
[----:B------:R0:W-:Y:S02]  /*b0f0*/  STL.128 [R1+0x1f0], R4 ;  /* 0x0001f00401007387 */ /* 0x0001e40000100c00 */
[----:B0-----:R-:W-:Y:S02]  /*b100*/  IMAD.MOV.U32 R4, RZ, RZ, R47 ;  /* 0x000000ffff047224 */ /* 0x001fe400078e002f */
[----:B------:R-:W-:Y:S02]  /*b110*/  IMAD.MOV.U32 R5, RZ, RZ, R45 ;  /* 0x000000ffff057224 */ /* 0x000fe400078e002d */
[----:B------:R-:W-:Y:S02]  /*b120*/  IMAD.MOV.U32 R6, RZ, RZ, R16 ;  /* 0x000000ffff067224 */ /* 0x000fe400078e0010 */
[----:B------:R-:W-:Y:S02]  /*b130*/  IMAD.MOV.U32 R7, RZ, RZ, R40 ;  /* 0x000000ffff077224 */ /* 0x000fe400078e0028 */
[----:B------:R-:W-:-:S03]  /*b140*/  IMAD.MOV.U32 R16, RZ, RZ, R35 ;  /* 0x000000ffff107224 */ /* 0x000fc600078e0023 */
[----:B------:R0:W-:Y:S04]  /*b150*/  STL.128 [R1+0x200], R4 ;  /* 0x0002000401007387 */ /* 0x0001e80000100c00 */
[----:B------:R-:W-:Y:S01]  /*b160*/  STL.128 [R1+0x180], R16 ;  /* 0x0001801001007387 */ /* 0x000fe20000100c00 */
[----:B0-----:R-:W-:Y:S02]  /*b170*/  IMAD.MOV.U32 R6, RZ, RZ, R26 ;  /* 0x000000ffff067224 */ /* 0x001fe400078e001a */
[----:B------:R-:W-:Y:S02]  /*b180*/  IMAD.MOV.U32 R7, RZ, RZ, R39 ;  /* 0x000000ffff077224 */ /* 0x000fe400078e0027 */
[----:B------:R-:W-:Y:S02]  /*b190*/  IMAD.MOV.U32 R4, RZ, RZ, R0 ;  /* 0x000000ffff047224 */ /* 0x000fe400078e0000 */
[----:B------:R-:W-:-:S02]  /*b1a0*/  IMAD.MOV.U32 R5, RZ, RZ, R3 ;  /* 0x000000ffff057224 */ /* 0x000fc400078e0003 */
[----:B------:R-:W-:Y:S02]  /*b1b0*/  IMAD.MOV.U32 R26, RZ, RZ, R2 ;  /* 0x000000ffff1a7224 */ /* 0x000fe400078e0002 */
[----:B------:R-:W-:Y:S01]  /*b1c0*/  VIADD R2, R204, 0xffffffff ;  /* 0xffffffffcc027836 */ /* 0x000fe20000000000 */
[----:B------:R0:W-:Y:S04]  /*b1d0*/  STL.128 [R1+0x170], R4 ;  /* 0x0001700401007387 */ /* 0x0001e80000100c00 */
[----:B------:R1:W-:Y:S01]  /*b1e0*/  STL.128 [R1+0x1a0], R24 ;  /* 0x0001a01801007387 */ /* 0x0003e20000100c00 */
[----:B0-----:R-:W-:Y:S02]  /*b1f0*/  IMAD.MOV.U32 R6, RZ, RZ, R33 ;  /* 0x000000ffff067224 */ /* 0x001fe400078e0021 */
[----:B------:R-:W-:-:S02]  /*b200*/  IMAD.MOV.U32 R7, RZ, RZ, R43 ;  /* 0x000000ffff077224 */ /* 0x000fc400078e002b */
[----:B------:R-:W-:Y:S02]  /*b210*/  IMAD.MOV.U32 R4, RZ, RZ, R8 ;  /* 0x000000ffff047224 */ /* 0x000fe400078e0008 */
[----:B------:R-:W-:-:S05]  /*b220*/  IMAD.MOV.U32 R5, RZ, RZ, R9 ;  /* 0x000000ffff057224 */ /* 0x000fca00078e0009 */
[----:B------:R1:W-:Y:S02]  /*b230*/  STL.128 [R1+0x1d0], R4 ;  /* 0x0001d00401007387 */ /* 0x0003e40000100c00 */
[----:B-1---5:R-:W-:Y:S05]  /*b240*/  CALL.REL.NOINC `($_ZN7cutlass13device_kernelIN5flash11enable_sm90INS1_16FlashAttnFwdSm90INS1_25CollectiveMainloopFwdSm90ILi2EN4cute5tupleIJNS5_1CILi1EEES8_S8_EEENS6_IJNS7_ILi128EEENS7_ILi96EEENS7_ILi64EEEEEELi256ENS_10bfloat16_tEfNS_4arch4Sm90ELb0ELb1ELb0ELb1ELb0ELb1ELb1ELb1ELb0ELb1ELb1ELb0EEENS1_21CollectiveEpilogueFwdINS6_IJSA_NS7_ILi256EEESB_EEES9_SE_SG_Li256ELb1ELb1ELb1ELb0EEENS1_36VarlenDynamicPersistentTileSchedulerILi128ELi96ELi256ELi128ELb1ELb1ELb1ELb1ELb0ELb1EEEEEEEEEvNT_6ParamsE$_ZZN5flash25CollectiveMainloopFwdSm90ILi2EN4cute5tupleIJNS1_1CILi1EEES4_S4_EEENS2_IJNS3_ILi128EEENS3_ILi96EEENS3_ILi64EEEEEELi256EN7cutlass10bfloat16_tEfNSA_4arch4Sm90ELb0ELb1ELb0ELb1ELb0ELb1ELb1ELb1ELb0ELb1ELb1ELb0EE3mmaINS_16FlashAttnFwdSm90ISE_NS_21CollectiveEpilogueFwdINS2_IJS6_NS3_ILi256EEES7_EEES5_SB_SD_Li256ELb1ELb1ELb1ELb0EEENS_36VarlenDynamicPersistentTileSchedulerILi128ELi96ELi256ELi128ELb1ELb1ELb1ELb1ELb0ELb1EEEE13SharedStorageENS1_6TensorINS1_11ArrayEngineIfLm128EEENS1_6LayoutINS2_IJNS2_IJNS3_ILi2EEEST_NS3_ILi32EEEEEES4_S4_EEENS2_IJNS2_IJS4_ST_NS3_ILi4EEEEEENS3_ILi0EEESZ_EEEEEEENS_7SoftmaxILi2ELi0EEEEEbRKNSE_6ParamsENSA_25PipelineTmaAsyncNoClusterILi2ENSA_16PipelineTmaAsyncILi2EEEEES1B_RNSA_13PipelineStateILj2EEERT0_RT1_iRiRKNS_16SeqlenInfoQKNewKILb1ELb1EEENS2_IJiiiiEEERT_ENKUliT_T0_T1_E_clIZSF_ISO_S12_S14_EbS17_S1B_S1B_S1E_S1G_S1I_iS1J_S1N_S1O_S1Q_EUlRS1R_iE0_NS3_ILb1EEES1Y_EEDaiS1R_S1S_S1T_) ;  /* 0x0000033800207944 */ /* 0x022fea0003c00000 */
[----:B------:R-:W-:Y:S05]  /*b250*/  BSYNC B0 ;  /* 0x0000000000007941 */ /* 0x000fea0003800000 */
.L_x_3716:
[----:B------:R-:W2:Y:S01]  /*b260*/  LDL R4, [R1+0x70] ;  /* 0x0000700001047983 */ /* 0x000ea20000100800 */
[----:B------:R-:W0:Y:S08]  /*b270*/  LDC R0, c[0x0][0x448] ;  /* 0x00011200ff007b82 */ /* 0x000e300000000800 */
[----:B------:R-:W1:Y:S01]  /*b280*/  LDC.64 R2, c[0x0][0xad8] ;  /* 0x0002b600ff027b82 */ /* 0x000e620000000a00 */
[----:B0-----:R-:W-:-:S13]  /*b290*/  ISETP.NE.AND P0, PT, R0, 0x1, PT ;  /* 0x000000010000780c */ /* 0x001fda0003f05270 */
[----:B------:R-:W0:Y:S08]  /*b2a0*/  @P0 LDC R5, c[0x0][0x44c] ;  /* 0x00011300ff050b82 */ /* 0x000e300000000800 */
[----:B------:R-:W3:Y:S01]  /*b2b0*/  @P0 LDC R6, c[0x0][0x450] ;  /* 0x00011400ff060b82 */ /* 0x000ee20000000800 */
[----:B--2---:R-:W-:-:S04]  /*b2c0*/  IMAD.SHL.U32 R4, R4, 0x80, RZ ;  /* 0x0000008004047824 */ /* 0x004fc800078e00ff */
[----:B0-----:R-:W-:-:S04]  /*b2d0*/  @P0 IMAD.HI.U32 R5, R4, R5, RZ ;  /* 0x0000000504050227 */ /* 0x001fc800078e00ff */
[----:B------:R-:W-:Y:S01]  /*b2e0*/  IMAD.MOV.U32 R0, RZ, RZ, R4 ;  /* 0x000000ffff007224 */ /* 0x000fe200078e0004 */
[----:B---3--:R-:W-:Y:S02]  /*b2f0*/  @P0 SHF.R.U32.HI R0, RZ, R6, R5 ;  /* 0x00000006ff000219 */ /* 0x008fe40000011605 */
[----:B-1----:R-:W-:-:S03]  /*b300*/  ISETP.GE.AND P0, PT, R3, 0x1, PT ;  /* 0x000000010300780c */ /* 0x002fc60003f06270 */
[----:B------:R-:W-:Y:S02]  /*b310*/  IMAD.IADD R205, R205, 0x1, R0 ;  /* 0x00000001cdcd7824 */ /* 0x000fe400078e0200 */
[----:B------:R-:W-:Y:S02]  /*b320*/  VIADD R0, R204, 0xfffffffe ;  /* 0xfffffffecc007836 */ /* 0x000fe40000000000 */
[----:B------:R-:W-:-:S06]  /*b330*/  IMAD.IADD R2, R205, 0x1, R2 ;  /* 0x00000001cd027824 */ /* 0x000fcc00078e0202 */
[----:B------:R-:W-:Y:S05]  /*b340*/  @!P0 BRA `(.L_x_3717) ;  /* 0x0000000000488947 */ /* 0x000fea0003800000 */
        /* <DEDUP_REMOVED lines=11> */
.L_x_3719:
[----:B------:R-:W-:-:S13]  /*b400*/  ISETP.NE.AND P0, PT, R3, 0x1, PT ;  /* 0x000000010300780c */ /* 0x000fda0003f05270 */
[----:B------:R-:W0:Y:S02]  /*b410*/  @P0 LDC.64 R6, c[0x0][0xae0] ;  /* 0x0002b800ff060b82 */ /* 0x000e240000000a00 */
[----:B0-----:R-:W-:-:S05]  /*b420*/  @P0 IMAD.HI.U32 R6, R5, R6, RZ ;  /* 0x0000000605060227 */ /* 0x001fca00078e00ff */
[----:B------:R-:W-:-:S07]  /*b430*/  @P0 SHF.R.U32.HI R5, RZ, R7, R6 ;  /* 0x00000007ff050219 */ /* 0x000fce0000011606 */
.L_x_3720:
[----:B------:R-:W-:Y:S05]  /*b440*/  BSYNC B0 ;  /* 0x0000000000007941 */ /* 0x000fea0003800000 */
.L_x_3718:
[----:B------:R-:W-:-:S05]  /*b450*/  IMAD R3, R5, R3, R3 ;  /* 0x0000000305037224 */ /* 0x000fca00078e0203 */
[----:B------:R-:W-:-:S07]  /*b460*/  VIMNMX R2, R2, R3, PT ;  /* 0x0000000302027248 */ /* 0x000fce0003fe0100 */
.L_x_3717:
[----:B------:R-:W-:-:S05]  /*b470*/  IMAD.HI R2, R2, 0x2aaaaaab, RZ ;  /* 0x2aaaaaab02027827 */ /* 0x000fca00078e02ff */
[----:B------:R-:W-:-:S04]  /*b480*/  SHF.R.U32.HI R3, RZ, 0x1f, R2 ;  /* 0x0000001fff037819 */ /* 0x000fc80000011602 */
[----:B------:R-:W-:-:S04]  /*b490*/  LEA.HI.SX32 R2, R2, R3, 0x1c ;  /* 0x0000000302027211 */ /* 0x000fc800078fe2ff */
[----:B------:R-:W-:-:S04]  /*b4a0*/  VIMNMX R3, R189, R2, !PT ;  /* 0x00000002bd037248 */ /* 0x000fc80007fe0100 */
[----:B------:R-:W-:-:S13]  /*b4b0*/  ISETP.GE.AND P0, PT, R0, R3, PT ;  /* 0x000000030000720c */ /* 0x000fda0003f06270 */
[----:B------:R-:W-:Y:S05]  /*b4c0*/  @!P0 BRA `(.L_x_3721) ;  /* 0x000000a800f88947 */ /* 0x000fea0003800000 */
.L_x_3748:
        /* <DEDUP_REMOVED lines=16> */
[----:B-1----:R-:W-:Y:S01]  /*b5d0*/  @!P0 IMAD.MOV.U32 R5, RZ, RZ, RZ ;  /* 0x000000ffff058224 */ /* 0x002fe200078e00ff */
[----:B--2---:R-:W-:-:S04]  /*b5e0*/  LOP3.LUT R2, R2, 0x1, RZ, 0xfc, !PT ;  /* 0x0000000102027812 */ /* 0x004fc800078efcff */
[----:B------:R-:W-:-:S13]  /*b5f0*/  ISETP.NE.AND P1, PT, R2, 0x3, PT ;  /* 0x000000030200780c */ /* 0x000fda0003f25270 */
[----:B0-----:R-:W-:Y:S05]  /*b600*/  @!P1 BRA `(.L_x_3723) ;  /* 0x0000000000049947 */ /* 0x001fea0003800000 */
[----:B------:R-:W-:Y:S01]  /*b610*/  BPT.TRAP 0x1 ;  /* 0x000000040000795c */ /* 0x000fe20000300000 */
.L_x_3723:
[----:B------:R-:W-:Y:S05]  /*b620*/  BSYNC B0 ;  /* 0x0000000000007941 */ /* 0x000fea0003800000 */
.L_x_3722:
        /* <DEDUP_REMOVED lines=13> */
.L_x_3725:
[----:B------:R-:W-:Y:S05]  /*b700*/  BSYNC B0 ;  /* 0x0000000000007941 */ /* 0x000fea0003800000 */
.L_x_3724:
        /* <DEDUP_REMOVED lines=8> */
.L_x_3727:
[----:B------:R-:W-:Y:S05]  /*b790*/  BSYNC B0 ;  /* 0x0000000000007941 */ /* 0x000fea0003800000 */
.L_x_3726:
[----:B------:R-:W2:Y:S04]  /*b7a0*/  LD.E R13, desc[UR42][R18.64+0x210] ;  /* 0x0002102a120d7980 */ /* 0x000ea8000c101900 */
[----:B------:R-:W2:Y:S01]  /*b7b0*/  LDL.64 R10, [R1+0xa0] ;  /* 0x0000a000010a7983 */ /* 0x000ea20000100a00 */
[----:B------:R-:W-:Y:S05]  /*b7c0*/  WARPSYNC.ALL ;  /* 0x0000000000007948 */ /* 0x000fea0003800000 */
[----:B------:R-:W3:Y:S04]  /*b7d0*/  LDL.64 R16, [R1+0x98] ;  /* 0x0000980001107983 */ /* 0x000ee80000100a00 */
[----:B------:R-:W4:Y:S04]  /*b7e0*/  LDL.64 R4, [R1+0x98] ;  /* 0x0000980001047983 */ /* 0x000f280000100a00 */
[----:B0----5:R-:W4:Y:S01]  /*b7f0*/  LDL.64 R6, [R1+0x98] ;  /* 0x0000980001067983 */ /* 0x021f220000100a00 */
[----:B--2---:R-:W-:-:S03]  /*b800*/  IMAD R10, R13, 0x300, R10 ;  /* 0x000003000d0a7824 */ /* 0x004fc600078e020a */
[----:B------:R-:W2:Y:S01]  /*b810*/  LDL.64 R8, [R1+0x98] ;  /* 0x0000980001087983 */ /* 0x000ea20000100a00 */
[----:B------:R-:W-:Y:S01]  /*b820*/  R2UR UR7, R11 ;  /* 0x000000000b0772ca */ /* 0x000fe200000e0000 */
[----:B------:R-:W-:Y:S01]  /*b830*/  WARPGROUP.ARRIVE ;  /* 0x00000000000079c5 */ /* 0x000fe20000000000 */
[C---:B------:R-:W-:Y:S01]  /*b840*/  R2UR UR6, R10.reuse ;  /* 0x000000000a0672ca */ /* 0x040fe200000e0000 */
[----:B------:R-:W2:Y:S01]  /*b850*/  LDL R20, [R1+0x54] ;  /* 0x0000540001147983 */ /* 0x000ea20000100800 */
[----:B------:R-:W-:Y:S02]  /*b860*/  VIADD R12, R10, 0x2 ;  /* 0x000000020a0c7836 */ /* 0x000fe40000000000 */
[----:B------:R-:W-:Y:S02]  /*b870*/  IMAD.MOV.U32 R13, RZ, RZ, R11 ;  /* 0x000000ffff0d7224 */ /* 0x000fe400078e000b */
        /* <DEDUP_REMOVED lines=45> */
.L_x_3730:
[----:B------:R-:W-:Y:S05]  /*bb50*/  BSYNC B0 ;  /* 0x0000000000007941 */ /* 0x000fea0003800000 */
.L_x_3729:
        /* <DEDUP_REMOVED lines=10> */
.L_x_3732:
[----:B------:R-:W-:Y:S05]  /*bc00*/  BSYNC B0 ;  /* 0x0000000000007941 */ /* 0x000fea0003800000 */
.L_x_3731:
[----:B------:R-:W-:Y:S04]  /*bc10*/  BSSY B0, `(.L_x_3733) ;  /* 0x0000006000007945 */ /* 0x000fe80003800000 */
[----:B-1----:R-:W-:Y:S05]  /*bc20*/  @P0 BRA `(.L_x_3734) ;  /* 0x0000000000100947 */ /* 0x002fea0003800000 */
[----:B-----5:R-:W-:Y:S01]  /*bc30*/  IMAD R4, R4, 0x8, R7 ;  /* 0x0000000804047824 */ /* 0x020fe200078e0207 */
[----:B------:R-:W-:-:S04]  /*bc40*/  SHF.L.U32 R5, R5, 0x1f, RZ ;  /* 0x0000001f05057819 */ /* 0x000fc800000006ff */
[----:B------:R-:W1:Y:S02]  /*bc50*/  SYNCS.PHASECHK.TRANS64.TRYWAIT P0, [R4+URZ], R5 ;  /* 0x00000005040075a7 */ /* 0x000e64000800017f */
[----:B-1----:R-:W-:Y:S05]  /*bc60*/  @!P0 BRA `(.L_x_3735) ;  /* 0x000002f400308947 */ /* 0x002fea0003800000 */
.L_x_3734:
[----:B------:R-:W-:Y:S05]  /*bc70*/  BSYNC B0 ;  /* 0x0000000000007941 */ /* 0x000fea0003800000 */
.L_x_3733:
[----:B0-----:R-:W2:Y:S04]  /*bc80*/  LD.E R17, desc[UR42][R18.64+0x210] ;  /* 0x0002102a12117980 */ /* 0x001ea8000c101900 */
[----:B-1---5:R-:W2:Y:S04]  /*bc90*/  LDL.64 R4, [R1+0x118] ;  /* 0x0001180001047983 */ /* 0x022ea80000100a00 */
[----:B------:R-:W3:Y:S04]  /*bca0*/  LDL R16, [R1+0x90] ;  /* 0x0000900001107983 */ /* 0x000ee80000100800 */
        /* <DEDUP_REMOVED lines=178> */
[----:B0-----:R-:W-:Y:S01]  /*c7d0*/  LOP3.LUT R21, R20, 0x7f, RZ, 0xc0, !PT ;  /* 0x0000007f14157812 */ /* 0x001fe200078ec0ff */
[----:B------:R-:W-:Y:S03]  /*c7e0*/  STL [R1+0x90], R2 ;  /* 0x0000900201007387 */ /* 0x000fe60000100800 */
[----:B------:R-:W-:Y:S01]  /*c7f0*/  ISETP.NE.AND P0, PT, R21, RZ, PT ;  /* 0x000000ff1500720c */ /* 0x000fe20003f05270 */
[----:B------:R-:W-:Y:S01]  /*c800*/  STL [R1+0x90], R2 ;  /* 0x0000900201007387 */ /* 0x000fe20000100800 */
[----:B------:R-:W-:-:S03]  /*c810*/  SHF.R.U32.HI R20, RZ, 0x7, R20 ;  /* 0x00000007ff147819 */ /* 0x000fc60000011614 */
        /* <DEDUP_REMOVED lines=26> */
[----:B0-----:R-:W4:Y:S01]  /*c9c0*/  LDL.128 R4, [R1+0x140] ;  /* 0x0001400001047983 */ /* 0x001f220000100c00 */
[----:B------:R-:W-:Y:S01]  /*c9d0*/  BSSY B0, `(.L_x_3736) ;  /* 0x0000040000007945 */ /* 0x000fe20003800000 */
[----:B--2---:R-:W-:-:S04]  /*c9e0*/  SHF.R.S32.HI R15, RZ, 0x1f, R16 ;  /* 0x0000001fff0f7819 */ /* 0x004fc80000011410 */
        /* <DEDUP_REMOVED lines=10> */
[----:B------:R-:W-:Y:S02]  /*ca90*/  LEA.HI R73, R73, R72, RZ, 0x3 ;  /* 0x0000004849497211 */ /* 0x000fe400078f18ff */
[----:B------:R-:W-:Y:S01]  /*caa0*/  SHF.R.S32.HI R77, RZ, 0x7, R14 ;  /* 0x00000007ff4d7819 */ /* 0x000fe2000001140e */
[----:B------:R-:W-:Y:S01]  /*cab0*/  IMAD.IADD R79, R16, 0x1, -R79 ;  /* 0x00000001104f7824 */ /* 0x000fe200078e0a4f */
[----:B------:R-:W-:Y:S02]  /*cac0*/  SHF.R.S32.HI R15, RZ, 0x5, R20 ;  /* 0x00000005ff0f7819 */ /* 0x000fe40000011414 */
[----:B------:R-:W-:Y:S02]  /*cad0*/  LOP3.LUT R73, R73, 0xfffffff8, RZ, 0xc0, !PT ;  /* 0xfffffff849497812 */ /* 0x000fe400078ec0ff */
[----:B------:R-:W-:Y:S01]  /*cae0*/  LEA.HI R14, R14, R77, RZ, 0x1 ;  /* 0x0000004d0e0e7211 */ /* 0x000fe200078f08ff */
[----:B---3--:R-:W-:Y:S01]  /*caf0*/  IMAD R74, R74, 0x8, R15 ;  /* 0x000000084a4a7824 */ /* 0x008fe200078e020f */
[----:B------:R-:W-:Y:S01]  /*cb00*/  LEA.HI R15, R79, R79, RZ, 0x1 ;  /* 0x0000004f4f0f7211 */ /* 0x000fe200078f08ff */
[----:B------:R-:W-:Y:S01]  /*cb10*/  IMAD.IADD R73, R72, 0x1, -R73 ;  /* 0x0000000148497824 */ /* 0x000fe200078e0a49 */
[----:B------:R-:W-:-:S02]  /*cb20*/  LOP3.LUT R14, R14, 0x3fffffe, RZ, 0xc0, !PT ;  /* 0x03fffffe0e0e7812 */ /* 0x000fc400078ec0ff */
[----:B------:R-:W-:Y:S01]  /*cb30*/  LOP3.LUT R16, R15, 0x1ffffffe, RZ, 0xc0, !PT ;  /* 0x1ffffffe0f107812 */ /* 0x000fe200078ec0ff */
[----:B------:R-:W-:Y:S01]  /*cb40*/  IMAD.U32 R73, R74, 0x10, R73 ;  /* 0x000000104a497824 */ /* 0x000fe200078e0049 */
[----:B----4-:R-:W-:Y:S01]  /*cb50*/  ISETP.NE.AND P1, PT, R12, 0x1, PT ;  /* 0x000000010c00780c */ /* 0x010fe20003f25270 */
[----:B------:R-:W-:Y:S02]  /*cb60*/  IMAD.IADD R14, R77, 0x1, -R14 ;  /* 0x000000014d0e7824 */ /* 0x000fe400078e0a0e */
[----:B------:R-:W-:Y:S02]  /*cb70*/  IMAD.IADD R16, R79, 0x1, -R16 ;  /* 0x000000014f107824 */ /* 0x000fe400078e0a10 */
[----:B------:R-:W-:-:S04]  /*cb80*/  IMAD R73, R14, 0x40, R73 ;  /* 0x000000400e497824 */ /* 0x000fc800078e0249 */
[----:B------:R-:W-:-:S04]  /*cb90*/  IMAD R14, R16, 0x8, R73 ;  /* 0x00000008100e7824 */ /* 0x000fc800078e0249 */
[----:B------:R-:W-:-:S05]  /*cba0*/  @P1 IMAD.HI.U32 R12, R14, R13, RZ ;  /* 0x0000000d0e0c1227 */ /* 0x000fca00078e00ff */
[----:B------:R-:W-:Y:S01]  /*cbb0*/  @P1 SHF.R.U32.HI R14, RZ, R75, R12 ;  /* 0x0000004bff0e1219 */ /* 0x000fe2000001160c */
[----:B------:R-:W-:Y:S01]  /*cbc0*/  IMAD.MOV.U32 R13, RZ, RZ, -0x60 ;  /* 0xffffffa0ff0d7424 */ /* 0x000fe200078e00ff */
[----:B------:R-:W-:-:S03]  /*cbd0*/  LOP3.LUT R12, R21, 0x7ffffffc, RZ, 0xc0, !PT ;  /* 0x7ffffffc150c7812 */ /* 0x000fc600078ec0ff */
[----:B------:R-:W0:Y:S01]  /*cbe0*/  SHFL.IDX PT, R20, R14, RZ, 0x1c1f ;  /* 0x001c1fff0e147589 */ /* 0x000e2200000e0000 */
        /* <DEDUP_REMOVED lines=10> */
[--C-:B0-----:R-:W-:Y:S02]  /*cc90*/  IMAD.IADD R6, R15, 0x1, R20.reuse ;  /* 0x000000010f067824 */ /* 0x101fe400078e0214 */
        /* <DEDUP_REMOVED lines=12> */
.L_x_3739:
[----:B------:R-:W-:-:S13]  /*cd60*/  ISETP.NE.AND P1, PT, R9, 0x1, PT ;  /* 0x000000010900780c */ /* 0x000fda0003f25270 */
[----:B------:R-:W-:-:S05]  /*cd70*/  @P1 IMAD.HI.U32 R12, R8, R10, RZ ;  /* 0x0000000a080c1227 */ /* 0x000fca00078e00ff */
[----:B------:R-:W-:-:S07]  /*cd80*/  @P1 SHF.R.U32.HI R8, RZ, R11, R12 ;  /* 0x0000000bff081219 */ /* 0x000fce000001160c */
.L_x_3740:
[----:B------:R-:W-:Y:S05]  /*cd90*/  BSYNC B1 ;  /* 0x0000000000017941 */ /* 0x000fea0003800000 */
.L_x_3738:
[----:B------:R-:W-:-:S05]  /*cda0*/  IMAD R8, R8, R9, R73 ;  /* 0x0000000908087224 */ /* 0x000fca00078e0249 */
[----:B------:R-:W-:Y:S02]  /*cdb0*/  VIMNMX R7, R7, R8, !PT ;  /* 0x0000000807077248 */ /* 0x000fe40007fe0100 */
[----:B------:R-:W-:-:S07]  /*cdc0*/  VIADDMNMX R6, R8, R9, R6, PT ;  /* 0x0000000908067246 */ /* 0x000fce0003800106 */
.L_x_3737:
[----:B------:R-:W-:Y:S05]  /*cdd0*/  BSYNC B0 ;  /* 0x0000000000007941 */ /* 0x000fea0003800000 */
.L_x_3736:
[C---:B------:R-:W-:Y:S01]  /*cde0*/  ISETP.GE.AND P1, PT, R21.reuse, 0x9, PT ;  /* 0x000000091500780c */ /* 0x040fe20003f26270 */
[----:B------:R-:W0:Y:S01]  /*cdf0*/  SHFL.IDX PT, R14, R14, 0x1, 0x1c1f ;  /* 0x003c1f000e0e7f89 */ /* 0x000e2200000e0000 */
[----:B------:R-:W-:Y:S01]  /*ce00*/  ISETP.GE.AND P2, PT, R21, 0x2, PT ;  /* 0x000000021500780c */ /* 0x000fe20003f46270 */
[----:B------:R-:W-:Y:S01]  /*ce10*/  BSSY B0, `(.L_x_3741) ;  /* 0x0000087000007945 */ /* 0x000fe20003800000 */
[----:B------:R-:W-:Y:S02]  /*ce20*/  P2R R75, PR, RZ, 0x2 ;  /* 0x00000002ff4b7803 */ /* 0x000fe40000000000 */
[----:B------:R-:W-:Y:S02]  /*ce30*/  ISETP.GT.AND P1, PT, R7, 0x8, !P1 ;  /* 0x000000080700780c */ /* 0x000fe40004f24270 */
[----:B------:R-:W-:Y:S02]  /*ce40*/  P2R R8, PR, RZ, 0x4 ;  /* 0x00000004ff087803 */ /* 0x000fe40000000000 */
[----:B------:R-:W-:-:S02]  /*ce50*/  ISETP.LT.OR P1, PT, R6, 0x9, P1 ;  /* 0x000000090600780c */ /* 0x000fc40000f21670 */
[----:B------:R-:W-:Y:S02]  /*ce60*/  ISETP.GT.AND P2, PT, R7, 0x1, !P2 ;  /* 0x000000010700780c */ /* 0x000fe40005744270 */
[----:B------:R-:W-:Y:S02]  /*ce70*/  ISETP.GE.AND P3, PT, R21, 0xa, PT ;  /* 0x0000000a1500780c */ /* 0x000fe40003f66270 */
[----:B------:R-:W-:Y:S02]  /*ce80*/  FSEL R162, R28, -INF , !P1 ;  /* 0xff8000001ca27808 */ /* 0x000fe40004800000 */
[----:B------:R-:W-:Y:S02]  /*ce90*/  ISETP.LT.OR P2, PT, R6, 0x2, P2 ;  /* 0x000000020600780c */ /* 0x000fe40001741670 */
[----:B------:R-:W-:Y:S02]  /*cea0*/  ISETP.GT.AND P1, PT, R7, 0x9, !P3 ;  /* 0x000000090700780c */ /* 0x000fe40005f24270 */
[----:B------:R-:W-:-:S02]  /*ceb0*/  FSEL R88, R25, -INF , !P2 ;  /* 0xff80000019587808 */ /* 0x000fc40005000000 */
[C---:B------:R-:W-:Y:S01]  /*cec0*/  ISETP.LT.OR P1, PT, R6.reuse, 0xa, P1 ;  /* 0x0000000a0600780c */ /* 0x040fe20000f21670 */
[--C-:B0-----:R-:W-:Y:S01]  /*ced0*/  IMAD.IADD R12, R15, 0x1, R14.reuse ;  /* 0x000000010f0c7824 */ /* 0x101fe200078e020e */
[----:B------:R-:W-:Y:S01]  /*cee0*/  ISETP.GE.AND P2, PT, R21, 0x11, PT ;  /* 0x000000111500780c */ /* 0x000fe20003f46270 */
[----:B------:R-:W-:Y:S01]  /*cef0*/  IMAD.IADD R13, R17, 0x1, R14 ;  /* 0x00000001110d7824 */ /* 0x000fe200078e020e */
        /* <DEDUP_REMOVED lines=113> */
.L_x_3744:
[----:B------:R-:W-:-:S13]  /*d610*/  ISETP.NE.AND P6, PT, R9, 0x1, PT ;  /* 0x000000010900780c */ /* 0x000fda0003fc5270 */
[----:B------:R-:W-:-:S05]  /*d620*/  @P6 IMAD.HI.U32 R10, R4, R10, RZ ;  /* 0x0000000a040a6227 */ /* 0x000fca00078e00ff */
[----:B------:R-:W-:-:S07]  /*d630*/  @P6 SHF.R.U32.HI R4, RZ, R11, R10 ;  /* 0x0000000bff046219 */ /* 0x000fce000001160a */
.L_x_3745:
[----:B------:R-:W-:Y:S05]  /*d640*/  BSYNC B1 ;  /* 0x0000000000017941 */ /* 0x000fea0003800000 */
.L_x_3743:
[----:B------:R-:W-:-:S05]  /*d650*/  IMAD R4, R4, R9, R73 ;  /* 0x0000000904047224 */ /* 0x000fca00078e0249 */
[----:B------:R-:W-:Y:S02]  /*d660*/  VIADDMNMX R12, R4, R9, R12, PT ;  /* 0x00000009040c7246 */ /* 0x000fe4000380010c */
[----:B------:R-:W-:-:S07]  /*d670*/  VIMNMX R13, R13, R4, !PT ;  /* 0x000000040d0d7248 */ /* 0x000fce0007fe0100 */
.L_x_3742:
[----:B------:R-:W-:Y:S05]  /*d680*/  BSYNC B0 ;  /* 0x0000000000007941 */ /* 0x000fea0003800000 */
.L_x_3741:
        /* <DEDUP_REMOVED lines=81> */
[C---:B------:R-:W-:Y:S02]  /*dba0*/  ISETP.GT.AND P2, PT, R13.reuse, 0x50, !P2 ;  /* 0x000000500d00780c */ /* 0x040fe40005744270 */
[----:B------:R-:W-:Y:S02]  /*dbb0*/  FMNMX.FTZ R4, R86, R4, !PT ;  /* 0x0000000456047209 */ /* 0x000fe40007810000 */
[----:B------:R-:W-:Y:S02]  /*dbc0*/  ISETP.LT.OR P1, PT, R12, 0x4a, P1 ;  /* 0x0000004a0c00780c */ /* 0x000fe40000f21670 */
[----:B------:R-:W-:Y:S02]  /*dbd0*/  FMNMX.FTZ R4, R74, R4, !PT ;  /* 0x000000044a047209 */ /* 0x000fe40007810000 */
[----:B------:R-:W-:-:S02]  /*dbe0*/  ISETP.GT.AND P3, PT, R13, 0x51, !P3 ;  /* 0x000000510d00780c */ /* 0x000fc40005f64270 */
        /* <DEDUP_REMOVED lines=35> */
[----:B------:R-:W-:-:S04]  /*de20*/  FMNMX.FTZ R5, R55, R4, !PT ;  /* 0x0000000437057209 */ /* 0x000fc80007810000 */
[----:B------:R-:W-:Y:S01]  /*de30*/  FMNMX.FTZ R4, R58, R5, !PT ;  /* 0x000000053a047209 */ /* 0x000fe20007810000 */
[----:B------:R-:W0:Y:S03]  /*de40*/  SHFL.BFLY PT, R9, R8, 0x2, 0x1f ;  /* 0x0c401f0008097f89 */ /* 0x000e2600000e0000 */
        /* <DEDUP_REMOVED lines=17> */
[----:B0-----:R-:W-:Y:S02]  /*df60*/  FMNMX.FTZ R10, R8, R9, !PT ;  /* 0x00000009080a7209 */ /* 0x001fe40007810000 */
[----:B------:R-:W-:Y:S02]  /*df70*/  FMNMX.FTZ R9, R71, R4, !PT ;  /* 0x0000000447097209 */ /* 0x000fe40007810000 */
[----:B------:R-:W2:Y:S04]  /*df80*/  LDL.64 R4, [R1+0x240] ;  /* 0x0002400001047983 */ /* 0x000ea80000100a00 */
[----:B------:R-:W-:Y:S04]  /*df90*/  STL.64 [R1+0x230], R8 ;  /* 0x0002300801007387 */ /* 0x000fe80000100a00 */
[----:B------:R-:W4:Y:S04]  /*dfa0*/  LDL R12, [R1+0x234] ;  /* 0x00023400010c7983 */ /* 0x000f280000100800 */
[----:B------:R-:W0:Y:S02]  /*dfb0*/  SHFL.BFLY PT, R11, R10, 0x1, 0x1f ;  /* 0x0c201f000a0b7f89 */ /* 0x000e2400000e0000 */
[----:B0-----:R-:W-:-:S05]  /*dfc0*/  FMNMX.FTZ R10, R10, R11, !PT ;  /* 0x0000000b0a0a7209 */ /* 0x001fca0007810000 */
[----:B------:R-:W-:Y:S04]  /*dfd0*/  STL [R1+0x230], R10 ;  /* 0x0002300a01007387 */ /* 0x000fe80000100800 */
[----:B------:R-:W3:Y:S04]  /*dfe0*/  LDL R14, [R1+0x230] ;  /* 0x00023000010e7983 */ /* 0x000ee80000100800 */
[----:B----4-:R-:W0:Y:S02]  /*dff0*/  SHFL.BFLY PT, R9, R12, 0x2, 0x1f ;  /* 0x0c401f000c097f89 */ /* 0x010e2400000e0000 */
[----:B0-----:R-:W-:-:S05]  /*e000*/  FMNMX.FTZ R9, R9, R12, !PT ;  /* 0x0000000c09097209 */ /* 0x001fca0007810000 */
[----:B------:R-:W0:Y:S01]  /*e010*/  SHFL.BFLY PT, R8, R9, 0x1, 0x1f ;  /* 0x0c201f0009087f89 */ /* 0x000e2200000e0000 */
[----:B---3--:R-:W-:Y:S01]  /*e020*/  FMUL.FTZ R11, R41, R14 ;  /* 0x0000000e290b7220 */ /* 0x008fe20000410000 */
[----:B------:R-:W-:-:S04]  /*e030*/  FSETP.NEU.FTZ.AND P1, PT, R14, -INF , PT ;  /* 0xff8000000e00780b */ /* 0x000fc80003f3d000 */
[----:B------:R-:W-:Y:S02]  /*e040*/  FSEL R29, R14, RZ, P1 ;  /* 0x000000ff0e1d7208 */ /* 0x000fe40000800000 */
[----:B------:R-:W-:Y:S02]  /*e050*/  FSEL R11, R11, RZ, P1 ;  /* 0x000000ff0b0b7208 */ /* 0x000fe40000800000 */
[----:B0-----:R-:W-:Y:S01]  /*e060*/  FMNMX.FTZ R8, R9, R8, !PT ;  /* 0x0000000809087209 */ /* 0x001fe20007810000 */
[----:B------:R-:W-:-:S03]  /*e070*/  FADD.FTZ R6, R6, -R29 ;  /* 0x8000001d06067221 */ /* 0x000fc60000010000 */
[C---:B------:R-:W-:Y:S01]  /*e080*/  FSETP.NEU.FTZ.AND P1, PT, R8.reuse, -INF , PT ;  /* 0xff8000000800780b */ /* 0x040fe20003f3d000 */
[-C--:B------:R-:W-:Y:S01]  /*e090*/  FMUL.FTZ R9, R8, R41.reuse ;  /* 0x0000002908097220 */ /* 0x080fe20000410000 */
[-CC-:B------:R-:W-:Y:S02]  /*e0a0*/  FFMA.FTZ R184, R20, R41.reuse, -R11.reuse ;  /* 0x0000002914b87223 */ /* 0x180fe4000001080b */
        /* <DEDUP_REMOVED lines=25> */
[----:B------:R-:W-:Y:S01]  /*e240*/  FSEL R6, R9, RZ, P1 ;  /* 0x000000ff09067208 */ /* 0x000fe20000800000 */
[----:B------:R-:W-:-:S04]  /*e250*/  FADD.FTZ R10, R7, -R10 ;  /* 0x8000000a070a7221 */ /* 0x000fc80000010000 */
[-CC-:B------:R-:W-:Y:S01]  /*e260*/  FFMA.FTZ R32, R26, R41.reuse, -R6.reuse ;  /* 0x000000291a207223 */ /* 0x180fe20000010806 */
[----:B------:R-:W-:Y:S01]  /*e270*/  FMUL.FTZ R10, R41, R10 ;  /* 0x0000000a290a7220 */ /* 0x000fe20000410000 */
[-CC-:B------:R-:W-:Y:S01]  /*e280*/  FFMA.FTZ R161, R27, R41.reuse, -R6.reuse ;  /* 0x000000291ba17223 */ /* 0x180fe20000010806 */
[----:B------:R-:W-:Y:S01]  /*e290*/  MUFU.EX2 R160, R160 ;  /* 0x000000a000a07308 */ /* 0x000fe20000000800 */
[----:B------:R-:W-:-:S07]  /*e2a0*/  FFMA.FTZ R31, R30, R41, -R6 ;  /* 0x000000291e1f7223 */ /* 0x000fce0000010806 */
[----:B------:R-:W2:Y:S01]  /*e2b0*/  MUFU.EX2 R11, R11 ;  /* 0x0000000b000b7308 */ /* 0x000ea20000000800 */
[----:B------:R-:W-:-:S07]  /*e2c0*/  FFMA.FTZ R163, R25, R41, -R6 ;  /* 0x0000002919a37223 */ /* 0x000fce0000010806 */
[----:B------:R-:W-:Y:S08]  /*e2d0*/  MUFU.EX2 R32, R32 ;  /* 0x0000002000207308 */ /* 0x000ff00000000800 */
[----:B------:R-:W0:Y:S01]  /*e2e0*/  MUFU.EX2 R10, R10 ;  /* 0x0000000a000a7308 */ /* 0x000e220000000800 */
[----:B------:R-:W-:-:S07]  /*e2f0*/  FFMA.FTZ R30, R15, R41, -R6 ;  /* 0x000000290f1e7223 */ /* 0x000fce0000010806 */
[----:B------:R-:W1:Y:S08]  /*e300*/  MUFU.EX2 R13, R13 ;  /* 0x0000000d000d7308 */ /* 0x000e700000000800 */
[----:B------:R-:W3:Y:S01]  /*e310*/  MUFU.EX2 R161, R161 ;  /* 0x000000a100a17308 */ /* 0x000ee20000000800 */
[----:B------:R-:W-:-:S07]  /*e320*/  FFMA.FTZ R165, R17, R41, -R6 ;  /* 0x0000002911a57223 */ /* 0x000fce0000010806 */
[----:B------:R-:W4:Y:S08]  /*e330*/  MUFU.EX2 R162, R162 ;  /* 0x000000a200a27308 */ /* 0x000f300000000800 */
[----:B------:R-:W5:Y:S01]  /*e340*/  MUFU.EX2 R31, R31 ;  /* 0x0000001f001f7308 */ /* 0x000f620000000800 */
[----:B--2---:R-:W-:Y:S01]  /*e350*/  FFMA.FTZ R4, R11, R4, R160 ;  /* 0x000000040b047223 */ /* 0x004fe200000100a0 */
[----:B0-----:R-:W-:-:S06]  /*e360*/  FFMA.FTZ R14, R5, R10, R32 ;  /* 0x0000000a050e7223 */ /* 0x001fcc0000010020 */
[----:B------:R-:W0:Y:S01]  /*e370*/  MUFU.EX2 R37, R37 ;  /* 0x0000002500257308 */ /* 0x000e220000000800 */
[----:B------:R-:W-:-:S07]  /*e380*/  FFMA.FTZ R29, R38, R41, -R6 ;  /* 0x00000029261d7223 */ /* 0x000fce0000010806 */
[----:B------:R-:W2:Y:S01]  /*e390*/  MUFU.EX2 R163, R163 ;  /* 0x000000a300a37308 */ /* 0x000ea20000000800 */
[----:B-1----:R-:W-:Y:S01]  /*e3a0*/  FADD.FTZ R5, R13, R4 ;  /* 0x000000040d057221 */ /* 0x002fe20000010000 */
[----:B---3--:R-:W-:-:S06]  /*e3b0*/  FADD.FTZ R14, R161, R14 ;  /* 0x0000000ea10e7221 */ /* 0x008fcc0000010000 */
[----:B------:R-:W1:Y:S01]  /*e3c0*/  MUFU.EX2 R36, R36 ;  /* 0x0000002400247308 */ /* 0x000e620000000800 */
[----:B------:R-:W-:-:S07]  /*e3d0*/  FFMA.FTZ R167, R39, R41, -R6 ;  /* 0x0000002927a77223 */ /* 0x000fce0000010806 */
[----:B------:R-:W3:Y:S01]  /*e3e0*/  MUFU.EX2 R30, R30 ;  /* 0x0000001e001e7308 */ /* 0x000ee20000000800 */
[----:B----4-:R-:W-:Y:S01]  /*e3f0*/  FADD.FTZ R4, R162, R5 ;  /* 0x00000005a2047221 */ /* 0x010fe20000010000 */
[----:B-----5:R-:W-:-:S06]  /*e400*/  FADD.FTZ R14, R31, R14 ;  /* 0x0000000e1f0e7221 */ /* 0x020fcc0000010000 */
[----:B------:R-:W4:Y:S01]  /*e410*/  MUFU.EX2 R164, R164 ;  /* 0x000000a400a47308 */ /* 0x000f220000000800 */
[----:B------:R-:W-:-:S07]  /*e420*/  FFMA.FTZ R28, R42, R41, -R6 ;  /* 0x000000292a1c7223 */ /* 0x000fce0000010806 */
[----:B------:R-:W5:Y:S01]  /*e430*/  MUFU.EX2 R165, R165 ;  /* 0x000000a500a57308 */ /* 0x000f620000000800 */
[----:B0-----:R-:W-:Y:S01]  /*e440*/  FADD.FTZ R5, R37, R4 ;  /* 0x0000000425057221 */ /* 0x001fe20000010000 */
[----:B--2---:R-:W-:-:S06]  /*e450*/  FADD.FTZ R7, R163, R14 ;  /* 0x0000000ea3077221 */ /* 0x004fcc0000010000 */
        /* <DEDUP_REMOVED lines=75> */
[----:B------:R-:W0:Y:S08]  /*e910*/  MUFU.EX2 R173, R173 ;  /* 0x000000ad00ad7308 */ /* 0x000e300000000800 */
[----:B------:R-:W2:Y:S01]  /*e920*/  MUFU.EX2 R17, R17 ;  /* 0x0000001100117308 */ /* 0x000ea20000000800 */
[----:B-1----:R-:W-:Y:S01]  /*e930*/  FADD.FTZ R7, R178, R7 ;  /* 0x00000007b2077221 */ /* 0x002fe20000010000 */
[----:B---3--:R-:W-:-:S06]  /*e940*/  FADD.FTZ R5, R175, R4 ;  /* 0x00000004af057221 */ /* 0x008fcc0000010000 */
[----:B------:R-:W1:Y:S08]  /*e950*/  MUFU.EX2 R21, R21 ;  /* 0x0000001500157308 */ /* 0x000e700000000800 */
[----:B------:R-:W3:Y:S01]  /*e960*/  MUFU.EX2 R14, R14 ;  /* 0x0000000e000e7308 */ /* 0x000ee20000000800 */
[----:B----4-:R-:W-:Y:S01]  /*e970*/  FADD.FTZ R4, R172, R7 ;  /* 0x00000007ac047221 */ /* 0x010fe20000010000 */
[----:B-----5:R-:W-:-:S06]  /*e980*/  FADD.FTZ R6, R16, R5 ;  /* 0x0000000510067221 */ /* 0x020fcc0000010000 */
[----:B------:R-:W4:Y:S08]  /*e990*/  MUFU.EX2 R20, R20 ;  /* 0x0000001400147308 */ /* 0x000f300000000800 */
[----:B------:R-:W5:Y:S01]  /*e9a0*/  MUFU.EX2 R15, R15 ;  /* 0x0000000f000f7308 */ /* 0x000f620000000800 */
[----:B0-----:R-:W-:Y:S01]  /*e9b0*/  FADD.FTZ R4, R173, R4 ;  /* 0x00000004ad047221 */ /* 0x001fe20000010000 */
[----:B--2---:R-:W-:-:S03]  /*e9c0*/  FADD.FTZ R5, R17, R6 ;  /* 0x0000000611057221 */ /* 0x004fc60000010000 */
[----:B-1----:R-:W-:Y:S01]  /*e9d0*/  FADD.FTZ R7, R21, R4 ;  /* 0x0000000415077221 */ /* 0x002fe20000010000 */
[----:B---3--:R-:W-:-:S03]  /*e9e0*/  FADD.FTZ R6, R14, R5 ;  /* 0x000000050e067221 */ /* 0x008fc60000010000 */
[----:B----4-:R-:W-:Y:S01]  /*e9f0*/  FADD.FTZ R4, R20, R7 ;  /* 0x0000000714047221 */ /* 0x010fe20000010000 */
[----:B------:R-:W-:Y:S01]  /*ea00*/  STL [R1+0x234], R8 ;  /* 0x0002340801007387 */ /* 0x000fe20000100800 */
[----:B-----5:R-:W-:-:S05]  /*ea10*/  FADD.FTZ R5, R15, R6 ;  /* 0x000000060f057221 */ /* 0x020fca0000010000 */
[----:B------:R0:W-:Y:S04]  /*ea20*/  STL.64 [R1+0x240], R4 ;  /* 0x0002400401007387 */ /* 0x0001e80000100a00 */
[----:B------:R-:W2:Y:S01]  /*ea30*/  LD.E R6, desc[UR42][R18.64+0x260] ;  /* 0x0002602a12067980 */ /* 0x000ea2000c101900 */
[----:B------:R-:W-:-:S04]  /*ea40*/  UIADD3 UR4, UP0, UR37, 0x260, URZ ;  /* 0x0000026025047890 */ /* 0x000fc8000ff1e03f */
[----:B------:R-:W-:Y:S02]  /*ea50*/  ULOP3.LUT UR5, UR4, 0x4, URZ, 0xfc, !UPT ;  /* 0x0000000404057892 */ /* 0x000fe4000f8efc3f */
[----:B------:R-:W-:-:S04]  /*ea60*/  UIADD3.X UR6, URZ, UR36, URZ, UP0, !UPT ;  /* 0x000000243f067290 */ /* 0x000fc800087fe43f */
[----:B0-----:R-:W-:Y:S02]  /*ea70*/  IMAD.U32 R4, RZ, RZ, UR5 ;  /* 0x00000005ff047e24 */ /* 0x001fe4000f8e00ff */
[----:B------:R-:W-:Y:S02]  /*ea80*/  IMAD.U32 R5, RZ, RZ, UR6 ;  /* 0x00000006ff057e24 */ /* 0x000fe4000f8e00ff */
        /* <DEDUP_REMOVED lines=67> */
[----:B------:R-:W-:Y:S01]  /*eec0*/  ULOP3.LUT UR5, UR4, 0x8, URZ, 0xfc, !UPT ;  /* 0x0000000804057892 */ /* 0x000fe2000f8efc3f */
[C---:B0-----:R-:W-:Y:S01]  /*eed0*/  FMUL.FTZ R9, R11.reuse, R134 ;  /* 0x000000860b097220 */ /* 0x041fe20000410000 */
[----:B--2---:R-:W-:-:S04]  /*eee0*/  FMUL.FTZ R45, R11, R25 ;  /* 0x000000190b2d7220 */ /* 0x004fc80000410000 */
[----:B------:R0:W-:Y:S01]  /*eef0*/  ST.E desc[UR42][R18.64+0x274], R9 ;  /* 0x0002740912007985 */ /* 0x0001e2000c10192a */
[C---:B---3--:R-:W-:Y:S01]  /*ef00*/  FMUL.FTZ R7, R11.reuse, R132 ;  /* 0x000000840b077220 */ /* 0x048fe20000410000 */
[C---:B----4-:R-:W-:Y:S01]  /*ef10*/  FMUL.FTZ R25, R11.reuse, R136 ;  /* 0x000000880b197220 */ /* 0x050fe20000410000 */
[C---:B-----5:R-:W-:Y:S01]  /*ef20*/  FMUL.FTZ R27, R11.reuse, R138 ;  /* 0x0000008a0b1b7220 */ /* 0x060fe20000410000 */
[C---:B------:R-:W-:Y:S01]  /*ef30*/  FMUL.FTZ R39, R11.reuse, R140 ;  /* 0x0000008c0b277220 */ /* 0x040fe20000410000 */
[----:B------:R-:W-:Y:S01]  /*ef40*/  ST.E desc[UR42][R18.64+0x454], R45 ;  /* 0x0004542d12007985 */ /* 0x000fe2000c10192a */
[----:B0-----:R-:W-:-:S03]  /*ef50*/  FMUL.FTZ R9, R11, R148 ;  /* 0x000000940b097220 */ /* 0x001fc60000410000 */
[----:B------:R0:W-:Y:S01]  /*ef60*/  ST.E desc[UR42][R18.64+0x270], R7 ;  /* 0x0002700712007985 */ /* 0x0001e2000c10192a */
[----:B------:R-:W-:-:S03]  /*ef70*/  FMUL.FTZ R41, R11, R142 ;  /* 0x0000008e0b297220 */ /* 0x000fc60000410000 */
[----:B------:R1:W-:Y:S01]  /*ef80*/  ST.E desc[UR42][R18.64+0x280], R25 ;  /* 0x0002801912007985 */ /* 0x0003e2000c10192a */
[----:B------:R-:W-:-:S03]  /*ef90*/  FMUL.FTZ R43, R11, R144 ;  /* 0x000000900b2b7220 */ /* 0x000fc60000410000 */
[----:B------:R2:W-:Y:S04]  /*efa0*/  ST.E desc[UR42][R18.64+0x284], R27 ;  /* 0x0002841b12007985 */ /* 0x0005e8000c10192a */
[----:B------:R3:W-:Y:S01]  /*efb0*/  ST.E desc[UR42][R18.64+0x290], R39 ;  /* 0x0002902712007985 */ /* 0x0007e2000c10192a */
[C---:B0-----:R-:W-:Y:S01]  /*efc0*/  FMUL.FTZ R7, R11.reuse, R146 ;  /* 0x000000920b077220 */ /* 0x041fe20000410000 */
[C---:B------:R-:W-:Y:S02]  /*efd0*/  FMUL.FTZ R45, R11.reuse, R150 ;  /* 0x000000960b2d7220 */ /* 0x040fe40000410000 */
[----:B------:R0:W-:Y:S01]  /*efe0*/  ST.E desc[UR42][R18.64+0x2b0], R9 ;  /* 0x0002b00912007985 */ /* 0x0001e2000c10192a */
[C---:B------:R-:W-:Y:S01]  /*eff0*/  FMUL.FTZ R47, R11.reuse, R130 ;  /* 0x000000820b2f7220 */ /* 0x040fe20000410000 */
[C---:B-1----:R-:W-:Y:S01]  /*f000*/  FMUL.FTZ R25, R11.reuse, R128 ;  /* 0x000000800b197220 */ /* 0x042fe20000410000 */
[C---:B--2---:R-:W-:Y:S01]  /*f010*/  FMUL.FTZ R27, R11.reuse, R126 ;  /* 0x0000007e0b1b7220 */ /* 0x044fe20000410000 */
[C---:B---3--:R-:W-:Y:S01]  /*f020*/  FMUL.FTZ R39, R11.reuse, R124 ;  /* 0x0000007c0b277220 */ /* 0x048fe20000410000 */
[----:B------:R1:W-:Y:S01]  /*f030*/  ST.E desc[UR42][R18.64+0x294], R41 ;  /* 0x0002942912007985 */ /* 0x0003e2000c10192a */
[----:B0-----:R-:W-:-:S03]  /*f040*/  FMUL.FTZ R9, R11, R118 ;  /* 0x000000760b097220 */ /* 0x001fc60000410000 */
[----:B------:R0:W-:Y:S04]  /*f050*/  ST.E desc[UR42][R18.64+0x2a0], R43 ;  /* 0x0002a02b12007985 */ /* 0x0001e8000c10192a */
[----:B------:R2:W-:Y:S04]  /*f060*/  ST.E desc[UR42][R18.64+0x2a4], R7 ;  /* 0x0002a40712007985 */ /* 0x0005e8000c10192a */
[----:B------:R3:W-:Y:S01]  /*f070*/  ST.E desc[UR42][R18.64+0x2b4], R45 ;  /* 0x0002b42d12007985 */ /* 0x0007e2000c10192a */
[----:B-1----:R-:W-:-:S03]  /*f080*/  FMUL.FTZ R41, R11, R110 ;  /* 0x0000006e0b297220 */ /* 0x002fc60000410000 */
[----:B------:R1:W-:Y:S01]  /*f090*/  ST.E desc[UR42][R18.64+0x2c0], R47 ;  /* 0x0002c02f12007985 */ /* 0x0003e2000c10192a */
[----:B0-----:R-:W-:-:S03]  /*f0a0*/  FMUL.FTZ R43, R11, R120 ;  /* 0x000000780b2b7220 */ /* 0x001fc60000410000 */
[----:B------:R0:W-:Y:S01]  /*f0b0*/  ST.E desc[UR42][R18.64+0x2c4], R25 ;  /* 0x0002c41912007985 */ /* 0x0001e2000c10192a */
[----:B--2---:R-:W-:-:S03]  /*f0c0*/  FMUL.FTZ R7, R11, R122 ;  /* 0x0000007a0b077220 */ /* 0x004fc60000410000 */
[----:B------:R2:W-:Y:S01]  /*f0d0*/  ST.E desc[UR42][R18.64+0x2d0], R27 ;  /* 0x0002d01b12007985 */ /* 0x0005e2000c10192a */
[----:B---3--:R-:W-:-:S03]  /*f0e0*/  FMUL.FTZ R45, R11, R100 ;  /* 0x000000640b2d7220 */ /* 0x008fc60000410000 */
[----:B------:R3:W-:Y:S01]  /*f0f0*/  ST.E desc[UR42][R18.64+0x2d4], R39 ;  /* 0x0002d42712007985 */ /* 0x0007e2000c10192a */
[C---:B-1----:R-:W-:Y:S01]  /*f100*/  FMUL.FTZ R47, R11.reuse, R112 ;  /* 0x000000700b2f7220 */ /* 0x042fe20000410000 */
[C---:B0-----:R-:W-:Y:S02]  /*f110*/  FMUL.FTZ R25, R11.reuse, R116 ;  /* 0x000000740b197220 */ /* 0x041fe40000410000 */
[----:B------:R0:W-:Y:S01]  /*f120*/  ST.E desc[UR42][R18.64+0x2f4], R9 ;  /* 0x0002f40912007985 */ /* 0x0001e2000c10192a */
[C---:B--2---:R-:W-:Y:S01]  /*f130*/  FMUL.FTZ R27, R11.reuse, R114 ;  /* 0x000000720b1b7220 */ /* 0x044fe20000410000 */
[C---:B---3--:R-:W-:Y:S02]  /*f140*/  FMUL.FTZ R39, R11.reuse, R108 ;  /* 0x0000006c0b277220 */ /* 0x048fe40000410000 */
[----:B------:R1:W-:Y:S01]  /*f150*/  ST.E desc[UR42][R18.64+0x2e0], R41 ;  /* 0x0002e02912007985 */ /* 0x0003e2000c10192a */
[----:B0-----:R-:W-:-:S03]  /*f160*/  FMUL.FTZ R9, R11, R104 ;  /* 0x000000680b097220 */ /* 0x001fc60000410000 */
[----:B------:R0:W-:Y:S04]  /*f170*/  ST.E desc[UR42][R18.64+0x2e4], R43 ;  /* 0x0002e42b12007985 */ /* 0x0001e8000c10192a */
[----:B------:R2:W-:Y:S01]  /*f180*/  ST.E desc[UR42][R18.64+0x2f0], R7 ;  /* 0x0002f00712007985 */ /* 0x0005e2000c10192a */
[----:B-1----:R-:W-:-:S03]  /*f190*/  FMUL.FTZ R41, R11, R90 ;  /* 0x0000005a0b297220 */ /* 0x002fc60000410000 */
[----:B------:R1:W-:Y:S04]  /*f1a0*/  ST.E desc[UR42][R18.64+0x300], R25 ;  /* 0x0003001912007985 */ /* 0x0003e8000c10192a */
[----:B------:R3:W-:Y:S01]  /*f1b0*/  ST.E desc[UR42][R18.64+0x304], R45 ;  /* 0x0003042d12007985 */ /* 0x0007e2000c10192a */
[----:B0-----:R-:W-:-:S03]  /*f1c0*/  FMUL.FTZ R43, R11, R102 ;  /* 0x000000660b2b7220 */ /* 0x001fc60000410000 */
[----:B------:R0:W-:Y:S01]  /*f1d0*/  ST.E desc[UR42][R18.64+0x310], R47 ;  /* 0x0003102f12007985 */ /* 0x0001e2000c10192a */
[----:B--2---:R-:W-:-:S03]  /*f1e0*/  FMUL.FTZ R7, R11, R106 ;  /* 0x0000006a0b077220 */ /* 0x004fc60000410000 */
[----:B------:R2:W-:Y:S01]  /*f1f0*/  ST.E desc[UR42][R18.64+0x314], R27 ;  /* 0x0003141b12007985 */ /* 0x0005e2000c10192a */
[----:B-1----:R-:W-:-:S03]  /*f200*/  FMUL.FTZ R25, R11, R98 ;  /* 0x000000620b197220 */ /* 0x002fc60000410000 */
[----:B------:R1:W-:Y:S01]  /*f210*/  ST.E desc[UR42][R18.64+0x320], R39 ;  /* 0x0003202712007985 */ /* 0x0003e2000c10192a */
[C---:B---3--:R-:W-:Y:S01]  /*f220*/  FMUL.FTZ R45, R11.reuse, R80 ;  /* 0x000000500b2d7220 */ /* 0x048fe20000410000 */
[C---:B0-----:R-:W-:Y:S02]  /*f230*/  FMUL.FTZ R47, R11.reuse, R92 ;  /* 0x0000005c0b2f7220 */ /* 0x041fe40000410000 */
[----:B------:R0:W-:Y:S01]  /*f240*/  ST.E desc[UR42][R18.64+0x340], R9 ;  /* 0x0003400912007985 */ /* 0x0001e2000c10192a */
[C---:B--2---:R-:W-:Y:S01]  /*f250*/  FMUL.FTZ R27, R11.reuse, R96 ;  /* 0x000000600b1b7220 */ /* 0x044fe20000410000 */
[C---:B-1----:R-:W-:Y:S02]  /*f260*/  FMUL.FTZ R39, R11.reuse, R94 ;  /* 0x0000005e0b277220 */ /* 0x042fe40000410000 */
        /* <DEDUP_REMOVED lines=41> */
[----:B------:R1:W-:Y:S01]  /*f500*/  ST.E desc[UR42][R18.64+0x3d4], R43 ;  /* 0x0003d42b12007985 */ /* 0x0003e2000c10192a */
[----:B------:R-:W-:-:S03]  /*f510*/  FMUL.FTZ R49, R11, R8 ;  /* 0x000000080b317220 */ /* 0x000fc60000410000 */
        /* <DEDUP_REMOVED lines=8> */
[----:B------:R-:W-:Y:S02]  /*f5a0*/  IMAD.U32 R8, RZ, RZ, UR5 ;  /* 0x00000005ff087e24 */ /* 0x000fe4000f8e00ff */
[C---:B0-----:R-:W-:Y:S01]  /*f5b0*/  FMUL.FTZ R39, R11.reuse, R44 ;  /* 0x0000002c0b277220 */ /* 0x041fe20000410000 */
[----:B------:R0:W-:Y:S01]  /*f5c0*/  ST.E desc[UR42][R18.64+0x404], R9 ;  /* 0x0004040912007985 */ /* 0x0001e2000c10192a */
[C---:B--2---:R-:W-:Y:S01]  /*f5d0*/  FMUL.FTZ R45, R11.reuse, R26 ;  /* 0x0000001a0b2d7220 */ /* 0x044fe20000410000 */
[C---:B-1----:R-:W-:Y:S01]  /*f5e0*/  FMUL.FTZ R47, R11.reuse, R6 ;  /* 0x000000060b2f7220 */ /* 0x042fe20000410000 */
[----:B------:R-:W-:Y:S01]  /*f5f0*/  FMUL.FTZ R11, R11, R24 ;  /* 0x000000180b0b7220 */ /* 0x000fe20000410000 */
[----:B0-----:R-:W-:Y:S01]  /*f600*/  IMAD.U32 R9, RZ, RZ, UR6 ;  /* 0x00000006ff097e24 */ /* 0x001fe2000f8e00ff */
[----:B------:R-:W-:Y:S04]  /*f610*/  ST.E desc[UR42][R18.64+0x3f0], R7 ;  /* 0x0003f00712007985 */ /* 0x000fe8000c10192a */
[----:B------:R0:W-:Y:S04]  /*f620*/  ST.E desc[UR42][R18.64+0x410], R25 ;  /* 0x0004101912007985 */ /* 0x0001e8000c10192a */
[----:B------:R1:W-:Y:S04]  /*f630*/  ST.E desc[UR42][R18.64+0x414], R27 ;  /* 0x0004141b12007985 */ /* 0x0003e8000c10192a */
[----:B------:R-:W-:Y:S04]  /*f640*/  ST.E desc[UR42][R18.64+0x420], R41 ;  /* 0x0004202912007985 */ /* 0x000fe8000c10192a */
[----:B------:R-:W-:Y:S04]  /*f650*/  ST.E desc[UR42][R18.64+0x424], R43 ;  /* 0x0004242b12007985 */ /* 0x000fe8000c10192a */
[----:B------:R-:W-:Y:S04]  /*f660*/  ST.E desc[UR42][R18.64+0x430], R39 ;  /* 0x0004302712007985 */ /* 0x000fe8000c10192a */
[----:B------:R-:W-:Y:S04]  /*f670*/  ST.E desc[UR42][R18.64+0x434], R45 ;  /* 0x0004342d12007985 */ /* 0x000fe8000c10192a */
[----:B------:R-:W-:Y:S04]  /*f680*/  ST.E desc[UR42][R18.64+0x440], R47 ;  /* 0x0004402f12007985 */ /* 0x000fe8000c10192a */
[----:B------:R2:W-:Y:S04]  /*f690*/  ST.E desc[UR42][R18.64+0x444], R49 ;  /* 0x0004443112007985 */ /* 0x0005e8000c10192a */
[----:B------:R3:W-:Y:S04]  /*f6a0*/  ST.E desc[UR42][R18.64+0x450], R11 ;  /* 0x0004500b12007985 */ /* 0x0007e8000c10192a */
[----:B0-----:R-:W4:Y:S01]  /*f6b0*/  LD.E R25, desc[UR42][R8.64] ;  /* 0x0000002a08197980 */ /* 0x001f22000c101900 */
[----:B------:R-:W-:Y:S01]  /*f6c0*/  ULOP3.LUT UR4, UR4, 0xc, URZ, 0xfc, !UPT ;  /* 0x0000000c04047892 */ /* 0x000fe2000f8efc3f */
[----:B------:R-:W-:-:S05]  /*f6d0*/  IMAD.U32 R7, RZ, RZ, UR6 ;  /* 0x00000006ff077e24 */ /* 0x000fca000f8e00ff */
[----:B------:R-:W-:Y:S02]  /*f6e0*/  IMAD.U32 R6, RZ, RZ, UR4 ;  /* 0x00000004ff067e24 */ /* 0x000fe4000f8e00ff */
[----:B----4-:R-:W-:-:S05]  /*f6f0*/  FMUL.FTZ R25, R10, R25 ;  /* 0x000000190a197220 */ /* 0x010fca0000410000 */
[----:B------:R0:W-:Y:S04]  /*f700*/  ST.E desc[UR42][R8.64], R25 ;  /* 0x0000001908007985 */ /* 0x0001e8000c10192a */
[----:B-1----:R-:W4:Y:S01]  /*f710*/  LD.E R27, desc[UR42][R6.64] ;  /* 0x0000002a061b7980 */ /* 0x002f22000c101900 */
[----:B------:R-:W1:Y:S01]  /*f720*/  S2R R132, SR_TID.X ;  /* 0x0000000000847919 */ /* 0x000e620000002100 */
[----:B----4-:R-:W-:-:S05]  /*f730*/  FMUL.FTZ R27, R10, R27 ;  /* 0x0000001b0a1b7220 */ /* 0x010fca0000410000 */
[----:B------:R4:W-:Y:S04]  /*f740*/  ST.E desc[UR42][R6.64], R27 ;  /* 0x0000001b06007985 */ /* 0x0009e8000c10192a */
        /* <DEDUP_REMOVED lines=54> */
[----:B------:R-:W2:Y:S04]  /*fab0*/  LD.E R41, desc[UR42][R18.64+0x41c] ;  /* 0x00041c2a12297980 */ /* 0x000ea8000c101900 */
[----:B------:R-:W2:Y:S04]  /*fac0*/  LD.E R47, desc[UR42][R18.64+0x428] ;  /* 0x0004282a122f7980 */ /* 0x000ea8000c101900 */
[----:B------:R-:W2:Y:S04]  /*fad0*/  LD.E R45, desc[UR42][R18.64+0x42c] ;  /* 0x00042c2a122d7980 */ /* 0x000ea8000c101900 */
[----:B------:R-:W2:Y:S04]  /*fae0*/  LD.E R43, desc[UR42][R18.64+0x438] ;  /* 0x0004382a122b7980 */ /* 0x000ea8000c101900 */
[----:B------:R-:W2:Y:S04]  /*faf0*/  LD.E R39, desc[UR42][R18.64+0x43c] ;  /* 0x00043c2a12277980 */ /* 0x000ea8000c101900 */
[----:B---3--:R-:W3:Y:S04]  /*fb00*/  LD.E R11, desc[UR42][R18.64+0x448] ;  /* 0x0004482a120b7980 */ /* 0x008ee8000c101900 */
[----:B0-----:R-:W3:Y:S04]  /*fb10*/  LD.E R25, desc[UR42][R18.64+0x44c] ;  /* 0x00044c2a12197980 */ /* 0x001ee8000c101900 */
[----:B----4-:R-:W4:Y:S01]  /*fb20*/  LD.E R27, desc[UR42][R18.64+0x458] ;  /* 0x0004582a121b7980 */ /* 0x010f22000c101900 */
[----:B-1----:R-:W-:Y:S01]  /*fb30*/  SHF.R.U32.HI R132, RZ, 0x7, R132 ;  /* 0x00000007ff847819 */ /* 0x002fe20000011684 */
[C---:B-----5:R-:W-:Y:S01]  /*fb40*/  FMUL.FTZ R51, R10.reuse, R51 ;  /* 0x000000330a337220 */ /* 0x060fe20000410000 */
[----:B------:R-:W-:-:S04]  /*fb50*/  FMUL.FTZ R26, R10, R26 ;  /* 0x0000001a0a1a7220 */ /* 0x000fc80000410000 */
        /* <DEDUP_REMOVED lines=54> */
[C---:B--2---:R-:W-:Y:S01]  /*fec0*/  FMUL.FTZ R49, R10.reuse, R49 ;  /* 0x000000310a317220 */ /* 0x044fe20000410000 */
[C---:B------:R-:W-:Y:S01]  /*fed0*/  FMUL.FTZ R41, R10.reuse, R41 ;  /* 0x000000290a297220 */ /* 0x040fe20000410000 */
[C---:B------:R-:W-:Y:S01]  /*fee0*/  FMUL.FTZ R47, R10.reuse, R47 ;  /* 0x0000002f0a2f7220 */ /* 0x040fe20000410000 */
[C---:B------:R-:W-:Y:S01]  /*fef0*/  FMUL.FTZ R45, R10.reuse, R45 ;  /* 0x0000002d0a2d7220 */ /* 0x040fe20000410000 */
[C---:B------:R-:W-:Y:S01]  /*ff00*/  FMUL.FTZ R43, R10.reuse, R43 ;  /* 0x0000002b0a2b7220 */ /* 0x040fe20000410000 */
[C---:B------:R-:W-:Y:S01]  /*ff10*/  FMUL.FTZ R39, R10.reuse, R39 ;  /* 0x000000270a277220 */ /* 0x040fe20000410000 */
[C---:B---3--:R-:W-:Y:S01]  /*ff20*/  FMUL.FTZ R51, R10.reuse, R11 ;  /* 0x0000000b0a337220 */ /* 0x048fe20000410000 */
[C---:B------:R-:W-:Y:S01]  /*ff30*/  FMUL.FTZ R25, R10.reuse, R25 ;  /* 0x000000190a197220 */ /* 0x040fe20000410000 */
[----:B----4-:R-:W-:Y:S01]  /*ff40*/  FMUL.FTZ R27, R10, R27 ;  /* 0x0000001b0a1b7220 */ /* 0x010fe20000410000 */
        /* <DEDUP_REMOVED lines=1292> */
[----:B------:R-:W5:Y:S04]  /*15010*/  LD.E R15, desc[UR42][R8.64] ;  /* 0x0000002a080f7980 */ /* 0x000f68000c101900 */
[----:B-----5:R5:W-:Y:S04]  /*15020*/  ST.E desc[UR42][R8.64], R15 ;  /* 0x0000000f08007985 */ /* 0x020be8000c10192a */
[----:B------:R-:W2:Y:S04]  /*15030*/  LD.E R17, desc[UR42][R6.64] ;  /* 0x0000002a06117980 */ /* 0x000ea8000c101900 */
[----:B--2---:R2:W-:Y:S04]  /*15040*/  ST.E desc[UR42][R6.64], R17 ;  /* 0x0000001106007985 */ /* 0x0045e8000c10192a */
[----:B------:R-:W2:Y:S04]  /*15050*/  LD.E R21, desc[UR42][R18.64+0x270] ;  /* 0x0002702a12157980 */ /* 0x000ea8000c101900 */
[----:B0-----:R-:W2:Y:S04]  /*15060*/  LD.E R25, desc[UR42][R18.64+0x274] ;  /* 0x0002742a12197980 */ /* 0x001ea8000c101900 */
[----:B-1----:R-:W2:Y:S04]  /*15070*/  LD.E R27, desc[UR42][R18.64+0x278] ;  /* 0x0002782a121b7980 */ /* 0x002ea8000c101900 */
[----:B------:R-:W2:Y:S04]  /*15080*/  LD.E R29, desc[UR42][R18.64+0x27c] ;  /* 0x00027c2a121d7980 */ /* 0x000ea8000c101900 */
[----:B---3--:R-:W3:Y:S04]  /*15090*/  LD.E R11, desc[UR42][R18.64+0x280] ;  /* 0x0002802a120b7980 */ /* 0x008ee8000c101900 */
[----:B------:R-:W3:Y:S04]  /*150a0*/  LD.E R31, desc[UR42][R18.64+0x284] ;  /* 0x0002842a121f7980 */ /* 0x000ee8000c101900 */
[----:B----4-:R-:W4:Y:S04]  /*150b0*/  LD.E R5, desc[UR42][R18.64+0x288] ;  /* 0x0002882a12057980 */ /* 0x010f28000c101900 */
[----:B------:R-:W4:Y:S04]  /*150c0*/  LD.E R13, desc[UR42][R18.64+0x28c] ;  /* 0x00028c2a120d7980 */ /* 0x000f28000c101900 */
[----:B-----5:R-:W5:Y:S04]  /*150d0*/  LD.E R9, desc[UR42][R18.64+0x290] ;  /* 0x0002902a12097980 */ /* 0x020f68000c101900 */
[----:B------:R-:W5:Y:S04]  /*150e0*/  LD.E R15, desc[UR42][R18.64+0x294] ;  /* 0x0002942a120f7980 */ /* 0x000f68000c101900 */
        /* <DEDUP_REMOVED lines=114> */
[----:B------:R0:W-:Y:S04]  /*15810*/  ST.E desc[UR42][R18.64+0x270], R21 ;  /* 0x0002701512007985 */ /* 0x0001e8000c10192a */
[----:B------:R0:W-:Y:S04]  /*15820*/  ST.E desc[UR42][R18.64+0x274], R25 ;  /* 0x0002741912007985 */ /* 0x0001e8000c10192a */
[----:B------:R0:W-:Y:S04]  /*15830*/  ST.E desc[UR42][R18.64+0x278], R27 ;  /* 0x0002781b12007985 */ /* 0x0001e8000c10192a */
[----:B------:R0:W-:Y:S04]  /*15840*/  ST.E desc[UR42][R18.64+0x27c], R29 ;  /* 0x00027c1d12007985 */ /* 0x0001e8000c10192a */
[----:B---3--:R0:W-:Y:S04]  /*15850*/  ST.E desc[UR42][R18.64+0x280], R11 ;  /* 0x0002800b12007985 */ /* 0x0081e8000c10192a */
[----:B------:R0:W-:Y:S04]  /*15860*/  ST.E desc[UR42][R18.64+0x284], R31 ;  /* 0x0002841f12007985 */ /* 0x0001e8000c10192a */
[----:B----4-:R0:W-:Y:S04]  /*15870*/  ST.E desc[UR42][R18.64+0x288], R5 ;  /* 0x0002880512007985 */ /* 0x0101e8000c10192a */
[----:B------:R0:W-:Y:S04]  /*15880*/  ST.E desc[UR42][R18.64+0x28c], R13 ;  /* 0x00028c0d12007985 */ /* 0x0001e8000c10192a */
[----:B-----5:R0:W-:Y:S04]  /*15890*/  ST.E desc[UR42][R18.64+0x290], R9 ;  /* 0x0002900912007985 */ /* 0x0201e8000c10192a */
[----:B------:R0:W-:Y:S04]  /*158a0*/  ST.E desc[UR42][R18.64+0x294], R15 ;  /* 0x0002940f12007985 */ /* 0x0001e8000c10192a */
        /* <DEDUP_REMOVED lines=122> */
.L_x_3747:
[----:B------:R-:W-:Y:S05]  /*16050*/  BSYNC B0 ;  /* 0x0000000000007941 */ /* 0x000fea0003800000 */
.L_x_3746:
[C---:B------:R-:W-:Y:S01]  /*16060*/  ISETP.GT.AND P0, PT, R0.reuse, R3, PT ;  /* 0x000000030000720c */ /* 0x040fe20003f04270 */
[----:B------:R-:W-:-:S12]  /*16070*/  VIADD R0, R0, 0xffffffff ;  /* 0xffffffff00007836 */ /* 0x000fd80000000000 */
[----:B------:R-:W-:Y:S05]  /*16080*/  @P0 BRA `(.L_x_3748) ;  /* 0xffffff5400100947 */ /* 0x000fea000383ffff */
[----:B0-----:R-:W2:Y:S02]  /*16090*/  LDL R4, [R1+0x70] ;  /* 0x0000700001047983 */ /* 0x001ea40000100800 */
[----:B--2---:R-:W-:-:S07]  /*160a0*/  IMAD.SHL.U32 R4, R4, 0x80, RZ ;  /* 0x0000008004047824 */ /* 0x004fce00078e00ff */
.L_x_3721:
[----:B-1----:R-:W0:Y:S01]  /*160b0*/  LDC R2, c[0x0][0x448] ;  /* 0x00011200ff027b82 */ /* 0x002e220000000800 */
        /* <DEDUP_REMOVED lines=22> */
.L_x_3751:
[----:B------:R-:W-:-:S13]  /*16220*/  ISETP.NE.AND P0, PT, R6, 0x1, PT ;  /* 0x000000010600780c */ /* 0x000fda0003f05270 */
[----:B------:R-:W0:Y:S02]  /*16230*/  @P0 LDC.64 R4, c[0x0][0xae0] ;  /* 0x0002b800ff040b82 */ /* 0x000e240000000a00 */
[----:B0-----:R-:W-:-:S05]  /*16240*/  @P0 IMAD.HI.U32 R4, R3, R4, RZ ;  /* 0x0000000403040227 */ /* 0x001fca00078e00ff */
[----:B------:R-:W-:-:S07]  /*16250*/  @P0 SHF.R.U32.HI R3, RZ, R5, R4 ;  /* 0x00000005ff030219 */ /* 0x000fce0000011604 */
.L_x_3752:
[----:B------:R-:W-:Y:S05]  /*16260*/  BSYNC B0 ;  /* 0x0000000000007941 */ /* 0x000fea0003800000 */
.L_x_3750:
[----:B------:R-:W-:-:S05]  /*16270*/  IMAD R3, R3, R6, RZ ;  /* 0x0000000603037224 */ /* 0x000fca00078e02ff */
[----:B------:R-:W-:-:S07]  /*16280*/  VIMNMX R2, R2, R3, !PT ;  /* 0x0000000302027248 */ /* 0x000fce0007fe0100 */
.L_x_3749:
        /* <DEDUP_REMOVED lines=9> */
.L_x_3770:
        /* <DEDUP_REMOVED lines=24> */
.L_x_3755:
[----:B------:R-:W-:Y:S05]  /*164a0*/  BSYNC B0 ;  /* 0x0000000000007941 */ /* 0x000fea0003800000 */
.L_x_3754:
        /* <DEDUP_REMOVED lines=13> */
.L_x_3757:
[----:B------:R-:W-:Y:S05]  /*16580*/  BSYNC B0 ;  /* 0x0000000000007941 */ /* 0x000fea0003800000 */
.L_x_3756:
        /* <DEDUP_REMOVED lines=8> */
.L_x_3759:
[----:B------:R-:W-:Y:S05]  /*16610*/  BSYNC B0 ;  /* 0x0000000000007941 */ /* 0x000fea0003800000 */
.L_x_3758:
        /* <DEDUP_REMOVED lines=59> */
.L_x_3762:
[----:B------:R-:W-:Y:S05]  /*169d0*/  BSYNC B0 ;  /* 0x0000000000007941 */ /* 0x000fea0003800000 */
.L_x_3761:
        /* <DEDUP_REMOVED lines=10> */
.L_x_3764:
[----:B------:R-:W-:Y:S05]  /*16a80*/  BSYNC B0 ;  /* 0x0000000000007941 */ /* 0x000fea0003800000 */
.L_x_3763:
[----:B------:R-:W-:Y:S04]  /*16a90*/  BSSY B0, `(.L_x_3765) ;  /* 0x0000006000007945 */ /* 0x000fe80003800000 */
[----:B--2---:R-:W-:Y:S05]  /*16aa0*/  @P1 BRA `(.L_x_3766) ;  /* 0x0000000000101947 */ /* 0x004fea0003800000 */
[----:B-----5:R-:W-:Y:S01]  /*16ab0*/  IMAD R6, R6, 0x8, R9 ;  /* 0x0000000806067824 */ /* 0x020fe200078e0209 */
[----:B------:R-:W-:-:S04]  /*16ac0*/  SHF.L.U32 R7, R7, 0x1f, RZ ;  /* 0x0000001f07077819 */ /* 0x000fc800000006ff */
[----:B------:R-:W2:Y:S02]  /*16ad0*/  SYNCS.PHASECHK.TRANS64.TRYWAIT P1, [R6+URZ], R7 ;  /* 0x00000007060075a7 */ /* 0x000ea4000802017f */
[----:B--2---:R-:W-:Y:S05]  /*16ae0*/  @!P1 BRA `(.L_x_3767) ;  /* 0x0000024400b89947 */ /* 0x004fea0003800000 */
.L_x_3766:
[----:B------:R-:W-:Y:S05]  /*16af0*/  BSYNC B0 ;  /* 0x0000000000007941 */ /* 0x000fea0003800000 */
.L_x_3765:
[----:B-1----:R-:W3:Y:S04]  /*16b00*/  LD.E R21, desc[UR42][R2.64] ;  /* 0x0000002a02157980 */ /* 0x002ee8000c101900 */
[----:B--2--5:R-:W3:Y:S04]  /*16b10*/  LDL.64 R6, [R1+0x118] ;  /* 0x0001180001067983 */ /* 0x024ee80000100a00 */
[----:B------:R-:W2:Y:S04]  /*16b20*/  LDL R20, [R1+0x90] ;  /* 0x0000900001147983 */ /* 0x000ea80000100800 */
        /* <DEDUP_REMOVED lines=178> */
[----:B-1----:R-:W-:Y:S01]  /*17650*/  LOP3.LUT R73, R72, 0x7f, RZ, 0xc0, !PT ;  /* 0x0000007f48497812 */ /* 0x002fe200078ec0ff */
        /* <DEDUP_REMOVED lines=41> */
[----:B-1----:R-:W-:Y:S02]  /*178f0*/  FMNMX.FTZ R10, R52, R7, !PT ;  /* 0x00000007340a7209 */ /* 0x002fe40007810000 */
        /* <DEDUP_REMOVED lines=18> */
[----:B------:R-:W-:-:S04]  /*17a20*/  FMNMX.FTZ R10, R46, R7, !PT ;  /* 0x000000072e0a7209 */ /* 0x000fc80007810000 */
[----:B------:R-:W-:-:S04]  /*17a30*/  FMNMX.FTZ R7, R47, R10, !PT ;  /* 0x0000000a2f077209 */ /* 0x000fc80007810000 */
[----:B------:R-:W-:-:S04]  /*17a40*/  FMNMX.FTZ R10, R50, R7, !PT ;  /* 0x00000007320a7209 */ /* 0x000fc80007810000 */
[----:B------:R-:W-:-:S04]  /*17a50*/  FMNMX.FTZ R7, R51, R10, !PT ;  /* 0x0000000a33077209 */ /* 0x000fc80007810000 */
[----:B------:R-:W-:-:S04]  /*17a60*/  FMNMX.FTZ R10, R54, R7, !PT ;  /* 0x00000007360a7209 */ /* 0x000fc80007810000 */
[----:B------:R-:W-:Y:S01]  /*17a70*/  FMNMX.FTZ R7, R55, R10, !PT ;  /* 0x0000000a37077209 */ /* 0x000fe20007810000 */
[----:B------:R-:W1:Y:S03]  /*17a80*/  SHFL.BFLY PT, R11, R6, 0x2, 0x1f ;  /* 0x0c401f00060b7f89 */ /* 0x000e6600000e0000 */
[----:B------:R-:W-:-:S04]  /*17a90*/  FMNMX.FTZ R10, R58, R7, !PT ;  /* 0x000000073a0a7209 */ /* 0x000fc80007810000 */
[----:B------:R-:W-:-:S04]  /*17aa0*/  FMNMX.FTZ R7, R59, R10, !PT ;  /* 0x0000000a3b077209 */ /* 0x000fc80007810000 */
[----:B------:R-:W-:-:S04]  /*17ab0*/  FMNMX.FTZ R10, R62, R7, !PT ;  /* 0x000000073e0a7209 */ /* 0x000fc80007810000 */
[----:B------:R-:W-:-:S04]  /*17ac0*/  FMNMX.FTZ R7, R63, R10, !PT ;  /* 0x0000000a3f077209 */ /* 0x000fc80007810000 */
[----:B------:R-:W-:-:S04]  /*17ad0*/  FMNMX.FTZ R10, R66, R7, !PT ;  /* 0x00000007420a7209 */ /* 0x000fc80007810000 */
[----:B------:R-:W-:-:S04]  /*17ae0*/  FMNMX.FTZ R7, R67, R10, !PT ;  /* 0x0000000a43077209 */ /* 0x000fc80007810000 */
[----:B------:R-:W-:Y:S02]  /*17af0*/  FMNMX.FTZ R10, R70, R7, !PT ;  /* 0x00000007460a7209 */ /* 0x000fe40007810000 */
[----:B-1----:R-:W-:Y:S02]  /*17b00*/  FMNMX.FTZ R11, R6, R11, !PT ;  /* 0x0000000b060b7209 */ /* 0x002fe40007810000 */
[----:B------:R-:W-:-:S03]  /*17b10*/  FMNMX.FTZ R7, R71, R10, !PT ;  /* 0x0000000a47077209 */ /* 0x000fc60007810000 */
[----:B------:R-:W1:Y:S04]  /*17b20*/  SHFL.BFLY PT, R12, R11, 0x1, 0x1f ;  /* 0x0c201f000b0c7f89 */ /* 0x000e6800000e0000 */
[----:B------:R2:W-:Y:S04]  /*17b30*/  STL.64 [R1+0x230], R6 ;  /* 0x0002300601007387 */ /* 0x0005e80000100a00 */
[----:B------:R-:W3:Y:S04]  /*17b40*/  LDL R14, [R1+0x234] ;  /* 0x00023400010e7983 */ /* 0x000ee80000100800 */
[----:B--2---:R-:W2:Y:S01]  /*17b50*/  LDL.64 R6, [R1+0x240] ;  /* 0x0002400001067983 */ /* 0x004ea20000100a00 */
[----:B-1----:R-:W-:-:S03]  /*17b60*/  FMNMX.FTZ R10, R11, R12, !PT ;  /* 0x0000000c0b0a7209 */ /* 0x002fc60007810000 */
[----:B------:R-:W4:Y:S04]  /*17b70*/  LDL R12, [R1+0x250] ;  /* 0x00025000010c7983 */ /* 0x000f280000100800 */
[----:B------:R-:W-:Y:S04]  /*17b80*/  STL [R1+0x230], R10 ;  /* 0x0002300a01007387 */ /* 0x000fe80000100800 */
[----:B------:R-:W2:Y:S04]  /*17b90*/  LDL R15, [R1+0x230] ;  /* 0x00023000010f7983 */ /* 0x000ea80000100800 */
[----:B---3--:R-:W1:Y:S02]  /*17ba0*/  SHFL.BFLY PT, R17, R14, 0x2, 0x1f ;  /* 0x0c401f000e117f89 */ /* 0x008e6400000e0000 */
[----:B-1----:R-:W-:Y:S01]  /*17bb0*/  FMNMX.FTZ R21, R17, R14, !PT ;  /* 0x0000000e11157209 */ /* 0x002fe20007810000 */
[----:B--2---:R-:W-:-:S04]  /*17bc0*/  FADD.FTZ R11, R8, -R15 ;  /* 0x8000000f080b7221 */ /* 0x004fc80000010000 */
[----:B------:R-:W1:Y:S01]  /*17bd0*/  SHFL.BFLY PT, R8, R21, 0x1, 0x1f ;  /* 0x0c201f0015087f89 */ /* 0x000e6200000e0000 */
[----:B----4-:R-:W-:-:S04]  /*17be0*/  FMUL.FTZ R15, R12, R15 ;  /* 0x0000000f0c0f7220 */ /* 0x010fc80000410000 */
[-CC-:B------:R-:W-:Y:S01]  /*17bf0*/  FFMA.FTZ R160, R24, R12.reuse, -R15.reuse ;  /* 0x0000000c18a07223 */ /* 0x180fe2000001080f */
[-C--:B------:R-:W-:Y:S01]  /*17c00*/  FMUL.FTZ R11, R11, R12.reuse ;  /* 0x0000000c0b0b7220 */ /* 0x080fe20000410000 */
[----:B------:R-:W-:Y:S01]  /*17c10*/  FFMA.FTZ R166, R36, R12, -R15 ;  /* 0x0000000c24a67223 */ /* 0x000fe2000001080f */
[----:B-1----:R-:W-:-:S05]  /*17c20*/  FMNMX.FTZ R8, R21, R8, !PT ;  /* 0x0000000815087209 */ /* 0x002fca0007810000 */
[----:B------:R-:W-:-:S04]  /*17c30*/  FADD.FTZ R9, R9, -R8 ;  /* 0x8000000809097221 */ /* 0x000fc80000010000 */
[----:B------:R-:W-:Y:S01]  /*17c40*/  FMUL.FTZ R24, R12, R9 ;  /* 0x000000090c187220 */ /* 0x000fe20000410000 */
[----:B------:R-:W-:-:S04]  /*17c50*/  FMUL.FTZ R9, R8, R12 ;  /* 0x0000000c08097220 */ /* 0x000fc80000410000 */
[-CC-:B------:R-:W-:Y:S01]  /*17c60*/  FFMA.FTZ R161, R26, R12.reuse, -R9.reuse ;  /* 0x0000000c1aa17223 */ /* 0x180fe20000010809 */
[-C--:B------:R-:W-:Y:S01]  /*17c70*/  FFMA.FTZ R36, R27, R12.reuse, -R9 ;  /* 0x0000000c1b247223 */ /* 0x080fe20000010809 */
[-C--:B------:R-:W-:Y:S01]  /*17c80*/  FFMA.FTZ R72, R25, R12.reuse, -R15 ;  /* 0x0000000c19487223 */ /* 0x080fe2000001080f */
[----:B------:R-:W-:Y:S01]  /*17c90*/  MUFU.EX2 R24, R24 ;  /* 0x0000001800187308 */ /* 0x000fe20000000800 */
[-C--:B------:R-:W-:Y:S01]  /*17ca0*/  FFMA.FTZ R163, R30, R12.reuse, -R9 ;  /* 0x0000000c1ea37223 */ /* 0x080fe20000010809 */
[-CC-:B------:R-:W-:Y:S01]  /*17cb0*/  FFMA.FTZ R162, R28, R12.reuse, -R15.reuse ;  /* 0x0000000c1ca27223 */ /* 0x180fe2000001080f */
[----:B------:R-:W-:-:S05]  /*17cc0*/  FFMA.FTZ R164, R32, R12, -R15 ;  /* 0x0000000c20a47223 */ /* 0x000fca000001080f */
[----:B------:R-:W1:Y:S01]  /*17cd0*/  MUFU.EX2 R161, R161 ;  /* 0x000000a100a17308 */ /* 0x000e620000000800 */
[-C--:B------:R-:W-:Y:S01]  /*17ce0*/  FFMA.FTZ R32, R37, R12.reuse, -R15 ;  /* 0x0000000c25207223 */ /* 0x080fe2000001080f */
[----:B------:R-:W-:-:S06]  /*17cf0*/  FFMA.FTZ R37, R31, R12, -R9 ;  /* 0x0000000c1f257223 */ /* 0x000fcc0000010809 */
[----:B------:R2:W-:Y:S01]  /*17d00*/  MUFU.EX2 R13, R11 ;  /* 0x0000000b000d7308 */ /* 0x0005e20000000800 */
[----:B------:R-:W-:-:S07]  /*17d10*/  FFMA.FTZ R73, R29, R12, -R15 ;  /* 0x0000000c1d497223 */ /* 0x000fce000001080f */
[----:B------:R-:W3:Y:S01]  /*17d20*/  MUFU.EX2 R160, R160 ;  /* 0x000000a000a07308 */ /* 0x000ee20000000800 */
[----:B------:R-:W-:-:S07]  /*17d30*/  FFMA.FTZ R165, R34, R12, -R9 ;  /* 0x0000000c22a57223 */ /* 0x000fce0000010809 */
[----:B------:R-:W4:Y:S08]  /*17d40*/  MUFU.EX2 R36, R36 ;  /* 0x0000002400247308 */ /* 0x000f300000000800 */
[----:B------:R-:W0:Y:S01]  /*17d50*/  MUFU.EX2 R72, R72 ;  /* 0x0000004800487308 */ /* 0x000e220000000800 */
[----:B------:R-:W-:-:S07]  /*17d60*/  FFMA.FTZ R31, R35, R12, -R9 ;  /* 0x0000000c231f7223 */ /* 0x000fce0000010809 */
[----:B------:R-:W0:Y:S01]  /*17d70*/  MUFU.EX2 R163, R163 ;  /* 0x000000a300a37308 */ /* 0x000e220000000800 */
[----:B------:R-:W-:-:S07]  /*17d80*/  FFMA.FTZ R29, R33, R12, -R15 ;  /* 0x0000000c211d7223 */ /* 0x000fce000001080f */
[----:B------:R-:W0:Y:S01]  /*17d90*/  MUFU.EX2 R162, R162 ;  /* 0x000000a200a27308 */ /* 0x000e220000000800 */
[-CC-:B------:R-:W-:Y:S01]  /*17da0*/  FFMA.FTZ R168, R40, R12.reuse, -R15.reuse ;  /* 0x0000000c28a87223 */ /* 0x180fe2000001080f */
[-CC-:B------:R-:W-:Y:S01]  /*17db0*/  FFMA.FTZ R33, R41, R12.reuse, -R15.reuse ;  /* 0x0000000c29217223 */ /* 0x180fe2000001080f */
[-CC-:B------:R-:W-:Y:S01]  /*17dc0*/  FFMA.FTZ R170, R44, R12.reuse, -R15.reuse ;  /* 0x0000000c2caa7223 */ /* 0x180fe2000001080f */
[----:B------:R-:W-:-:S04]  /*17dd0*/  FFMA.FTZ R28, R45, R12, -R15 ;  /* 0x0000000c2d1c7223 */ /* 0x000fc8000001080f */
[----:B------:R-:W0:Y:S01]  /*17de0*/  MUFU.EX2 R37, R37 ;  /* 0x0000002500257308 */ /* 0x000e220000000800 */
[-CC-:B------:R-:W-:Y:S01]  /*17df0*/  FFMA.FTZ R10, R48, R12.reuse, -R15.reuse ;  /* 0x0000000c300a7223 */ /* 0x180fe2000001080f */
[-CC-:B------:R-:W-:Y:S01]  /*17e00*/  FFMA.FTZ R177, R49, R12.reuse, -R15.reuse ;  /* 0x0000000c31b17223 */ /* 0x180fe2000001080f */
[-CC-:B--2---:R-:W-:Y:S01]  /*17e10*/  FFMA.FTZ R11, R52, R12.reuse, -R15.reuse ;  /* 0x0000000c340b7223 */ /* 0x184fe2000001080f */
[-CC-:B------:R-:W-:Y:S01]  /*17e20*/  FFMA.FTZ R176, R53, R12.reuse, -R15.reuse ;  /* 0x0000000c35b07223 */ /* 0x180fe2000001080f */
[----:B------:R-:W-:-:S03]  /*17e30*/  FFMA.FTZ R16, R56, R12, -R15 ;  /* 0x0000000c38107223 */ /* 0x000fc6000001080f */
[----:B------:R-:W2:Y:S01]  /*17e40*/  MUFU.EX2 R73, R73 ;  /* 0x0000004900497308 */ /* 0x000ea20000000800 */
        /* <DEDUP_REMOVED lines=8> */
[----:B-1----:R-:W-:Y:S01]  /*17ed0*/  FFMA.FTZ R15, R7, R24, R161 ;  /* 0x00000018070f7223 */ /* 0x002fe200000100a1 */
[----:B------:R-:W-:Y:S01]  /*17ee0*/  FFMA.FTZ R167, R38, R12, -R9 ;  /* 0x0000000c26a77223 */ /* 0x000fe20000010809 */
[----:B---3--:R-:W-:-:S05]  /*17ef0*/  FFMA.FTZ R7, R13, R6, R160 ;  /* 0x000000060d077223 */ /* 0x008fca00000100a0 */
[----:B------:R-:W1:Y:S01]  /*17f00*/  MUFU.EX2 R164, R164 ;  /* 0x000000a400a47308 */ /* 0x000e620000000800 */
[----:B----4-:R-:W-:Y:S01]  /*17f10*/  FADD.FTZ R6, R36, R15 ;  /* 0x0000000f24067221 */ /* 0x010fe20000010000 */
[----:B------:R-:W-:Y:S01]  /*17f20*/  FFMA.FTZ R34, R39, R12, -R9 ;  /* 0x0000000c27227223 */ /* 0x000fe20000010809 */
[----:B0-----:R-:W-:-:S05]  /*17f30*/  FADD.FTZ R7, R72, R7 ;  /* 0x0000000748077221 */ /* 0x001fca0000010000 */
[----:B------:R-:W0:Y:S01]  /*17f40*/  MUFU.EX2 R31, R31 ;  /* 0x0000001f001f7308 */ /* 0x000e220000000800 */
[----:B------:R-:W-:Y:S01]  /*17f50*/  FADD.FTZ R14, R163, R6 ;  /* 0x00000006a30e7221 */ /* 0x000fe20000010000 */
[----:B------:R-:W-:Y:S01]  /*17f60*/  FFMA.FTZ R169, R42, R12, -R9 ;  /* 0x0000000c2aa97223 */ /* 0x000fe20000010809 */
[----:B------:R-:W-:-:S05]  /*17f70*/  FADD.FTZ R6, R162, R7 ;  /* 0x00000007a2067221 */ /* 0x000fca0000010000 */
[----:B------:R-:W3:Y:S01]  /*17f80*/  MUFU.EX2 R29, R29 ;  /* 0x0000001d001d7308 */ /* 0x000ee20000000800 */
[----:B------:R-:W-:Y:S01]  /*17f90*/  FADD.FTZ R14, R37, R14 ;  /* 0x0000000e250e7221 */ /* 0x000fe20000010000 */
[----:B------:R-:W-:-:S06]  /*17fa0*/  FFMA.FTZ R30, R43, R12, -R9 ;  /* 0x0000000c2b1e7223 */ /* 0x000fcc0000010809 */
[----:B------:R-:W4:Y:S01]  /*17fb0*/  MUFU.EX2 R167, R167 ;  /* 0x000000a700a77308 */ /* 0x000f220000000800 */
[----:B--2---:R-:W-:-:S07]  /*17fc0*/  FADD.FTZ R7, R73, R6 ;  /* 0x0000000649077221 */ /* 0x004fce0000010000 */
[----:B------:R-:W2:Y:S01]  /*17fd0*/  MUFU.EX2 R166, R166 ;  /* 0x000000a600a67308 */ /* 0x000ea20000000800 */
[----:B------:R-:W-:Y:S01]  /*17fe0*/  FADD.FTZ R14, R165, R14 ;  /* 0x0000000ea50e7221 */ /* 0x000fe20000010000 */
[----:B------:R-:W-:-:S06]  /*17ff0*/  FFMA.FTZ R171, R46, R12, -R9 ;  /* 0x0000000c2eab7223 */ /* 0x000fcc0000010809 */
[----:B------:R-:W2:Y:S01]  /*18000*/  MUFU.EX2 R34, R34 ;  /* 0x0000002200227308 */ /* 0x000ea20000000800 */
[----:B-1----:R-:W-:-:S07]  /*18010*/  FADD.FTZ R6, R164, R7 ;  /* 0x00000007a4067221 */ /* 0x002fce0000010000 */
[----:B------:R-:W1:Y:S01]  /*18020*/  MUFU.EX2 R32, R32 ;  /* 0x0000002000207308 */ /* 0x000e620000000800 */
[----:B0-----:R-:W-:Y:S01]  /*18030*/  FADD.FTZ R14, R31, R14 ;  /* 0x0000000e1f0e7221 */ /* 0x001fe20000010000 */
[----:B------:R-:W-:-:S06]  /*18040*/  FFMA.FTZ R220, R47, R12, -R9 ;  /* 0x0000000c2fdc7223 */ /* 0x000fcc0000010809 */
[----:B------:R-:W0:Y:S01]  /*18050*/  MUFU.EX2 R169, R169 ;  /* 0x000000a900a97308 */ /* 0x000e220000000800 */
[----:B---3--:R-:W-:-:S07]  /*18060*/  FADD.FTZ R7, R29, R6 ;  /* 0x000000061d077221 */ /* 0x008fce0000010000 */
[----:B------:R-:W3:Y:S01]  /*18070*/  MUFU.EX2 R168, R168 ;  /* 0x000000a800a87308 */ /* 0x000ee20000000800 */
[----:B----4-:R-:W-:Y:S01]  /*18080*/  FADD.FTZ R15, R167, R14 ;  /* 0x0000000ea70f7221 */ /* 0x010fe20000010000 */
[----:B------:R-:W-:-:S06]  /*18090*/  FFMA.FTZ R217, R50, R12, -R9 ;  /* 0x0000000c32d97223 */ /* 0x000fcc0000010809 */
[----:B------:R-:W4:Y:S01]  /*180a0*/  MUFU.EX2 R30, R30 ;  /* 0x0000001e001e7308 */ /* 0x000f220000000800 */
[----:B--2---:R-:W-:-:S07]  /*180b0*/  FADD.FTZ R7, R166, R7 ;  /* 0x00000007a6077221 */ /* 0x004fce0000010000 */
[----:B------:R-:W2:Y:S01]  /*180c0*/  MUFU.EX2 R33, R33 ;  /* 0x0000002100217308 */ /* 0x000ea20000000800 */
[----:B------:R-:W-:Y:S01]  /*180d0*/  FADD.FTZ R6, R34, R15 ;  /* 0x0000000f22067221 */ /* 0x000fe20000010000 */
[----:B-1----:R-:W-:-:S06]  /*180e0*/  FADD.FTZ R7, R32, R7 ;  /* 0x0000000720077221 */ /* 0x002fcc0000010000 */
[----:B------:R-:W1:Y:S01]  /*180f0*/  MUFU.EX2 R171, R171 ;  /* 0x000000ab00ab7308 */ /* 0x000e620000000800 */
[----:B------:R-:W-:-:S07]  /*18100*/  FFMA.FTZ R218, R51, R12, -R9 ;  /* 0x0000000c33da7223 */ /* 0x000fce0000010809 */
[----:B------:R-:W1:Y:S01]  /*18110*/  MUFU.EX2 R170, R170 ;  /* 0x000000aa00aa7308 */ /* 0x000e620000000800 */
[----:B0-----:R-:W-:Y:S01]  /*18120*/  FADD.FTZ R15, R169, R6 ;  /* 0x00000006a90f7221 */ /* 0x001fe20000010000 */
[----:B---3--:R-:W-:-:S06]  /*18130*/  FADD.FTZ R6, R168, R7 ;  /* 0x00000007a8067221 */ /* 0x008fcc0000010000 */
[----:B------:R-:W0:Y:S01]  /*18140*/  MUFU.EX2 R220, R220 ;  /* 0x000000dc00dc7308 */ /* 0x000e220000000800 */
[----:B------:R-:W-:-:S07]  /*18150*/  FFMA.FTZ R216, R54, R12, -R9 ;  /* 0x0000000c36d87223 */ /* 0x000fce0000010809 */
[----:B------:R-:W3:Y:S01]  /*18160*/  MUFU.EX2 R28, R28 ;  /* 0x0000001c001c7308 */ /* 0x000ee20000000800 */
[----:B----4-:R-:W-:Y:S01]  /*18170*/  FADD.FTZ R14, R30, R15 ;  /* 0x0000000f1e0e7221 */ /* 0x010fe20000010000 */
[----:B--2---:R-:W-:-:S06]  /*18180*/  FADD.FTZ R7, R33, R6 ;  /* 0x0000000621077221 */ /* 0x004fcc0000010000 */
[----:B------:R-:W2:Y:S01]  /*18190*/  MUFU.EX2 R217, R217 ;  /* 0x000000d900d97308 */ /* 0x000ea20000000800 */
[----:B------:R-:W-:-:S07]  /*181a0*/  FFMA.FTZ R219, R55, R12, -R9 ;  /* 0x0000000c37db7223 */ /* 0x000fce0000010809 */
[----:B------:R-:W4:Y:S01]  /*181b0*/  MUFU.EX2 R10, R10 ;  /* 0x0000000a000a7308 */ /* 0x000f220000000800 */
[----:B-1----:R-:W-:Y:S01]  /*181c0*/  FADD.FTZ R15, R171, R14 ;  /* 0x0000000eab0f7221 */ /* 0x002fe20000010000 */
[----:B------:R-:W-:-:S06]  /*181d0*/  FADD.FTZ R7, R170, R7 ;  /* 0x00000007aa077221 */ /* 0x000fcc0000010000 */
[----:B------:R-:W-:Y:S01]  /*181e0*/  MUFU.EX2 R177, R177 ;  /* 0x000000b100b17308 */ /* 0x000fe20000000800 */
[----:B------:R-:W-:-:S07]  /*181f0*/  FFMA.FTZ R186, R58, R12, -R9 ;  /* 0x0000000c3aba7223 */ /* 0x000fce0000010809 */
[----:B------:R-:W1:Y:S01]  /*18200*/  MUFU.EX2 R218, R218 ;  /* 0x000000da00da7308 */ /* 0x000e620000000800 */
[----:B0-----:R-:W-:Y:S01]  /*18210*/  FADD.FTZ R6, R220, R15 ;  /* 0x0000000fdc067221 */ /* 0x001fe20000010000 */
[----:B---3--:R-:W-:-:S06]  /*18220*/  FADD.FTZ R7, R28, R7 ;  /* 0x000000071c077221 */ /* 0x008fcc0000010000 */
[----:B------:R-:W-:Y:S01]  /*18230*/  MUFU.EX2 R11, R11 ;  /* 0x0000000b000b7308 */ /* 0x000fe20000000800 */
[----:B------:R-:W-:-:S07]  /*18240*/  FFMA.FTZ R204, R59, R12, -R9 ;  /* 0x0000000c3bcc7223 */ /* 0x000fce0000010809 */
[----:B------:R-:W0:Y:S01]  /*18250*/  MUFU.EX2 R216, R216 ;  /* 0x000000d800d87308 */ /* 0x000e220000000800 */
[----:B--2---:R-:W-:Y:S01]  /*18260*/  FADD.FTZ R15, R217, R6 ;  /* 0x00000006d90f7221 */ /* 0x004fe20000010000 */
[----:B----4-:R-:W-:-:S06]  /*18270*/  FADD.FTZ R6, R10, R7 ;  /* 0x000000070a067221 */ /* 0x010fcc0000010000 */
[----:B------:R-:W-:Y:S01]  /*18280*/  MUFU.EX2 R176, R176 ;  /* 0x000000b000b07308 */ /* 0x000fe20000000800 */
[----:B------:R-:W-:-:S07]  /*18290*/  FFMA.FTZ R187, R62, R12, -R9 ;  /* 0x0000000c3ebb7223 */ /* 0x000fce0000010809 */
[----:B------:R-:W2:Y:S01]  /*182a0*/  MUFU.EX2 R219, R219 ;  /* 0x000000db00db7308 */ /* 0x000ea20000000800 */
[----:B-1----:R-:W-:Y:S01]  /*182b0*/  FADD.FTZ R15, R218, R15 ;  /* 0x0000000fda0f7221 */ /* 0x002fe20000010000 */
[----:B------:R-:W-:-:S06]  /*182c0*/  FADD.FTZ R6, R177, R6 ;  /* 0x00000006b1067221 */ /* 0x000fcc0000010000 */
[----:B------:R-:W-:Y:S01]  /*182d0*/  MUFU.EX2 R16, R16 ;  /* 0x0000001000107308 */ /* 0x000fe20000000800 */
[----:B------:R-:W-:-:S07]  /*182e0*/  FFMA.FTZ R205, R63, R12, -R9 ;  /* 0x0000000c3fcd7223 */ /* 0x000fce0000010809 */
[----:B------:R-:W1:Y:S01]  /*182f0*/  MUFU.EX2 R186, R186 ;  /* 0x000000ba00ba7308 */ /* 0x000e620000000800 */
[----:B0-----:R-:W-:Y:S01]  /*18300*/  FADD.FTZ R14, R216, R15 ;  /* 0x0000000fd80e7221 */ /* 0x001fe20000010000 */
[----:B------:R-:W-:-:S06]  /*18310*/  FADD.FTZ R7, R11, R6 ;  /* 0x000000060b077221 */ /* 0x000fcc0000010000 */
[----:B------:R-:W-:Y:S01]  /*18320*/  MUFU.EX2 R175, R175 ;  /* 0x000000af00af7308 */ /* 0x000fe20000000800 */
[----:B------:R-:W-:-:S07]  /*18330*/  FFMA.FTZ R178, R66, R12, -R9 ;  /* 0x0000000c42b27223 */ /* 0x000fce0000010809 */
[----:B------:R-:W0:Y:S01]  /*18340*/  MUFU.EX2 R204, R204 ;  /* 0x000000cc00cc7308 */ /* 0x000e220000000800 */
[----:B--2---:R-:W-:Y:S01]  /*18350*/  FADD.FTZ R15, R219, R14 ;  /* 0x0000000edb0f7221 */ /* 0x004fe20000010000 */
[----:B------:R-:W-:-:S06]  /*18360*/  FADD.FTZ R7, R176, R7 ;  /* 0x00000007b0077221 */ /* 0x000fcc0000010000 */
        /* <DEDUP_REMOVED lines=15> */
[----:B------:R-:W-:Y:S08]  /*18460*/  MUFU.EX2 R173, R173 ;  /* 0x000000ad00ad7308 */ /* 0x000ff00000000800 */
[----:B------:R-:W2:Y:S01]  /*18470*/  MUFU.EX2 R184, R184 ;  /* 0x000000b800b87308 */ /* 0x000ea20000000800 */
[----:B-1----:R-:W-:Y:S01]  /*18480*/  FADD.FTZ R9, R205, R14 ;  /* 0x0000000ecd097221 */ /* 0x002fe20000010000 */
[----:B------:R-:W-:-:S06]  /*18490*/  FADD.FTZ R7, R174, R7 ;  /* 0x00000007ae077221 */ /* 0x000fcc0000010000 */
[----:B------:R-:W-:Y:S08]  /*184a0*/  MUFU.EX2 R21, R68 ;  /* 0x0000004400157308 */ /* 0x000ff00000000800 */
[----:B------:R-:W1:Y:S01]  /*184b0*/  MUFU.EX2 R179, R179 ;  /* 0x000000b300b37308 */ /* 0x000e620000000800 */
[----:B0-----:R-:W-:Y:S01]  /*184c0*/  FADD.FTZ R9, R178, R9 ;  /* 0x00000009b2097221 */ /* 0x001fe20000010000 */
[----:B------:R-:W-:-:S06]  /*184d0*/  FADD.FTZ R6, R20, R7 ;  /* 0x0000000714067221 */ /* 0x000fcc0000010000 */
[----:B------:R-:W0:Y:S08]  /*184e0*/  MUFU.EX2 R172, R172 ;  /* 0x000000ac00ac7308 */ /* 0x000e300000000800 */
[----:B------:R-:W3:Y:S01]  /*184f0*/  MUFU.EX2 R185, R185 ;  /* 0x000000b900b97308 */ /* 0x000ee20000000800 */
[----:B--2---:R-:W-:Y:S01]  /*18500*/  FADD.FTZ R12, R184, R9 ;  /* 0x00000009b80c7221 */ /* 0x004fe20000010000 */
[----:B------:R-:W-:-:S03]  /*18510*/  FADD.FTZ R6, R173, R6 ;  /* 0x00000006ad067221 */ /* 0x000fc60000010000 */
[----:B-1----:R-:W-:Y:S01]  /*18520*/  FADD.FTZ R12, R179, R12 ;  /* 0x0000000cb30c7221 */ /* 0x002fe20000010000 */
[----:B------:R-:W-:-:S04]  /*18530*/  FADD.FTZ R9, R21, R6 ;  /* 0x0000000615097221 */ /* 0x000fc80000010000 */
[----:B0-----:R-:W-:Y:S01]  /*18540*/  FADD.FTZ R6, R172, R9 ;  /* 0x00000009ac067221 */ /* 0x001fe20000010000 */
[----:B------:R-:W-:Y:S01]  /*18550*/  STL [R1+0x234], R8 ;  /* 0x0002340801007387 */ /* 0x000fe20000100800 */
[----:B---3--:R-:W-:-:S05]  /*18560*/  FADD.FTZ R7, R185, R12 ;  /* 0x0000000cb9077221 */ /* 0x008fca0000010000 */
        /* <DEDUP_REMOVED lines=74> */
[----:B------:R-:W-:Y:S01]  /*18a10*/  ULOP3.LUT UR6, UR4, 0x8, URZ, 0xfc, !UPT ;  /* 0x0000000804067892 */ /* 0x000fe2000f8efc3f */
        /* <DEDUP_REMOVED lines=8> */
[C---:B0-----:R-:W-:Y:S01]  /*18aa0*/  FMUL.FTZ R9, R13.reuse, R136 ;  /* 0x000000880d097220 */ /* 0x041fe20000410000 */
        /* <DEDUP_REMOVED lines=12> */
[C---:B---3--:R-:W-:Y:S01]  /*18b70*/  FMUL.FTZ R27, R13.reuse, R128 ;  /* 0x000000800d1b7220 */ /* 0x048fe20000410000 */
[C---:B0-----:R-:W-:Y:S01]  /*18b80*/  FMUL.FTZ R35, R13.reuse, R126 ;  /* 0x0000007e0d237220 */ /* 0x041fe20000410000 */
[C---:B-1----:R-:W-:Y:S01]  /*18b90*/  FMUL.FTZ R39, R13.reuse, R112 ;  /* 0x000000700d277220 */ /* 0x042fe20000410000 */
[C---:B--2---:R-:W-:Y:S01]  /*18ba0*/  FMUL.FTZ R9, R13.reuse, R120 ;  /* 0x000000780d097220 */ /* 0x044fe20000410000 */
        /* <DEDUP_REMOVED lines=15> */
[C---:B--2---:R-:W-:Y:S01]  /*18ca0*/  FMUL.FTZ R35, R13.reuse, R110 ;  /* 0x0000006e0d237220 */ /* 0x044fe20000410000 */
[C---:B---3--:R-:W-:Y:S01]  /*18cb0*/  FMUL.FTZ R39, R13.reuse, R108 ;  /* 0x0000006c0d277220 */ /* 0x048fe20000410000 */
[C---:B0-----:R-:W-:Y:S01]  /*18cc0*/  FMUL.FTZ R9, R13.reuse, R106 ;  /* 0x0000006a0d097220 */ /* 0x041fe20000410000 */
        /* <DEDUP_REMOVED lines=70> */
[----:B------:R-:W-:Y:S02]  /*19130*/  IMAD.U32 R12, RZ, RZ, UR6 ;  /* 0x00000006ff0c7e24 */ /* 0x000fe4000f8e00ff */
[C---:B---3--:R-:W-:Y:S01]  /*19140*/  FMUL.FTZ R45, R13.reuse, R14 ;  /* 0x0000000e0d2d7220 */ /* 0x048fe20000410000 */
[----:B0-----:R-:W-:Y:S01]  /*19150*/  FMUL.FTZ R9, R13, R26 ;  /* 0x0000001a0d097220 */ /* 0x001fe20000410000 */
[----:B------:R-:W-:Y:S01]  /*19160*/  IMAD.U32 R13, RZ, RZ, UR5 ;  /* 0x00000005ff0d7e24 */ /* 0x000fe2000f8e00ff */
[----:B------:R-:W-:Y:S04]  /*19170*/  ST.E desc[UR42][R18.64+0x410], R15 ;  /* 0x0004100f12007985 */ /* 0x000fe8000c10192a */
[----:B------:R0:W-:Y:S04]  /*19180*/  ST.E desc[UR42][R18.64+0x414], R25 ;  /* 0x0004141912007985 */ /* 0x0001e8000c10192a */
[----:B------:R-:W-:Y:S04]  /*19190*/  ST.E desc[UR42][R18.64+0x420], R41 ;  /* 0x0004202912007985 */ /* 0x000fe8000c10192a */
[----:B------:R-:W-:Y:S04]  /*191a0*/  ST.E desc[UR42][R18.64+0x424], R43 ;  /* 0x0004242b12007985 */ /* 0x000fe8000c10192a */
[----:B------:R1:W-:Y:S04]  /*191b0*/  ST.E desc[UR42][R18.64+0x430], R27 ;  /* 0x0004301b12007985 */ /* 0x0003e8000c10192a */
        /* <DEDUP_REMOVED lines=68> */
[----:B--2---:R-:W2:Y:S04]  /*19600*/  LD.E R39, desc[UR42][R18.64+0x41c] ;  /* 0x00041c2a12277980 */ /* 0x004ea8000c101900 */
[----:B---3--:R-:W3:Y:S04]  /*19610*/  LD.E R45, desc[UR42][R18.64+0x428] ;  /* 0x0004282a122d7980 */ /* 0x008ee8000c101900 */
[----:B------:R-:W3:Y:S04]  /*19620*/  LD.E R43, desc[UR42][R18.64+0x42c] ;  /* 0x00042c2a122b7980 */ /* 0x000ee8000c101900 */
[----:B------:R-:W3:Y:S04]  /*19630*/  LD.E R41, desc[UR42][R18.64+0x438] ;  /* 0x0004382a12297980 */ /* 0x000ee8000c101900 */
[----:B------:R-:W3:Y:S04]  /*19640*/  LD.E R35, desc[UR42][R18.64+0x43c] ;  /* 0x00043c2a12237980 */ /* 0x000ee8000c101900 */
[----:B------:R-:W3:Y:S04]  /*19650*/  LD.E R9, desc[UR42][R18.64+0x448] ;  /* 0x0004482a12097980 */ /* 0x000ee8000c101900 */
[----:B0-----:R-:W3:Y:S04]  /*19660*/  LD.E R25, desc[UR42][R18.64+0x44c] ;  /* 0x00044c2a12197980 */ /* 0x001ee8000c101900 */
[----:B----4-:R-:W4:Y:S01]  /*19670*/  LD.E R27, desc[UR42][R18.64+0x458] ;  /* 0x0004582a121b7980 */ /* 0x010f22000c101900 */
[----:B-1----:R-:W-:Y:S01]  /*19680*/  SHF.R.U32.HI R138, RZ, 0x7, R138 ;  /* 0x00000007ff8a7819 */ /* 0x002fe2000001168a */
[C---:B------:R-:W-:Y:S01]  /*19690*/  FMUL.FTZ R49, R24.reuse, R49 ;  /* 0x0000003118317220 */ /* 0x040fe20000410000 */
        /* <DEDUP_REMOVED lines=57> */
[C---:B---3--:R-:W-:Y:S01]  /*19a30*/  FMUL.FTZ R45, R24.reuse, R45 ;  /* 0x0000002d182d7220 */ /* 0x048fe20000410000 */
[C---:B------:R-:W-:Y:S01]  /*19a40*/  FMUL.FTZ R43, R24.reuse, R43 ;  /* 0x0000002b182b7220 */ /* 0x040fe20000410000 */
[C---:B------:R-:W-:Y:S01]  /*19a50*/  FMUL.FTZ R41, R24.reuse, R41 ;  /* 0x0000002918297220 */ /* 0x040fe20000410000 */
[C---:B------:R-:W-:Y:S01]  /*19a60*/  FMUL.FTZ R35, R24.reuse, R35 ;  /* 0x0000002318237220 */ /* 0x040fe20000410000 */
[C---:B------:R-:W-:Y:S01]  /*19a70*/  FMUL.FTZ R49, R24.reuse, R9 ;  /* 0x0000000918317220 */ /* 0x040fe20000410000 */
        /* <DEDUP_REMOVED lines=1289> */
[----:B------:R0:W-:Y:S04]  /*1eb10*/  STL [R1+0x88], R0 ;  /* 0x0000880001007387 */ /* 0x0001e80000100800 */
[----:B------:R-:W2:Y:S04]  /*1eb20*/  LD.E R9, desc[UR42][R18.64+0x260] ;  /* 0x0002602a12097980 */ /* 0x000ea8000c101900 */
[----:B--2---:R-:W-:Y:S04]  /*1eb30*/  ST.E desc[UR42][R18.64+0x260], R9 ;  /* 0x0002600912007985 */ /* 0x004fe8000c10192a */
[----:B------:R-:W2:Y:S04]  /*1eb40*/  LD.E R11, desc[UR42][R6.64] ;  /* 0x0000002a060b7980 */ /* 0x000ea8000c101900 */
[----:B--2---:R1:W-:Y:S04]  /*1eb50*/  ST.E desc[UR42][R6.64], R11 ;  /* 0x0000000b06007985 */ /* 0x0043e8000c10192a */
[----:B------:R-:W2:Y:S04]  /*1eb60*/  LD.E R17, desc[UR42][R12.64] ;  /* 0x0000002a0c117980 */ /* 0x000ea8000c101900 */
[----:B--2---:R2:W-:Y:S04]  /*1eb70*/  ST.E desc[UR42][R12.64], R17 ;  /* 0x000000110c007985 */ /* 0x0045e8000c10192a */
[----:B------:R-:W3:Y:S04]  /*1eb80*/  LD.E R21, desc[UR42][R14.64] ;  /* 0x0000002a0e157980 */ /* 0x000ee8000c101900 */
[----:B---3--:R3:W-:Y:S04]  /*1eb90*/  ST.E desc[UR42][R14.64], R21 ;  /* 0x000000150e007985 */ /* 0x0087e8000c10192a */
[----:B0-----:R-:W4:Y:S04]  /*1eba0*/  LD.E R0, desc[UR42][R18.64+0x270] ;  /* 0x0002702a12007980 */ /* 0x001f28000c101900 */
[----:B-1----:R-:W4:Y:S04]  /*1ebb0*/  LD.E R6, desc[UR42][R18.64+0x274] ;  /* 0x0002742a12067980 */ /* 0x002f28000c101900 */
[----:B------:R-:W4:Y:S04]  /*1ebc0*/  LD.E R7, desc[UR42][R18.64+0x278] ;  /* 0x0002782a12077980 */ /* 0x000f28000c101900 */
[----:B------:R-:W4:Y:S04]  /*1ebd0*/  LD.E R8, desc[UR42][R18.64+0x27c] ;  /* 0x00027c2a12087980 */ /* 0x000f28000c101900 */
[----:B------:R-:W4:Y:S04]  /*1ebe0*/  LD.E R9, desc[UR42][R18.64+0x280] ;  /* 0x0002802a12097980 */ /* 0x000f28000c101900 */
[----:B------:R-:W4:Y:S04]  /*1ebf0*/  LD.E R10, desc[UR42][R18.64+0x284] ;  /* 0x0002842a120a7980 */ /* 0x000f28000c101900 */
        /* <DEDUP_REMOVED lines=250> */
.L_x_3769:
[----:B------:R-:W-:Y:S05]  /*1fba0*/  BSYNC B0 ;  /* 0x0000000000007941 */ /* 0x000fea0003800000 */
.L_x_3768:
[----:B------:R-:W-:Y:S05]  /*1fbb0*/  @P0 BRA `(.L_x_3770) ;  /* 0xffffff6400d80947 */ /* 0x000fea000383ffff */
[----:B01----:R-:W-:-:S07]  /*1fbc0*/  IMAD.MOV.U32 R0, RZ, RZ, R5 ;  /* 0x000000ffff007224 */ /* 0x003fce00078e0005 */
.L_x_3753:
[----:B------:R-:W-:-:S13]  /*1fbd0*/  ISETP.GE.AND P0, PT, R0, R189, PT ;  /* 0x000000bd0000720c */ /* 0x000fda0003f06270 */
[----:B------:R-:W-:Y:S05]  /*1fbe0*/  @!P0 BRA `(.L_x_3771) ;  /* 0x000000a800f48947 */ /* 0x000fea0003800000 */
[----:B------:R0:W5:Y:S02]  /*1fbf0*/  LDL.64 R2, [R1+0x170] ;  /* 0x0001700001027983 */ /* 0x0001640000100a00 */
.L_x_3798:
        /* <DEDUP_REMOVED lines=21> */
.L_x_3773:
[----:B------:R-:W-:Y:S05]  /*1fd50*/  BSYNC B0 ;  /* 0x0000000000007941 */ /* 0x000fea0003800000 */
.L_x_3772:
        /* <DEDUP_REMOVED lines=13> */
.L_x_3775:
[----:B------:R-:W-:Y:S05]  /*1fe30*/  BSYNC B0 ;  /* 0x0000000000007941 */ /* 0x000fea0003800000 */
.L_x_3774:
        /* <DEDUP_REMOVED lines=8> */
.L_x_3777:
[----:B------:R-:W-:Y:S05]  /*1fec0*/  BSYNC B0 ;  /* 0x0000000000007941 */ /* 0x000fea0003800000 */
.L_x_3776:
[----:B------:R-:W2:Y:S04]  /*1fed0*/  LD.E R5, desc[UR42][R2.64] ;  /* 0x0000002a02057980 */ /* 0x000ea8000c101900 */
[----:B------:R-:W2:Y:S01]  /*1fee0*/  LDL.64 R12, [R1+0xa0] ;  /* 0x0000a000010c7983 */ /* 0x000ea20000100a00 */
[----:B------:R-:W-:Y:S05]  /*1fef0*/  WARPSYNC.ALL ;  /* 0x0000000000007948 */ /* 0x000fea0003800000 */
[----:B------:R-:W3:Y:S04]  /*1ff00*/  LDL.64 R14, [R1+0x98] ;  /* 0x00009800010e7983 */ /* 0x000ee80000100a00 */
[----:B-1---5:R-:W4:Y:S04]  /*1ff10*/  LDL.64 R6, [R1+0x98] ;  /* 0x0000980001067983 */ /* 0x022f280000100a00 */
[----:B------:R-:W4:Y:S01]  /*1ff20*/  LDL.64 R8, [R1+0x98] ;  /* 0x0000980001087983 */ /* 0x000f220000100a00 */
        /* <DEDUP_REMOVED lines=53> */
.L_x_3780:
[----:B------:R-:W-:Y:S05]  /*20280*/  BSYNC B0 ;  /* 0x0000000000007941 */ /* 0x000fea0003800000 */
.L_x_3779:
        /* <DEDUP_REMOVED lines=10> */
.L_x_3782:
[----:B------:R-:W-:Y:S05]  /*20330*/  BSYNC B0 ;  /* 0x0000000000007941 */ /* 0x000fea0003800000 */
.L_x_3781:
[----:B------:R-:W-:Y:S04]  /*20340*/  BSSY B0, `(.L_x_3783) ;  /* 0x0000006000007945 */ /* 0x000fe80003800000 */
[----:B--2---:R-:W-:Y:S05]  /*20350*/  @P0 BRA `(.L_x_3784) ;  /* 0x0000000000100947 */ /* 0x004fea0003800000 */
[----:B-----5:R-:W-:Y:S01]  /*20360*/  IMAD R6, R6, 0x8, R8 ;  /* 0x0000000806067824 */ /* 0x020fe200078e0208 */
[----:B------:R-:W-:-:S04]  /*20370*/  SHF.L.U32 R7, R7, 0x1f, RZ ;  /* 0x0000001f07077819 */ /* 0x000fc800000006ff */
[----:B------:R-:W2:Y:S02]  /*20380*/  SYNCS.PHASECHK.TRANS64.TRYWAIT P0, [R6+URZ], R7 ;  /* 0x00000007060075a7 */ /* 0x000ea4000800017f */
[----:B--2---:R-:W-:Y:S05]  /*20390*/  @!P0 BRA `(.L_x_3785) ;  /* 0x000001ac00b48947 */ /* 0x004fea0003800000 */
.L_x_3784:
[----:B------:R-:W-:Y:S05]  /*203a0*/  BSYNC B0 ;  /* 0x0000000000007941 */ /* 0x000fea0003800000 */
.L_x_3783:
        /* <DEDUP_REMOVED lines=253> */
[----:B------:R-:W-:-:S04]  /*21380*/  VIADD R92, R5, 0xffffffff ;  /* 0xffffffff055c7836 */ /* 0x000fc80000000000 */
[C---:B------:R-:W-:Y:S02]  /*21390*/  IMAD.IADD R11, R6.reuse, 0x1, R11 ;  /* 0x00000001060b7824 */ /* 0x040fe400078e020b */
[----:B------:R-:W-:Y:S02]  /*213a0*/  IMAD.IADD R17, R6, 0x1, R7 ;  /* 0x0000000106117824 */ /* 0x000fe400078e0207 */
[----:B------:R-:W-:Y:S02]  /*213b0*/  IMAD R12, R0, -0x60, R12 ;  /* 0xffffffa0000c7824 */ /* 0x000fe400078e020c */
        /* <DEDUP_REMOVED lines=13> */
.L_x_3789:
[----:B------:R-:W-:-:S13]  /*21490*/  ISETP.NE.AND P1, PT, R13, 0x1, PT ;  /* 0x000000010d00780c */ /* 0x000fda0003f25270 */
[----:B------:R-:W-:-:S05]  /*214a0*/  @P1 IMAD.HI.U32 R10, R7, R14, RZ ;  /* 0x0000000e070a1227 */ /* 0x000fca00078e00ff */
[----:B------:R-:W-:-:S07]  /*214b0*/  @P1 SHF.R.U32.HI R7, RZ, R15, R10 ;  /* 0x0000000fff071219 */ /* 0x000fce000001160a */
.L_x_3790:
[----:B------:R-:W-:Y:S05]  /*214c0*/  BSYNC B1 ;  /* 0x0000000000017941 */ /* 0x000fea0003800000 */
.L_x_3788:
[----:B------:R-:W-:-:S05]  /*214d0*/  IMAD R10, R7, R13, R92 ;  /* 0x0000000d070a7224 */ /* 0x000fca00078e025c */
[----:B------:R-:W-:Y:S02]  /*214e0*/  VIMNMX R5, R5, R10, !PT ;  /* 0x0000000a05057248 */ /* 0x000fe40007fe0100 */
[----:B------:R-:W-:-:S07]  /*214f0*/  VIADDMNMX R6, R10, R13, R6, PT ;  /* 0x0000000d0a067246 */ /* 0x000fce0003800106 */
.L_x_3787:
[----:B------:R-:W-:Y:S05]  /*21500*/  BSYNC B0 ;  /* 0x0000000000007941 */ /* 0x000fea0003800000 */
.L_x_3786:
[C---:B------:R-:W-:Y:S01]  /*21510*/  ISETP.GE.AND P1, PT, R12.reuse, 0x9, PT ;  /* 0x000000090c00780c */ /* 0x040fe20003f26270 */
[----:B------:R-:W1:Y:S01]  /*21520*/  SHFL.IDX PT, R90, R90, 0x1, 0x1c1f ;  /* 0x003c1f005a5a7f89 */ /* 0x000e6200000e0000 */
[----:B------:R-:W-:Y:S01]  /*21530*/  ISETP.GE.AND P2, PT, R12, 0x2, PT ;  /* 0x000000020c00780c */ /* 0x000fe20003f46270 */
[----:B------:R-:W-:Y:S01]  /*21540*/  BSSY B0, `(.L_x_3791) ;  /* 0x0000087000007945 */ /* 0x000fe20003800000 */
[----:B------:R-:W-:Y:S02]  /*21550*/  P2R R21, PR, RZ, 0x2 ;  /* 0x00000002ff157803 */ /* 0x000fe40000000000 */
[----:B------:R-:W-:Y:S02]  /*21560*/  ISETP.GT.AND P1, PT, R5, 0x8, !P1 ;  /* 0x000000080500780c */ /* 0x000fe40004f24270 */
[----:B------:R-:W-:Y:S02]  /*21570*/  P2R R10, PR, RZ, 0x4 ;  /* 0x00000004ff0a7803 */ /* 0x000fe40000000000 */
[----:B------:R-:W-:-:S02]  /*21580*/  ISETP.LT.OR P1, PT, R6, 0x9, P1 ;  /* 0x000000090600780c */ /* 0x000fc40000f21670 */
[C---:B------:R-:W-:Y:S02]  /*21590*/  ISETP.GT.AND P2, PT, R5.reuse, 0x1, !P2 ;  /* 0x000000010500780c */ /* 0x040fe40005744270 */
[----:B------:R-:W-:Y:S02]  /*215a0*/  ISETP.GE.AND P3, PT, R12, 0xa, PT ;  /* 0x0000000a0c00780c */ /* 0x000fe40003f66270 */
[----:B------:R-:W-:Y:S02]  /*215b0*/  FSEL R162, R28, -INF , !P1 ;  /* 0xff8000001ca27808 */ /* 0x000fe40004800000 */
[----:B------:R-:W-:Y:S02]  /*215c0*/  ISETP.LT.OR P2, PT, R6, 0x2, P2 ;  /* 0x000000020600780c */ /* 0x000fe40001741670 */
[----:B------:R-:W-:Y:S02]  /*215d0*/  ISETP.GT.AND P1, PT, R5, 0x9, !P3 ;  /* 0x000000090500780c */ /* 0x000fe40005f24270 */
[----:B------:R-:W-:-:S02]  /*215e0*/  FSEL R88, R25, -INF , !P2 ;  /* 0xff80000019587808 */ /* 0x000fc40005000000 */
[----:B------:R-:W-:Y:S01]  /*215f0*/  ISETP.LT.OR P1, PT, R6, 0xa, P1 ;  /* 0x0000000a0600780c */ /* 0x000fe20000f21670 */
[----:B-1----:R-:W-:Y:S01]  /*21600*/  IMAD.IADD R7, R17, 0x1, R90 ;  /* 0x0000000111077824 */ /* 0x002fe200078e025a */
        /* <DEDUP_REMOVED lines=115> */
.L_x_3794:
[----:B------:R-:W-:-:S13]  /*21d40*/  ISETP.NE.AND P6, PT, R13, 0x1, PT ;  /* 0x000000010d00780c */ /* 0x000fda0003fc5270 */
[----:B------:R-:W-:-:S05]  /*21d50*/  @P6 IMAD.HI.U32 R14, R8, R14, RZ ;  /* 0x0000000e080e6227 */ /* 0x000fca00078e00ff */
[----:B------:R-:W-:-:S07]  /*21d60*/  @P6 SHF.R.U32.HI R8, RZ, R15, R14 ;  /* 0x0000000fff086219 */ /* 0x000fce000001160e */
.L_x_3795:
[----:B------:R-:W-:Y:S05]  /*21d70*/  BSYNC B1 ;  /* 0x0000000000017941 */ /* 0x000fea0003800000 */
.L_x_3793:
[----:B------:R-:W-:-:S05]  /*21d80*/  IMAD R8, R8, R13, R92 ;  /* 0x0000000d08087224 */ /* 0x000fca00078e025c */
[----:B------:R-:W-:Y:S02]  /*21d90*/  VIADDMNMX R6, R8, R13, R6, PT ;  /* 0x0000000d08067246 */ /* 0x000fe40003800106 */
[----:B------:R-:W-:-:S07]  /*21da0*/  VIMNMX R7, R7, R8, !PT ;  /* 0x0000000807077248 */ /* 0x000fce0007fe0100 */
.L_x_3792:
[----:B------:R-:W-:Y:S05]  /*21db0*/  BSYNC B0 ;  /* 0x0000000000007941 */ /* 0x000fea0003800000 */
.L_x_3791:
        /* <DEDUP_REMOVED lines=77> */
[----:B------:R-:W-:Y:S02]  /*22290*/  ISETP.LT.OR P5, PT, R6, 0x49, P5 ;  /* 0x000000490600780c */ /* 0x000fe40002fa1670 */
[----:B--2---:R-:W-:Y:S02]  /*222a0*/  FMNMX.FTZ R5, R160, R8, !PT ;  /* 0x00000008a0057209 */ /* 0x004fe40007810000 */
[----:B------:R-:W-:-:S02]  /*222b0*/  FMNMX.FTZ R10, R26, R9, !PT ;  /* 0x000000091a0a7209 */ /* 0x000fc40007810000 */
[----:B------:R-:W-:Y:S02]  /*222c0*/  FMNMX.FTZ R5, R88, R5, !PT ;  /* 0x0000000558057209 */ /* 0x000fe40007810000 */
[----:B------:R-:W-:Y:S02]  /*222d0*/  FSEL R62, R62, -INF , !P5 ;  /* 0xff8000003e3e7808 */ /* 0x000fe40006800000 */
        /* <DEDUP_REMOVED lines=32> */
[----:B------:R-:W1:Y:S01]  /*224e0*/  SHFL.BFLY PT, R11, R10, 0x2, 0x1f ;  /* 0x0c401f000a0b7f89 */ /* 0x000e6200000e0000 */
[----:B------:R-:W-:-:S04]  /*224f0*/  FMNMX.FTZ R5, R47, R12, !PT ;  /* 0x0000000c2f057209 */ /* 0x000fc80007810000 */
[----:B------:R-:W-:-:S04]  /*22500*/  FMNMX.FTZ R12, R50, R5, !PT ;  /* 0x00000005320c7209 */ /* 0x000fc80007810000 */
[----:B------:R-:W-:-:S04]  /*22510*/  FMNMX.FTZ R5, R51, R12, !PT ;  /* 0x0000000c33057209 */ /* 0x000fc80007810000 */
[----:B------:R-:W-:-:S04]  /*22520*/  FMNMX.FTZ R12, R54, R5, !PT ;  /* 0x00000005360c7209 */ /* 0x000fc80007810000 */
[----:B------:R-:W-:-:S04]  /*22530*/  FMNMX.FTZ R5, R55, R12, !PT ;  /* 0x0000000c37057209 */ /* 0x000fc80007810000 */
[----:B------:R-:W-:Y:S02]  /*22540*/  FMNMX.FTZ R12, R58, R5, !PT ;  /* 0x000000053a0c7209 */ /* 0x000fe40007810000 */
[----:B------:R-:W-:Y:S02]  /*22550*/  ISETP.GT.AND P2, PT, R7, 0x50, !P2 ;  /* 0x000000500700780c */ /* 0x000fe40005744270 */
[----:B-1----:R-:W-:Y:S02]  /*22560*/  FMNMX.FTZ R13, R10, R11, !PT ;  /* 0x0000000b0a0d7209 */ /* 0x002fe40007810000 */
[----:B------:R-:W-:Y:S02]  /*22570*/  ISETP.LT.OR P1, PT, R6, 0x4a, P1 ;  /* 0x0000004a0600780c */ /* 0x000fe40000f21670 */
[----:B------:R-:W-:Y:S01]  /*22580*/  FMNMX.FTZ R5, R59, R12, !PT ;  /* 0x0000000c3b057209 */ /* 0x000fe20007810000 */
[----:B------:R-:W1:Y:S01]  /*22590*/  SHFL.BFLY PT, R14, R13, 0x1, 0x1f ;  /* 0x0c201f000d0e7f89 */ /* 0x000e6200000e0000 */
[----:B------:R-:W-:-:S02]  /*225a0*/  ISETP.GT.AND P3, PT, R7, 0x51, !P3 ;  /* 0x000000510700780c */ /* 0x000fc40005f64270 */
[----:B------:R-:W-:Y:S02]  /*225b0*/  ISETP.LT.OR P2, PT, R6, 0x51, P2 ;  /* 0x000000510600780c */ /* 0x000fe40001741670 */
[----:B------:R-:W-:Y:S02]  /*225c0*/  FSEL R63, R63, -INF , !P1 ;  /* 0xff8000003f3f7808 */ /* 0x000fe40004800000 */
[----:B------:R-:W-:Y:S02]  /*225d0*/  FMNMX.FTZ R12, R62, R5, !PT ;  /* 0x000000053e0c7209 */ /* 0x000fe40007810000 */
[----:B------:R-:W-:Y:S02]  /*225e0*/  ISETP.GT.AND P4, PT, R7, 0x58, !P4 ;  /* 0x000000580700780c */ /* 0x000fe40006784270 */
[----:B------:R-:W-:Y:S02]  /*225f0*/  ISETP.LT.OR P3, PT, R6, 0x52, P3 ;  /* 0x000000520600780c */ /* 0x000fe40001f61670 */
[----:B------:R-:W-:-:S02]  /*22600*/  FSEL R66, R66, -INF , !P2 ;  /* 0xff80000042427808 */ /* 0x000fc40005000000 */
[----:B------:R-:W-:Y:S02]  /*22610*/  FMNMX.FTZ R5, R63, R12, !PT ;  /* 0x0000000c3f057209 */ /* 0x000fe40007810000 */
[----:B------:R-:W-:Y:S02]  /*22620*/  ISETP.GT.AND P1, PT, R7, 0x59, !P6 ;  /* 0x000000590700780c */ /* 0x000fe40007724270 */
[----:B------:R-:W-:Y:S02]  /*22630*/  ISETP.LT.OR P4, PT, R6, 0x59, P4 ;  /* 0x000000590600780c */ /* 0x000fe40002781670 */
[----:B------:R-:W-:Y:S02]  /*22640*/  FSEL R67, R67, -INF , !P3 ;  /* 0xff80000043437808 */ /* 0x000fe40005800000 */
[----:B------:R-:W-:Y:S02]  /*22650*/  FMNMX.FTZ R12, R66, R5, !PT ;  /* 0x00000005420c7209 */ /* 0x000fe40007810000 */
[----:B------:R-:W-:-:S02]  /*22660*/  ISETP.LT.OR P1, PT, R6, 0x5a, P1 ;  /* 0x0000005a0600780c */ /* 0x000fc40000f21670 */
[----:B------:R-:W-:Y:S02]  /*22670*/  FSEL R70, R70, -INF , !P4 ;  /* 0xff80000046467808 */ /* 0x000fe40006000000 */
[----:B------:R-:W-:Y:S02]  /*22680*/  FMNMX.FTZ R5, R67, R12, !PT ;  /* 0x0000000c43057209 */ /* 0x000fe40007810000 */
[----:B------:R-:W-:Y:S02]  /*22690*/  FSEL R71, R71, -INF , !P1 ;  /* 0xff80000047477808 */ /* 0x000fe40004800000 */
[----:B------:R-:W-:-:S04]  /*226a0*/  FMNMX.FTZ R6, R70, R5, !PT ;  /* 0x0000000546067209 */ /* 0x000fc80007810000 */
[----:B------:R-:W-:Y:S02]  /*226b0*/  FMNMX.FTZ R11, R71, R6, !PT ;  /* 0x00000006470b7209 */ /* 0x000fe40007810000 */
[----:B-1----:R-:W-:Y:S01]  /*226c0*/  FMNMX.FTZ R12, R13, R14, !PT ;  /* 0x0000000e0d0c7209 */ /* 0x002fe20007810000 */
[----:B------:R-:W2:Y:S04]  /*226d0*/  LDL.64 R6, [R1+0x240] ;  /* 0x0002400001067983 */ /* 0x000ea80000100a00 */
[----:B------:R-:W-:Y:S04]  /*226e0*/  STL.64 [R1+0x230], R10 ;  /* 0x0002300a01007387 */ /* 0x000fe80000100a00 */
[----:B------:R-:W4:Y:S04]  /*226f0*/  LDL R13, [R1+0x234] ;  /* 0x00023400010d7983 */ /* 0x000f280000100800 */
[----:B------:R-:W-:Y:S04]  /*22700*/  STL [R1+0x230], R12 ;  /* 0x0002300c01007387 */ /* 0x000fe80000100800 */
[----:B------:R-:W3:Y:S04]  /*22710*/  LDL R14, [R1+0x230] ;  /* 0x00023000010e7983 */ /* 0x000ee80000100800 */
[----:B----4-:R-:W1:Y:S02]  /*22720*/  SHFL.BFLY PT, R10, R13, 0x2, 0x1f ;  /* 0x0c401f000d0a7f89 */ /* 0x010e6400000e0000 */
[----:B-1----:R-:W-:-:S05]  /*22730*/  FMNMX.FTZ R10, R10, R13, !PT ;  /* 0x0000000d0a0a7209 */ /* 0x002fca0007810000 */
[----:B------:R-:W1:Y:S01]  /*22740*/  SHFL.BFLY PT, R11, R10, 0x1, 0x1f ;  /* 0x0c201f000a0b7f89 */ /* 0x000e6200000e0000 */
[----:B---3--:R-:W-:Y:S01]  /*22750*/  FMUL.FTZ R5, R41, R14 ;  /* 0x0000000e29057220 */ /* 0x008fe20000410000 */
[----:B------:R-:W-:-:S04]  /*22760*/  FSETP.NEU.FTZ.AND P1, PT, R14, -INF , PT ;  /* 0xff8000000e00780b */ /* 0x000fc80003f3d000 */
[----:B------:R-:W-:Y:S02]  /*22770*/  FSEL R5, R5, RZ, P1 ;  /* 0x000000ff05057208 */ /* 0x000fe40000800000 */
[----:B------:R-:W-:-:S03]  /*22780*/  FSEL R13, R14, RZ, P1 ;  /* 0x000000ff0e0d7208 */ /* 0x000fc60000800000 */
[-CC-:B------:R-:W-:Y:S01]  /*22790*/  FFMA.FTZ R160, R160, R41.reuse, -R5.reuse ;  /* 0x00000029a0a07223 */ /* 0x180fe20000010805 */
[-CC-:B------:R-:W-:Y:S01]  /*227a0*/  FFMA.FTZ R15, R88, R41.reuse, -R5.reuse ;  /* 0x00000029580f7223 */ /* 0x180fe20000010805 */
[-CC-:B------:R-:W-:Y:S01]  /*227b0*/  FFMA.FTZ R162, R162, R41.reuse, -R5.reuse ;  /* 0x00000029a2a27223 */ /* 0x180fe20000010805 */
[-CC-:B------:R-:W-:Y:S01]  /*227c0*/  FFMA.FTZ R37, R86, R41.reuse, -R5.reuse ;  /* 0x0000002956257223 */ /* 0x180fe20000010805 */
[-CC-:B------:R-:W-:Y:S01]  /*227d0*/  FFMA.FTZ R36, R74, R41.reuse, -R5.reuse ;  /* 0x000000294a247223 */ /* 0x180fe20000010805 */
[-CC-:B------:R-:W-:Y:S01]  /*227e0*/  FFMA.FTZ R164, R84, R41.reuse, -R5.reuse ;  /* 0x0000002954a47223 */ /* 0x180fe20000010805 */
[-CC-:B------:R-:W-:Y:S01]  /*227f0*/  FFMA.FTZ R35, R76, R41.reuse, -R5.reuse ;  /* 0x000000294c237223 */ /* 0x180fe20000010805 */
[--C-:B------:R-:W-:Y:S01]  /*22800*/  FFMA.FTZ R166, R82, R41, -R5.reuse ;  /* 0x0000002952a67223 */ /* 0x100fe20000010805 */
[----:B-1----:R-:W-:Y:S01]  /*22810*/  FMNMX.FTZ R10, R10, R11, !PT ;  /* 0x0000000b0a0a7209 */ /* 0x002fe20007810000 */
[-CC-:B------:R-:W-:Y:S01]  /*22820*/  FFMA.FTZ R34, R72, R41.reuse, -R5.reuse ;  /* 0x0000002948227223 */ /* 0x180fe20000010805 */
[----:B------:R-:W-:-:S02]  /*22830*/  FFMA.FTZ R168, R80, R41, -R5 ;  /* 0x0000002950a87223 */ /* 0x000fc40000010805 */
[----:B------:R-:W-:Y:S01]  /*22840*/  FSETP.NEU.FTZ.AND P1, PT, R10, -INF , PT ;  /* 0xff8000000a00780b */ /* 0x000fe20003f3d000 */
        /* <DEDUP_REMOVED lines=14> */
[----:B------:R-:W-:Y:S01]  /*22930*/  FADD.FTZ R8, R8, -R13 ;  /* 0x8000000d08087221 */ /* 0x000fe20000010000 */
[C---:B------:R-:W-:Y:S01]  /*22940*/  FMUL.FTZ R5, R10.reuse, R41 ;  /* 0x000000290a057220 */ /* 0x040fe20000410000 */
[----:B------:R-:W-:-:S02]  /*22950*/  FSEL R12, R10, RZ, P1 ;  /* 0x000000ff0a0c7208 */ /* 0x000fc40000800000 */
[----:B------:R-:W-:Y:S02]  /*22960*/  FMUL.FTZ R13, R8, R41 ;  /* 0x00000029080d7220 */ /* 0x000fe40000410000 */
        /* <DEDUP_REMOVED lines=10> */
[----:B------:R-:W1:Y:S01]  /*22a10*/  MUFU.EX2 R12, R12 ;  /* 0x0000000c000c7308 */ /* 0x000e620000000800 */
[----:B------:R-:W-:-:S07]  /*22a20*/  FFMA.FTZ R30, R17, R41, -R8 ;  /* 0x00000029111e7223 */ /* 0x000fce0000010808 */
[----:B------:R-:W3:Y:S08]  /*22a30*/  MUFU.EX2 R15, R15 ;  /* 0x0000000f000f7308 */ /* 0x000ef00000000800 */
[----:B------:R-:W4:Y:S01]  /*22a40*/  MUFU.EX2 R161, R161 ;  /* 0x000000a100a17308 */ /* 0x000f220000000800 */
[----:B------:R-:W-:-:S07]  /*22a50*/  FFMA.FTZ R165, R25, R41, -R8 ;  /* 0x0000002919a57223 */ /* 0x000fce0000010808 */
[----:B------:R-:W5:Y:S08]  /*22a60*/  MUFU.EX2 R162, R162 ;  /* 0x000000a200a27308 */ /* 0x000f700000000800 */
[----:B------:R-:W0:Y:S01]  /*22a70*/  MUFU.EX2 R31, R31 ;  /* 0x0000001f001f7308 */ /* 0x000e220000000800 */
[----:B--2---:R-:W-:Y:S01]  /*22a80*/  FFMA.FTZ R6, R13, R6, R160 ;  /* 0x000000060d067223 */ /* 0x004fe200000100a0 */
[----:B-1----:R-:W-:-:S06]  /*22a90*/  FFMA.FTZ R16, R7, R12, R32 ;  /* 0x0000000c07107223 */ /* 0x002fcc0000010020 */
        /* <DEDUP_REMOVED lines=1998> */
.L_x_3797:
[----:B------:R-:W-:Y:S05]  /*2a780*/  BSYNC B0 ;  /* 0x0000000000007941 */ /* 0x000fea0003800000 */
.L_x_3796:
[C---:B------:R-:W-:Y:S01]  /*2a790*/  ISETP.GT.AND P0, PT, R0.reuse, R189, PT ;  /* 0x000000bd0000720c */ /* 0x040fe20003f04270 */
[----:B------:R-:W-:-:S12]  /*2a7a0*/  VIADD R0, R0, 0xffffffff ;  /* 0xffffffff00007836 */ /* 0x000fd80000000000 */
[----:B------:R-:W-:Y:S05]  /*2a7b0*/  @P0 BRA `(.L_x_3798) ;  /* 0xffffff5400100947 */ /* 0x000fea000383ffff */
.L_x_3771:
[----:B0-----:R-:W2:Y:S01]  /*2a7c0*/  LDL R5, [R1+0x240] ;  /* 0x0002400001057983 */ /* 0x001ea20000100800 */
[----:B------:R-:W-:Y:S05]  /*2a7d0*/  WARPSYNC.ALL ;  /* 0x0000000000007948 */ /* 0x000fea0003800000 */
[----:B------:R-:W3:Y:S04]  /*2a7e0*/  LDL R6, [R1+0x244] ;  /* 0x0002440001067983 */ /* 0x000ee80000100800 */
[----:B------:R-:W4:Y:S04]  /*2a7f0*/  LDL.64 R8, [R1+0x260] ;  /* 0x0002600001087983 */ /* 0x000f280000100a00 */
[----:B------:R-:W5:Y:S04]  /*2a800*/  LDL R126, [R1+0x210] ;  /* 0x00021000017e7983 */ /* 0x000f680000100800 */
[----:B------:R-:W4:Y:S01]  /*2a810*/  LDL.64 R112, [R1+0x300] ;  /* 0x0003000001707983 */ /* 0x000f220000100a00 */
[----:B------:R-:W-:-:S02]  /*2a820*/  IMAD.MOV.U32 R132, RZ, RZ, -0x800000 ;  /* 0xff800000ff847424 */ /* 0x000fc400078e00ff */
[----:B------:R-:W-:Y:S01]  /*2a830*/  IMAD.MOV.U32 R130, RZ, RZ, -0x800000 ;  /* 0xff800000ff827424 */ /* 0x000fe200078e00ff */
        /* <DEDUP_REMOVED lines=51> */
[----:B------:R-:W4:Y:S04]  /*2ab70*/  LDL R127, [R1+0x218] ;  /* 0x00021800017f7983 */ /* 0x000f280000100800 */
[----:B------:R-:W4:Y:S04]  /*2ab80*/  LDL R129, [R1+0x21c] ;  /* 0x00021c0001817983 */ /* 0x000f280000100800 */
[----:B--2---:R-:W0:Y:S02]  /*2ab90*/  SHFL.BFLY PT, R0, R5, 0x2, 0x1f ;  /* 0x0c401f0005007f89 */ /* 0x004e2400000e0000 */
[----:B0-----:R-:W-:-:S05]  /*2aba0*/  FADD.FTZ R0, R5, R0 ;  /* 0x0000000005007221 */ /* 0x001fca0000010000 */
[----:B------:R-:W0:Y:S02]  /*2abb0*/  SHFL.BFLY PT, R3, R0, 0x1, 0x1f ;  /* 0x0c201f0000037f89 */ /* 0x000e2400000e0000 */
[----:B0-----:R-:W-:-:S05]  /*2abc0*/  FADD.FTZ R2, R0, R3 ;  /* 0x0000000300027221 */ /* 0x001fca0000010000 */
[----:B------:R-:W-:Y:S04]  /*2abd0*/  STL [R1+0x240], R2 ;  /* 0x0002400201007387 */ /* 0x000fe80000100800 */
[----:B------:R-:W2:Y:S04]  /*2abe0*/  LDL R16, [R1+0x240] ;  /* 0x0002400001107983 */ /* 0x000ea80000100800 */
[----:B---3--:R-:W0:Y:S02]  /*2abf0*/  SHFL.BFLY PT, R3, R6, 0x2, 0x1f ;  /* 0x0c401f0006037f89 */ /* 0x008e2400000e0000 */
[----:B0-----:R-:W-:-:S02]  /*2ac00*/  FADD.FTZ R3, R3, R6 ;  /* 0x0000000603037221 */ /* 0x001fc40000010000 */
[----:B------:R-:W3:Y:S04]  /*2ac10*/  LDL.64 R6, [R1+0x270] ;  /* 0x0002700001067983 */ /* 0x000ee80000100a00 */
[----:B-1----:R-:W0:Y:S02]  /*2ac20*/  SHFL.BFLY PT, R4, R3, 0x1, 0x1f ;  /* 0x0c201f0003047f89 */ /* 0x002e2400000e0000 */
[----:B0-----:R-:W-:Y:S02]  /*2ac30*/  FADD.FTZ R131, R3, R4 ;  /* 0x0000000403837221 */ /* 0x001fe40000010000 */
[----:B------:R-:W3:Y:S03]  /*2ac40*/  LDL.64 R4, [R1+0x280] ;  /* 0x0002800001047983 */ /* 0x000ee60000100a00 */
[----:B------:R-:W-:Y:S01]  /*2ac50*/  FSETP.NE.FTZ.AND P1, PT, R131, RZ, PT ;  /* 0x000000ff8300720b */ /* 0x000fe20003f35000 */
[----:B------:R-:W3:-:S12]  /*2ac60*/  LDL.64 R2, [R1+0x290] ;  /* 0x0002900001027983 */ /* 0x000ed80000100a00 */
[----:B------:R-:W3:Y:S04]  /*2ac70*/  @P1 LDL R14, [R1+0x250] ;  /* 0x00025000010e1983 */ /* 0x000ee80000100800 */
[----:B------:R-:W3:Y:S01]  /*2ac80*/  @P1 LDL R15, [R1+0x234] ;  /* 0x00023400010f1983 */ /* 0x000ee20000100800 */
[----:B--2---:R-:W-:-:S13]  /*2ac90*/  FSETP.NE.FTZ.AND P0, PT, R16, RZ, PT ;  /* 0x000000ff1000720b */ /* 0x004fda0003f15000 */
[----:B------:R-:W2:Y:S04]  /*2aca0*/  @P0 LDL R10, [R1+0x250] ;  /* 0x00025000010a0983 */ /* 0x000ea80000100800 */
[----:B------:R-:W2:Y:S01]  /*2acb0*/  @P0 LDL R11, [R1+0x230] ;  /* 0x00023000010b0983 */ /* 0x000ea20000100800 */
[----:B------:R-:W0:Y:S01]  /*2acc0*/  @P1 MUFU.LG2 R13, R131 ;  /* 0x00000083000d1308 */ /* 0x000e220000000c00 */
[----:B------:R-:W-:-:S07]  /*2acd0*/  IMAD.MOV.U32 R0, RZ, RZ, RZ ;  /* 0x000000ffff007224 */ /* 0x000fce00078e00ff */
[----:B------:R-:W1:Y:S08]  /*2ace0*/  @P0 MUFU.LG2 R12, R16 ;  /* 0x00000010000c0308 */ /* 0x000e700000000c00 */
[----:B------:R-:W4:Y:S01]  /*2acf0*/  @P0 MUFU.RCP R0, R16 ;  /* 0x0000001000000308 */ /* 0x000f220000001000 */
[----:B0-----:R-:W-:Y:S01]  /*2ad00*/  @P1 FMUL.FTZ R17, R13, 0.69314718246459960938 ;  /* 0x3f3172180d111820 */ /* 0x001fe20000410000 */
[----:B-1----:R-:W-:Y:S01]  /*2ad10*/  @P0 FMUL.FTZ R13, R12, 0.69314718246459960938 ;  /* 0x3f3172180c0d0820 */ /* 0x002fe20000410000 */
[----:B-----5:R-:W-:-:S02]  /*2ad20*/  VIADD R126, R126, 0x1 ;  /* 0x000000017e7e7836 */ /* 0x020fc40000000000 */
[-C--:B----4-:R-:W-:Y:S01]  /*2ad30*/  FMUL.FTZ R9, R9, R0.reuse ;  /* 0x0000000009097220 */ /* 0x090fe20000410000 */
[-C--:B------:R-:W-:Y:S01]  /*2ad40*/  FMUL.FTZ R8, R8, R0.reuse ;  /* 0x0000000008087220 */ /* 0x080fe20000410000 */
[-C--:B---3--:R-:W-:Y:S01]  /*2ad50*/  FMUL.FTZ R7, R7, R0.reuse ;  /* 0x0000000007077220 */ /* 0x088fe20000410000 */
[-C--:B------:R-:W-:Y:S01]  /*2ad60*/  FMUL.FTZ R6, R6, R0.reuse ;  /* 0x0000000006067220 */ /* 0x080fe20000410000 */
[-C--:B------:R-:W-:Y:S01]  /*2ad70*/  FMUL.FTZ R5, R5, R0.reuse ;  /* 0x0000000005057220 */ /* 0x080fe20000410000 */
[-C--:B------:R-:W-:Y:S01]  /*2ad80*/  FMUL.FTZ R4, R4, R0.reuse ;  /* 0x0000000004047220 */ /* 0x080fe20000410000 */
[-C--:B------:R-:W-:Y:S01]  /*2ad90*/  FMUL.FTZ R3, R3, R0.reuse ;  /* 0x0000000003037220 */ /* 0x080fe20000410000 */
[----:B------:R-:W-:Y:S01]  /*2ada0*/  FMUL.FTZ R2, R2, R0 ;  /* 0x0000000002027220 */ /* 0x000fe20000410000 */
[----:B------:R0:W-:Y:S04]  /*2adb0*/  STL.64 [R1+0x260], R8 ;  /* 0x0002600801007387 */ /* 0x0001e80000100a00 */
[----:B------:R-:W-:Y:S01]  /*2adc0*/  STL.64 [R1+0x270], R6 ;  /* 0x0002700601007387 */ /* 0x000fe20000100a00 */
[----:B------:R-:W-:-:S03]  /*2add0*/  @P1 FMUL.FTZ R14, R14, 0.69314718246459960938 ;  /* 0x3f3172180e0e1820 */ /* 0x000fc60000410000 */
[----:B------:R1:W-:Y:S01]  /*2ade0*/  STL.64 [R1+0x280], R4 ;  /* 0x0002800401007387 */ /* 0x0003e20000100a00 */
[----:B------:R-:W-:-:S03]  /*2adf0*/  @P1 FFMA.FTZ R130, R14, R15, R17 ;  /* 0x0000000f0e821223 */ /* 0x000fc60000010011 */
[----:B------:R3:W-:Y:S04]  /*2ae00*/  STL.64 [R1+0x290], R2 ;  /* 0x0002900201007387 */ /* 0x0007e80000100a00 */
[----:B------:R-:W4:Y:S04]  /*2ae10*/  LDL.64 R16, [R1+0x3f8] ;  /* 0x0003f80001107983 */ /* 0x000f280000100a00 */
[----:B------:R-:W5:Y:S04]  /*2ae20*/  LDL.64 R14, [R1+0x408] ;  /* 0x00040800010e7983 */ /* 0x000f680000100a00 */
[----:B0-----:R-:W5:Y:S04]  /*2ae30*/  LDL.64 R8, [R1+0x418] ;  /* 0x0004180001087983 */ /* 0x001f680000100a00 */
[----:B-1----:R-:W5:Y:S04]  /*2ae40*/  LDL.64 R4, [R1+0x428] ;  /* 0x0004280001047983 */ /* 0x002f680000100a00 */
[----:B---3--:R-:W3:Y:S04]  /*2ae50*/  LDL.64 R2, [R1+0x448] ;  /* 0x0004480001027983 */ /* 0x008ee80000100a00 */
[----:B------:R-:W3:Y:S01]  /*2ae60*/  LDL.64 R6, [R1+0x458] ;  /* 0x0004580001067983 */ /* 0x000ee20000100a00 */
[----:B--2---:R-:W-:-:S04]  /*2ae70*/  @P0 FMUL.FTZ R10, R10, 0.69314718246459960938 ;  /* 0x3f3172180a0a0820 */ /* 0x004fc80000410000 */
[----:B------:R-:W-:Y:S02]  /*2ae80*/  @P0 FFMA.FTZ R132, R10, R11, R13 ;  /* 0x0000000b0a840223 */ /* 0x000fe4000001000d */
[----:B------:R-:W2:Y:S04]  /*2ae90*/  LDL.64 R12, [R1+0x3c8] ;  /* 0x0003c800010c7983 */ /* 0x000ea80000100a00 */
[----:B------:R-:W2:Y:S01]  /*2aea0*/  LDL.64 R10, [R1+0x438] ;  /* 0x00043800010a7983 */ /* 0x000ea20000100a00 */
[----:B------:R-:W-:-:S13]  /*2aeb0*/  ISETP.NE.AND P0, PT, R126, 0x2, PT ;  /* 0x000000027e00780c */ /* 0x000fda0003f05270 */
[----:B------:R-:W2:Y:S01]  /*2aec0*/  @!P0 LDL R128, [R1+0x214] ;  /* 0x0002140001808983 */ /* 0x000ea20000100800 */
[-C--:B------:R-:W-:Y:S01]  /*2aed0*/  FMUL.FTZ R113, R113, R0.reuse ;  /* 0x0000000071717220 */ /* 0x080fe20000410000 */
[----:B------:R-:W-:Y:S01]  /*2aee0*/  FMUL.FTZ R112, R112, R0 ;  /* 0x0000000070707220 */ /* 0x000fe20000410000 */
[----:B------:R-:W0:Y:S04]  /*2aef0*/  S2R R133, SR_TID.X ;  /* 0x0000000000857919 */ /* 0x000e280000002100 */
[----:B------:R1:W-:Y:S02]  /*2af00*/  STL.64 [R1+0x300], R112 ;  /* 0x0003007001007387 */ /* 0x0003e40000100a00 */
[----:B-1----:R-:W-:-:S06]  /*2af10*/  IMAD.MOV.U32 R112, RZ, RZ, RZ ;  /* 0x000000ffff707224 */ /* 0x002fcc00078e00ff */
[----:B------:R-:W1:Y:S01]  /*2af20*/  @P1 MUFU.RCP R112, R131 ;  /* 0x0000008300701308 */ /* 0x000e620000001000 */
[-C--:B------:R-:W-:Y:S01]  /*2af30*/  FMUL.FTZ R125, R125, R0.reuse ;  /* 0x000000007d7d7220 */ /* 0x080fe20000410000 */
[-C--:B------:R-:W-:Y:S01]  /*2af40*/  FMUL.FTZ R124, R124, R0.reuse ;  /* 0x000000007c7c7220 */ /* 0x080fe20000410000 */
[-C--:B------:R-:W-:Y:S01]  /*2af50*/  FMUL.FTZ R123, R123, R0.reuse ;  /* 0x000000007b7b7220 */ /* 0x080fe20000410000 */
[-C--:B------:R-:W-:Y:S01]  /*2af60*/  FMUL.FTZ R122, R122, R0.reuse ;  /* 0x000000007a7a7220 */ /* 0x080fe20000410000 */
[-C--:B------:R-:W-:Y:S01]  /*2af70*/  FMUL.FTZ R121, R121, R0.reuse ;  /* 0x0000000079797220 */ /* 0x080fe20000410000 */
[-C--:B------:R-:W-:Y:S01]  /*2af80*/  FMUL.FTZ R120, R120, R0.reuse ;  /* 0x0000000078787220 */ /* 0x080fe20000410000 */
[----:B0-----:R-:W-:Y:S01]  /*2af90*/  SHF.R.U32.HI R133, RZ, 0x7, R133 ;  /* 0x00000007ff857819 */ /* 0x001fe20000011685 */
        /* <DEDUP_REMOVED lines=12> */
[----:B------:R-:W-:Y:S01]  /*2b060*/  IADD3 R113, -R133, 0xb, RZ ;  /* 0x0000000b85717810 */ /* 0x000fe20007ffe1ff */
        /* <DEDUP_REMOVED lines=86> */
[-C--:B-----5:R-:W-:Y:S01]  /*2b5d0*/  FMUL.FTZ R15, R15, R112.reuse ;  /* 0x000000700f0f7220 */ /* 0x0a0fe20000410000 */
[-C--:B------:R-:W-:Y:S01]  /*2b5e0*/  FMUL.FTZ R14, R14, R112.reuse ;  /* 0x000000700e0e7220 */ /* 0x080fe20000410000 */
[-C--:B------:R-:W-:Y:S01]  /*2b5f0*/  FMUL.FTZ R9, R9, R112.reuse ;  /* 0x0000007009097220 */ /* 0x080fe20000410000 */
[-C--:B------:R-:W-:Y:S01]  /*2b600*/  FMUL.FTZ R8, R8, R112.reuse ;  /* 0x0000007008087220 */ /* 0x080fe20000410000 */
[-C--:B------:R-:W-:Y:S01]  /*2b610*/  FMUL.FTZ R5, R5, R112.reuse ;  /* 0x0000007005057220 */ /* 0x080fe20000410000 */
[-C--:B------:R-:W-:Y:S01]  /*2b620*/  FMUL.FTZ R4, R4, R112.reuse ;  /* 0x0000007004047220 */ /* 0x080fe20000410000 */
[-C--:B---3--:R-:W-:Y:S01]  /*2b630*/  FMUL.FTZ R3, R3, R112.reuse ;  /* 0x0000007003037220 */ /* 0x088fe20000410000 */
[-C--:B------:R-:W-:Y:S01]  /*2b640*/  FMUL.FTZ R2, R2, R112.reuse ;  /* 0x0000007002027220 */ /* 0x080fe20000410000 */
[-C--:B------:R-:W-:Y:S01]  /*2b650*/  FMUL.FTZ R7, R7, R112.reuse ;  /* 0x0000007007077220 */ /* 0x080fe20000410000 */
[-C--:B------:R-:W-:Y:S01]  /*2b660*/  FMUL.FTZ R6, R6, R112.reuse ;  /* 0x0000007006067220 */ /* 0x080fe20000410000 */
[----:B------:R-:W-:Y:S01]  /*2b670*/  VIADD R0, R127, 0x1 ;  /* 0x000000017f007836 */ /* 0x000fe20000000000 */
[----:B------:R-:W-:Y:S04]  /*2b680*/  STL [R1+0x244], R131 ;  /* 0x0002448301007387 */ /* 0x000fe80000100800 */
[----:B------:R-:W-:Y:S04]  /*2b690*/  STL.64 [R1+0x2a0], R124 ;  /* 0x0002a07c01007387 */ /* 0x000fe80000100a00 */
[----:B------:R-:W-:Y:S04]  /*2b6a0*/  STL.64 [R1+0x2b0], R122 ;  /* 0x0002b07a01007387 */ /* 0x000fe80000100a00 */
[----:B------:R-:W-:Y:S04]  /*2b6b0*/  STL.64 [R1+0x2c0], R120 ;  /* 0x0002c07801007387 */ /* 0x000fe80000100a00 */
[----:B------:R-:W-:Y:S04]  /*2b6c0*/  STL.64 [R1+0x2d0], R118 ;  /* 0x0002d07601007387 */ /* 0x000fe80000100a00 */
[----:B------:R-:W-:Y:S04]  /*2b6d0*/  STL.64 [R1+0x2e0], R116 ;  /* 0x0002e07401007387 */ /* 0x000fe80000100a00 */
[----:B------:R-:W-:Y:S04]  /*2b6e0*/  STL.64 [R1+0x2f0], R114 ;  /* 0x0002f07201007387 */ /* 0x000fe80000100a00 */
[----:B------:R-:W-:Y:S04]  /*2b6f0*/  STL [R1+0x240], R132 ;  /* 0x0002408401007387 */ /* 0x000fe80000100800 */
        /* <DEDUP_REMOVED lines=23> */
[----:B------:R-:W-:Y:S01]  /*2b870*/  STL.64 [R1+0x278], R68 ;  /* 0x0002784401007387 */ /* 0x000fe20000100a00 */
[-C--:B--2---:R-:W-:Y:S01]  /*2b880*/  FMUL.FTZ R13, R13, R112.reuse ;  /* 0x000000700d0d7220 */ /* 0x084fe20000410000 */
[-C--:B------:R-:W-:Y:S01]  /*2b890*/  FMUL.FTZ R12, R12, R112.reuse ;  /* 0x000000700c0c7220 */ /* 0x080fe20000410000 */
[-C--:B------:R-:W-:Y:S01]  /*2b8a0*/  FMUL.FTZ R11, R11, R112.reuse ;  /* 0x000000700b0b7220 */ /* 0x080fe20000410000 */
[----:B------:R-:W-:-:S03]  /*2b8b0*/  FMUL.FTZ R10, R10, R112 ;  /* 0x000000700a0a7220 */ /* 0x000fc60000410000 */
[----:B------:R0:W-:Y:S04]  /*2b8c0*/  STL.64 [R1+0x3c8], R12 ;  /* 0x0003c80c01007387 */ /* 0x0001e80000100a00 */
[----:B------:R1:W-:Y:S01]  /*2b8d0*/  STL.64 [R1+0x288], R56 ;  /* 0x0002883801007387 */ /* 0x0003e20000100a00 */
[----:B0-----:R-:W-:-:S03]  /*2b8e0*/  VIADD R12, R129, 0x1 ;  /* 0x00000001810c7836 */ /* 0x001fc60000000000 */
        /* <DEDUP_REMOVED lines=29> */
[----:B------:R1:W-:Y:S01]  /*2bac0*/  STL [R1+0x21c], R12 ;  /* 0x00021c0c01007387 */ /* 0x0003e20000100800 */
[----:B------:R-:W-:-:S03]  /*2bad0*/  @!P0 LOP3.LUT R128, R128, 0x1, RZ, 0x3c, !PT ;  /* 0x0000000180808812 */ /* 0x000fc600078e3cff */
[----:B------:R1:W-:Y:S04]  /*2bae0*/  STL [R1+0x210], R126 ;  /* 0x0002107e01007387 */ /* 0x0003e80000100800 */
[----:B------:R1:W-:Y:S04]  /*2baf0*/  @!P0 STL [R1+0x214], R128 ;  /* 0x0002148001008387 */ /* 0x0003e80000100800 */
[----:B------:R1:W-:Y:S01]  /*2bb00*/  @!P0 STL [R1+0x210], RZ ;  /* 0x000210ff01008387 */ /* 0x0003e20000100800 */
[----:B------:R1:W-:Y:S08]  /*2bb10*/  BAR.ARV R113, 0x100 ;  /* 0x000400710000751d */ /* 0x0003f00000002000 */
[----:B------:R-:W-:Y:S06]  /*2bb20*/  BAR.ARV 0x8, 0x180 ;  /* 0x0206000000007b1d */ /* 0x000fec0000002000 */
[----:B------:R-:W-:-:S13]  /*2bb30*/  PLOP3.LUT P0, PT, PT, PT, PT, 0x8, 0x0 ;  /* 0x000000000000781c */ /* 0x000fda0003f0e170 */
.L_x_3681:
[----:B------:R-:W-:Y:S05]  /*2bb40*/  WARPSYNC.ALL ;  /* 0x0000000000007948 */ /* 0x000fea0003800000 */
[----:B------:R-:W0:Y:S08]  /*2bb50*/  S2UR UR5, SR_CgaCtaId ;  /* 0x00000000000579c3 */ /* 0x000e300000008800 */
[----:B------:R-:W-:Y:S06]  /*2bb60*/  BAR.SYNC.DEFER_BLOCKING 0x5, 0x180 ;  /* 0x0146000000007b1d */ /* 0x000fec0000010000 */
[----:B------:R-:W-:Y:S01]  /*2bb70*/  UMOV UR4, 0x400 ;  /* 0x0000040000047882 */ /* 0x000fe20000000000 */
[----:B------:R-:W-:Y:S01]  /*2bb80*/  BSSY B0, `(.L_x_3799) ;  /* 0x00004e3000007945 */ /* 0x000fe20003800000 */
[----:B0-----:R-:W-:-:S06]  /*2bb90*/  ULEA UR4, UR5, UR4, 0x18 ;  /* 0x0000000405047291 */ /* 0x001fcc000f8ec03f */
[----:B-1----:R-:W-:-:S05]  /*2bba0*/  IMAD.U32 R2, RZ, RZ, UR4 ;  /* 0x00000004ff027e24 */ /* 0x002fca000f8e00ff */
[----:B------:R0:W1:Y:S01]  /*2bbb0*/  LDS.128 R88, [R2+0x324d0] ;  /* 0x0324d00002587984 */ /* 0x0000620000000c00 */
[----:B------:R-:W-:Y:S06]  /*2bbc0*/  BAR.ARV 0x4, 0x180 ;  /* 0x0106000000007b1d */ /* 0x000fec0000002000 */
[----:B------:R-:W-:Y:S05]  /*2bbd0*/  @P0 BRA `(.L_x_3800) ;  /* 0x0000003c00ec0947 */ /* 0x000fea0003800000 */
[----:B------:R-:W3:Y:S04]  /*2bbe0*/  LDL R0, [R1+0x51c] ;  /* 0x00051c0001007983 */ /* 0x000ee80000100800 */
[----:B------:R-:W4:Y:S04]  /*2bbf0*/  LDL.128 R28, [R1+0x260] ;  /* 0x00026000011c7983 */ /* 0x000f280000100c00 */
[----:B------:R-:W2:Y:S04]  /*2bc00*/  LDL.128 R24, [R1+0x270] ;  /* 0x0002700001187983 */ /* 0x000ea80000100c00 */
[----:B------:R-:W2:Y:S04]  /*2bc10*/  LDL.128 R32, [R1+0x280] ;  /* 0x0002800001207983 */ /* 0x000ea80000100c00 */
[----:B------:R-:W2:Y:S04]  /*2bc20*/  LDL.128 R12, [R1+0x290] ;  /* 0x00029000010c7983 */ /* 0x000ea80000100c00 */
[----:B------:R-:W2:Y:S04]  /*2bc30*/  LDL.128 R4, [R1+0x2a0] ;  /* 0x0002a00001047983 */ /* 0x000ea80000100c00 */
[----:B------:R-:W2:Y:S01]  /*2bc40*/  LDL.128 R8, [R1+0x2b0] ;  /* 0x0002b00001087983 */ /* 0x000ea20000100c00 */
[C---:B------:R-:W-:Y:S01]  /*2bc50*/  ISETP.NE.AND P0, PT, R195.reuse, RZ, PT ;  /* 0x000000ffc300720c */ /* 0x040fe20003f05270 */
[----:B------:R-:W-:Y:S01]  /*2bc60*/  ULDC UR4, c[0x0][0xbd4] ;  /* 0x0002f50000047ab9 */ /* 0x000fe20000000800 */
[----:B------:R-:W0:Y:S02]  /*2bc70*/  S2R R3, SR_SWINHI ;  /* 0x0000000000037919 */ /* 0x000e240000002f00 */
[----:B------:R-:W-:Y:S01]  /*2bc80*/  SEL R195, R195, UR4, P0 ;  /* 0x00000004c3c37c07 */ /* 0x000fe20008000000 */
[----:B------:R-:W-:Y:S05]  /*2bc90*/  WARPSYNC.ALL ;  /* 0x0000000000007948 */ /* 0x000fea0003800000 */
[----:B------:R-:W2:Y:S01]  /*2bca0*/  LDL.128 R116, [R1+0x2c0] ;  /* 0x0002c00001747983 */ /* 0x000ea20000100c00 */
[----:B------:R-:W-:Y:S01]  /*2bcb0*/  ULDC.64 UR6, c[0x0][0xd08] ;  /* 0x0003420000067ab9 */ /* 0x000fe20000000a00 */
[----:B------:R-:W-:-:S02]  /*2bcc0*/  ULDC.64 UR4, c[0x0][0xd00] ;  /* 0x0003400000047ab9 */ /* 0x000fc40000000a00 */
[----:B------:R-:W2:Y:S04]  /*2bcd0*/  LDL.128 R108, [R1+0x2e0] ;  /* 0x0002e000016c7983 */ /* 0x000ea80000100c00 */
[----:B------:R-:W2:Y:S04]  /*2bce0*/  LDL.128 R112, [R1+0x2d0] ;  /* 0x0002d00001707983 */ /* 0x000ea80000100c00 */
[----:B------:R-:W2:Y:S04]  /*2bcf0*/  LDL.128 R100, [R1+0x300] ;  /* 0x0003000001647983 */ /* 0x000ea80000100c00 */
[----:B------:R-:W2:Y:S04]  /*2bd00*/  LDL.128 R104, [R1+0x2f0] ;  /* 0x0002f00001687983 */ /* 0x000ea80000100c00 */
[----:B------:R-:W2:Y:S04]  /*2bd10*/  LDL.128 R92, [R1+0x320] ;  /* 0x00032000015c7983 */ /* 0x000ea80000100c00 */
[----:B------:R-:W2:Y:S01]  /*2bd20*/  LDL.128 R96, [R1+0x310] ;  /* 0x0003100001607983 */ /* 0x000ea20000100c00 */
[----:B------:R-:W-:-:S02]  /*2bd30*/  MOV R16, R2 ;  /* 0x0000000200107202 */ /* 0x000fc40000000f00 */
[----:B0-----:R-:W-:Y:S01]  /*2bd40*/  MOV R17, R3 ;  /* 0x0000000300117202 */ /* 0x001fe20000000f00 */
[----:B------:R-:W2:Y:S04]  /*2bd50*/  LDL.128 R80, [R1+0x340] ;  /* 0x0003400001507983 */ /* 0x000ea80000100c00 */
        /* <DEDUP_REMOVED lines=9> */
[----:B-----5:R-:W2:Y:S01]  /*2bdf0*/  LDL.128 R44, [R1+0x3d0] ;  /* 0x0003d000012c7983 */ /* 0x020ea20000100c00 */
[----:B---3--:R-:W-:Y:S01]  /*2be00*/  IMAD.WIDE R20, R0, 0x2, R16 ;  /* 0x0000000200147825 */ /* 0x008fe200078e0210 */
[----:B----4-:R-:W-:-:S02]  /*2be10*/  F2FP.BF16.F32.PACK_AB R28, R29, R28 ;  /* 0x0000001c1d1c723e */ /* 0x010fc400000010ff */
[C---:B------:R-:W-:Y:S02]  /*2be20*/  IADD3 R37, P3, R20.reuse, 0x20, RZ ;  /* 0x0000002014257810 */ /* 0x040fe40007f7e0ff */
[C---:B------:R-:W-:Y:S02]  /*2be30*/  LOP3.LUT R41, R20.reuse, 0x380, RZ, 0xc0, !PT ;  /* 0x0000038014297812 */ /* 0x040fe400078ec0ff */
[----:B------:R-:W-:Y:S02]  /*2be40*/  IADD3 R38, P2, R20, 0x40, RZ ;  /* 0x0000004014267810 */ /* 0x000fe40007f5e0ff */
[----:B------:R-:W-:Y:S02]  /*2be50*/  LOP3.LUT R36, R37, 0x380, RZ, 0xc0, !PT ;  /* 0x0000038025247812 */ /* 0x000fe400078ec0ff */
[----:B------:R-:W-:Y:S02]  /*2be60*/  SHF.R.U64 R41, R41, 0x3, RZ ;  /* 0x0000000329297819 */ /* 0x000fe400000012ff */
[----:B------:R-:W-:-:S02]  /*2be70*/  LOP3.LUT R0, R38, 0x380, RZ, 0xc0, !PT ;  /* 0x0000038026007812 */ /* 0x000fc400078ec0ff */
[----:B------:R-:W-:Y:S02]  /*2be80*/  SHF.R.U64 R36, R36, 0x3, RZ ;  /* 0x0000000324247819 */ /* 0x000fe400000012ff */
[----:B------:R-:W-:Y:S01]  /*2be90*/  LOP3.LUT R40, R41, R20, RZ, 0x3c, !PT ;  /* 0x0000001429287212 */ /* 0x000fe200078e3cff */
[--C-:B------:R-:W-:Y:S01]  /*2bea0*/  IMAD.MOV.U32 R41, RZ, RZ, R21.reuse ;  /* 0x000000ffff297224 */ /* 0x100fe200078e0015 */
[----:B------:R-:W-:Y:S02]  /*2beb0*/  SHF.R.U64 R39, R0, 0x3, RZ ;  /* 0x0000000300277819 */ /* 0x000fe400000012ff */
[----:B------:R-:W-:Y:S01]  /*2bec0*/  LOP3.LUT R36, R36, R37, RZ, 0x3c, !PT ;  /* 0x0000002524247212 */ /* 0x000fe200078e3cff */
[--C-:B------:R-:W-:Y:S01]  /*2bed0*/  IMAD.X R37, RZ, RZ, R21.reuse, P3 ;  /* 0x000000ffff257224 */ /* 0x100fe200018e0615 */
[----:B------:R-:W-:Y:S01]  /*2bee0*/  LOP3.LUT R38, R39, R38, RZ, 0x3c, !PT ;  /* 0x0000002627267212 */ /* 0x000fe200078e3cff */
[----:B------:R-:W-:Y:S01]  /*2bef0*/  IMAD.X R39, RZ, RZ, R21, P2 ;  /* 0x000000ffff277224 */ /* 0x000fe200010e0615 */
[----:B------:R-:W-:-:S02]  /*2bf00*/  F2FP.BF16.F32.PACK_AB R29, R31, R30 ;  /* 0x0000001e1f1d723e */ /* 0x000fc400000010ff */
[----:B------:R-:W-:Y:S02]  /*2bf10*/  MOV R40, R40 ;  /* 0x0000002800287202 */ /* 0x000fe40000000f00 */
[----:B--2---:R-:W-:Y:S02]  /*2bf20*/  F2FP.BF16.F32.PACK_AB R30, R25, R24 ;  /* 0x00000018191e723e */ /* 0x004fe400000010ff */
[----:B------:R-:W-:Y:S01]  /*2bf30*/  F2FP.BF16.F32.PACK_AB R31, R27, R26 ;  /* 0x0000001a1b1f723e */ /* 0x000fe200000010ff */
[----:B------:R-:W-:Y:S01]  /*2bf40*/  BAR.SYNC.DEFER_BLOCKING 0x1, 0x100 ;  /* 0x0044000000007b1d */ /* 0x000fe20000010000 */
[----:B------:R-:W-:Y:S02]  /*2bf50*/  MOV R36, R36 ;  /* 0x0000002400247202 */ /* 0x000fe40000000f00 */
[----:B------:R-:W-:Y:S02]  /*2bf60*/  F2FP.BF16.F32.PACK_AB R24, R33, R32 ;  /* 0x000000202118723e */ /* 0x000fe400000010ff */
[----:B------:R-:W-:-:S02]  /*2bf70*/  F2FP.BF16.F32.PACK_AB R25, R35, R34 ;  /* 0x000000222319723e */ /* 0x000fc400000010ff */
[----:B------:R-:W-:Y:S01]  /*2bf80*/  F2FP.BF16.F32.PACK_AB R26, R13, R12 ;  /* 0x0000000c0d1a723e */ /* 0x000fe200000010ff */
[----:B------:R-:W2:Y:S01]  /*2bf90*/  LDL.128 R32, [R1+0x400] ;  /* 0x0004000001207983 */ /* 0x000ea20000100c00 */
[----:B------:R-:W-:Y:S02]  /*2bfa0*/  F2FP.BF16.F32.PACK_AB R27, R15, R14 ;  /* 0x0000000e0f1b723e */ /* 0x000fe400000010ff */
[----:B------:R-:W-:Y:S01]  /*2bfb0*/  F2FP.BF16.F32.PACK_AB R4, R5, R4 ;  /* 0x000000040504723e */ /* 0x000fe200000010ff */
[----:B------:R-:W3:Y:S01]  /*2bfc0*/  LDL.128 R12, [R1+0x430] ;  /* 0x00043000010c7983 */ /* 0x000ee20000100c00 */
[----:B------:R-:W-:Y:S02]  /*2bfd0*/  F2FP.BF16.F32.PACK_AB R5, R7, R6 ;  /* 0x000000060705723e */ /* 0x000fe400000010ff */
[----:B------:R-:W-:Y:S02]  /*2bfe0*/  MOV R0, R38 ;  /* 0x0000002600007202 */ /* 0x000fe40000000f00 */
[----:B------:R-:W-:-:S02]  /*2bff0*/  F2FP.BF16.F32.PACK_AB R6, R9, R8 ;  /* 0x000000080906723e */ /* 0x000fc400000010ff */
[----:B------:R-:W-:Y:S02]  /*2c000*/  F2FP.BF16.F32.PACK_AB R7, R11, R10 ;  /* 0x0000000a0b07723e */ /* 0x000fe400000010ff */
[----:B------:R-:W4:Y:S01]  /*2c010*/  LDL.128 R8, [R1+0x440] ;  /* 0x0004400001087983 */ /* 0x000f220000100c00 */
[C---:B------:R-:W-:Y:S02]  /*2c020*/  IADD3 R135, P0, R20.reuse, 0x4000, RZ ;  /* 0x0000400014877810 */ /* 0x040fe40007f1e0ff */
[C---:B------:R-:W-:Y:S01]  /*2c030*/  IADD3 R136, P1, R20.reuse, 0x60, RZ ;  /* 0x0000006014887810 */ /* 0x040fe20007f3e0ff */
[----:B------:R0:W-:Y:S01]  /*2c040*/  STSM.16.M88.4 [R40], R28 ;  /* 0x0000001c28007844 */ /* 0x0001e20000000200 */
[----:B------:R-:W-:Y:S02]  /*2c050*/  LOP3.LUT R134, R135, 0x380, RZ, 0xc0, !PT ;  /* 0x0000038087867812 */ /* 0x000fe400078ec0ff */
[----:B------:R-:W-:Y:S01]  /*2c060*/  IADD3 R129, P5, R20, 0x4020, RZ ;  /* 0x0000402014817810 */ /* 0x000fe20007fbe0ff */
[----:B------:R1:W-:Y:S01]  /*2c070*/  STSM.16.M88.4 [R36], R24 ;  /* 0x0000001824007844 */ /* 0x0003e20000000200 */
[----:B------:R-:W-:Y:S01]  /*2c080*/  SHF.R.U64 R134, R134, 0x3, RZ ;  /* 0x0000000386867819 */ /* 0x000fe200000012ff */
[----:B------:R-:W-:Y:S01]  /*2c090*/  IMAD.X R137, RZ, RZ, R21, P1 ;  /* 0x000000ffff897224 */ /* 0x000fe200008e0615 */
[C---:B------:R-:W-:Y:S01]  /*2c0a0*/  IADD3 R121, P4, R20.reuse, 0x4040, RZ ;  /* 0x0000404014797810 */ /* 0x040fe20007f9e0ff */
[----:B------:R1:W-:Y:S01]  /*2c0b0*/  STSM.16.M88.4 [R0], R4 ;  /* 0x0000000400007844 */ /* 0x0003e20000000200 */
[----:B------:R-:W-:-:S02]  /*2c0c0*/  IADD3 R123, P3, R20, 0x4060, RZ ;  /* 0x00004060147b7810 */ /* 0x000fc40007f7e0ff */
[----:B------:R-:W-:Y:S02]  /*2c0d0*/  IADD3 R125, P2, R20, 0x8000, RZ ;  /* 0x00008000147d7810 */ /* 0x000fe40007f5e0ff */
[----:B------:R-:W-:Y:S02]  /*2c0e0*/  LOP3.LUT R128, R129, 0x380, RZ, 0xc0, !PT ;  /* 0x0000038081807812 */ /* 0x000fe400078ec0ff */
[----:B------:R-:W-:Y:S01]  /*2c0f0*/  LOP3.LUT R134, R134, R135, RZ, 0x3c, !PT ;  /* 0x0000008786867212 */ /* 0x000fe200078e3cff */
[----:B0-----:R-:W3:Y:S01]  /*2c100*/  LDL.128 R40, [R1+0x3e0] ;  /* 0x0003e00001287983 */ /* 0x001ee20000100c00 */
[----:B------:R-:W-:Y:S01]  /*2c110*/  LOP3.LUT R120, R121, 0x380, RZ, 0xc0, !PT ;  /* 0x0000038079787812 */ /* 0x000fe200078ec0ff */
[----:B------:R-:W-:Y:S01]  /*2c120*/  IMAD.X R135, RZ, RZ, R21, P0 ;  /* 0x000000ffff877224 */ /* 0x000fe200000e0615 */
[----:B------:R-:W-:Y:S01]  /*2c130*/  LOP3.LUT R122, R123, 0x380, RZ, 0xc0, !PT ;  /* 0x000003807b7a7812 */ /* 0x000fe200078ec0ff */
[----:B-1----:R-:W3:Y:S01]  /*2c140*/  LDL.128 R36, [R1+0x3f0] ;  /* 0x0003f00001247983 */ /* 0x002ee20000100c00 */
[----:B------:R-:W-:-:S02]  /*2c150*/  IADD3 R127, P1, R20, 0x8020, RZ ;  /* 0x00008020147f7810 */ /* 0x000fc40007f3e0ff */
[----:B------:R-:W-:Y:S01]  /*2c160*/  IADD3 R131, P0, R20, 0x8040, RZ ;  /* 0x0000804014837810 */ /* 0x000fe20007f1e0ff */
[----:B------:R-:W3:Y:S01]  /*2c170*/  LDL.128 R24, [R1+0x420] ;  /* 0x0004200001187983 */ /* 0x000ee20000100c00 */
[----:B------:R-:W-:Y:S02]  /*2c180*/  LOP3.LUT R124, R125, 0x380, RZ, 0xc0, !PT ;  /* 0x000003807d7c7812 */ /* 0x000fe400078ec0ff */
[----:B------:R-:W-:Y:S01]  /*2c190*/  SHF.R.U64 R128, R128, 0x3, RZ ;  /* 0x0000000380807819 */ /* 0x000fe200000012ff */
[----:B------:R-:W3:Y:S01]  /*2c1a0*/  LDL.128 R28, [R1+0x410] ;  /* 0x00041000011c7983 */ /* 0x000ee20000100c00 */
[----:B------:R-:W-:Y:S02]  /*2c1b0*/  SHF.R.U64 R120, R120, 0x3, RZ ;  /* 0x0000000378787819 */ /* 0x000fe400000012ff */
[----:B------:R-:W-:Y:S01]  /*2c1c0*/  SHF.R.U64 R122, R122, 0x3, RZ ;  /* 0x000000037a7a7819 */ /* 0x000fe200000012ff */
[----:B------:R-:W3:Y:S01]  /*2c1d0*/  LDL.128 R4, [R1+0x450] ;  /* 0x0004500001047983 */ /* 0x000ee20000100c00 */
[----:B------:R-:W-:-:S02]  /*2c1e0*/  LOP3.LUT R126, R127, 0x380, RZ, 0xc0, !PT ;  /* 0x000003807f7e7812 */ /* 0x000fc400078ec0ff */
[----:B------:R-:W-:Y:S02]  /*2c1f0*/  LOP3.LUT R130, R131, 0x380, RZ, 0xc0, !PT ;  /* 0x0000038083827812 */ /* 0x000fe400078ec0ff */
[----:B------:R-:W-:Y:S02]  /*2c200*/  SHF.R.U64 R124, R124, 0x3, RZ ;  /* 0x000000037c7c7819 */ /* 0x000fe400000012ff */
[----:B------:R-:W-:Y:S02]  /*2c210*/  LOP3.LUT R3, R136, 0x380, RZ, 0xc0, !PT ;  /* 0x0000038088037812 */ /* 0x000fe400078ec0ff */
[----:B------:R-:W-:Y:S01]  /*2c220*/  LOP3.LUT R128, R128, R129, RZ, 0x3c, !PT ;  /* 0x0000008180807212 */ /* 0x000fe200078e3cff */
[--C-:B------:R-:W-:Y:S01]  /*2c230*/  IMAD.X R129, RZ, RZ, R21.reuse, P5 ;  /* 0x000000ffff817224 */ /* 0x100fe200028e0615 */
[----:B------:R-:W-:Y:S01]  /*2c240*/  LOP3.LUT R120, R120, R121, RZ, 0x3c, !PT ;  /* 0x0000007978787212 */ /* 0x000fe200078e3cff */
[--C-:B------:R-:W-:Y:S01]  /*2c250*/  IMAD.X R121, RZ, RZ, R21.reuse, P4 ;  /* 0x000000ffff797224 */ /* 0x100fe200020e0615 */
[----:B------:R-:W-:Y:S01]  /*2c260*/  LOP3.LUT R122, R122, R123, RZ, 0x3c, !PT ;  /* 0x0000007b7a7a7212 */ /* 0x000fe200078e3cff */
[----:B------:R-:W-:Y:S01]  /*2c270*/  IMAD.X R123, RZ, RZ, R21, P3 ;  /* 0x000000ffff7b7224 */ /* 0x000fe200018e0615 */
[----:B------:R-:W-:-:S02]  /*2c280*/  IADD3 R133, P5, R20, 0x8060, RZ ;  /* 0x0000806014857810 */ /* 0x000fc40007fbe0ff */
[----:B------:R-:W-:Y:S02]  /*2c290*/  SHF.R.U64 R126, R126, 0x3, RZ ;  /* 0x000000037e7e7819 */ /* 0x000fe400000012ff */
[----:B------:R-:W-:Y:S02]  /*2c2a0*/  SHF.R.U64 R130, R130, 0x3, RZ ;  /* 0x0000000382827819 */ /* 0x000fe400000012ff */
[----:B------:R-:W-:Y:S01]  /*2c2b0*/  LOP3.LUT R124, R124, R125, RZ, 0x3c, !PT ;  /* 0x0000007d7c7c7212 */ /* 0x000fe200078e3cff */
[----:B------:R-:W-:Y:S01]  /*2c2c0*/  IMAD.X R125, RZ, RZ, R21, P2 ;  /* 0x000000ffff7d7224 */ /* 0x000fe200010e0615 */
[C---:B------:R-:W-:Y:S02]  /*2c2d0*/  IADD3 R139, P4, R20.reuse, 0xc000, RZ ;  /* 0x0000c000148b7810 */ /* 0x040fe40007f9e0ff */
[----:B------:R-:W-:Y:S02]  /*2c2e0*/  SHF.R.U64 R3, R3, 0x3, RZ ;  /* 0x0000000303037819 */ /* 0x000fe400000012ff */
[----:B------:R-:W-:-:S02]  /*2c2f0*/  IADD3 R141, P3, R20, 0xc020, RZ ;  /* 0x0000c020148d7810 */ /* 0x000fc40007f7e0ff */
[----:B------:R-:W-:Y:S02]  /*2c300*/  IADD3 R143, P2, R20, 0xc040, RZ ;  /* 0x0000c040148f7810 */ /* 0x000fe40007f5e0ff */
[----:B------:R-:W-:Y:S02]  /*2c310*/  LOP3.LUT R132, R133, 0x380, RZ, 0xc0, !PT ;  /* 0x0000038085847812 */ /* 0x000fe400078ec0ff */
[----:B------:R-:W-:Y:S01]  /*2c320*/  LOP3.LUT R126, R126, R127, RZ, 0x3c, !PT ;  /* 0x0000007f7e7e7212 */ /* 0x000fe200078e3cff */
[--C-:B------:R-:W-:Y:S01]  /*2c330*/  IMAD.X R127, RZ, RZ, R21.reuse, P1 ;  /* 0x000000ffff7f7224 */ /* 0x100fe200008e0615 */
[----:B------:R-:W-:Y:S01]  /*2c340*/  LOP3.LUT R130, R130, R131, RZ, 0x3c, !PT ;  /* 0x0000008382827212 */ /* 0x000fe200078e3cff */
[----:B------:R-:W-:Y:S01]  /*2c350*/  IMAD.X R131, RZ, RZ, R21, P0 ;  /* 0x000000ffff837224 */ /* 0x000fe200000e0615 */
[----:B------:R-:W-:Y:S02]  /*2c360*/  LOP3.LUT R138, R139, 0x380, RZ, 0xc0, !PT ;  /* 0x000003808b8a7812 */ /* 0x000fe400078ec0ff */
[----:B------:R-:W-:-:S02]  /*2c370*/  LOP3.LUT R136, R3, R136, RZ, 0x3c, !PT ;  /* 0x0000008803887212 */ /* 0x000fc400078e3cff */
[----:B------:R-:W-:Y:S02]  /*2c380*/  LOP3.LUT R140, R141, 0x380, RZ, 0xc0, !PT ;  /* 0x000003808d8c7812 */ /* 0x000fe400078ec0ff */
[----:B------:R-:W-:Y:S02]  /*2c390*/  IADD3 R20, P1, R20, 0xc060, RZ ;  /* 0x0000c06014147810 */ /* 0x000fe40007f3e0ff */
[----:B------:R-:W-:Y:S02]  /*2c3a0*/  ISETP.NE.U32.AND P0, PT, RZ, UR6, PT ;  /* 0x00000006ff007c0c */ /* 0x000fe4000bf05070 */
[----:B------:R-:W-:Y:S02]  /*2c3b0*/  LOP3.LUT R142, R143, 0x380, RZ, 0xc0, !PT ;  /* 0x000003808f8e7812 */ /* 0x000fe400078ec0ff */
[----:B------:R-:W-:Y:S02]  /*2c3c0*/  SHF.R.U64 R132, R132, 0x3, RZ ;  /* 0x0000000384847819 */ /* 0x000fe400000012ff */
[----:B------:R-:W-:-:S02]  /*2c3d0*/  F2FP.BF16.F32.PACK_AB R116, R117, R116 ;  /* 0x000000747574723e */ /* 0x000fc400000010ff */
[----:B------:R-:W-:Y:S02]  /*2c3e0*/  SHF.R.U64 R138, R138, 0x3, RZ ;  /* 0x000000038a8a7819 */ /* 0x000fe400000012ff */
[----:B------:R-:W-:Y:S02]  /*2c3f0*/  F2FP.BF16.F32.PACK_AB R117, R119, R118 ;  /* 0x000000767775723e */ /* 0x000fe400000010ff */
[----:B------:R-:W-:Y:S02]  /*2c400*/  F2FP.BF16.F32.PACK_AB R108, R109, R108 ;  /* 0x0000006c6d6c723e */ /* 0x000fe400000010ff */
[----:B------:R-:W-:Y:S02]  /*2c410*/  SHF.R.U64 R140, R140, 0x3, RZ ;  /* 0x000000038c8c7819 */ /* 0x000fe400000012ff */
[----:B------:R-:W-:Y:S02]  /*2c420*/  MOV R136, R136 ;  /* 0x0000008800887202 */ /* 0x000fe40000000f00 */
[----:B------:R-:W-:-:S02]  /*2c430*/  LOP3.LUT R0, R20, 0x380, RZ, 0xc0, !PT ;  /* 0x0000038014007812 */ /* 0x000fc400078ec0ff */
[----:B------:R-:W-:Y:S02]  /*2c440*/  F2FP.BF16.F32.PACK_AB R118, R113, R112 ;  /* 0x000000707176723e */ /* 0x000fe400000010ff */
[----:B------:R-:W-:Y:S02]  /*2c450*/  F2FP.BF16.F32.PACK_AB R119, R115, R114 ;  /* 0x000000727377723e */ /* 0x000fe400000010ff */
[----:B------:R-:W-:Y:S02]  /*2c460*/  F2FP.BF16.F32.PACK_AB R109, R111, R110 ;  /* 0x0000006e6f6d723e */ /* 0x000fe400000010ff */
[----:B------:R-:W-:Y:S02]  /*2c470*/  F2FP.BF16.F32.PACK_AB R100, R101, R100 ;  /* 0x000000646564723e */ /* 0x000fe400000010ff */
[----:B------:R-:W-:Y:S02]  /*2c480*/  ISETP.NE.AND.EX P0, PT, RZ, UR7, PT, P0 ;  /* 0x00000007ff007c0c */ /* 0x000fe4000bf05300 */
        /* <DEDUP_REMOVED lines=23> */
[----:B------:R-:W-:-:S02]  /*2c600*/  SHF.R.U64 R0, R0, 0x3, RZ ;  /* 0x0000000300007819 */ /* 0x000fc400000012ff */
[----:B------:R-:W-:Y:S02]  /*2c610*/  MOV R122, R122 ;  /* 0x0000007a007a7202 */ /* 0x000fe40000000f00 */
        /* <DEDUP_REMOVED lines=17> */
[----:B------:R-:W-:Y:S02]  /*2c730*/  F2FP.BF16.F32.PACK_AB R57, R59, R58 ;  /* 0x0000003a3b39723e */ /* 0x000fe400000010ff */
[----:B------:R-:W-:Y:S01]  /*2c740*/  F2FP.BF16.F32.PACK_AB R48, R49, R48 ;  /* 0x000000303130723e */ /* 0x000fe200000010ff */
[----:B------:R0:W-:Y:S01]  /*2c750*/  STSM.16.M88.4 [R120], R92 ;  /* 0x0000005c78007844 */ /* 0x0001e20000000200 */
[----:B------:R-:W-:Y:S02]  /*2c760*/  MOV R130, R130 ;  /* 0x0000008200827202 */ /* 0x000fe40000000f00 */
[----:B------:R-:W-:Y:S02]  /*2c770*/  F2FP.BF16.F32.PACK_AB R58, R53, R52 ;  /* 0x00000034353a723e */ /* 0x000fe400000010ff */
[----:B------:R-:W-:-:S02]  /*2c780*/  F2FP.BF16.F32.PACK_AB R59, R55, R54 ;  /* 0x00000036373b723e */ /* 0x000fc400000010ff */
[----:B------:R-:W-:Y:S01]  /*2c790*/  F2FP.BF16.F32.PACK_AB R49, R51, R50 ;  /* 0x000000323331723e */ /* 0x000fe200000010ff */
[----:B------:R0:W-:Y:S01]  /*2c7a0*/  STSM.16.M88.4 [R122], R80 ;  /* 0x000000507a007844 */ /* 0x0001e20000000200 */
[----:B------:R-:W-:Y:S02]  /*2c7b0*/  LOP3.LUT R20, R0, R20, RZ, 0x3c, !PT ;  /* 0x0000001400147212 */ /* 0x000fe400078e3cff */
[----:B------:R-:W-:Y:S02]  /*2c7c0*/  MOV R132, R132 ;  /* 0x0000008400847202 */ /* 0x000fe40000000f00 */
[----:B------:R-:W-:Y:S02]  /*2c7d0*/  F2FP.BF16.F32.PACK_AB R50, R45, R44 ;  /* 0x0000002c2d32723e */ /* 0x000fe400000010ff */
[----:B------:R-:W-:Y:S01]  /*2c7e0*/  F2FP.BF16.F32.PACK_AB R51, R47, R46 ;  /* 0x0000002e2f33723e */ /* 0x000fe200000010ff */
[----:B------:R0:W-:Y:S01]  /*2c7f0*/  STSM.16.M88.4 [R124], R72 ;  /* 0x000000487c007844 */ /* 0x0001e20000000200 */
[----:B------:R-:W-:Y:S01]  /*2c800*/  MOV R138, R138 ;  /* 0x0000008a008a7202 */ /* 0x000fe20000000f00 */
[----:B------:R-:W1:Y:S01]  /*2c810*/  LDC.64 R44, c[0x0][0xd00] ;  /* 0x00034000ff2c7b82 */ /* 0x000e620000000a00 */
[----:B------:R-:W-:Y:S01]  /*2c820*/  MOV R140, R140 ;  /* 0x0000008c008c7202 */ /* 0x000fe20000000f00 */
[----:B------:R0:W-:Y:S01]  /*2c830*/  STSM.16.M88.4 [R126], R64 ;  /* 0x000000407e007844 */ /* 0x0001e20000000200 */
[----:B------:R-:W-:-:S02]  /*2c840*/  MOV R142, R142 ;  /* 0x0000008e008e7202 */ /* 0x000fc40000000f00 */
[----:B------:R-:W-:Y:S01]  /*2c850*/  MOV R20, R20 ;  /* 0x0000001400147202 */ /* 0x000fe20000000f00 */
[----:B------:R0:W-:Y:S04]  /*2c860*/  STSM.16.M88.4 [R130], R56 ;  /* 0x0000003882007844 */ /* 0x0001e80000000200 */
[----:B------:R0:W-:Y:S01]  /*2c870*/  STSM.16.M88.4 [R132], R48 ;  /* 0x0000003084007844 */ /* 0x0001e20000000200 */
[----:B------:R-:W-:-:S04]  /*2c880*/  ISETP.NE.U32.AND P1, PT, RZ, UR4, PT ;  /* 0x00000004ff007c0c */ /* 0x000fc8000bf25070 */
[----:B------:R-:W-:Y:S01]  /*2c890*/  ISETP.NE.AND.EX P1, PT, RZ, UR5, PT, P1 ;  /* 0x00000005ff007c0c */ /* 0x000fe2000bf25310 */
[----:B------:R-:W-:Y:S01]  /*2c8a0*/  ULDC UR6, c[0x0][0xb88] ;  /* 0x0002e20000067ab9 */ /* 0x000fe20000000800 */
[----:B------:R-:W-:Y:S02]  /*2c8b0*/  IMAD.MOV.U32 R3, RZ, RZ, RZ ;  /* 0x000000ffff037224 */ /* 0x000fe400078e00ff */
[----:B-1----:R-:W-:Y:S01]  /*2c8c0*/  IMAD.WIDE R44, R198, 0x4, R44 ;  /* 0x00000004c62c7825 */ /* 0x002fe200078e022c */
[----:B--2---:R-:W-:Y:S02]  /*2c8d0*/  F2FP.BF16.F32.PACK_AB R32, R33, R32 ;  /* 0x000000202120723e */ /* 0x004fe400000010ff */
[----:B------:R-:W-:Y:S02]  /*2c8e0*/  F2FP.BF16.F32.PACK_AB R33, R35, R34 ;  /* 0x000000222321723e */ /* 0x000fe400000010ff */
[----:B----4-:R-:W-:Y:S02]  /*2c8f0*/  F2FP.BF16.F32.PACK_AB R8, R9, R8 ;  /* 0x000000080908723e */ /* 0x010fe400000010ff */
[----:B------:R-:W-:-:S02]  /*2c900*/  F2FP.BF16.F32.PACK_AB R9, R11, R10 ;  /* 0x0000000a0b09723e */ /* 0x000fc400000010ff */
[----:B---3--:R-:W-:Y:S02]  /*2c910*/  F2FP.BF16.F32.PACK_AB R40, R41, R40 ;  /* 0x000000282928723e */ /* 0x008fe400000010ff */
        /* <DEDUP_REMOVED lines=11> */
[----:B------:R-:W1:Y:S01]  /*2c9d0*/  @P0 LDC.64 R4, c[0x0][0xd08] ;  /* 0x00034200ff040b82 */ /* 0x000e620000000a00 */
[----:B------:R0:W-:Y:S04]  /*2c9e0*/  STSM.16.M88.4 [R138], R40 ;  /* 0x000000288a007844 */ /* 0x0001e80000000200 */
[----:B------:R0:W-:Y:S03]  /*2c9f0*/  STSM.16.M88.4 [R140], R32 ;  /* 0x000000208c007844 */ /* 0x0001e60000000200 */
[----:B------:R-:W2:Y:S01]  /*2ca00*/  LDC R12, c[0x0][0xce8] ;  /* 0x00033a00ff0c7b82 */ /* 0x000ea20000000800 */
[----:B------:R0:W-:Y:S04]  /*2ca10*/  STSM.16.M88.4 [R142], R24 ;  /* 0x000000188e007844 */ /* 0x0001e80000000200 */
[----:B------:R0:W-:Y:S03]  /*2ca20*/  STSM.16.M88.4 [R20], R8 ;  /* 0x0000000814007844 */ /* 0x0001e60000000200 */
[----:B------:R-:W-:Y:S01]  /*2ca30*/  BAR.SYNC.DEFER_BLOCKING 0x1, 0x100 ;  /* 0x0044000000007b1d */ /* 0x000fe20000010000 */
[----:B------:R-:W-:-:S02]  /*2ca40*/  IMAD.U32 R7, RZ, RZ, UR6 ;  /* 0x00000006ff077e24 */ /* 0x000fc4000f8e00ff */
[----:B-1----:R-:W-:-:S03]  /*2ca50*/  @P0 IMAD.WIDE R4, R198, 0x4, R4 ;  /* 0x00000004c6040825 */ /* 0x002fc600078e0204 */
[----:B------:R0:W5:Y:S04]  /*2ca60*/  @P1 LDG.E R3, desc[UR42][R44.64] ;  /* 0x0000002a2c031981 */ /* 0x000168000c1e1900 */
[----:B------:R0:W5:Y:S01]  /*2ca70*/  @P0 LDG.E R7, desc[UR42][R4.64] ;  /* 0x0000002a04070981 */ /* 0x000162000c1e1900 */
[----:B------:R-:W-:Y:S05]  /*2ca80*/  @P0 BRA `(.L_x_3801) ;  /* 0x0000000000100947 */ /* 0x000fea0003800000 */
[----:B------:R-:W-:Y:S05]  /*2ca90*/  @!P1 BRA `(.L_x_3801) ;  /* 0x00000000000c9947 */ /* 0x000fea0003800000 */
[----:B------:R-:W3:Y:S04]  /*2caa0*/  LDG.E R0, desc[UR42][R44.64] ;  /* 0x0000002a2c007981 */ /* 0x000ee8000c1e1900 */
[----:B-----5:R-:W3:Y:S02]  /*2cab0*/  LDG.E R7, desc[UR42][R44.64+0x4] ;  /* 0x0000042a2c077981 */ /* 0x020ee4000c1e1900 */
[----:B---3--:R-:W-:-:S07]  /*2cac0*/  IMAD.IADD R7, R7, 0x1, -R0 ;  /* 0x0000000107077824 */ /* 0x008fce00078e0a00 */
.L_x_3801:
[----:B------:R-:W3:Y:S04]  /*2cad0*/  LDL R0, [R1+0x510] ;  /* 0x0005100001007983 */ /* 0x000ee80000100800 */
[----:B0-----:R-:W4:Y:S01]  /*2cae0*/  LDL R26, [R1+0x518] ;  /* 0x00051800011a7983 */ /* 0x001f220000100800 */
[----:B------:R-:W-:Y:S01]  /*2caf0*/  IMAD.IADD R37, R196, 0x1, R194 ;  /* 0x00000001c4257824 */ /* 0x000fe200078e02c2 */
[----:B------:R-:W-:Y:S01]  /*2cb00*/  ISETP.GT.AND P3, PT, R195, 0x1, PT ;  /* 0x00000001c300780c */ /* 0x000fe20003f64270 */
[----:B------:R-:W-:Y:S01]  /*2cb10*/  IMAD.MOV.U32 R13, RZ, RZ, 0xab8 ;  /* 0x00000ab8ff0d7424 */ /* 0x000fe200078e00ff */
[----:B--2---:R-:W-:Y:S01]  /*2cb20*/  ISETP.NE.AND P2, PT, R12, 0x1, PT ;  /* 0x000000010c00780c */ /* 0x004fe20003f45270 */
[----:B------:R-:W0:Y:S03]  /*2cb30*/  LDC.64 R20, c[0x0][0xca8] ;  /* 0x00032a00ff147b82 */ /* 0x000e260000000a00 */
[----:B------:R-:W-:-:S05]  /*2cb40*/  SEL R13, R13, 0xa78, P3 ;  /* 0x00000a780d0d7807 */ /* 0x000fca0001800000 */
[----:B------:R-:W1:Y:S08]  /*2cb50*/  LDC.64 R10, c[0x0][R13+0x218] ;  /* 0x000086000d0a7b82 */ /* 0x000e700000000a00 */
[----:B------:R-:W2:Y:S08]  /*2cb60*/  LDC.64 R4, c[0x0][R13+0x228] ;  /* 0x00008a000d047b82 */ /* 0x000eb00000000a00 */
[----:B------:R2:W2:Y:S01]  /*2cb70*/  LDC.64 R8, c[0x0][R13+0x210] ;  /* 0x000084000d087b82 */ /* 0x0004a20000000a00 */
[----:B------:R-:W-:-:S07]  /*2cb80*/  ISETP.NE.U32.AND P1, PT, RZ, UR4, PT ;  /* 0x00000004ff007c0c */ /* 0x000fce000bf25070 */
[----:B------:R-:W1:Y:S01]  /*2cb90*/  @P2 LDC R14, c[0x0][0xcec] ;  /* 0x00033b00ff0e2b82 */ /* 0x000e620000000800 */
[----:B------:R-:W-:-:S07]  /*2cba0*/  ISETP.NE.AND.EX P1, PT, RZ, UR5, PT, P1 ;  /* 0x00000005ff007c0c */ /* 0x000fce000bf25310 */
[----:B------:R-:W2:Y:S01]  /*2cbb0*/  @P2 LDC R33, c[0x0][0xcf0] ;  /* 0x00033c00ff212b82 */ /* 0x000ea20000000800 */
[----:B------:R-:W-:Y:S02]  /*2cbc0*/  SHF.R.S32.HI R24, RZ, 0x1f, R198 ;  /* 0x0000001fff187819 */ /* 0x000fe400000114c6 */
[----:B------:R-:W-:Y:S02]  /*2cbd0*/  SEL R15, R198, RZ, !P1 ;  /* 0x000000ffc60f7207 */ /* 0x000fe40004800000 */
[----:B---3--:R-:W-:Y:S01]  /*2cbe0*/  LOP3.LUT P0, RZ, R0, 0x3, RZ, 0xc0, !PT ;  /* 0x0000000300ff7812 */ /* 0x008fe2000780c0ff */
[----:B-----5:R-:W-:Y:S02]  /*2cbf0*/  IMAD R0, R7, R12, RZ ;  /* 0x0000000c07007224 */ /* 0x020fe400078e02ff */
[----:B0-----:R-:W0:Y:S03]  /*2cc00*/  @!P3 LDC R20, c[0x0][0xc50] ;  /* 0x00031400ff14bb82 */ /* 0x001e260000000800 */
[----:B------:R-:W-:Y:S01]  /*2cc10*/  ISETP.GE.OR P4, PT, R37, R0, P0 ;  /* 0x000000002500720c */ /* 0x000fe20000786670 */
[----:B----4-:R-:W-:-:S04]  /*2cc20*/  IMAD.IADD R35, R26, 0x1, R194 ;  /* 0x000000011a237824 */ /* 0x010fc800078e02c2 */
[----:B------:R-:W3:Y:S08]  /*2cc30*/  @!P3 LDC R21, c[0x0][0xc54] ;  /* 0x00031500ff15bb82 */ /* 0x000ef00000000800 */
[----:B------:R-:W4:Y:S01]  /*2cc40*/  @!P4 LDL R27, [R1+0x240] ;  /* 0x00024000011bc983 */ /* 0x000f220000100800 */
[----:B------:R-:W2:Y:S01]  /*2cc50*/  LDC.64 R6, c[0x0][R13+0x220] ;  /* 0x000088000d067b82 */ /* 0x000ea20000000a00 */
[----:B------:R-:W-:Y:S01]  /*2cc60*/  SEL R25, R24, RZ, !P1 ;  /* 0x000000ff18197207 */ /* 0x000fe20004800000 */
[----:B-1----:R-:W-:-:S04]  /*2cc70*/  @P2 IMAD.HI.U32 R14, R35, R14, RZ ;  /* 0x0000000e230e2227 */ /* 0x002fc800078e00ff */
[-C--:B------:R-:W-:Y:S02]  /*2cc80*/  IMAD R29, R11, R193.reuse, RZ ;  /* 0x000000c10b1d7224 */ /* 0x080fe400078e02ff */
[----:B------:R-:W-:-:S04]  /*2cc90*/  IMAD.WIDE.U32 R10, R10, R193, RZ ;  /* 0x000000c10a0a7225 */ /* 0x000fc800078e00ff */
[----:B------:R-:W-:Y:S02]  /*2cca0*/  IMAD.IADD R29, R11, 0x1, R29 ;  /* 0x000000010b1d7824 */ /* 0x000fe400078e021d */
[----:B--2---:R-:W-:-:S04]  /*2ccb0*/  IMAD R7, R7, R15, RZ ;  /* 0x0000000f07077224 */ /* 0x004fc800078e02ff */
[C---:B------:R-:W-:Y:S01]  /*2ccc0*/  IMAD R31, R6.reuse, R25, R7 ;  /* 0x00000019061f7224 */ /* 0x040fe200078e0207 */
[----:B------:R-:W-:Y:S01]  /*2ccd0*/  SEL R25, R203, RZ, P3 ;  /* 0x000000ffcb197207 */ /* 0x000fe20001800000 */
[----:B------:R-:W-:-:S04]  /*2cce0*/  IMAD.WIDE.U32 R6, R6, R15, RZ ;  /* 0x0000000f06067225 */ /* 0x000fc800078e00ff */
[----:B------:R-:W-:Y:S01]  /*2ccf0*/  IMAD.IADD R31, R7, 0x1, R31 ;  /* 0x00000001071f7824 */ /* 0x000fe200078e021f */
[----:B------:R-:W-:Y:S01]  /*2cd00*/  IADD3 R6, P1, P5, R6, R10, R3 ;  /* 0x0000000a06067210 */ /* 0x000fe20007d3e003 */
[----:B------:R-:W-:Y:S01]  /*2cd10*/  IMAD.MOV.U32 R7, RZ, RZ, R35 ;  /* 0x000000ffff077224 */ /* 0x000fe200078e0023 */
[----:B------:R-:W-:Y:S01]  /*2cd20*/  @P2 SHF.R.U32.HI R7, RZ, R33, R14 ;  /* 0x00000021ff072219 */ /* 0x000fe2000001160e */
[-C--:B------:R-:W-:Y:S01]  /*2cd30*/  IMAD R11, R5, R25.reuse, RZ ;  /* 0x00000019050b7224 */ /* 0x080fe200078e02ff */
[----:B------:R-:W-:Y:S01]  /*2cd40*/  SHF.R.S32.HI R10, RZ, 0x1f, R3 ;  /* 0x0000001fff0a7819 */ /* 0x000fe20000011403 */
[----:B------:R-:W-:-:S03]  /*2cd50*/  IMAD.WIDE.U32 R4, R4, R25, RZ ;  /* 0x0000001904047225 */ /* 0x000fc600078e00ff */
[----:B------:R-:W-:Y:S01]  /*2cd60*/  IADD3.X R14, R31, R29, R10, P1, P5 ;  /* 0x0000001d1f0e7210 */ /* 0x000fe20000fea40a */
[----:B------:R-:W-:Y:S01]  /*2cd70*/  IMAD.MOV R13, RZ, RZ, -R7 ;  /* 0x000000ffff0d7224 */ /* 0x000fe200078e0a07 */
[----:B------:R-:W-:Y:S01]  /*2cd80*/  IADD3 R4, P1, P5, R7, R6, R4 ;  /* 0x0000000607047210 */ /* 0x000fe20007d3e004 */
[----:B------:R-:W-:Y:S01]  /*2cd90*/  IMAD.IADD R11, R5, 0x1, R11 ;  /* 0x00000001050b7824 */ /* 0x000fe200078e020b */
[----:B------:R-:W-:Y:S01]  /*2cda0*/  SHF.R.S32.HI R5, RZ, 0x1f, R7 ;  /* 0x0000001fff057819 */ /* 0x000fe20000011407 */
[----:B------:R-:W-:Y:S02]  /*2cdb0*/  IMAD R7, R12, R13, R35 ;  /* 0x0000000d0c077224 */ /* 0x000fe400078e0223 */
[----:B------:R-:W-:Y:S01]  /*2cdc0*/  VIADD R25, R37, 0x8 ;  /* 0x0000000825197836 */ /* 0x000fe20000000000 */
[----:B------:R-:W-:Y:S01]  /*2cdd0*/  IADD3.X R5, R5, R14, R11, P1, P5 ;  /* 0x0000000e05057210 */ /* 0x000fe20000fea40b */
[----:B------:R-:W-:Y:S01]  /*2cde0*/  IMAD R6, R9, R7, RZ ;  /* 0x0000000709067224 */ /* 0x000fe200078e02ff */
[----:B------:R-:W-:-:S02]  /*2cdf0*/  SHF.R.S32.HI R11, RZ, 0x1f, R7 ;  /* 0x0000001fff0b7819 */ /* 0x000fc40000011407 */
[----:B------:R-:W-:Y:S01]  /*2ce00*/  ISETP.GE.OR P0, PT, R25, R0, P0 ;  /* 0x000000001900720c */ /* 0x000fe20000706670 */
[----:B------:R-:W-:-:S04]  /*2ce10*/  IMAD.WIDE.U32 R4, R8, R7, R4 ;  /* 0x0000000708047225 */ /* 0x000fc800078e0004 */
[----:B------:R-:W-:Y:S01]  /*2ce20*/  IMAD R11, R8, R11, R6 ;  /* 0x0000000b080b7224 */ /* 0x000fe200078e0206 */
[----:B0-----:R-:W-:-:S03]  /*2ce30*/  LEA R20, P1, R4, R20, 0x2 ;  /* 0x0000001404147211 */ /* 0x001fc600078210ff */
[----:B------:R-:W-:Y:S02]  /*2ce40*/  IMAD.IADD R5, R5, 0x1, R11 ;  /* 0x0000000105057824 */ /* 0x000fe400078e020b */
[----:B------:R-:W-:Y:S03]  /*2ce50*/  SHFL.IDX PT, R6, R20, RZ, 0x1c1f ;  /* 0x001c1fff14067589 */ /* 0x000fe600000e0000 */
[----:B---3--:R-:W-:-:S05]  /*2ce60*/  LEA.HI.X R21, R4, R21, R5, 0x2, P1 ;  /* 0x0000001504157211 */ /* 0x008fca00008f1405 */
[----:B------:R-:W4:Y:S04]  /*2ce70*/  SHFL.IDX PT, R7, R21, RZ, 0x1c1f ;  /* 0x001c1fff15077589 */ /* 0x000f2800000e0000 */
[----:B----4-:R-:W-:Y:S04]  /*2ce80*/  @!P4 ST.E desc[UR42][R6.64], R27 ;  /* 0x0000001b0600c985 */ /* 0x010fe8000c10192a */
[----:B------:R-:W2:Y:S04]  /*2ce90*/  @!P0 LDL R9, [R1+0x244] ;  /* 0x0002440001098983 */ /* 0x000ea80000100800 */
[----:B------:R-:W-:Y:S04]  /*2cea0*/  SHFL.IDX PT, R4, R20, 0x1, 0x1c1f ;  /* 0x003c1f0014047f89 */ /* 0x000fe800000e0000 */
[----:B------:R-:W2:Y:S04]  /*2ceb0*/  SHFL.IDX PT, R5, R21, 0x1, 0x1c1f ;  /* 0x003c1f0015057f89 */ /* 0x000ea800000e0000 */
[----:B--2---:R0:W-:Y:S01]  /*2cec0*/  @!P0 ST.E desc[UR42][R4.64], R9 ;  /* 0x0000000904008985 */ /* 0x0041e2000c10192a */
[----:B------:R-:W-:Y:S05]  /*2ced0*/  @P3 BRA `(.L_x_3802) ;  /* 0x0000000c00e83947 */ /* 0x000fea0003800000 */
[----:B------:R-:W2:Y:S01]  /*2cee0*/  LDL R84, [R1+0x478] ;  /* 0x0004780001547983 */ /* 0x000ea20000100800 */
[----:B------:R-:W1:Y:S01]  /*2cef0*/  @P2 LDC R13, c[0x0][0xcec] ;  /* 0x00033b00ff0d2b82 */ /* 0x000e620000000800 */
[----:B------:R-:W-:Y:S02]  /*2cf00*/  ULDC.64 UR4, c[0x0][0xba0] ;  /* 0x0002e80000047ab9 */ /* 0x000fe40000000a00 */
[----:B------:R-:W3:Y:S01]  /*2cf10*/  LDL R85, [R1+0x488] ;  /* 0x0004880001557983 */ /* 0x000ee20000100800 */
[----:B------:R-:W-:Y:S02]  /*2cf20*/  IMAD R10, R10, UR4, RZ ;  /* 0x000000040a0a7c24 */ /* 0x000fe4000f8e02ff */
[----:B0-----:R-:W-:-:S04]  /*2cf30*/  IMAD.WIDE.U32 R8, R3, UR4, RZ ;  /* 0x0000000403087c25 */ /* 0x001fc8000f8e00ff */
[----:B------:R-:W-:Y:S01]  /*2cf40*/  IMAD R11, R3, UR5, R10 ;  /* 0x00000005030b7c24 */ /* 0x000fe2000f8e020a */
        /* <DEDUP_REMOVED lines=8> */
[----:B--2---:R-:W-:-:S04]  /*2cfd0*/  IMAD R5, R84, 0x40, R181 ;  /* 0x0000004054057824 */ /* 0x004fc800078e02b5 */
        /* <DEDUP_REMOVED lines=27> */
[----:B---3--:R-:W-:Y:S01]  /*2d190*/  IMAD R3, R85, 0x20, R84 ;  /* 0x0000002055037824 */ /* 0x008fe200078e0254 */
        /* <DEDUP_REMOVED lines=9> */
[----:B------:R-:W-:Y:S01]  /*2d230*/  LOP3.LUT R52, R53, 0x380, RZ, 0xc0, !PT ;  /* 0x0000038035347812 */ /* 0x000fe200078ec0ff */
[----:B------:R-:W5:Y:S01]  /*2d240*/  LD.E.128 R36, desc[UR42][R36.64] ;  /* 0x0000002a24247980 */ /* 0x000f62000c101d00 */
[----:B------:R-:W-:-:S02]  /*2d250*/  LOP3.LUT R56, R57, 0x380, RZ, 0xc0, !PT ;  /* 0x0000038039387812 */ /* 0x000fc400078ec0ff */
[----:B------:R-:W-:Y:S01]  /*2d260*/  LOP3.LUT R60, R61, 0x380, RZ, 0xc0, !PT ;  /* 0x000003803d3c7812 */ /* 0x000fe200078ec0ff */
[----:B------:R-:W5:Y:S01]  /*2d270*/  LD.E.128 R40, desc[UR42][R40.64] ;  /* 0x0000002a28287980 */ /* 0x000f62000c101d00 */
[----:B------:R-:W-:Y:S02]  /*2d280*/  SHF.R.U64 R44, R44, 0x3, RZ ;  /* 0x000000032c2c7819 */ /* 0x000fe400000012ff */
[----:B------:R-:W-:Y:S02]  /*2d290*/  SHF.R.U64 R48, R48, 0x3, RZ ;  /* 0x0000000330307819 */ /* 0x000fe400000012ff */
[----:B------:R-:W-:Y:S02]  /*2d2a0*/  SHF.R.U64 R52, R52, 0x3, RZ ;  /* 0x0000000334347819 */ /* 0x000fe400000012ff */
[----:B------:R-:W-:Y:S02]  /*2d2b0*/  SHF.R.U64 R56, R56, 0x3, RZ ;  /* 0x0000000338387819 */ /* 0x000fe400000012ff */
[----:B------:R-:W-:-:S02]  /*2d2c0*/  SHF.R.U64 R60, R60, 0x3, RZ ;  /* 0x000000033c3c7819 */ /* 0x000fc400000012ff */
        /* <DEDUP_REMOVED lines=8> */
[----:B------:R-:W-:Y:S01]  /*2d350*/  LOP3.LUT R5, R16, 0x380, RZ, 0xc0, !PT ;  /* 0x0000038010057812 */ /* 0x000fe200078ec0ff */
        /* <DEDUP_REMOVED lines=11> */
[----:B------:R-:W-:Y:S02]  /*2d410*/  SHF.R.U64 R5, R5, 0x3, RZ ;  /* 0x0000000305057819 */ /* 0x000fe400000012ff */
[----:B------:R-:W-:Y:S01]  /*2d420*/  LOP3.LUT R64, R65, 0x380, RZ, 0xc0, !PT ;  /* 0x0000038041407812 */ /* 0x000fe200078ec0ff */
[----:B------:R-:W5:Y:S01]  /*2d430*/  LD.E.128 R60, desc[UR42][R60.64] ;  /* 0x0000002a3c3c7980 */ /* 0x000f62000c101d00 */
[----:B------:R-:W-:-:S02]  /*2d440*/  LOP3.LUT R68, R69, 0x380, RZ, 0xc0, !PT ;  /* 0x0000038045447812 */ /* 0x000fc400078ec0ff */
[----:B------:R-:W-:Y:S02]  /*2d450*/  LOP3.LUT R72, R73, 0x380, RZ, 0xc0, !PT ;  /* 0x0000038049487812 */ /* 0x000fe400078ec0ff */
[----:B------:R-:W-:Y:S02]  /*2d460*/  LOP3.LUT R76, R77, 0x380, RZ, 0xc0, !PT ;  /* 0x000003804d4c7812 */ /* 0x000fe400078ec0ff */
[----:B------:R-:W-:Y:S02]  /*2d470*/  LOP3.LUT R6, R7, 0x380, RZ, 0xc0, !PT ;  /* 0x0000038007067812 */ /* 0x000fe400078ec0ff */
[----:B------:R-:W-:Y:S02]  /*2d480*/  LOP3.LUT R4, R5, R16, RZ, 0x3c, !PT ;  /* 0x0000001005047212 */ /* 0x000fe400078e3cff */
[----:B------:R-:W0:Y:S01]  /*2d490*/  @P2 LDC R16, c[0x0][0xcf0] ;  /* 0x00033c00ff102b82 */ /* 0x000e220000000800 */
[----:B------:R-:W-:Y:S02]  /*2d4a0*/  SHF.R.U64 R64, R64, 0x3, RZ ;  /* 0x0000000340407819 */ /* 0x000fe400000012ff */
[----:B------:R-:W-:-:S02]  /*2d4b0*/  SHF.R.U64 R68, R68, 0x3, RZ ;  /* 0x0000000344447819 */ /* 0x000fc400000012ff */
[----:B------:R-:W-:Y:S02]  /*2d4c0*/  SHF.R.U64 R72, R72, 0x3, RZ ;  /* 0x0000000348487819 */ /* 0x000fe400000012ff */
[----:B------:R-:W-:Y:S02]  /*2d4d0*/  SHF.R.U64 R76, R76, 0x3, RZ ;  /* 0x000000034c4c7819 */ /* 0x000fe400000012ff */
[----:B------:R-:W-:Y:S01]  /*2d4e0*/  SHF.R.U64 R6, R6, 0x3, RZ ;  /* 0x0000000306067819 */ /* 0x000fe200000012ff */
        /* <DEDUP_REMOVED lines=10> */
[----:B------:R-:W-:Y:S01]  /*2d590*/  IMAD.MOV.U32 R5, RZ, RZ, R17 ;  /* 0x000000ffff057224 */ /* 0x000fe200078e0011 */
[----:B------:R-:W5:Y:S01]  /*2d5a0*/  LD.E.128 R64, desc[UR42][R64.64] ;  /* 0x0000002a40407980 */ /* 0x000f62000c101d00 */
[----:B------:R-:W-:-:S03]  /*2d5b0*/  IMAD.IADD R14, R194, 0x1, R3 ;  /* 0x00000001c20e7824 */ /* 0x000fc600078e0203 */
[----:B------:R-:W5:Y:S04]  /*2d5c0*/  LD.E.128 R68, desc[UR42][R68.64] ;  /* 0x0000002a44447980 */ /* 0x000f68000c101d00 */
[----:B------:R-:W5:Y:S04]  /*2d5d0*/  LD.E.128 R4, desc[UR42][R4.64] ;  /* 0x0000002a04047980 */ /* 0x000f68000c101d00 */
[----:B------:R-:W5:Y:S04]  /*2d5e0*/  LD.E.128 R72, desc[UR42][R72.64] ;  /* 0x0000002a48487980 */ /* 0x000f68000c101d00 */
[----:B------:R-:W5:Y:S04]  /*2d5f0*/  LD.E.128 R76, desc[UR42][R76.64] ;  /* 0x0000002a4c4c7980 */ /* 0x000f68000c101d00 */
[----:B------:R-:W5:Y:S01]  /*2d600*/  LD.E.128 R80, desc[UR42][R80.64] ;  /* 0x0000002a50507980 */ /* 0x000f62000c101d00 */
[----:B------:R-:W-:Y:S01]  /*2d610*/  @!PT LDS RZ, [RZ] ;  /* 0x00000000fffff984 */ /* 0x000fe20000000800 */
[----:B------:R-:W-:Y:S01]  /*2d620*/  @!PT LDS RZ, [RZ] ;  /* 0x00000000fffff984 */ /* 0x000fe20000000800 */
[----:B------:R-:W-:Y:S01]  /*2d630*/  @!PT LDS RZ, [RZ] ;  /* 0x00000000fffff984 */ /* 0x000fe20000000800 */
[----:B------:R-:W-:Y:S01]  /*2d640*/  @!PT LDS RZ, [RZ] ;  /* 0x00000000fffff984 */ /* 0x000fe20000000800 */
[----:B------:R2:W-:Y:S06]  /*2d650*/  MEMBAR.ALL.CTA ;  /* 0x0000000000007992 */ /* 0x0005ec0000008000 */
[----:B--2---:R-:W2:Y:S01]  /*2d660*/  FENCE.VIEW.ASYNC.S ;  /* 0x00000000000073c6 */ /* 0x004ea20000000000 */
[----:B-1----:R-:W-:-:S04]  /*2d670*/  @P2 IMAD.HI.U32 R3, R14, R13, RZ ;  /* 0x0000000d0e032227 */ /* 0x002fc800078e00ff */
[----:B------:R-:W-:Y:S01]  /*2d680*/  IMAD.MOV.U32 R11, RZ, RZ, R14 ;  /* 0x000000ffff0b7224 */ /* 0x000fe200078e000e */
[----:B0-----:R-:W-:Y:S01]  /*2d690*/  @P2 SHF.R.U32.HI R11, RZ, R16, R3 ;  /* 0x00000010ff0b2219 */ /* 0x001fe20000011603 */
[----:B------:R-:W-:Y:S01]  /*2d6a0*/  IMAD R13, R15, UR5, R10 ;  /* 0x000000050f0d7c24 */ /* 0x000fe2000f8e020a */
[----:B------:R-:W-:Y:S01]  /*2d6b0*/  ULDC.64 UR4, c[0x0][0xbe0] ;  /* 0x0002f80000047ab9 */ /* 0x000fe20000000a00 */
[----:B------:R-:W-:Y:S02]  /*2d6c0*/  VIADD R3, R2, 0x32420 ;  /* 0x0003242002037836 */ /* 0x000fe40000000000 */
[----:B------:R-:W-:Y:S01]  /*2d6d0*/  IMAD.IADD R9, R9, 0x1, R13 ;  /* 0x0000000109097824 */ /* 0x000fe200078e020d */
[--C-:B------:R-:W-:Y:S01]  /*2d6e0*/  SHF.R.S32.HI R10, RZ, 0x1f, R11.reuse ;  /* 0x0000001fff0a7819 */ /* 0x100fe2000001140b */
[----:B------:R-:W-:Y:S01]  /*2d6f0*/  IMAD.MOV R13, RZ, RZ, -R11 ;  /* 0x000000ffff0d7224 */ /* 0x000fe200078e0a0b */
[----:B------:R-:W-:-:S03]  /*2d700*/  PRMT R3, RZ, 0x654, R3 ;  /* 0x00000654ff037816 */ /* 0x000fc60000000003 */
[----:B------:R-:W-:Y:S02]  /*2d710*/  IMAD R13, R12, R13, R14 ;  /* 0x0000000d0c0d7224 */ /* 0x000fe400078e020e */
[----:B------:R-:W-:Y:S02]  /*2d720*/  IMAD R10, R10, UR4, RZ ;  /* 0x000000040a0a7c24 */ /* 0x000fe4000f8e02ff */
[C---:B------:R-:W-:Y:S01]  /*2d730*/  IMAD.WIDE.U32 R8, R11.reuse, UR4, R8 ;  /* 0x000000040b087c25 */ /* 0x040fe2000f8e0008 */
[----:B--2---:R0:W-:Y:S03]  /*2d740*/  SYNCS.ARRIVE.TRANS64.RED.A1T0 RZ, [R3+URZ], RZ ;  /* 0x000000ff03ff79a7 */ /* 0x0041e6000810043f */
[----:B------:R-:W-:Y:S01]  /*2d750*/  IMAD R15, R11, UR5, R10 ;  /* 0x000000050b0f7c24 */ /* 0x000fe2000f8e020a */
[----:B------:R-:W-:Y:S01]  /*2d760*/  ULDC.64 UR4, c[0x0][0xbd8] ;  /* 0x0002f60000047ab9 */ /* 0x000fe20000000a00 */
[----:B0-----:R-:W-:-:S02]  /*2d770*/  SHF.R.S32.HI R3, RZ, 0x1f, R13 ;  /* 0x0000001fff037819 */ /* 0x001fc4000001140d */
[----:B------:R-:W-:-:S03]  /*2d780*/  IMAD.IADD R9, R9, 0x1, R15 ;  /* 0x0000000109097824 */ /* 0x000fc600078e020f */
[----:B------:R-:W-:Y:S02]  /*2d790*/  IMAD R10, R3, UR4, RZ ;  /* 0x00000004030a7c24 */ /* 0x000fe4000f8e02ff */
[----:B------:R-:W-:-:S04]  /*2d7a0*/  IMAD.WIDE.U32 R8, R13, UR4, R8 ;  /* 0x000000040d087c25 */ /* 0x000fc8000f8e0008 */
        /* <DEDUP_REMOVED lines=9> */
.L_x_4053:
[----:B------:R-:W-:Y:S01]  /*2d840*/  IMAD.IADD R21, R84, 0x1, R194 ;  /* 0x0000000154157824 */ /* 0x000fe200078e02c2 */
[----:B------:R-:W-:Y:S04]  /*2d850*/  BSSY B1, `(.L_x_3804) ;  /* 0x0000014000017945 */ /* 0x000fe80003800000 */
[----:B------:R-:W-:-:S13]  /*2d860*/  ISETP.GE.AND P0, PT, R21, R0, PT ;  /* 0x000000001500720c */ /* 0x000fda0003f06270 */
[----:B------:R-:W-:Y:S05]  /*2d870*/  @P0 BRA `(.L_x_3805) ;  /* 0x0000000000440947 */ /* 0x000fea0003800000 */
[----:B------:R-:W-:Y:S02]  /*2d880*/  ULDC UR4, c[0x0][0xbc8] ;  /* 0x0002f20000047ab9 */ /* 0x000fe40000000800 */
[----:B------:R-:W-:Y:S02]  /*2d890*/  ISETP.GE.AND P3, PT, R181, UR4, PT ;  /* 0x00000004b5007c0c */ /* 0x000fe4000bf66270 */
[----:B------:R-:W-:Y:S02]  /*2d8a0*/  ISETP.GE.AND P2, PT, R183, UR4, PT ;  /* 0x00000004b7007c0c */ /* 0x000fe4000bf46270 */
[----:B------:R-:W-:Y:S02]  /*2d8b0*/  ISETP.GE.AND P1, PT, R182, UR4, PT ;  /* 0x00000004b6007c0c */ /* 0x000fe4000bf26270 */
[----:B------:R-:W-:-:S07]  /*2d8c0*/  ISETP.GE.AND P0, PT, R188, UR4, PT ;  /* 0x00000004bc007c0c */ /* 0x000fce000bf06270 */
[-C--:B--2---:R-:W-:Y:S02]  /*2d8d0*/  @!P3 LEA R8, P5, R181, R14.reuse, 0x1 ;  /* 0x0000000eb508b211 */ /* 0x084fe400078a08ff */
[-C--:B------:R-:W-:Y:S02]  /*2d8e0*/  @!P2 LEA R10, P4, R183, R14.reuse, 0x1 ;  /* 0x0000000eb70aa211 */ /* 0x080fe400078808ff */
[-C--:B-1----:R-:W-:Y:S02]  /*2d8f0*/  @!P3 LEA.HI.X R9, R181, R3.reuse, R202, 0x1, P5 ;  /* 0x00000003b509b211 */ /* 0x082fe400028f0cca */
[-C--:B------:R-:W-:Y:S02]  /*2d900*/  @!P1 LEA R12, P5, R182, R14.reuse, 0x1 ;  /* 0x0000000eb60c9211 */ /* 0x080fe400078a08ff */
[----:B------:R-:W-:Y:S01]  /*2d910*/  @!P2 LEA.HI.X R11, R183, R3, R201, 0x1, P4 ;  /* 0x00000003b70ba211 */ /* 0x000fe200020f0cc9 */
[----:B-----5:R3:W-:Y:S01]  /*2d920*/  @!P3 ST.E.128 desc[UR42][R8.64], R4 ;  /* 0x000000040800b985 */ /* 0x0207e2000c101d2a */
[----:B------:R-:W-:-:S02]  /*2d930*/  @!P0 LEA R14, P4, R188, R14, 0x1 ;  /* 0x0000000ebc0e8211 */ /* 0x000fc400078808ff */
[-C--:B------:R-:W-:Y:S01]  /*2d940*/  @!P1 LEA.HI.X R13, R182, R3.reuse, R200, 0x1, P5 ;  /* 0x00000003b60d9211 */ /* 0x080fe200028f0cc8 */
[----:B------:R3:W-:Y:S01]  /*2d950*/  @!P2 ST.E.128 desc[UR42][R10.64], R36 ;  /* 0x000000240a00a985 */ /* 0x0007e2000c101d2a */
[----:B------:R-:W-:-:S03]  /*2d960*/  @!P0 LEA.HI.X R15, R188, R3, R199, 0x1, P4 ;  /* 0x00000003bc0f8211 */ /* 0x000fc600020f0cc7 */
[----:B------:R3:W-:Y:S04]  /*2d970*/  @!P1 ST.E.128 desc[UR42][R12.64], R52 ;  /* 0x000000340c009985 */ /* 0x0007e8000c101d2a */
[----:B------:R3:W-:Y:S02]  /*2d980*/  @!P0 ST.E.128 desc[UR42][R14.64], R68 ;  /* 0x000000440e008985 */ /* 0x0007e4000c101d2a */
.L_x_3805:
[----:B------:R-:W-:Y:S05]  /*2d990*/  BSYNC B1 ;  /* 0x0000000000017941 */ /* 0x000fea0003800000 */
.L_x_3804:
[----:B------:R-:W-:-:S03]  /*2d9a0*/  UMOV UR4, 0xffffffff ;  /* 0xffffffff00047882 */ /* 0x000fc60000000000 */
[----:B------:R-:W-:Y:S05]  /*2d9b0*/  BRA.DIV UR4, `(.L_x_3806) ;  /* 0x000000da04747947 */ /* 0x000fea000b800000 */
[----:B-1----:R1:W4:Y:S04]  /*2d9c0*/  SHFL.IDX PT, R3, R17, 0x1, 0x181f ;  /* 0x00381f0011037f89 */ /* 0x00232800000e0000 */
[----:B--23--:R1:W2:Y:S02]  /*2d9d0*/  SHFL.IDX PT, R14, R16, 0x1, 0x181f ;  /* 0x00381f00100e7f89 */ /* 0x00c2a400000e0000 */
.L_x_4057:
[----:B-----5:R-:W-:Y:S01]  /*2d9e0*/  VIADD R5, R21, 0x20 ;  /* 0x0000002015057836 */ /* 0x020fe20000000000 */
        /* <DEDUP_REMOVED lines=10> */
[-C--:B----4-:R-:W-:Y:S02]  /*2da90*/  @!P3 LEA.HI.X R5, R181, R3.reuse, R202, 0x1, P5 ;  /* 0x00000003b505b211 */ /* 0x090fe400028f0cca */
        /* <DEDUP_REMOVED lines=9> */
.L_x_3808:
[----:B------:R-:W-:Y:S05]  /*2db30*/  BSYNC B1 ;  /* 0x0000000000017941 */ /* 0x000fea0003800000 */
.L_x_3807:
[----:B------:R-:W-:-:S03]  /*2db40*/  UMOV UR4, 0xffffffff ;  /* 0xffffffff00047882 */ /* 0x000fc60000000000 */
[----:B------:R-:W-:Y:S05]  /*2db50*/  BRA.DIV UR4, `(.L_x_3809) ;  /* 0x000000da04547947 */ /* 0x000fea000b800000 */
[----:B----4-:R4:W0:Y:S04]  /*2db60*/  SHFL.IDX PT, R3, R17, 0x2, 0x181f ;  /* 0x00581f0011037f89 */ /* 0x01082800000e0000 */
[----:B--2---:R4:W2:Y:S02]  /*2db70*/  SHFL.IDX PT, R14, R16, 0x2, 0x181f ;  /* 0x00581f00100e7f89 */ /* 0x0048a400000e0000 */
.L_x_4061:
[----:B---3--:R-:W-:Y:S01]  /*2db80*/  VIADD R5, R21, 0x40 ;  /* 0x0000004015057836 */ /* 0x008fe20000000000 */
        /* <DEDUP_REMOVED lines=20> */
.L_x_3811:
[----:B------:R-:W-:Y:S05]  /*2dcd0*/  BSYNC B1 ;  /* 0x0000000000017941 */ /* 0x000fea0003800000 */
.L_x_3810:
[----:B------:R-:W-:-:S03]  /*2dce0*/  UMOV UR4, 0xffffffff ;  /* 0xffffffff00047882 */ /* 0x000fc60000000000 */
[----:B------:R-:W-:Y:S05]  /*2dcf0*/  BRA.DIV UR4, `(.L_x_3812) ;  /* 0x000000da04347947 */ /* 0x000fea000b800000 */
[----:B0-----:R0:W0:Y:S04]  /*2dd00*/  SHFL.IDX PT, R3, R17, 0x3, 0x181f ;  /* 0x00781f0011037f89 */ /* 0x00102800000e0000 */
[----:B--2---:R2:W0:Y:S02]  /*2dd10*/  SHFL.IDX PT, R14, R16, 0x3, 0x181f ;  /* 0x00781f00100e7f89 */ /* 0x00442400000e0000 */
.L_x_4065:
[----:B---3--:R-:W-:-:S05]  /*2dd20*/  VIADD R5, R21, 0x60 ;  /* 0x0000006015057836 */ /* 0x008fca0000000000 */
[----:B------:R-:W-:-:S13]  /*2dd30*/  ISETP.GE.AND P0, PT, R5, R0, PT ;  /* 0x000000000500720c */ /* 0x000fda0003f06270 */
[----:B------:R-:W-:Y:S05]  /*2dd40*/  @P0 BRA `(.L_x_3813) ;  /* 0x0000002c00180947 */ /* 0x000fea0003800000 */
[----:B------:R-:W-:Y:S02]  /*2dd50*/  ULDC UR4, c[0x0][0xbc8] ;  /* 0x0002f20000047ab9 */ /* 0x000fe40000000800 */
[----:B------:R-:W-:Y:S02]  /*2dd60*/  ISETP.GE.AND P3, PT, R181, UR4, PT ;  /* 0x00000004b5007c0c */ /* 0x000fe4000bf66270 */
[----:B------:R-:W-:Y:S02]  /*2dd70*/  ISETP.GE.AND P4, PT, R183, UR4, PT ;  /* 0x00000004b7007c0c */ /* 0x000fe4000bf86270 */
[----:B------:R-:W-:-:S09]  /*2dd80*/  ISETP.GE.AND P5, PT, R182, UR4, PT ;  /* 0x00000004b6007c0c */ /* 0x000fd2000bfa6270 */
[-C--:B0-----:R-:W-:Y:S02]  /*2dd90*/  @!P3 LEA R4, P0, R181, R14.reuse, 0x1 ;  /* 0x0000000eb504b211 */ /* 0x081fe400078008ff */
        /* <DEDUP_REMOVED lines=14> */
.L_x_3802:
[----:B------:R-:W-:Y:S01]  /*2de80*/  ULDC.64 UR4, c[0x0][0xc08] ;  /* 0x0003020000047ab9 */ /* 0x000fe20000000a00 */
[----:B------:R-:W1:Y:S01]  /*2de90*/  @P2 LDC R8, c[0x0][0xcec] ;  /* 0x00033b00ff082b82 */ /* 0x000e620000000800 */
[----:B------:R-:W-:Y:S01]  /*2dea0*/  IMAD R10, R10, UR4, RZ ;  /* 0x000000040a0a7c24 */ /* 0x000fe2000f8e02ff */
[----:B------:R-:W-:Y:S01]  /*2deb0*/  SHF.R.S32.HI R6, RZ, 0x1f, R15 ;  /* 0x0000001fff067819 */ /* 0x000fe2000001140f */
[----:B0-----:R-:W-:-:S04]  /*2dec0*/  IMAD.WIDE.U32 R4, R3, UR4, RZ ;  /* 0x0000000403047c25 */ /* 0x001fc8000f8e00ff */
[----:B------:R-:W-:Y:S01]  /*2ded0*/  IMAD R3, R3, UR5, R10 ;  /* 0x0000000503037c24 */ /* 0x000fe2000f8e020a */
[----:B------:R-:W0:Y:S01]  /*2dee0*/  @P2 LDC R9, c[0x0][0xcf0] ;  /* 0x00033c00ff092b82 */ /* 0x000e220000000800 */
[----:B------:R-:W-:Y:S02]  /*2def0*/  ULDC.64 UR4, c[0x0][0xc38] ;  /* 0x00030e0000047ab9 */ /* 0x000fe40000000a00 */
[----:B------:R-:W-:Y:S02]  /*2df00*/  IMAD.IADD R5, R5, 0x1, R3 ;  /* 0x0000000105057824 */ /* 0x000fe400078e0203 */
[----:B------:R-:W-:Y:S02]  /*2df10*/  IMAD.MOV.U32 R3, RZ, RZ, R35 ;  /* 0x000000ffff037224 */ /* 0x000fe400078e0023 */
[----:B------:R-:W-:-:S04]  /*2df20*/  IMAD.WIDE.U32 R4, R193, UR4, R4 ;  /* 0x00000004c1047c25 */ /* 0x000fc8000f8e0004 */
[----:B------:R-:W-:Y:S01]  /*2df30*/  IMAD R5, R193, UR5, R5 ;  /* 0x00000005c1057c24 */ /* 0x000fe2000f8e0205 */
[----:B------:R-:W-:Y:S02]  /*2df40*/  ULDC.64 UR4, c[0x0][0xc40] ;  /* 0x0003100000047ab9 */ /* 0x000fe40000000a00 */
[----:B------:R-:W-:Y:S02]  /*2df50*/  IMAD R6, R6, UR4, RZ ;  /* 0x0000000406067c24 */ /* 0x000fe4000f8e02ff */
[----:B------:R-:W-:-:S04]  /*2df60*/  IMAD.WIDE.U32 R4, R15, UR4, R4 ;  /* 0x000000040f047c25 */ /* 0x000fc8000f8e0004 */
[----:B------:R-:W-:Y:S01]  /*2df70*/  IMAD R7, R15, UR5, R6 ;  /* 0x000000050f077c24 */ /* 0x000fe2000f8e0206 */
[----:B------:R-:W-:Y:S01]  /*2df80*/  ULDC.64 UR4, c[0x0][0xc48] ;  /* 0x0003120000047ab9 */ /* 0x000fe20000000a00 */
[----:B-1----:R-:W-:-:S04]  /*2df90*/  @P2 IMAD.HI.U32 R8, R35, R8, RZ ;  /* 0x0000000823082227 */ /* 0x002fc800078e00ff */
[----:B------:R-:W-:Y:S01]  /*2dfa0*/  IMAD.IADD R5, R5, 0x1, R7 ;  /* 0x0000000105057824 */ /* 0x000fe200078e0207 */
[----:B0-----:R-:W-:Y:S01]  /*2dfb0*/  @P2 SHF.R.U32.HI R3, RZ, R9, R8 ;  /* 0x00000009ff032219 */ /* 0x001fe20000011608 */
[----:B------:R-:W-:Y:S02]  /*2dfc0*/  VIADD R8, R2, 0x32420 ;  /* 0x0003242002087836 */ /* 0x000fe40000000000 */
[C---:B------:R-:W-:Y:S01]  /*2dfd0*/  IMAD.WIDE.U32 R4, R203.reuse, UR4, R4 ;  /* 0x00000004cb047c25 */ /* 0x040fe2000f8e0004 */
[--C-:B------:R-:W-:Y:S02]  /*2dfe0*/  SHF.R.S32.HI R6, RZ, 0x1f, R3.reuse ;  /* 0x0000001fff067819 */ /* 0x100fe40000011403 */
[----:B------:R-:W-:Y:S01]  /*2dff0*/  PRMT R8, RZ, 0x654, R8 ;  /* 0x00000654ff087816 */ /* 0x000fe20000000008 */
[----:B------:R-:W-:Y:S02]  /*2e000*/  IMAD.MOV R7, RZ, RZ, -R3 ;  /* 0x000000ffff077224 */ /* 0x000fe400078e0a03 */
[----:B------:R-:W-:Y:S01]  /*2e010*/  IMAD R5, R203, UR5, R5 ;  /* 0x00000005cb057c24 */ /* 0x000fe2000f8e0205 */
[----:B------:R-:W-:Y:S01]  /*2e020*/  ULDC.64 UR4, c[0x0][0xc30] ;  /* 0x00030c0000047ab9 */ /* 0x000fe20000000a00 */
[----:B------:R-:W-:Y:S01]  /*2e030*/  IMAD R7, R12, R7, R35 ;  /* 0x000000070c077224 */ /* 0x000fe200078e0223 */
[----:B------:R0:W-:Y:S01]  /*2e040*/  SYNCS.ARRIVE.TRANS64.RED.A1T0 RZ, [R8+URZ], RZ ;  /* 0x000000ff08ff79a7 */ /* 0x0001e2000810043f */
[----:B------:R-:W-:-:S02]  /*2e050*/  IMAD R6, R6, UR4, RZ ;  /* 0x0000000406067c24 */ /* 0x000fc4000f8e02ff */
        /* <DEDUP_REMOVED lines=16> */
.L_x_4068:
[----:B------:R-:W-:Y:S01]  /*2e160*/  ISETP.GE.AND P0, PT, R37, R0, PT ;  /* 0x000000002500720c */ /* 0x000fe20003f06270 */
[----:B------:R-:W-:-:S12]  /*2e170*/  BSSY B1, `(.L_x_3815) ;  /* 0x00000c6000017945 */ /* 0x000fd80003800000 */
[----:B------:R-:W-:Y:S05]  /*2e180*/  @P0 BRA `(.L_x_3816) ;  /* 0x0000000c00100947 */ /* 0x000fea0003800000 */
[----:B------:R-:W-:Y:S01]  /*2e190*/  ULDC UR4, c[0x0][0xbc8] ;  /* 0x0002f20000047ab9 */ /* 0x000fe20000000800 */
[----:B------:R-:W3:Y:S01]  /*2e1a0*/  LDL R10, [R1+0x468] ;  /* 0x00046800010a7983 */ /* 0x000ee20000100800 */
[----:B------:R-:W-:-:S03]  /*2e1b0*/  ISETP.GE.AND P0, PT, R197, UR4, PT ;  /* 0x00000004c5007c0c */ /* 0x000fc6000bf06270 */
[----:B------:R-:W4:Y:S04]  /*2e1c0*/  LDL R28, [R1+0x464] ;  /* 0x00046400011c7983 */ /* 0x000f280000100800 */
[----:B------:R-:W5:Y:S04]  /*2e1d0*/  LDL R11, [R1+0x508] ;  /* 0x00050800010b7983 */ /* 0x000f680000100800 */
[----:B------:R-:W5:Y:S04]  /*2e1e0*/  LDL R31, [R1+0x504] ;  /* 0x00050400011f7983 */ /* 0x000f680000100800 */
[----:B------:R-:W4:Y:S01]  /*2e1f0*/  @!P0 LDL.64 R20, [R1+0x260] ;  /* 0x0002600001148983 */ /* 0x000f220000100a00 */
[----:B-1----:R-:W-:-:S03]  /*2e200*/  @!P0 IMAD.MOV.U32 R15, RZ, RZ, R5 ;  /* 0x000000ffff0f8224 */ /* 0x002fc600078e0005 */
[----:B------:R-:W5:Y:S01]  /*2e210*/  LDL R27, [R1+0x500] ;  /* 0x00050000011b7983 */ /* 0x000f620000100800 */
[----:B--2---:R-:W-:-:S03]  /*2e220*/  @!P0 IMAD.WIDE R6, R197, 0x4, R14 ;  /* 0x00000004c5068825 */ /* 0x004fc600078e020e */
[----:B------:R-:W2:Y:S04]  /*2e230*/  LDL R24, [R1+0x4fc] ;  /* 0x0004fc0001187983 */ /* 0x000ea80000100800 */
[----:B------:R-:W2:Y:S04]  /*2e240*/  LDL R30, [R1+0x4f8] ;  /* 0x0004f800011e7983 */ /* 0x000ea80000100800 */
[----:B------:R-:W2:Y:S04]  /*2e250*/  LDL R29, [R1+0x4f4] ;  /* 0x0004f400011d7983 */ /* 0x000ea80000100800 */
[----:B------:R-:W2:Y:S04]  /*2e260*/  LDL R26, [R1+0x4f0] ;  /* 0x0004f000011a7983 */ /* 0x000ea80000100800 */
[----:B------:R-:W2:Y:S04]  /*2e270*/  LDL R15, [R1+0x4e0] ;  /* 0x0004e000010f7983 */ /* 0x000ea80000100800 */
[----:B------:R-:W2:Y:S01]  /*2e280*/  LDL R32, [R1+0x4a8] ;  /* 0x0004a80001207983 */ /* 0x000ea20000100800 */
[----:B---3--:R-:W-:-:S03]  /*2e290*/  ISETP.GE.AND P1, PT, R10, UR4, PT ;  /* 0x000000040a007c0c */ /* 0x008fc6000bf26270 */
[----:B----4-:R1:W-:Y:S10]  /*2e2a0*/  @!P0 ST.E.64 desc[UR42][R6.64], R20 ;  /* 0x0000001406008985 */ /* 0x0103f4000c101b2a */
[----:B------:R-:W3:Y:S01]  /*2e2b0*/  @!P1 LDL.64 R8, [R1+0x270] ;  /* 0x0002700001089983 */ /* 0x000ee20000100a00 */
[----:B------:R-:W-:-:S02]  /*2e2c0*/  ISETP.GE.AND P0, PT, R28, UR4, PT ;  /* 0x000000041c007c0c */ /* 0x000fc4000bf06270 */
[----:B------:R-:W-:-:S04]  /*2e2d0*/  @!P1 LEA R12, P2, R10, R14, 0x2 ;  /* 0x0000000e0a0c9211 */ /* 0x000fc800078410ff */
[----:B-----5:R-:W-:-:S05]  /*2e2e0*/  @!P1 LEA.HI.X R13, R10, R5, R11, 0x2, P2 ;  /* 0x000000050a0d9211 */ /* 0x020fca00010f140b */
[----:B---3--:R3:W-:Y:S04]  /*2e2f0*/  @!P1 ST.E.64 desc[UR42][R12.64], R8 ;  /* 0x000000080c009985 */ /* 0x0087e8000c101b2a */
[----:B------:R-:W4:Y:S01]  /*2e300*/  @!P0 LDL.64 R10, [R1+0x280] ;  /* 0x00028000010a8983 */ /* 0x000f220000100a00 */
[----:B------:R-:W-:Y:S02]  /*2e310*/  ISETP.GE.AND P1, PT, R237, UR4, PT ;  /* 0x00000004ed007c0c */ /* 0x000fe4000bf26270 */
[----:B------:R-:W-:-:S04]  /*2e320*/  @!P0 LEA R16, P2, R28, R14, 0x2 ;  /* 0x0000000e1c108211 */ /* 0x000fc800078410ff */
[----:B------:R-:W-:Y:S02]  /*2e330*/  @!P0 LEA.HI.X R17, R28, R5, R31, 0x2, P2 ;  /* 0x000000051c118211 */ /* 0x000fe400010f141f */
[----:B------:R-:W5:Y:S04]  /*2e340*/  LDL R28, [R1+0x4ec] ;  /* 0x0004ec00011c7983 */ /* 0x000f680000100800 */
[----:B------:R-:W5:Y:S04]  /*2e350*/  LDL R31, [R1+0x4a4] ;  /* 0x0004a400011f7983 */ /* 0x000f680000100800 */
[----:B----4-:R4:W-:Y:S04]  /*2e360*/  @!P0 ST.E.64 desc[UR42][R16.64], R10 ;  /* 0x0000000a10008985 */ /* 0x0109e8000c101b2a */
[----:B-1----:R-:W2:Y:S01]  /*2e370*/  @!P1 LDL.64 R6, [R1+0x290] ;  /* 0x0002900001069983 */ /* 0x002ea20000100a00 */
[----:B------:R-:W-:-:S02]  /*2e380*/  ISETP.GE.AND P0, PT, R236, UR4, PT ;  /* 0x00000004ec007c0c */ /* 0x000fc4000bf06270 */
[----:B------:R-:W-:-:S04]  /*2e390*/  @!P1 LEA R20, P2, R237, R14, 0x2 ;  /* 0x0000000eed149211 */ /* 0x000fc800078410ff */
[----:B------:R-:W-:Y:S02]  /*2e3a0*/  @!P1 LEA.HI.X R21, R237, R5, R27, 0x2, P2 ;  /* 0x00000005ed159211 */ /* 0x000fe400010f141b */
[----:B------:R-:W5:Y:S04]  /*2e3b0*/  LDL R27, [R1+0x4e8] ;  /* 0x0004e800011b7983 */ /* 0x000f680000100800 */
[----:B--2---:R1:W-:Y:S04]  /*2e3c0*/  @!P1 ST.E.64 desc[UR42][R20.64], R6 ;  /* 0x0000000614009985 */ /* 0x0043e8000c101b2a */
[----:B---3--:R-:W2:Y:S01]  /*2e3d0*/  @!P0 LDL.64 R8, [R1+0x2a0] ;  /* 0x0002a00001088983 */ /* 0x008ea20000100a00 */
[----:B------:R-:W-:-:S02]  /*2e3e0*/  ISETP.GE.AND P1, PT, R235, UR4, PT ;  /* 0x00000004eb007c0c */ /* 0x000fc4000bf26270 */
[----:B------:R-:W-:-:S04]  /*2e3f0*/  @!P0 LEA R12, P2, R236, R14, 0x2 ;  /* 0x0000000eec0c8211 */ /* 0x000fc800078410ff */
[----:B------:R-:W-:Y:S02]  /*2e400*/  @!P0 LEA.HI.X R13, R236, R5, R24, 0x2, P2 ;  /* 0x00000005ec0d8211 */ /* 0x000fe400010f1418 */
[----:B------:R-:W3:Y:S04]  /*2e410*/  LDL R24, [R1+0x4e4] ;  /* 0x0004e40001187983 */ /* 0x000ee80000100800 */
[----:B--2---:R2:W-:Y:S04]  /*2e420*/  @!P0 ST.E.64 desc[UR42][R12.64], R8 ;  /* 0x000000080c008985 */ /* 0x0045e8000c101b2a */
[----:B----4-:R-:W4:Y:S01]  /*2e430*/  @!P1 LDL.64 R10, [R1+0x2b0] ;  /* 0x0002b000010a9983 */ /* 0x010f220000100a00 */
[----:B------:R-:W-:-:S02]  /*2e440*/  ISETP.GE.AND P0, PT, R234, UR4, PT ;  /* 0x00000004ea007c0c */ /* 0x000fc4000bf06270 */
[----:B------:R-:W-:-:S04]  /*2e450*/  @!P1 LEA R16, P2, R235, R14, 0x2 ;  /* 0x0000000eeb109211 */ /* 0x000fc800078410ff */
[----:B------:R-:W-:Y:S02]  /*2e460*/  @!P1 LEA.HI.X R17, R235, R5, R30, 0x2, P2 ;  /* 0x00000005eb119211 */ /* 0x000fe400010f141e */
[----:B------:R-:W3:Y:S04]  /*2e470*/  LDL R30, [R1+0x4a0] ;  /* 0x0004a000011e7983 */ /* 0x000ee80000100800 */
[----:B----4-:R4:W-:Y:S04]  /*2e480*/  @!P1 ST.E.64 desc[UR42][R16.64], R10 ;  /* 0x0000000a10009985 */ /* 0x0109e8000c101b2a */
[----:B-1----:R-:W5:Y:S01]  /*2e490*/  @!P0 LDL.64 R6, [R1+0x2c0] ;  /* 0x0002c00001068983 */ /* 0x002f620000100a00 */
[----:B------:R-:W-:-:S02]  /*2e4a0*/  ISETP.GE.AND P1, PT, R233, UR4, PT ;  /* 0x00000004e9007c0c */ /* 0x000fc4000bf26270 */
[----:B------:R-:W-:-:S04]  /*2e4b0*/  @!P0 LEA R20, P2, R234, R14, 0x2 ;  /* 0x0000000eea148211 */ /* 0x000fc800078410ff */
[----:B------:R-:W-:Y:S02]  /*2e4c0*/  @!P0 LEA.HI.X R21, R234, R5, R29, 0x2, P2 ;  /* 0x00000005ea158211 */ /* 0x000fe400010f141d */
[----:B------:R-:W3:Y:S04]  /*2e4d0*/  LDL R29, [R1+0x4dc] ;  /* 0x0004dc00011d7983 */ /* 0x000ee80000100800 */
[----:B-----5:R1:W-:Y:S04]  /*2e4e0*/  @!P0 ST.E.64 desc[UR42][R20.64], R6 ;  /* 0x0000000614008985 */ /* 0x0203e8000c101b2a */
[----:B--2---:R-:W2:Y:S01]  /*2e4f0*/  @!P1 LDL.64 R8, [R1+0x2d0] ;  /* 0x0002d00001089983 */ /* 0x004ea20000100a00 */
[----:B------:R-:W-:-:S02]  /*2e500*/  ISETP.GE.AND P0, PT, R232, UR4, PT ;  /* 0x00000004e8007c0c */ /* 0x000fc4000bf06270 */
[----:B------:R-:W-:-:S04]  /*2e510*/  @!P1 LEA R12, P2, R233, R14, 0x2 ;  /* 0x0000000ee90c9211 */ /* 0x000fc800078410ff */
[----:B------:R-:W-:Y:S02]  /*2e520*/  @!P1 LEA.HI.X R13, R233, R5, R26, 0x2, P2 ;  /* 0x00000005e90d9211 */ /* 0x000fe400010f141a */
[----:B------:R-:W5:Y:S04]  /*2e530*/  LDL R26, [R1+0x4d8] ;  /* 0x0004d800011a7983 */ /* 0x000f680000100800 */
[----:B--2---:R2:W-:Y:S04]  /*2e540*/  @!P1 ST.E.64 desc[UR42][R12.64], R8 ;  /* 0x000000080c009985 */ /* 0x0045e8000c101b2a */
[----:B----4-:R-:W4:Y:S01]  /*2e550*/  @!P0 LDL.64 R10, [R1+0x2e0] ;  /* 0x0002e000010a8983 */ /* 0x010f220000100a00 */
[----:B------:R-:W-:-:S02]  /*2e560*/  ISETP.GE.AND P1, PT, R231, UR4, PT ;  /* 0x00000004e7007c0c */ /* 0x000fc4000bf26270 */
[----:B------:R-:W-:-:S04]  /*2e570*/  @!P0 LEA R16, P2, R232, R14, 0x2 ;  /* 0x0000000ee8108211 */ /* 0x000fc800078410ff */
[----:B------:R-:W-:Y:S02]  /*2e580*/  @!P0 LEA.HI.X R17, R232, R5, R28, 0x2, P2 ;  /* 0x00000005e8118211 */ /* 0x000fe400010f141c */
[----:B------:R-:W5:Y:S04]  /*2e590*/  LDL R28, [R1+0x4d4] ;  /* 0x0004d400011c7983 */ /* 0x000f680000100800 */
[----:B----4-:R4:W-:Y:S04]  /*2e5a0*/  @!P0 ST.E.64 desc[UR42][R16.64], R10 ;  /* 0x0000000a10008985 */ /* 0x0109e8000c101b2a */
[----:B-1----:R-:W3:Y:S01]  /*2e5b0*/  @!P1 LDL.64 R6, [R1+0x2f0] ;  /* 0x0002f00001069983 */ /* 0x002ee20000100a00 */
[----:B------:R-:W-:-:S02]  /*2e5c0*/  ISETP.GE.AND P0, PT, R230, UR4, PT ;  /* 0x00000004e6007c0c */ /* 0x000fc4000bf06270 */
[----:B------:R-:W-:-:S04]  /*2e5d0*/  @!P1 LEA R20, P2, R231, R14, 0x2 ;  /* 0x0000000ee7149211 */ /* 0x000fc800078410ff */
[----:B------:R-:W-:Y:S02]  /*2e5e0*/  @!P1 LEA.HI.X R21, R231, R5, R27, 0x2, P2 ;  /* 0x00000005e7159211 */ /* 0x000fe400010f141b */
[----:B------:R-:W5:Y:S04]  /*2e5f0*/  LDL R27, [R1+0x4d0] ;  /* 0x0004d000011b7983 */ /* 0x000f680000100800 */
[----:B---3--:R1:W-:Y:S04]  /*2e600*/  @!P1 ST.E.64 desc[UR42][R20.64], R6 ;  /* 0x0000000614009985 */ /* 0x0083e8000c101b2a */
[----:B--2---:R-:W2:Y:S01]  /*2e610*/  @!P0 LDL.64 R8, [R1+0x300] ;  /* 0x0003000001088983 */ /* 0x004ea20000100a00 */
        /* <DEDUP_REMOVED lines=83> */
[----:B-1----:R-:W2:Y:S01]  /*2eb50*/  @!P0 LDL.64 R6, [R1+0x3e0] ;  /* 0x0003e00001068983 */ /* 0x002ea20000100a00 */
[----:B------:R-:W-:-:S02]  /*2eb60*/  ISETP.GE.AND P1, PT, R210, UR4, PT ;  /* 0x00000004d2007c0c */ /* 0x000fc4000bf26270 */
[----:B------:R-:W-:-:S04]  /*2eb70*/  @!P0 LEA R20, P2, R211, R14, 0x2 ;  /* 0x0000000ed3148211 */ /* 0x000fc800078410ff */
[----:B-----5:R-:W-:Y:S02]  /*2eb80*/  @!P0 LEA.HI.X R21, R211, R5, R26, 0x2, P2 ;  /* 0x00000005d3158211 */ /* 0x020fe400010f141a */
[----:B------:R-:W5:Y:S04]  /*2eb90*/  LDL R26, [R1+0x490] ;  /* 0x00049000011a7983 */ /* 0x000f680000100800 */
[----:B--2---:R1:W-:Y:S04]  /*2eba0*/  @!P0 ST.E.64 desc[UR42][R20.64], R6 ;  /* 0x0000000614008985 */ /* 0x0043e8000c101b2a */
[----:B------:R-:W2:Y:S01]  /*2ebb0*/  @!P1 LDL.64 R8, [R1+0x3f0] ;  /* 0x0003f00001089983 */ /* 0x000ea20000100a00 */
[----:B------:R-:W-:-:S02]  /*2ebc0*/  ISETP.GE.AND P0, PT, R209, UR4, PT ;  /* 0x00000004d1007c0c */ /* 0x000fc4000bf06270 */
[----:B------:R-:W-:-:S04]  /*2ebd0*/  @!P1 LEA R12, P2, R210, R14, 0x2 ;  /* 0x0000000ed20c9211 */ /* 0x000fc800078410ff */
[----:B------:R-:W-:-:S05]  /*2ebe0*/  @!P1 LEA.HI.X R13, R210, R5, R32, 0x2, P2 ;  /* 0x00000005d20d9211 */ /* 0x000fca00010f1420 */
[----:B--2---:R2:W-:Y:S04]  /*2ebf0*/  @!P1 ST.E.64 desc[UR42][R12.64], R8 ;  /* 0x000000080c009985 */ /* 0x0045e8000c101b2a */
[----:B----4-:R-:W4:Y:S01]  /*2ec00*/  @!P0 LDL.64 R10, [R1+0x400] ;  /* 0x00040000010a8983 */ /* 0x010f220000100a00 */
[----:B------:R-:W-:Y:S02]  /*2ec10*/  ISETP.GE.AND P1, PT, R208, UR4, PT ;  /* 0x00000004d0007c0c */ /* 0x000fe4000bf26270 */
[----:B------:R-:W-:-:S04]  /*2ec20*/  @!P0 LEA R16, P2, R209, R14, 0x2 ;  /* 0x0000000ed1108211 */ /* 0x000fc800078410ff */
[----:B------:R-:W-:-:S05]  /*2ec30*/  @!P0 LEA.HI.X R17, R209, R5, R31, 0x2, P2 ;  /* 0x00000005d1118211 */ /* 0x000fca00010f141f */
[----:B----4-:R4:W-:Y:S04]  /*2ec40*/  @!P0 ST.E.64 desc[UR42][R16.64], R10 ;  /* 0x0000000a10008985 */ /* 0x0109e8000c101b2a */
[----:B-1----:R-:W3:Y:S01]  /*2ec50*/  @!P1 LDL.64 R6, [R1+0x410] ;  /* 0x0004100001069983 */ /* 0x002ee20000100a00 */
        /* <DEDUP_REMOVED lines=9> */
[----:B----4-:R-:W3:Y:S01]  /*2ecf0*/  @!P1 LDL.64 R10, [R1+0x430] ;  /* 0x00043000010a9983 */ /* 0x010ee20000100a00 */
[----:B------:R-:W-:Y:S02]  /*2ed00*/  ISETP.GE.AND P0, PT, R15, UR4, PT ;  /* 0x000000040f007c0c */ /* 0x000fe4000bf06270 */
[----:B------:R-:W-:-:S04]  /*2ed10*/  @!P1 LEA R16, P2, R206, R14, 0x2 ;  /* 0x0000000ece109211 */ /* 0x000fc800078410ff */
[----:B------:R-:W-:-:S05]  /*2ed20*/  @!P1 LEA.HI.X R17, R206, R5, R28, 0x2, P2 ;  /* 0x00000005ce119211 */ /* 0x000fca00010f141c */
[----:B---3--:R3:W-:Y:S04]  /*2ed30*/  @!P1 ST.E.64 desc[UR42][R16.64], R10 ;  /* 0x0000000a10009985 */ /* 0x0087e8000c101b2a */
[----:B-1----:R-:W4:Y:S01]  /*2ed40*/  @!P0 LDL.64 R6, [R1+0x440] ;  /* 0x0004400001068983 */ /* 0x002f220000100a00 */
[----:B------:R-:W-:Y:S02]  /*2ed50*/  ISETP.GE.AND P1, PT, R24, UR4, PT ;  /* 0x0000000418007c0c */ /* 0x000fe4000bf26270 */
[----:B------:R-:W-:-:S04]  /*2ed60*/  @!P0 LEA R20, P2, R15, R14, 0x2 ;  /* 0x0000000e0f148211 */ /* 0x000fc800078410ff */
[----:B------:R-:W-:-:S05]  /*2ed70*/  @!P0 LEA.HI.X R21, R15, R5, R27, 0x2, P2 ;  /* 0x000000050f158211 */ /* 0x000fca00010f141b */
[----:B----4-:R3:W-:Y:S04]  /*2ed80*/  @!P0 ST.E.64 desc[UR42][R20.64], R6 ;  /* 0x0000000614008985 */ /* 0x0107e8000c101b2a */
[----:B--2---:R-:W2:Y:S01]  /*2ed90*/  @!P1 LDL.64 R8, [R1+0x450] ;  /* 0x0004500001089983 */ /* 0x004ea20000100a00 */
[----:B------:R-:W-:-:S04]  /*2eda0*/  @!P1 LEA R14, P0, R24, R14, 0x2 ;  /* 0x0000000e180e9211 */ /* 0x000fc800078010ff */
[----:B-----5:R-:W-:-:S05]  /*2edb0*/  @!P1 LEA.HI.X R15, R24, R5, R26, 0x2, P0 ;  /* 0x00000005180f9211 */ /* 0x020fca00000f141a */
[----:B--2---:R3:W-:Y:S04]  /*2edc0*/  @!P1 ST.E.64 desc[UR42][R14.64], R8 ;  /* 0x000000080e009985 */ /* 0x0047e8000c101b2a */
.L_x_3816:
[----:B------:R-:W-:Y:S05]  /*2edd0*/  BSYNC B1 ;  /* 0x0000000000017941 */ /* 0x000fea0003800000 */
.L_x_3815:
[----:B------:R-:W-:-:S03]  /*2ede0*/  UMOV UR4, 0xffffffff ;  /* 0xffffffff00047882 */ /* 0x000fc60000000000 */
[----:B------:R-:W-:Y:S05]  /*2edf0*/  BRA.DIV UR4, `(.L_x_3817) ;  /* 0x000000ca04707947 */ /* 0x000fea000b800000 */
[----:B0-----:R-:W0:Y:S04]  /*2ee00*/  SHFL.IDX PT, R4, R4, 0x1, 0x1c1f ;  /* 0x003c1f0004047f89 */ /* 0x001e2800000e0000 */
[----:B--23--:R2:W3:Y:S02]  /*2ee10*/  SHFL.IDX PT, R14, R3, 0x1, 0x1c1f ;  /* 0x003c1f00030e7f89 */ /* 0x00c4e400000e0000 */
.L_x_4072:
[----:B------:R-:W-:-:S13]  /*2ee20*/  ISETP.GE.AND P0, PT, R25, R0, PT ;  /* 0x000000001900720c */ /* 0x000fda0003f06270 */
[----:B------:R-:W-:Y:S05]  /*2ee30*/  @P0 BRA `(.L_x_3813) ;  /* 0x0000001800dc0947 */ /* 0x000fea0003800000 */
[----:B------:R-:W4:Y:S01]  /*2ee40*/  LDC R0, c[0x0][0xbc8] ;  /* 0x0002f200ff007b82 */ /* 0x000f220000000800 */
[----:B------:R-:W5:Y:S04]  /*2ee50*/  LDL R49, [R1+0x468] ;  /* 0x0004680001317983 */ /* 0x000f680000100800 */
[----:B------:R-:W5:Y:S04]  /*2ee60*/  LDL R52, [R1+0x464] ;  /* 0x0004640001347983 */ /* 0x000f680000100800 */
[----:B------:R-:W5:Y:S04]  /*2ee70*/  LDL R50, [R1+0x508] ;  /* 0x0005080001327983 */ /* 0x000f680000100800 */
[----:B------:R-:W5:Y:S04]  /*2ee80*/  LDL R45, [R1+0x4f8] ;  /* 0x0004f800012d7983 */ /* 0x000f680000100800 */
[----:B------:R-:W5:Y:S04]  /*2ee90*/  LDL R42, [R1+0x4e8] ;  /* 0x0004e800012a7983 */ /* 0x000f680000100800 */
[----:B------:R-:W5:Y:S01]  /*2eea0*/  LDL R46, [R1+0x4fc] ;  /* 0x0004fc00012e7983 */ /* 0x000f620000100800 */
[----:B----4-:R-:W-:-:S03]  /*2eeb0*/  ISETP.GE.AND P0, PT, R197, R0, PT ;  /* 0x00000000c500720c */ /* 0x010fc60003f06270 */
[----:B------:R-:W4:Y:S04]  /*2eec0*/  LDL R40, [R1+0x4dc] ;  /* 0x0004dc0001287983 */ /* 0x000f280000100800 */
[----:B------:R-:W4:Y:S04]  /*2eed0*/  LDL R10, [R1+0x4ec] ;  /* 0x0004ec00010a7983 */ /* 0x000f280000100800 */
[----:B------:R-:W4:Y:S04]  /*2eee0*/  LDL R11, [R1+0x4d4] ;  /* 0x0004d400010b7983 */ /* 0x000f280000100800 */
[----:B------:R-:W4:Y:S01]  /*2eef0*/  @!P0 LDL.64 R20, [R1+0x268] ;  /* 0x0002680001148983 */ /* 0x000f220000100a00 */
[----:B0-----:R-:W-:-:S03]  /*2ef00*/  @!P0 IMAD.MOV.U32 R15, RZ, RZ, R4 ;  /* 0x000000ffff0f8224 */ /* 0x001fc600078e0004 */
[----:B------:R-:W4:Y:S01]  /*2ef10*/  LDL R48, [R1+0x504] ;  /* 0x0005040001307983 */ /* 0x000f220000100800 */
[----:B---3--:R-:W-:-:S03]  /*2ef20*/  @!P0 IMAD.WIDE R6, R197, 0x4, R14 ;  /* 0x00000004c5068825 */ /* 0x008fc600078e020e */
        /* <DEDUP_REMOVED lines=21> */
[----:B-1----:R-:W3:Y:S04]  /*2f080*/  LDL R5, [R1+0x470] ;  /* 0x0004700001057983 */ /* 0x002ee80000100800 */
[----:B--2---:R-:W2:Y:S01]  /*2f090*/  LDL R3, [R1+0x46c] ;  /* 0x00046c0001037983 */ /* 0x004ea20000100800 */
[----:B-----5:R-:W-:-:S03]  /*2f0a0*/  ISETP.GE.AND P1, PT, R49, R0, PT ;  /* 0x000000003100720c */ /* 0x020fc60003f26270 */
[----:B----4-:R0:W-:Y:S10]  /*2f0b0*/  @!P0 ST.E.64 desc[UR42][R6.64], R20 ;  /* 0x0000001406008985 */ /* 0x0101f4000c101b2a */
[----:B------:R-:W4:Y:S01]  /*2f0c0*/  @!P1 LDL.64 R8, [R1+0x278] ;  /* 0x0002780001089983 */ /* 0x000f220000100a00 */
[----:B------:R-:W-:-:S02]  /*2f0d0*/  ISETP.GE.AND P2, PT, R52, R0, PT ;  /* 0x000000003400720c */ /* 0x000fc40003f46270 */
[----:B------:R-:W-:-:S04]  /*2f0e0*/  @!P1 LEA R12, P0, R49, R14, 0x2 ;  /* 0x0000000e310c9211 */ /* 0x000fc800078010ff */
[----:B------:R-:W-:Y:S01]  /*2f0f0*/  @!P1 LEA.HI.X R13, R49, R4, R50, 0x2, P0 ;  /* 0x00000004310d9211 */ /* 0x000fe200000f1432 */
[----:B------:R-:W-:Y:S02]  /*2f100*/  IMAD.MOV.U32 R49, RZ, RZ, R45 ;  /* 0x000000ffff317224 */ /* 0x000fe400078e002d */
[----:B------:R-:W-:Y:S02]  /*2f110*/  IMAD.MOV.U32 R45, RZ, RZ, R42 ;  /* 0x000000ffff2d7224 */ /* 0x000fe400078e002a */
[----:B------:R-:W-:Y:S02]  /*2f120*/  IMAD.MOV.U32 R50, RZ, RZ, R46 ;  /* 0x000000ffff327224 */ /* 0x000fe400078e002e */
[----:B------:R-:W-:Y:S02]  /*2f130*/  IMAD.MOV.U32 R42, RZ, RZ, R40 ;  /* 0x000000ffff2a7224 */ /* 0x000fe400078e0028 */
[----:B------:R-:W-:Y:S02]  /*2f140*/  IMAD.MOV.U32 R40, RZ, RZ, R11 ;  /* 0x000000ffff287224 */ /* 0x000fe400078e000b */
[----:B------:R-:W-:Y:S01]  /*2f150*/  IMAD.MOV.U32 R46, RZ, RZ, R10 ;  /* 0x000000ffff2e7224 */ /* 0x000fe200078e000a */
[----:B----4-:R1:W-:Y:S04]  /*2f160*/  @!P1 ST.E.64 desc[UR42][R12.64], R8 ;  /* 0x000000080c009985 */ /* 0x0103e8000c101b2a */
[----:B------:R-:W4:Y:S01]  /*2f170*/  @!P2 LDL.64 R10, [R1+0x288] ;  /* 0x00028800010aa983 */ /* 0x000f220000100a00 */
[----:B------:R-:W-:Y:S01]  /*2f180*/  ISETP.GE.AND P1, PT, R237, R0, PT ;  /* 0x00000000ed00720c */ /* 0x000fe20003f26270 */
[----:B------:R-:W-:-:S02]  /*2f190*/  IMAD.MOV.U32 R53, RZ, RZ, R48 ;  /* 0x000000ffff357224 */ /* 0x000fc400078e0030 */
[----:B---3--:R-:W-:Y:S01]  /*2f1a0*/  IMAD.MOV.U32 R48, RZ, RZ, R16 ;  /* 0x000000ffff307224 */ /* 0x008fe200078e0010 */
[C---:B------:R-:W-:Y:S01]  /*2f1b0*/  @!P2 LEA R16, P0, R52.reuse, R14, 0x2 ;  /* 0x0000000e3410a211 */ /* 0x040fe200078010ff */
[----:B------:R-:W-:Y:S02]  /*2f1c0*/  IMAD.MOV.U32 R51, RZ, RZ, R47 ;  /* 0x000000ffff337224 */ /* 0x000fe400078e002f */
[----:B------:R-:W-:Y:S02]  /*2f1d0*/  IMAD.MOV.U32 R47, RZ, RZ, R43 ;  /* 0x000000ffff2f7224 */ /* 0x000fe400078e002b */
[----:B------:R-:W-:Y:S02]  /*2f1e0*/  IMAD.MOV.U32 R43, RZ, RZ, R36 ;  /* 0x000000ffff2b7224 */ /* 0x000fe400078e0024 */
[----:B------:R-:W-:Y:S01]  /*2f1f0*/  IMAD.MOV.U32 R36, RZ, RZ, R17 ;  /* 0x000000ffff247224 */ /* 0x000fe200078e0011 */
[----:B------:R-:W-:-:S05]  /*2f200*/  @!P2 LEA.HI.X R17, R52, R4, R53, 0x2, P0 ;  /* 0x000000043411a211 */ /* 0x000fca00000f1435 */
[----:B----4-:R3:W-:Y:S04]  /*2f210*/  @!P2 ST.E.64 desc[UR42][R16.64], R10 ;  /* 0x0000000a1000a985 */ /* 0x0107e8000c101b2a */
[----:B0-----:R-:W4:Y:S01]  /*2f220*/  @!P1 LDL.64 R6, [R1+0x298] ;  /* 0x0002980001069983 */ /* 0x001f220000100a00 */
[----:B------:R-:W-:Y:S02]  /*2f230*/  ISETP.GE.AND P2, PT, R236, R0, PT ;  /* 0x00000000ec00720c */ /* 0x000fe40003f46270 */
[----:B------:R-:W-:-:S04]  /*2f240*/  @!P1 LEA R20, P0, R237, R14, 0x2 ;  /* 0x0000000eed149211 */ /* 0x000fc800078010ff */
[----:B------:R-:W-:-:S05]  /*2f250*/  @!P1 LEA.HI.X R21, R237, R4, R51, 0x2, P0 ;  /* 0x00000004ed159211 */ /* 0x000fca00000f1433 */
[----:B----4-:R0:W-:Y:S04]  /*2f260*/  @!P1 ST.E.64 desc[UR42][R20.64], R6 ;  /* 0x0000000614009985 */ /* 0x0101e8000c101b2a */
[----:B-1----:R-:W4:Y:S01]  /*2f270*/  @!P2 LDL.64 R8, [R1+0x2a8] ;  /* 0x0002a8000108a983 */ /* 0x002f220000100a00 */
[----:B------:R-:W-:Y:S02]  /*2f280*/  ISETP.GE.AND P1, PT, R235, R0, PT ;  /* 0x00000000eb00720c */ /* 0x000fe40003f26270 */
[----:B------:R-:W-:-:S04]  /*2f290*/  @!P2 LEA R12, P0, R236, R14, 0x2 ;  /* 0x0000000eec0ca211 */ /* 0x000fc800078010ff */
[----:B------:R-:W-:-:S05]  /*2f2a0*/  @!P2 LEA.HI.X R13, R236, R4, R50, 0x2, P0 ;  /* 0x00000004ec0da211 */ /* 0x000fca00000f1432 */
[----:B----4-:R1:W-:Y:S04]  /*2f2b0*/  @!P2 ST.E.64 desc[UR42][R12.64], R8 ;  /* 0x000000080c00a985 */ /* 0x0103e8000c101b2a */
[----:B---3--:R-:W3:Y:S01]  /*2f2c0*/  @!P1 LDL.64 R10, [R1+0x2b8] ;  /* 0x0002b800010a9983 */ /* 0x008ee20000100a00 */
[----:B------:R-:W-:Y:S02]  /*2f2d0*/  ISETP.GE.AND P2, PT, R234, R0, PT ;  /* 0x00000000ea00720c */ /* 0x000fe40003f46270 */
[----:B------:R-:W-:-:S04]  /*2f2e0*/  @!P1 LEA R16, P0, R235, R14, 0x2 ;  /* 0x0000000eeb109211 */ /* 0x000fc800078010ff */
[----:B------:R-:W-:-:S05]  /*2f2f0*/  @!P1 LEA.HI.X R17, R235, R4, R49, 0x2, P0 ;  /* 0x00000004eb119211 */ /* 0x000fca00000f1431 */
[----:B---3--:R3:W-:Y:S04]  /*2f300*/  @!P1 ST.E.64 desc[UR42][R16.64], R10 ;  /* 0x0000000a10009985 */ /* 0x0087e8000c101b2a */
        /* <DEDUP_REMOVED lines=113> */
[----:B------:R-:W-:-:S07]  /*2fa20*/  @!P2 LEA.HI.X R13, R207, R4, R26, 0x2, P0 ;  /* 0x00000004cf0da211 */ /* 0x000fce00000f141a */
[C---:B---3--:R-:W-:Y:S01]  /*2fa30*/  @!P1 LEA R16, P0, R206.reuse, R14, 0x2 ;  /* 0x0000000ece109211 */ /* 0x048fe200078010ff */
[----:B----4-:R0:W-:Y:S04]  /*2fa40*/  @!P2 ST.E.64 desc[UR42][R12.64], R8 ;  /* 0x000000080c00a985 */ /* 0x0101e8000c101b2a */
[----:B------:R-:W3:Y:S01]  /*2fa50*/  @!P1 LDL.64 R10, [R1+0x438] ;  /* 0x00043800010a9983 */ /* 0x000ee20000100a00 */
[----:B------:R-:W-:Y:S02]  /*2fa60*/  @!P1 LEA.HI.X R17, R206, R4, R24, 0x2, P0 ;  /* 0x00000004ce119211 */ /* 0x000fe400000f1418 */
[-C--:B------:R-:W-:Y:S01]  /*2fa70*/  ISETP.GE.AND P0, PT, R5, R0.reuse, PT ;  /* 0x000000000500720c */ /* 0x080fe20003f06270 */
[----:B------:R-:W-:Y:S02]  /*2fa80*/  BSSY B1, `(.L_x_3818) ;  /* 0x0000009000017945 */ /* 0x000fe40003800000 */
[----:B---3--:R0:W-:Y:S01]  /*2fa90*/  @!P1 ST.E.64 desc[UR42][R16.64], R10 ;  /* 0x0000000a10009985 */ /* 0x0081e2000c101b2a */
[----:B--2---:R-:W-:-:S09]  /*2faa0*/  ISETP.GE.AND P1, PT, R3, R0, PT ;  /* 0x000000000300720c */ /* 0x004fd20003f26270 */
[----:B------:R-:W-:Y:S05]  /*2fab0*/  @P0 BRA `(.L_x_3819) ;  /* 0x0000000000140947 */ /* 0x000fea0003800000 */
[----:B------:R-:W2:Y:S04]  /*2fac0*/  LDL R24, [R1+0x494] ;  /* 0x0004940001187983 */ /* 0x000ea80000100800 */
[----:B0-----:R-:W3:Y:S01]  /*2fad0*/  LDL.64 R8, [R1+0x448] ;  /* 0x0004480001087983 */ /* 0x001ee20000100a00 */
[----:B------:R-:W-:-:S04]  /*2fae0*/  LEA R6, P0, R5, R14, 0x2 ;  /* 0x0000000e05067211 */ /* 0x000fc800078010ff */
[----:B--2---:R-:W-:-:S05]  /*2faf0*/  LEA.HI.X R7, R5, R4, R24, 0x2, P0 ;  /* 0x0000000405077211 */ /* 0x004fca00000f1418 */
[----:B---3--:R1:W-:Y:S04]  /*2fb00*/  ST.E.64 desc[UR42][R6.64], R8 ;  /* 0x0000000806007985 */ /* 0x0083e8000c101b2a */
.L_x_3819:
[----:B------:R-:W-:Y:S05]  /*2fb10*/  BSYNC B1 ;  /* 0x0000000000017941 */ /* 0x000fea0003800000 */
.L_x_3818:
[----:B------:R-:W-:Y:S05]  /*2fb20*/  @P1 BRA `(.L_x_3813) ;  /* 0x0000000c00a01947 */ /* 0x000fea0003800000 */
[----:B------:R-:W2:Y:S04]  /*2fb30*/  LDL R0, [R1+0x490] ;  /* 0x0004900001007983 */ /* 0x000ea80000100800 */
[----:B01----:R-:W3:Y:S01]  /*2fb40*/  LDL.64 R6, [R1+0x458] ;  /* 0x0004580001067983 */ /* 0x003ee20000100a00 */
[----:B------:R-:W-:-:S04]  /*2fb50*/  LEA R14, P0, R3, R14, 0x2 ;  /* 0x0000000e030e7211 */ /* 0x000fc800078010ff */
[----:B--2---:R-:W-:-:S05]  /*2fb60*/  LEA.HI.X R15, R3, R4, R0, 0x2, P0 ;  /* 0x00000004030f7211 */ /* 0x004fca00000f1400 */
[----:B---3--:R4:W-:Y:S01]  /*2fb70*/  ST.E.64 desc[UR42][R14.64], R6 ;  /* 0x000000060e007985 */ /* 0x0089e2000c101b2a */
[----:B------:R-:W-:Y:S05]  /*2fb80*/  BRA `(.L_x_3813) ;  /* 0x0000000c00887947 */ /* 0x000fea0003800000 */
.L_x_3800:
[----:B------:R-:W-:Y:S01]  /*2fb90*/  ULDC.64 UR4, c[0x0][0xd08] ;  /* 0x0003420000047ab9 */ /* 0x000fe20000000a00 */
[----:B------:R-:W3:Y:S01]  /*2fba0*/  LDC.64 R4, c[0x0][0xd00] ;  /* 0x00034000ff047b82 */ /* 0x000ee20000000a00 */
[----:B------:R-:W-:Y:S01]  /*2fbb0*/  ISETP.NE.U32.AND P0, PT, RZ, UR4, PT ;  /* 0x00000004ff007c0c */ /* 0x000fe2000bf05070 */
[----:B------:R-:W4:Y:S01]  /*2fbc0*/  LDL R0, [R1+0x47c] ;  /* 0x00047c0001007983 */ /* 0x000f220000100800 */
[----:B------:R-:W-:Y:S02]  /*2fbd0*/  IMAD.MOV.U32 R3, RZ, RZ, RZ ;  /* 0x000000ffff037224 */ /* 0x000fe400078e00ff */
[----:B------:R-:W-:Y:S01]  /*2fbe0*/  ISETP.NE.AND.EX P1, PT, RZ, UR5, PT, P0 ;  /* 0x00000005ff007c0c */ /* 0x000fe2000bf25300 */
[----:B------:R-:W-:Y:S02]  /*2fbf0*/  ULDC.64 UR4, c[0x0][0xd00] ;  /* 0x0003400000047ab9 */ /* 0x000fe40000000a00 */
[----:B------:R-:W-:-:S04]  /*2fc00*/  ISETP.NE.U32.AND P0, PT, RZ, UR4, PT ;  /* 0x00000004ff007c0c */ /* 0x000fc8000bf05070 */
[----:B------:R-:W-:-:S06]  /*2fc10*/  ISETP.NE.AND.EX P0, PT, RZ, UR5, PT, P0 ;  /* 0x00000005ff007c0c */ /* 0x000fcc000bf05300 */
[----:B------:R-:W2:Y:S01]  /*2fc20*/  @P1 LDC.64 R6, c[0x0][0xd08] ;  /* 0x00034200ff061b82 */ /* 0x000ea20000000a00 */
[----:B------:R-:W-:Y:S02]  /*2fc30*/  ULDC UR4, c[0x0][0xb88] ;  /* 0x0002e20000047ab9 */ /* 0x000fe40000000800 */
[----:B------:R-:W-:Y:S02]  /*2fc40*/  IMAD.U32 R16, RZ, RZ, UR4 ;  /* 0x00000004ff107e24 */ /* 0x000fe4000f8e00ff */
[----:B---3--:R-:W-:-:S05]  /*2fc50*/  IMAD.WIDE R4, R198, 0x4, R4 ;  /* 0x00000004c6047825 */ /* 0x008fca00078e0204 */
[----:B------:R3:W5:Y:S01]  /*2fc60*/  @P0 LDG.E R3, desc[UR42][R4.64] ;  /* 0x0000002a04030981 */ /* 0x000762000c1e1900 */
[----:B--2---:R-:W-:-:S05]  /*2fc70*/  @P1 IMAD.WIDE R6, R198, 0x4, R6 ;  /* 0x00000004c6061825 */ /* 0x004fca00078e0206 */
[----:B------:R3:W5:Y:S01]  /*2fc80*/  @P1 LDG.E R16, desc[UR42][R6.64] ;  /* 0x0000002a06101981 */ /* 0x000762000c1e1900 */
[----:B------:R-:W-:Y:S02]  /*2fc90*/  ISETP.NE.AND P2, PT, R195, RZ, PT ;  /* 0x000000ffc300720c */ /* 0x000fe40003f45270 */
[----:B------:R-:W-:-:S11]  /*2fca0*/  SHF.R.S32.HI R26, RZ, 0x1f, R198 ;  /* 0x0000001fff1a7819 */ /* 0x000fd600000114c6 */
[----:B------:R-:W2:Y:S02]  /*2fcb0*/  @!P2 LDC R195, c[0x0][0xbd4] ;  /* 0x0002f500ffc3ab82 */ /* 0x000ea40000000800 */
[----:B--2---:R-:W-:Y:S02]  /*2fcc0*/  ISETP.GT.AND P2, PT, R195, 0x1, PT ;  /* 0x00000001c300780c */ /* 0x004fe40003f44270 */
[----:B----4-:R-:W-:Y:S01]  /*2fcd0*/  ISETP.GT.AND P3, PT, R0, 0x7f, PT ;  /* 0x0000007f0000780c */ /* 0x010fe20003f64270 */
[----:B---3--:R-:W-:-:S12]  /*2fce0*/  @P1 BRA `(.L_x_3820) ;  /* 0x0000000000101947 */ /* 0x008fd80003800000 */
[----:B------:R-:W-:Y:S05]  /*2fcf0*/  @!P0 BRA `(.L_x_3820) ;  /* 0x00000000000c8947 */ /* 0x000fea0003800000 */
[----:B------:R-:W2:Y:S04]  /*2fd00*/  LDG.E R7, desc[UR42][R4.64] ;  /* 0x0000002a04077981 */ /* 0x000ea8000c1e1900 */
[----:B-----5:R-:W2:Y:S02]  /*2fd10*/  LDG.E R16, desc[UR42][R4.64+0x4] ;  /* 0x0000042a04107981 */ /* 0x020ea4000c1e1900 */
[----:B--2---:R-:W-:-:S07]  /*2fd20*/  IMAD.IADD R16, R16, 0x1, -R7 ;  /* 0x0000000110107824 */ /* 0x004fce00078e0a07 */
.L_x_3820:
[----:B------:R-:W-:Y:S01]  /*2fd30*/  BSSY B1, `(.L_x_3821) ;  /* 0x0000036000017945 */ /* 0x000fe20003800000 */
[----:B------:R-:W-:Y:S02]  /*2fd40*/  SEL R25, R198, RZ, !P0 ;  /* 0x000000ffc6197207 */ /* 0x000fe40004000000 */
[----:B------:R-:W-:Y:S02]  /*2fd50*/  SEL R26, R26, RZ, !P0 ;  /* 0x000000ff1a1a7207 */ /* 0x000fe40004000000 */
[----:B-----5:R-:W-:Y:S01]  /*2fd60*/  SHF.R.S32.HI R24, RZ, 0x1f, R3 ;  /* 0x0000001fff187819 */ /* 0x020fe20000011403 */
[----:B------:R-:W-:Y:S06]  /*2fd70*/  @P3 BRA `(.L_x_3822) ;  /* 0x0000000000c43947 */ /* 0x000fec0003800000 */
[----:B------:R-:W2:Y:S01]  /*2fd80*/  S2R R4, SR_TID.X ;  /* 0x0000000000047919 */ /* 0x000ea20000002100 */
[----:B------:R-:W3:Y:S02]  /*2fd90*/  LDC R29, c[0x0][0xce8] ;  /* 0x00033a00ff1d7b82 */ /* 0x000ee40000000800 */
[----:B---3--:R-:W-:Y:S01]  /*2fda0*/  IMAD R0, R16, R29, RZ ;  /* 0x0000001d10007224 */ /* 0x008fe200078e02ff */
[----:B--2---:R-:W-:-:S04]  /*2fdb0*/  IADD3 R27, R194, -0x80, R4 ;  /* 0xffffff80c21b7810 */ /* 0x004fc80007ffe004 */
        /* <DEDUP_REMOVED lines=36> */
[-C--:B0-----:R-:W-:Y:S01]  /*30000*/  IMAD R0, R7, R11.reuse, RZ ;  /* 0x0000000b07007224 */ /* 0x081fe200078e02ff */
[----:B------:R-:W-:Y:S01]  /*30010*/  SHF.R.S32.HI R13, RZ, 0x1f, R11 ;  /* 0x0000001fff0d7819 */ /* 0x000fe2000001140b */
[----:B------:R-:W-:Y:S02]  /*30020*/  IMAD.MOV.U32 R7, RZ, RZ, -0x800000 ;  /* 0xff800000ff077424 */ /* 0x000fe400078e00ff */
[----:B------:R-:W-:-:S04]  /*30030*/  IMAD.WIDE.U32 R8, R6, R11, R8 ;  /* 0x0000000b06087225 */ /* 0x000fc800078e0008 */
[----:B------:R-:W-:Y:S01]  /*30040*/  IMAD R13, R6, R13, R0 ;  /* 0x0000000d060d7224 */ /* 0x000fe200078e0200 */
[----:B--2---:R-:W-:-:S03]  /*30050*/  LEA R4, P0, R8, R4, 0x2 ;  /* 0x0000000408047211 */ /* 0x004fc600078010ff */
[----:B------:R-:W-:-:S05]  /*30060*/  IMAD.IADD R0, R9, 0x1, R13 ;  /* 0x0000000109007824 */ /* 0x000fca00078e020d */
[----:B-1----:R-:W-:-:S05]  /*30070*/  LEA.HI.X R5, R8, R5, R0, 0x2, P0 ;  /* 0x0000000508057211 */ /* 0x002fca00000f1400 */
[----:B------:R2:W-:Y:S02]  /*30080*/  STG.E desc[UR42][R4.64], R7 ;  /* 0x0000000704007986 */ /* 0x0005e4000c10192a */
.L_x_3822:
[----:B------:R-:W-:Y:S05]  /*30090*/  BSYNC B1 ;  /* 0x0000000000017941 */ /* 0x000fea0003800000 */
.L_x_3821:
[----:B------:R-:W-:Y:S05]  /*300a0*/  @P2 BRA `(.L_x_3813) ;  /* 0x0000000800402947 */ /* 0x000fea0003800000 */
[----:B------:R-:W3:Y:S01]  /*300b0*/  LDL R6, [R1+0x488] ;  /* 0x0004880001067983 */ /* 0x000ee20000100800 */
[----:B------:R-:W4:Y:S01]  /*300c0*/  LDC R17, c[0x0][0xce8] ;  /* 0x00033a00ff117b82 */ /* 0x000f220000000800 */
[----:B------:R-:W-:Y:S01]  /*300d0*/  ULDC.64 UR4, c[0x0][0xba0] ;  /* 0x0002e80000047ab9 */ /* 0x000fe20000000a00 */
[----:B------:R-:W-:Y:S01]  /*300e0*/  ULDC.64 UR6, c[0x0][0xbf0] ;  /* 0x0002fc0000067ab9 */ /* 0x000fe20000000a00 */
[----:B------:R-:W3:Y:S01]  /*300f0*/  LDL R10, [R1+0x478] ;  /* 0x00047800010a7983 */ /* 0x000ee20000100800 */
[----:B------:R-:W-:Y:S02]  /*30100*/  IMAD R0, R24, UR4, RZ ;  /* 0x0000000418007c24 */ /* 0x000fe4000f8e02ff */
[----:B--2---:R-:W-:-:S04]  /*30110*/  IMAD.WIDE.U32 R4, R3, UR4, RZ ;  /* 0x0000000403047c25 */ /* 0x004fc8000f8e00ff */
[----:B------:R-:W-:Y:S01]  /*30120*/  IMAD R7, R3, UR5, R0 ;  /* 0x0000000503077c24 */ /* 0x000fe2000f8e0200 */
[----:B------:R-:W-:-:S03]  /*30130*/  ULDC.64 UR4, c[0x0][0xbe8] ;  /* 0x0002fa0000047ab9 */ /* 0x000fc60000000a00 */
[----:B------:R-:W-:Y:S02]  /*30140*/  IMAD.IADD R5, R5, 0x1, R7 ;  /* 0x0000000105057824 */ /* 0x000fe400078e0207 */
[----:B------:R-:W-:-:S04]  /*30150*/  IMAD.WIDE.U32 R4, R193, UR4, R4 ;  /* 0x00000004c1047c25 */ /* 0x000fc8000f8e0004 */
[----:B------:R-:W-:Y:S01]  /*30160*/  IMAD R5, R193, UR5, R5 ;  /* 0x00000005c1057c24 */ /* 0x000fe2000f8e0205 */
[----:B------:R-:W-:Y:S01]  /*30170*/  ULDC.64 UR4, c[0x0][0xbe0] ;  /* 0x0002f80000047ab9 */ /* 0x000fe20000000a00 */
[----:B----4-:R-:W-:Y:S01]  /*30180*/  ISETP.NE.AND P0, PT, R17, 0x1, PT ;  /* 0x000000011100780c */ /* 0x010fe20003f05270 */
[----:B------:R-:W-:-:S12]  /*30190*/  IMAD.WIDE.U32 R4, R25, UR6, R4 ;  /* 0x0000000619047c25 */ /* 0x000fd8000f8e0004 */
[----:B------:R-:W2:Y:S08]  /*301a0*/  @P0 LDC R9, c[0x0][0xcec] ;  /* 0x00033b00ff090b82 */ /* 0x000eb00000000800 */
[----:B------:R-:W4:Y:S01]  /*301b0*/  @P0 LDC R11, c[0x0][0xcf0] ;  /* 0x00033c00ff0b0b82 */ /* 0x000f220000000800 */
[----:B---3--:R-:W-:Y:S02]  /*301c0*/  IMAD R3, R6, 0x20, R10 ;  /* 0x0000002006037824 */ /* 0x008fe400078e020a */
[----:B------:R-:W-:-:S02]  /*301d0*/  IMAD R6, R26, UR6, RZ ;  /* 0x000000061a067c24 */ /* 0x000fc4000f8e02ff */
[----:B------:R-:W-:-:S04]  /*301e0*/  IMAD.IADD R8, R194, 0x1, R3 ;  /* 0x00000001c2087824 */ /* 0x000fc800078e0203 */
[----:B--2---:R-:W-:-:S04]  /*301f0*/  @P0 IMAD.HI.U32 R0, R8, R9, RZ ;  /* 0x0000000908000227 */ /* 0x004fc800078e00ff */
[----:B------:R-:W-:Y:S01]  /*30200*/  IMAD.MOV.U32 R3, RZ, RZ, R8 ;  /* 0x000000ffff037224 */ /* 0x000fe200078e0008 */
[----:B----4-:R-:W-:Y:S01]  /*30210*/  @P0 SHF.R.U32.HI R3, RZ, R11, R0 ;  /* 0x0000000bff030219 */ /* 0x010fe20000011600 */
[----:B------:R-:W-:-:S03]  /*30220*/  IMAD R9, R25, UR7, R6 ;  /* 0x0000000719097c24 */ /* 0x000fc6000f8e0206 */
        /* <DEDUP_REMOVED lines=21> */
.L_x_4075:
[----:B------:R-:W-:Y:S01]  /*30380*/  IMAD R16, R16, R17, RZ ;  /* 0x0000001110107224 */ /* 0x000fe200078e02ff */
[----:B------:R-:W-:Y:S01]  /*30390*/  BSSY B1, `(.L_x_3824) ;  /* 0x0000015000017945 */ /* 0x000fe20003800000 */
[----:B------:R-:W-:-:S05]  /*303a0*/  IMAD.IADD R7, R10, 0x1, R194 ;  /* 0x000000010a077824 */ /* 0x000fca00078e02c2 */
[----:B------:R-:W-:-:S13]  /*303b0*/  ISETP.GE.AND P0, PT, R7, R16, PT ;  /* 0x000000100700720c */ /* 0x000fda0003f06270 */
        /* <DEDUP_REMOVED lines=18> */
.L_x_3825:
[----:B------:R-:W-:Y:S05]  /*304e0*/  BSYNC B1 ;  /* 0x0000000000017941 */ /* 0x000fea0003800000 */
.L_x_3824:
[----:B------:R-:W-:-:S03]  /*304f0*/  UMOV UR4, 0xffffffff ;  /* 0xffffffff00047882 */ /* 0x000fc60000000000 */
[----:B------:R-:W-:Y:S05]  /*30500*/  BRA.DIV UR4, `(.L_x_3826) ;  /* 0x000000b604287947 */ /* 0x000fea000b800000 */
[----:B---3--:R3:W0:Y:S04]  /*30510*/  SHFL.IDX PT, R0, R4, 0x1, 0x181f ;  /* 0x00381f0004007f89 */ /* 0x00862800000e0000 */
[----:B----4-:R3:W4:Y:S02]  /*30520*/  SHFL.IDX PT, R14, R3, 0x1, 0x181f ;  /* 0x00381f00030e7f89 */ /* 0x01072400000e0000 */
.L_x_4079:
[----:B------:R-:W-:Y:S01]  /*30530*/  VIADD R5, R7, 0x20 ;  /* 0x0000002007057836 */ /* 0x000fe20000000000 */
        /* <DEDUP_REMOVED lines=20> */
.L_x_3828:
[----:B------:R-:W-:Y:S05]  /*30680*/  BSYNC B1 ;  /* 0x0000000000017941 */ /* 0x000fea0003800000 */
.L_x_3827:
[----:B------:R-:W-:-:S03]  /*30690*/  UMOV UR4, 0xffffffff ;  /* 0xffffffff00047882 */ /* 0x000fc60000000000 */
[----:B------:R-:W-:Y:S05]  /*306a0*/  BRA.DIV UR4, `(.L_x_3829) ;  /* 0x000000b604087947 */ /* 0x000fea000b800000 */
[----:B0-----:R0:W0:Y:S04]  /*306b0*/  SHFL.IDX PT, R0, R4, 0x2, 0x181f ;  /* 0x00581f0004007f89 */ /* 0x00102800000e0000 */
[----:B----4-:R4:W0:Y:S02]  /*306c0*/  SHFL.IDX PT, R14, R3, 0x2, 0x181f ;  /* 0x00581f00030e7f89 */ /* 0x01082400000e0000 */
.L_x_4083:
        /* <DEDUP_REMOVED lines=21> */
.L_x_3831:
[----:B------:R-:W-:Y:S05]  /*30820*/  BSYNC B1 ;  /* 0x0000000000017941 */ /* 0x000fea0003800000 */
.L_x_3830:
[----:B------:R-:W-:-:S03]  /*30830*/  UMOV UR4, 0xffffffff ;  /* 0xffffffff00047882 */ /* 0x000fc60000000000 */
[----:B------:R-:W-:Y:S05]  /*30840*/  BRA.DIV UR4, `(.L_x_3832) ;  /* 0x000000b204e87947 */ /* 0x000fea000b800000 */
[----:B0-----:R0:W0:Y:S04]  /*30850*/  SHFL.IDX PT, R0, R4, 0x3, 0x181f ;  /* 0x00781f0004007f89 */ /* 0x00102800000e0000 */
[----:B------:R0:W0:Y:S02]  /*30860*/  SHFL.IDX PT, R14, R3, 0x3, 0x181f ;  /* 0x00781f00030e7f89 */ /* 0x00002400000e0000 */
.L_x_4087:
[----:B0-234-:R-:W-:-:S05]  /*30870*/  VIADD R3, R7, 0x60 ;  /* 0x0000006007037836 */ /* 0x01dfca0000000000 */
[----:B------:R-:W-:-:S13]  /*30880*/  ISETP.GE.AND P0, PT, R3, R16, PT ;  /* 0x000000100300720c */ /* 0x000fda0003f06270 */
[----:B------:R-:W-:Y:S05]  /*30890*/  @P0 BRA `(.L_x_3813) ;  /* 0x0000000000440947 */ /* 0x000fea0003800000 */
[----:B------:R-:W-:Y:S02]  /*308a0*/  ULDC UR4, c[0x0][0xbc8] ;  /* 0x0002f20000047ab9 */ /* 0x000fe40000000800 */
[----:B------:R-:W-:Y:S02]  /*308b0*/  ISETP.GE.AND P3, PT, R181, UR4, PT ;  /* 0x00000004b5007c0c */ /* 0x000fe4000bf66270 */
[----:B------:R-:W-:Y:S02]  /*308c0*/  ISETP.GE.AND P2, PT, R183, UR4, PT ;  /* 0x00000004b7007c0c */ /* 0x000fe4000bf46270 */
[----:B------:R-:W-:Y:S02]  /*308d0*/  ISETP.GE.AND P1, PT, R182, UR4, PT ;  /* 0x00000004b6007c0c */ /* 0x000fe4000bf26270 */
[----:B------:R-:W-:-:S07]  /*308e0*/  ISETP.GE.AND P0, PT, R188, UR4, PT ;  /* 0x00000004bc007c0c */ /* 0x000fce000bf06270 */
        /* <DEDUP_REMOVED lines=12> */
.L_x_3813:
[----:B------:R-:W-:Y:S05]  /*309b0*/  BSYNC B0 ;  /* 0x0000000000007941 */ /* 0x000fea0003800000 */
.L_x_3799:
[----:B------:R-:W-:Y:S02]  /*309c0*/  ULDC UR4, c[0x0][0xd3c] ;  /* 0x00034f0000047ab9 */ /* 0x000fe40000000800 */
[----:B-1----:R-:W-:-:S13]  /*309d0*/  ISETP.GE.AND P0, PT, R91, UR4, PT ;  /* 0x000000045b007c0c */ /* 0x002fda000bf06270 */
[----:B------:R-:W-:Y:S05]  /*309e0*/  @!P0 BRA `(.L_x_3833) ;  /* 0xfffffd0c00848947 */ /* 0x000fea000383ffff */
[----:B------:R-:W-:Y:S05]  /*309f0*/  BRA `(.L_x_3599) ;  /* 0x0000009800c47947 */ /* 0x000fea0003800000 */
.L_x_3597:
        /* <DEDUP_REMOVED lines=19> */
.L_x_3834:
        /* <DEDUP_REMOVED lines=44> */
.L_x_3838:
        /* <DEDUP_REMOVED lines=39> */
.L_x_3836:
        /* <DEDUP_REMOVED lines=12> */
.L_x_3839:
        /* <DEDUP_REMOVED lines=63> */
.L_x_3840:
        /* <DEDUP_REMOVED lines=61> */
.L_x_3841:
[----:B01----:R-:W-:-:S05]  /*318e0*/  LOP3.LUT R3, RZ, R2, RZ, 0x33, !PT ;  /* 0x00000002ff037212 */ /* 0x003fca00078e33ff */
[----:B------:R-:W-:-:S05]  /*318f0*/  IMAD.IADD R2, R4, 0x1, R3 ;  /* 0x0000000104027824 */ /* 0x000fca00078e0203 */
[----:B------:R1:W-:Y:S01]  /*31900*/  STL [R1+0x464], R2 ;  /* 0x0004640201007387 */ /* 0x0003e20000100800 */
[----:B------:R-:W-:Y:S05]  /*31910*/  BRA `(.L_x_3842) ;  /* 0x0000000000107947 */ /* 0x000fea0003800000 */
.L_x_3837:
[----:B------:R-:W-:Y:S01]  /*31920*/  IMAD.U32 R2, RZ, RZ, UR6 ;  /* 0x00000006ff027e24 */ /* 0x000fe2000f8e00ff */
[----:B------:R0:W-:Y:S04]  /*31930*/  STL [R1+0x464], RZ ;  /* 0x000464ff01007387 */ /* 0x0001e80000100800 */
[----:B------:R0:W-:Y:S04]  /*31940*/  STL [R1+0x468], RZ ;  /* 0x000468ff01007387 */ /* 0x0001e80000100800 */
[----:B------:R0:W-:Y:S02]  /*31950*/  STL [R1+0x460], R2 ;  /* 0x0004600201007387 */ /* 0x0001e40000100800 */
.L_x_3842:
        /* <DEDUP_REMOVED lines=10> */
.L_x_3835:
        /* <DEDUP_REMOVED lines=8> */
[----:B-1----:R-:W1:Y:S01]  /*31a80*/  S2R R5, SR_TID.X ;  /* 0x0000000000057919 */ /* 0x002e620000002100 */
[----:B------:R-:W2:Y:S01]  /*31a90*/  S2UR UR5, SR_CgaCtaId ;  /* 0x00000000000579c3 */ /* 0x000ea20000008800 */
[----:B------:R-:W-:Y:S01]  /*31aa0*/  UMOV UR4, 0x400 ;  /* 0x0000040000047882 */ /* 0x000fe20000000000 */
[----:B------:R-:W-:Y:S01]  /*31ab0*/  BSSY B8, `(.L_x_3843) ;  /* 0x000086d000087945 */ /* 0x000fe20003800000 */
[----:B------:R-:W-:Y:S01]  /*31ac0*/  STL [R1+0x4e0], RZ ;  /* 0x0004e0ff01007387 */ /* 0x000fe20000100800 */
[----:B------:R-:W-:Y:S01]  /*31ad0*/  IMAD.MOV.U32 R19, RZ, RZ, RZ ;  /* 0x000000ffff137224 */ /* 0x000fe200078e00ff */
[----:B------:R-:W-:Y:S01]  /*31ae0*/  ULDC.64 UR40, c[0x0][0x198] ;  /* 0x0000660000287ab9 */ /* 0x000fe20000000a00 */
[----:B------:R-:W-:Y:S01]  /*31af0*/  ULDC UR39, c[0x0][0xc] ;  /* 0x0000030000277ab9 */ /* 0x000fe20000000800 */
[----:B------:R-:W-:Y:S01]  /*31b00*/  STL [R1+0x470], RZ ;  /* 0x000470ff01007387 */ /* 0x000fe20000100800 */
[----:B--2---:R-:W-:-:S06]  /*31b10*/  ULEA UR4, UR5, UR4, 0x18 ;  /* 0x0000000405047291 */ /* 0x004fcc000f8ec03f */
[----:B------:R-:W-:Y:S01]  /*31b20*/  IMAD.U32 R18, RZ, RZ, UR4 ;  /* 0x00000004ff127e24 */ /* 0x000fe2000f8e00ff */
[C---:B-1----:R-:W-:Y:S01]  /*31b30*/  LOP3.LUT R4, R5.reuse, 0x7f, RZ, 0xc0, !PT ;  /* 0x0000007f05047812 */ /* 0x042fe200078ec0ff */
[----:B---3--:R-:W-:-:S05]  /*31b40*/  IMAD.SHL.U32 R0, R5, 0x8, RZ ;  /* 0x0000000805007824 */ /* 0x008fca00078e00ff */
        /* <DEDUP_REMOVED lines=9> */
[----:B------:R-:W-:Y:S02]  /*31be0*/  IMAD.MOV.U32 R4, RZ, RZ, 0x1 ;  /* 0x00000001ff047424 */ /* 0x000fe400078e00ff */
[----:B------:R-:W-:Y:S01]  /*31bf0*/  IMAD.MOV.U32 R2, RZ, RZ, 0x1 ;  /* 0x00000001ff027424 */ /* 0x000fe200078e00ff */
[----:B------:R0:W-:Y:S04]  /*31c00*/  STL [R1+0x474], R3 ;  /* 0x0004740301007387 */ /* 0x0001e80000100800 */
[----:B------:R-:W-:Y:S04]  /*31c10*/  STL [R1+0x478], R4 ;  /* 0x0004780401007387 */ /* 0x000fe80000100800 */
[----:B------:R1:W-:Y:S01]  /*31c20*/  STL [R1+0x47c], R2 ;  /* 0x00047c0201007387 */ /* 0x0003e20000100800 */
[----:B0-----:R-:W-:-:S02]  /*31c30*/  LOP3.LUT R3, R0, 0x40, RZ, 0xfc, !PT ;  /* 0x0000004000037812 */ /* 0x001fc400078efcff */
[C---:B-1----:R-:W-:Y:S02]  /*31c40*/  LOP3.LUT R2, R0.reuse, 0x80, RZ, 0xfc, !PT ;  /* 0x0000008000027812 */ /* 0x042fe400078efcff */
[----:B------:R-:W-:-:S07]  /*31c50*/  LOP3.LUT R0, R0, 0xc0, RZ, 0xfc, !PT ;  /* 0x000000c000007812 */ /* 0x000fce00078efcff */
.L_x_4009:
[----:B------:R-:W2:Y:S01]  /*31c60*/  LDL R14, [R1+0x46c] ;  /* 0x00046c00010e7983 */ /* 0x000ea20000100800 */
[----:B------:R-:W-:Y:S05]  /*31c70*/  YIELD ;  /* 0x0000000000007946 */ /* 0x000fea0003800000 */
[----:B------:R-:W-:Y:S01]  /*31c80*/  ULDC.64 UR4, c[0x0][0xb20] ;  /* 0x0002c80000047ab9 */ /* 0x000fe20000000a00 */
[----:B01----:R-:W-:Y:S02]  /*31c90*/  CS2R R6, SRZ ;  /* 0x0000000000067805 */ /* 0x003fe4000001ff00 */
[----:B------:R-:W-:Y:S01]  /*31ca0*/  ISETP.NE.U32.AND P0, PT, RZ, UR4, PT ;  /* 0x00000004ff007c0c */ /* 0x000fe2000bf05070 */
[----:B------:R-:W0:Y:S01]  /*31cb0*/  LDC.64 R12, c[0x0][0xaf8] ;  /* 0x0002be00ff0c7b82 */ /* 0x000e220000000a00 */
[----:B------:R-:W-:Y:S01]  /*31cc0*/  ULDC.64 UR6, c[0x0][0xb00] ;  /* 0x0002c00000067ab9 */ /* 0x000fe20000000a00 */
[----:B------:R-:W-:Y:S01]  /*31cd0*/  ULDC.64 UR8, c[0x0][0xb08] ;  /* 0x0002c20000087ab9 */ /* 0x000fe20000000a00 */
[----:B------:R-:W-:Y:S01]  /*31ce0*/  ISETP.NE.AND.EX P0, PT, RZ, UR5, PT, P0 ;  /* 0x00000005ff007c0c */ /* 0x000fe2000bf05300 */
[----:B------:R-:W-:-:S04]  /*31cf0*/  ULDC.64 UR4, c[0x0][0xb10] ;  /* 0x0002c40000047ab9 */ /* 0x000fc80000000a00 */
[----:B------:R-:W1:Y:S08]  /*31d00*/  LDC.64 R4, c[0x0][0xb00] ;  /* 0x0002c000ff047b82 */ /* 0x000e700000000a00 */
        /* <DEDUP_REMOVED lines=8> */
[----:B------:R-:W-:Y:S01]  /*31d90*/  ISETP.NE.U32.AND P4, PT, RZ, UR8, PT ;  /* 0x00000008ff007c0c */ /* 0x000fe2000bf85070 */
[----:B------:R-:W-:Y:S01]  /*31da0*/  IMAD.MOV.U32 R8, RZ, RZ, RZ ;  /* 0x000000ffff087224 */ /* 0x000fe200078e00ff */
[----:B------:R-:W-:Y:S01]  /*31db0*/  ISETP.NE.U32.AND P1, PT, RZ, UR4, PT ;  /* 0x00000004ff007c0c */ /* 0x000fe2000bf25070 */
[----:B--2---:R-:W0:Y:S01]  /*31dc0*/  LDC.64 R2, c[0x0][0xb08] ;  /* 0x0002c200ff027b82 */ /* 0x004e220000000a00 */
[----:B------:R-:W-:-:S02]  /*31dd0*/  IMAD.MOV.U32 R0, RZ, RZ, RZ ;  /* 0x000000ffff007224 */ /* 0x000fc400078e00ff */
[----:B------:R-:W-:Y:S01]  /*31de0*/  ISETP.NE.AND.EX P3, PT, RZ, UR5, PT, P1 ;  /* 0x00000005ff007c0c */ /* 0x000fe2000bf65310 */
[----:B-1----:R-:W-:-:S04]  /*31df0*/  IMAD.WIDE R4, R14, 0x4, R4 ;  /* 0x000000040e047825 */ /* 0x002fc800078e0204 */
        /* <DEDUP_REMOVED lines=30> */
.L_x_3844:
        /* <DEDUP_REMOVED lines=16> */
.L_x_3845:
[----:B------:R-:W-:Y:S05]  /*320e0*/  @!P1 BRA `(.L_x_3846) ;  /* 0x00000000000c9947 */ /* 0x000fea0003800000 */
[----:B------:R-:W2:Y:S04]  /*320f0*/  LDG.E R7, desc[UR42][R4.64] ;  /* 0x0000002a04077981 */ /* 0x000ea8000c1e1900 */
[----:B------:R-:W2:Y:S02]  /*32100*/  LDG.E R4, desc[UR42][R4.64+0x4] ;  /* 0x0000042a04047981 */ /* 0x000ea4000c1e1900 */
[----:B--2---:R-:W-:-:S07]  /*32110*/  IMAD.IADD R7, R4, 0x1, -R7 ;  /* 0x0000000104077824 */ /* 0x004fce00078e0a07 */
.L_x_3846:
        /* <DEDUP_REMOVED lines=37> */
.L_x_3849:
[----:B------:R-:W-:-:S13]  /*32370*/  ISETP.NE.AND P0, PT, R3, 0x1, PT ;  /* 0x000000010300780c */ /* 0x000fda0003f05270 */
[----:B------:R-:W1:Y:S02]  /*32380*/  @P0 LDC.64 R4, c[0x0][0xae0] ;  /* 0x0002b800ff040b82 */ /* 0x000e640000000a00 */
[----:B-1----:R-:W-:-:S05]  /*32390*/  @P0 IMAD.HI.U32 R4, R2, R4, RZ ;  /* 0x0000000402040227 */ /* 0x002fca00078e00ff */
[----:B------:R-:W-:-:S07]  /*323a0*/  @P0 SHF.R.U32.HI R2, RZ, R5, R4 ;  /* 0x00000005ff020219 */ /* 0x000fce0000011604 */
.L_x_3850:
[----:B------:R-:W-:Y:S05]  /*323b0*/  BSYNC B0 ;  /* 0x0000000000007941 */ /* 0x000fea0003800000 */
.L_x_3848:
[----:B------:R-:W-:-:S05]  /*323c0*/  IMAD R2, R2, R3, R3 ;  /* 0x0000000302027224 */ /* 0x000fca00078e0203 */
[----:B------:R-:W-:-:S07]  /*323d0*/  VIMNMX R8, R8, R2, PT ;  /* 0x0000000208087248 */ /* 0x000fce0003fe0100 */
.L_x_3847:
        /* <DEDUP_REMOVED lines=25> */
.L_x_3853:
[----:B------:R-:W-:-:S13]  /*32570*/  ISETP.NE.AND P0, PT, R3, 0x1, PT ;  /* 0x000000010300780c */ /* 0x000fda0003f05270 */
[----:B------:R-:W1:Y:S02]  /*32580*/  @P0 LDC.64 R4, c[0x0][0xae0] ;  /* 0x0002b800ff040b82 */ /* 0x000e640000000a00 */
[----:B-1----:R-:W-:-:S05]  /*32590*/  @P0 IMAD.HI.U32 R4, R2, R4, RZ ;  /* 0x0000000402040227 */ /* 0x002fca00078e00ff */
[----:B------:R-:W-:-:S07]  /*325a0*/  @P0 SHF.R.U32.HI R2, RZ, R5, R4 ;  /* 0x00000005ff020219 */ /* 0x000fce0000011604 */
.L_x_3854:
[----:B------:R-:W-:Y:S05]  /*325b0*/  BSYNC B0 ;  /* 0x0000000000007941 */ /* 0x000fea0003800000 */
.L_x_3852:
[----:B------:R-:W-:-:S05]  /*325c0*/  IMAD R2, R2, R3, RZ ;  /* 0x0000000302027224 */ /* 0x000fca00078e02ff */
[----:B------:R-:W-:-:S07]  /*325d0*/  VIMNMX R6, R6, R2, !PT ;  /* 0x0000000206067248 */ /* 0x000fce0007fe0100 */
.L_x_3851:
        /* <DEDUP_REMOVED lines=41> */
.L_x_3856:
[----:B------:R-:W-:Y:S05]  /*32870*/  BSYNC B0 ;  /* 0x0000000000007941 */ /* 0x000fea0003800000 */
.L_x_3855:
        /* <DEDUP_REMOVED lines=25> */
.L_x_4090:
[----:B--2---:R-:W-:Y:S02]  /*32a10*/  ISETP.NE.AND P0, PT, R14, RZ, PT ;  /* 0x000000ff0e00720c */ /* 0x004fe40003f05270 */
[----:B------:R-:W-:-:S11]  /*32a20*/  PLOP3.LUT P6, PT, PT, PT, PT, 0x8, 0x0 ;  /* 0x000000000000781c */ /* 0x000fd60003fce170 */
[----:B------:R-:W-:Y:S05]  /*32a30*/  @P0 BRA `(.L_x_3860) ;  /* 0x00000000000c0947 */ /* 0x000fea0003800000 */
[----:B------:R-:W-:-:S03]  /*32a40*/  UMOV UR4, 0xffffffff ;  /* 0xffffffff00047882 */ /* 0x000fc60000000000 */
[----:B------:R-:W-:Y:S05]  /*32a50*/  BRA.DIV UR4, `(.L_x_3861) ;  /* 0x0000009204e07947 */ /* 0x000fea000b800000 */
[----:B------:R-:W-:-:S13]  /*32a60*/  ELECT P6, URZ, PT ;  /* 0x00000000003f782f */ /* 0x000fda00038c0000 */
.L_x_3860:
        /* <DEDUP_REMOVED lines=9> */
.L_x_4093:
[----:B------:R-:W-:Y:S05]  /*32b00*/  BSYNC B1 ;  /* 0x0000000000017941 */ /* 0x000fea0003800000 */
.L_x_3862:
[----:B------:R-:W-:Y:S04]  /*32b10*/  BSSY B1, `(.L_x_3864) ;  /* 0x000007f000017945 */ /* 0x000fe80003800000 */
[----:B------:R-:W-:Y:S05]  /*32b20*/  @!P6 BRA `(.L_x_3865) ;  /* 0x0000000400f4e947 */ /* 0x000fea0003800000 */
[----:B------:R-:W1:Y:S04]  /*32b30*/  LDL R8, [R1+0x470] ;  /* 0x0004700001087983 */ /* 0x000e680000100800 */
[----:B------:R-:W2:Y:S01]  /*32b40*/  LDL R7, [R1+0x47c] ;  /* 0x00047c0001077983 */ /* 0x000ea20000100800 */
[----:B------:R-:W3:Y:S01]  /*32b50*/  S2R R6, SR_TID.X ;  /* 0x0000000000067919 */ /* 0x000ee20000002100 */
[----:B------:R-:W-:Y:S01]  /*32b60*/  BSSY B2, `(.L_x_3866) ;  /* 0x0000007000027945 */ /* 0x000fe20003800000 */
[----:B---3--:R-:W-:-:S04]  /*32b70*/  LOP3.LUT R6, R6, 0x7f, RZ, 0xc0, !PT ;  /* 0x0000007f06067812 */ /* 0x008fc800078ec0ff */
[----:B------:R-:W-:Y:S01]  /*32b80*/  ISETP.NE.AND P1, PT, R6, RZ, PT ;  /* 0x000000ff0600720c */ /* 0x000fe20003f25270 */
[----:B-1----:R-:W-:Y:S01]  /*32b90*/  IMAD R5, R8, 0x8, R18 ;  /* 0x0000000808057824 */ /* 0x002fe200078e0212 */
[----:B--2---:R-:W-:-:S04]  /*32ba0*/  SHF.L.U32 R10, R7, 0x1f, RZ ;  /* 0x0000001f070a7819 */ /* 0x004fc800000006ff */
[----:B------:R-:W1:Y:S02]  /*32bb0*/  SYNCS.PHASECHK.TRANS64.TRYWAIT P0, [R5+URZ+0x324a0], R10 ;  /* 0x0324a00a050075a7 */ /* 0x000e64000800017f */
[----:B-1----:R-:W-:Y:S05]  /*32bc0*/  @!P0 BRA `(.L_x_3867) ;  /* 0x0000009000b88947 */ /* 0x002fea0003800000 */
.L_x_4094:
[----:B------:R-:W-:Y:S05]  /*32bd0*/  BSYNC B2 ;  /* 0x0000000000027941 */ /* 0x000fea0003800000 */
.L_x_3866:
        /* <DEDUP_REMOVED lines=9> */
.L_x_3869:
[----:B------:R-:W-:Y:S05]  /*32c70*/  BSYNC B2 ;  /* 0x0000000000027941 */ /* 0x000fea0003800000 */
.L_x_3868:
        /* <DEDUP_REMOVED lines=13> */
.L_x_3870:
        /* <DEDUP_REMOVED lines=13> */
.L_x_4095:
[----:B------:R-:W-:Y:S05]  /*32e20*/  BSYNC B2 ;  /* 0x0000000000027941 */ /* 0x000fea0003800000 */
.L_x_3871:
[----:B------:R-:W-:Y:S01]  /*32e30*/  BSSY B2, `(.L_x_3873) ;  /* 0x000000b000027945 */ /* 0x000fe20003800000 */
[----:B-12---:R-:W-:Y:S02]  /*32e40*/  IMAD.MOV.U32 R10, RZ, RZ, 0x0 ;  /* 0x00000000ff0a7424 */ /* 0x006fe400078e00ff */
[----:B------:R-:W-:Y:S01]  /*32e50*/  IMAD.MOV.U32 R11, RZ, RZ, 0x12f00000 ;  /* 0x12f00000ff0b7424 */ /* 0x000fe200078e00ff */
[----:B------:R-:W-:Y:S06]  /*32e60*/  @P1 BRA `(.L_x_3874) ;  /* 0x00000000001c1947 */ /* 0x000fec0003800000 */
[----:B------:R-:W1:Y:S02]  /*32e70*/  S2R R7, SR_TID.X ;  /* 0x0000000000077919 */ /* 0x000e640000002100 */
[----:B-1----:R-:W-:Y:S01]  /*32e80*/  LOP3.LUT R8, R7, 0x1f, RZ, 0xc0, !PT ;  /* 0x0000001f07087812 */ /* 0x002fe200078ec0ff */
[----:B------:R-:W-:-:S03]  /*32e90*/  IMAD.MOV.U32 R7, RZ, RZ, 0xc000 ;  /* 0x0000c000ff077424 */ /* 0x000fc600078e00ff */
[----:B------:R-:W-:Y:S01]  /*32ea0*/  ISETP.NE.AND P0, PT, R8, RZ, PT ;  /* 0x000000ff0800720c */ /* 0x000fe20003f05270 */
[----:B------:R1:W-:-:S12]  /*32eb0*/  SYNCS.ARRIVE.TRANS64 RZ, [R5+URZ+0x324b0], R7 ;  /* 0x0324b00705ff79a7 */ /* 0x0003d8000800003f */
[----:B-1----:R-:W-:Y:S05]  /*32ec0*/  @!P0 BRA `(.L_x_3874) ;  /* 0x0000000000048947 */ /* 0x002fea0003800000 */
[----:B------:R-:W-:Y:S01]  /*32ed0*/  BPT.TRAP 0x1 ;  /* 0x000000040000795c */ /* 0x000fe20000300000 */
.L_x_3874:
[----:B------:R-:W-:Y:S05]  /*32ee0*/  BSYNC B2 ;  /* 0x0000000000027941 */ /* 0x000fea0003800000 */
.L_x_3873:
        /* <DEDUP_REMOVED lines=10> */
.L_x_3875:
        /* <DEDUP_REMOVED lines=15> */
.L_x_3876:
        /* <DEDUP_REMOVED lines=15> */
.L_x_3877:
        /* <DEDUP_REMOVED lines=15> */
.L_x_3878:
        /* <DEDUP_REMOVED lines=10> */
.L_x_3865:
[----:B------:R-:W-:Y:S05]  /*33300*/  BSYNC B1 ;  /* 0x0000000000017941 */ /* 0x000fea0003800000 */
.L_x_3864:
[----:B------:R-:W2:Y:S04]  /*33310*/  LDL.LU R10, [R1+0x470] ;  /* 0x00047000010a7983 */ /* 0x000ea80000300800 */
[----:B------:R-:W3:Y:S01]  /*33320*/  LDL.LU R8, [R1+0x47c] ;  /* 0x00047c0001087983 */ /* 0x000ee20000300800 */
[----:B-1----:R-:W-:Y:S01]  /*33330*/  VIADD R5, R9, 0xfffffffe ;  /* 0xfffffffe09057836 */ /* 0x002fe20000000000 */
        /* <DEDUP_REMOVED lines=10> */
.L_x_3894:
[----:B------:R-:W-:Y:S05]  /*333e0*/  YIELD ;  /* 0x0000000000007946 */ /* 0x000fea0003800000 */
[----:B------:R-:W-:Y:S04]  /*333f0*/  BSSY B1, `(.L_x_3879) ;  /* 0x000007e000017945 */ /* 0x000fe80003800000 */
[----:B--2---:R-:W-:Y:S05]  /*33400*/  @!P6 BRA `(.L_x_3880) ;  /* 0x0000000400f0e947 */ /* 0x004fea0003800000 */
[----:B-1----:R-:W2:Y:S04]  /*33410*/  LDL R6, [R1+0x470] ;  /* 0x0004700001067983 */ /* 0x002ea80000100800 */
[----:B------:R-:W3:Y:S01]  /*33420*/  LDL R7, [R1+0x47c] ;  /* 0x00047c0001077983 */ /* 0x000ee20000100800 */
[----:B------:R-:W1:Y:S01]  /*33430*/  S2R R8, SR_TID.X ;  /* 0x0000000000087919 */ /* 0x000e620000002100 */
[----:B------:R-:W-:Y:S01]  /*33440*/  BSSY B2, `(.L_x_3881) ;  /* 0x0000007000027945 */ /* 0x000fe20003800000 */
[----:B-1----:R-:W-:-:S04]  /*33450*/  LOP3.LUT R8, R8, 0x7f, RZ, 0xc0, !PT ;  /* 0x0000007f08087812 */ /* 0x002fc800078ec0ff */
[----:B------:R-:W-:Y:S01]  /*33460*/  ISETP.NE.AND P2, PT, R8, RZ, PT ;  /* 0x000000ff0800720c */ /* 0x000fe20003f45270 */
[----:B--2---:R-:W-:Y:S01]  /*33470*/  IMAD R6, R6, 0x8, R18 ;  /* 0x0000000806067824 */ /* 0x004fe200078e0212 */
[----:B---3--:R-:W-:-:S04]  /*33480*/  SHF.L.U32 R7, R7, 0x1f, RZ ;  /* 0x0000001f07077819 */ /* 0x008fc800000006ff */
[----:B------:R-:W1:Y:S02]  /*33490*/  SYNCS.PHASECHK.TRANS64.TRYWAIT P1, [R6+URZ+0x324a0], R7 ;  /* 0x0324a007060075a7 */ /* 0x000e64000802017f */
[----:B-1----:R-:W-:Y:S05]  /*334a0*/  @!P1 BRA `(.L_x_3882) ;  /* 0x0000008800a89947 */ /* 0x002fea0003800000 */
.L_x_4096:
[----:B------:R-:W-:Y:S05]  /*334b0*/  BSYNC B2 ;  /* 0x0000000000027941 */ /* 0x000fea0003800000 */
.L_x_3881:
        /* <DEDUP_REMOVED lines=9> */
.L_x_3884:
[----:B------:R-:W-:Y:S05]  /*33550*/  BSYNC B2 ;  /* 0x0000000000027941 */ /* 0x000fea0003800000 */
.L_x_3883:
        /* <DEDUP_REMOVED lines=12> */
.L_x_3885:
        /* <DEDUP_REMOVED lines=13> */
.L_x_4097:
[----:B------:R-:W-:Y:S05]  /*336f0*/  BSYNC B2 ;  /* 0x0000000000027941 */ /* 0x000fea0003800000 */
.L_x_3886:
        /* <DEDUP_REMOVED lines=11> */
.L_x_3889:
[----:B------:R-:W-:Y:S05]  /*337b0*/  BSYNC B2 ;  /* 0x0000000000027941 */ /* 0x000fea0003800000 */
.L_x_3888:
        /* <DEDUP_REMOVED lines=10> */
.L_x_3890:
        /* <DEDUP_REMOVED lines=15> */
.L_x_3891:
        /* <DEDUP_REMOVED lines=15> */
.L_x_3892:
        /* <DEDUP_REMOVED lines=15> */
.L_x_3893:
        /* <DEDUP_REMOVED lines=10> */
.L_x_3880:
[----:B------:R-:W-:Y:S05]  /*33bd0*/  BSYNC B1 ;  /* 0x0000000000017941 */ /* 0x000fea0003800000 */
.L_x_3879:
        /* <DEDUP_REMOVED lines=8> */
[----:B---3--:R-:W-:-:S03]  /*33c60*/  LOP3.LUT R8, R8, R7, RZ, 0x3c, !PT ;  /* 0x0000000708087212 */ /* 0x008fc600078e3cff */
[----:B------:R2:W-:Y:S04]  /*33c70*/  STL [R1+0x470], R6 ;  /* 0x0004700601007387 */ /* 0x0005e80000100800 */
[----:B------:R2:W-:Y:S01]  /*33c80*/  STL [R1+0x47c], R8 ;  /* 0x00047c0801007387 */ /* 0x0005e20000100800 */
[----:B------:R-:W-:Y:S05]  /*33c90*/  @P2 BRA `(.L_x_3894) ;  /* 0xfffffff400d02947 */ /* 0x000fea000383ffff */
.L_x_3858:
[----:B------:R-:W-:Y:S05]  /*33ca0*/  BSYNC B0 ;  /* 0x0000000000007941 */ /* 0x000fea0003800000 */
.L_x_3857:
[----:B-12---:R-:W2:Y:S01]  /*33cb0*/  LDL R8, [R1+0x488] ;  /* 0x0004880001087983 */ /* 0x006ea20000100800 */
[----:B------:R-:W1:Y:S01]  /*33cc0*/  LDC R0, c[0x0][0x448] ;  /* 0x00011200ff007b82 */ /* 0x000e620000000800 */
[----:B------:R-:W-:Y:S07]  /*33cd0*/  @!P0 WARPSYNC.ALL ;  /* 0x0000000000008948 */ /* 0x000fee0003800000 */
[----:B------:R-:W-:Y:S01]  /*33ce0*/  @!P0 BAR.SYNC.DEFER_BLOCKING 0xc, 0x180 ;  /* 0x0306000000008b1d */ /* 0x000fe20000010000 */
[----:B-1----:R-:W-:-:S13]  /*33cf0*/  ISETP.NE.AND P1, PT, R0, 0x1, PT ;  /* 0x000000010000780c */ /* 0x002fda0003f25270 */
[----:B------:R-:W1:Y:S08]  /*33d00*/  @P1 LDC R0, c[0x0][0x44c] ;  /* 0x00011300ff001b82 */ /* 0x000e700000000800 */
[----:B------:R-:W3:Y:S01]  /*33d10*/  @P1 LDC R3, c[0x0][0x450] ;  /* 0x00011400ff031b82 */ /* 0x000ee20000000800 */
[----:B--2---:R-:W-:-:S04]  /*33d20*/  VIADD R2, R8, 0x7f ;  /* 0x0000007f08027836 */ /* 0x004fc80000000000 */
[----:B-1----:R-:W-:-:S05]  /*33d30*/  @P1 IMAD.HI.U32 R0, R2, R0, RZ ;  /* 0x0000000002001227 */ /* 0x002fca00078e00ff */
[----:B---3--:R-:W-:-:S05]  /*33d40*/  @P1 SHF.R.U32.HI R2, RZ, R3, R0 ;  /* 0x00000003ff021219 */ /* 0x008fca0000011600 */
[----:B------:R-:W-:Y:S02]  /*33d50*/  IMAD.IADD R0, R20, 0x1, R2 ;  /* 0x0000000114007824 */ /* 0x000fe400078e0202 */
[----:B------:R-:W1:Y:S02]  /*33d60*/  LDC.64 R2, c[0x0][0xad8] ;  /* 0x0002b600ff027b82 */ /* 0x000e640000000a00 */
[----:B-1----:R-:W-:Y:S01]  /*33d70*/  ISETP.GE.AND P2, PT, R3, 0x1, PT ;  /* 0x000000010300780c */ /* 0x002fe20003f46270 */
        /* <DEDUP_REMOVED lines=13> */
.L_x_3897:
[----:B------:R-:W-:-:S13]  /*33e50*/  ISETP.NE.AND P0, PT, R3, 0x1, PT ;  /* 0x000000010300780c */ /* 0x000fda0003f05270 */
[----:B------:R-:W1:Y:S02]  /*33e60*/  @P0 LDC.64 R6, c[0x0][0xae0] ;  /* 0x0002b800ff060b82 */ /* 0x000e640000000a00 */
[----:B-1----:R-:W-:-:S05]  /*33e70*/  @P0 IMAD.HI.U32 R6, R2, R6, RZ ;  /* 0x0000000602060227 */ /* 0x002fca00078e00ff */
[----:B------:R-:W-:-:S07]  /*33e80*/  @P0 SHF.R.U32.HI R2, RZ, R7, R6 ;  /* 0x00000007ff020219 */ /* 0x000fce0000011606 */
.L_x_3898:
[----:B------:R-:W-:Y:S05]  /*33e90*/  BSYNC B0 ;  /* 0x0000000000007941 */ /* 0x000fea0003800000 */
.L_x_3896:
[----:B------:R-:W-:-:S05]  /*33ea0*/  IMAD R2, R2, R3, R3 ;  /* 0x0000000302027224 */ /* 0x000fca00078e0203 */
[----:B------:R-:W-:-:S07]  /*33eb0*/  VIMNMX R5, R5, R2, PT ;  /* 0x0000000205057248 */ /* 0x000fce0003fe0100 */
.L_x_3895:
[----:B------:R-:W2:Y:S01]  /*33ec0*/  LDL R7, [R1+0x4e8] ;  /* 0x0004e80001077983 */ /* 0x000ea20000100800 */
[----:B------:R-:W1:Y:S01]  /*33ed0*/  @P1 LDC R2, c[0x0][0x44c] ;  /* 0x00011300ff021b82 */ /* 0x000e620000000800 */
[----:B------:R-:W-:Y:S01]  /*33ee0*/  VIADD R5, R5, 0x5f ;  /* 0x0000005f05057836 */ /* 0x000fe20000000000 */
[----:B------:R-:W-:Y:S01]  /*33ef0*/  ULDC UR4, c[0x0][0xad4] ;  /* 0x0002b50000047ab9 */ /* 0x000fe20000000800 */
[----:B------:R-:W-:Y:S02]  /*33f00*/  IMAD.MOV.U32 R0, RZ, RZ, R8 ;  /* 0x000000ffff007224 */ /* 0x000fe400078e0008 */
[----:B------:R-:W-:-:S03]  /*33f10*/  IMAD.HI R5, R5, 0x2aaaaaab, RZ ;  /* 0x2aaaaaab05057827 */ /* 0x000fc600078e02ff */
[----:B------:R-:W3:Y:S01]  /*33f20*/  @P1 LDC R6, c[0x0][0x450] ;  /* 0x00011400ff061b82 */ /* 0x000ee20000000800 */
[----:B-1----:R-:W-:-:S05]  /*33f30*/  @P1 IMAD.HI.U32 R2, R8, R2, RZ ;  /* 0x0000000208021227 */ /* 0x002fca00078e00ff */
[----:B---3--:R-:W-:Y:S02]  /*33f40*/  @P1 SHF.R.U32.HI R0, RZ, R6, R2 ;  /* 0x00000006ff001219 */ /* 0x008fe40000011602 */
[----:B------:R-:W-:-:S03]  /*33f50*/  SHF.R.U32.HI R2, RZ, 0x1f, R5 ;  /* 0x0000001fff027819 */ /* 0x000fc60000011605 */
[----:B------:R-:W-:Y:S01]  /*33f60*/  IMAD.IADD R0, R17, 0x1, R0 ;  /* 0x0000000111007824 */ /* 0x000fe200078e0200 */
[----:B------:R-:W-:-:S03]  /*33f70*/  LEA.HI.SX32 R8, R5, R2, 0x1c ;  /* 0x0000000205087211 */ /* 0x000fc600078fe2ff */
[----:B------:R-:W-:Y:S02]  /*33f80*/  VIADD R2, R0, -UR4 ;  /* 0x8000000400027c36 */ /* 0x000fe40008000000 */
        /* <DEDUP_REMOVED lines=13> */
.L_x_3901:
[----:B------:R-:W-:-:S13]  /*34060*/  ISETP.NE.AND P0, PT, R3, 0x1, PT ;  /* 0x000000010300780c */ /* 0x000fda0003f05270 */
[----:B------:R-:W1:Y:S02]  /*34070*/  @P0 LDC.64 R6, c[0x0][0xae0] ;  /* 0x0002b800ff060b82 */ /* 0x000e640000000a00 */
[----:B-1----:R-:W-:-:S05]  /*34080*/  @P0 IMAD.HI.U32 R6, R0, R6, RZ ;  /* 0x0000000600060227 */ /* 0x002fca00078e00ff */
[----:B------:R-:W-:-:S07]  /*34090*/  @P0 SHF.R.U32.HI R0, RZ, R7, R6 ;  /* 0x00000007ff000219 */ /* 0x000fce0000011606 */
.L_x_3902:
[----:B------:R-:W-:Y:S05]  /*340a0*/  BSYNC B0 ;  /* 0x0000000000007941 */ /* 0x000fea0003800000 */
.L_x_3900:
[----:B------:R-:W-:-:S05]  /*340b0*/  IMAD R0, R0, R3, RZ ;  /* 0x0000000300007224 */ /* 0x000fca00078e02ff */
[----:B------:R-:W-:-:S07]  /*340c0*/  VIMNMX R2, R2, R0, !PT ;  /* 0x0000000002027248 */ /* 0x000fce0007fe0100 */
.L_x_3899:
[----:B------:R-:W-:Y:S01]  /*340d0*/  IMAD.HI R2, R2, 0x2aaaaaab, RZ ;  /* 0x2aaaaaab02027827 */ /* 0x000fe200078e02ff */
[----:B------:R-:W-:Y:S01]  /*340e0*/  ISETP.NE.AND P1, PT, R4, RZ, PT ;  /* 0x000000ff0400720c */ /* 0x000fe20003f25270 */
[----:B------:R1:W-:Y:S01]  /*340f0*/  STL [R1+0x4ac], RZ ;  /* 0x0004acff01007387 */ /* 0x0003e20000100800 */
[----:B------:R-:W-:Y:S02]  /*34100*/  BSSY B0, `(.L_x_3903) ;  /* 0x0000024000007945 */ /* 0x000fe40003800000 */
[----:B------:R-:W-:-:S04]  /*34110*/  SHF.R.U32.HI R0, RZ, 0x1f, R2 ;  /* 0x0000001fff007819 */ /* 0x000fc80000011602 */
[----:B------:R-:W-:-:S04]  /*34120*/  LEA.HI.SX32 R0, R2, R0, 0x1c ;  /* 0x0000000002007211 */ /* 0x000fc800078fe2ff */
[----:B------:R-:W-:Y:S01]  /*34130*/  VIMNMX R9, RZ, R0, !PT ;  /* 0x00000000ff097248 */ /* 0x000fe20007fe0100 */
[----:B------:R-:W2:Y:S03]  /*34140*/  @!P1 LDC R4, c[0x0][0xae8] ;  /* 0x0002ba00ff049b82 */ /* 0x000ea60000000800 */
[----:B------:R-:W-:Y:S01]  /*34150*/  ISETP.GT.AND P0, PT, R5, R9, PT ;  /* 0x000000090500720c */ /* 0x000fe20003f04270 */
[----:B------:R1:W-:-:S12]  /*34160*/  STL [R1+0x4a8], R9 ;  /* 0x0004a80901007387 */ /* 0x0003d80000100800 */
[----:B-1----:R-:W-:Y:S05]  /*34170*/  @!P0 BRA `(.L_x_3904) ;  /* 0x0000000000708947 */ /* 0x002fea0003800000 */
        /* <DEDUP_REMOVED lines=28> */
.L_x_3904:
[----:B------:R-:W-:Y:S05]  /*34340*/  BSYNC B0 ;  /* 0x0000000000007941 */ /* 0x000fea0003800000 */
.L_x_3903:
[----:B------:R-:W3:Y:S04]  /*34350*/  LDL R0, [R1+0x4ac] ;  /* 0x0004ac0001007983 */ /* 0x000ee80000100800 */
[----:B-1----:R-:W3:Y:S01]  /*34360*/  LDL R2, [R1+0x4e4] ;  /* 0x0004e40001027983 */ /* 0x002ee20000100800 */
[----:B------:R-:W-:Y:S01]  /*34370*/  BSSY B7, `(.L_x_3905) ;  /* 0x00004c2000077945 */ /* 0x000fe20003800000 */
[----:B---3--:R-:W-:-:S05]  /*34380*/  IMAD R2, R2, R0, R9 ;  /* 0x0000000002027224 */ /* 0x008fca00078e0209 */
[----:B------:R-:W-:Y:S01]  /*34390*/  VIADDMNMX R0, R2, R0, R5, PT ;  /* 0x0000000002007246 */ /* 0x000fe20003800105 */
        /* <DEDUP_REMOVED lines=10> */
[----:B--2---:R-:W2:Y:S01]  /*34440*/  LDC.64 R4, c[0x0][0xd60] ;  /* 0x00035800ff047b82 */ /* 0x004ea20000000a00 */
[----:B------:R-:W1:Y:S08]  /*34450*/  FLO.U32 R0, UR4 ;  /* 0x0000000400007d00 */ /* 0x000e7000080e0000 */
[----:B------:R-:W2:Y:S01]  /*34460*/  POPC R2, UR4 ;  /* 0x0000000400027d09 */ /* 0x000ea20008000000 */
[----:B-1----:R-:W-:-:S13]  /*34470*/  ISETP.EQ.U32.AND P0, PT, R0, R3, PT ;  /* 0x000000030000720c */ /* 0x002fda0003f02070 */
[----:B--2---:R-:W2:Y:S01]  /*34480*/  @P0 ATOMG.E.ADD.STRONG.GPU PT, R5, desc[UR42][R4.64], R2 ;  /* 0x00000002040509a8 */ /* 0x004ea200081ee1ea */
[----:B------:R-:W1:Y:S02]  /*34490*/  S2R R3, SR_LTMASK ;  /* 0x0000000000037919 */ /* 0x000e640000003900 */
[----:B-1----:R-:W-:-:S06]  /*344a0*/  LOP3.LUT R3, R3, UR4, RZ, 0xc0, !PT ;  /* 0x0000000403037c12 */ /* 0x002fcc000f8ec0ff */
[----:B------:R-:W1:Y:S01]  /*344b0*/  POPC R3, R3 ;  /* 0x0000000300037309 */ /* 0x000e620000000000 */
[----:B--2---:R-:W1:Y:S02]  /*344c0*/  SHFL.IDX PT, R0, R5, R0, 0x1f ;  /* 0x00001f0005007589 */ /* 0x004e6400000e0000 */
[----:B-1----:R-:W-:-:S05]  /*344d0*/  IADD3 R0, R0, UR39, R3 ;  /* 0x0000002700007c10 */ /* 0x002fca000fffe003 */
[----:B------:R4:W-:Y:S01]  /*344e0*/  STL [R1+0x460], R0 ;  /* 0x0004600001007387 */ /* 0x0009e20000100800 */
[----:B------:R-:W-:Y:S05]  /*344f0*/  BRA `(.L_x_3907) ;  /* 0x0000004800a47947 */ /* 0x000fea0003800000 */
.L_x_3906:
        /* <DEDUP_REMOVED lines=20> */
.L_x_3909:
[----:B------:R-:W-:Y:S05]  /*34640*/  BSYNC B6 ;  /* 0x0000000000067941 */ /* 0x000fea0003800000 */
.L_x_3908:
        /* <DEDUP_REMOVED lines=9> */
[----:B--2---:R-:W-:Y:S02]  /*346e0*/  IMAD.U32 R4, RZ, RZ, UR6 ;  /* 0x00000006ff047e24 */ /* 0x004fe4000f8e00ff */
[----:B------:R-:W-:Y:S02]  /*346f0*/  IMAD.U32 R5, RZ, RZ, UR7 ;  /* 0x00000007ff057e24 */ /* 0x000fe4000f8e00ff */
        /* <DEDUP_REMOVED lines=8> */
[----:B0--3--:R-:W-:Y:S05]  /*34780*/  CALL.ABS.NOINC R2 ;  /* 0x0000000002007343 */ /* 0x009fea0003c00000 */
.L_x_3912:
        /* <DEDUP_REMOVED lines=15> */
.L_x_3911:
[----:B------:R-:W-:Y:S05]  /*34880*/  BSYNC B6 ;  /* 0x0000000000067941 */ /* 0x000fea0003800000 */
.L_x_3910:
[----:B------:R-:W3:Y:S01]  /*34890*/  LDL R0, [R1+0x46c] ;  /* 0x00046c0001007983 */ /* 0x000ee20000100800 */
[----:B------:R-:W-:Y:S02]  /*348a0*/  ULDC.64 UR4, c[0x0][0xaf0] ;  /* 0x0002bc0000047ab9 */ /* 0x000fe40000000a00 */
[----:B------:R-:W-:Y:S01]  /*348b0*/  ISETP.NE.U32.AND P0, PT, RZ, UR4, PT ;  /* 0x00000004ff007c0c */ /* 0x000fe2000bf05070 */
[----:B------:R-:W4:Y:S03]  /*348c0*/  LDL R17, [R1+0x4b0] ;  /* 0x0004b00001117983 */ /* 0x000f260000100800 */
[----:B------:R-:W-:Y:S01]  /*348d0*/  ISETP.NE.AND.EX P0, PT, RZ, UR5, PT, P0 ;  /* 0x00000005ff007c0c */ /* 0x000fe2000bf05300 */
[----:B------:R-:W-:-:S12]  /*348e0*/  ULDC.64 UR4, c[0x0][0xb00] ;  /* 0x0002c00000047ab9 */ /* 0x000fd80000000a00 */
[----:B------:R-:W1:Y:S01]  /*348f0*/  @P0 LDC.64 R2, c[0x0][0xaf0] ;  /* 0x0002bc00ff020b82 */ /* 0x000e620000000a00 */
[----:B---3--:R-:W-:Y:S02]  /*34900*/  IMAD.MOV.U32 R7, RZ, RZ, R0 ;  /* 0x000000ffff077224 */ /* 0x008fe400078e0000 */
[----:B-1----:R-:W-:-:S05]  /*34910*/  @P0 IMAD.WIDE R2, R0, 0x4, R2 ;  /* 0x0000000400020825 */ /* 0x002fca00078e0202 */
[----:B------:R1:W3:Y:S01]  /*34920*/  @P0 LDG.E R7, desc[UR42][R2.64] ;  /* 0x0000002a02070981 */ /* 0x0002e2000c1e1900 */
[----:B----4-:R-:W-:Y:S01]  /*34930*/  VIADD R0, R17, 0xffffffff ;  /* 0xffffffff11007836 */ /* 0x010fe20000000000 */
[----:B-1----:R-:W1:Y:S02]  /*34940*/  LDC.64 R2, c[0x0][0x418] ;  /* 0x00010600ff027b82 */ /* 0x002e640000000a00 */
[----:B-1----:R-:W-:Y:S01]  /*34950*/  LOP3.LUT P0, RZ, R2, UR4, RZ, 0xfc, !PT ;  /* 0x0000000402ff7c12 */ /* 0x002fe2000f80fcff */
[----:B------:R-:W-:-:S03]  /*34960*/  UMOV UR4, 0xffffffff ;  /* 0xffffffff00047882 */ /* 0x000fc60000000000 */
[----:B------:R-:W-:Y:S02]  /*34970*/  LOP3.LUT P0, RZ, R3, UR5, RZ, 0xfc, P0 ;  /* 0x0000000503ff7c12 */ /* 0x000fe4000800fcff */
[----:B---3--:R-:W-:Y:S01]  /*34980*/  SHF.R.S32.HI R8, RZ, 0x1f, R7 ;  /* 0x0000001fff087819 */ /* 0x008fe20000011407 */
[----:B------:R1:W-:Y:S01]  /*34990*/  STL [R1+0x464], R7 ;  /* 0x0004640701007387 */ /* 0x0003e20000100800 */
[----:B------:R-:W-:-:S03]  /*349a0*/  SEL R17, R7, RZ, !P0 ;  /* 0x000000ff07117207 */ /* 0x000fc60004000000 */
[----:B------:R1:W-:Y:S01]  /*349b0*/  STL [R1+0x468], R8 ;  /* 0x0004680801007387 */ /* 0x0003e20000100800 */
[----:B------:R-:W-:Y:S05]  /*349c0*/  BRA.DIV UR4, `(.L_x_3913) ;  /* 0x0000007604887947 */ /* 0x000fea000b800000 */
[----:B--2---:R-:W2:Y:S02]  /*349d0*/  S2R R4, SR_TID.X ;  /* 0x0000000000047919 */ /* 0x004ea40000002100 */
[----:B--2---:R-:W-:-:S04]  /*349e0*/  SHF.R.U32.HI R4, RZ, 0x5, R4 ;  /* 0x00000005ff047819 */ /* 0x004fc80000011604 */
[----:B------:R-:W-:-:S05]  /*349f0*/  LOP3.LUT R4, R4, 0x3, RZ, 0xc0, !PT ;  /* 0x0000000304047812 */ /* 0x000fca00078ec0ff */
[----:B------:R2:W3:Y:S02]  /*34a00*/  SHFL.IDX PT, R14, R4, RZ, 0x1f ;  /* 0x00001fff040e7589 */ /* 0x0004e400000e0000 */
.L_x_4100:
        /* <DEDUP_REMOVED lines=11> */
.L_x_4103:
        /* <DEDUP_REMOVED lines=24> */
.L_x_3916:
[----:B--2---:R-:W2:Y:S01]  /*34c40*/  LDL R2, [R1+0x478] ;  /* 0x0004780001027983 */ /* 0x004ea20000100800 */
[----:B---3--:R-:W-:Y:S01]  /*34c50*/  IMAD R0, R19, 0x8, R18 ;  /* 0x0000000813007824 */ /* 0x008fe200078e0212 */
[----:B--2---:R-:W-:-:S04]  /*34c60*/  SHF.L.U32 R2, R2, 0x1f, RZ ;  /* 0x0000001f02027819 */ /* 0x004fc800000006ff */
[----:B------:R-:W2:Y:S02]  /*34c70*/  SYNCS.PHASECHK.TRANS64.TRYWAIT P0, [R0+URZ+0x32440], R2 ;  /* 0x03244002000075a7 */ /* 0x000ea4000800017f */
[----:B--2---:R-:W-:Y:S05]  /*34c80*/  @!P0 BRA `(.L_x_3917) ;  /* 0x00000074002c8947 */ /* 0x004fea0003800000 */
.L_x_4104:
        /* <DEDUP_REMOVED lines=11> */
.L_x_3918:
        /* <DEDUP_REMOVED lines=24> */
.L_x_3914:
[----:B--2---:R-:W2:Y:S04]  /*34ec0*/  LDL R2, [R1+0x46c] ;  /* 0x00046c0001027983 */ /* 0x004ea80000100800 */
[----:B------:R-:W4:Y:S01]  /*34ed0*/  LDL R3, [R1+0x498] ;  /* 0x0004980001037983 */ /* 0x000f220000100800 */
[----:B------:R-:W-:Y:S05]  /*34ee0*/  WARPSYNC.ALL ;  /* 0x0000000000007948 */ /* 0x000fea0003800000 */
[----:B------:R-:W-:Y:S01]  /*34ef0*/  ULDC.64 UR4, c[0x0][0xaf8] ;  /* 0x0002be0000047ab9 */ /* 0x000fe20000000a00 */
[----:B---3--:R-:W-:Y:S01]  /*34f00*/  VIADD R0, R18, 0x18400 ;  /* 0x0001840012007836 */ /* 0x008fe20000000000 */
[----:B------:R-:W-:Y:S01]  /*34f10*/  BAR.SYNC.DEFER_BLOCKING 0x8, 0x180 ;  /* 0x0206000000007b1d */ /* 0x000fe20000010000 */
[----:B------:R-:W-:-:S03]  /*34f20*/  ISETP.NE.U32.AND P0, PT, RZ, UR4, PT ;  /* 0x00000004ff007c0c */ /* 0x000fc6000bf05070 */
[----:B------:R-:W-:Y:S02]  /*34f30*/  LOP3.LUT P1, RZ, R0, 0x3ff, RZ, 0xc0, !PT ;  /* 0x000003ff00ff7812 */ /* 0x000fe4000782c0ff */
[----:B------:R-:W-:Y:S01]  /*34f40*/  ISETP.NE.AND.EX P0, PT, RZ, UR5, PT, P0 ;  /* 0x00000005ff007c0c */ /* 0x000fe2000bf05300 */
[----:B------:R-:W-:Y:S01]  /*34f50*/  BSSY B6, `(.L_x_3919) ;  /* 0x0000019000067945 */ /* 0x000fe20003800000 */
[----:B--2---:R-:W-:-:S04]  /*34f60*/  SHF.R.S32.HI R0, RZ, 0x1f, R2 ;  /* 0x0000001fff007819 */ /* 0x004fc80000011402 */
[----:B------:R-:W-:Y:S02]  /*34f70*/  SEL R4, R0, RZ, !P0 ;  /* 0x000000ff00047207 */ /* 0x000fe40004000000 */
[----:B----4-:R-:W-:Y:S02]  /*34f80*/  SHF.R.S32.HI R3, RZ, 0x1f, R3 ;  /* 0x0000001fff037819 */ /* 0x010fe40000011403 */
        /* <DEDUP_REMOVED lines=20> */
[----:B0-2---:R-:W-:Y:S05]  /*350d0*/  CALL.ABS.NOINC R2 ;  /* 0x0000000002007343 */ /* 0x005fea0003c00000 */
.L_x_3920:
[----:B------:R-:W-:Y:S05]  /*350e0*/  BSYNC B6 ;  /* 0x0000000000067941 */ /* 0x000fea0003800000 */
.L_x_3919:
[----:B------:R-:W3:Y:S01]  /*350f0*/  LDL R11, [R1+0x488] ;  /* 0x00048800010b7983 */ /* 0x000ee20000100800 */
[----:B-1----:R-:W1:Y:S01]  /*35100*/  LDC R7, c[0x0][0x448] ;  /* 0x00011200ff077b82 */ /* 0x002e620000000800 */
[----:B------:R-:W-:Y:S01]  /*35110*/  ULDC.64 UR4, c[0x0][0x298] ;  /* 0x0000a60000047ab9 */ /* 0x000fe20000000a00 */
[----:B------:R-:W-:Y:S01]  /*35120*/  ULDC.64 UR6, c[0x0][0x280] ;  /* 0x0000a00000067ab9 */ /* 0x000fe20000000a00 */
[----:B--2---:R-:W2:Y:S04]  /*35130*/  LDL R4, [R1+0x4b8] ;  /* 0x0004b80001047983 */ /* 0x004ea80000100800 */
        /* <DEDUP_REMOVED lines=12> */
[----:B---3--:R-:W-:-:S04]  /*35200*/  IMAD.IADD R5, R0, 0x1, R11 ;  /* 0x0000000100057824 */ /* 0x008fc800078e020b */
[----:B0-----:R-:W-:-:S04]  /*35210*/  @P0 IMAD.HI.U32 R2, R5, R2, RZ ;  /* 0x0000000205020227 */ /* 0x001fc800078e00ff */
[----:B------:R-:W-:Y:S01]  /*35220*/  IMAD.MOV.U32 R0, RZ, RZ, R5 ;  /* 0x000000ffff007224 */ /* 0x000fe200078e0005 */
[----:B-1----:R-:W-:Y:S01]  /*35230*/  @P0 SHF.R.U32.HI R0, RZ, R3, R2 ;  /* 0x00000003ff000219 */ /* 0x002fe20000011602 */
[----:B--2---:R-:W-:-:S04]  /*35240*/  IMAD R2, R4, UR4, RZ ;  /* 0x0000000404027c24 */ /* 0x004fc8000f8e02ff */
        /* <DEDUP_REMOVED lines=40> */
[----:B------:R-:W0:Y:S04]  /*354d0*/  SHFL.IDX PT, R5, R3, RZ, 0x181f ;  /* 0x00181fff03057589 */ /* 0x000e2800000e0000 */
[----:B------:R-:W1:Y:S01]  /*354e0*/  SHFL.IDX PT, R4, R2, RZ, 0x181f ;  /* 0x00181fff02047589 */ /* 0x000e6200000e0000 */
[----:B--2---:R-:W-:-:S03]  /*354f0*/  IMAD R0, R11, R7, RZ ;  /* 0x000000070b007224 */ /* 0x004fc600078e02ff */
[----:B------:R-:W-:Y:S01]  /*35500*/  SHFL.IDX PT, R7, R2, 0x1, 0x181f ;  /* 0x00381f0002077f89 */ /* 0x000fe200000e0000 */
[----:B---3--:R-:W-:-:S03]  /*35510*/  IMAD.IADD R10, R10, 0x1, R6 ;  /* 0x000000010a0a7824 */ /* 0x008fc600078e0206 */
[----:B------:R-:W2:Y:S01]  /*35520*/  SHFL.IDX PT, R6, R3, 0x1, 0x181f ;  /* 0x00381f0003067f89 */ /* 0x000ea200000e0000 */
[C---:B------:R-:W-:Y:S01]  /*35530*/  VIADD R11, R10.reuse, 0x10 ;  /* 0x000000100a0b7836 */ /* 0x040fe20000000000 */
[CC--:B------:R-:W-:Y:S02]  /*35540*/  ISETP.GE.AND P1, PT, R10.reuse, R0.reuse, PT ;  /* 0x000000000a00720c */ /* 0x0c0fe40003f26270 */
[----:B------:R-:W-:Y:S02]  /*35550*/  STL [R1+0x488], R10 ;  /* 0x0004880a01007387 */ /* 0x000fe40000100800 */
[----:B------:R-:W-:Y:S02]  /*35560*/  ISETP.GE.AND P2, PT, R11, R0, PT ;  /* 0x000000000b00720c */ /* 0x000fe40003f46270 */
[----:B------:R3:W-:Y:S07]  /*35570*/  STL [R1+0x4c0], R11 ;  /* 0x0004c00b01007387 */ /* 0x0007ee0000100800 */
[----:B0-----:R-:W-:Y:S01]  /*35580*/  @!P1 LEA R5, P3, R9, R5, 0x1 ;  /* 0x0000000509059211 */ /* 0x001fe200078608ff */
[----:B---3--:R-:W-:-:S04]  /*35590*/  VIADD R11, R10, 0x20 ;  /* 0x000000200a0b7836 */ /* 0x008fc80000000000 */
        /* <DEDUP_REMOVED lines=65> */
[----:B------:R0:W-:Y:S04]  /*359b0*/  @!P1 LDGSTS.E.BYPASS.LTC128B.128 [R8+0x1b400], desc[UR42][R4.64], !P0 ;  /* 0x1b40000004089fae */ /* 0x0001e8000c101d6a */
[----:B01----:R0:W2:Y:S02]  /*359c0*/  SHFL.IDX PT, R4, R2, 0x7, 0x181f ;  /* 0x00f81f0002047f89 */ /* 0x0030a400000e0000 */
.L_x_4121:
[----:B0-----:R-:W3:Y:S02]  /*359d0*/  LDL R2, [R1+0x488] ;  /* 0x0004880001027983 */ /* 0x001ee40000100800 */
[----:B---3--:R-:W-:-:S05]  /*359e0*/  VIADD R2, R2, 0x70 ;  /* 0x0000007002027836 */ /* 0x008fca0000000000 */
[----:B------:R-:W-:Y:S01]  /*359f0*/  ISETP.GE.AND P1, PT, R2, R0, PT ;  /* 0x000000000200720c */ /* 0x000fe20003f26270 */
[----:B------:R0:W-:-:S12]  /*35a00*/  STL [R1+0x4dc], R2 ;  /* 0x0004dc0201007387 */ /* 0x0001d80000100800 */
[----:B0-----:R-:W-:-:S05]  /*35a10*/  @!P1 LEA R2, P2, R9, R3, 0x1 ;  /* 0x0000000309029211 */ /* 0x001fca00078408ff */
[----:B--2---:R-:W-:-:S05]  /*35a20*/  @!P1 IMAD.X R3, RZ, RZ, R4, P2 ;  /* 0x000000ffff039224 */ /* 0x004fca00010e0604 */
[----:B------:R-:W-:Y:S01]  /*35a30*/  @!PT LDS RZ, [RZ] ;  /* 0x00000000fffff984 */ /* 0x000fe20000000800 */
[----:B------:R-:W-:Y:S01]  /*35a40*/  @!PT LDS RZ, [RZ] ;  /* 0x00000000fffff984 */ /* 0x000fe20000000800 */
[----:B------:R-:W-:Y:S01]  /*35a50*/  @!PT LDS RZ, [RZ] ;  /* 0x00000000fffff984 */ /* 0x000fe20000000800 */
[----:B------:R0:W-:Y:S01]  /*35a60*/  @!P1 LDGSTS.E.BYPASS.LTC128B.128 [R8+0x1bc00], desc[UR42][R2.64], !P0 ;  /* 0x1bc0000002089fae */ /* 0x0001e2000c101d6a */
[----:B------:R-:W-:Y:S01]  /*35a70*/  PLOP3.LUT P0, PT, PT, PT, PT, 0x80, 0x0 ;  /* 0x000000000000781c */ /* 0x000fe20003f0f070 */
[----:B------:R-:W-:-:S12]  /*35a80*/  NOP ;  /* 0x0000000000007918 */ /* 0x000fd80000000000 */
.L_x_3922:
        /* <DEDUP_REMOVED lines=37> */
.L_x_3924:
[----:B------:R-:W-:Y:S05]  /*35ce0*/  BSYNC B6 ;  /* 0x0000000000067941 */ /* 0x000fea0003800000 */
.L_x_3923:
        /* <DEDUP_REMOVED lines=144> */
[----:B------:R2:W3:Y:S04]  /*365f0*/  SHFL.IDX PT, R6, R0, 0x7, 0x181f ;  /* 0x00f81f0000067f89 */ /* 0x0004e800000e0000 */
[----:B------:R2:W-:Y:S04]  /*36600*/  @!P4 LDGSTS.E.BYPASS.LTC128B.128 [R9+0x25400], desc[UR42][R4.64], !P3 ;  /* 0x254000000409cfae */ /* 0x0005e8000d901d6a */
[----:B------:R2:W-:Y:S04]  /*36610*/  @!P4 LDGSTS.E.BYPASS.LTC128B.128 [R9+0x29400], desc[UR42][R4.64+0x80], !P2 ;  /* 0x294000800409cfae */ /* 0x0005e8000d101d6a */
[----:B------:R2:W-:Y:S04]  /*36620*/  @!P4 LDGSTS.E.BYPASS.LTC128B.128 [R9+0x2d400], desc[UR42][R4.64+0x100], !P1 ;  /* 0x2d4001000409cfae */ /* 0x0005e8000c901d6a */
[----:B-1----:R2:W-:Y:S02]  /*36630*/  @!P4 LDGSTS.E.BYPASS.LTC128B.128 [R9+0x31400], desc[UR42][R4.64+0x180], !P0 ;  /* 0x314001800409cfae */ /* 0x0025e4000c101d6a */
.L_x_4139:
[----:B--2---:R-:W2:Y:S01]  /*36640*/  LDL.LU R0, [R1+0x4dc] ;  /* 0x0004dc0001007983 */ /* 0x004ea20000300800 */
[----:B------:R-:W-:Y:S01]  /*36650*/  BSSY B0, `(.L_x_3926) ;  /* 0x000000d000007945 */ /* 0x000fe20003800000 */
[----:B--2---:R-:W-:-:S13]  /*36660*/  ISETP.GE.AND P4, PT, R0, R3, PT ;  /* 0x000000030000720c */ /* 0x004fda0003f86270 */
[----:B------:R-:W-:Y:S05]  /*36670*/  @P4 BRA `(.L_x_3927) ;  /* 0x0000000000284947 */ /* 0x000fea0003800000 */
[----:B------:R-:W2:Y:S01]  /*36680*/  LDL R0, [R1+0x474] ;  /* 0x0004740001007983 */ /* 0x000ea20000100800 */
[----:B------:R-:W-:-:S05]  /*36690*/  LEA R2, P4, R8, R2, 0x1 ;  /* 0x0000000208027211 */ /* 0x000fca00078808ff */
[----:B---3--:R-:W-:-:S05]  /*366a0*/  IMAD.X R3, RZ, RZ, R6, P4 ;  /* 0x000000ffff037224 */ /* 0x008fca00020e0606 */
[----:B------:R-:W-:Y:S01]  /*366b0*/  @!PT LDS RZ, [RZ] ;  /* 0x00000000fffff984 */ /* 0x000fe20000000800 */
[----:B------:R-:W-:Y:S01]  /*366c0*/  @!PT LDS RZ, [RZ] ;  /* 0x00000000fffff984 */ /* 0x000fe20000000800 */
[----:B------:R-:W-:Y:S01]  /*366d0*/  @!PT LDS RZ, [RZ] ;  /* 0x00000000fffff984 */ /* 0x000fe20000000800 */
[----:B--2---:R1:W-:Y:S04]  /*366e0*/  LDGSTS.E.BYPASS.LTC128B.128 [R0+0x25c00], desc[UR42][R2.64], !P3 ;  /* 0x25c0000002007fae */ /* 0x0043e8000d901d6a */
[----:B------:R1:W-:Y:S04]  /*366f0*/  LDGSTS.E.BYPASS.LTC128B.128 [R0+0x29c00], desc[UR42][R2.64+0x80], !P2 ;  /* 0x29c0008002007fae */ /* 0x0003e8000d101d6a */
[----:B------:R1:W-:Y:S04]  /*36700*/  LDGSTS.E.BYPASS.LTC128B.128 [R0+0x2dc00], desc[UR42][R2.64+0x100], !P1 ;  /* 0x2dc0010002007fae */ /* 0x0003e8000c901d6a */
[----:B------:R1:W-:Y:S02]  /*36710*/  LDGSTS.E.BYPASS.LTC128B.128 [R0+0x31c00], desc[UR42][R2.64+0x180], !P0 ;  /* 0x31c0018002007fae */ /* 0x0003e4000c101d6a */
.L_x_3927:
[----:B------:R-:W-:Y:S05]  /*36720*/  BSYNC B0 ;  /* 0x0000000000007941 */ /* 0x000fea0003800000 */
.L_x_3926:
[----:B------:R-:W-:Y:S01]  /*36730*/  NOP ;  /* 0x0000000000007918 */ /* 0x000fe20000000000 */
[----:B------:R-:W-:-:S13]  /*36740*/  PLOP3.LUT P0, PT, PT, PT, PT, 0x80, 0x0 ;  /* 0x000000000000781c */ /* 0x000fda0003f0f070 */
.L_x_3928:
[----:B------:R-:W-:Y:S02]  /*36750*/  PLOP3.LUT P1, PT, P1, P0, PT, 0xa2, 0x0 ;  /* 0x000000000000781c */ /* 0x000fe40000f21472 */
[----:B------:R-:W-:-:S08]  /*36760*/  @P0 R2UR P1, UR4, R18 ;  /* 0x00000000120402ca */ /* 0x000fd00000020000 */
[----:B------:R-:W-:-:S05]  /*36770*/  @P0 PLOP3.LUT P0, PT, P1, PT, PT, 0x80, 0x0 ;  /* 0x000000000000081c */ /* 0x000fca0000f0f070 */
[----:B------:R-:W-:Y:S01]  /*36780*/  @!P1 SYNCS.ARRIVE.TRANS64.RED.A0T1 RZ, [UR4+0x32410], RZ ;  /* 0x032410ffffff99a7 */ /* 0x000fe20008200404 */
[----:B------:R-:W-:Y:S07]  /*36790*/  @!P1 ARRIVES.LDGSTSBAR.64.TRANSCNT [UR4+0x32410] ;  /* 0x03241000ff0099b0 */ /* 0x000fee0008000a84 */
[----:B------:R-:W-:Y:S05]  /*367a0*/  @P0 BRA.U.ANY `(.L_x_3928) ;  /* 0xfffffffd00e80947 */ /* 0x000fea000393ffff */
[----:B-1----:R-:W2:Y:S02]  /*367b0*/  LDL.LU R2, [R1+0x4e0] ;  /* 0x0004e00001027983 */ /* 0x002ea40000300800 */
        /* <DEDUP_REMOVED lines=9> */
[----:B------:R-:W2:Y:S03]  /*36850*/  SYNCS.PHASECHK.TRANS64.TRYWAIT P0, [R18+URZ+0x32420], R0 ;  /* 0x03242000120075a7 */ /* 0x000ea6000800017f */
[----:B-12---:R-:W-:Y:S05]  /*36860*/  @!P0 BRA `(.L_x_3930) ;  /* 0x0000007000888947 */ /* 0x006fea0003800000 */
.L_x_4140:
[----:B------:R-:W-:Y:S05]  /*36870*/  BSYNC B0 ;  /* 0x0000000000007941 */ /* 0x000fea0003800000 */
.L_x_3929:
[----:B------:R-:W2:Y:S01]  /*36880*/  LDL R2, [R1+0x48c] ;  /* 0x00048c0001027983 */ /* 0x000ea20000100800 */
[----:B------:R-:W-:Y:S01]  /*36890*/  BSSY B0, `(.L_x_3931) ;  /* 0x000005a000007945 */ /* 0x000fe20003800000 */
[----:B--2---:R-:W-:-:S13]  /*368a0*/  LOP3.LUT P0, RZ, R2, 0x1, RZ, 0xc0, !PT ;  /* 0x0000000102ff7812 */ /* 0x004fda000780c0ff */
[----:B------:R-:W-:Y:S05]  /*368b0*/  @!P0 BRA `(.L_x_3932) ;  /* 0x00000004005c8947 */ /* 0x000fea0003800000 */
[----:B0-----:R-:W1:Y:S01]  /*368c0*/  LDL R4, [R1+0x478] ;  /* 0x0004780001047983 */ /* 0x001e620000100800 */
[----:B------:R-:W0:Y:S02]  /*368d0*/  S2R R2, SR_TID.X ;  /* 0x0000000000027919 */ /* 0x000e240000002100 */
[----:B0-----:R-:W-:Y:S01]  /*368e0*/  LOP3.LUT R3, R2, 0x7f, RZ, 0xc0, !PT ;  /* 0x0000007f02037812 */ /* 0x001fe200078ec0ff */
[----:B------:R-:W-:Y:S01]  /*368f0*/  IMAD R2, R19, 0x8, R18 ;  /* 0x0000000813027824 */ /* 0x000fe200078e0212 */
[----:B------:R-:W-:Y:S02]  /*36900*/  BSSY B1, `(.L_x_3933) ;  /* 0x0000005000017945 */ /* 0x000fe40003800000 */
[----:B------:R-:W-:Y:S02]  /*36910*/  ISETP.NE.AND P1, PT, R3, RZ, PT ;  /* 0x000000ff0300720c */ /* 0x000fe40003f25270 */
[----:B-1----:R-:W-:-:S04]  /*36920*/  SHF.L.U32 R0, R4, 0x1f, RZ ;  /* 0x0000001f04007819 */ /* 0x002fc800000006ff */
[----:B------:R-:W0:Y:S02]  /*36930*/  SYNCS.PHASECHK.TRANS64.TRYWAIT P0, [R2+URZ+0x32460], R0 ;  /* 0x03246000020075a7 */ /* 0x000e24000800017f */
[----:B0-----:R-:W-:Y:S05]  /*36940*/  @!P0 BRA `(.L_x_3934) ;  /* 0x0000007000648947 */ /* 0x001fea0003800000 */
.L_x_4141:
[----:B------:R-:W-:Y:S05]  /*36950*/  BSYNC B1 ;  /* 0x0000000000017941 */ /* 0x000fea0003800000 */
.L_x_3933:
        /* <DEDUP_REMOVED lines=9> */
.L_x_3936:
[----:B------:R-:W-:Y:S05]  /*369f0*/  BSYNC B1 ;  /* 0x0000000000017941 */ /* 0x000fea0003800000 */
.L_x_3935:
        /* <DEDUP_REMOVED lines=12> */
.L_x_3937:
        /* <DEDUP_REMOVED lines=15> */
.L_x_3938:
        /* <DEDUP_REMOVED lines=15> */
.L_x_3939:
        /* <DEDUP_REMOVED lines=15> */
.L_x_3940:
        /* <DEDUP_REMOVED lines=10> */
.L_x_3932:
[----:B------:R-:W-:Y:S05]  /*36e30*/  BSYNC B0 ;  /* 0x0000000000007941 */ /* 0x000fea0003800000 */
.L_x_3931:
[----:B0-----:R-:W1:Y:S04]  /*36e40*/  LDL R4, [R1+0x4b0] ;  /* 0x0004b00001047983 */ /* 0x001e680000100800 */
[----:B------:R-:W2:Y:S01]  /*36e50*/  LDL R5, [R1+0x484] ;  /* 0x0004840001057983 */ /* 0x000ea20000100800 */
[----:B------:R-:W-:Y:S01]  /*36e60*/  BSSY B0, `(.L_x_3941) ;  /* 0x00001f8000007945 */ /* 0x000fe20003800000 */
[----:B-1----:R-:W-:-:S05]  /*36e70*/  VIADD R0, R4, 0xfffffffe ;  /* 0xfffffffe04007836 */ /* 0x002fca0000000000 */
[----:B--2---:R-:W-:-:S13]  /*36e80*/  ISETP.GE.AND P0, PT, R0, R5, PT ;  /* 0x000000050000720c */ /* 0x004fda0003f06270 */
[----:B------:R-:W-:Y:S05]  /*36e90*/  @!P0 BRA `(.L_x_3942) ;  /* 0x0000001c00d08947 */ /* 0x000fea0003800000 */
[----:B------:R-:W2:Y:S04]  /*36ea0*/  LDL.LU R9, [R1+0x4e4] ;  /* 0x0004e40001097983 */ /* 0x000ea80000300800 */
[----:B------:R-:W4:Y:S04]  /*36eb0*/  LDL.LU R8, [R1+0x4ac] ;  /* 0x0004ac0001087983 */ /* 0x000f280000300800 */
[----:B------:R-:W5:Y:S04]  /*36ec0*/  LDL.LU R7, [R1+0x4ec] ;  /* 0x0004ec0001077983 */ /* 0x000f680000300800 */
[----:B---3--:R-:W3:Y:S04]  /*36ed0*/  LDL.LU R6, [R1+0x4a8] ;  /* 0x0004a80001067983 */ /* 0x008ee80000300800 */
[----:B------:R-:W3:Y:S01]  /*36ee0*/  LDL.LU R4, [R1+0x4e8] ;  /* 0x0004e80001047983 */ /* 0x000ee20000300800 */
[----:B------:R-:W-:Y:S01]  /*36ef0*/  BSSY B2, `(.L_x_3943) ;  /* 0x00000ad000027945 */ /* 0x000fe20003800000 */
[----:B--2---:R-:W-:-:S04]  /*36f00*/  VIADD R3, R9, 0x1 ;  /* 0x0000000109037836 */ /* 0x004fc80000000000 */
[----:B----4-:R-:W-:Y:S01]  /*36f10*/  IMAD R3, R3, R8, RZ ;  /* 0x0000000803037224 */ /* 0x010fe200078e02ff */
[----:B------:R-:W-:Y:S02]  /*36f20*/  LOP3.LUT R8, RZ, R5, RZ, 0x33, !PT ;  /* 0x00000005ff087212 */ /* 0x000fe400078e33ff */
[----:B-----5:R-:W-:Y:S02]  /*36f30*/  LOP3.LUT R2, RZ, R7, RZ, 0x33, !PT ;  /* 0x00000007ff027212 */ /* 0x020fe400078e33ff */
[----:B------:R-:W-:-:S04]  /*36f40*/  LOP3.LUT R3, RZ, R3, RZ, 0x33, !PT ;  /* 0x00000003ff037212 */ /* 0x000fc800078e33ff */
[----:B---3--:R-:W-:Y:S02]  /*36f50*/  VIADDMNMX R2, R3, -R6, R2, !PT ;  /* 0x8000000603027246 */ /* 0x008fe40007800102 */
        /* <DEDUP_REMOVED lines=42> */
.L_x_3947:
        /* <DEDUP_REMOVED lines=8> */
.L_x_4142:
[----:B------:R-:W-:Y:S05]  /*37280*/  BSYNC B3 ;  /* 0x0000000000037941 */ /* 0x000fea0003800000 */
.L_x_3948:
        /* <DEDUP_REMOVED lines=9> */
.L_x_3951:
[----:B------:R-:W-:Y:S05]  /*37320*/  BSYNC B3 ;  /* 0x0000000000037941 */ /* 0x000fea0003800000 */
.L_x_3950:
        /* <DEDUP_REMOVED lines=12> */
.L_x_3952:
        /* <DEDUP_REMOVED lines=13> */
.L_x_4143:
[----:B------:R-:W-:Y:S05]  /*374c0*/  BSYNC B3 ;  /* 0x0000000000037941 */ /* 0x000fea0003800000 */
.L_x_3953:
        /* <DEDUP_REMOVED lines=11> */
.L_x_3956:
[----:B------:R-:W-:Y:S05]  /*37580*/  BSYNC B3 ;  /* 0x0000000000037941 */ /* 0x000fea0003800000 */
.L_x_3955:
        /* <DEDUP_REMOVED lines=9> */
.L_x_3957:
        /* <DEDUP_REMOVED lines=15> */
.L_x_3958:
        /* <DEDUP_REMOVED lines=15> */
.L_x_3959:
        /* <DEDUP_REMOVED lines=15> */
.L_x_3960:
        /* <DEDUP_REMOVED lines=10> */
.L_x_3946:
[----:B------:R-:W-:Y:S05]  /*37990*/  BSYNC B1 ;  /* 0x0000000000017941 */ /* 0x000fea0003800000 */
.L_x_3945:
[----:B------:R-:W2:Y:S02]  /*379a0*/  LDL.LU R5, [R1+0x4b0] ;  /* 0x0004b00001057983 */ /* 0x000ea40000300800 */
[----:B--2---:R-:W-:-:S07]  /*379b0*/  VIADD R0, R5, 0xfffffffd ;  /* 0xfffffffd05007836 */ /* 0x004fce0000000000 */
.L_x_3944:
[----:B------:R-:W-:Y:S05]  /*379c0*/  BSYNC B2 ;  /* 0x0000000000027941 */ /* 0x000fea0003800000 */
.L_x_3943:
[----:B------:R-:W-:-:S05]  /*379d0*/  VIADD R8, R8, 0xfffffffe ;  /* 0xfffffffe08087836 */ /* 0x000fca0000000000 */
[----:B------:R-:W-:-:S13]  /*379e0*/  ISETP.NE.AND P0, PT, R8, R4, PT ;  /* 0x000000040800720c */ /* 0x000fda0003f05270 */
[----:B------:R-:W-:Y:S05]  /*379f0*/  @!P0 BRA `(.L_x_3942) ;  /* 0x0000001000f88947 */ /* 0x000fea0003800000 */
.L_x_3993:
        /* <DEDUP_REMOVED lines=35> */
.L_x_3963:
        /* <DEDUP_REMOVED lines=8> */
.L_x_4144:
[----:B------:R-:W-:Y:S05]  /*37cb0*/  BSYNC B2 ;  /* 0x0000000000027941 */ /* 0x000fea0003800000 */
.L_x_3964:
        /* <DEDUP_REMOVED lines=9> */
.L_x_3967:
[----:B------:R-:W-:Y:S05]  /*37d50*/  BSYNC B2 ;  /* 0x0000000000027941 */ /* 0x000fea0003800000 */
.L_x_3966:
        /* <DEDUP_REMOVED lines=12> */
.L_x_3968:
        /* <DEDUP_REMOVED lines=13> */
.L_x_4145:
[----:B------:R-:W-:Y:S05]  /*37ef0*/  BSYNC B2 ;  /* 0x0000000000027941 */ /* 0x000fea0003800000 */
.L_x_3969:
        /* <DEDUP_REMOVED lines=11> */
.L_x_3972:
[----:B------:R-:W-:Y:S05]  /*37fb0*/  BSYNC B2 ;  /* 0x0000000000027941 */ /* 0x000fea0003800000 */
.L_x_3971:
        /* <DEDUP_REMOVED lines=9> */
.L_x_3973:
        /* <DEDUP_REMOVED lines=15> */
.L_x_3974:
        /* <DEDUP_REMOVED lines=15> */
.L_x_3975:
        /* <DEDUP_REMOVED lines=15> */
.L_x_3976:
        /* <DEDUP_REMOVED lines=10> */
.L_x_3962:
[----:B------:R-:W-:Y:S05]  /*383c0*/  BSYNC B1 ;  /* 0x0000000000017941 */ /* 0x000fea0003800000 */
.L_x_3961:
        /* <DEDUP_REMOVED lines=35> */
.L_x_3979:
        /* <DEDUP_REMOVED lines=8> */
.L_x_4146:
[----:B------:R-:W-:Y:S05]  /*38680*/  BSYNC B2 ;  /* 0x0000000000027941 */ /* 0x000fea0003800000 */
.L_x_3980:
        /* <DEDUP_REMOVED lines=9> */
.L_x_3983:
[----:B------:R-:W-:Y:S05]  /*38720*/  BSYNC B2 ;  /* 0x0000000000027941 */ /* 0x000fea0003800000 */
.L_x_3982:
        /* <DEDUP_REMOVED lines=12> */
.L_x_3984:
        /* <DEDUP_REMOVED lines=13> */
.L_x_4147:
[----:B------:R-:W-:Y:S05]  /*388c0*/  BSYNC B2 ;  /* 0x0000000000027941 */ /* 0x000fea0003800000 */
.L_x_3985:
        /* <DEDUP_REMOVED lines=11> */
.L_x_3988:
[----:B------:R-:W-:Y:S05]  /*38980*/  BSYNC B2 ;  /* 0x0000000000027941 */ /* 0x000fea0003800000 */
.L_x_3987:
        /* <DEDUP_REMOVED lines=9> */
.L_x_3989:
        /* <DEDUP_REMOVED lines=15> */
.L_x_3990:
        /* <DEDUP_REMOVED lines=15> */
.L_x_3991:
        /* <DEDUP_REMOVED lines=15> */
.L_x_3992:
        /* <DEDUP_REMOVED lines=10> */
.L_x_3978:
[----:B------:R-:W-:Y:S05]  /*38d90*/  BSYNC B1 ;  /* 0x0000000000017941 */ /* 0x000fea0003800000 */
.L_x_3977:
[----:B------:R-:W2:Y:S01]  /*38da0*/  LDL R5, [R1+0x484] ;  /* 0x0004840001057983 */ /* 0x000ea20000100800 */
[----:B------:R-:W-:Y:S01]  /*38db0*/  VIADD R0, R0, 0xfffffffe ;  /* 0xfffffffe00007836 */ /* 0x000fe20000000000 */
[----:B--2---:R-:W-:-:S13]  /*38dc0*/  ISETP.GT.AND P0, PT, R6, R5, PT ;  /* 0x000000050600720c */ /* 0x004fda0003f04270 */
[----:B------:R-:W-:Y:S05]  /*38dd0*/  @P0 BRA `(.L_x_3993) ;  /* 0xffffffec00080947 */ /* 0x000fea000383ffff */
.L_x_3942:
[----:B------:R-:W-:Y:S05]  /*38de0*/  BSYNC B0 ;  /* 0x0000000000007941 */ /* 0x000fea0003800000 */
.L_x_3941:
[----:B------:R-:W0:Y:S02]  /*38df0*/  S2R R2, SR_TID.X ;  /* 0x0000000000027919 */ /* 0x000e240000002100 */
[----:B0-----:R-:W-:Y:S02]  /*38e00*/  LOP3.LUT R3, R2, 0x7f, RZ, 0xc0, !PT ;  /* 0x0000007f02037812 */ /* 0x001fe400078ec0ff */
[----:B------:R-:W2:Y:S01]  /*38e10*/  LDL.LU R2, [R1+0x478] ;  /* 0x0004780001027983 */ /* 0x000ea20000300800 */
[----:B------:R-:W-:Y:S01]  /*38e20*/  VIADD R19, R19, 0x1 ;  /* 0x0000000113137836 */ /* 0x000fe20000000000 */
[----:B------:R-:W-:Y:S01]  /*38e30*/  ISETP.NE.AND P1, PT, R3, RZ, PT ;  /* 0x000000ff0300720c */ /* 0x000fe20003f25270 */
[----:B------:R-:W-:Y:S03]  /*38e40*/  BSSY B0, `(.L_x_3994) ;  /* 0x0000013000007945 */ /* 0x000fe60003800000 */
[----:B------:R-:W-:-:S04]  /*38e50*/  ISETP.NE.AND P0, PT, R19, 0x2, PT ;  /* 0x000000021300780c */ /* 0x000fc80003f05270 */
[----:B------:R-:W-:-:S04]  /*38e60*/  SEL R0, RZ, 0x1, P0 ;  /* 0x00000001ff007807 */ /* 0x000fc80000000000 */
[----:B--2---:R-:W-:-:S05]  /*38e70*/  LOP3.LUT R2, R2, R0, RZ, 0x3c, !PT ;  /* 0x0000000002027212 */ /* 0x004fca00078e3cff */
[----:B------:R0:W-:Y:S01]  /*38e80*/  STL [R1+0x478], R2 ;  /* 0x0004780201007387 */ /* 0x0001e20000100800 */
[----:B------:R-:W-:Y:S05]  /*38e90*/  @P1 BRA `(.L_x_3995) ;  /* 0x0000000000341947 */ /* 0x000fea0003800000 */
[----:B------:R-:W1:Y:S01]  /*38ea0*/  S2R R3, SR_LANEID ;  /* 0x0000000000037919 */ /* 0x000e620000000000 */
[----:B------:R-:W-:Y:S01]  /*38eb0*/  VOTEU.ANY UR4, UPT, PT ;  /* 0x0000000000047886 */ /* 0x000fe200038e0100 */
[----:B------:R-:W2:Y:S01]  /*38ec0*/  LDC.64 R4, c[0x0][0xd60] ;  /* 0x00035800ff047b82 */ /* 0x000ea20000000a00 */
[----:B------:R-:W1:Y:S08]  /*38ed0*/  FLO.U32 R0, UR4 ;  /* 0x0000000400007d00 */ /* 0x000e7000080e0000 */
[----:B0-----:R-:W2:Y:S01]  /*38ee0*/  POPC R2, UR4 ;  /* 0x0000000400027d09 */ /* 0x001ea20008000000 */
[----:B-1----:R-:W-:-:S13]  /*38ef0*/  ISETP.EQ.U32.AND P1, PT, R0, R3, PT ;  /* 0x000000030000720c */ /* 0x002fda0003f22070 */
[----:B--2---:R-:W2:Y:S01]  /*38f00*/  @P1 ATOMG.E.ADD.STRONG.GPU PT, R5, desc[UR42][R4.64], R2 ;  /* 0x00000002040519a8 */ /* 0x004ea200081ee1ea */
[----:B------:R-:W0:Y:S02]  /*38f10*/  S2R R3, SR_LTMASK ;  /* 0x0000000000037919 */ /* 0x000e240000003900 */
[----:B0-----:R-:W-:-:S06]  /*38f20*/  LOP3.LUT R3, R3, UR4, RZ, 0xc0, !PT ;  /* 0x0000000403037c12 */ /* 0x001fcc000f8ec0ff */
[----:B------:R-:W0:Y:S01]  /*38f30*/  POPC R3, R3 ;  /* 0x0000000300037309 */ /* 0x000e220000000000 */
[----:B--2---:R-:W0:Y:S02]  /*38f40*/  SHFL.IDX PT, R0, R5, R0, 0x1f ;  /* 0x00001f0005007589 */ /* 0x004e2400000e0000 */
[----:B0-----:R-:W-:-:S05]  /*38f50*/  IADD3 R0, R0, UR39, R3 ;  /* 0x0000002700007c10 */ /* 0x001fca000fffe003 */
[----:B------:R1:W-:Y:S02]  /*38f60*/  STL [R1+0x460], R0 ;  /* 0x0004600001007387 */ /* 0x0003e40000100800 */
.L_x_3995:
[----:B------:R-:W-:Y:S05]  /*38f70*/  BSYNC B0 ;  /* 0x0000000000007941 */ /* 0x000fea0003800000 */
.L_x_3994:
[----:B------:R-:W-:-:S07]  /*38f80*/  SEL R19, R19, RZ, P0 ;  /* 0x000000ff13137207 */ /* 0x000fce0000000000 */
.L_x_3907:
[----:B------:R-:W-:Y:S05]  /*38f90*/  BSYNC B7 ;  /* 0x0000000000077941 */ /* 0x000fea0003800000 */
.L_x_3905:
[----:B-1--4-:R-:W4:Y:S02]  /*38fa0*/  LDL R0, [R1+0x48c] ;  /* 0x00048c0001007983 */ /* 0x012f240000100800 */
[----:B----4-:R-:W-:-:S13]  /*38fb0*/  LOP3.LUT P0, RZ, R0, 0x40, RZ, 0xc0, !PT ;  /* 0x0000004000ff7812 */ /* 0x010fda000780c0ff */
[----:B------:R-:W-:Y:S05]  /*38fc0*/  @!P0 BRA `(.L_x_3996) ;  /* 0x0000000000288947 */ /* 0x000fea0003800000 */
[----:B------:R-:W-:Y:S05]  /*38fd0*/  WARPSYNC.ALL ;  /* 0x0000000000007948 */ /* 0x000fea0003800000 */
[----:B------:R-:W1:Y:S08]  /*38fe0*/  S2UR UR5, SR_CgaCtaId ;  /* 0x00000000000579c3 */ /* 0x000e700000008800 */
[----:B------:R-:W-:Y:S06]  /*38ff0*/  BAR.SYNC.DEFER_BLOCKING 0x5, 0x180 ;  /* 0x0146000000007b1d */ /* 0x000fec0000010000 */
[----:B------:R-:W-:-:S02]  /*39000*/  UMOV UR4, 0x400 ;  /* 0x0000040000047882 */ /* 0x000fc40000000000 */
[----:B-1----:R-:W-:-:S06]  /*39010*/  ULEA UR4, UR5, UR4, 0x18 ;  /* 0x0000000405047291 */ /* 0x002fcc000f8ec03f */
[----:B------:R-:W-:-:S05]  /*39020*/  IMAD.U32 R18, RZ, RZ, UR4 ;  /* 0x00000004ff127e24 */ /* 0x000fca000f8e00ff */
[----:B--23--:R-:W1:Y:S04]  /*39030*/  LDS.128 R4, [R18+0x324d0] ;  /* 0x0324d00012047984 */ /* 0x00ce680000000c00 */
[----:B-1----:R1:W-:Y:S01]  /*39040*/  STL.128 [R1+0x460], R4 ;  /* 0x0004600401007387 */ /* 0x0023e20000100c00 */
[----:B------:R-:W-:Y:S06]  /*39050*/  BAR.ARV 0x4, 0x180 ;  /* 0x0106000000007b1d */ /* 0x000fec0000002000 */
[----:B------:R-:W-:Y:S05]  /*39060*/  BRA `(.L_x_3997) ;  /* 0x0000001000347947 */ /* 0x000fea0003800000 */
.L_x_3996:
[----:B------:R-:W1:Y:S01]  /*39070*/  S2R R0, SR_TID.X ;  /* 0x0000000000007919 */ /* 0x000e620000002100 */
[----:B------:R-:W-:Y:S01]  /*39080*/  UMOV UR4, 0xffffffff ;  /* 0xffffffff00047882 */ /* 0x000fe20000000000 */
[----:B-1----:R-:W-:-:S04]  /*39090*/  LOP3.LUT R16, R0, 0x1f, RZ, 0xc0, !PT ;  /* 0x0000001f00107812 */ /* 0x002fc800078ec0ff */
[----:B------:R-:W-:Y:S01]  /*390a0*/  ISETP.NE.AND P0, PT, R16, 0x1f, PT ;  /* 0x0000001f1000780c */ /* 0x000fe20003f05270 */
[----:B------:R-:W-:-:S12]  /*390b0*/  BRA.DIV UR4, `(.L_x_3998) ;  /* 0x0000004e04147947 */ /* 0x000fd8000b800000 */
[----:B------:R-:W4:Y:S01]  /*390c0*/  LDL R3, [R1+0x46c] ;  /* 0x00046c0001037983 */ /* 0x000f220000100800 */
[----:B------:R-:W-:-:S03]  /*390d0*/  ULDC UR4, c[0x0][0xd3c] ;  /* 0x00034f0000047ab9 */ /* 0x000fc60000000800 */
[----:B0-----:R-:W5:Y:S01]  /*390e0*/  LDL.LU R2, [R1+0x460] ;  /* 0x0004600001027983 */ /* 0x001f620000300800 */
[----:B----4-:R-:W-:-:S05]  /*390f0*/  IMAD.IADD R0, R3, 0x1, R16 ;  /* 0x0000000103007824 */ /* 0x010fca00078e0210 */
[----:B------:R-:W-:Y:S01]  /*39100*/  ISETP.GE.OR P1, PT, R0, UR4, !P0 ;  /* 0x0000000400007c0c */ /* 0x000fe2000c726670 */
[----:B-----5:R-:W-:-:S12]  /*39110*/  IMAD.MOV.U32 R10, RZ, RZ, R2 ;  /* 0x000000ffff0a7224 */ /* 0x020fd800078e0002 */
[----:B------:R-:W0:Y:S08]  /*39120*/  @!P1 LDC.64 R2, c[0x0][0xd80] ;  /* 0x00036000ff029b82 */ /* 0x000e300000000a00 */
[----:B---3--:R-:W1:Y:S01]  /*39130*/  @!P1 LDC.64 R6, c[0x0][0xd78] ;  /* 0x00035e00ff069b82 */ /* 0x008e620000000a00 */
[----:B0-----:R-:W-:-:S05]  /*39140*/  @!P1 IMAD.WIDE R2, R0, 0x4, R2 ;  /* 0x0000000400029825 */ /* 0x001fca00078e0202 */
[----:B------:R1:W3:Y:S02]  /*39150*/  @!P1 LDG.E R8, desc[UR42][R2.64] ;  /* 0x0000002a02089981 */ /* 0x0002e4000c1e1900 */
[----:B-1----:R-:W-:-:S06]  /*39160*/  @!P1 IMAD.WIDE R2, R0, 0x4, R6 ;  /* 0x0000000400029825 */ /* 0x002fcc00078e0206 */
[----:B------:R-:W4:Y:S01]  /*39170*/  @!P1 LDG.E R2, desc[UR42][R2.64] ;  /* 0x0000002a02029981 */ /* 0x000f22000c1e1900 */
[----:B--2---:R-:W-:Y:S02]  /*39180*/  IMAD.MOV.U32 R4, RZ, RZ, RZ ;  /* 0x000000ffff047224 */ /* 0x004fe400078e00ff */
[----:B------:R-:W-:Y:S01]  /*39190*/  IMAD.MOV.U32 R6, RZ, RZ, RZ ;  /* 0x000000ffff067224 */ /* 0x000fe200078e00ff */
[C---:B------:R-:W-:Y:S02]  /*391a0*/  ISETP.GE.U32.AND P2, PT, R16.reuse, 0x2, PT ;  /* 0x000000021000780c */ /* 0x040fe40003f46070 */
[C---:B------:R-:W-:Y:S02]  /*391b0*/  ISETP.GE.U32.AND P3, PT, R16.reuse, 0x4, PT ;  /* 0x000000041000780c */ /* 0x040fe40003f66070 */
[C---:B------:R-:W-:Y:S02]  /*391c0*/  ISETP.GE.U32.AND P4, PT, R16.reuse, 0x8, PT ;  /* 0x000000081000780c */ /* 0x040fe40003f86070 */
[----:B------:R-:W-:Y:S01]  /*391d0*/  ISETP.GE.U32.AND P5, PT, R16, 0x10, PT ;  /* 0x000000101000780c */ /* 0x000fe20003fa6070 */
[----:B------:R-:W-:Y:S04]  /*391e0*/  SHFL.IDX PT, R5, R10, RZ, 0x1f ;  /* 0x00001fff0a057589 */ /* 0x000fe800000e0000 */
[----:B------:R-:W-:Y:S01]  /*391f0*/  SHFL.IDX PT, R0, R10, 0x1, 0x1f ;  /* 0x00201f000a007f89 */ /* 0x000fe200000e0000 */
[----:B---3--:R-:W-:-:S02]  /*39200*/  @!P1 IMAD.MOV.U32 R4, RZ, RZ, R8 ;  /* 0x000000ffff049224 */ /* 0x008fc400078e0008 */
[----:B----4-:R-:W-:-:S04]  /*39210*/  @!P1 IMAD.MOV.U32 R6, RZ, RZ, R2 ;  /* 0x000000ffff069224 */ /* 0x010fc800078e0002 */
        /* <DEDUP_REMOVED lines=17> */
[----:B------:R0:W1:Y:S01]  /*39330*/  SHFL.IDX PT, R9, R7, 0x1f, 0x1f ;  /* 0x03e01f0007097f89 */ /* 0x00006200000e0000 */
[----:B------:R-:W-:-:S07]  /*39340*/  IMAD.MOV.U32 R8, RZ, RZ, RZ ;  /* 0x000000ffff087224 */ /* 0x000fce00078e00ff */
.L_x_4157:
[----:B------:R-:W-:Y:S02]  /*39350*/  ULDC UR4, c[0x0][0xd38] ;  /* 0x00034e0000047ab9 */ /* 0x000fe40000000800 */
[----:B------:R-:W-:-:S04]  /*39360*/  IMAD.U32 R2, RZ, RZ, UR4 ;  /* 0x00000004ff027e24 */ /* 0x000fc8000f8e00ff */
[----:B-1----:R-:W-:-:S04]  /*39370*/  IMAD R9, R9, R2, RZ ;  /* 0x0000000209097224 */ /* 0x002fc800078e02ff */
[----:B------:R-:W-:-:S05]  /*39380*/  IMAD.IADD R0, R0, 0x1, R9 ;  /* 0x0000000100007824 */ /* 0x000fca00078e0209 */
[----:B------:R-:W-:-:S13]  /*39390*/  ISETP.GT.AND P6, PT, R0, R5, PT ;  /* 0x000000050000720c */ /* 0x000fda0003fc4270 */
[----:B------:R-:W-:Y:S05]  /*393a0*/  @P6 BRA `(.L_x_3999) ;  /* 0x0000000000ac6947 */ /* 0x000fea0003800000 */
.L_x_4002:
        /* <DEDUP_REMOVED lines=37> */
.L_x_4165:
[----:B------:R-:W-:Y:S02]  /*39600*/  ULDC UR4, c[0x0][0xd38] ;  /* 0x00034e0000047ab9 */ /* 0x000fe40000000800 */
[----:B------:R-:W-:-:S04]  /*39610*/  IMAD.U32 R2, RZ, RZ, UR4 ;  /* 0x00000004ff027e24 */ /* 0x000fc8000f8e00ff */
[----:B-1----:R-:W-:-:S04]  /*39620*/  IMAD R9, R9, R2, RZ ;  /* 0x0000000209097224 */ /* 0x002fc800078e02ff */
[----:B------:R-:W-:-:S05]  /*39630*/  IMAD.IADD R0, R9, 0x1, R0 ;  /* 0x0000000109007824 */ /* 0x000fca00078e0200 */
[----:B------:R-:W-:-:S13]  /*39640*/  ISETP.GT.AND P6, PT, R0, R5, PT ;  /* 0x000000050000720c */ /* 0x000fda0003fc4270 */
[----:B------:R-:W-:Y:S05]  /*39650*/  @!P6 BRA `(.L_x_4002) ;  /* 0xfffffffc0054e947 */ /* 0x000fea000383ffff */
.L_x_3999:
        /* <DEDUP_REMOVED lines=12> */
.L_x_4170:
[----:B------:R-:W-:-:S13]  /*39720*/  ISETP.NE.AND P0, PT, R0, RZ, PT ;  /* 0x000000ff0000720c */ /* 0x000fda0003f05270 */
[----:B------:R-:W-:Y:S05]  /*39730*/  @!P0 BRA `(.L_x_4004) ;  /* 0x0000000000148947 */ /* 0x000fea0003800000 */
[----:B------:R-:W-:Y:S01]  /*39740*/  UMOV UR4, 0xffffffff ;  /* 0xffffffff00047882 */ /* 0x000fe20000000000 */
[----:B-1----:R-:W-:Y:S02]  /*39750*/  VIADD R3, R3, 0xffffffff ;  /* 0xffffffff03037836 */ /* 0x002fe40000000000 */
[----:B------:R-:W-:Y:S05]  /*39760*/  BRA.DIV UR4, `(.L_x_4005) ;  /* 0x0000005204087947 */ /* 0x000fea000b800000 */
[----:B------:R1:W3:Y:S02]  /*39770*/  SHFL.IDX PT, R3, R7, R3, 0x1f ;  /* 0x00001f0307037589 */ /* 0x0002e400000e0000 */
.L_x_4173:
[----:B---3--:R-:W-:-:S07]  /*39780*/  IMAD.MOV.U32 R8, RZ, RZ, R3 ;  /* 0x000000ffff087224 */ /* 0x008fce00078e0003 */
.L_x_4004:
[----:B------:R-:W-:Y:S01]  /*39790*/  ISETP.NE.AND P0, PT, R6, 0x1, PT ;  /* 0x000000010600780c */ /* 0x000fe20003f05270 */
[----:B------:R-:W-:-:S05]  /*397a0*/  IMAD R0, R8, R2, R9 ;  /* 0x0000000208007224 */ /* 0x000fca00078e0209 */
[----:B------:R3:W-:Y:S02]  /*397b0*/  STL [R1+0x460], R0 ;  /* 0x0004600001007387 */ /* 0x0007e40000100800 */
[----:B---3--:R-:W-:-:S05]  /*397c0*/  IMAD.IADD R0, R5, 0x1, -R0 ;  /* 0x0000000105007824 */ /* 0x008fca00078e0a00 */
[----:B------:R-:W-:Y:S05]  /*397d0*/  @!P0 BRA `(.L_x_4006) ;  /* 0x0000000000e48947 */ /* 0x000fea0003800000 */
[----:B------:R-:W-:-:S04]  /*397e0*/  IABS R5, R4 ;  /* 0x0000000400057213 */ /* 0x000fc80000000000 */
[----:B------:R-:W3:Y:S08]  /*397f0*/  I2F.RP R2, R5 ;  /* 0x0000000500027306 */ /* 0x000ef00000209400 */
[----:B---3--:R-:W3:Y:S02]  /*39800*/  MUFU.RCP R2, R2 ;  /* 0x0000000200027308 */ /* 0x008ee40000001000 */
[----:B---3--:R-:W-:-:S06]  /*39810*/  VIADD R2, R2, 0xffffffe ;  /* 0x0ffffffe02027836 */ /* 0x008fcc0000000000 */
[----:B-1----:R-:W1:Y:S02]  /*39820*/  F2I.FTZ.U32.TRUNC.NTZ R3, R2 ;  /* 0x0000000200037305 */ /* 0x002e64000021f000 */
        /* <DEDUP_REMOVED lines=15> */
[----:B------:R-:W1:Y:S07]  /*39920*/  I2F.RP R2, R5 ;  /* 0x0000000500027306 */ /* 0x000e6e0000209400 */
[----:B------:R-:W-:Y:S01]  /*39930*/  @P0 VIADD R8, R8, 0x1 ;  /* 0x0000000108080836 */ /* 0x000fe20000000000 */
[----:B-1----:R-:W1:Y:S02]  /*39940*/  MUFU.RCP R2, R2 ;  /* 0x0000000200027308 */ /* 0x002e640000001000 */
[----:B-1----:R-:W-:-:S06]  /*39950*/  VIADD R2, R2, 0xffffffe ;  /* 0x0ffffffe02027836 */ /* 0x002fcc0000000000 */
[----:B------:R-:W1:Y:S02]  /*39960*/  F2I.FTZ.U32.TRUNC.NTZ R3, R2 ;  /* 0x0000000200037305 */ /* 0x000e64000021f000 */
[----:B-1----:R-:W-:-:S04]  /*39970*/  IMAD.MOV R2, RZ, RZ, -R3 ;  /* 0x000000ffff027224 */ /* 0x002fc800078e0a03 */
[----:B0-----:R-:W-:Y:S02]  /*39980*/  IMAD R7, R2, R5, RZ ;  /* 0x0000000502077224 */ /* 0x001fe400078e02ff */
        /* <DEDUP_REMOVED lines=30> */
.L_x_4006:
[----:B-1----:R-:W3:Y:S01]  /*39b70*/  LDL R3, [R1+0x46c] ;  /* 0x00046c0001037983 */ /* 0x002ee20000100800 */
        /* <DEDUP_REMOVED lines=52> */
[----:B------:R-:W-:Y:S02]  /*39ec0*/  LOP3.LUT R0, R6, R8, RZ, 0x3c, !PT ;  /* 0x0000000806007212 */ /* 0x000fe400078e3cff */
[----:B------:R-:W-:Y:S02]  /*39ed0*/  IADD3 R6, R7, 0x1000000, R6 ;  /* 0x0100000007067810 */ /* 0x000fe40007ffe006 */
        /* <DEDUP_REMOVED lines=8> */
.L_x_4007:
[----:B------:R-:W-:-:S05]  /*39f60*/  LOP3.LUT R0, RZ, R0, RZ, 0x33, !PT ;  /* 0x00000000ff007212 */ /* 0x000fca00078e33ff */
[----:B------:R-:W-:-:S05]  /*39f70*/  IMAD.IADD R0, R4, 0x1, R0 ;  /* 0x0000000104007824 */ /* 0x000fca00078e0200 */
[----:B------:R3:W-:Y:S01]  /*39f80*/  STL [R1+0x464], R0 ;  /* 0x0004640001007387 */ /* 0x0007e20000100800 */
[----:B------:R-:W-:Y:S05]  /*39f90*/  BRA `(.L_x_4008) ;  /* 0x0000000000287947 */ /* 0x000fea0003800000 */
.L_x_4000:
[----:B------:R-:W-:Y:S01]  /*39fa0*/  UMOV UR4, URZ ;  /* 0x0000003f00047c82 */ /* 0x000fe20008000000 */
[----:B------:R-:W-:Y:S01]  /*39fb0*/  UMOV UR5, URZ ;  /* 0x0000003f00057c82 */ /* 0x000fe20008000000 */
[----:B------:R-:W-:Y:S01]  /*39fc0*/  ULDC UR6, c[0x0][0xd3c] ;  /* 0x00034f0000067ab9 */ /* 0x000fe20000000800 */
[----:B------:R-:W-:Y:S01]  /*39fd0*/  IMAD.U32 R3, RZ, RZ, UR4 ;  /* 0x00000004ff037e24 */ /* 0x000fe2000f8e00ff */
[----:B------:R1:W-:Y:S01]  /*39fe0*/  STL [R1+0x460], R5 ;  /* 0x0004600501007387 */ /* 0x0003e20000100800 */
[----:B------:R-:W-:Y:S02]  /*39ff0*/  IMAD.U32 R2, RZ, RZ, UR5 ;  /* 0x00000005ff027e24 */ /* 0x000fe4000f8e00ff */
[----:B------:R-:W-:Y:S01]  /*3a000*/  IMAD.U32 R0, RZ, RZ, UR6 ;  /* 0x00000006ff007e24 */ /* 0x000fe2000f8e00ff */
[----:B------:R1:W-:Y:S04]  /*3a010*/  STL [R1+0x464], R3 ;  /* 0x0004640301007387 */ /* 0x0003e80000100800 */
[----:B------:R1:W-:Y:S04]  /*3a020*/  STL [R1+0x46c], R0 ;  /* 0x00046c0001007387 */ /* 0x0003e80000100800 */
[----:B------:R1:W-:Y:S02]  /*3a030*/  STL [R1+0x468], R2 ;  /* 0x0004680201007387 */ /* 0x0003e40000100800 */
.L_x_4008:
[----:B01----:R-:W4:Y:S04]  /*3a040*/  LDL R2, [R1+0x46c] ;  /* 0x00046c0001027983 */ /* 0x003f280000100800 */
[----:B------:R-:W5:Y:S04]  /*3a050*/  LDL R3, [R1+0x468] ;  /* 0x0004680001037983 */ /* 0x000f680000100800 */
[----:B------:R-:W2:Y:S04]  /*3a060*/  LDL R4, [R1+0x460] ;  /* 0x0004600001047983 */ /* 0x000ea80000100800 */
[----:B------:R-:W2:Y:S01]  /*3a070*/  LDL R5, [R1+0x464] ;  /* 0x0004640001057983 */ /* 0x000ea20000100800 */
[----:B---3--:R-:W0:Y:S01]  /*3a080*/  S2R R0, SR_TID.X ;  /* 0x0000000000007919 */ /* 0x008e220000002100 */
[----:B------:R-:W-:Y:S05]  /*3a090*/  WARPSYNC.ALL ;  /* 0x0000000000007948 */ /* 0x000fea0003800000 */
[----:B0-----:R-:W-:Y:S01]  /*3a0a0*/  LOP3.LUT R0, R0, 0x1f, RZ, 0xc0, !PT ;  /* 0x0000001f00007812 */ /* 0x001fe200078ec0ff */
[----:B------:R-:W-:Y:S03]  /*3a0b0*/  BAR.SYNC.DEFER_BLOCKING 0x4, 0x180 ;  /* 0x0106000000007b1d */ /* 0x000fe60000010000 */
[----:B------:R-:W-:-:S13]  /*3a0c0*/  ISETP.NE.AND P0, PT, R0, RZ, PT ;  /* 0x000000ff0000720c */ /* 0x000fda0003f05270 */
[----:B------:R-:W0:Y:S01]  /*3a0d0*/  @!P0 S2R R0, SR_CgaCtaId ;  /* 0x0000000000008919 */ /* 0x000e220000008800 */
[----:B----4-:R-:W-:Y:S01]  /*3a0e0*/  IMAD.MOV.U32 R7, RZ, RZ, R2 ;  /* 0x000000ffff077224 */ /* 0x010fe200078e0002 */
[----:B------:R-:W-:Y:S01]  /*3a0f0*/  @!P0 MOV R2, 0x400 ;  /* 0x0000040000028802 */ /* 0x000fe20000000f00 */
[----:B-----5:R-:W-:-:S03]  /*3a100*/  IMAD.MOV.U32 R6, RZ, RZ, R3 ;  /* 0x000000ffff067224 */ /* 0x020fc600078e0003 */
[----:B0-----:R-:W-:-:S05]  /*3a110*/  @!P0 LEA R18, R0, R2, 0x18 ;  /* 0x0000000200128211 */ /* 0x001fca00078ec0ff */
[----:B--2---:R0:W-:Y:S01]  /*3a120*/  @!P0 STS.128 [R18+0x324d0], R4 ;  /* 0x0324d00412008388 */ /* 0x0041e20000000c00 */
[----:B------:R-:W-:Y:S06]  /*3a130*/  BAR.ARV 0x5, 0x180 ;  /* 0x0146000000007b1d */ /* 0x000fec0000002000 */
.L_x_3997:
[----:B------:R-:W2:Y:S01]  /*3a140*/  LDL R0, [R1+0x46c] ;  /* 0x00046c0001007983 */ /* 0x000ea20000100800 */
[----:B------:R-:W-:Y:S02]  /*3a150*/  ULDC UR4, c[0x0][0xd3c] ;  /* 0x00034f0000047ab9 */ /* 0x000fe40000000800 */
[----:B--2---:R-:W-:-:S13]  /*3a160*/  ISETP.GE.AND P0, PT, R0, UR4, PT ;  /* 0x0000000400007c0c */ /* 0x004fda000bf06270 */
[----:B------:R-:W-:Y:S05]  /*3a170*/  @!P0 BRA `(.L_x_4009) ;  /* 0xffffff7800b88947 */ /* 0x000fea000383ffff */
[----:B------:R-:W-:Y:S05]  /*3a180*/  BSYNC B8 ;  /* 0x0000000000087941 */ /* 0x000fea0003800000 */
.L_x_3843:
[----:B---3--:R-:W2:Y:S01]  /*3a190*/  LDL.LU R0, [R1+0x4e0] ;  /* 0x0004e00001007983 */ /* 0x008ea20000300800 */
[----:B------:R-:W-:Y:S01]  /*3a1a0*/  BSSY B0, `(.L_x_4010) ;  /* 0x000000b000007945 */ /* 0x000fe20003800000 */
[----:B01----:R-:W0:Y:S01]  /*3a1b0*/  S2R R5, SR_CgaCtaId ;  /* 0x0000000000057919 */ /* 0x003e220000008800 */
        /* <DEDUP_REMOVED lines=9> */
.L_x_4174:
[----:B------:R-:W-:Y:S05]  /*3a250*/  BSYNC B0 ;  /* 0x0000000000007941 */ /* 0x000fea0003800000 */
.L_x_4010:
[----:B------:R-:W-:-:S03]  /*3a260*/  UMOV UR4, 0xffffffff ;  /* 0xffffffff00047882 */ /* 0x000fc60000000000 */
[----:B------:R-:W-:Y:S05]  /*3a270*/  BRA.DIV UR4, `(.L_x_4012) ;  /* 0x0000004604847947 */ /* 0x000fea000b800000 */
[----:B------:R-:W1:Y:S02]  /*3a280*/  S2R R2, SR_TID.X ;  /* 0x0000000000027919 */ /* 0x000e640000002100 */
[----:B-1----:R-:W-:-:S04]  /*3a290*/  SHF.R.U32.HI R2, RZ, 0x5, R2 ;  /* 0x00000005ff027819 */ /* 0x002fc80000011602 */
[----:B------:R-:W-:-:S05]  /*3a2a0*/  LOP3.LUT R2, R2, 0x3, RZ, 0xc0, !PT ;  /* 0x0000000302027812 */ /* 0x000fca00078ec0ff */
[----:B------:R1:W2:Y:S02]  /*3a2b0*/  SHFL.IDX PT, R14, R2, RZ, 0x1f ;  /* 0x00001fff020e7589 */ /* 0x0002a400000e0000 */
.L_x_4177:
[----:B--2---:R-:W-:-:S13]  /*3a2c0*/  ISETP.NE.AND P0, PT, R14, RZ, PT ;  /* 0x000000ff0e00720c */ /* 0x004fda0003f05270 */
[----:B------:R-:W-:Y:S05]  /*3a2d0*/  @P0 BRA `(.L_x_3599) ;  /* 0x00000000008c0947 */ /* 0x000fea0003800000 */
[----:B------:R-:W-:-:S03]  /*3a2e0*/  UMOV UR4, 0xffffffff ;  /* 0xffffffff00047882 */ /* 0x000fc60000000000 */
[----:B------:R-:W-:Y:S05]  /*3a2f0*/  BRA.DIV UR4, `(.L_x_4013) ;  /* 0x0000004604987947 */ /* 0x000fea000b800000 */
[----:B------:R-:W-:-:S13]  /*3a300*/  ELECT P6, URZ, PT ;  /* 0x00000000003f782f */ /* 0x000fda00038c0000 */
.L_x_4180:
[----:B------:R-:W-:Y:S05]  /*3a310*/  @!P6 BRA `(.L_x_3599) ;  /* 0x00000000007ce947 */ /* 0x000fea0003800000 */
[----:B------:R-:W-:-:S06]  /*3a320*/  ULOP3.LUT UR4, UR38, 0x2, URZ, 0xfc, !UPT ;  /* 0x0000000226047892 */ /* 0x000fcc000f8efc3f */
[----:B-1----:R-:W-:-:S05]  /*3a330*/  IMAD.U32 R2, RZ, RZ, UR4 ;  /* 0x00000004ff027e24 */ /* 0x002fca000f8e00ff */
[----:B------:R-:W-:-:S13]  /*3a340*/  ISETP.NE.AND P2, PT, R2, 0x3, PT ;  /* 0x000000030200780c */ /* 0x000fda0003f45270 */
[----:B------:R-:W-:Y:S05]  /*3a350*/  @!P2 BRA `(.L_x_4014) ;  /* 0x000000000004a947 */ /* 0x000fea0003800000 */
[----:B------:R-:W-:Y:S01]  /*3a360*/  BPT.TRAP 0x1 ;  /* 0x000000040000795c */ /* 0x000fe20000300000 */
.L_x_4014:
        /* <DEDUP_REMOVED lines=13> */
.L_x_4181:
[----:B------:R-:W1:Y:S02]  /*3a440*/  SYNCS.PHASECHK.TRANS64.TRYWAIT P0, [R7+URZ], R2 ;  /* 0x00000002070075a7 */ /* 0x000e64000800017f */
[----:B-1----:R-:W-:Y:S05]  /*3a450*/  @!P0 BRA `(.L_x_4016) ;  /* 0x0000004400748947 */ /* 0x002fea0003800000 */
.L_x_4182:
[----:B------:R-:W-:Y:S05]  /*3a460*/  @!P2 BRA `(.L_x_4017) ;  /* 0x000000000004a947 */ /* 0x000fea0003800000 */
[----:B------:R-:W-:Y:S01]  /*3a470*/  BPT.TRAP 0x1 ;  /* 0x000000040000795c */ /* 0x000fe20000300000 */
.L_x_4017:
[----:B------:R-:W-:-:S04]  /*3a480*/  VIADD R0, R0, 0x32460 ;  /* 0x0003246000007836 */ /* 0x000fc80000000000 */
[----:B------:R-:W-:-:S04]  /*3a490*/  IMAD R4, R19, 0x8, R0 ;  /* 0x0000000813047824 */ /* 0x000fc800078e0200 */
[----:B------:R-:W2:Y:S02]  /*3a4a0*/  SYNCS.PHASECHK.TRANS64.TRYWAIT P0, [R4+URZ], R5 ;  /* 0x00000005040075a7 */ /* 0x000ea4000800017f */
[----:B--2---:R-:W-:Y:S05]  /*3a4b0*/  @!P0 BRA `(.L_x_4018) ;  /* 0x0000004400708947 */ /* 0x004fea0003800000 */
.L_x_4183:
[----:B------:R-:W-:-:S07]  /*3a4c0*/  IMAD R3, R3, 0x8, R0 ;  /* 0x0000000803037824 */ /* 0x000fce00078e0200 */
.L_x_4019:
[----:B---3--:R3:W4:Y:S02]  /*3a4d0*/  SYNCS.PHASECHK.TRANS64.TRYWAIT P0, [R3+URZ], R2 ;  /* 0x00000002030075a7 */ /* 0x008724000800017f */
[----:B----4-:R-:W-:Y:S05]  /*3a4e0*/  @!P0 NANOSLEEP.SYNCS 0x989680 ;  /* 0x009896800000895d */ /* 0x010fea0003900000 */
[----:B------:R-:W4:Y:S02]  /*3a4f0*/  @!P0 SYNCS.PHASECHK.TRANS64 P0, [R3+URZ], R2 ;  /* 0x00000002030085a7 */ /* 0x000f24000800007f */
[----:B----4-:R-:W-:Y:S05]  /*3a500*/  @!P0 BRA `(.L_x_4019) ;  /* 0xfffffffc00f08947 */ /* 0x010fea000383ffff */
.L_x_3599:
[----:B------:R-:W-:Y:S05]  /*3a510*/  BSYNC B9 ;  /* 0x0000000000097941 */ /* 0x000fea0003800000 */
.L_x_3596:
[----:B------:R-:W-:Y:S05]  /*3a520*/  EXIT ;  /* 0x000000000000794d */ /* 0x000fea0003800000 */
.L_x_3627:
[----:B0-----:R0:W1:Y:S02]  /*3a530*/  SYNCS.PHASECHK.TRANS64.TRYWAIT P6, [R68+URZ+0x32490], R80 ;  /* 0x03249050440075a7 */ /* 0x00106400080c017f */
[----:B-1----:R-:W-:Y:S05]  /*3a540*/  @!P6 NANOSLEEP.SYNCS 0x989680 ;  /* 0x009896800000e95d */ /* 0x002fea0003900000 */
[----:B------:R-:W1:Y:S02]  /*3a550*/  @!P6 SYNCS.PHASECHK.TRANS64 P6, [R68+URZ+0x32490], R80 ;  /* 0x032490504400e5a7 */ /* 0x000e6400080c007f */
[----:B-1----:R-:W-:Y:S05]  /*3a560*/  @!P6 BRA `(.L_x_3627) ;  /* 0xfffffffc00f0e947 */ /* 0x002fea000383ffff */
[----:B------:R-:W-:Y:S05]  /*3a570*/  BRA `(.L_x_4020) ;  /* 0xfffffc9000e87947 */ /* 0x000fea000383ffff */
.L_x_3649:
[----:B0-----:R0:W1:Y:S02]  /*3a580*/  SYNCS.PHASECHK.TRANS64.TRYWAIT P5, [R68+URZ+0x32490], R80 ;  /* 0x03249050440075a7 */ /* 0x00106400080a017f */
[----:B-1----:R-:W-:Y:S05]  /*3a590*/  @!P5 NANOSLEEP.SYNCS 0x989680 ;  /* 0x009896800000d95d */ /* 0x002fea0003900000 */
[----:B------:R-:W1:Y:S02]  /*3a5a0*/  @!P5 SYNCS.PHASECHK.TRANS64 P5, [R68+URZ+0x32490], R80 ;  /* 0x032490504400d5a7 */ /* 0x000e6400080a007f */
[----:B-1----:R-:W-:Y:S05]  /*3a5b0*/  @!P5 BRA `(.L_x_3649) ;  /* 0xfffffffc00f0d947 */ /* 0x002fea000383ffff */
[----:B------:R-:W-:Y:S05]  /*3a5c0*/  BRA `(.L_x_4021) ;  /* 0xfffffca800547947 */ /* 0x000fea000383ffff */
.L_x_3658:
[----:B0-----:R0:W1:Y:S02]  /*3a5d0*/  SYNCS.PHASECHK.TRANS64.TRYWAIT P4, [R68+URZ+0x32490], R80 ;  /* 0x03249050440075a7 */ /* 0x001064000808017f */
[----:B-1----:R-:W-:Y:S05]  /*3a5e0*/  @!P4 NANOSLEEP.SYNCS 0x989680 ;  /* 0x009896800000c95d */ /* 0x002fea0003900000 */
[----:B------:R-:W1:Y:S02]  /*3a5f0*/  @!P4 SYNCS.PHASECHK.TRANS64 P4, [R68+URZ+0x32490], R80 ;  /* 0x032490504400c5a7 */ /* 0x000e64000808007f */
[----:B-1----:R-:W-:Y:S05]  /*3a600*/  @!P4 BRA `(.L_x_3658) ;  /* 0xfffffffc00f0c947 */ /* 0x002fea000383ffff */
[----:B------:R-:W-:Y:S05]  /*3a610*/  BRA `(.L_x_4022) ;  /* 0xfffffcb800a47947 */ /* 0x000fea000383ffff */
.L_x_3664:
[----:B-1----:R1:W2:Y:S02]  /*3a620*/  SYNCS.PHASECHK.TRANS64.TRYWAIT P3, [R68+URZ+0x324b0], R80 ;  /* 0x0324b050440075a7 */ /* 0x0022a4000806017f */
[----:B--2---:R-:W-:Y:S05]  /*3a630*/  @!P3 NANOSLEEP.SYNCS 0x989680 ;  /* 0x009896800000b95d */ /* 0x004fea0003900000 */
[----:B------:R-:W2:Y:S02]  /*3a640*/  @!P3 SYNCS.PHASECHK.TRANS64 P3, [R68+URZ+0x324b0], R80 ;  /* 0x0324b0504400b5a7 */ /* 0x000ea4000806007f */
[----:B--2---:R-:W-:Y:S05]  /*3a650*/  @!P3 BRA `(.L_x_3664) ;  /* 0xfffffffc00f0b947 */ /* 0x004fea000383ffff */
[----:B------:R-:W-:Y:S05]  /*3a660*/  BRA `(.L_x_4023) ;  /* 0xfffffcbc003c7947 */ /* 0x000fea000383ffff */
.L_x_3682:
[----:B------:R0:W5:Y:S01]  /*3a670*/  LDL R13, [R1+0x514] ;  /* 0x00051400010d7983 */ /* 0x0001620000100800 */
[----:B------:R-:W-:Y:S01]  /*3a680*/  BSSY B0, `(.L_x_4024) ;  /* 0x0000007000007945 */ /* 0x000fe20003800000 */
[----:B------:R-:W-:Y:S02]  /*3a690*/  IMAD.MOV.U32 R12, RZ, RZ, RZ ;  /* 0x000000ffff0c7224 */ /* 0x000fe400078e00ff */
[----:B------:R-:W-:Y:S02]  /*3a6a0*/  IMAD.MOV.U32 R11, RZ, RZ, 0x1f ;  /* 0x0000001fff0b7424 */ /* 0x000fe400078e00ff */
[----:B------:R-:W-:-:S07]  /*3a6b0*/  IMAD.MOV.U32 R15, RZ, RZ, -0x1 ;  /* 0xffffffffff0f7424 */ /* 0x000fce00078e00ff */
[----:B0-2--5:R-:W-:Y:S05]  /*3a6c0*/  WARPSYNC.COLLECTIVE R15, `(.L_x_4025) ;  /* 0x000000000f087348 */ /* 0x025fea0003c00000 */
[----:B-----5:R1:W3:Y:S02]  /*3a6d0*/  SHFL.IDX P6, R14, R13, R12, R11 ;  /* 0x0000000c0d0e7389 */ /* 0x0202e400000c000b */
[----:B0123--:R-:W-:Y:S01]  /*3a6e0*/  ENDCOLLECTIVE ;  /* 0x000000000000791b */ /* 0x00ffe20003800000 */
.L_x_4025:
[----:B------:R-:W-:Y:S05]  /*3a6f0*/  BSYNC B0 ;  /* 0x0000000000007941 */ /* 0x000fea0003800000 */
.L_x_4024:
[----:B------:R-:W-:Y:S05]  /*3a700*/  BRA `(.L_x_4026) ;  /* 0xfffffccc00f87947 */ /* 0x000fea000383ffff */
.L_x_3694:
        /* <DEDUP_REMOVED lines=8> */
.L_x_4028:
[----:B------:R-:W-:Y:S05]  /*3a790*/  BSYNC B1 ;  /* 0x0000000000017941 */ /* 0x000fea0003800000 */
.L_x_4027:
        /* <DEDUP_REMOVED lines=8> */
.L_x_4029:
[----:B------:R-:W-:Y:S02]  /*3a820*/  IMAD.MOV.U32 R13, RZ, RZ, R66 ;  /* 0x000000ffff0d7224 */ /* 0x000fe400078e0042 */
[----:B------:R-:W-:-:S07]  /*3a830*/  IMAD.MOV.U32 R6, RZ, RZ, R14 ;  /* 0x000000ffff067224 */ /* 0x000fce00078e000e */
[----:B------:R-:W-:Y:S05]  /*3a840*/  WARPSYNC.COLLECTIVE R15, `(.L_x_4030) ;  /* 0x000000000f087348 */ /* 0x000fea0003c00000 */
[----:B------:R0:W1:Y:S02]  /*3a850*/  SHFL.IDX P6, R14, R13, R12, R11 ;  /* 0x0000000c0d0e7389 */ /* 0x00006400000c000b */
[----:B01----:R-:W-:Y:S01]  /*3a860*/  ENDCOLLECTIVE ;  /* 0x000000000000791b */ /* 0x003fe20003800000 */
.L_x_4030:
[----:B------:R-:W-:Y:S02]  /*3a870*/  IMAD.MOV.U32 R13, RZ, RZ, R63 ;  /* 0x000000ffff0d7224 */ /* 0x000fe400078e003f */
[----:B------:R-:W-:-:S07]  /*3a880*/  IMAD.MOV.U32 R7, RZ, RZ, R14 ;  /* 0x000000ffff077224 */ /* 0x000fce00078e000e */
[----:B------:R-:W-:Y:S05]  /*3a890*/  WARPSYNC.COLLECTIVE R15, `(.L_x_4031) ;  /* 0x000000000f087348 */ /* 0x000fea0003c00000 */
[----:B------:R0:W1:Y:S02]  /*3a8a0*/  SHFL.IDX P6, R14, R13, R12, R11 ;  /* 0x0000000c0d0e7389 */ /* 0x00006400000c000b */
[----:B01----:R-:W-:Y:S01]  /*3a8b0*/  ENDCOLLECTIVE ;  /* 0x000000000000791b */ /* 0x003fe20003800000 */
.L_x_4031:
[----:B------:R-:W-:Y:S01]  /*3a8c0*/  IMAD.MOV.U32 R8, RZ, RZ, R14 ;  /* 0x000000ffff087224 */ /* 0x000fe200078e000e */
[----:B------:R-:W-:Y:S06]  /*3a8d0*/  BRA `(.L_x_4032) ;  /* 0xfffffcd800d87947 */ /* 0x000fec000383ffff */
.L_x_3697:
[----:B------:R-:W-:Y:S01]  /*3a8e0*/  BSSY B1, `(.L_x_4033) ;  /* 0x0000008000017945 */ /* 0x000fe20003800000 */
[----:B------:R-:W-:Y:S02]  /*3a8f0*/  IMAD.MOV.U32 R13, RZ, RZ, R44 ;  /* 0x000000ffff0d7224 */ /* 0x000fe400078e002c */
[----:B------:R-:W-:Y:S02]  /*3a900*/  IMAD.MOV.U32 R12, RZ, RZ, 0x1 ;  /* 0x00000001ff0c7424 */ /* 0x000fe400078e00ff */
[----:B------:R-:W-:Y:S02]  /*3a910*/  IMAD.MOV.U32 R11, RZ, RZ, 0x1c1f ;  /* 0x00001c1fff0b7424 */ /* 0x000fe400078e00ff */
[----:B------:R-:W-:-:S07]  /*3a920*/  IMAD.MOV.U32 R15, RZ, RZ, -0x1 ;  /* 0xffffffffff0f7424 */ /* 0x000fce00078e00ff */
[----:B0--34-:R-:W-:Y:S05]  /*3a930*/  WARPSYNC.COLLECTIVE R15, `(.L_x_4034) ;  /* 0x000000000f087348 */ /* 0x019fea0003c00000 */
[----:B------:R1:W2:Y:S02]  /*3a940*/  SHFL.IDX P6, R14, R13, R12, R11 ;  /* 0x0000000c0d0e7389 */ /* 0x0002a400000c000b */
[----:B01234-:R-:W-:Y:S01]  /*3a950*/  ENDCOLLECTIVE ;  /* 0x000000000000791b */ /* 0x01ffe20003800000 */
.L_x_4034:
[----:B------:R-:W-:Y:S05]  /*3a960*/  BSYNC B1 ;  /* 0x0000000000017941 */ /* 0x000fea0003800000 */
.L_x_4033:
        /* <DEDUP_REMOVED lines=8> */
.L_x_4035:
[----:B------:R-:W-:Y:S02]  /*3a9f0*/  IMAD.MOV.U32 R13, RZ, RZ, R66 ;  /* 0x000000ffff0d7224 */ /* 0x000fe400078e0042 */
[----:B------:R-:W-:-:S07]  /*3aa00*/  IMAD.MOV.U32 R6, RZ, RZ, R14 ;  /* 0x000000ffff067224 */ /* 0x000fce00078e000e */
[----:B------:R-:W-:Y:S05]  /*3aa10*/  WARPSYNC.COLLECTIVE R15, `(.L_x_4036) ;  /* 0x000000000f087348 */ /* 0x000fea0003c00000 */
[----:B------:R0:W1:Y:S02]  /*3aa20*/  SHFL.IDX P6, R14, R13, R12, R11 ;  /* 0x0000000c0d0e7389 */ /* 0x00006400000c000b */
[----:B01----:R-:W-:Y:S01]  /*3aa30*/  ENDCOLLECTIVE ;  /* 0x000000000000791b */ /* 0x003fe20003800000 */
.L_x_4036:
[----:B------:R-:W-:Y:S02]  /*3aa40*/  IMAD.MOV.U32 R13, RZ, RZ, R63 ;  /* 0x000000ffff0d7224 */ /* 0x000fe400078e003f */
[----:B------:R-:W-:-:S07]  /*3aa50*/  IMAD.MOV.U32 R7, RZ, RZ, R14 ;  /* 0x000000ffff077224 */ /* 0x000fce00078e000e */
[----:B------:R-:W-:Y:S05]  /*3aa60*/  WARPSYNC.COLLECTIVE R15, `(.L_x_4037) ;  /* 0x000000000f087348 */ /* 0x000fea0003c00000 */
[----:B------:R0:W1:Y:S02]  /*3aa70*/  SHFL.IDX P6, R14, R13, R12, R11 ;  /* 0x0000000c0d0e7389 */ /* 0x00006400000c000b */
[----:B01----:R-:W-:Y:S01]  /*3aa80*/  ENDCOLLECTIVE ;  /* 0x000000000000791b */ /* 0x003fe20003800000 */
.L_x_4037:
[----:B------:R-:W-:Y:S05]  /*3aa90*/  BRA `(.L_x_4038) ;  /* 0xfffffcdc00447947 */ /* 0x000fea000383ffff */
.L_x_3701:
[----:B-1----:R1:W4:Y:S02]  /*3aaa0*/  SYNCS.PHASECHK.TRANS64.TRYWAIT P0, [R2+URZ+0x32400], R63 ;  /* 0x0324003f020075a7 */ /* 0x002324000800017f */
[----:B----4-:R-:W-:Y:S05]  /*3aab0*/  @!P0 NANOSLEEP.SYNCS 0x989680 ;  /* 0x009896800000895d */ /* 0x010fea0003900000 */
[----:B------:R-:W4:Y:S02]  /*3aac0*/  @!P0 SYNCS.PHASECHK.TRANS64 P0, [R2+URZ+0x32400], R63 ;  /* 0x0324003f020085a7 */ /* 0x000f24000800007f */
[----:B----4-:R-:W-:Y:S05]  /*3aad0*/  @!P0 BRA `(.L_x_3701) ;  /* 0xfffffffc00f08947 */ /* 0x010fea000383ffff */
[----:B------:R-:W-:Y:S05]  /*3aae0*/  BRA `(.L_x_4039) ;  /* 0xfffffcdc00d07947 */ /* 0x000fea000383ffff */
.L_x_3709:
[----:B------:R-:W0:Y:S01]  /*3aaf0*/  LDC R69, c[0x0][0x3f4] ;  /* 0x0000fd00ff457b82 */ /* 0x000e220000000800 */
        /* <DEDUP_REMOVED lines=8> */
.L_x_4041:
[----:B------:R-:W-:Y:S05]  /*3ab80*/  BSYNC B1 ;  /* 0x0000000000017941 */ /* 0x000fea0003800000 */
.L_x_4040:
        /* <DEDUP_REMOVED lines=10> */
.L_x_4042:
        /* <DEDUP_REMOVED lines=8> */
.L_x_4043:
[----:B------:R-:W-:-:S05]  /*3acb0*/  @!P1 IADD3 R8, P2, R5, R7, RZ ;  /* 0x0000000705089210 */ /* 0x000fca0007f5e0ff */
[----:B------:R-:W-:Y:S02]  /*3acc0*/  @!P1 IMAD.X R9, R4, 0x1, R21, P2 ;  /* 0x0000000104099824 */ /* 0x000fe400010e0615 */
[----:B------:R-:W-:Y:S02]  /*3acd0*/  IMAD.MOV.U32 R13, RZ, RZ, R44 ;  /* 0x000000ffff0d7224 */ /* 0x000fe400078e002c */
[----:B------:R-:W-:-:S07]  /*3ace0*/  IMAD.MOV.U32 R6, RZ, RZ, R14 ;  /* 0x000000ffff067224 */ /* 0x000fce00078e000e */
[----:B------:R-:W-:Y:S05]  /*3acf0*/  WARPSYNC.COLLECTIVE R15, `(.L_x_4044) ;  /* 0x000000000f087348 */ /* 0x000fea0003c00000 */
[----:B------:R0:W1:Y:S02]  /*3ad00*/  SHFL.IDX P6, R14, R13, R12, R11 ;  /* 0x0000000c0d0e7389 */ /* 0x00006400000c000b */
[----:B01----:R-:W-:Y:S01]  /*3ad10*/  ENDCOLLECTIVE ;  /* 0x000000000000791b */ /* 0x003fe20003800000 */
.L_x_4044:
[----:B------:R-:W2:Y:S01]  /*3ad20*/  @!P1 LD.E.128 R8, desc[UR42][R8.64] ;  /* 0x0000002a08089980 */ /* 0x000ea2000c101d00 */
[----:B------:R-:W-:-:S05]  /*3ad30*/  @!P1 IADD3 R4, P2, R14, R7, RZ ;  /* 0x000000070e049210 */ /* 0x000fca0007f5e0ff */
[----:B------:R-:W-:-:S06]  /*3ad40*/  @!P1 IMAD.X R5, R6, 0x1, R21, P2 ;  /* 0x0000000106059824 */ /* 0x000fcc00010e0615 */
[----:B------:R-:W5:Y:S01]  /*3ad50*/  @!P1 LD.E.128 R4, desc[UR42][R4.64] ;  /* 0x0000002a04049980 */ /* 0x000f62000c101d00 */
[----:B------:R-:W-:Y:S02]  /*3ad60*/  CS2R R20, SRZ ;  /* 0x0000000000147805 */ /* 0x000fe4000001ff00 */
[----:B------:R-:W-:Y:S02]  /*3ad70*/  CS2R R54, SRZ ;  /* 0x0000000000367805 */ /* 0x000fe4000001ff00 */
[----:B------:R-:W-:Y:S02]  /*3ad80*/  CS2R R64, SRZ ;  /* 0x0000000000407805 */ /* 0x000fe4000001ff00 */
[----:B------:R-:W-:Y:S01]  /*3ad90*/  CS2R R66, SRZ ;  /* 0x0000000000427805 */ /* 0x000fe2000001ff00 */
[----:B--2---:R-:W-:Y:S02]  /*3ada0*/  @!P1 IMAD.MOV.U32 R20, RZ, RZ, R8 ;  /* 0x000000ffff149224 */ /* 0x004fe400078e0008 */
[----:B------:R-:W-:-:S02]  /*3adb0*/  @!P1 IMAD.MOV.U32 R21, RZ, RZ, R9 ;  /* 0x000000ffff159224 */ /* 0x000fc400078e0009 */
[----:B------:R-:W-:Y:S02]  /*3adc0*/  IMAD.MOV.U32 R12, RZ, RZ, R20 ;  /* 0x000000ffff0c7224 */ /* 0x000fe400078e0014 */
[----:B------:R-:W-:Y:S02]  /*3add0*/  IMAD.MOV.U32 R13, RZ, RZ, R21 ;  /* 0x000000ffff0d7224 */ /* 0x000fe400078e0015 */
[----:B------:R-:W-:Y:S01]  /*3ade0*/  @!P1 IMAD.MOV.U32 R55, RZ, RZ, R11 ;  /* 0x000000ffff379224 */ /* 0x000fe200078e000b */
[----:B------:R-:W-:Y:S01]  /*3adf0*/  PRMT R83, R12, 0x7610, R83 ;  /* 0x000076100c537816 */ /* 0x000fe20000000053 */
[----:B------:R-:W-:Y:S01]  /*3ae00*/  IMAD.MOV.U32 R12, RZ, RZ, 0x1 ;  /* 0x00000001ff0c7424 */ /* 0x000fe200078e00ff */
[----:B------:R-:W-:Y:S01]  /*3ae10*/  PRMT R87, R13, 0x7610, R87 ;  /* 0x000076100d577816 */ /* 0x000fe20000000057 */
[----:B------:R-:W-:Y:S02]  /*3ae20*/  IMAD.MOV.U32 R13, RZ, RZ, R31 ;  /* 0x000000ffff0d7224 */ /* 0x000fe400078e001f */
[----:B------:R-:W-:-:S02]  /*3ae30*/  IMAD.MOV.U32 R11, RZ, RZ, 0x1c1f ;  /* 0x00001c1fff0b7424 */ /* 0x000fc400078e00ff */
[----:B------:R-:W-:Y:S02]  /*3ae40*/  @!P1 IMAD.MOV.U32 R54, RZ, RZ, R10 ;  /* 0x000000ffff369224 */ /* 0x000fe400078e000a */
[----:B------:R-:W-:-:S07]  /*3ae50*/  IMAD.MOV.U32 R9, RZ, RZ, R55 ;  /* 0x000000ffff097224 */ /* 0x000fce00078e0037 */
[----:B-----5:R-:W-:Y:S05]  /*3ae60*/  WARPSYNC.COLLECTIVE R15, `(.L_x_4045) ;  /* 0x000000000f087348 */ /* 0x020fea0003c00000 */
[----:B------:R0:W1:Y:S02]  /*3ae70*/  SHFL.IDX P6, R14, R13, R12, R11 ;  /* 0x0000000c0d0e7389 */ /* 0x00006400000c000b */
[----:B01---5:R-:W-:Y:S01]  /*3ae80*/  ENDCOLLECTIVE ;  /* 0x000000000000791b */ /* 0x023fe20003800000 */
.L_x_4045:
[----:B------:R-:W-:Y:S02]  /*3ae90*/  IMAD.MOV.U32 R8, RZ, RZ, R54 ;  /* 0x000000ffff087224 */ /* 0x000fe400078e0036 */
[----:B------:R-:W-:Y:S01]  /*3aea0*/  @!P1 IMAD.MOV.U32 R64, RZ, RZ, R4 ;  /* 0x000000ffff409224 */ /* 0x000fe200078e0004 */
[----:B------:R-:W-:Y:S01]  /*3aeb0*/  PRMT R68, R9, 0x7610, R68 ;  /* 0x0000761009447816 */ /* 0x000fe20000000044 */
[----:B------:R-:W-:Y:S01]  /*3aec0*/  @!P1 IMAD.MOV.U32 R65, RZ, RZ, R5 ;  /* 0x000000ffff419224 */ /* 0x000fe200078e0005 */
[----:B------:R-:W-:Y:S01]  /*3aed0*/  PRMT R63, R8, 0x7610, R63 ;  /* 0x00007610083f7816 */ /* 0x000fe2000000003f */
[----:B------:R-:W-:Y:S01]  /*3aee0*/  @!P1 IMAD.MOV.U32 R66, RZ, RZ, R6 ;  /* 0x000000ffff429224 */ /* 0x000fe200078e0006 */
[----:B------:R-:W-:Y:S01]  /*3aef0*/  CS2R R8, SRZ ;  /* 0x0000000000087805 */ /* 0x000fe2000001ff00 */
[----:B------:R-:W-:Y:S02]  /*3af00*/  @!P1 IMAD.MOV.U32 R67, RZ, RZ, R7 ;  /* 0x000000ffff439224 */ /* 0x000fe400078e0007 */
[----:B------:R-:W-:-:S02]  /*3af10*/  IMAD.MOV.U32 R4, RZ, RZ, R64 ;  /* 0x000000ffff047224 */ /* 0x000fc400078e0040 */
[----:B------:R-:W-:Y:S02]  /*3af20*/  IMAD.MOV.U32 R5, RZ, RZ, R65 ;  /* 0x000000ffff057224 */ /* 0x000fe400078e0041 */
[----:B------:R-:W-:Y:S02]  /*3af30*/  IMAD.MOV.U32 R13, RZ, RZ, R29 ;  /* 0x000000ffff0d7224 */ /* 0x000fe400078e001d */
[----:B------:R-:W-:Y:S01]  /*3af40*/  IMAD.MOV.U32 R6, RZ, RZ, R66 ;  /* 0x000000ffff067224 */ /* 0x000fe200078e0042 */
[----:B------:R-:W-:Y:S01]  /*3af50*/  PRMT R75, R75, 0x5410, R5 ;  /* 0x000054104b4b7816 */ /* 0x000fe20000000005 */
[----:B------:R-:W-:-:S03]  /*3af60*/  IMAD.MOV.U32 R7, RZ, RZ, R67 ;  /* 0x000000ffff077224 */ /* 0x000fc600078e0043 */
[----:B------:R-:W-:Y:S01]  /*3af70*/  PRMT R80, R6, 0x7610, R80 ;  /* 0x0000761006507816 */ /* 0x000fe20000000050 */
[----:B------:R-:W-:Y:S01]  /*3af80*/  IMAD.MOV.U32 R28, RZ, RZ, R14 ;  /* 0x000000ffff1c7224 */ /* 0x000fe200078e000e */
[----:B------:R-:W-:-:S07]  /*3af90*/  PRMT R76, R76, 0x5410, R7 ;  /* 0x000054104c4c7816 */ /* 0x000fce0000000007 */
[----:B------:R-:W-:Y:S05]  /*3afa0*/  WARPSYNC.COLLECTIVE R15, `(.L_x_4046) ;  /* 0x000000000f087348 */ /* 0x000fea0003c00000 */
[----:B------:R0:W1:Y:S02]  /*3afb0*/  SHFL.IDX P6, R14, R13, R12, R11 ;  /* 0x0000000c0d0e7389 */ /* 0x00006400000c000b */
[----:B01----:R-:W-:Y:S01]  /*3afc0*/  ENDCOLLECTIVE ;  /* 0x000000000000791b */ /* 0x003fe20003800000 */
.L_x_4046:
[----:B------:R-:W-:Y:S02]  /*3afd0*/  IMAD.MOV.U32 R13, RZ, RZ, R30 ;  /* 0x000000ffff0d7224 */ /* 0x000fe400078e001e */
[----:B------:R-:W-:-:S07]  /*3afe0*/  IMAD.MOV.U32 R29, RZ, RZ, R14 ;  /* 0x000000ffff1d7224 */ /* 0x000fce00078e000e */
[----:B------:R-:W-:Y:S05]  /*3aff0*/  WARPSYNC.COLLECTIVE R15, `(.L_x_4047) ;  /* 0x000000000f087348 */ /* 0x000fea0003c00000 */
[----:B------:R0:W1:Y:S02]  /*3b000*/  SHFL.IDX P6, R14, R13, R12, R11 ;  /* 0x0000000c0d0e7389 */ /* 0x00006400000c000b */
[----:B01----:R-:W-:Y:S01]  /*3b010*/  ENDCOLLECTIVE ;  /* 0x000000000000791b */ /* 0x003fe20003800000 */
.L_x_4047:
[----:B------:R-:W-:Y:S01]  /*3b020*/  IMAD.MOV.U32 R13, RZ, RZ, R44 ;  /* 0x000000ffff0d7224 */ /* 0x000fe200078e002c */
[----:B------:R-:W-:Y:S01]  /*3b030*/  PRMT R44, R44, 0x5410, R4 ;  /* 0x000054102c2c7816 */ /* 0x000fe20000000004 */
[----:B------:R-:W-:-:S07]  /*3b040*/  IMAD.MOV.U32 R30, RZ, RZ, R14 ;  /* 0x000000ffff1e7224 */ /* 0x000fce00078e000e */
[----:B------:R-:W-:Y:S05]  /*3b050*/  WARPSYNC.COLLECTIVE R15, `(.L_x_4048) ;  /* 0x000000000f087348 */ /* 0x000fea0003c00000 */
[----:B------:R0:W1:Y:S02]  /*3b060*/  SHFL.IDX P6, R14, R13, R12, R11 ;  /* 0x0000000c0d0e7389 */ /* 0x00006400000c000b */
[----:B01----:R-:W-:Y:S01]  /*3b070*/  ENDCOLLECTIVE ;  /* 0x000000000000791b */ /* 0x003fe20003800000 */
.L_x_4048:
[----:B------:R-:W-:Y:S05]  /*3b080*/  BRA `(.L_x_4049) ;  /* 0xfffffcec00507947 */ /* 0x000fea000383ffff */
.L_x_3713:
[----:B0-----:R0:W1:Y:S02]  /*3b090*/  SYNCS.PHASECHK.TRANS64.TRYWAIT P1, [R2+URZ+0x32400], R13 ;  /* 0x0324000d020075a7 */ /* 0x001064000802017f */
[----:B-1----:R-:W-:Y:S05]  /*3b0a0*/  @!P1 NANOSLEEP.SYNCS 0x989680 ;  /* 0x009896800000995d */ /* 0x002fea0003900000 */
[----:B------:R-:W1:Y:S02]  /*3b0b0*/  @!P1 SYNCS.PHASECHK.TRANS64 P1, [R2+URZ+0x32400], R13 ;  /* 0x0324000d020095a7 */ /* 0x000e64000802007f */
[----:B-1----:R-:W-:Y:S05]  /*3b0c0*/  @!P1 BRA `(.L_x_3713) ;  /* 0xfffffffc00f09947 */ /* 0x002fea000383ffff */
[----:B------:R-:W-:Y:S05]  /*3b0d0*/  BRA `(.L_x_4050) ;  /* 0xfffffcec00ac7947 */ /* 0x000fea000383ffff */
.L_x_3728:
[----:B0-----:R0:W1:Y:S02]  /*3b0e0*/  SYNCS.PHASECHK.TRANS64.TRYWAIT P0, [R2+URZ], R7 ;  /* 0x00000007020075a7 */ /* 0x001064000800017f */
[----:B-1----:R-:W-:Y:S05]  /*3b0f0*/  @!P0 NANOSLEEP.SYNCS 0x989680 ;  /* 0x009896800000895d */ /* 0x002fea0003900000 */
[----:B------:R-:W1:Y:S02]  /*3b100*/  @!P0 SYNCS.PHASECHK.TRANS64 P0, [R2+URZ], R7 ;  /* 0x00000007020085a7 */ /* 0x000e64000800007f */
[----:B-1----:R-:W-:Y:S05]  /*3b110*/  @!P0 BRA `(.L_x_3728) ;  /* 0xfffffffc00f08947 */ /* 0x002fea000383ffff */
[----:B------:R-:W-:Y:S05]  /*3b120*/  BRA `(.L_x_3727) ;  /* 0xfffffd0400987947 */ /* 0x000fea000383ffff */
.L_x_3735:
[----:B-1----:R1:W2:Y:S02]  /*3b130*/  SYNCS.PHASECHK.TRANS64.TRYWAIT P0, [R4+URZ], R5 ;  /* 0x00000005040075a7 */ /* 0x0022a4000800017f */
[----:B--2---:R-:W-:Y:S05]  /*3b140*/  @!P0 NANOSLEEP.SYNCS 0x989680 ;  /* 0x009896800000895d */ /* 0x004fea0003900000 */
[----:B------:R-:W2:Y:S02]  /*3b150*/  @!P0 SYNCS.PHASECHK.TRANS64 P0, [R4+URZ], R5 ;  /* 0x00000005040085a7 */ /* 0x000ea4000800007f */
[----:B--2---:R-:W-:Y:S05]  /*3b160*/  @!P0 BRA `(.L_x_3735) ;  /* 0xfffffffc00f08947 */ /* 0x004fea000383ffff */
[----:B------:R-:W-:Y:S05]  /*3b170*/  BRA `(.L_x_3734) ;  /* 0xfffffd0800bc7947 */ /* 0x000fea000383ffff */
.L_x_3760:
[----:B-1----:R1:W2:Y:S02]  /*3b180*/  SYNCS.PHASECHK.TRANS64.TRYWAIT P1, [R0+URZ], R9 ;  /* 0x00000009000075a7 */ /* 0x0022a4000802017f */
[----:B--2---:R-:W-:Y:S05]  /*3b190*/  @!P1 NANOSLEEP.SYNCS 0x989680 ;  /* 0x009896800000995d */ /* 0x004fea0003900000 */
[----:B------:R-:W2:Y:S02]  /*3b1a0*/  @!P1 SYNCS.PHASECHK.TRANS64 P1, [R0+URZ], R9 ;  /* 0x00000009000095a7 */ /* 0x000ea4000802007f */
[----:B--2---:R-:W-:Y:S05]  /*3b1b0*/  @!P1 BRA `(.L_x_3760) ;  /* 0xfffffffc00f09947 */ /* 0x004fea000383ffff */
[----:B------:R-:W-:Y:S05]  /*3b1c0*/  BRA `(.L_x_3759) ;  /* 0xfffffdb400107947 */ /* 0x000fea000383ffff */
.L_x_3767:
[----:B--2---:R2:W3:Y:S02]  /*3b1d0*/  SYNCS.PHASECHK.TRANS64.TRYWAIT P1, [R6+URZ], R7 ;  /* 0x00000007060075a7 */ /* 0x0044e4000802017f */
[----:B---3--:R-:W-:Y:S05]  /*3b1e0*/  @!P1 NANOSLEEP.SYNCS 0x989680 ;  /* 0x009896800000995d */ /* 0x008fea0003900000 */
[----:B------:R-:W3:Y:S02]  /*3b1f0*/  @!P1 SYNCS.PHASECHK.TRANS64 P1, [R6+URZ], R7 ;  /* 0x00000007060095a7 */ /* 0x000ee4000802007f */
[----:B---3--:R-:W-:Y:S05]  /*3b200*/  @!P1 BRA `(.L_x_3767) ;  /* 0xfffffffc00f09947 */ /* 0x008fea000383ffff */
[----:B------:R-:W-:Y:S05]  /*3b210*/  BRA `(.L_x_3766) ;  /* 0xfffffdb800347947 */ /* 0x000fea000383ffff */
.L_x_3778:
[----:B-1----:R1:W2:Y:S02]  /*3b220*/  SYNCS.PHASECHK.TRANS64.TRYWAIT P0, [R6+URZ], R7 ;  /* 0x00000007060075a7 */ /* 0x0022a4000800017f */
[----:B--2---:R-:W-:Y:S05]  /*3b230*/  @!P0 NANOSLEEP.SYNCS 0x989680 ;  /* 0x009896800000895d */ /* 0x004fea0003900000 */
[----:B------:R-:W2:Y:S02]  /*3b240*/  @!P0 SYNCS.PHASECHK.TRANS64 P0, [R6+URZ], R7 ;  /* 0x00000007060085a7 */ /* 0x000ea4000800007f */
[----:B--2---:R-:W-:Y:S05]  /*3b250*/  @!P0 BRA `(.L_x_3778) ;  /* 0xfffffffc00f08947 */ /* 0x004fea000383ffff */
[----:B------:R-:W-:Y:S05]  /*3b260*/  BRA `(.L_x_3777) ;  /* 0xfffffe4c00147947 */ /* 0x000fea000383ffff */
.L_x_3785:
[----:B--2---:R2:W3:Y:S02]  /*3b270*/  SYNCS.PHASECHK.TRANS64.TRYWAIT P0, [R6+URZ], R7 ;  /* 0x00000007060075a7 */ /* 0x0044e4000800017f */
[----:B---3--:R-:W-:Y:S05]  /*3b280*/  @!P0 NANOSLEEP.SYNCS 0x989680 ;  /* 0x009896800000895d */ /* 0x008fea0003900000 */
[----:B------:R-:W3:Y:S02]  /*3b290*/  @!P0 SYNCS.PHASECHK.TRANS64 P0, [R6+URZ], R7 ;  /* 0x00000007060085a7 */ /* 0x000ee4000800007f */
[----:B---3--:R-:W-:Y:S05]  /*3b2a0*/  @!P0 BRA `(.L_x_3785) ;  /* 0xfffffffc00f08947 */ /* 0x008fea000383ffff */
[----:B------:R-:W-:Y:S05]  /*3b2b0*/  BRA `(.L_x_3784) ;  /* 0xfffffe5000387947 */ /* 0x000fea000383ffff */
.L_x_3803:
[----:B------:R-:W-:Y:S02]  /*3b2c0*/  IMAD.MOV.U32 R13, RZ, RZ, R17 ;  /* 0x000000ffff0d7224 */ /* 0x000fe400078e0011 */
[----:B------:R-:W-:Y:S02]  /*3b2d0*/  IMAD.MOV.U32 R12, RZ, RZ, RZ ;  /* 0x000000ffff0c7224 */ /* 0x000fe400078e00ff */
[----:B------:R-:W-:Y:S02]  /*3b2e0*/  IMAD.MOV.U32 R11, RZ, RZ, 0x181f ;  /* 0x0000181fff0b7424 */ /* 0x000fe400078e00ff */
[----:B------:R-:W-:-:S07]  /*3b2f0*/  IMAD.MOV.U32 R15, RZ, RZ, -0x1 ;  /* 0xffffffffff0f7424 */ /* 0x000fce00078e00ff */
[----:B-----5:R-:W-:Y:S05]  /*3b300*/  WARPSYNC.COLLECTIVE R15, `(.L_x_4051) ;  /* 0x000000000f087348 */ /* 0x020fea0003c00000 */
[----:B------:R0:W1:Y:S02]  /*3b310*/  SHFL.IDX P6, R14, R13, R12, R11 ;  /* 0x0000000c0d0e7389 */ /* 0x00006400000c000b */
[----:B01---5:R-:W-:Y:S01]  /*3b320*/  ENDCOLLECTIVE ;  /* 0x000000000000791b */ /* 0x023fe20003800000 */
.L_x_4051:
[----:B------:R-:W-:Y:S02]  /*3b330*/  IMAD.MOV.U32 R13, RZ, RZ, R16 ;  /* 0x000000ffff0d7224 */ /* 0x000fe400078e0010 */
[----:B------:R-:W-:-:S07]  /*3b340*/  IMAD.MOV.U32 R3, RZ, RZ, R14 ;  /* 0x000000ffff037224 */ /* 0x000fce00078e000e */
[----:B------:R-:W-:Y:S05]  /*3b350*/  WARPSYNC.COLLECTIVE R15, `(.L_x_4052) ;  /* 0x000000000f087348 */ /* 0x000fea0003c00000 */
[----:B------:R0:W1:Y:S02]  /*3b360*/  SHFL.IDX P6, R14, R13, R12, R11 ;  /* 0x0000000c0d0e7389 */ /* 0x00006400000c000b */
[----:B01----:R-:W-:Y:S01]  /*3b370*/  ENDCOLLECTIVE ;  /* 0x000000000000791b */ /* 0x003fe20003800000 */
.L_x_4052:
[----:B------:R-:W-:Y:S05]  /*3b380*/  BRA `(.L_x_4053) ;  /* 0xffffff24002c7947 */ /* 0x000fea000383ffff */
.L_x_3806:
[----:B------:R-:W-:Y:S01]  /*3b390*/  BSSY B1, `(.L_x_4054) ;  /* 0x0000008000017945 */ /* 0x000fe20003800000 */
[----:B---3--:R-:W-:Y:S02]  /*3b3a0*/  IMAD.MOV.U32 R13, RZ, RZ, R17 ;  /* 0x000000ffff0d7224 */ /* 0x008fe400078e0011 */
[----:B------:R-:W-:Y:S02]  /*3b3b0*/  IMAD.MOV.U32 R12, RZ, RZ, 0x1 ;  /* 0x00000001ff0c7424 */ /* 0x000fe400078e00ff */
[----:B------:R-:W-:Y:S02]  /*3b3c0*/  IMAD.MOV.U32 R11, RZ, RZ, 0x181f ;  /* 0x0000181fff0b7424 */ /* 0x000fe400078e00ff */
[----:B------:R-:W-:-:S07]  /*3b3d0*/  IMAD.MOV.U32 R15, RZ, RZ, -0x1 ;  /* 0xffffffffff0f7424 */ /* 0x000fce00078e00ff */
[----:B012--5:R-:W-:Y:S05]  /*3b3e0*/  WARPSYNC.COLLECTIVE R15, `(.L_x_4055) ;  /* 0x000000000f087348 */ /* 0x027fea0003c00000 */
[----:B--2---:R2:W3:Y:S02]  /*3b3f0*/  SHFL.IDX P6, R14, R13, R12, R11 ;  /* 0x0000000c0d0e7389 */ /* 0x0044e400000c000b */
[----:B0123-5:R-:W-:Y:S01]  /*3b400*/  ENDCOLLECTIVE ;  /* 0x000000000000791b */ /* 0x02ffe20003800000 */
.L_x_4055:
[----:B------:R-:W-:Y:S05]  /*3b410*/  BSYNC B1 ;  /* 0x0000000000017941 */ /* 0x000fea0003800000 */
.L_x_4054:
        /* <DEDUP_REMOVED lines=8> */
.L_x_4056:
[----:B------:R-:W-:Y:S05]  /*3b4a0*/  BRA `(.L_x_4057) ;  /* 0xffffff24004c7947 */ /* 0x000fea000383ffff */
.L_x_3809:
[----:B------:R-:W-:Y:S01]  /*3b4b0*/  BSSY B1, `(.L_x_4058) ;  /* 0x0000008000017945 */ /* 0x000fe20003800000 */
[----:B------:R-:W-:Y:S02]  /*3b4c0*/  IMAD.MOV.U32 R13, RZ, RZ, R17 ;  /* 0x000000ffff0d7224 */ /* 0x000fe400078e0011 */
[----:B------:R-:W-:Y:S02]  /*3b4d0*/  IMAD.MOV.U32 R12, RZ, RZ, 0x2 ;  /* 0x00000002ff0c7424 */ /* 0x000fe400078e00ff */
[----:B---3--:R-:W-:Y:S02]  /*3b4e0*/  IMAD.MOV.U32 R11, RZ, RZ, 0x181f ;  /* 0x0000181fff0b7424 */ /* 0x008fe400078e00ff */
[----:B------:R-:W-:-:S07]  /*3b4f0*/  IMAD.MOV.U32 R15, RZ, RZ, -0x1 ;  /* 0xffffffffff0f7424 */ /* 0x000fce00078e00ff */
[----:B012-4-:R-:W-:Y:S05]  /*3b500*/  WARPSYNC.COLLECTIVE R15, `(.L_x_4059) ;  /* 0x000000000f087348 */ /* 0x017fea0003c00000 */
[----:B--2---:R2:W3:Y:S02]  /*3b510*/  SHFL.IDX P6, R14, R13, R12, R11 ;  /* 0x0000000c0d0e7389 */ /* 0x0044e400000c000b */
[----:B01234-:R-:W-:Y:S01]  /*3b520*/  ENDCOLLECTIVE ;  /* 0x000000000000791b */ /* 0x01ffe20003800000 */
.L_x_4059:
[----:B------:R-:W-:Y:S05]  /*3b530*/  BSYNC B1 ;  /* 0x0000000000017941 */ /* 0x000fea0003800000 */
.L_x_4058:
        /* <DEDUP_REMOVED lines=8> */
.L_x_4060:
[----:B------:R-:W-:Y:S05]  /*3b5c0*/  BRA `(.L_x_4061) ;  /* 0xffffff24006c7947 */ /* 0x000fea000383ffff */
.L_x_3812:
        /* <DEDUP_REMOVED lines=8> */
.L_x_4063:
[----:B------:R-:W-:Y:S05]  /*3b650*/  BSYNC B1 ;  /* 0x0000000000017941 */ /* 0x000fea0003800000 */
.L_x_4062:
        /* <DEDUP_REMOVED lines=8> */
.L_x_4064:
[----:B------:R-:W-:Y:S05]  /*3b6e0*/  BRA `(.L_x_4065) ;  /* 0xffffff24008c7947 */ /* 0x000fea000383ffff */
.L_x_3814:
[----:B------:R-:W-:Y:S02]  /*3b6f0*/  IMAD.MOV.U32 R13, RZ, RZ, R4 ;  /* 0x000000ffff0d7224 */ /* 0x000fe400078e0004 */
[----:B------:R-:W-:Y:S02]  /*3b700*/  IMAD.MOV.U32 R12, RZ, RZ, RZ ;  /* 0x000000ffff0c7224 */ /* 0x000fe400078e00ff */
[----:B------:R-:W-:Y:S02]  /*3b710*/  IMAD.MOV.U32 R11, RZ, RZ, 0x1c1f ;  /* 0x00001c1fff0b7424 */ /* 0x000fe400078e00ff */
[----:B------:R-:W-:-:S07]  /*3b720*/  IMAD.MOV.U32 R15, RZ, RZ, -0x1 ;  /* 0xffffffffff0f7424 */ /* 0x000fce00078e00ff */
[----:B------:R-:W-:Y:S05]  /*3b730*/  WARPSYNC.COLLECTIVE R15, `(.L_x_4066) ;  /* 0x000000000f087348 */ /* 0x000fea0003c00000 */
[----:B------:R0:W1:Y:S02]  /*3b740*/  SHFL.IDX P6, R14, R13, R12, R11 ;  /* 0x0000000c0d0e7389 */ /* 0x00006400000c000b */
[----:B01----:R-:W-:Y:S01]  /*3b750*/  ENDCOLLECTIVE ;  /* 0x000000000000791b */ /* 0x003fe20003800000 */
.L_x_4066:
[----:B------:R-:W-:Y:S02]  /*3b760*/  IMAD.MOV.U32 R13, RZ, RZ, R3 ;  /* 0x000000ffff0d7224 */ /* 0x000fe400078e0003 */
[----:B------:R-:W-:-:S07]  /*3b770*/  IMAD.MOV.U32 R5, RZ, RZ, R14 ;  /* 0x000000ffff057224 */ /* 0x000fce00078e000e */
[----:B------:R-:W-:Y:S05]  /*3b780*/  WARPSYNC.COLLECTIVE R15, `(.L_x_4067) ;  /* 0x000000000f087348 */ /* 0x000fea0003c00000 */
[----:B------:R0:W1:Y:S02]  /*3b790*/  SHFL.IDX P6, R14, R13, R12, R11 ;  /* 0x0000000c0d0e7389 */ /* 0x00006400000c000b */
[----:B01----:R-:W-:Y:S01]  /*3b7a0*/  ENDCOLLECTIVE ;  /* 0x000000000000791b */ /* 0x003fe20003800000 */
.L_x_4067:
[----:B------:R-:W-:Y:S05]  /*3b7b0*/  BRA `(.L_x_4068) ;  /* 0xffffff2800687947 */ /* 0x000fea000383ffff */
.L_x_3817:
[----:B------:R-:W-:Y:S01]  /*3b7c0*/  BSSY B1, `(.L_x_4069) ;  /* 0x0000008000017945 */ /* 0x000fe20003800000 */
[----:B------:R-:W-:Y:S02]  /*3b7d0*/  IMAD.MOV.U32 R13, RZ, RZ, R4 ;  /* 0x000000ffff0d7224 */ /* 0x000fe400078e0004 */
[----:B------:R-:W-:Y:S02]  /*3b7e0*/  IMAD.MOV.U32 R12, RZ, RZ, 0x1 ;  /* 0x00000001ff0c7424 */ /* 0x000fe400078e00ff */
[----:B---3--:R-:W-:Y:S02]  /*3b7f0*/  IMAD.MOV.U32 R11, RZ, RZ, 0x1c1f ;  /* 0x00001c1fff0b7424 */ /* 0x008fe400078e00ff */
[----:B------:R-:W-:-:S07]  /*3b800*/  IMAD.MOV.U32 R15, RZ, RZ, -0x1 ;  /* 0xffffffffff0f7424 */ /* 0x000fce00078e00ff */
[----:B012---:R-:W-:Y:S05]  /*3b810*/  WARPSYNC.COLLECTIVE R15, `(.L_x_4070) ;  /* 0x000000000f087348 */ /* 0x007fea0003c00000 */
[----:B--2---:R2:W3:Y:S02]  /*3b820*/  SHFL.IDX P6, R14, R13, R12, R11 ;  /* 0x0000000c0d0e7389 */ /* 0x0044e400000c000b */
[----:B0123--:R-:W-:Y:S01]  /*3b830*/  ENDCOLLECTIVE ;  /* 0x000000000000791b */ /* 0x00ffe20003800000 */
.L_x_4070:
[----:B------:R-:W-:Y:S05]  /*3b840*/  BSYNC B1 ;  /* 0x0000000000017941 */ /* 0x000fea0003800000 */
.L_x_4069:
        /* <DEDUP_REMOVED lines=8> */
.L_x_4071:
[----:B------:R-:W-:Y:S05]  /*3b8d0*/  BRA `(.L_x_4072) ;  /* 0xffffff3400507947 */ /* 0x000fea000383ffff */
.L_x_3823:
[----:B------:R-:W-:Y:S02]  /*3b8e0*/  IMAD.MOV.U32 R13, RZ, RZ, R4 ;  /* 0x000000ffff0d7224 */ /* 0x000fe400078e0004 */
[----:B------:R-:W-:Y:S02]  /*3b8f0*/  IMAD.MOV.U32 R12, RZ, RZ, RZ ;  /* 0x000000ffff0c7224 */ /* 0x000fe400078e00ff */
[----:B------:R-:W-:Y:S02]  /*3b900*/  IMAD.MOV.U32 R11, RZ, RZ, 0x181f ;  /* 0x0000181fff0b7424 */ /* 0x000fe400078e00ff */
[----:B------:R-:W-:-:S07]  /*3b910*/  IMAD.MOV.U32 R15, RZ, RZ, -0x1 ;  /* 0xffffffffff0f7424 */ /* 0x000fce00078e00ff */
[----:B01----:R-:W-:Y:S05]  /*3b920*/  WARPSYNC.COLLECTIVE R15, `(.L_x_4073) ;  /* 0x000000000f087348 */ /* 0x003fea0003c00000 */
[----:B------:R2:W3:Y:S02]  /*3b930*/  SHFL.IDX P6, R14, R13, R12, R11 ;  /* 0x0000000c0d0e7389 */ /* 0x0004e400000c000b */
[----:B0123--:R-:W-:Y:S01]  /*3b940*/  ENDCOLLECTIVE ;  /* 0x000000000000791b */ /* 0x00ffe20003800000 */
.L_x_4073:
[----:B------:R-:W-:Y:S02]  /*3b950*/  IMAD.MOV.U32 R13, RZ, RZ, R3 ;  /* 0x000000ffff0d7224 */ /* 0x000fe400078e0003 */
[----:B------:R-:W-:-:S07]  /*3b960*/  IMAD.MOV.U32 R0, RZ, RZ, R14 ;  /* 0x000000ffff007224 */ /* 0x000fce00078e000e */
[----:B------:R-:W-:Y:S05]  /*3b970*/  WARPSYNC.COLLECTIVE R15, `(.L_x_4074) ;  /* 0x000000000f087348 */ /* 0x000fea0003c00000 */
[----:B------:R0:W1:Y:S02]  /*3b980*/  SHFL.IDX P6, R14, R13, R12, R11 ;  /* 0x0000000c0d0e7389 */ /* 0x00006400000c000b */
[----:B01----:R-:W-:Y:S01]  /*3b990*/  ENDCOLLECTIVE ;  /* 0x000000000000791b */ /* 0x003fe20003800000 */
.L_x_4074:
[----:B------:R-:W-:Y:S05]  /*3b9a0*/  BRA `(.L_x_4075) ;  /* 0xffffff4800747947 */ /* 0x000fea000383ffff */
.L_x_3826:
        /* <DEDUP_REMOVED lines=8> */
.L_x_4077:
[----:B------:R-:W-:Y:S05]  /*3ba30*/  BSYNC B1 ;  /* 0x0000000000017941 */ /* 0x000fea0003800000 */
.L_x_4076:
        /* <DEDUP_REMOVED lines=8> */
.L_x_4078:
[----:B------:R-:W-:Y:S05]  /*3bac0*/  BRA `(.L_x_4079) ;  /* 0xffffff4800987947 */ /* 0x000fea000383ffff */
.L_x_3829:
        /* <DEDUP_REMOVED lines=8> */
.L_x_4081:
[----:B------:R-:W-:Y:S05]  /*3bb50*/  BSYNC B1 ;  /* 0x0000000000017941 */ /* 0x000fea0003800000 */
.L_x_4080:
        /* <DEDUP_REMOVED lines=8> */
.L_x_4082:
[----:B------:R-:W-:Y:S05]  /*3bbe0*/  BRA `(.L_x_4083) ;  /* 0xffffff4800b87947 */ /* 0x000fea000383ffff */
.L_x_3832:
        /* <DEDUP_REMOVED lines=8> */
.L_x_4085:
[----:B------:R-:W-:Y:S05]  /*3bc70*/  BSYNC B1 ;  /* 0x0000000000017941 */ /* 0x000fea0003800000 */
.L_x_4084:
        /* <DEDUP_REMOVED lines=8> */
.L_x_4086:
[----:B------:R-:W-:Y:S05]  /*3bd00*/  BRA `(.L_x_4087) ;  /* 0xffffff4800d87947 */ /* 0x000fea000383ffff */
.L_x_3859:
        /* <DEDUP_REMOVED lines=11> */
.L_x_4089:
[----:B------:R-:W-:Y:S05]  /*3bdc0*/  BSYNC B1 ;  /* 0x0000000000017941 */ /* 0x000fea0003800000 */
.L_x_4088:
[----:B------:R-:W-:Y:S05]  /*3bdd0*/  BRA `(.L_x_4090) ;  /* 0xffffff6c000c7947 */ /* 0x000fea000383ffff */
.L_x_3861:
[----:B------:R-:W-:Y:S01]  /*3bde0*/  BSSY B1, `(.L_x_4091) ;  /* 0x0000006000017945 */ /* 0x000fe20003800000 */
[----:B0-----:R-:W-:-:S07]  /*3bdf0*/  IMAD.MOV.U32 R15, RZ, RZ, -0x1 ;  /* 0xffffffffff0f7424 */ /* 0x001fce00078e00ff */
[----:B-1----:R-:W-:Y:S05]  /*3be00*/  WARPSYNC.COLLECTIVE R15, `(.L_x_4092) ;  /* 0x000000000f0c7348 */ /* 0x002fea0003c00000 */
[----:B------:R-:W-:Y:S02]  /*3be10*/  ELECT P6, UR62, PT ;  /* 0x00000000003e782f */ /* 0x000fe400038c0000 */
[----:B------:R-:W-:Y:S01]  /*3be20*/  MOV R14, UR62 ;  /* 0x0000003e000e7c02 */ /* 0x000fe20008000f00 */
[----:B-1----:R-:W-:Y:S10]  /*3be30*/  ENDCOLLECTIVE ;  /* 0x000000000000791b */ /* 0x002ff40003800000 */
.L_x_4092:
[----:B------:R-:W-:Y:S05]  /*3be40*/  BSYNC B1 ;  /* 0x0000000000017941 */ /* 0x000fea0003800000 */
.L_x_4091:
[----:B------:R-:W-:Y:S05]  /*3be50*/  BRA `(.L_x_3860) ;  /* 0xffffff6c00047947 */ /* 0x000fea000383ffff */
.L_x_3863:
[----:B-1----:R1:W2:Y:S02]  /*3be60*/  SYNCS.PHASECHK.TRANS64.TRYWAIT P0, [R18+URZ+0x32420], R5 ;  /* 0x03242005120075a7 */ /* 0x0022a4000800017f */
[----:B--2---:R-:W-:Y:S05]  /*3be70*/  @!P0 NANOSLEEP.SYNCS 0x989680 ;  /* 0x009896800000895d */ /* 0x004fea0003900000 */
[----:B------:R-:W2:Y:S02]  /*3be80*/  @!P0 SYNCS.PHASECHK.TRANS64 P0, [R18+URZ+0x32420], R5 ;  /* 0x03242005120085a7 */ /* 0x000ea4000800007f */
[----:B--2---:R-:W-:Y:S05]  /*3be90*/  @!P0 BRA `(.L_x_3863) ;  /* 0xfffffffc00f08947 */ /* 0x004fea000383ffff */
[----:B------:R-:W-:Y:S05]  /*3bea0*/  BRA `(.L_x_4093) ;  /* 0xffffff6c00147947 */ /* 0x000fea000383ffff */
.L_x_3867:
[----:B-1----:R1:W2:Y:S02]  /*3beb0*/  SYNCS.PHASECHK.TRANS64.TRYWAIT P0, [R5+URZ+0x324a0], R10 ;  /* 0x0324a00a050075a7 */ /* 0x0022a4000800017f */
[----:B--2---:R-:W-:Y:S05]  /*3bec0*/  @!P0 NANOSLEEP.SYNCS 0x989680 ;  /* 0x009896800000895d */ /* 0x004fea0003900000 */
[----:B------:R-:W2:Y:S02]  /*3bed0*/  @!P0 SYNCS.PHASECHK.TRANS64 P0, [R5+URZ+0x324a0], R10 ;  /* 0x0324a00a050085a7 */ /* 0x000ea4000800007f */
[----:B--2---:R-:W-:Y:S05]  /*3bee0*/  @!P0 BRA `(.L_x_3867) ;  /* 0xfffffffc00f08947 */ /* 0x004fea000383ffff */
[----:B------:R-:W-:Y:S05]  /*3bef0*/  BRA `(.L_x_4094) ;  /* 0xffffff6c00347947 */ /* 0x000fea000383ffff */
.L_x_3872:
[----:B--2---:R2:W3:Y:S02]  /*3bf00*/  SYNCS.PHASECHK.TRANS64.TRYWAIT P0, [R5+URZ+0x324c0], R10 ;  /* 0x0324c00a050075a7 */ /* 0x0044e4000800017f */
[----:B---3--:R-:W-:Y:S05]  /*3bf10*/  @!P0 NANOSLEEP.SYNCS 0x989680 ;  /* 0x009896800000895d */ /* 0x008fea0003900000 */
[----:B------:R-:W3:Y:S02]  /*3bf20*/  @!P0 SYNCS.PHASECHK.TRANS64 P0, [R5+URZ+0x324c0], R10 ;  /* 0x0324c00a050085a7 */ /* 0x000ee4000800007f */
[----:B---3--:R-:W-:Y:S05]  /*3bf30*/  @!P0 BRA `(.L_x_3872) ;  /* 0xfffffffc00f08947 */ /* 0x008fea000383ffff */
[----:B------:R-:W-:Y:S05]  /*3bf40*/  BRA `(.L_x_4095) ;  /* 0xffffff6c00b47947 */ /* 0x000fea000383ffff */
.L_x_3882:
[----:B-1----:R1:W2:Y:S02]  /*3bf50*/  SYNCS.PHASECHK.TRANS64.TRYWAIT P1, [R6+URZ+0x324a0], R7 ;  /* 0x0324a007060075a7 */ /* 0x0022a4000802017f */
[----:B--2---:R-:W-:Y:S05]  /*3bf60*/  @!P1 NANOSLEEP.SYNCS 0x989680 ;  /* 0x009896800000995d */ /* 0x004fea0003900000 */
[----:B------:R-:W2:Y:S02]  /*3bf70*/  @!P1 SYNCS.PHASECHK.TRANS64 P1, [R6+URZ+0x324a0], R7 ;  /* 0x0324a007060095a7 */ /* 0x000ea4000802007f */
[----:B--2---:R-:W-:Y:S05]  /*3bf80*/  @!P1 BRA `(.L_x_3882) ;  /* 0xfffffffc00f09947 */ /* 0x004fea000383ffff */
[----:B------:R-:W-:Y:S05]  /*3bf90*/  BRA `(.L_x_4096) ;  /* 0xffffff7400447947 */ /* 0x000fea000383ffff */
.L_x_3887:
[----:B--2---:R2:W3:Y:S02]  /*3bfa0*/  SYNCS.PHASECHK.TRANS64.TRYWAIT P1, [R6+URZ+0x324c0], R7 ;  /* 0x0324c007060075a7 */ /* 0x0044e4000802017f */
[----:B---3--:R-:W-:Y:S05]  /*3bfb0*/  @!P1 NANOSLEEP.SYNCS 0x989680 ;  /* 0x009896800000995d */ /* 0x008fea0003900000 */
[----:B------:R-:W3:Y:S02]  /*3bfc0*/  @!P1 SYNCS.PHASECHK.TRANS64 P1, [R6+URZ+0x324c0], R7 ;  /* 0x0324c007060095a7 */ /* 0x000ee4000802007f */
[----:B---3--:R-:W-:Y:S05]  /*3bfd0*/  @!P1 BRA `(.L_x_3887) ;  /* 0xfffffffc00f09947 */ /* 0x008fea000383ffff */
[----:B------:R-:W-:Y:S05]  /*3bfe0*/  BRA `(.L_x_4097) ;  /* 0xffffff7400c07947 */ /* 0x000fea000383ffff */
.L_x_3913:
[----:B--2---:R-:W2:Y:S01]  /*3bff0*/  S2R R4, SR_TID.X ;  /* 0x0000000000047919 */ /* 0x004ea20000002100 */
[----:B------:R-:W-:Y:S01]  /*3c000*/  BSSY B0, `(.L_x_4098) ;  /* 0x000000a000007945 */ /* 0x000fe20003800000 */
[----:B------:R-:W-:Y:S02]  /*3c010*/  IMAD.MOV.U32 R12, RZ, RZ, RZ ;  /* 0x000000ffff0c7224 */ /* 0x000fe400078e00ff */
[----:B------:R-:W-:Y:S02]  /*3c020*/  IMAD.MOV.U32 R11, RZ, RZ, 0x1f ;  /* 0x0000001fff0b7424 */ /* 0x000fe400078e00ff */
[----:B0-----:R-:W-:Y:S01]  /*3c030*/  IMAD.MOV.U32 R15, RZ, RZ, -0x1 ;  /* 0xffffffffff0f7424 */ /* 0x001fe200078e00ff */
[----:B--2---:R-:W-:-:S04]  /*3c040*/  SHF.R.U32.HI R4, RZ, 0x5, R4 ;  /* 0x00000005ff047819 */ /* 0x004fc80000011604 */
[----:B------:R-:W-:-:S05]  /*3c050*/  LOP3.LUT R4, R4, 0x3, RZ, 0xc0, !PT ;  /* 0x0000000304047812 */ /* 0x000fca00078ec0ff */
[----:B------:R-:W-:-:S07]  /*3c060*/  IMAD.MOV.U32 R13, RZ, RZ, R4 ;  /* 0x000000ffff0d7224 */ /* 0x000fce00078e0004 */
[----:B-1----:R-:W-:Y:S05]  /*3c070*/  WARPSYNC.COLLECTIVE R15, `(.L_x_4099) ;  /* 0x000000000f087348 */ /* 0x002fea0003c00000 */
[----:B------:R0:W2:Y:S02]  /*3c080*/  SHFL.IDX P6, R14, R13, R12, R11 ;  /* 0x0000000c0d0e7389 */ /* 0x0000a400000c000b */
[----:B012---:R-:W-:Y:S01]  /*3c090*/  ENDCOLLECTIVE ;  /* 0x000000000000791b */ /* 0x007fe20003800000 */
.L_x_4099:
[----:B------:R-:W-:Y:S05]  /*3c0a0*/  BSYNC B0 ;  /* 0x0000000000007941 */ /* 0x000fea0003800000 */
.L_x_4098:
[----:B------:R-:W-:Y:S05]  /*3c0b0*/  BRA `(.L_x_4100) ;  /* 0xffffff8800547947 */ /* 0x000fea000383ffff */
.L_x_3915:
[----:B------:R-:W-:Y:S01]  /*3c0c0*/  BSSY B0, `(.L_x_4101) ;  /* 0x0000006000007945 */ /* 0x000fe20003800000 */
[----:B0-----:R-:W-:-:S07]  /*3c0d0*/  IMAD.MOV.U32 R15, RZ, RZ, -0x1 ;  /* 0xffffffffff0f7424 */ /* 0x001fce00078e00ff */
[----:B-1-3--:R-:W-:Y:S05]  /*3c0e0*/  WARPSYNC.COLLECTIVE R15, `(.L_x_4102) ;  /* 0x000000000f0c7348 */ /* 0x00afea0003c00000 */
[----:B------:R-:W-:Y:S02]  /*3c0f0*/  ELECT P6, UR62, PT ;  /* 0x00000000003e782f */ /* 0x000fe400038c0000 */
[----:B------:R-:W-:Y:S01]  /*3c100*/  MOV R14, UR62 ;  /* 0x0000003e000e7c02 */ /* 0x000fe20008000f00 */
[----:B-1-3--:R-:W-:Y:S10]  /*3c110*/  ENDCOLLECTIVE ;  /* 0x000000000000791b */ /* 0x00aff40003800000 */
.L_x_4102:
[----:B------:R-:W-:Y:S05]  /*3c120*/  BSYNC B0 ;  /* 0x0000000000007941 */ /* 0x000fea0003800000 */
.L_x_4101:
[----:B------:R-:W-:Y:S05]  /*3c130*/  BRA `(.L_x_4103) ;  /* 0xffffff8800607947 */ /* 0x000fea000383ffff */
.L_x_3917:
[----:B--2---:R2:W3:Y:S02]  /*3c140*/  SYNCS.PHASECHK.TRANS64.TRYWAIT P0, [R0+URZ+0x32440], R2 ;  /* 0x03244002000075a7 */ /* 0x0044e4000800017f */
[----:B---3--:R-:W-:Y:S05]  /*3c150*/  @!P0 NANOSLEEP.SYNCS 0x989680 ;  /* 0x009896800000895d */ /* 0x008fea0003900000 */
[----:B------:R-:W3:Y:S02]  /*3c160*/  @!P0 SYNCS.PHASECHK.TRANS64 P0, [R0+URZ+0x32440], R2 ;  /* 0x03244002000085a7 */ /* 0x000ee4000800007f */
[----:B---3--:R-:W-:Y:S05]  /*3c170*/  @!P0 BRA `(.L_x_3917) ;  /* 0xfffffffc00f08947 */ /* 0x008fea000383ffff */
[----:B------:R-:W-:Y:S05]  /*3c180*/  BRA `(.L_x_4104) ;  /* 0xffffff8800c07947 */ /* 0x000fea000383ffff */
.L_x_3921:
        /* <DEDUP_REMOVED lines=10> */
.L_x_4105:
[----:B------:R0:W-:Y:S01]  /*3c230*/  STL [R1+0x488], R10 ;  /* 0x0004880a01007387 */ /* 0x0001e20000100800 */
[----:B------:R-:W-:Y:S02]  /*3c240*/  IMAD.MOV.U32 R13, RZ, RZ, R3 ;  /* 0x000000ffff0d7224 */ /* 0x000fe400078e0003 */
[----:B------:R-:W-:-:S07]  /*3c250*/  IMAD.MOV.U32 R4, RZ, RZ, R14 ;  /* 0x000000ffff047224 */ /* 0x000fce00078e000e */
[----:B0-----:R-:W-:Y:S05]  /*3c260*/  WARPSYNC.COLLECTIVE R15, `(.L_x_4106) ;  /* 0x000000000f087348 */ /* 0x001fea0003c00000 */
[----:B------:R1:W2:Y:S02]  /*3c270*/  SHFL.IDX P6, R14, R13, R12, R11 ;  /* 0x0000000c0d0e7389 */ /* 0x0002a400000c000b */
[----:B012---:R-:W-:Y:S01]  /*3c280*/  ENDCOLLECTIVE ;  /* 0x000000000000791b */ /* 0x007fe20003800000 */
.L_x_4106:
[----:B------:R-:W-:Y:S02]  /*3c290*/  IMAD.MOV.U32 R13, RZ, RZ, R2 ;  /* 0x000000ffff0d7224 */ /* 0x000fe400078e0002 */
[----:B------:R-:W-:Y:S02]  /*3c2a0*/  IMAD.MOV.U32 R12, RZ, RZ, 0x1 ;  /* 0x00000001ff0c7424 */ /* 0x000fe400078e00ff */
[----:B------:R-:W-:-:S07]  /*3c2b0*/  IMAD.MOV.U32 R5, RZ, RZ, R14 ;  /* 0x000000ffff057224 */ /* 0x000fce00078e000e */
[----:B------:R-:W-:Y:S05]  /*3c2c0*/  WARPSYNC.COLLECTIVE R15, `(.L_x_4107) ;  /* 0x000000000f087348 */ /* 0x000fea0003c00000 */
[----:B------:R0:W1:Y:S02]  /*3c2d0*/  SHFL.IDX P6, R14, R13, R12, R11 ;  /* 0x0000000c0d0e7389 */ /* 0x00006400000c000b */
[----:B01----:R-:W-:Y:S01]  /*3c2e0*/  ENDCOLLECTIVE ;  /* 0x000000000000791b */ /* 0x003fe20003800000 */
.L_x_4107:
[----:B------:R-:W-:Y:S02]  /*3c2f0*/  IMAD.MOV.U32 R13, RZ, RZ, R3 ;  /* 0x000000ffff0d7224 */ /* 0x000fe400078e0003 */
[----:B------:R-:W-:Y:S02]  /*3c300*/  IMAD R0, R0, R7, RZ ;  /* 0x0000000700007224 */ /* 0x000fe400078e02ff */
[----:B------:R-:W-:-:S07]  /*3c310*/  IMAD.MOV.U32 R7, RZ, RZ, R14 ;  /* 0x000000ffff077224 */ /* 0x000fce00078e000e */
[----:B------:R-:W-:Y:S05]  /*3c320*/  WARPSYNC.COLLECTIVE R15, `(.L_x_4108) ;  /* 0x000000000f087348 */ /* 0x000fea0003c00000 */
[----:B------:R0:W1:Y:S02]  /*3c330*/  SHFL.IDX P6, R14, R13, R12, R11 ;  /* 0x0000000c0d0e7389 */ /* 0x00006400000c000b */
[----:B01----:R-:W-:Y:S01]  /*3c340*/  ENDCOLLECTIVE ;  /* 0x000000000000791b */ /* 0x003fe20003800000 */
.L_x_4108:
        /* <DEDUP_REMOVED lines=10> */
.L_x_4109:
        /* <DEDUP_REMOVED lines=15> */
.L_x_4110:
        /* <DEDUP_REMOVED lines=19> */
.L_x_4111:
        /* <DEDUP_REMOVED lines=10> */
.L_x_4112:
        /* <DEDUP_REMOVED lines=13> */
.L_x_4113:
        /* <DEDUP_REMOVED lines=10> */
.L_x_4114:
        /* <DEDUP_REMOVED lines=13> */
.L_x_4115:
        /* <DEDUP_REMOVED lines=10> */
.L_x_4116:
        /* <DEDUP_REMOVED lines=13> */
.L_x_4117:
        /* <DEDUP_REMOVED lines=10> */
.L_x_4118:
        /* <DEDUP_REMOVED lines=11> */
.L_x_4119:
        /* <DEDUP_REMOVED lines=14> */
.L_x_4120:
[----:B------:R-:W-:Y:S01]  /*3cc90*/  IMAD.MOV.U32 R3, RZ, RZ, R14 ;  /* 0x000000ffff037224 */ /* 0x000fe200078e000e */
[----:B------:R-:W-:Y:S06]  /*3cca0*/  BRA `(.L_x_4121) ;  /* 0xffffff8c00487947 */ /* 0x000fec000383ffff */
.L_x_3925:
        /* <DEDUP_REMOVED lines=36> */
.L_x_4123:
[----:B------:R-:W-:Y:S05]  /*3cef0*/  BSYNC B0 ;  /* 0x0000000000007941 */ /* 0x000fea0003800000 */
.L_x_4122:
        /* <DEDUP_REMOVED lines=10> */
.L_x_4124:
        /* <DEDUP_REMOVED lines=16> */
.L_x_4125:
        /* <DEDUP_REMOVED lines=15> */
.L_x_4126:
        /* <DEDUP_REMOVED lines=9> */
.L_x_4127:
        /* <DEDUP_REMOVED lines=15> */
.L_x_4128:
        /* <DEDUP_REMOVED lines=9> */
.L_x_4129:
        /* <DEDUP_REMOVED lines=15> */
.L_x_4130:
        /* <DEDUP_REMOVED lines=9> */
.L_x_4131:
        /* <DEDUP_REMOVED lines=15> */
.L_x_4132:
        /* <DEDUP_REMOVED lines=9> */
.L_x_4133:
        /* <DEDUP_REMOVED lines=14> */
.L_x_4134:
        /* <DEDUP_REMOVED lines=19> */
.L_x_4135:
[----:B------:R-:W-:Y:S02]  /*3d8b0*/  IMAD.MOV.U32 R13, RZ, RZ, R2 ;  /* 0x000000ffff0d7224 */ /* 0x000fe400078e0002 */
[----:B------:R-:W-:-:S07]  /*3d8c0*/  IMAD.MOV.U32 R6, RZ, RZ, R14 ;  /* 0x000000ffff067224 */ /* 0x000fce00078e000e */
[----:B------:R-:W-:Y:S05]  /*3d8d0*/  WARPSYNC.COLLECTIVE R15, `(.L_x_4136) ;  /* 0x000000000f087348 */ /* 0x000fea0003c00000 */
[----:B------:R0:W1:Y:S02]  /*3d8e0*/  SHFL.IDX P6, R14, R13, R12, R11 ;  /* 0x0000000c0d0e7389 */ /* 0x00006400000c000b */
[----:B01----:R-:W-:Y:S01]  /*3d8f0*/  ENDCOLLECTIVE ;  /* 0x000000000000791b */ /* 0x003fe20003800000 */
.L_x_4136:
[----:B------:R-:W-:Y:S02]  /*3d900*/  IMAD.MOV.U32 R13, RZ, RZ, R0 ;  /* 0x000000ffff0d7224 */ /* 0x000fe400078e0000 */
[----:B------:R-:W-:Y:S02]  /*3d910*/  IMAD.MOV.U32 R12, RZ, RZ, 0x7 ;  /* 0x00000007ff0c7424 */ /* 0x000fe400078e00ff */
[----:B------:R-:W-:-:S07]  /*3d920*/  IMAD.MOV.U32 R5, RZ, RZ, R14 ;  /* 0x000000ffff057224 */ /* 0x000fce00078e000e */
[----:B------:R-:W-:Y:S05]  /*3d930*/  WARPSYNC.COLLECTIVE R15, `(.L_x_4137) ;  /* 0x000000000f087348 */ /* 0x000fea0003c00000 */
[----:B------:R0:W1:Y:S02]  /*3d940*/  SHFL.IDX P6, R14, R13, R12, R11 ;  /* 0x0000000c0d0e7389 */ /* 0x00006400000c000b */
[----:B01----:R-:W-:Y:S01]  /*3d950*/  ENDCOLLECTIVE ;  /* 0x000000000000791b */ /* 0x003fe20003800000 */
.L_x_4137:
        /* <DEDUP_REMOVED lines=10> */
.L_x_4138:
        /* <DEDUP_REMOVED lines=9> */
.L_x_3930:
[----:B-1----:R1:W2:Y:S02]  /*3da90*/  SYNCS.PHASECHK.TRANS64.TRYWAIT P0, [R18+URZ+0x32420], R0 ;  /* 0x03242000120075a7 */ /* 0x0022a4000800017f */
[----:B--2---:R-:W-:Y:S05]  /*3daa0*/  @!P0 NANOSLEEP.SYNCS 0x989680 ;  /* 0x009896800000895d */ /* 0x004fea0003900000 */
[----:B------:R-:W2:Y:S02]  /*3dab0*/  @!P0 SYNCS.PHASECHK.TRANS64 P0, [R18+URZ+0x32420], R0 ;  /* 0x03242000120085a7 */ /* 0x000ea4000800007f */
[----:B--2---:R-:W-:Y:S05]  /*3dac0*/  @!P0 BRA `(.L_x_3930) ;  /* 0xfffffffc00f08947 */ /* 0x004fea000383ffff */
[----:B------:R-:W-:Y:S05]  /*3dad0*/  BRA `(.L_x_4140) ;  /* 0xffffff8c00647947 */ /* 0x000fea000383ffff */
.L_x_3934:
[----:B0-----:R0:W1:Y:S02]  /*3dae0*/  SYNCS.PHASECHK.TRANS64.TRYWAIT P0, [R2+URZ+0x32460], R0 ;  /* 0x03246000020075a7 */ /* 0x001064000800017f */
[----:B-1----:R-:W-:Y:S05]  /*3daf0*/  @!P0 NANOSLEEP.SYNCS 0x989680 ;  /* 0x009896800000895d */ /* 0x002fea0003900000 */
[----:B------:R-:W1:Y:S02]  /*3db00*/  @!P0 SYNCS.PHASECHK.TRANS64 P0, [R2+URZ+0x32460], R0 ;  /* 0x03246000020085a7 */ /* 0x000e64000800007f */
[----:B-1----:R-:W-:Y:S05]  /*3db10*/  @!P0 BRA `(.L_x_3934) ;  /* 0xfffffffc00f08947 */ /* 0x002fea000383ffff */
[----:B------:R-:W-:Y:S05]  /*3db20*/  BRA `(.L_x_4141) ;  /* 0xffffff8c00887947 */ /* 0x000fea000383ffff */
.L_x_3949:
[----:B0-----:R0:W1:Y:S02]  /*3db30*/  SYNCS.PHASECHK.TRANS64.TRYWAIT P0, [R2+URZ+0x32440], R6 ;  /* 0x03244006020075a7 */ /* 0x001064000800017f */
[----:B-1----:R-:W-:Y:S05]  /*3db40*/  @!P0 NANOSLEEP.SYNCS 0x989680 ;  /* 0x009896800000895d */ /* 0x002fea0003900000 */
[----:B------:R-:W1:Y:S02]  /*3db50*/  @!P0 SYNCS.PHASECHK.TRANS64 P0, [R2+URZ+0x32440], R6 ;  /* 0x03244006020085a7 */ /* 0x000e64000800007f */
[----:B-1----:R-:W-:Y:S05]  /*3db60*/  @!P0 BRA `(.L_x_3949) ;  /* 0xfffffffc00f08947 */ /* 0x002fea000383ffff */
[----:B------:R-:W-:Y:S05]  /*3db70*/  BRA `(.L_x_4142) ;  /* 0xffffff9400c07947 */ /* 0x000fea000383ffff */
.L_x_3954:
[----:B-1----:R1:W2:Y:S02]  /*3db80*/  SYNCS.PHASECHK.TRANS64.TRYWAIT P0, [R2+URZ+0x32460], R6 ;  /* 0x03246006020075a7 */ /* 0x0022a4000800017f */
[----:B--2---:R-:W-:Y:S05]  /*3db90*/  @!P0 NANOSLEEP.SYNCS 0x989680 ;  /* 0x009896800000895d */ /* 0x004fea0003900000 */
[----:B------:R-:W2:Y:S02]  /*3dba0*/  @!P0 SYNCS.PHASECHK.TRANS64 P0, [R2+URZ+0x32460], R6 ;  /* 0x03246006020085a7 */ /* 0x000ea4000800007f */
[----:B--2---:R-:W-:Y:S05]  /*3dbb0*/  @!P0 BRA `(.L_x_3954) ;  /* 0xfffffffc00f08947 */ /* 0x004fea000383ffff */
[----:B------:R-:W-:Y:S05]  /*3dbc0*/  BRA `(.L_x_4143) ;  /* 0xffffff98003c7947 */ /* 0x000fea000383ffff */
.L_x_3965:
[----:B0-----:R0:W1:Y:S02]  /*3dbd0*/  SYNCS.PHASECHK.TRANS64.TRYWAIT P0, [R3+URZ+0x32440], R2 ;  /* 0x03244002030075a7 */ /* 0x001064000800017f */
[----:B-1----:R-:W-:Y:S05]  /*3dbe0*/  @!P0 NANOSLEEP.SYNCS 0x989680 ;  /* 0x009896800000895d */ /* 0x002fea0003900000 */
[----:B------:R-:W1:Y:S02]  /*3dbf0*/  @!P0 SYNCS.PHASECHK.TRANS64 P0, [R3+URZ+0x32440], R2 ;  /* 0x03244002030085a7 */ /* 0x000e64000800007f */
[----:B-1----:R-:W-:Y:S05]  /*3dc00*/  @!P0 BRA `(.L_x_3965) ;  /* 0xfffffffc00f08947 */ /* 0x002fea000383ffff */
[----:B------:R-:W-:Y:S05]  /*3dc10*/  BRA `(.L_x_4144) ;  /* 0xffffffa000247947 */ /* 0x000fea000383ffff */
.L_x_3970:
[----:B-1----:R1:W2:Y:S02]  /*3dc20*/  SYNCS.PHASECHK.TRANS64.TRYWAIT P0, [R3+URZ+0x32460], R2 ;  /* 0x03246002030075a7 */ /* 0x0022a4000800017f */
[----:B--2---:R-:W-:Y:S05]  /*3dc30*/  @!P0 NANOSLEEP.SYNCS 0x989680 ;  /* 0x009896800000895d */ /* 0x004fea0003900000 */
[----:B------:R-:W2:Y:S02]  /*3dc40*/  @!P0 SYNCS.PHASECHK.TRANS64 P0, [R3+URZ+0x32460], R2 ;  /* 0x03246002030085a7 */ /* 0x000ea4000800007f */
[----:B--2---:R-:W-:Y:S05]  /*3dc50*/  @!P0 BRA `(.L_x_3970) ;  /* 0xfffffffc00f08947 */ /* 0x004fea000383ffff */
[----:B------:R-:W-:Y:S05]  /*3dc60*/  BRA `(.L_x_4145) ;  /* 0xffffffa000a07947 */ /* 0x000fea000383ffff */
.L_x_3981:
[----:B0-----:R0:W1:Y:S02]  /*3dc70*/  SYNCS.PHASECHK.TRANS64.TRYWAIT P0, [R3+URZ+0x32440], R2 ;  /* 0x03244002030075a7 */ /* 0x001064000800017f */
[----:B-1----:R-:W-:Y:S05]  /*3dc80*/  @!P0 NANOSLEEP.SYNCS 0x989680 ;  /* 0x009896800000895d */ /* 0x002fea0003900000 */
[----:B------:R-:W1:Y:S02]  /*3dc90*/  @!P0 SYNCS.PHASECHK.TRANS64 P0, [R3+URZ+0x32440], R2 ;  /* 0x03244002030085a7 */ /* 0x000e64000800007f */
[----:B-1----:R-:W-:Y:S05]  /*3dca0*/  @!P0 BRA `(.L_x_3981) ;  /* 0xfffffffc00f08947 */ /* 0x002fea000383ffff */
[----:B------:R-:W-:Y:S05]  /*3dcb0*/  BRA `(.L_x_4146) ;  /* 0xffffffa800707947 */ /* 0x000fea000383ffff */
.L_x_3986:
[----:B-1----:R1:W2:Y:S02]  /*3dcc0*/  SYNCS.PHASECHK.TRANS64.TRYWAIT P0, [R3+URZ+0x32460], R2 ;  /* 0x03246002030075a7 */ /* 0x0022a4000800017f */
[----:B--2---:R-:W-:Y:S05]  /*3dcd0*/  @!P0 NANOSLEEP.SYNCS 0x989680 ;  /* 0x009896800000895d */ /* 0x004fea0003900000 */
[----:B------:R-:W2:Y:S02]  /*3dce0*/  @!P0 SYNCS.PHASECHK.TRANS64 P0, [R3+URZ+0x32460], R2 ;  /* 0x03246002030085a7 */ /* 0x000ea4000800007f */
[----:B--2---:R-:W-:Y:S05]  /*3dcf0*/  @!P0 BRA `(.L_x_3986) ;  /* 0xfffffffc00f08947 */ /* 0x004fea000383ffff */
[----:B------:R-:W-:Y:S05]  /*3dd00*/  BRA `(.L_x_4147) ;  /* 0xffffffa800ec7947 */ /* 0x000fea000383ffff */
.L_x_3998:
[----:B------:R-:W4:Y:S01]  /*3dd10*/  LDL R0, [R1+0x460] ;  /* 0x0004600001007983 */ /* 0x000f220000100800 */
[----:B------:R-:W-:Y:S01]  /*3dd20*/  BSSY B0, `(.L_x_4148) ;  /* 0x0000008000007945 */ /* 0x000fe20003800000 */
[----:B------:R-:W-:Y:S02]  /*3dd30*/  IMAD.MOV.U32 R12, RZ, RZ, RZ ;  /* 0x000000ffff0c7224 */ /* 0x000fe400078e00ff */
[----:B------:R-:W-:Y:S02]  /*3dd40*/  IMAD.MOV.U32 R11, RZ, RZ, 0x1f ;  /* 0x0000001fff0b7424 */ /* 0x000fe400078e00ff */
[----:B0-----:R-:W-:Y:S02]  /*3dd50*/  IMAD.MOV.U32 R15, RZ, RZ, -0x1 ;  /* 0xffffffffff0f7424 */ /* 0x001fe400078e00ff */
[----:B----4-:R-:W-:-:S07]  /*3dd60*/  IMAD.MOV.U32 R13, RZ, RZ, R0 ;  /* 0x000000ffff0d7224 */ /* 0x010fce00078e0000 */
[----:B--23--:R-:W-:Y:S05]  /*3dd70*/  WARPSYNC.COLLECTIVE R15, `(.L_x_4149) ;  /* 0x000000000f087348 */ /* 0x00cfea0003c00000 */
[----:B------:R0:W1:Y:S02]  /*3dd80*/  SHFL.IDX P6, R14, R13, R12, R11 ;  /* 0x0000000c0d0e7389 */ /* 0x00006400000c000b */
[----:B0123--:R-:W-:Y:S01]  /*3dd90*/  ENDCOLLECTIVE ;  /* 0x000000000000791b */ /* 0x00ffe20003800000 */
.L_x_4149:
[----:B------:R-:W-:Y:S05]  /*3dda0*/  BSYNC B0 ;  /* 0x0000000000007941 */ /* 0x000fea0003800000 */
.L_x_4148:
        /* <DEDUP_REMOVED lines=9> */
.L_x_4150:
        /* <DEDUP_REMOVED lines=26> */
.L_x_4151:
        /* <DEDUP_REMOVED lines=8> */
.L_x_4152:
        /* <DEDUP_REMOVED lines=8> */
.L_x_4153:
        /* <DEDUP_REMOVED lines=8> */
.L_x_4154:
        /* <DEDUP_REMOVED lines=8> */
.L_x_4155:
        /* <DEDUP_REMOVED lines=9> */
.L_x_4156:
[----:B------:R-:W-:Y:S01]  /*3e270*/  IMAD.MOV.U32 R9, RZ, RZ, R14 ;  /* 0x000000ffff097224 */ /* 0x000fe200078e000e */
[----:B------:R-:W-:Y:S06]  /*3e280*/  BRA `(.L_x_4157) ;  /* 0xffffffb000307947 */ /* 0x000fec000383ffff */
.L_x_4001:
        /* <DEDUP_REMOVED lines=8> */
.L_x_4159:
[----:B------:R-:W-:Y:S05]  /*3e310*/  BSYNC B0 ;  /* 0x0000000000007941 */ /* 0x000fea0003800000 */
.L_x_4158:
        /* <DEDUP_REMOVED lines=10> */
.L_x_4160:
        /* <DEDUP_REMOVED lines=8> */
.L_x_4161:
        /* <DEDUP_REMOVED lines=8> */
.L_x_4162:
        /* <DEDUP_REMOVED lines=8> */
.L_x_4163:
        /* <DEDUP_REMOVED lines=9> */
.L_x_4164:
[----:B------:R-:W-:Y:S01]  /*3e5d0*/  IMAD.MOV.U32 R9, RZ, RZ, R14 ;  /* 0x000000ffff097224 */ /* 0x000fe200078e000e */
[----:B------:R-:W-:Y:S06]  /*3e5e0*/  BRA `(.L_x_4165) ;  /* 0xffffffb000047947 */ /* 0x000fec000383ffff */
.L_x_4003:
[----:B------:R-:W-:Y:S01]  /*3e5f0*/  BSSY B0, `(.L_x_4166) ;  /* 0x0000006000007945 */ /* 0x000fe20003800000 */
[----:B------:R-:W-:Y:S01]  /*3e600*/  PLOP3.LUT P6, PT, P6, PT, PT, 0x8, 0x0 ;  /* 0x000000000000781c */ /* 0x000fe200037ce170 */
[----:B------:R-:W-:-:S12]  /*3e610*/  IMAD.MOV.U32 R15, RZ, RZ, -0x1 ;  /* 0xffffffffff0f7424 */ /* 0x000fd800078e00ff */
[----:B0-----:R-:W-:Y:S05]  /*3e620*/  WARPSYNC.COLLECTIVE R15, `(.L_x_4167) ;  /* 0x000000000f087348 */ /* 0x001fea0003c00000 */
[----:B------:R-:W-:Y:S01]  /*3e630*/  VOTE.ANY R14, PT, P6 ;  /* 0x00000000000e7806 */ /* 0x000fe200030e0100 */
[----:B0-----:R-:W-:Y:S06]  /*3e640*/  ENDCOLLECTIVE ;  /* 0x000000000000791b */ /* 0x001fec0003800000 */
.L_x_4167:
[----:B------:R-:W-:Y:S05]  /*3e650*/  BSYNC B0 ;  /* 0x0000000000007941 */ /* 0x000fea0003800000 */
.L_x_4166:
        /* <DEDUP_REMOVED lines=10> */
.L_x_4168:
[----:B------:R-:W-:Y:S02]  /*3e700*/  IMAD.MOV.U32 R13, RZ, RZ, R6 ;  /* 0x000000ffff0d7224 */ /* 0x000fe400078e0006 */
[----:B------:R-:W-:-:S07]  /*3e710*/  IMAD.MOV.U32 R4, RZ, RZ, R14 ;  /* 0x000000ffff047224 */ /* 0x000fce00078e000e */
[----:B------:R-:W-:Y:S05]  /*3e720*/  WARPSYNC.COLLECTIVE R15, `(.L_x_4169) ;  /* 0x000000000f087348 */ /* 0x000fea0003c00000 */
[----:B------:R0:W1:Y:S02]  /*3e730*/  SHFL.IDX P6, R14, R13, R12, R11 ;  /* 0x0000000c0d0e7389 */ /* 0x00006400000c000b */
[----:B01----:R-:W-:Y:S01]  /*3e740*/  ENDCOLLECTIVE ;  /* 0x000000000000791b */ /* 0x003fe20003800000 */
.L_x_4169:
[----:B------:R-:W-:Y:S02]  /*3e750*/  IMAD.MOV.U32 R6, RZ, RZ, R14 ;  /* 0x000000ffff067224 */ /* 0x000fe400078e000e */
[----:B------:R-:W-:-:S05]  /*3e760*/  IMAD.IADD R10, R3, 0x1, R10 ;  /* 0x00000001030a7824 */ /* 0x000fca00078e020a */
[----:B------:R2:W-:Y:S01]  /*3e770*/  STL [R1+0x46c], R10 ;  /* 0x00046c0a01007387 */ /* 0x0005e20000100800 */
[----:B------:R-:W-:Y:S05]  /*3e780*/  BRA `(.L_x_4170) ;  /* 0xffffffac00e47947 */ /* 0x000fea000383ffff */
.L_x_4005:
        /* <DEDUP_REMOVED lines=8> */
.L_x_4172:
[----:B------:R-:W-:Y:S05]  /*3e810*/  BSYNC B0 ;  /* 0x0000000000007941 */ /* 0x000fea0003800000 */
.L_x_4171:
[----:B------:R-:W-:Y:S01]  /*3e820*/  IMAD.MOV.U32 R3, RZ, RZ, R14 ;  /* 0x000000ffff037224 */ /* 0x000fe200078e000e */
[----:B------:R-:W-:Y:S06]  /*3e830*/  BRA `(.L_x_4173) ;  /* 0xffffffac00d07947 */ /* 0x000fec000383ffff */
.L_x_4011:
[----:B0-----:R0:W1:Y:S02]  /*3e840*/  SYNCS.PHASECHK.TRANS64.TRYWAIT P0, [R0+URZ+0x32420], R3 ;  /* 0x03242003000075a7 */ /* 0x001064000800017f */
[----:B-1----:R-:W-:Y:S05]  /*3e850*/  @!P0 NANOSLEEP.SYNCS 0x989680 ;  /* 0x009896800000895d */ /* 0x002fea0003900000 */
[----:B------:R-:W1:Y:S02]  /*3e860*/  @!P0 SYNCS.PHASECHK.TRANS64 P0, [R0+URZ+0x32420], R3 ;  /* 0x03242003000085a7 */ /* 0x000e64000800007f */
[----:B-1----:R-:W-:Y:S05]  /*3e870*/  @!P0 BRA `(.L_x_4011) ;  /* 0xfffffffc00f08947 */ /* 0x002fea000383ffff */
[----:B------:R-:W-:Y:S05]  /*3e880*/  BRA `(.L_x_4174) ;  /* 0xffffffb800707947 */ /* 0x000fea000383ffff */
.L_x_4012:
        /* <DEDUP_REMOVED lines=11> */
.L_x_4176:
[----:B------:R-:W-:Y:S05]  /*3e940*/  BSYNC B0 ;  /* 0x0000000000007941 */ /* 0x000fea0003800000 */
.L_x_4175:
[----:B------:R-:W-:Y:S05]  /*3e950*/  BRA `(.L_x_4177) ;  /* 0xffffffb800587947 */ /* 0x000fea000383ffff */
.L_x_4013:
[----:B------:R-:W-:Y:S01]  /*3e960*/  BSSY B0, `(.L_x_4178) ;  /* 0x0000006000007945 */ /* 0x000fe20003800000 */
[----:B------:R-:W-:-:S07]  /*3e970*/  IMAD.MOV.U32 R15, RZ, RZ, -0x1 ;  /* 0xffffffffff0f7424 */ /* 0x000fce00078e00ff */
[----:B01----:R-:W-:Y:S05]  /*3e980*/  WARPSYNC.COLLECTIVE R15, `(.L_x_4179) ;  /* 0x000000000f0c7348 */ /* 0x003fea0003c00000 */
[----:B------:R-:W-:Y:S02]  /*3e990*/  ELECT P6, UR62, PT ;  /* 0x00000000003e782f */ /* 0x000fe400038c0000 */
[----:B------:R-:W-:Y:S01]  /*3e9a0*/  MOV R14, UR62 ;  /* 0x0000003e000e7c02 */ /* 0x000fe20008000f00 */
[----:B01----:R-:W-:Y:S10]  /*3e9b0*/  ENDCOLLECTIVE ;  /* 0x000000000000791b */ /* 0x003ff40003800000 */
.L_x_4179:
[----:B------:R-:W-:Y:S05]  /*3e9c0*/  BSYNC B0 ;  /* 0x0000000000007941 */ /* 0x000fea0003800000 */
.L_x_4178:
[----:B------:R-:W-:Y:S05]  /*3e9d0*/  BRA `(.L_x_4180) ;  /* 0xffffffb8004c7947 */ /* 0x000fea000383ffff */
.L_x_4015:
[----:B0-----:R0:W1:Y:S02]  /*3e9e0*/  SYNCS.PHASECHK.TRANS64.TRYWAIT P0, [R6+URZ], R5 ;  /* 0x00000005060075a7 */ /* 0x001064000800017f */
[----:B-1----:R-:W-:Y:S05]  /*3e9f0*/  @!P0 NANOSLEEP.SYNCS 0x989680 ;  /* 0x009896800000895d */ /* 0x002fea0003900000 */
[----:B------:R-:W1:Y:S02]  /*3ea00*/  @!P0 SYNCS.PHASECHK.TRANS64 P0, [R6+URZ], R5 ;  /* 0x00000005060085a7 */ /* 0x000e64000800007f */
[----:B-1----:R-:W-:Y:S05]  /*3ea10*/  @!P0 BRA `(.L_x_4015) ;  /* 0xfffffffc00f08947 */ /* 0x002fea000383ffff */
[----:B------:R-:W-:Y:S05]  /*3ea20*/  BRA `(.L_x_4181) ;  /* 0xffffffb800847947 */ /* 0x000fea000383ffff */
.L_x_4016:
[----:B-1----:R1:W2:Y:S02]  /*3ea30*/  SYNCS.PHASECHK.TRANS64.TRYWAIT P0, [R7+URZ], R2 ;  /* 0x00000002070075a7 */ /* 0x0022a4000800017f */
[----:B--2---:R-:W-:Y:S05]  /*3ea40*/  @!P0 NANOSLEEP.SYNCS 0x989680 ;  /* 0x009896800000895d */ /* 0x004fea0003900000 */
[----:B------:R-:W2:Y:S02]  /*3ea50*/  @!P0 SYNCS.PHASECHK.TRANS64 P0, [R7+URZ], R2 ;  /* 0x00000002070085a7 */ /* 0x000ea4000800007f */
[----:B--2---:R-:W-:Y:S05]  /*3ea60*/  @!P0 BRA `(.L_x_4016) ;  /* 0xfffffffc00f08947 */ /* 0x004fea000383ffff */
[----:B------:R-:W-:Y:S05]  /*3ea70*/  BRA `(.L_x_4182) ;  /* 0xffffffb800787947 */ /* 0x000fea000383ffff */
.L_x_4018:
[----:B--2---:R2:W3:Y:S02]  /*3ea80*/  SYNCS.PHASECHK.TRANS64.TRYWAIT P0, [R4+URZ], R5 ;  /* 0x00000005040075a7 */ /* 0x0044e4000800017f */
[----:B---3--:R-:W-:Y:S05]  /*3ea90*/  @!P0 NANOSLEEP.SYNCS 0x989680 ;  /* 0x009896800000895d */ /* 0x008fea0003900000 */
[----:B------:R-:W3:Y:S02]  /*3eaa0*/  @!P0 SYNCS.PHASECHK.TRANS64 P0, [R4+URZ], R5 ;  /* 0x00000005040085a7 */ /* 0x000ee4000800007f */
[----:B---3--:R-:W-:Y:S05]  /*3eab0*/  @!P0 BRA `(.L_x_4018) ;  /* 0xfffffffc00f08947 */ /* 0x008fea000383ffff */
[----:B------:R-:W-:Y:S05]  /*3eac0*/  BRA `(.L_x_4183) ;  /* 0xffffffb8007c7947 */ /* 0x000fea000383ffff */
        .type           $_ZN7cutlass13device_kernelIN5flash11enable_sm90INS1_16FlashAttnFwdSm90INS1_25CollectiveMainloopFwdSm90ILi2EN4cute5tupleIJNS5_1CILi1EEES8_S8_EEENS6_IJNS7_ILi128EEENS7_ILi96EEENS7_ILi64EEEEEELi256ENS_10bfloat16_tEfNS_4arch4Sm90ELb0ELb1ELb0ELb1ELb0ELb1ELb1ELb1ELb0ELb1ELb1ELb0EEENS1_21CollectiveEpilogueFwdINS6_IJSA_NS7_ILi256EEESB_EEES9_SE_SG_Li256ELb1ELb1ELb1ELb0EEENS1_36VarlenDynamicPersistentTileSchedulerILi128ELi96ELi256ELi128ELb1ELb1ELb1ELb1ELb0ELb1EEEEEEEEEvNT_6ParamsE$_ZZN5flash25CollectiveMainloopFwdSm90ILi2EN4cute5tupleIJNS1_1CILi1EEES4_S4_EEENS2_IJNS3_ILi128EEENS3_ILi96EEENS3_ILi64EEEEEELi256EN7cutlass10bfloat16_tEfNSA_4arch4Sm90ELb0ELb1ELb0ELb1ELb0ELb1ELb1ELb1ELb0ELb1ELb1ELb0EE3mmaINS_16FlashAttnFwdSm90ISE_NS_21CollectiveEpilogueFwdINS2_IJS6_NS3_ILi256EEES7_EEES5_SB_SD_Li256ELb1ELb1ELb1ELb0EEENS_36VarlenDynamicPersistentTileSchedulerILi128ELi96ELi256ELi128ELb1ELb1ELb1ELb1ELb0ELb1EEEE13SharedStorageENS1_6TensorINS1_11ArrayEngineIfLm128EEENS1_6LayoutINS2_IJNS2_IJNS3_ILi2EEEST_NS3_ILi32EEEEEES4_S4_EEENS2_IJNS2_IJS4_ST_NS3_ILi4EEEEEENS3_ILi0EEESZ_EEEEEEENS_7SoftmaxILi2ELi0EEEEEbRKNSE_6ParamsENSA_25PipelineTmaAsyncNoClusterILi2ENSA_16PipelineTmaAsyncILi2EEEEES1B_RNSA_13PipelineStateILj2EEERT0_RT1_iRiRKNS_16SeqlenInfoQKNewKILb1ELb1EEENS2_IJiiiiEEERT_ENKUliT_T0_T1_E_clIZSF_ISO_S12_S14_EbS17_S1B_S1B_S1E_S1G_S1I_iS1J_S1N_S1O_S1Q_EUlRS1R_iE0_NS3_ILb1EEES1Y_EEDaiS1R_S1S_S1T_,@function
        .size           $_ZN7cutlass13device_kernelIN5flash11enable_sm90INS1_16FlashAttnFwdSm90INS1_25CollectiveMainloopFwdSm90ILi2EN4cute5tupleIJNS5_1CILi1EEES8_S8_EEENS6_IJNS7_ILi128EEENS7_ILi96EEENS7_ILi64EEEEEELi256ENS_10bfloat16_tEfNS_4arch4Sm90ELb0ELb1ELb0ELb1ELb0ELb1ELb1ELb1ELb0ELb1ELb1ELb0EEENS1_21CollectiveEpilogueFwdINS6_IJSA_NS7_ILi256EEESB_EEES9_SE_SG_Li256ELb1ELb1ELb1ELb0EEENS1_36VarlenDynamicPersistentTileSchedulerILi128ELi96ELi256ELi128ELb1ELb1ELb1ELb1ELb0ELb1EEEEEEEEEvNT_6ParamsE$_ZZN5flash25CollectiveMainloopFwdSm90ILi2EN4cute5tupleIJNS1_1CILi1EEES4_S4_EEENS2_IJNS3_ILi128EEENS3_ILi96EEENS3_ILi64EEEEEELi256EN7cutlass10bfloat16_tEfNSA_4arch4Sm90ELb0ELb1ELb0ELb1ELb0ELb1ELb1ELb1ELb0ELb1ELb1ELb0EE3mmaINS_16FlashAttnFwdSm90ISE_NS_21CollectiveEpilogueFwdINS2_IJS6_NS3_ILi256EEES7_EEES5_SB_SD_Li256ELb1ELb1ELb1ELb0EEENS_36VarlenDynamicPersistentTileSchedulerILi128ELi96ELi256ELi128ELb1ELb1ELb1ELb1ELb0ELb1EEEE13SharedStorageENS1_6TensorINS1_11ArrayEngineIfLm128EEENS1_6LayoutINS2_IJNS2_IJNS3_ILi2EEEST_NS3_ILi32EEEEEES4_S4_EEENS2_IJNS2_IJS4_ST_NS3_ILi4EEEEEENS3_ILi0EEESZ_EEEEEEENS_7SoftmaxILi2ELi0EEEEEbRKNSE_6ParamsENSA_25PipelineTmaAsyncNoClusterILi2ENSA_16PipelineTmaAsyncILi2EEEEES1B_RNSA_13PipelineStateILj2EEERT0_RT1_iRiRKNS_16SeqlenInfoQKNewKILb1ELb1EEENS2_IJiiiiEEERT_ENKUliT_T0_T1_E_clIZSF_ISO_S12_S14_EbS17_S1B_S1B_S1E_S1G_S1I_iS1J_S1N_S1O_S1Q_EUlRS1R_iE0_NS3_ILb1EEES1Y_EEDaiS1R_S1S_S1T_,(.L_x_6141 - $_ZN7cutlass13device_kernelIN5flash11enable_sm90INS1_16FlashAttnFwdSm90INS1_25CollectiveMainloopFwdSm90ILi2EN4cute5tupleIJNS5_1CILi1EEES8_S8_EEENS6_IJNS7_ILi128EEENS7_ILi96EEENS7_ILi64EEEEEELi256ENS_10bfloat16_tEfNS_4arch4Sm90ELb0ELb1ELb0ELb1ELb0ELb1ELb1ELb1ELb0ELb1ELb1ELb0EEENS1_21CollectiveEpilogueFwdINS6_IJSA_NS7_ILi256EEESB_EEES9_SE_SG_Li256ELb1ELb1ELb1ELb0EEENS1_36VarlenDynamicPersistentTileSchedulerILi128ELi96ELi256ELi128ELb1ELb1ELb1ELb1ELb0ELb1EEEEEEEEEvNT_6ParamsE$_ZZN5flash25CollectiveMainloopFwdSm90ILi2EN4cute5tupleIJNS1_1CILi1EEES4_S4_EEENS2_IJNS3_ILi128EEENS3_ILi96EEENS3_ILi64EEEEEELi256EN7cutlass10bfloat16_tEfNSA_4arch4Sm90ELb0ELb1ELb0ELb1ELb0ELb1ELb1ELb1ELb0ELb1ELb1ELb0EE3mmaINS_16FlashAttnFwdSm90ISE_NS_21CollectiveEpilogueFwdINS2_IJS6_NS3_ILi256EEES7_EEES5_SB_SD_Li256ELb1ELb1ELb1ELb0EEENS_36VarlenDynamicPersistentTileSchedulerILi128ELi96ELi256ELi128ELb1ELb1ELb1ELb1ELb0ELb1EEEE13SharedStorageENS1_6TensorINS1_11ArrayEngineIfLm128EEENS1_6LayoutINS2_IJNS2_IJNS3_ILi2EEEST_NS3_ILi32EEEEEES4_S4_EEENS2_IJNS2_IJS4_ST_NS3_ILi4EEEEEENS3_ILi0EEESZ_EEEEEEENS_7SoftmaxILi2ELi0EEEEEbRKNSE_6ParamsENSA_25PipelineTmaAsyncNoClusterILi2ENSA_16PipelineTmaAsyncILi2EEEEES1B_RNSA_13PipelineStateILj2EEERT0_RT1_iRiRKNS_16SeqlenInfoQKNewKILb1ELb1EEENS2_IJiiiiEEERT_ENKUliT_T0_T1_E_clIZSF_ISO_S12_S14_EbS17_S1B_S1B_S1E_S1G_S1I_iS1J_S1N_S1O_S1Q_EUlRS1R_iE0_NS3_ILb1EEES1Y_EEDaiS1R_S1S_S1T_)
$_ZN7cutlass13device_kernelIN5flash11enable_sm90INS1_16FlashAttnFwdSm90INS1_25CollectiveMainloopFwdSm90ILi2EN4cute5tupleIJNS5_1CILi1EEES8_S8_EEENS6_IJNS7_ILi128EEENS7_ILi96EEENS7_ILi64EEEEEELi256ENS_10bfloat16_tEfNS_4arch4Sm90ELb0ELb1ELb0ELb1ELb0ELb1ELb1ELb1ELb0ELb1ELb1ELb0EEENS1_21CollectiveEpilogueFwdINS6_IJSA_NS7_ILi256EEESB_EEES9_SE_SG_Li256ELb1ELb1ELb1ELb0EEENS1_36VarlenDynamicPersistentTileSchedulerILi128ELi96ELi256ELi128ELb1ELb1ELb1ELb1ELb0ELb1EEEEEEEEEvNT_6ParamsE$_ZZN5flash25CollectiveMainloopFwdSm90ILi2EN4cute5tupleIJNS1_1CILi1EEES4_S4_EEENS2_IJNS3_ILi128EEENS3_ILi96EEENS3_ILi64EEEEEELi256EN7cutlass10bfloat16_tEfNSA_4arch4Sm90ELb0ELb1ELb0ELb1ELb0ELb1ELb1ELb1ELb0ELb1ELb1ELb0EE3mmaINS_16FlashAttnFwdSm90ISE_NS_21CollectiveEpilogueFwdINS2_IJS6_NS3_ILi256EEES7_EEES5_SB_SD_Li256ELb1ELb1ELb1ELb0EEENS_36VarlenDynamicPersistentTileSchedulerILi128ELi96ELi256ELi128ELb1ELb1ELb1ELb1ELb0ELb1EEEE13SharedStorageENS1_6TensorINS1_11ArrayEngineIfLm128EEENS1_6LayoutINS2_IJNS2_IJNS3_ILi2EEEST_NS3_ILi32EEEEEES4_S4_EEENS2_IJNS2_IJS4_ST_NS3_ILi4EEEEEENS3_ILi0EEESZ_EEEEEEENS_7SoftmaxILi2ELi0EEEEEbRKNSE_6ParamsENSA_25PipelineTmaAsyncNoClusterILi2ENSA_16PipelineTmaAsyncILi2EEEEES1B_RNSA_13PipelineStateILj2EEERT0_RT1_iRiRKNS_16SeqlenInfoQKNewKILb1ELb1EEENS2_IJiiiiEEERT_ENKUliT_T0_T1_E_clIZSF_ISO_S12_S14_EbS17_S1B_S1B_S1E_S1G_S1I_iS1J_S1N_S1O_S1Q_EUlRS1R_iE0_NS3_ILb1EEES1Y_EEDaiS1R_S1S_S1T_:
[----:B------:R-:W-:Y:S02]  /*3ead0*/  ULDC UR4, c[0x0][0x20] ;  /* 0x0000080000047ab9 */ /* 0x000fe40000000800 */
[----:B------:R-:W-:-:S09]  /*3eae0*/  UIADD3 UR4, -UR4, UR5, URZ ;  /* 0x0000000504047290 */ /* 0x000fd2000fffe13f */
[----:B------:R-:W2:Y:S04]  /*3eaf0*/  LDL.64 R8, [UR4+0x18] ;  /* 0x00001804ff087983 */ /* 0x000ea80008100a00 */
[----:B------:R-:W3:Y:S01]  /*3eb00*/  LDL.64 R4, [UR4] ;  /* 0x00000004ff047983 */ /* 0x000ee20008100a00 */
[----:B------:R-:W-:-:S03]  /*3eb10*/  ULDC.64 UR6, c[0x0][0x208] ;  /* 0x0000820000067ab9 */ /* 0x000fc60000000a00 */
[----:B--2---:R-:W2:Y:S04]  /*3eb20*/  LD.E R6, desc[UR6][R8.64+0x1c] ;  /* 0x00001c0608067980 */ /* 0x004ea8000c101900 */
[----:B---3--:R0:W5:Y:S04]  /*3eb30*/  LD.E R0, desc[UR6][R4.64] ;  /* 0x0000000604007980 */ /* 0x008168000c101900 */
[----:B------:R0:W5:Y:S01]  /*3eb40*/  LD.E R3, desc[UR6][R4.64+0x4] ;  /* 0x0000040604037980 */ /* 0x000162000c101900 */
[----:B------:R-:W-:Y:S01]  /*3eb50*/  BSSY B1, `(.L_x_4184) ;  /* 0x0000007000017945 */ /* 0x000fe20003800000 */
[----:B------:R-:W-:Y:S01]  /*3eb60*/  IMAD.MOV.U32 R7, RZ, RZ, R41 ;  /* 0x000000ffff077224 */ /* 0x000fe200078e0029 */
[----:B--2---:R-:W-:-:S04]  /*3eb70*/  LOP3.LUT R6, R6, 0x1, RZ, 0xfc, !PT ;  /* 0x0000000106067812 */ /* 0x004fc800078efcff */
[----:B------:R-:W-:Y:S01]  /*3eb80*/  ISETP.NE.AND P0, PT, R6, 0x3, PT ;  /* 0x000000030600780c */ /* 0x000fe20003f05270 */
[----:B------:R-:W-:-:S12]  /*3eb90*/  IMAD.MOV.U32 R6, RZ, RZ, R32 ;  /* 0x000000ffff067224 */ /* 0x000fd800078e0020 */
[----:B0-----:R-:W-:Y:S05]  /*3eba0*/  @!P0 BRA `(.L_x_4185) ;  /* 0x0000000000048947 */ /* 0x001fea0003800000 */
[----:B------:R-:W-:Y:S01]  /*3ebb0*/  BPT.TRAP 0x1 ;  /* 0x000000040000795c */ /* 0x000fe20000300000 */
.L_x_4185:
[----:B------:R-:W-:Y:S05]  /*3ebc0*/  BSYNC B1 ;  /* 0x0000000000017941 */ /* 0x000fea0003800000 */
.L_x_4184:
        /* <DEDUP_REMOVED lines=13> */
.L_x_4187:
[----:B------:R-:W-:Y:S05]  /*3eca0*/  BSYNC B1 ;  /* 0x0000000000017941 */ /* 0x000fea0003800000 */
.L_x_4186:
        /* <DEDUP_REMOVED lines=8> */
.L_x_4189:
[----:B------:R-:W-:Y:S05]  /*3ed30*/  BSYNC B1 ;  /* 0x0000000000017941 */ /* 0x000fea0003800000 */
.L_x_4188:
[----:B------:R-:W2:Y:S04]  /*3ed40*/  LDL.64 R12, [UR4] ;  /* 0x00000004ff0c7983 */ /* 0x000ea80008100a00 */
[----:B------:R-:W3:Y:S04]  /*3ed50*/  LDL.64 R4, [UR4+0x28] ;  /* 0x00002804ff047983 */ /* 0x000ee80008100a00 */
[----:B0----5:R-:W4:Y:S04]  /*3ed60*/  LDL.64 R10, [UR4+0x20] ;  /* 0x00002004ff0a7983 */ /* 0x021f280008100a00 */
[----:B------:R-:W4:Y:S04]  /*3ed70*/  LDL.64 R8, [UR4+0x8] ;  /* 0x00000804ff087983 */ /* 0x000f280008100a00 */
[----:B--2---:R-:W2:Y:S04]  /*3ed80*/  LD.E R3, desc[UR6][R12.64] ;  /* 0x000000060c037980 */ /* 0x004ea8000c101900 */
[----:B---3--:R-:W2:Y:S01]  /*3ed90*/  LD.E.64 R4, desc[UR6][R4.64] ;  /* 0x0000000604047980 */ /* 0x008ea2000c101b00 */
[----:B------:R-:W-:Y:S05]  /*3eda0*/  WARPSYNC.ALL ;  /* 0x0000000000007948 */ /* 0x000fea0003800000 */
[----:B----4-:R0:W-:Y:S04]  /*3edb0*/  ST.E desc[UR6][R8.64], RZ ;  /* 0x000000ff08007985 */ /* 0x0101e8000c101906 */
[----:B------:R-:W3:Y:S01]  /*3edc0*/  LD.E.64 R12, desc[UR6][R10.64] ;  /* 0x000000060a0c7980 */ /* 0x000ee2000c101b00 */
[----:B--2---:R-:W-:Y:S01]  /*3edd0*/  IMAD R4, R3, 0x300, R4 ;  /* 0x0000030003047824 */ /* 0x004fe200078e0204 */
[----:B------:R-:W-:Y:S01]  /*3ede0*/  R2UR UR11, R5 ;  /* 0x00000000050b72ca */ /* 0x000fe200000e0000 */
[----:B------:R-:W-:Y:S01]  /*3edf0*/  WARPGROUP.ARRIVE ;  /* 0x00000000000079c5 */ /* 0x000fe20000000000 */
[----:B------:R-:W-:-:S02]  /*3ee00*/  IMAD.MOV.U32 R0, RZ, RZ, 0x1 ;  /* 0x00000001ff007424 */ /* 0x000fc400078e00ff */
        /* <DEDUP_REMOVED lines=8> */
[----:B------:R-:W-:Y:S01]  /*3ee90*/  WARPGROUP.ARRIVE ;  /* 0x00000000000079c5 */ /* 0x000fe20000000000 */
[----:B------:R-:W-:-:S03]  /*3eea0*/  IMAD.MOV.U32 R15, RZ, RZ, R5 ;  /* 0x000000ffff0f7224 */ /* 0x000fc600078e0005 */
        /* <DEDUP_REMOVED lines=23> */
[----:B------:R-:W-:-:S03]  /*3f020*/  WARPGROUP.ARRIVE ;  /* 0x00000000000079c5 */ /* 0x000fc60000000000 */
[----:B------:R-:W-:Y:S01]  /*3f030*/  R2UR UR10, R4 ;  /* 0x00000000040a72ca */ /* 0x000fe200000e0000 */
[----:B--2---:R-:W-:Y:S01]  /*3f040*/  VIADD R10, R10, 0x6 ;  /* 0x000000060a0a7836 */ /* 0x004fe20000000000 */
[----:B------:R-:W-:-:S04]  /*3f050*/  R2UR UR9, R11 ;  /* 0x000000000b0972ca */ /* 0x000fc800000e0000 */
[----:B------:R-:W-:-:S13]  /*3f060*/  R2UR UR8, R10 ;  /* 0x000000000a0872ca */ /* 0x000fda00000e0000 */
[----:B------:R-:W-:Y:S03]  /*3f070*/  HGMMA.64x96x16.F32.BF16 R24, gdesc[UR8], R24, gsb0 ;  /* 0x01600000081879f0 */ /* 0x000fe60008001818 */
[----:B------:R-:W-:Y:S02]  /*3f080*/  WARPGROUP.DEPBAR.LE gsb0, 0x0 ;  /* 0x00008000000079c5 */ /* 0x000fe40000010000 */
[----:B------:R0:W-:Y:S04]  /*3f090*/  ST.E desc[UR6][R8.64], R0 ;  /* 0x0000000008007985 */ /* 0x0001e8000c101906 */
[----:B------:R-:W2:Y:S04]  /*3f0a0*/  LDL.64 R4, [UR4+0x38] ;  /* 0x00003804ff047983 */ /* 0x000ea80008100a00 */
[----:B--2---:R-:W2:Y:S04]  /*3f0b0*/  LD.E R3, desc[UR6][R4.64] ;  /* 0x0000000604037980 */ /* 0x004ea8000c101900 */
[----:B------:R-:W3:Y:S01]  /*3f0c0*/  LDL.64 R4, [UR4+0x30] ;  /* 0x00003004ff047983 */ /* 0x000ee20008100a00 */
[----:B------:R-:W-:Y:S01]  /*3f0d0*/  BSSY B1, `(.L_x_4191) ;  /* 0x0000008000017945 */ /* 0x000fe20003800000 */
[----:B--2---:R-:W-:-:S04]  /*3f0e0*/  LEA.HI R10, R3, R3, RZ, 0x1 ;  /* 0x00000003030a7211 */ /* 0x004fc800078f08ff */
[----:B------:R-:W-:-:S05]  /*3f0f0*/  LOP3.LUT R10, R10, 0xfffffffe, RZ, 0xc0, !PT ;  /* 0xfffffffe0a0a7812 */ /* 0x000fca00078ec0ff */
[----:B------:R-:W-:Y:S01]  /*3f100*/  IMAD.IADD R10, R3, 0x1, -R10 ;  /* 0x00000001030a7824 */ /* 0x000fe200078e0a0a */
[----:B---3--:R-:W-:-:S04]  /*3f110*/  MOV R3, R4 ;  /* 0x0000000400037202 */ /* 0x008fc80000000f00 */
[----:B------:R-:W-:-:S04]  /*3f120*/  SHF.L.U32 R10, R10, 0x1f, RZ ;  /* 0x0000001f0a0a7819 */ /* 0x000fc800000006ff */
[----:B------:R-:W1:Y:S02]  /*3f130*/  SYNCS.PHASECHK.TRANS64.TRYWAIT P0, [R3+URZ+0x32410], R10 ;  /* 0x0324100a030075a7 */ /* 0x000e64000800017f */
[----:B01----:R-:W-:Y:S05]  /*3f140*/  @!P0 BRA `(.L_x_4192) ;  /* 0x000000ac00d08947 */ /* 0x003fea0003800000 */
.L_x_4215:
[----:B------:R-:W-:Y:S05]  /*3f150*/  BSYNC B1 ;  /* 0x0000000000017941 */ /* 0x000fea0003800000 */
.L_x_4191:
[----:B------:R-:W0:Y:S04]  /*3f160*/  LDL.64 R4, [UR4+0x40] ;  /* 0x00004004ff047983 */ /* 0x000e280008100a00 */
[----:B------:R-:W2:Y:S04]  /*3f170*/  LDL.64 R8, [UR4] ;  /* 0x00000004ff087983 */ /* 0x000ea80008100a00 */
[----:B0-----:R-:W3:Y:S04]  /*3f180*/  LD.E R10, desc[UR6][R4.64+0x1c] ;  /* 0x00001c06040a7980 */ /* 0x001ee8000c101900 */
[----:B--2---:R0:W5:Y:S04]  /*3f190*/  LD.E R3, desc[UR6][R8.64] ;  /* 0x0000000608037980 */ /* 0x004168000c101900 */
[----:B------:R0:W5:Y:S01]  /*3f1a0*/  LD.E R12, desc[UR6][R8.64+0x4] ;  /* 0x00000406080c7980 */ /* 0x000162000c101900 */
[----:B------:R-:W-:Y:S01]  /*3f1b0*/  BSSY B1, `(.L_x_4193) ;  /* 0x0000005000017945 */ /* 0x000fe20003800000 */
[----:B---3--:R-:W-:-:S04]  /*3f1c0*/  LOP3.LUT R10, R10, 0x1, RZ, 0xfc, !PT ;  /* 0x000000010a0a7812 */ /* 0x008fc800078efcff */
[----:B------:R-:W-:-:S13]  /*3f1d0*/  ISETP.NE.AND P0, PT, R10, 0x3, PT ;  /* 0x000000030a00780c */ /* 0x000fda0003f05270 */
[----:B0-----:R-:W-:Y:S05]  /*3f1e0*/  @!P0 BRA `(.L_x_4194) ;  /* 0x0000000000048947 */ /* 0x001fea0003800000 */
[----:B------:R-:W-:Y:S01]  /*3f1f0*/  BPT.TRAP 0x1 ;  /* 0x000000040000795c */ /* 0x000fe20000300000 */
.L_x_4194:
[----:B------:R-:W-:Y:S05]  /*3f200*/  BSYNC B1 ;  /* 0x0000000000017941 */ /* 0x000fea0003800000 */
.L_x_4193:
        /* <DEDUP_REMOVED lines=13> */
.L_x_4196:
[----:B------:R-:W-:Y:S05]  /*3f2e0*/  BSYNC B1 ;  /* 0x0000000000017941 */ /* 0x000fea0003800000 */
.L_x_4195:
        /* <DEDUP_REMOVED lines=8> */
.L_x_4198:
[----:B------:R-:W-:Y:S05]  /*3f370*/  BSYNC B1 ;  /* 0x0000000000017941 */ /* 0x000fea0003800000 */
.L_x_4197:
[----:B------:R-:W2:Y:S04]  /*3f380*/  LDL.64 R4, [UR4] ;  /* 0x00000004ff047983 */ /* 0x000ea80008100a00 */
[----:B------:R-:W3:Y:S04]  /*3f390*/  LDL.64 R12, [UR4+0x58] ;  /* 0x00005804ff0c7983 */ /* 0x000ee80008100a00 */
[----:B------:R-:W4:Y:S04]  /*3f3a0*/  LDL.64 R8, [UR4+0x48] ;  /* 0x00004804ff087983 */ /* 0x000f280008100a00 */
[----:B0----5:R-:W3:Y:S04]  /*3f3b0*/  LDL.64 R10, [UR4+0x50] ;  /* 0x00005004ff0a7983 */ /* 0x021ee80008100a00 */
[----:B------:R-:W3:Y:S04]  /*3f3c0*/  LDL.LU R16, [R1+0x48c] ;  /* 0x00048c0001107983 */ /* 0x000ee80000300800 */
[----:B--2---:R-:W2:Y:S04]  /*3f3d0*/  LD.E R3, desc[UR6][R4.64] ;  /* 0x0000000604037980 */ /* 0x004ea8000c101900 */
[----:B----4-:R-:W4:Y:S04]  /*3f3e0*/  LD.E R14, desc[UR6][R8.64] ;  /* 0x00000006080e7980 */ /* 0x010f28000c101900 */
[----:B---3--:R-:W2:Y:S04]  /*3f3f0*/  LD.E.64 R4, desc[UR6][R12.64] ;  /* 0x000000060c047980 */ /* 0x008ea8000c101b00 */
[----:B------:R-:W3:Y:S01]  /*3f400*/  LD.E.64 R12, desc[UR6][R10.64] ;  /* 0x000000060a0c7980 */ /* 0x000ee2000c101b00 */
[----:B------:R-:W-:Y:S05]  /*3f410*/  WARPSYNC.ALL ;  /* 0x0000000000007948 */ /* 0x000fea0003800000 */
[----:B------:R-:W-:Y:S01]  /*3f420*/  WARPGROUP.ARRIVE ;  /* 0x00000000000079c5 */ /* 0x000fe20000000000 */
[----:B----4-:R-:W-:Y:S01]  /*3f430*/  ISETP.NE.U32.AND P0, PT, R14, RZ, PT ;  /* 0x000000ff0e00720c */ /* 0x010fe20003f05070 */
[----:B--2---:R-:W-:Y:S01]  /*3f440*/  IMAD R4, R3, 0xc00, R4 ;  /* 0x00000c0003047824 */ /* 0x004fe200078e0204 */
[----:B------:R-:W-:-:S04]  /*3f450*/  R2UR UR11, R5 ;  /* 0x00000000050b72ca */ /* 0x000fc800000e0000 */
[----:B------:R-:W-:Y:S02]  /*3f460*/  R2UR UR10, R4 ;  /* 0x00000000040a72ca */ /* 0x000fe400000e0000 */
[----:B---3--:R-:W-:Y:S02]  /*3f470*/  R2UR UR8, R12 ;  /* 0x000000000c0872ca */ /* 0x008fe400000e0000 */
[----:B------:R-:W-:-:S03]  /*3f480*/  R2UR UR9, R13 ;  /* 0x000000000d0972ca */ /* 0x000fc600000e0000 */
[----:B------:R-:W-:-:S10]  /*3f490*/  VOTEU.ANY UP0, P0 ;  /* 0x00000000003f7886 */ /* 0x000fd40000000100 */
        /* <DEDUP_REMOVED lines=176> */
[----:B------:R-:W0:Y:S02]  /*3ffa0*/  S2R R216, SR_TID.X ;  /* 0x0000000000d87919 */ /* 0x000e240000002100 */
[----:B0-----:R-:W-:Y:S01]  /*3ffb0*/  LOP3.LUT P1, RZ, R216, 0x7f, RZ, 0xc0, !PT ;  /* 0x0000007fd8ff7812 */ /* 0x001fe2000782c0ff */
[----:B--2---:R-:W-:Y:S01]  /*3ffc0*/  VIADD R10, R10, 0xc06 ;  /* 0x00000c060a0a7836 */ /* 0x004fe20000000000 */
[----:B------:R-:W-:-:S04]  /*3ffd0*/  R2UR UR9, R11 ;  /* 0x000000000b0972ca */ /* 0x000fc800000e0000 */
[----:B------:R-:W-:-:S13]  /*3ffe0*/  R2UR UR8, R10 ;  /* 0x000000000a0872ca */ /* 0x000fda00000e0000 */
[----:B------:R-:W-:Y:S03]  /*3fff0*/  HGMMA.64x96x16.F32.BF16 R24, gdesc[UR8], R24, gsb0 ;  /* 0x01600000081879f0 */ /* 0x000fe60008001818 */
[----:B------:R-:W-:Y:S02]  /*40000*/  WARPGROUP.DEPBAR.LE gsb0, 0x0 ;  /* 0x00008000000079c5 */ /* 0x000fe40000010000 */
[----:B------:R0:W-:Y:S04]  /*40010*/  ST.E desc[UR6][R8.64], R0 ;  /* 0x0000000008007985 */ /* 0x0001e8000c101906 */
[----:B------:R-:W2:Y:S04]  /*40020*/  @!P1 LDL.64 R4, [UR4] ;  /* 0x00000004ff049983 */ /* 0x000ea80008100a00 */
[----:B0-----:R-:W3:Y:S01]  /*40030*/  @!P1 LDL.64 R8, [UR4+0x18] ;  /* 0x00001804ff089983 */ /* 0x001ee20008100a00 */
[----:B------:R-:W-:-:S04]  /*40040*/  SHF.R.U32.HI R3, RZ, 0x7, R216 ;  /* 0x00000007ff037819 */ /* 0x000fc800000116d8 */
[----:B------:R-:W-:-:S05]  /*40050*/  IADD3 R3, -R3, 0xb, RZ ;  /* 0x0000000b03037810 */ /* 0x000fca0007ffe1ff */
[----:B------:R0:W-:Y:S06]  /*40060*/  BAR.ARV R3, 0x100 ;  /* 0x000400030000751d */ /* 0x0001ec0000002000 */
[----:B--2---:R-:W2:Y:S04]  /*40070*/  @!P1 LD.E R4, desc[UR6][R4.64] ;  /* 0x0000000604049980 */ /* 0x004ea8000c101900 */
[----:B---3--:R-:W3:Y:S02]  /*40080*/  @!P1 LD.E.64 R8, desc[UR6][R8.64+0x30] ;  /* 0x0000300608089980 */ /* 0x008ee4000c101b00 */
[----:B---3--:R-:W-:-:S05]  /*40090*/  @!P1 MOV R11, R8 ;  /* 0x00000008000b9202 */ /* 0x008fca0000000f00 */
[----:B--2---:R-:W-:-:S05]  /*400a0*/  @!P1 IMAD R10, R4, 0x8, R11 ;  /* 0x00000008040a9824 */ /* 0x004fca00078e020b */
[----:B------:R-:W-:-:S04]  /*400b0*/  @!P1 PRMT R10, RZ, 0x654, R10 ;  /* 0x00000654ff0a9816 */ /* 0x000fc8000000000a */
[----:B------:R1:W-:Y:S01]  /*400c0*/  @!P1 SYNCS.ARRIVE.TRANS64.RED.A1T0 RZ, [R10+URZ], RZ ;  /* 0x000000ff0aff99a7 */ /* 0x0003e2000810043f */
[----:B------:R-:W2:Y:S04]  /*400d0*/  LD.E R11, desc[UR6][R6.64+0x24] ;  /* 0x00002406060b7980 */ /* 0x000ea8000c101900 */
[----:B------:R-:W3:Y:S04]  /*400e0*/  LD.E R73, desc[UR6][R72.64] ;  /* 0x0000000648497980 */ /* 0x000ee8000c101900 */
[----:B-1----:R-:W4:Y:S04]  /*400f0*/  LD.E R10, desc[UR6][R6.64] ;  /* 0x00000006060a7980 */ /* 0x002f28000c101900 */
[----:B0-----:R-:W3:Y:S04]  /*40100*/  LD.E R3, desc[UR6][R6.64+0x18] ;  /* 0x0000180606037980 */ /* 0x001ee8000c101900 */
[----:B------:R-:W3:Y:S04]  /*40110*/  LD.E R5, desc[UR6][R6.64+0x8] ;  /* 0x0000080606057980 */ /* 0x000ee8000c101900 */
[----:B------:R-:W3:Y:S04]  /*40120*/  LD.E R4, desc[UR6][R6.64+0x4] ;  /* 0x0000040606047980 */ /* 0x000ee8000c101900 */
[----:B------:R-:W3:Y:S04]  /*40130*/  LD.E R74, desc[UR6][R6.64+0xc] ;  /* 0x00000c06064a7980 */ /* 0x000ee8000c101900 */
[----:B------:R-:W3:Y:S04]  /*40140*/  LD.E R75, desc[UR6][R6.64+0x10] ;  /* 0x00001006064b7980 */ /* 0x000ee8000c101900 */
[----:B------:R-:W3:Y:S01]  /*40150*/  LD.E R77, desc[UR6][R6.64+0x14] ;  /* 0x00001406064d7980 */ /* 0x000ee2000c101900 */
[----:B--2---:R-:W-:-:S13]  /*40160*/  ISETP.NE.AND P0, PT, R11, 0x1, PT ;  /* 0x000000010b00780c */ /* 0x004fda0003f05270 */
[----:B------:R-:W2:Y:S04]  /*40170*/  @P0 LD.E R20, desc[UR6][R6.64+0x28] ;  /* 0x0000280606140980 */ /* 0x000ea8000c101900 */
[----:B------:R-:W2:Y:S01]  /*40180*/  @P0 LD.E R21, desc[UR6][R6.64+0x2c] ;  /* 0x00002c0606150980 */ /* 0x000ea2000c101900 */
[----:B----4-:R-:W-:-:S04]  /*40190*/  SHF.R.S32.HI R9, RZ, 0x1f, R10 ;  /* 0x0000001fff097819 */ /* 0x010fc8000001140a */
[----:B------:R-:W-:-:S04]  /*401a0*/  LEA.HI R8, R9, R10, RZ, 0x7 ;  /* 0x0000000a09087211 */ /* 0x000fc800078f38ff */
[----:B------:R-:W-:Y:S02]  /*401b0*/  LOP3.LUT R11, R8, 0xffffff80, RZ, 0xc0, !PT ;  /* 0xffffff80080b7812 */ /* 0x000fe400078ec0ff */
[----:B------:R-:W-:-:S03]  /*401c0*/  LOP3.LUT R16, R16, 0xfff7ffff, RZ, 0xc0, !PT ;  /* 0xfff7ffff10107812 */ /* 0x000fc600078ec0ff */
[----:B------:R-:W-:Y:S01]  /*401d0*/  IMAD.IADD R11, R10, 0x1, -R11 ;  /* 0x000000010a0b7824 */ /* 0x000fe200078e0a0b */
[----:B------:R-:W-:-:S04]  /*401e0*/  @P1 LOP3.LUT R16, R16, 0x80000, RZ, 0xfc, !PT ;  /* 0x0008000010101812 */ /* 0x000fc800078efcff */
[----:B------:R-:W-:Y:S01]  /*401f0*/  SHF.R.S32.HI R12, RZ, 0x1f, R11 ;  /* 0x0000001fff0c7819 */ /* 0x000fe2000001140b */
[----:B------:R0:W-:Y:S03]  /*40200*/  STL [R1+0x48c], R16 ;  /* 0x00048c1001007387 */ /* 0x0001e60000100800 */
[----:B------:R-:W-:-:S04]  /*40210*/  LEA.HI R13, R12, R11, RZ, 0x2 ;  /* 0x0000000b0c0d7211 */ /* 0x000fc800078f10ff */
[--C-:B------:R-:W-:Y:S02]  /*40220*/  SHF.R.S32.HI R14, RZ, 0x2, R13.reuse ;  /* 0x00000002ff0e7819 */ /* 0x100fe4000001140d */
[----:B0-----:R-:W-:Y:S02]  /*40230*/  LEA.HI R16, R9, R10, RZ, 0x2 ;  /* 0x0000000a09107211 */ /* 0x001fe400078f10ff */
[----:B------:R-:W-:Y:S02]  /*40240*/  SHF.R.S32.HI R15, RZ, 0x1f, R13 ;  /* 0x0000001fff0f7819 */ /* 0x000fe4000001140d */
[----:B------:R-:W-:Y:S02]  /*40250*/  LOP3.LUT R17, R16, 0xfffffffc, RZ, 0xc0, !PT ;  /* 0xfffffffc10117812 */ /* 0x000fe400078ec0ff */
[----:B------:R-:W-:Y:S02]  /*40260*/  LEA.HI R12, R12, R11, RZ, 0x5 ;  /* 0x0000000b0c0c7211 */ /* 0x000fe400078f28ff */
[----:B------:R-:W-:-:S02]  /*40270*/  SHF.R.S32.HI R9, RZ, 0x7, R8 ;  /* 0x00000007ff097819 */ /* 0x000fc40000011408 */
[----:B------:R-:W-:Y:S01]  /*40280*/  LEA.HI R15, R15, R14, RZ, 0x3 ;  /* 0x0000000e0f0f7211 */ /* 0x000fe200078f18ff */
[----:B------:R-:W-:Y:S01]  /*40290*/  IMAD.IADD R17, R10, 0x1, -R17 ;  /* 0x000000010a117824 */ /* 0x000fe200078e0a11 */
[----:B------:R-:W-:Y:S02]  /*402a0*/  SHF.R.S32.HI R12, RZ, 0x5, R12 ;  /* 0x00000005ff0c7819 */ /* 0x000fe4000001140c */
[----:B------:R-:W-:Y:S02]  /*402b0*/  LEA.HI R8, R8, R9, RZ, 0x1 ;  /* 0x0000000908087211 */ /* 0x000fe400078f08ff */
[----:B------:R-:W-:Y:S01]  /*402c0*/  LOP3.LUT R15, R15, 0xfffffff8, RZ, 0xc0, !PT ;  /* 0xfffffff80f0f7812 */ /* 0x000fe200078ec0ff */
[----:B---3--:R-:W-:Y:S01]  /*402d0*/  IMAD R12, R73, 0x8, R12 ;  /* 0x00000008490c7824 */ /* 0x008fe200078e020c */
[----:B------:R-:W-:Y:S02]  /*402e0*/  LOP3.LUT R8, R8, 0x3fffffe, RZ, 0xc0, !PT ;  /* 0x03fffffe08087812 */ /* 0x000fe400078ec0ff */
[----:B------:R-:W-:Y:S01]  /*402f0*/  LEA.HI R10, R17, R17, RZ, 0x1 ;  /* 0x00000011110a7211 */ /* 0x000fe200078f08ff */
[----:B------:R-:W-:-:S02]  /*40300*/  IMAD.IADD R15, R14, 0x1, -R15 ;  /* 0x000000010e0f7824 */ /* 0x000fc400078e0a0f */
[----:B------:R-:W-:Y:S01]  /*40310*/  IMAD.IADD R8, R9, 0x1, -R8 ;  /* 0x0000000109087824 */ /* 0x000fe200078e0a08 */
[----:B------:R-:W-:Y:S01]  /*40320*/  LOP3.LUT R10, R10, 0x1ffffffe, RZ, 0xc0, !PT ;  /* 0x1ffffffe0a0a7812 */ /* 0x000fe200078ec0ff */
[----:B------:R-:W-:-:S04]  /*40330*/  IMAD.U32 R15, R12, 0x10, R15 ;  /* 0x000000100c0f7824 */ /* 0x000fc800078e000f */
[----:B------:R-:W-:Y:S02]  /*40340*/  IMAD.IADD R10, R17, 0x1, -R10 ;  /* 0x00000001110a7824 */ /* 0x000fe400078e0a0a */
[----:B------:R-:W-:-:S04]  /*40350*/  IMAD R15, R8, 0x40, R15 ;  /* 0x00000040080f7824 */ /* 0x000fc800078e020f */
[----:B------:R-:W-:Y:S01]  /*40360*/  IMAD R9, R10, 0x8, R15 ;  /* 0x000000080a097824 */ /* 0x000fe200078e020f */
[----:B------:R-:W-:Y:S01]  /*40370*/  LOP3.LUT R8, R13, 0x7ffffffc, RZ, 0xc0, !PT ;  /* 0x7ffffffc0d087812 */ /* 0x000fe200078ec0ff */
[----:B------:R-:W-:-:S04]  /*40380*/  IMAD R10, R2, -0x60, RZ ;  /* 0xffffffa0020a7824 */ /* 0x000fc800078e02ff */
[----:B------:R-:W-:Y:S02]  /*40390*/  IMAD.IADD R8, R11, 0x1, -R8 ;  /* 0x000000010b087824 */ /* 0x000fe400078e0a08 */
[----:B------:R-:W-:Y:S01]  /*403a0*/  VIADD R11, R10, 0x1 ;  /* 0x000000010a0b7836 */ /* 0x000fe20000000000 */
[----:B------:R-:W-:-:S03]  /*403b0*/  ISETP.GE.AND P1, PT, R3, 0x1, PT ;  /* 0x000000010300780c */ /* 0x000fc60003f26270 */
[----:B------:R-:W-:Y:S01]  /*403c0*/  IMAD R10, R8, -0x2, R11 ;  /* 0xfffffffe080a7824 */ /* 0x000fe200078e020b */
[----:B------:R-:W-:Y:S01]  /*403d0*/  LOP3.LUT R13, RZ, R74, RZ, 0x33, !PT ;  /* 0x0000004aff0d7212 */ /* 0x000fe200078e33ff */
[----:B------:R-:W-:-:S03]  /*403e0*/  IMAD R11, R2, -0x60, R5 ;  /* 0xffffffa0020b7824 */ /* 0x000fc600078e0205 */
[----:B------:R-:W-:Y:S01]  /*403f0*/  IADD3 R12, -R4, R10, R5 ;  /* 0x0000000a040c7210 */ /* 0x000fe20007ffe105 */
[----:B------:R-:W-:Y:S01]  /*40400*/  IMAD R14, R8, -0x2, R11 ;  /* 0xfffffffe080e7824 */ /* 0x000fe200078e020b */
[----:B------:R-:W-:Y:S03]  /*40410*/  BSSY B1, `(.L_x_4200) ;  /* 0x0000024000017945 */ /* 0x000fe60003800000 */
[C---:B------:R-:W-:Y:S02]  /*40420*/  IMAD.IADD R75, R12.reuse, 0x1, R75 ;  /* 0x000000010c4b7824 */ /* 0x040fe400078e024b */
[----:B------:R-:W-:Y:S02]  /*40430*/  IMAD.IADD R12, R12, 0x1, R13 ;  /* 0x000000010c0c7824 */ /* 0x000fe400078e020d */
[----:B------:R-:W-:Y:S02]  /*40440*/  IMAD R77, R2, -0x60, R77 ;  /* 0xffffffa0024d7824 */ /* 0x000fe400078e024d */
[----:B------:R-:W-:-:S02]  /*40450*/  VIADD R10, R10, 0xffffffff ;  /* 0xffffffff0a0a7836 */ /* 0x000fc40000000000 */
[----:B--2---:R-:W-:-:S05]  /*40460*/  @P0 IMAD.HI.U32 R20, R9, R20, RZ ;  /* 0x0000001409140227 */ /* 0x004fca00078e00ff */
[----:B------:R-:W-:-:S05]  /*40470*/  @P0 SHF.R.U32.HI R9, RZ, R21, R20 ;  /* 0x00000015ff090219 */ /* 0x000fca0000011614 */
[----:B------:R-:W0:Y:S02]  /*40480*/  SHFL.IDX PT, R15, R9, RZ, 0x1c1f ;  /* 0x001c1fff090f7589 */ /* 0x000e2400000e0000 */
[----:B0-----:R-:W-:Y:S01]  /*40490*/  VIADDMNMX R2, R15, R75, R14, PT ;  /* 0x0000004b0f027246 */ /* 0x001fe2000380010e */
        /* <DEDUP_REMOVED lines=10> */
[----:B------:R-:W2:Y:S04]  /*40540*/  LD.E R13, desc[UR6][R6.64+0x1c] ;  /* 0x00001c06060d7980 */ /* 0x000ea8000c101900 */
[----:B------:R-:W3:Y:S01]  /*40550*/  LD.E R15, desc[UR6][R6.64+0x20] ;  /* 0x00002006060f7980 */ /* 0x000ee2000c101900 */
[----:B--2---:R-:W-:-:S05]  /*40560*/  IMAD.HI.U32 R8, R8, R13, RZ ;  /* 0x0000000d08087227 */ /* 0x004fca00078e00ff */
[----:B---3--:R-:W-:-:S07]  /*40570*/  SHF.R.U32.HI R8, RZ, R15, R8 ;  /* 0x0000000fff087219 */ /* 0x008fce0000011608 */
.L_x_4205:
[----:B------:R-:W-:Y:S05]  /*40580*/  BSYNC B3 ;  /* 0x0000000000037941 */ /* 0x000fea0003800000 */
.L_x_4204:
[----:B------:R-:W-:Y:S01]  /*40590*/  LOP3.LUT R8, RZ, R8, RZ, 0x33, !PT ;  /* 0x00000008ff087212 */ /* 0x000fe200078e33ff */
[----:B------:R-:W-:Y:S06]  /*405a0*/  BRA `(.L_x_4206) ;  /* 0x0000000000187947 */ /* 0x000fec0003800000 */
.L_x_4203:
[----:B------:R-:W-:-:S13]  /*405b0*/  ISETP.NE.AND P0, PT, R3, 0x1, PT ;  /* 0x000000010300780c */ /* 0x000fda0003f05270 */
[----:B------:R-:W-:Y:S05]  /*405c0*/  @!P0 BRA `(.L_x_4206) ;  /* 0x0000000000108947 */ /* 0x000fea0003800000 */
[----:B------:R-:W2:Y:S04]  /*405d0*/  LD.E R13, desc[UR6][R6.64+0x1c] ;  /* 0x00001c06060d7980 */ /* 0x000ea8000c101900 */
[----:B------:R-:W3:Y:S01]  /*405e0*/  LD.E R15, desc[UR6][R6.64+0x20] ;  /* 0x00002006060f7980 */ /* 0x000ee2000c101900 */
[----:B--2---:R-:W-:-:S05]  /*405f0*/  IMAD.HI.U32 R8, R8, R13, RZ ;  /* 0x0000000d08087227 */ /* 0x004fca00078e00ff */
[----:B---3--:R-:W-:-:S07]  /*40600*/  SHF.R.U32.HI R8, RZ, R15, R8 ;  /* 0x0000000fff087219 */ /* 0x008fce0000011608 */
.L_x_4206:
[----:B------:R-:W-:Y:S05]  /*40610*/  BSYNC B2 ;  /* 0x0000000000027941 */ /* 0x000fea0003800000 */
.L_x_4202:
[----:B------:R-:W-:-:S05]  /*40620*/  IMAD R8, R3, R8, R10 ;  /* 0x0000000803087224 */ /* 0x000fca00078e020a */
[----:B------:R-:W-:Y:S02]  /*40630*/  VIMNMX R11, R11, R8, !PT ;  /* 0x000000080b0b7248 */ /* 0x000fe40007fe0100 */
[----:B------:R-:W-:-:S07]  /*40640*/  VIADDMNMX R2, R8, R3, R2, PT ;  /* 0x0000000308027246 */ /* 0x000fce0003800102 */
.L_x_4201:
[----:B------:R-:W-:Y:S05]  /*40650*/  BSYNC B1 ;  /* 0x0000000000017941 */ /* 0x000fea0003800000 */
.L_x_4200:
        /* <DEDUP_REMOVED lines=9> */
[C---:B------:R-:W-:Y:S02]  /*406f0*/  ISETP.LT.OR P3, PT, R2.reuse, 0x2, P3 ;  /* 0x000000020200780c */ /* 0x040fe40001f61670 */
[----:B------:R-:W-:Y:S02]  /*40700*/  ISETP.GT.AND P2, PT, R11, 0x9, !P4 ;  /* 0x000000090b00780c */ /* 0x000fe40006744270 */
[----:B------:R-:W-:Y:S02]  /*40710*/  FSEL R25, R25, -INF , !P3 ;  /* 0xff80000019197808 */ /* 0x000fe40005800000 */
[----:B------:R-:W-:Y:S02]  /*40720*/  ISETP.LT.OR P2, PT, R2, 0xa, P2 ;  /* 0x0000000a0200780c */ /* 0x000fe40001741670 */
[----:B------:R-:W-:-:S02]  /*40730*/  ISETP.GE.AND P3, PT, R77, 0x11, PT ;  /* 0x000000114d00780c */ /* 0x000fc40003f66270 */
[----:B------:R-:W-:Y:S01]  /*40740*/  FSEL R29, R29, -INF , !P2 ;  /* 0xff8000001d1d7808 */ /* 0x000fe20005000000 */
[----:B0-----:R-:W-:Y:S01]  /*40750*/  IMAD.IADD R13, R12, 0x1, R9 ;  /* 0x000000010c0d7824 */ /* 0x001fe200078e0209 */
        /* <DEDUP_REMOVED lines=116> */
.L_x_4212:
[----:B------:R-:W-:Y:S05]  /*40ea0*/  BSYNC B3 ;  /* 0x0000000000037941 */ /* 0x000fea0003800000 */
.L_x_4211:
[----:B------:R-:W-:Y:S01]  /*40eb0*/  LOP3.LUT R4, RZ, R4, RZ, 0x33, !PT ;  /* 0x00000004ff047212 */ /* 0x000fe200078e33ff */
[----:B------:R-:W-:Y:S06]  /*40ec0*/  BRA `(.L_x_4213) ;  /* 0x0000000000187947 */ /* 0x000fec0003800000 */
.L_x_4210:
[----:B------:R-:W-:-:S13]  /*40ed0*/  ISETP.NE.AND P6, PT, R3, 0x1, PT ;  /* 0x000000010300780c */ /* 0x000fda0003fc5270 */
[----:B------:R-:W-:Y:S05]  /*40ee0*/  @!P6 BRA `(.L_x_4213) ;  /* 0x000000000010e947 */ /* 0x000fea0003800000 */
[----:B------:R-:W2:Y:S04]  /*40ef0*/  LD.E R5, desc[UR6][R6.64+0x1c] ;  /* 0x00001c0606057980 */ /* 0x000ea8000c101900 */
[----:B------:R-:W3:Y:S01]  /*40f00*/  LD.E R9, desc[UR6][R6.64+0x20] ;  /* 0x0000200606097980 */ /* 0x000ee2000c101900 */
[----:B--2---:R-:W-:-:S05]  /*40f10*/  IMAD.HI.U32 R4, R4, R5, RZ ;  /* 0x0000000504047227 */ /* 0x004fca00078e00ff */
[----:B---3--:R-:W-:-:S07]  /*40f20*/  SHF.R.U32.HI R4, RZ, R9, R4 ;  /* 0x00000009ff047219 */ /* 0x008fce0000011604 */
.L_x_4213:
[----:B------:R-:W-:Y:S05]  /*40f30*/  BSYNC B2 ;  /* 0x0000000000027941 */ /* 0x000fea0003800000 */
.L_x_4209:
[----:B------:R-:W-:-:S05]  /*40f40*/  IMAD R4, R3, R4, R10 ;  /* 0x0000000403047224 */ /* 0x000fca00078e020a */
[----:B------:R-:W-:Y:S02]  /*40f50*/  VIADDMNMX R2, R4, R3, R2, PT ;  /* 0x0000000304027246 */ /* 0x000fe40003800102 */
[----:B------:R-:W-:-:S07]  /*40f60*/  VIMNMX R13, R13, R4, !PT ;  /* 0x000000040d0d7248 */ /* 0x000fce0007fe0100 */
.L_x_4208:
[----:B------:R-:W-:Y:S05]  /*40f70*/  BSYNC B1 ;  /* 0x0000000000017941 */ /* 0x000fea0003800000 */
.L_x_4207:
[C---:B------:R-:W-:Y:S01]  /*40f80*/  ISETP.GT.AND P0, PT, R13.reuse, 0x1, !P0 ;  /* 0x000000010d00780c */ /* 0x040fe20004704270 */
[----:B------:R-:W2:Y:S01]  /*40f90*/  LDL.64 R4, [UR4+0x70] ;  /* 0x00007004ff047983 */ /* 0x000ea20008100a00 */
        /* <DEDUP_REMOVED lines=9> */
[----:B------:R-:W-:Y:S02]  /*41030*/  ISETP.NE.AND P6, PT, R72, RZ, PT ;  /* 0x000000ff4800720c */ /* 0x000fe40003fc5270 */
[----:B------:R-:W-:-:S02]  /*41040*/  FSEL R10, R31, -INF , !P0 ;  /* 0xff8000001f0a7808 */ /* 0x000fc40004000000 */
        /* <DEDUP_REMOVED lines=56> */
[----:B------:R-:W-:-:S04]  /*413d0*/  ISETP.GT.AND P0, PT, R13, 0x48, !P1 ;  /* 0x000000480d00780c */ /* 0x000fc80004f04270 */
[----:B------:R-:W-:-:S04]  /*413e0*/  ISETP.LT.OR P0, PT, R2, 0x49, P0 ;  /* 0x000000490200780c */ /* 0x000fc80000701670 */
[----:B------:R-:W-:Y:S02]  /*413f0*/  FSEL R62, R62, -INF , !P0 ;  /* 0xff8000003e3e7808 */ /* 0x000fe40004000000 */
[C---:B------:R-:W-:Y:S02]  /*41400*/  ISETP.GT.AND P0, PT, R13.reuse, RZ, !P6 ;  /* 0x000000ff0d00720c */ /* 0x040fe40007704270 */
[C---:B------:R-:W-:Y:S02]  /*41410*/  ISETP.GT.AND P2, PT, R13.reuse, 0x49, !P2 ;  /* 0x000000490d00780c */ /* 0x040fe40005744270 */
[----:B------:R-:W-:Y:S02]  /*41420*/  ISETP.LT.OR P0, PT, R2, 0x1, P0 ;  /* 0x000000010200780c */ /* 0x000fe40000701670 */
[----:B------:R-:W-:Y:S02]  /*41430*/  ISETP.GT.AND P3, PT, R13, 0x50, !P3 ;  /* 0x000000500d00780c */ /* 0x000fe40005f64270 */
[----:B------:R-:W-:-:S02]  /*41440*/  FSEL R12, R26, -INF , !P0 ;  /* 0xff8000001a0c7808 */ /* 0x000fc40004000000 */
        /* <DEDUP_REMOVED lines=18> */
[C---:B------:R-:W-:Y:S02]  /*41570*/  ISETP.LT.OR P2, PT, R2.reuse, 0x4a, P2 ;  /* 0x0000004a0200780c */ /* 0x040fe40001741670 */
        /* <DEDUP_REMOVED lines=16> */
[----:B------:R-:W-:-:S04]  /*41680*/  FMNMX.FTZ R2, R70, R3, !PT ;  /* 0x0000000346027209 */ /* 0x000fc80007810000 */
[----:B------:R-:W-:-:S05]  /*41690*/  FMNMX.FTZ R13, R71, R2, !PT ;  /* 0x00000002470d7209 */ /* 0x000fca0007810000 */
[----:B--2---:R0:W-:Y:S04]  /*416a0*/  ST.E desc[UR6][R4.64+0x4], R13 ;  /* 0x0000040d04007985 */ /* 0x0041e8000c101906 */
[----:B------:R-:W2:Y:S01]  /*416b0*/  LD.E R16, desc[UR6][R4.64+0x4] ;  /* 0x0000040604107980 */ /* 0x000ea2000c101900 */
        /* <DEDUP_REMOVED lines=22> */
[----:B0-----:R-:W-:-:S05]  /*41820*/  FMNMX.FTZ R13, R69, R2, !PT ;  /* 0x00000002450d7209 */ /* 0x001fca0007810000 */
[----:B------:R-:W0:Y:S02]  /*41830*/  SHFL.BFLY PT, R2, R13, 0x2, 0x1f ;  /* 0x0c401f000d027f89 */ /* 0x000e2400000e0000 */
[----:B0-----:R-:W-:Y:S02]  /*41840*/  FMNMX.FTZ R14, R13, R2, !PT ;  /* 0x000000020d0e7209 */ /* 0x001fe40007810000 */
[----:B------:R-:W-:Y:S04]  /*41850*/  ST.E desc[UR6][R4.64], R13 ;  /* 0x0000000d04007985 */ /* 0x000fe8000c101906 */
[----:B--2---:R-:W0:Y:S02]  /*41860*/  SHFL.BFLY PT, R3, R16, 0x2, 0x1f ;  /* 0x0c401f0010037f89 */ /* 0x004e2400000e0000 */
[----:B0-----:R-:W-:-:S02]  /*41870*/  FMNMX.FTZ R17, R16, R3, !PT ;  /* 0x0000000310117209 */ /* 0x001fc40007810000 */
[----:B------:R-:W0:Y:S04]  /*41880*/  SHFL.BFLY PT, R3, R14, 0x1, 0x1f ;  /* 0x0c201f000e037f89 */ /* 0x000e2800000e0000 */
[----:B------:R-:W1:Y:S01]  /*41890*/  SHFL.BFLY PT, R2, R17, 0x1, 0x1f ;  /* 0x0c201f0011027f89 */ /* 0x000e6200000e0000 */
[----:B0-----:R-:W-:Y:S02]  /*418a0*/  FMNMX.FTZ R15, R14, R3, !PT ;  /* 0x000000030e0f7209 */ /* 0x001fe40007810000 */
[----:B-1----:R-:W-:-:S03]  /*418b0*/  FMNMX.FTZ R21, R17, R2, !PT ;  /* 0x0000000211157209 */ /* 0x002fc60007810000 */
[----:B------:R-:W-:Y:S04]  /*418c0*/  ST.E desc[UR6][R4.64], R15 ;  /* 0x0000000f04007985 */ /* 0x000fe8000c101906 */
[----:B------:R0:W-:Y:S04]  /*418d0*/  ST.E desc[UR6][R4.64+0x4], R21 ;  /* 0x0000041504007985 */ /* 0x0001e8000c101906 */
[----:B------:R-:W2:Y:S04]  /*418e0*/  LDL.64 R2, [UR4+0x70] ;  /* 0x00007004ff027983 */ /* 0x000ea80008100a00 */
[----:B--2---:R-:W2:Y:S04]  /*418f0*/  LD.E R73, desc[UR6][R2.64+0x20] ;  /* 0x0000200602497980 */ /* 0x004ea8000c101900 */
[----:B------:R-:W2:Y:S04]  /*41900*/  LD.E R16, desc[UR6][R2.64] ;  /* 0x0000000602107980 */ /* 0x000ea8000c101900 */
[----:B------:R-:W0:Y:S01]  /*41910*/  LD.E R20, desc[UR6][R2.64+0x4] ;  /* 0x0000040602147980 */ /* 0x000e22000c101900 */
[C---:B--2---:R-:W-:Y:S01]  /*41920*/  FMUL.FTZ R14, R16.reuse, R73 ;  /* 0x00000049100e7220 */ /* 0x044fe20000410000 */
[----:B------:R-:W-:Y:S01]  /*41930*/  FSETP.NEU.FTZ.AND P0, PT, R16, -INF , PT ;  /* 0xff8000001000780b */ /* 0x000fe20003f1d000 */
[----:B0-----:R-:W-:-:S03]  /*41940*/  FMUL.FTZ R4, R73, R20 ;  /* 0x0000001449047220 */ /* 0x001fc60000410000 */
[----:B------:R-:W-:Y:S02]  /*41950*/  FSEL R14, R14, RZ, P0 ;  /* 0x000000ff0e0e7208 */ /* 0x000fe40000000000 */
[----:B------:R-:W-:-:S04]  /*41960*/  FSETP.NEU.FTZ.AND P0, PT, R20, -INF , PT ;  /* 0xff8000001400780b */ /* 0x000fc80003f1d000 */
[----:B------:R-:W-:Y:S01]  /*41970*/  FSEL R4, R4, RZ, P0 ;  /* 0x000000ff04047208 */ /* 0x000fe20000000000 */
[-CC-:B------:R-:W-:Y:S01]  /*41980*/  FFMA.FTZ R35, R24, R73.reuse, -R14.reuse ;  /* 0x0000004918237223 */ /* 0x180fe2000001080e */
[----:B------:R-:W-:-:S03]  /*41990*/  FFMA.FTZ R184, R25, R73, -R14 ;  /* 0x0000004919b87223 */ /* 0x000fc6000001080e */
[-CC-:B------:R-:W-:Y:S01]  /*419a0*/  FFMA.FTZ R21, R12, R73.reuse, -R4.reuse ;  /* 0x000000490c157223 */ /* 0x180fe20000010804 */
[-C--:B------:R-:W-:Y:S01]  /*419b0*/  FFMA.FTZ R185, R11, R73.reuse, -R4 ;  /* 0x000000490bb97223 */ /* 0x080fe20000010804 */
[-C--:B------:R-:W-:Y:S01]  /*419c0*/  FFMA.FTZ R34, R28, R73.reuse, -R14 ;  /* 0x000000491c227223 */ /* 0x080fe2000001080e */
[-C--:B------:R-:W-:Y:S01]  /*419d0*/  FFMA.FTZ R20, R6, R73.reuse, -R4 ;  /* 0x0000004906147223 */ /* 0x080fe20000010804 */
[----:B------:R-:W-:Y:S01]  /*419e0*/  MUFU.EX2 R35, R35 ;  /* 0x0000002300237308 */ /* 0x000fe20000000800 */
[-C--:B------:R-:W-:Y:S01]  /*419f0*/  FFMA.FTZ R186, R29, R73.reuse, -R14 ;  /* 0x000000491dba7223 */ /* 0x080fe2000001080e */
[----:B------:R-:W-:-:S06]  /*41a00*/  FFMA.FTZ R187, R10, R73, -R4 ;  /* 0x000000490abb7223 */ /* 0x000fcc0000010804 */
[----:B------:R-:W0:Y:S01]  /*41a10*/  MUFU.EX2 R184, R184 ;  /* 0x000000b800b87308 */ /* 0x000e220000000800 */
[-C--:B------:R-:W-:Y:S01]  /*41a20*/  FFMA.FTZ R33, R32, R73.reuse, -R14 ;  /* 0x0000004920217223 */ /* 0x080fe2000001080e */
[----:B------:R-:W-:-:S06]  /*41a30*/  FFMA.FTZ R17, R7, R73, -R4 ;  /* 0x0000004907117223 */ /* 0x000fcc0000010804 */
[----:B------:R-:W-:Y:S08]  /*41a40*/  MUFU.EX2 R21, R21 ;  /* 0x0000001500157308 */ /* 0x000ff00000000800 */
[----:B------:R-:W1:Y:S01]  /*41a50*/  MUFU.EX2 R185, R185 ;  /* 0x000000b900b97308 */ /* 0x000e620000000800 */
[-C--:B------:R-:W-:Y:S01]  /*41a60*/  FFMA.FTZ R160, R8, R73.reuse, -R14 ;  /* 0x0000004908a07223 */ /* 0x080fe2000001080e */
[----:B------:R-:W-:-:S06]  /*41a70*/  FFMA.FTZ R161, R9, R73, -R4 ;  /* 0x0000004909a17223 */ /* 0x000fcc0000010804 */
[----:B------:R-:W2:Y:S08]  /*41a80*/  MUFU.EX2 R34, R34 ;  /* 0x0000002200227308 */ /* 0x000eb00000000800 */
[----:B------:R-:W3:Y:S01]  /*41a90*/  MUFU.EX2 R20, R20 ;  /* 0x0000001400147308 */ /* 0x000ee20000000800 */
[-C--:B------:R-:W-:Y:S01]  /*41aa0*/  FFMA.FTZ R32, R36, R73.reuse, -R14 ;  /* 0x0000004924207223 */ /* 0x080fe2000001080e */
[----:B------:R-:W-:-:S06]  /*41ab0*/  FFMA.FTZ R16, R38, R73, -R4 ;  /* 0x0000004926107223 */ /* 0x000fcc0000010804 */
[----:B------:R-:W4:Y:S08]  /*41ac0*/  MUFU.EX2 R186, R186 ;  /* 0x000000ba00ba7308 */ /* 0x000f300000000800 */
[----:B------:R-:W5:Y:S01]  /*41ad0*/  MUFU.EX2 R187, R187 ;  /* 0x000000bb00bb7308 */ /* 0x000f620000000800 */
[----:B0-----:R-:W-:Y:S01]  /*41ae0*/  FADD.FTZ R5, R35, R184 ;  /* 0x000000b823057221 */ /* 0x001fe20000010000 */
[----:B-1----:R-:W-:-:S06]  /*41af0*/  FADD.FTZ R7, R21, R185 ;  /* 0x000000b915077221 */ /* 0x002fcc0000010000 */
[----:B------:R-:W0:Y:S01]  /*41b00*/  MUFU.EX2 R33, R33 ;  /* 0x0000002100217308 */ /* 0x000e220000000800 */
[-C--:B------:R-:W-:Y:S01]  /*41b10*/  FFMA.FTZ R162, R37, R73.reuse, -R14 ;  /* 0x0000004925a27223 */ /* 0x080fe2000001080e */
[----:B------:R-:W-:-:S06]  /*41b20*/  FFMA.FTZ R163, R39, R73, -R4 ;  /* 0x0000004927a37223 */ /* 0x000fcc0000010804 */
[----:B------:R-:W1:Y:S01]  /*41b30*/  MUFU.EX2 R17, R17 ;  /* 0x0000001100117308 */ /* 0x000e620000000800 */
[----:B--2---:R-:W-:Y:S01]  /*41b40*/  FADD.FTZ R5, R34, R5 ;  /* 0x0000000522057221 */ /* 0x004fe20000010000 */
[----:B---3--:R-:W-:-:S06]  /*41b50*/  FADD.FTZ R6, R20, R7 ;  /* 0x0000000714067221 */ /* 0x008fcc0000010000 */
[----:B------:R-:W2:Y:S01]  /*41b60*/  MUFU.EX2 R160, R160 ;  /* 0x000000a000a07308 */ /* 0x000ea20000000800 */
[-C--:B------:R-:W-:Y:S01]  /*41b70*/  FFMA.FTZ R31, R40, R73.reuse, -R14 ;  /* 0x00000049281f7223 */ /* 0x080fe2000001080e */
[----:B------:R-:W-:-:S06]  /*41b80*/  FFMA.FTZ R15, R42, R73, -R4 ;  /* 0x000000492a0f7223 */ /* 0x000fcc0000010804 */
[----:B------:R-:W3:Y:S01]  /*41b90*/  MUFU.EX2 R161, R161 ;  /* 0x000000a100a17308 */ /* 0x000ee20000000800 */
[----:B----4-:R-:W-:Y:S01]  /*41ba0*/  FADD.FTZ R8, R186, R5 ;  /* 0x00000005ba087221 */ /* 0x010fe20000010000 */
[----:B-----5:R-:W-:-:S06]  /*41bb0*/  FADD.FTZ R6, R187, R6 ;  /* 0x00000006bb067221 */ /* 0x020fcc0000010000 */
[----:B------:R-:W4:Y:S01]  /*41bc0*/  MUFU.EX2 R32, R32 ;  /* 0x0000002000207308 */ /* 0x000f220000000800 */
[-C--:B------:R-:W-:Y:S01]  /*41bd0*/  FFMA.FTZ R164, R41, R73.reuse, -R14 ;  /* 0x0000004929a47223 */ /* 0x080fe2000001080e */
[----:B------:R-:W-:-:S06]  /*41be0*/  FFMA.FTZ R165, R43, R73, -R4 ;  /* 0x000000492ba57223 */ /* 0x000fcc0000010804 */
[----:B------:R-:W5:Y:S01]  /*41bf0*/  MUFU.EX2 R16, R16 ;  /* 0x0000001000107308 */ /* 0x000f620000000800 */
[-CC-:B------:R-:W-:Y:S01]  /*41c00*/  FFMA.FTZ R30, R44, R73.reuse, -R14.reuse ;  /* 0x000000492c1e7223 */ /* 0x180fe2000001080e */
[-CC-:B------:R-:W-:Y:S01]  /*41c10*/  FFMA.FTZ R166, R45, R73.reuse, -R14.reuse ;  /* 0x000000492da67223 */ /* 0x180fe2000001080e */
[----:B------:R-:W-:-:S05]  /*41c20*/  FFMA.FTZ R29, R48, R73, -R14 ;  /* 0x00000049301d7223 */ /* 0x000fca000001080e */
        /* <DEDUP_REMOVED lines=13> */
[-C--:B------:R-:W-:Y:S01]  /*41d00*/  FFMA.FTZ R178, R69, R73.reuse, -R14 ;  /* 0x0000004945b27223 */ /* 0x080fe2000001080e */
[----:B0-----:R-:W-:Y:S01]  /*41d10*/  FADD.FTZ R5, R33, R8 ;  /* 0x0000000821057221 */ /* 0x001fe20000010000 */
[----:B-1----:R-:W-:Y:S01]  /*41d20*/  FADD.FTZ R6, R17, R6 ;  /* 0x0000000611067221 */ /* 0x002fe20000010000 */
[----:B------:R-:W-:-:S04]  /*41d30*/  FFMA.FTZ R14, R46, R73, -R4 ;  /* 0x000000492e0e7223 */ /* 0x000fc80000010804 */
[----:B------:R-:W0:Y:S01]  /*41d40*/  MUFU.EX2 R15, R15 ;  /* 0x0000000f000f7308 */ /* 0x000e220000000800 */
[----:B--2---:R-:W-:Y:S01]  /*41d50*/  FADD.FTZ R5, R160, R5 ;  /* 0x00000005a0057221 */ /* 0x004fe20000010000 */
[----:B---3--:R-:W-:Y:S01]  /*41d60*/  FADD.FTZ R7, R161, R6 ;  /* 0x00000006a1077221 */ /* 0x008fe20000010000 */
[----:B------:R-:W-:-:S05]  /*41d70*/  FFMA.FTZ R167, R47, R73, -R4 ;  /* 0x000000492fa77223 */ /* 0x000fca0000010804 */
[----:B------:R-:W1:Y:S01]  /*41d80*/  MUFU.EX2 R164, R164 ;  /* 0x000000a400a47308 */ /* 0x000e620000000800 */
[----:B----4-:R-:W-:Y:S01]  /*41d90*/  FADD.FTZ R5, R32, R5 ;  /* 0x0000000520057221 */ /* 0x010fe20000010000 */
[----:B-----5:R-:W-:-:S06]  /*41da0*/  FADD.FTZ R6, R16, R7 ;  /* 0x0000000710067221 */ /* 0x020fcc0000010000 */
[----:B------:R-:W2:Y:S01]  /*41db0*/  MUFU.EX2 R165, R165 ;  /* 0x000000a500a57308 */ /* 0x000ea20000000800 */
[----:B------:R-:W-:Y:S01]  /*41dc0*/  FFMA.FTZ R13, R50, R73, -R4 ;  /* 0x00000049320d7223 */ /* 0x000fe20000010804 */
[----:B------:R-:W-:Y:S01]  /*41dd0*/  FADD.FTZ R8, R162, R5 ;  /* 0x00000005a2087221 */ /* 0x000fe20000010000 */
[----:B------:R-:W-:-:S05]  /*41de0*/  FADD.FTZ R6, R163, R6 ;  /* 0x00000006a3067221 */ /* 0x000fca0000010000 */
[----:B------:R-:W3:Y:S01]  /*41df0*/  MUFU.EX2 R30, R30 ;  /* 0x0000001e001e7308 */ /* 0x000ee20000000800 */
[----:B------:R-:W-:-:S07]  /*41e00*/  FFMA.FTZ R169, R51, R73, -R4 ;  /* 0x0000004933a97223 */ /* 0x000fce0000010804 */
[----:B------:R-:W4:Y:S01]  /*41e10*/  MUFU.EX2 R14, R14 ;  /* 0x0000000e000e7308 */ /* 0x000f220000000800 */
[----:B------:R-:W-:Y:S01]  /*41e20*/  FADD.FTZ R5, R31, R8 ;  /* 0x000000081f057221 */ /* 0x000fe20000010000 */
        /* <DEDUP_REMOVED lines=66> */
[----:B-----5:R-:W-:-:S04]  /*42250*/  FADD.FTZ R39, R179, R4 ;  /* 0x00000004b3277221 */ /* 0x020fc80000010000 */
[----:B------:R-:W-:Y:S04]  /*42260*/  ST.E desc[UR6][R2.64+0x10], R37 ;  /* 0x0000102502007985 */ /* 0x000fe8000c101906 */
[----:B------:R0:W-:Y:S04]  /*42270*/  ST.E desc[UR6][R2.64+0x14], R39 ;  /* 0x0000142702007985 */ /* 0x0001e8000c101906 */
[----:B------:R-:W2:Y:S04]  /*42280*/  LDL.64 R4, [UR4] ;  /* 0x00000004ff047983 */ /* 0x000ea80008100a00 */
[----:B------:R-:W3:Y:S04]  /*42290*/  LDL.64 R6, [UR4+0x98] ;  /* 0x00009804ff067983 */ /* 0x000ee80008100a00 */
[----:B0-----:R-:W4:Y:S01]  /*422a0*/  LDL.64 R2, [UR4+0x80] ;  /* 0x00008004ff027983 */ /* 0x001f220008100a00 */
[----:B------:R-:W-:-:S05]  /*422b0*/  LEA.HI R36, R216, 0x8, RZ, 0x19 ;  /* 0x00000008d8247811 */ /* 0x000fca00078fc8ff */
[----:B------:R0:W-:Y:S06]  /*422c0*/  BAR.SYNC.DEFER_BLOCKING R36, 0x100 ;  /* 0x000400240000751d */ /* 0x0001ec0000010000 */
[----:B--2---:R-:W2:Y:S04]  /*422d0*/  LD.E R41, desc[UR6][R4.64] ;  /* 0x0000000604297980 */ /* 0x004ea8000c101900 */
[----:B----4-:R-:W4:Y:S04]  /*422e0*/  LD.E R43, desc[UR6][R2.64] ;  /* 0x00000006022b7980 */ /* 0x010f28000c101900 */
[----:B---3--:R-:W2:Y:S04]  /*422f0*/  LD.E.64 R4, desc[UR6][R6.64] ;  /* 0x0000000606047980 */ /* 0x008ea8000c101b00 */
[----:B------:R-:W3:Y:S04]  /*42300*/  LD.E R45, desc[UR6][R2.64+0x4] ;  /* 0x00000406022d7980 */ /* 0x000ee8000c101900 */
        /* <DEDUP_REMOVED lines=26> */
[----:B------:R-:W5:Y:S04]  /*424b0*/  LDL.64 R6, [UR4+0x88] ;  /* 0x00008804ff067983 */ /* 0x000f680008100a00 */
[----:B0-----:R-:W5:Y:S04]  /*424c0*/  LD.E R36, desc[UR6][R2.64+0x70] ;  /* 0x0000700602247980 */ /* 0x001f68000c101900 */
        /* <DEDUP_REMOVED lines=44> */
[----:B----4-:R-:W-:Y:S01]  /*42790*/  ST.E desc[UR6][R2.64], R43 ;  /* 0x0000002b02007985 */ /* 0x010fe2000c101906 */
[----:B--2---:R-:W-:-:S03]  /*427a0*/  IMAD R4, R41, 0xc00, R4 ;  /* 0x00000c0029047824 */ /* 0x004fc600078e0204 */
[----:B------:R-:W2:Y:S04]  /*427b0*/  LD.E R110, desc[UR6][R2.64+0x198] ;  /* 0x00019806026e7980 */ /* 0x000ea8000c101900 */
[----:B---3--:R-:W-:Y:S04]  /*427c0*/  ST.E desc[UR6][R2.64+0x4], R45 ;  /* 0x0000042d02007985 */ /* 0x008fe8000c101906 */
[----:B-----5:R0:W-:Y:S04]  /*427d0*/  ST.E desc[UR6][R2.64+0x8], R37 ;  /* 0x0000082502007985 */ /* 0x0201e8000c101906 */
        /* <DEDUP_REMOVED lines=25> */
[----:B0-----:R-:W2:Y:S04]  /*42970*/  LD.E R37, desc[UR6][R2.64+0x74] ;  /* 0x0000740602257980 */ /* 0x001ea8000c101900 */
[----:B-1----:R-:W2:Y:S04]  /*42980*/  LD.E R39, desc[UR6][R2.64+0x7c] ;  /* 0x00007c0602277980 */ /* 0x002ea8000c101900 */
[----:B------:R-:W2:Y:S04]  /*42990*/  LD.E R41, desc[UR6][R2.64+0x84] ;  /* 0x0000840602297980 */ /* 0x000ea8000c101900 */
[----:B------:R-:W2:Y:S04]  /*429a0*/  LD.E R43, desc[UR6][R2.64+0x8c] ;  /* 0x00008c06022b7980 */ /* 0x000ea8000c101900 */
[----:B------:R-:W2:Y:S04]  /*429b0*/  LD.E R45, desc[UR6][R2.64+0x94] ;  /* 0x00009406022d7980 */ /* 0x000ea8000c101900 */
[----:B---3--:R-:W3:Y:S04]  /*429c0*/  LD.E R47, desc[UR6][R2.64+0x9c] ;  /* 0x00009c06022f7980 */ /* 0x008ee8000c101900 */
[----:B----4-:R-:W4:Y:S04]  /*429d0*/  LD.E R49, desc[UR6][R2.64+0xa4] ;  /* 0x0000a40602317980 */ /* 0x010f28000c101900 */
        /* <DEDUP_REMOVED lines=49> */
[----:B------:R-:W-:Y:S02]  /*42cf0*/  F2FP.BF16.F32.PACK_AB R184, R184, R35 ;  /* 0x00000023b8b8723e */ /* 0x000fe400000010ff */
[----:B------:R-:W-:Y:S02]  /*42d00*/  F2FP.BF16.F32.PACK_AB R186, R186, R34 ;  /* 0x00000022baba723e */ /* 0x000fe400000010ff */
[----:B------:R-:W-:Y:S02]  /*42d10*/  F2FP.BF16.F32.PACK_AB R185, R185, R21 ;  /* 0x00000015b9b9723e */ /* 0x000fe400000010ff */
[----:B------:R-:W-:Y:S01]  /*42d20*/  F2FP.BF16.F32.PACK_AB R187, R187, R20 ;  /* 0x00000014bbbb723e */ /* 0x000fe200000010ff */
[----:B------:R-:W-:Y:S01]  /*42d30*/  ST.E desc[UR6][R2.64+0x70], R36 ;  /* 0x0000702402007985 */ /* 0x000fe2000c101906 */
[----:B------:R-:W-:-:S02]  /*42d40*/  F2FP.BF16.F32.PACK_AB R160, R160, R33 ;  /* 0x00000021a0a0723e */ /* 0x000fc400000010ff */
[----:B------:R-:W-:Y:S01]  /*42d50*/  F2FP.BF16.F32.PACK_AB R162, R162, R32 ;  /* 0x00000020a2a2723e */ /* 0x000fe200000010ff */
[----:B------:R-:W-:Y:S01]  /*42d60*/  ST.E desc[UR6][R2.64+0x78], R38 ;  /* 0x0000782602007985 */ /* 0x000fe2000c101906 */
[----:B------:R-:W-:Y:S02]  /*42d70*/  F2FP.BF16.F32.PACK_AB R164, R164, R31 ;  /* 0x0000001fa4a4723e */ /* 0x000fe400000010ff */
[----:B------:R-:W-:Y:S01]  /*42d80*/  F2FP.BF16.F32.PACK_AB R166, R166, R30 ;  /* 0x0000001ea6a6723e */ /* 0x000fe200000010ff */
[----:B------:R-:W-:Y:S01]  /*42d90*/  ST.E desc[UR6][R2.64+0x80], R40 ;  /* 0x0000802802007985 */ /* 0x000fe2000c101906 */
        /* <DEDUP_REMOVED lines=22> */
[----:B--2---:R-:W-:Y:S04]  /*42f00*/  ST.E desc[UR6][R2.64+0x74], R37 ;  /* 0x0000742502007985 */ /* 0x004fe8000c101906 */
[----:B------:R-:W-:Y:S04]  /*42f10*/  ST.E desc[UR6][R2.64+0x7c], R39 ;  /* 0x00007c2702007985 */ /* 0x000fe8000c101906 */
[----:B------:R-:W-:Y:S04]  /*42f20*/  ST.E desc[UR6][R2.64+0x84], R41 ;  /* 0x0000842902007985 */ /* 0x000fe8000c101906 */
[----:B------:R-:W-:Y:S04]  /*42f30*/  ST.E desc[UR6][R2.64+0x8c], R43 ;  /* 0x00008c2b02007985 */ /* 0x000fe8000c101906 */
[----:B------:R-:W-:Y:S04]  /*42f40*/  ST.E desc[UR6][R2.64+0x94], R45 ;  /* 0x0000942d02007985 */ /* 0x000fe8000c101906 */
[----:B---3--:R-:W-:Y:S04]  /*42f50*/  ST.E desc[UR6][R2.64+0x9c], R47 ;  /* 0x00009c2f02007985 */ /* 0x008fe8000c101906 */
[----:B----4-:R-:W-:Y:S04]  /*42f60*/  ST.E desc[UR6][R2.64+0xa4], R49 ;  /* 0x0000a43102007985 */ /* 0x010fe8000c101906 */
        /* <DEDUP_REMOVED lines=74> */
[----:B------:R-:W-:Y:S01]  /*43410*/  ST.E desc[UR6][R6.64], RZ ;  /* 0x000000ff06007985 */ /* 0x000fe2000c101906 */
[----:B0-----:R-:W-:-:S06]  /*43420*/  WARPGROUP.ARRIVE ;  /* 0x00000000000079c5 */ /* 0x001fcc0000000000 */
[----:B------:R-:W-:Y:S03]  /*43430*/  HGMMA.64x256x16.F32.BF16 R24, R184, gdesc[UR8].tnspB, RZ, !UPT, gsb0 ;  /* 0x43e00008b8187df0 */ /* 0x000fe6000c0018ff */
[----:B------:R-:W-:Y:S02]  /*43440*/  WARPGROUP.DEPBAR.LE gsb0, 0x0 ;  /* 0x00008000000079c5 */ /* 0x000fe40000010000 */
        /* <DEDUP_REMOVED lines=128> */
[----:B------:R-:W-:Y:S04]  /*43c50*/  ST.E desc[UR6][R6.64], R0 ;  /* 0x0000000006007985 */ /* 0x000fe8000c101906 */
[----:B0-----:R-:W5:Y:S04]  /*43c60*/  LD.E R24, desc[UR6][R2.64] ;  /* 0x0000000602187980 */ /* 0x001f68000c101900 */
[----:B-1----:R-:W5:Y:S04]  /*43c70*/  LD.E R25, desc[UR6][R2.64+0x4] ;  /* 0x0000040602197980 */ /* 0x002f68000c101900 */
[----:B--2---:R-:W2:Y:S04]  /*43c80*/  LD.E R26, desc[UR6][R2.64+0x8] ;  /* 0x00000806021a7980 */ /* 0x004ea8000c101900 */
[----:B---3--:R-:W2:Y:S04]  /*43c90*/  LD.E R27, desc[UR6][R2.64+0xc] ;  /* 0x00000c06021b7980 */ /* 0x008ea8000c101900 */
[----:B----4-:R-:W2:Y:S04]  /*43ca0*/  LD.E R28, desc[UR6][R2.64+0x10] ;  /* 0x00001006021c7980 */ /* 0x010ea8000c101900 */
        /* <DEDUP_REMOVED lines=123> */
[----:B------:R-:W-:Y:S01]  /*44460*/  F2FP.BF16.F32.PACK_AB R177, R177, R9 ;  /* 0x00000009b1b1723e */ /* 0x000fe200000010ff */
[----:B------:R-:W-:Y:S01]  /*44470*/  IMAD.MOV.U32 R9, RZ, RZ, R5 ;  /* 0x000000ffff097224 */ /* 0x000fe200078e0005 */
[----:B------:R-:W-:Y:S01]  /*44480*/  F2FP.BF16.F32.PACK_AB R179, R179, R8 ;  /* 0x00000008b3b3723e */ /* 0x000fe200000010ff */
[----:B------:R-:W-:-:S03]  /*44490*/  VIADD R8, R4, 0x80 ;  /* 0x0000008004087836 */ /* 0x000fc60000000000 */
[----:B------:R-:W-:Y:S02]  /*444a0*/  R2UR UR11, R9 ;  /* 0x00000000090b72ca */ /* 0x000fe400000e0000 */
[----:B------:R-:W-:Y:S02]  /*444b0*/  R2UR UR10, R8 ;  /* 0x00000000080a72ca */ /* 0x000fe400000e0000 */
[----:B------:R-:W-:Y:S02]  /*444c0*/  F2FP.BF16.F32.PACK_AB R161, R161, R17 ;  /* 0x00000011a1a1723e */ /* 0x000fe400000010ff */
[----:B------:R-:W-:-:S04]  /*444d0*/  F2FP.BF16.F32.PACK_AB R163, R163, R16 ;  /* 0x00000010a3a3723e */ /* 0x000fc800000010ff */
[----:B--2---:R-:W-:-:S06]  /*444e0*/  WARPGROUP.ARRIVE ;  /* 0x00000000000079c5 */ /* 0x004fcc0000000000 */
[----:B------:R-:W-:Y:S03]  /*444f0*/  HGMMA.64x256x16.F32.BF16 R24, R160, gdesc[UR8].tnspB, R24, gsb0 ;  /* 0x43e00008a0187df0 */ /* 0x000fe60008001818 */
        /* <DEDUP_REMOVED lines=1058> */
[----:B------:R-:W-:Y:S01]  /*48720*/  R2UR UR10, R4 ;  /* 0x00000000040a72ca */ /* 0x000fe200000e0000 */
[----:B--2---:R-:W-:-:S12]  /*48730*/  WARPGROUP.ARRIVE ;  /* 0x00000000000079c5 */ /* 0x004fd80000000000 */
[----:B------:R-:W-:Y:S03]  /*48740*/  HGMMA.64x256x16.F32.BF16 R24, R176, gdesc[UR8].tnspB, R24, gsb0 ;  /* 0x43e00008b0187df0 */ /* 0x000fe60008001818 */
        /* <DEDUP_REMOVED lines=130> */
[----:B------:R-:W2:Y:S04]  /*48f70*/  LD.E R4, desc[UR6][R2.64] ;  /* 0x0000000602047980 */ /* 0x000ea8000c101900 */
[----:B------:R-:W3:Y:S04]  /*48f80*/  LD.E R5, desc[UR6][R2.64+0x4] ;  /* 0x0000040602057980 */ /* 0x000ee8000c101900 */
[----:B0-----:R-:W4:Y:S04]  /*48f90*/  LD.E R0, desc[UR6][R2.64+0x1fc] ;  /* 0x0001fc0602007980 */ /* 0x001f28000c101900 */
        /* <DEDUP_REMOVED lines=126> */
[----:B--2---:R0:W-:Y:S04]  /*49780*/  ST.E desc[UR6][R2.64], R4 ;  /* 0x0000000402007985 */ /* 0x0041e8000c101906 */
[----:B---3--:R0:W-:Y:S04]  /*49790*/  ST.E desc[UR6][R2.64+0x4], R5 ;  /* 0x0000040502007985 */ /* 0x0081e8000c101906 */
        /* <DEDUP_REMOVED lines=125> */
[----:B------:R-:W-:-:S13]  /*49f70*/  LOP3.LUT P6, RZ, R216, 0x7f, RZ, 0xc0, !PT ;  /* 0x0000007fd8ff7812 */ /* 0x000fda00078cc0ff */
[----:B0-----:R-:W-:Y:S05]  /*49f80*/  @P6 BRA `(.L_x_4214) ;  /* 0x0000000000206947 */ /* 0x001fea0003800000 */
[----:B------:R-:W2:Y:S04]  /*49f90*/  LDL.64 R2, [UR4+0x40] ;  /* 0x00004004ff027983 */ /* 0x000ea80008100a00 */
[----:B------:R-:W3:Y:S04]  /*49fa0*/  LDL.64 R4, [UR4] ;  /* 0x00000004ff047983 */ /* 0x000ee80008100a00 */
[----:B--2---:R-:W2:Y:S04]  /*49fb0*/  LD.E.64 R2, desc[UR6][R2.64+0x30] ;  /* 0x0000300602027980 */ /* 0x004ea8000c101b00 */
[----:B---3--:R-:W3:Y:S01]  /*49fc0*/  LD.E R4, desc[UR6][R4.64] ;  /* 0x0000000604047980 */ /* 0x008ee2000c101900 */
[----:B--2---:R-:W-:-:S05]  /*49fd0*/  MOV R7, R2 ;  /* 0x0000000200077202 */ /* 0x004fca0000000f00 */
[----:B---3--:R-:W-:-:S05]  /*49fe0*/  IMAD R0, R4, 0x8, R7 ;  /* 0x0000000804007824 */ /* 0x008fca00078e0207 */
[----:B------:R-:W-:-:S04]  /*49ff0*/  PRMT R0, RZ, 0x654, R0 ;  /* 0x00000654ff007816 */ /* 0x000fc80000000000 */
[----:B------:R0:W-:Y:S03]  /*4a000*/  SYNCS.ARRIVE.TRANS64.RED.A1T0 RZ, [R0+URZ], RZ ;  /* 0x000000ff00ff79a7 */ /* 0x0001e6000810043f */
.L_x_4214:
[----:B------:R-:W-:Y:S02]  /*4a010*/  IMAD.MOV.U32 R2, RZ, RZ, R217 ;  /* 0x000000ffff027224 */ /* 0x000fe400078e00d9 */
[----:B------:R-:W-:-:S04]  /*4a020*/  IMAD.MOV.U32 R3, RZ, RZ, 0x0 ;  /* 0x00000000ff037424 */ /* 0x000fc800078e00ff */
[----:B0-----:R-:W-:Y:S05]  /*4a030*/  RET.REL.NODEC R2 `(_ZN7cutlass13device_kernelIN5flash11enable_sm90INS1_16FlashAttnFwdSm90INS1_25CollectiveMainloopFwdSm90ILi2EN4cute5tupleIJNS5_1CILi1EEES8_S8_EEENS6_IJNS7_ILi128EEENS7_ILi96EEENS7_ILi64EEEEEELi256ENS_10bfloat16_tEfNS_4arch4Sm90ELb0ELb1ELb0ELb1ELb0ELb1ELb1ELb1ELb0ELb1ELb1ELb0EEENS1_21CollectiveEpilogueFwdINS6_IJSA_NS7_ILi256EEESB_EEES9_SE_SG_Li256ELb1ELb1ELb1ELb0EEENS1_36VarlenDynamicPersistentTileSchedulerILi128ELi96ELi256ELi128ELb1ELb1ELb1ELb1ELb0ELb1EEEEEEEEEvNT_6ParamsE) ;  /* 0xfffffb5c02f07950 */ /* 0x001fea0003c3ffff */
.L_x_4190:
[----:B0-----:R0:W1:Y:S02]  /*4a040*/  SYNCS.PHASECHK.TRANS64.TRYWAIT P0, [R3+URZ], R10 ;  /* 0x0000000a030075a7 */ /* 0x001064000800017f */
[----:B-1----:R-:W-:Y:S05]  /*4a050*/  @!P0 NANOSLEEP.SYNCS 0x989680 ;  /* 0x009896800000895d */ /* 0x002fea0003900000 */
[----:B------:R-:W1:Y:S02]  /*4a060*/  @!P0 SYNCS.PHASECHK.TRANS64 P0, [R3+URZ], R10 ;  /* 0x0000000a030085a7 */ /* 0x000e64000800007f */
[----:B-1----:R-:W-:Y:S05]  /*4a070*/  @!P0 BRA `(.L_x_4190) ;  /* 0xfffffffc00f08947 */ /* 0x002fea000383ffff */
[----:B------:R-:W-:Y:S05]  /*4a080*/  BRA `(.L_x_4189) ;  /* 0xffffff4c00287947 */ /* 0x000fea000383ffff */
.L_x_4192:
[----:B0-----:R0:W1:Y:S02]  /*4a090*/  SYNCS.PHASECHK.TRANS64.TRYWAIT P0, [R3+URZ+0x32410], R10 ;  /* 0x0324100a030075a7 */ /* 0x001064000800017f */
[----:B-1----:R-:W-:Y:S05]  /*4a0a0*/  @!P0 NANOSLEEP.SYNCS 0x989680 ;  /* 0x009896800000895d */ /* 0x002fea0003900000 */
[----:B------:R-:W1:Y:S02]  /*4a0b0*/  @!P0 SYNCS.PHASECHK.TRANS64 P0, [R3+URZ+0x32410], R10 ;  /* 0x0324100a030085a7 */ /* 0x000e64000800007f */
[----:B-1----:R-:W-:Y:S05]  /*4a0c0*/  @!P0 BRA `(.L_x_4192) ;  /* 0xfffffffc00f08947 */ /* 0x002fea000383ffff */
[----:B------:R-:W-:Y:S05]  /*4a0d0*/  BRA `(.L_x_4215) ;  /* 0xffffff50001c7947 */ /* 0x000fea000383ffff */
.L_x_4199:
[----:B0-----:R0:W1:Y:S02]  /*4a0e0*/  SYNCS.PHASECHK.TRANS64.TRYWAIT P0, [R10+URZ], R11 ;  /* 0x0000000b0a0075a7 */ /* 0x001064000800017f */
[----:B-1----:R-:W-:Y:S05]  /*4a0f0*/  @!P0 NANOSLEEP.SYNCS 0x989680 ;  /* 0x009896800000895d */ /* 0x002fea0003900000 */
[----:B------:R-:W1:Y:S02]  /*4a100*/  @!P0 SYNCS.PHASECHK.TRANS64 P0, [R10+URZ], R11 ;  /* 0x0000000b0a0085a7 */ /* 0x000e64000800007f */
[----:B-1----:R-:W-:Y:S05]  /*4a110*/  @!P0 BRA `(.L_x_4199) ;  /* 0xfffffffc00f08947 */ /* 0x002fea000383ffff */
[----:B------:R-:W-:Y:S05]  /*4a120*/  BRA `(.L_x_4198) ;  /* 0xffffff5000907947 */ /* 0x000fea000383ffff */
.L_x_4216:
        /* <DEDUP_REMOVED lines=13> */
.L_x_6141:


//--------------------- .text._ZN7cutlass13device_kernelIN5flash11enable_sm90INS1_16FlashAttnFwdSm90INS1_25CollectiveMainloopFwdSm90ILi2EN4cute5tupleIJNS5_1CILi1EEES8_S8_EEENS6_IJNS7_ILi128EEENS7_ILi96EEENS7_ILi64EEEEEELi256ENS_10bfloat16_tEfNS_4arch4Sm90ELb1ELb0ELb0ELb0ELb0ELb0ELb0ELb1ELb0ELb1ELb1ELb0EEENS1_21CollectiveEpilogueFwdINS6_IJSA_NS7_ILi256EEESB_EEES9_SE_SG_Li256ELb0ELb1ELb1ELb0EEENS1_19SingleTileSchedulerILb0ELb1ELb1ELi128EEEEEEEEEvNT_6ParamsE --------------------------
	.section	.text._ZN7cutlass13device_kernelIN5flash11enable_sm90INS1_16FlashAttnFwdSm90INS1_25CollectiveMainloopFwdSm90ILi2EN4cute5tupleIJNS5_1CILi1EEES8_S8_EEENS6_IJNS7_ILi128EEENS7_ILi96EEENS7_ILi64EEEEEELi256ENS_10bfloat16_tEfNS_4arch4Sm90ELb1ELb0ELb0ELb0ELb0ELb0ELb0ELb1ELb0ELb1ELb1ELb0EEENS1_21CollectiveEpilogueFwdINS6_IJSA_NS7_ILi256EEESB_EEES9_SE_SG_Li256ELb0ELb1ELb1ELb0EEENS1_19SingleTileSchedulerILb0ELb1ELb1ELi128EEEEEEEEEvNT_6ParamsE,"ax",@progbits
	.align	128
.text._ZN7cutlass13device_kernelIN5flash11enable_sm90INS1_16FlashAttnFwdSm90INS1_25CollectiveMainloopFwdSm90ILi2EN4cute5tupleIJNS5_1CILi1EEES8_S8_EEENS6_IJNS7_ILi128EEENS7_ILi96EEENS7_ILi64EEEEEELi256ENS_10bfloat16_tEfNS_4arch4Sm90ELb1ELb0ELb0ELb0ELb0ELb0ELb0ELb1ELb0ELb1ELb1ELb0EEENS1_21CollectiveEpilogueFwdINS6_IJSA_NS7_ILi256EEESB_EEES9_SE_SG_Li256ELb0ELb1ELb1ELb0EEENS1_19SingleTileSchedulerILb0ELb1ELb1ELi128EEEEEEEEEvNT_6ParamsE:
        .type           _ZN7cutlass13device_kernelIN5flash11enable_sm90INS1_16FlashAttnFwdSm90INS1_25CollectiveMainloopFwdSm90ILi2EN4cute5tupleIJNS5_1CILi1EEES8_S8_EEENS6_IJNS7_ILi128EEENS7_ILi96EEENS7_ILi64EEEEEELi256ENS_10bfloat16_tEfNS_4arch4Sm90ELb1ELb0ELb0ELb0ELb0ELb0ELb0ELb1ELb0ELb1ELb1ELb0EEENS1_21CollectiveEpilogueFwdINS6_IJSA_NS7_ILi256EEESB_EEES9_SE_SG_Li256ELb0ELb1ELb1ELb0EEENS1_19SingleTileSchedulerILb0ELb1ELb1ELi128EEEEEEEEEvNT_6ParamsE,@function
        .size           _ZN7cutlass13device_kernelIN5flash11enable_sm90INS1_16FlashAttnFwdSm90INS1_25CollectiveMainloopFwdSm90ILi2EN4cute5tupleIJNS5_1CILi1EEES8_S8_EEENS6_IJNS7_ILi128EEENS7_ILi96EEENS7_ILi64EEEEEELi256ENS_10bfloat16_tEfNS_4arch4Sm90ELb1ELb0ELb0ELb0ELb0ELb0ELb0ELb1ELb0ELb1ELb1ELb0EEENS1_21CollectiveEpilogueFwdINS6_IJSA_NS7_ILi256EEESB_EEES9_SE_SG_Li256ELb0ELb1ELb1ELb0EEENS1_19SingleTileSchedulerILb0ELb1ELb1ELi128EEEEEEEEEvNT_6ParamsE,(.L_x_6143 - _ZN7cutlass13device_kernelIN5flash11enable_sm90INS1_16FlashAttnFwdSm90INS1_25CollectiveMainloopFwdSm90ILi2EN4cute5tupleIJNS5_1CILi1EEES8_S8_EEENS6_IJNS7_ILi128EEENS7_ILi96EEENS7_ILi64EEEEEELi256ENS_10bfloat16_tEfNS_4arch4Sm90ELb1ELb0ELb0ELb0ELb0ELb0ELb0ELb1ELb0ELb1ELb1ELb0EEENS1_21CollectiveEpilogueFwdINS6_IJSA_NS7_ILi256EEESB_EEES9_SE_SG_Li256ELb0ELb1ELb1ELb0EEENS1_19SingleTileSchedulerILb0ELb1ELb1ELi128EEEEEEEEEvNT_6ParamsE)
        .other          _ZN7cutlass13device_kernelIN5flash11enable_sm90INS1_16FlashAttnFwdSm90INS1_25CollectiveMainloopFwdSm90ILi2EN4cute5tupleIJNS5_1CILi1EEES8_S8_EEENS6_IJNS7_ILi128EEENS7_ILi96EEENS7_ILi64EEEEEELi256ENS_10bfloat16_tEfNS_4arch4Sm90ELb1ELb0ELb0ELb0ELb0ELb0ELb0ELb1ELb0ELb1ELb1ELb0EEENS1_21CollectiveEpilogueFwdINS6_IJSA_NS7_ILi256EEESB_EEES9_SE_SG_Li256ELb0ELb1ELb1ELb0EEENS1_19SingleTileSchedulerILb0ELb1ELb1ELi128EEEEEEEEEvNT_6ParamsE,@"STO_CUDA_ENTRY STV_DEFAULT"
_ZN7cutlass13device_kernelIN5flash11enable_sm90INS1_16FlashAttnFwdSm90INS1_25CollectiveMainloopFwdSm90ILi2EN4cute5tupleIJNS5_1CILi1EEES8_S8_EEENS6_IJNS7_ILi128EEENS7_ILi96EEENS7_ILi64EEEEEELi256ENS_10bfloat16_tEfNS_4arch4Sm90ELb1ELb0ELb0ELb0ELb0ELb0ELb0ELb1ELb0ELb1ELb1ELb0EEENS1_21CollectiveEpilogueFwdINS6_IJSA_NS7_ILi256EEESB_EEES9_SE_SG_Li256ELb0ELb1ELb1ELb0EEENS1_19SingleTileSchedulerILb0ELb1ELb1ELi128EEEEEEEEEvNT_6ParamsE:
        /* <DEDUP_REMOVED lines=18> */
.L_x_4218:
[----:B------:R-:W-:Y:S05]  /*0120*/  BSYNC B0 ;  /* 0x0000000000007941 */ /* 0x000fea0003800000 */
.L_x_4217:
        /* <DEDUP_REMOVED lines=41> */
.L_x_4219:
        /* <DEDUP_REMOVED lines=22> */
.L_x_4220:
        /* <DEDUP_REMOVED lines=18> */
.L_x_4221:
        /* <DEDUP_REMOVED lines=22> */
.L_x_4222:
        /* <DEDUP_REMOVED lines=22> */
.L_x_4223:
        /* <DEDUP_REMOVED lines=8> */
.L_x_4226:
        /* <DEDUP_REMOVED lines=20> */
[----:B------:R-:W0:Y:S01]  /*0ac0*/  S2UR UR43, SR_CTAID.X ;  /* 0x00000000002b79c3 */ /* 0x000e220000002500 */
[----:B------:R-:W-:Y:S01]  /*0ad0*/  ULDC UR4, c[0x0][0x448] ;  /* 0x0001120000047ab9 */ /* 0x000fe20000000800 */
[----:B------:R-:W-:Y:S01]  /*0ae0*/  ULDC UR36, c[0x0][0x424] ;  /* 0x0001090000247ab9 */ /* 0x000fe20000000800 */
[----:B------:R-:W-:Y:S01]  /*0af0*/  UISETP.NE.AND UP1, UPT, UR4, 0x1, UPT ;  /* 0x000000010400788c */ /* 0x000fe2000bf25270 */
[----:B------:R-:W-:Y:S02]  /*0b00*/  ULDC UR40, c[0x0][0x2f0] ;  /* 0x0000bc0000287ab9 */ /* 0x000fe40000000800 */
[----:B------:R-:W-:Y:S01]  /*0b10*/  ULDC.64 UR4, c[0x0][0x418] ;  /* 0x0001060000047ab9 */ /* 0x000fe20000000a00 */
[----:B------:R-:W-:Y:S01]  /*0b20*/  ULDC UR7, c[0x0][0x288] ;  /* 0x0000a20000077ab9 */ /* 0x000fe20000000800 */
[----:B------:R-:W-:Y:S02]  /*0b30*/  UISETP.NE.U32.AND UP0, UPT, UR4, URZ, UPT ;  /* 0x0000003f0400728c */ /* 0x000fe4000bf05070 */
[----:B------:R-:W-:-:S02]  /*0b40*/  USHF.R.U32.HI UR10, URZ, 0x10, UR38 ;  /* 0x000000103f0a7899 */ /* 0x000fc40008011626 */
[----:B------:R-:W-:Y:S02]  /*0b50*/  UISETP.NE.AND.EX UP0, UPT, UR5, URZ, UPT, UP0 ;  /* 0x0000003f0500728c */ /* 0x000fe4000bf05300 */
[----:B------:R-:W-:Y:S01]  /*0b60*/  @UP1 ULDC UR4, c[0x0][0x44c] ;  /* 0x0001130000041ab9 */ /* 0x000fe20000000800 */
[----:B------:R-:W-:Y:S01]  /*0b70*/  @UP1 ULDC UR8, c[0x0][0x450] ;  /* 0x0001140000081ab9 */ /* 0x000fe20000000800 */
[----:B------:R-:W-:Y:S02]  /*0b80*/  USEL UR36, UR36, 0x1, UP0 ;  /* 0x0000000124247887 */ /* 0x000fe40008000000 */
[----:B------:R-:W-:Y:S02]  /*0b90*/  ULOP3.LUT UR38, UR38, 0xffff, URZ, 0xc0, !UPT ;  /* 0x0000ffff26267892 */ /* 0x000fe4000f8ec03f */
[----:B------:R-:W-:Y:S02]  /*0ba0*/  UIMAD UR40, UR36, UR40, URZ ;  /* 0x00000028242872a4 */ /* 0x000fe4000f8e023f */
[----:B0-----:R-:W-:-:S04]  /*0bb0*/  USHF.L.U32 UR43, UR43, 0x7, URZ ;  /* 0x000000072b2b7899 */ /* 0x001fc8000800063f */
[----:B------:R-:W-:-:S04]  /*0bc0*/  UIADD3 UR6, UR43, 0x7f, URZ ;  /* 0x0000007f2b067890 */ /* 0x000fc8000fffe03f */
[----:B------:R-:W-:Y:S02]  /*0bd0*/  UIMAD.WIDE.U32 UR4, UR6, UR4, URZ ;  /* 0x00000004060472a5 */ /* 0x000fe4000f8e003f */
[----:B------:R-:W-:Y:S02]  /*0be0*/  UIADD3 UR4, UR40, 0x5f, URZ ;  /* 0x0000005f28047890 */ /* 0x000fe4000fffe03f */
[----:B------:R-:W-:Y:S02]  /*0bf0*/  @UP1 USHF.R.U32.HI UR6, URZ, UR8, UR5 ;  /* 0x000000083f061299 */ /* 0x000fe40008011605 */
[----:B------:R-:W-:-:S04]  /*0c00*/  UIADD3 UR5, UR40, 0x60, -UR7 ;  /* 0x0000006028057890 */ /* 0x000fc8000fffe807 */
[----:B------:R-:W-:Y:S02]  /*0c10*/  UIADD3 UR6, UR5, UR6, URZ ;  /* 0x0000000605067290 */ /* 0x000fe4000fffe03f */
[----:B------:R-:W-:Y:S02]  /*0c20*/  UIMAD.WIDE UR4, UR4, 0x2aaaaaab, URZ ;  /* 0x2aaaaaab040478a5 */ /* 0x000fe4000f8e023f */
[----:B------:R-:W-:Y:S02]  /*0c30*/  UIMAD.WIDE UR6, UR6, 0x2aaaaaab, URZ ;  /* 0x2aaaaaab060678a5 */ /* 0x000fe4000f8e023f */
[----:B------:R-:W-:Y:S02]  /*0c40*/  USHF.R.U32.HI UR4, URZ, 0x1f, UR5 ;  /* 0x0000001f3f047899 */ /* 0x000fe40008011605 */
[----:B------:R-:W-:Y:S02]  /*0c50*/  USHF.R.U32.HI UR6, URZ, 0x1f, UR7 ;  /* 0x0000001f3f067899 */ /* 0x000fe40008011607 */
[----:B------:R-:W-:-:S02]  /*0c60*/  ULEA.HI.SX32 UR4, UR5, UR4, 0x1c ;  /* 0x0000000405047291 */ /* 0x000fc4000f8fe23f */
[----:B------:R-:W-:-:S04]  /*0c70*/  ULEA.HI.SX32 UR6, UR7, UR6, 0x1c ;  /* 0x0000000607067291 */ /* 0x000fc8000f8fe23f */
[----:B------:R-:W-:-:S04]  /*0c80*/  UISETP.LT.AND UP0, UPT, UR4, UR6, UPT ;  /* 0x000000060400728c */ /* 0x000fc8000bf01270 */
[----:B------:R-:W-:Y:S02]  /*0c90*/  USEL UR9, UR4, UR6, UP0 ;  /* 0x0000000604097287 */ /* 0x000fe40008000000 */
[----:B------:R-:W-:Y:S02]  /*0ca0*/  UISETP.NE.AND UP0, UPT, UR10, URZ, UPT ;  /* 0x0000003f0a00728c */ /* 0x000fe4000bf05270 */
[----:B------:R-:W-:Y:S01]  /*0cb0*/  UISETP.GE.AND UP1, UPT, UR9, 0x1, UPT ;  /* 0x000000010900788c */ /* 0x000fe2000bf26270 */
[----:B------:R-:W-:-:S05]  /*0cc0*/  UMOV UR4, URZ ;  /* 0x0000003f00047c82 */ /* 0x000fca0008000000 */
[----:B------:R-:W-:-:S03]  /*0cd0*/  PLOP3.LUT P0, PT, PT, PT, UP1, 0x80, 0x0 ;  /* 0x000000000000781c */ /* 0x000fc60003f0f018 */
[----:B------:R-:W-:-:S10]  /*0ce0*/  @!UP0 ULDC UR10, c[0x0][0x9f0] ;  /* 0x00027c00000a8ab9 */ /* 0x000fd40000000800 */
[----:B------:R-:W-:Y:S05]  /*0cf0*/  @!P0 BRA `(.L_x_4228) ;  /* 0x0000000000848947 */ /* 0x000fea0003800000 */
[----:B------:R-:W-:Y:S01]  /*0d00*/  IMAD.U32 R4, RZ, RZ, UR10 ;  /* 0x0000000aff047e24 */ /* 0x000fe2000f8e00ff */
[----:B------:R-:W-:Y:S01]  /*0d10*/  UIADD3 UR6, UR10, -0x1, UR9 ;  /* 0xffffffff0a067890 */ /* 0x000fe2000fffe009 */
[----:B------:R-:W-:-:S03]  /*0d20*/  UMOV UR4, URZ ;  /* 0x0000003f00047c82 */ /* 0x000fc60008000000 */
        /* <DEDUP_REMOVED lines=30> */
.L_x_4228:
[----:B------:R-:W-:Y:S01]  /*0f10*/  UIMAD UR38, UR38, UR4, URZ ;  /* 0x00000004262672a4 */ /* 0x000fe2000f8e023f */
[----:B------:R-:W-:Y:S01]  /*0f20*/  IMAD.U32 R0, RZ, RZ, UR9 ;  /* 0x00000009ff007e24 */ /* 0x000fe2000f8e00ff */
[----:B------:R-:W0:Y:S01]  /*0f30*/  S2R R4, SR_TID.X ;  /* 0x0000000000047919 */ /* 0x000e220000002100 */
[----:B------:R-:W-:Y:S01]  /*0f40*/  IMAD.U32 R3, RZ, RZ, UR4 ;  /* 0x00000004ff037e24 */ /* 0x000fe2000f8e00ff */
[----:B------:R-:W-:Y:S02]  /*0f50*/  PLOP3.LUT P0, PT, PT, PT, PT, 0x80, 0x0 ;  /* 0x000000000000781c */ /* 0x000fe40003f0f070 */
[----:B------:R-:W-:Y:S02]  /*0f60*/  CS2R R150, SRZ ;  /* 0x0000000000967805 */ /* 0x000fe4000001ff00 */
[----:B------:R-:W-:Y:S02]  /*0f70*/  CS2R R148, SRZ ;  /* 0x0000000000947805 */ /* 0x000fe4000001ff00 */
[----:B------:R-:W-:-:S02]  /*0f80*/  CS2R R146, SRZ ;  /* 0x0000000000927805 */ /* 0x000fc4000001ff00 */
[----:B------:R-:W-:Y:S01]  /*0f90*/  VIADDMNMX R0, R3, UR38, R0, PT ;  /* 0x0000002603007c46 */ /* 0x000fe2000b800100 */
[----:B------:R-:W-:Y:S01]  /*0fa0*/  IMAD.MOV.U32 R3, RZ, RZ, RZ ;  /* 0x000000ffff037224 */ /* 0x000fe200078e00ff */
        /* <DEDUP_REMOVED lines=23> */
[----:B------:R-:W-:-:S02]  /*1120*/  CS2R R104, SRZ ;  /* 0x0000000000687805 */ /* 0x000fc4000001ff00 */
[----:B0-----:R-:W-:Y:S01]  /*1130*/  IADD3 R16, R4, -0x80, RZ ;  /* 0xffffff8004107810 */ /* 0x001fe20007ffe0ff */
[----:B------:R-:W-:Y:S01]  /*1140*/  IMAD.MOV.U32 R4, RZ, RZ, RZ ;  /* 0x000000ffff047224 */ /* 0x000fe200078e00ff */
        /* <DEDUP_REMOVED lines=66> */
[----:B------:R-:W-:Y:S01]  /*1570*/  IMAD.U32 R10, RZ, RZ, UR6 ;  /* 0x00000006ff0a7e24 */ /* 0x000fe2000f8e00ff */
[----:B------:R-:W-:Y:S01]  /*1580*/  MOV R8, 0x70 ;  /* 0x0000007000087802 */ /* 0x000fe20000000f00 */
[----:B------:R-:W-:Y:S02]  /*1590*/  IMAD.U32 R6, RZ, RZ, UR4 ;  /* 0x00000004ff067e24 */ /* 0x000fe4000f8e00ff */
[----:B------:R-:W-:-:S02]  /*15a0*/  IMAD.U32 R7, RZ, RZ, UR5 ;  /* 0x00000005ff077e24 */ /* 0x000fc4000f8e00ff */
[----:B------:R-:W-:Y:S02]  /*15b0*/  IMAD.U32 R11, RZ, RZ, UR7 ;  /* 0x00000007ff0b7e24 */ /* 0x000fe4000f8e00ff */
[----:B------:R-:W-:Y:S02]  /*15c0*/  IMAD.MOV.U32 R12, RZ, RZ, 0x1 ;  /* 0x00000001ff0c7424 */ /* 0x000fe400078e00ff */
[----:B0-----:R-:W-:-:S07]  /*15d0*/  IMAD.MOV.U32 R13, RZ, RZ, RZ ;  /* 0x000000ffff0d7224 */ /* 0x001fce00078e00ff */
[----:B------:R-:W-:-:S07]  /*15e0*/  LEPC R20, `(.L_x_4230) ;  /* 0x000000001014794e */ /* 0x000fce0000000000 */
[----:B-1----:R-:W-:Y:S05]  /*15f0*/  CALL.ABS.NOINC R14 ;  /* 0x000000000e007343 */ /* 0x002fea0003c00000 */
.L_x_4230:
[----:B------:R-:W-:Y:S01]  /*1600*/  SHF.L.U32 R10, RZ, 0x1f, RZ ;  /* 0x0000001fff0a7819 */ /* 0x000fe200000006ff */
[----:B------:R-:W-:-:S03]  /*1610*/  VIADD R0, R2, 0x8 ;  /* 0x0000000802007836 */ /* 0x000fc60000000000 */
[----:B------:R-:W0:Y:S02]  /*1620*/  SYNCS.PHASECHK.TRANS64.TRYWAIT P0, [UR39+0x22800], R10 ;  /* 0x0228000aff0075a7 */ /* 0x000e240008000167 */
[----:B0-----:R-:W-:Y:S05]  /*1630*/  @!P0 BRA `(.L_x_4231) ;  /* 0x000000c800d88947 */ /* 0x001fea0003800000 */
.L_x_4347:
[----:B------:R-:W-:Y:S05]  /*1640*/  WARPSYNC.ALL ;  /* 0x0000000000007948 */ /* 0x000fea0003800000 */
[----:B------:R-:W-:Y:S01]  /*1650*/  ULOP3.LUT UR4, UR42, 0x1, URZ, 0xfc, !UPT ;  /* 0x000000012a047892 */ /* 0x000fe2000f8efc3f */
[----:B------:R1:W-:Y:S03]  /*1660*/  BAR.SYNC.DEFER_BLOCKING R0, 0x100 ;  /* 0x000400000000751d */ /* 0x0003e60000010000 */
[----:B------:R-:W-:-:S06]  /*1670*/  UISETP.NE.AND UP0, UPT, UR4, 0x3, UPT ;  /* 0x000000030400788c */ /* 0x000fcc000bf05270 */
[----:B------:R-:W-:-:S13]  /*1680*/  PLOP3.LUT P0, PT, PT, PT, UP0, 0x80, 0x0 ;  /* 0x000000000000781c */ /* 0x000fda0003f0f008 */
[----:B-1----:R-:W-:Y:S05]  /*1690*/  @!P0 BRA `(.L_x_4232) ;  /* 0x0000000000048947 */ /* 0x002fea0003800000 */
[----:B------:R-:W-:Y:S01]  /*16a0*/  BPT.TRAP 0x1 ;  /* 0x000000040000795c */ /* 0x000fe20000300000 */
.L_x_4232:
[----:B------:R1:W2:Y:S01]  /*16b0*/  SYNCS.PHASECHK.TRANS64.TRYWAIT P1, [UR39+0x22830], R10 ;  /* 0x0228300aff0075a7 */ /* 0x0002a20008020167 */
[----:B------:R-:W-:Y:S05]  /*16c0*/  @!P0 BRA `(.L_x_4233) ;  /* 0x0000000000048947 */ /* 0x000fea0003800000 */
[----:B------:R-:W-:Y:S01]  /*16d0*/  BPT.TRAP 0x1 ;  /* 0x000000040000795c */ /* 0x000fe20000300000 */
.L_x_4233:
[----:B--2---:R-:W-:Y:S05]  /*16e0*/  @P1 BRA `(.L_x_4234) ;  /* 0x0000000000081947 */ /* 0x004fea0003800000 */
[----:B------:R-:W2:Y:S02]  /*16f0*/  SYNCS.PHASECHK.TRANS64.TRYWAIT P1, [UR39+0x22830], R10 ;  /* 0x0228300aff0075a7 */ /* 0x000ea40008020167 */
[----:B--2---:R-:W-:Y:S05]  /*1700*/  @!P1 BRA `(.L_x_4235) ;  /* 0x000000c800bc9947 */ /* 0x004fea0003800000 */
.L_x_4234:
[----:B------:R-:W-:Y:S01]  /*1710*/  UIADD3 UR4, UR39, 0x1c400, URZ ;  /* 0x0001c40027047890 */ /* 0x000fe2000fffe03f */
[----:B------:R-:W-:Y:S01]  /*1720*/  WARPGROUP.ARRIVE ;  /* 0x00000000000079c5 */ /* 0x000fe20000000000 */
[----:B------:R-:W-:Y:S01]  /*1730*/  ULOP3.LUT UR8, UR46, 0x10000, URZ, 0xfc, !UPT ;  /* 0x000100002e087892 */ /* 0x000fe2000f8efc3f */
[----:B0-----:R-:W-:Y:S01]  /*1740*/  LOP3.LUT R3, R18, 0xffffff80, RZ, 0xc0, !PT ;  /* 0xffffff8012037812 */ /* 0x001fe200078ec0ff */
[----:B------:R-:W-:Y:S01]  /*1750*/  USHF.R.U32.HI UR4, URZ, 0x4, UR4 ;  /* 0x000000043f047899 */ /* 0x000fe20008011604 */
[----:B------:R-:W-:Y:S01]  /*1760*/  LEA.HI R17, R17, R16, RZ, 0x2 ;  /* 0x0000001011117211 */ /* 0x000fe200078f10ff */
[----:B------:R-:W-:Y:S01]  /*1770*/  UMOV UR9, 0x40000040 ;  /* 0x4000004000097882 */ /* 0x000fe20000000000 */
[----:B------:R-:W-:Y:S01]  /*1780*/  UMOV UR7, 0x40000040 ;  /* 0x4000004000077882 */ /* 0x000fe20000000000 */
[----:B------:R-:W-:Y:S01]  /*1790*/  ULOP3.LUT UR4, UR4, 0x3fff, URZ, 0xc0, !UPT ;  /* 0x00003fff04047892 */ /* 0x000fe2000f8ec03f */
[----:B------:R-:W-:Y:S01]  /*17a0*/  IMAD.IADD R3, R16, 0x1, -R3 ;  /* 0x0000000110037824 */ /* 0x000fe200078e0a03 */
[----:B------:R-:W-:Y:S01]  /*17b0*/  UMOV UR5, UR9 ;  /* 0x0000000900057c82 */ /* 0x000fe20008000000 */
[----:B------:R-:W-:Y:S01]  /*17c0*/  UIADD3 UR12, UR8, 0x2, URZ ;  /* 0x00000002080c7890 */ /* 0x000fe2000fffe03f */
[----:B------:R-:W-:Y:S01]  /*17d0*/  LOP3.LUT R17, R17, 0xfffffffc, RZ, 0xc0, !PT ;  /* 0xfffffffc11117812 */ /* 0x000fe200078ec0ff */
[----:B------:R-:W-:Y:S01]  /*17e0*/  ULOP3.LUT UR6, UR4, 0x10000, URZ, 0xfc, !UPT ;  /* 0x0001000004067892 */ /* 0x000fe2000f8efc3f */
[----:B------:R-:W-:Y:S01]  /*17f0*/  SHF.R.S32.HI R4, RZ, 0x1f, R3 ;  /* 0x0000001fff047819 */ /* 0x000fe20000011403 */
[----:B------:R-:W-:Y:S01]  /*1800*/  UMOV UR13, 0x40000040 ;  /* 0x40000040000d7882 */ /* 0x000fe20000000000 */
[----:B------:R-:W-:Y:S01]  /*1810*/  UMOV UR4, UR8 ;  /* 0x0000000800047c82 */ /* 0x000fe20008000000 */
[----:B------:R-:W-:Y:S01]  /*1820*/  UIADD3 UR14, UR6, 0x2, URZ ;  /* 0x00000002060e7890 */ /* 0x000fe2000fffe03f */
[CC--:B------:R-:W-:Y:S01]  /*1830*/  LEA.HI R5, R4.reuse, R3.reuse, RZ, 0x2 ;  /* 0x0000000304057211 */ /* 0x0c0fe200078f10ff */
[----:B------:R-:W-:Y:S01]  /*1840*/  UMOV UR15, 0x40000040 ;  /* 0x40000040000f7882 */ /* 0x000fe20000000000 */
[----:B------:R-:W-:Y:S01]  /*1850*/  UIADD3 UR16, UR8, 0x4, URZ ;  /* 0x0000000408107890 */ /* 0x000fe2000fffe03f */
[----:B------:R-:W-:Y:S01]  /*1860*/  LEA.HI R6, R4, R3, RZ, 0x5 ;  /* 0x0000000304067211 */ /* 0x000fe200078f28ff */
[----:B------:R-:W-:Y:S01]  /*1870*/  HGMMA.64x96x16.F32.BF16 R24, gdesc[UR4], RZ, !UPT, gsb0 ;  /* 0x01600000041879f0 */ /* 0x000fe2000c0018ff */
[----:B------:R-:W-:Y:S01]  /*1880*/  UIADD3 UR18, UR6, 0x4, URZ ;  /* 0x0000000406127890 */ /* 0x000fe2000fffe03f */
[--C-:B------:R-:W-:Y:S01]  /*1890*/  SHF.R.S32.HI R4, RZ, 0x2, R5.reuse ;  /* 0x00000002ff047819 */ /* 0x100fe20000011405 */
[----:B------:R-:W-:Y:S01]  /*18a0*/  UMOV UR17, 0x40000040 ;  /* 0x4000004000117882 */ /* 0x000fe20000000000 */
[----:B------:R-:W-:Y:S01]  /*18b0*/  UMOV UR19, 0x40000040 ;  /* 0x4000004000137882 */ /* 0x000fe20000000000 */
[----:B------:R-:W-:Y:S01]  /*18c0*/  UIADD3 UR20, UR8, 0x6, URZ ;  /* 0x0000000608147890 */ /* 0x000fe2000fffe03f */
[----:B------:R-:W-:Y:S01]  /*18d0*/  SHF.R.S32.HI R7, RZ, 0x1f, R5 ;  /* 0x0000001fff077819 */ /* 0x000fe20000011405 */
[----:B------:R-:W-:Y:S01]  /*18e0*/  UIADD3 UR22, UR6, 0x6, URZ ;  /* 0x0000000606167890 */ /* 0x000fe2000fffe03f */
[----:B------:R-:W-:Y:S01]  /*18f0*/  IMAD.IADD R17, R16, 0x1, -R17 ;  /* 0x0000000110117824 */ /* 0x000fe200078e0a11 */
[----:B------:R-:W-:Y:S01]  /*1900*/  UMOV UR21, 0x40000040 ;  /* 0x4000004000157882 */ /* 0x000fe20000000000 */
[----:B------:R-:W-:Y:S01]  /*1910*/  UMOV UR23, 0x40000040 ;  /* 0x4000004000177882 */ /* 0x000fe20000000000 */
[----:B------:R-:W-:Y:S01]  /*1920*/  SHF.R.S32.HI R6, RZ, 0x5, R6 ;  /* 0x00000005ff067819 */ /* 0x000fe20000011406 */
[----:B------:R-:W-:Y:S01]  /*1930*/  ULDC UR4, c[0x0][0x448] ;  /* 0x0001120000047ab9 */ /* 0x000fe20000000800 */
[----:B------:R-:W-:Y:S01]  /*1940*/  LEA.HI R8, R19, R19, RZ, 0x1 ;  /* 0x0000001313087211 */ /* 0x000fe200078f08ff */
[----:B------:R-:W-:Y:S01]  /*1950*/  UISETP.NE.AND UP0, UPT, UR4, 0x1, UPT ;  /* 0x000000010400788c */ /* 0x000fe2000bf05270 */
[----:B------:R-:W-:Y:S01]  /*1960*/  LEA.HI R7, R7, R4, RZ, 0x3 ;  /* 0x0000000407077211 */ /* 0x000fe200078f18ff */
[----:B------:R-:W-:Y:S01]  /*1970*/  ULDC UR11, c[0x0][0x288] ;  /* 0x0000a200000b7ab9 */ /* 0x000fe20000000800 */
[----:B------:R-:W-:Y:S01]  /*1980*/  LEA R9, R6, UR43, 0x4 ;  /* 0x0000002b06097c11 */ /* 0x000fe2000f8e20ff */
[----:B------:R-:W-:Y:S01]  /*1990*/  ULDC UR7, c[0x0][0x988] ;  /* 0x0002620000077ab9 */ /* 0x000fe20000000800 */
[----:B------:R-:W-:Y:S01]  /*19a0*/  LOP3.LUT R8, R8, 0x3fffffe, RZ, 0xc0, !PT ;  /* 0x03fffffe08087812 */ /* 0x000fe200078ec0ff */
[----:B------:R-:W0:Y:S01]  /*19b0*/  S2R R11, SR_TID.X ;  /* 0x00000000000b7919 */ /* 0x000e220000002100 */
[----:B------:R-:W-:-:S02]  /*19c0*/  LOP3.LUT R7, R7, 0xfffffff8, RZ, 0xc0, !PT ;  /* 0xfffffff807077812 */ /* 0x000fc400078ec0ff */
[----:B------:R-:W-:Y:S01]  /*19d0*/  LEA.HI R6, R17, R17, RZ, 0x1 ;  /* 0x0000001111067211 */ /* 0x000fe200078f08ff */
[----:B------:R-:W-:Y:S01]  /*19e0*/  IMAD.IADD R8, R19, 0x1, -R8 ;  /* 0x0000000113087824 */ /* 0x000fe200078e0a08 */
[----:B------:R-:W-:Y:S01]  /*19f0*/  IADD3 R7, R9, R4, -R7 ;  /* 0x0000000409077210 */ /* 0x000fe20007ffe807 */
[----:B------:R-:W-:Y:S01]  /*1a00*/  @UP0 ULDC UR4, c[0x0][0x44c] ;  /* 0x0001130000040ab9 */ /* 0x000fe20000000800 */
[----:B------:R-:W-:Y:S02]  /*1a10*/  LOP3.LUT R6, R6, 0x1ffffffe, RZ, 0xc0, !PT ;  /* 0x1ffffffe06067812 */ /* 0x000fe400078ec0ff */
[----:B------:R-:W-:Y:S01]  /*1a20*/  PLOP3.LUT P1, PT, PT, PT, UP0, 0x80, 0x0 ;  /* 0x000000000000781c */ /* 0x000fe20003f2f008 */
[----:B------:R-:W-:Y:S02]  /*1a30*/  IMAD R7, R8, 0x40, R7 ;  /* 0x0000004008077824 */ /* 0x000fe400078e0207 */
[----:B------:R-:W-:-:S05]  /*1a40*/  IMAD.IADD R4, R17, 0x1, -R6 ;  /* 0x0000000111047824 */ /* 0x000fca00078e0a06 */
[----:B------:R-:W-:-:S05]  /*1a50*/  LEA R4, R4, R7, 0x3 ;  /* 0x0000000704047211 */ /* 0x000fca00078e18ff */
[----:B------:R-:W-:Y:S01]  /*1a60*/  @P1 IMAD.HI.U32 R6, R4, UR4, RZ ;  /* 0x0000000404061c27 */ /* 0x000fe2000f8e00ff */
[----:B------:R-:W-:-:S03]  /*1a70*/  @UP0 ULDC UR4, c[0x0][0x450] ;  /* 0x0001140000040ab9 */ /* 0x000fc60000000800 */
[----:B------:R-:W-:Y:S01]  /*1a80*/  IMAD.MOV.U32 R7, RZ, RZ, R4 ;  /* 0x000000ffff077224 */ /* 0x000fe200078e0004 */
[----:B------:R-:W-:Y:S01]  /*1a90*/  @P1 SHF.R.U32.HI R7, RZ, UR4, R6 ;  /* 0x00000004ff071c19 */ /* 0x000fe20008011606 */
[----:B------:R-:W-:Y:S01]  /*1aa0*/  UIMAD UR4, UR41, -0x60, UR40 ;  /* 0xffffffa0290478a4 */ /* 0x000fe2000f8e0228 */
[----:B------:R-:W-:-:S03]  /*1ab0*/  LOP3.LUT R6, R5, 0x7ffffffc, RZ, 0xc0, !PT ;  /* 0x7ffffffc05067812 */ /* 0x000fc600078ec0ff */
[----:B------:R-:W2:Y:S01]  /*1ac0*/  SHFL.IDX PT, R8, R7, 0x1, 0x1c1f ;  /* 0x003c1f0007087f89 */ /* 0x000ea200000e0000 */
[----:B------:R-:W-:Y:S01]  /*1ad0*/  UIADD3 UR4, UR4, 0x60, URZ ;  /* 0x0000006004047890 */ /* 0x000fe2000fffe03f */
[----:B------:R-:W-:Y:S01]  /*1ae0*/  IMAD.IADD R3, R3, 0x1, -R6 ;  /* 0x0000000103037824 */ /* 0x000fe200078e0a06 */
[----:B0-----:R-:W-:Y:S01]  /*1af0*/  LOP3.LUT R11, R11, 0x7f, RZ, 0xc0, !PT ;  /* 0x0000007f0b0b7812 */ /* 0x001fe200078ec0ff */
[----:B------:R-:W0:Y:S03]  /*1b00*/  SHFL.IDX PT, R7, R7, RZ, 0x1c1f ;  /* 0x001c1fff07077589 */ /* 0x000e2600000e0000 */
[----:B------:R-:W-:-:S04]  /*1b10*/  IMAD.U32 R6, RZ, RZ, UR4 ;  /* 0x00000004ff067e24 */ /* 0x000fc8000f8e00ff */
[----:B------:R-:W-:Y:S02]  /*1b20*/  IMAD R5, R3, -0x2, R6 ;  /* 0xfffffffe03057824 */ /* 0x000fe400078e0206 */
[----:B------:R-:W-:-:S05]  /*1b30*/  IMAD.U32 R6, RZ, RZ, UR11 ;  /* 0x0000000bff067e24 */ /* 0x000fca000f8e00ff */
[----:B------:R-:W-:-:S04]  /*1b40*/  IADD3 R6, R5, 0x1, -R6 ;  /* 0x0000000105067810 */ /* 0x000fc80007ffe806 */
[----:B--2---:R-:W-:-:S04]  /*1b50*/  VIADDMNMX R8, R8, R6, R5, PT ;  /* 0x0000000608087246 */ /* 0x004fc80003800105 */
[C---:B------:R-:W-:Y:S02]  /*1b60*/  ISETP.GT.AND P2, PT, R8.reuse, RZ, PT ;  /* 0x000000ff0800720c */ /* 0x040fe40003f44270 */
[C---:B------:R-:W-:Y:S02]  /*1b70*/  ISETP.GT.AND P3, PT, R8.reuse, 0x1, PT ;  /* 0x000000010800780c */ /* 0x040fe40003f64270 */
[----:B------:R-:W-:Y:S02]  /*1b80*/  ISETP.GT.AND P4, PT, R8, 0x8, PT ;  /* 0x000000080800780c */ /* 0x000fe40003f84270 */
[----:B0-----:R-:W-:-:S04]  /*1b90*/  VIADDMNMX R6, R7, R6, R5, PT ;  /* 0x0000000607067246 */ /* 0x001fc80003800105 */
[----:B------:R-:W-:Y:S01]  /*1ba0*/  ISETP.GT.AND P5, PT, R6, 0x8, PT ;  /* 0x000000080600780c */ /* 0x000fe20003fa4270 */
        /* <DEDUP_REMOVED lines=12> */
[----:B------:R-:W-:Y:S02]  /*1c70*/  ISETP.GT.AND P2, PT, R8, 0x9, PT ;  /* 0x000000090800780c */ /* 0x000fe40003f44270 */
[----:B------:R-:W-:-:S02]  /*1c80*/  FSEL R30, R30, -INF , P4 ;  /* 0xff8000001e1e7808 */ /* 0x000fc40002000000 */
[----:B------:R-:W-:Y:S02]  /*1c90*/  FMNMX.FTZ R9, R26, R27, !PT ;  /* 0x0000001b1a097209 */ /* 0x000fe40007810000 */
[----:B------:R-:W-:Y:S02]  /*1ca0*/  ISETP.GT.AND P3, PT, R8, 0x10, PT ;  /* 0x000000100800780c */ /* 0x000fe40003f64270 */
[----:B------:R-:W-:Y:S02]  /*1cb0*/  FSEL R31, R31, -INF , P2 ;  /* 0xff8000001f1f7808 */ /* 0x000fe40001000000 */
[----:B------:R-:W-:Y:S02]  /*1cc0*/  FMNMX.FTZ R12, R30, R9, !PT ;  /* 0x000000091e0c7209 */ /* 0x000fe40007810000 */
        /* <DEDUP_REMOVED lines=57> */
[----:B------:R-:W-:Y:S02]  /*2060*/  FSEL R71, R71, -INF , P2 ;  /* 0xff80000047477808 */ /* 0x000fe40001000000 */
[----:B------:R-:W-:Y:S02]  /*2070*/  FMNMX.FTZ R8, R70, R9, !PT ;  /* 0x0000000946087209 */ /* 0x000fe40007810000 */
[C---:B------:R-:W-:Y:S02]  /*2080*/  ISETP.GT.AND P3, PT, R6.reuse, RZ, PT ;  /* 0x000000ff0600720c */ /* 0x040fe40003f64270 */
[----:B------:R-:W-:Y:S02]  /*2090*/  FMNMX.FTZ R8, R71, R8, !PT ;  /* 0x0000000847087209 */ /* 0x000fe40007810000 */
[----:B------:R-:W-:-:S02]  /*20a0*/  ISETP.GT.AND P4, PT, R6, 0x1, PT ;  /* 0x000000010600780c */ /* 0x000fc40003f84270 */
[----:B------:R-:W-:Y:S01]  /*20b0*/  FSEL R24, R24, -INF , P3 ;  /* 0xff80000018187808 */ /* 0x000fe20001800000 */
[----:B------:R-:W0:Y:S01]  /*20c0*/  SHFL.BFLY PT, R9, R8, 0x2, 0x1f ;  /* 0x0c401f0008097f89 */ /* 0x000e2200000e0000 */
[----:B------:R-:W-:Y:S02]  /*20d0*/  FSEL R25, R25, -INF , P4 ;  /* 0xff80000019197808 */ /* 0x000fe40002000000 */
[----:B------:R-:W-:Y:S02]  /*20e0*/  ISETP.GT.AND P2, PT, R6, 0x9, PT ;  /* 0x000000090600780c */ /* 0x000fe40003f44270 */
[----:B------:R-:W-:Y:S02]  /*20f0*/  FSEL R28, R28, -INF , P5 ;  /* 0xff8000001c1c7808 */ /* 0x000fe40002800000 */
[----:B------:R-:W-:Y:S02]  /*2100*/  FMNMX.FTZ R7, R24, R25, !PT ;  /* 0x0000001918077209 */ /* 0x000fe40007810000 */
[----:B------:R-:W-:-:S02]  /*2110*/  ISETP.GT.AND P3, PT, R6, 0x10, PT ;  /* 0x000000100600780c */ /* 0x000fc40003f64270 */
[----:B------:R-:W-:Y:S02]  /*2120*/  FSEL R29, R29, -INF , P2 ;  /* 0xff8000001d1d7808 */ /* 0x000fe40001000000 */
[----:B------:R-:W-:Y:S02]  /*2130*/  ISETP.GT.AND P2, PT, R6, 0x11, PT ;  /* 0x000000110600780c */ /* 0x000fe40003f44270 */
[----:B------:R-:W-:Y:S02]  /*2140*/  FSEL R32, R32, -INF , P3 ;  /* 0xff80000020207808 */ /* 0x000fe40001800000 */
[C---:B------:R-:W-:Y:S02]  /*2150*/  ISETP.GT.AND P3, PT, R6.reuse, 0x18, PT ;  /* 0x000000180600780c */ /* 0x040fe40003f64270 */
[----:B------:R-:W-:Y:S02]  /*2160*/  FSEL R33, R33, -INF , P2 ;  /* 0xff80000021217808 */ /* 0x000fe40001000000 */
[----:B------:R-:W-:-:S02]  /*2170*/  ISETP.GT.AND P2, PT, R6, 0x19, PT ;  /* 0x000000190600780c */ /* 0x000fc40003f44270 */
[----:B------:R-:W-:Y:S02]  /*2180*/  FSEL R36, R36, -INF , P3 ;  /* 0xff80000024247808 */ /* 0x000fe40001800000 */
[----:B0-----:R-:W-:Y:S02]  /*2190*/  FMNMX.FTZ R9, R8, R9, !PT ;  /* 0x0000000908097209 */ /* 0x001fe40007810000 */
[C---:B------:R-:W-:Y:S02]  /*21a0*/  ISETP.GT.AND P3, PT, R6.reuse, 0x20, PT ;  /* 0x000000200600780c */ /* 0x040fe40003f64270 */
[----:B------:R-:W-:Y:S01]  /*21b0*/  FSEL R37, R37, -INF , P2 ;  /* 0xff80000025257808 */ /* 0x000fe20001000000 */
[----:B------:R-:W0:Y:S01]  /*21c0*/  SHFL.BFLY PT, R12, R9, 0x1, 0x1f ;  /* 0x0c201f00090c7f89 */ /* 0x000e2200000e0000 */
[----:B------:R-:W-:Y:S02]  /*21d0*/  ISETP.GT.AND P2, PT, R6, 0x21, PT ;  /* 0x000000210600780c */ /* 0x000fe40003f44270 */
[----:B------:R-:W-:-:S02]  /*21e0*/  FSEL R40, R40, -INF , P3 ;  /* 0xff80000028287808 */ /* 0x000fc40001800000 */
[C---:B------:R-:W-:Y:S02]  /*21f0*/  ISETP.GT.AND P3, PT, R6.reuse, 0x28, PT ;  /* 0x000000280600780c */ /* 0x040fe40003f64270 */
[----:B------:R-:W-:Y:S02]  /*2200*/  FSEL R41, R41, -INF , P2 ;  /* 0xff80000029297808 */ /* 0x000fe40001000000 */
[----:B------:R-:W-:Y:S02]  /*2210*/  ISETP.GT.AND P2, PT, R6, 0x29, PT ;  /* 0x000000290600780c */ /* 0x000fe40003f44270 */
[----:B------:R-:W-:Y:S02]  /*2220*/  FSEL R44, R44, -INF , P3 ;  /* 0xff8000002c2c7808 */ /* 0x000fe40001800000 */
[----:B------:R-:W-:Y:S02]  /*2230*/  ISETP.GT.AND P3, PT, R6, 0x30, PT ;  /* 0x000000300600780c */ /* 0x000fe40003f64270 */
[----:B------:R-:W-:-:S02]  /*2240*/  FSEL R45, R45, -INF , P2 ;  /* 0xff8000002d2d7808 */ /* 0x000fc40001000000 */
[----:B------:R-:W-:Y:S02]  /*2250*/  ISETP.GT.AND P2, PT, R6, 0x31, PT ;  /* 0x000000310600780c */ /* 0x000fe40003f44270 */
[----:B------:R-:W-:Y:S02]  /*2260*/  FSEL R48, R48, -INF , P3 ;  /* 0xff80000030307808 */ /* 0x000fe40001800000 */
[C---:B------:R-:W-:Y:S02]  /*2270*/  ISETP.GT.AND P3, PT, R6.reuse, 0x38, PT ;  /* 0x000000380600780c */ /* 0x040fe40003f64270 */
[----:B------:R-:W-:Y:S02]  /*2280*/  FSEL R49, R49, -INF , P2 ;  /* 0xff80000031317808 */ /* 0x000fe40001000000 */
[----:B0-----:R-:W-:Y:S02]  /*2290*/  FMNMX.FTZ R5, R9, R12, !PT ;  /* 0x0000000c09057209 */ /* 0x001fe40007810000 */
[----:B------:R-:W-:-:S02]  /*22a0*/  ISETP.GT.AND P2, PT, R6, 0x39, PT ;  /* 0x000000390600780c */ /* 0x000fc40003f44270 */
[C---:B------:R-:W-:Y:S01]  /*22b0*/  FSETP.NEU.FTZ.AND P4, PT, R5.reuse, -INF , PT ;  /* 0xff8000000500780b */ /* 0x040fe20003f9d000 */
[----:B------:R-:W-:Y:S01]  /*22c0*/  FMUL.FTZ R8, R5, UR7 ;  /* 0x0000000705087c20 */ /* 0x000fe20008410000 */
[----:B------:R-:W-:Y:S02]  /*22d0*/  FSEL R52, R52, -INF , P3 ;  /* 0xff80000034347808 */ /* 0x000fe40001800000 */
[----:B------:R-:W-:Y:S02]  /*22e0*/  ISETP.GT.AND P3, PT, R6, 0x40, PT ;  /* 0x000000400600780c */ /* 0x000fe40003f64270 */
[----:B------:R-:W-:Y:S02]  /*22f0*/  FSEL R9, R8, RZ, P4 ;  /* 0x000000ff08097208 */ /* 0x000fe40002000000 */
[----:B------:R-:W-:Y:S02]  /*2300*/  FMNMX.FTZ R8, R28, R7, !PT ;  /* 0x000000071c087209 */ /* 0x000fe40007810000 */
[----:B------:R-:W-:Y:S01]  /*2310*/  FSEL R53, R53, -INF , P2 ;  /* 0xff80000035357808 */ /* 0x000fe20001000000 */
[--C-:B------:R-:W-:Y:S01]  /*2320*/  FFMA.FTZ R26, R26, UR7, -R9.reuse ;  /* 0x000000071a1a7c23 */ /* 0x100fe20008010809 */
[----:B------:R-:W-:Y:S01]  /*2330*/  FMNMX.FTZ R7, R29, R8, !PT ;  /* 0x000000081d077209 */ /* 0x000fe20007810000 */
[--C-:B------:R-:W-:Y:S01]  /*2340*/  FFMA.FTZ R27, R27, UR7, -R9.reuse ;  /* 0x000000071b1b7c23 */ /* 0x100fe20008010809 */
[----:B------:R-:W-:Y:S01]  /*2350*/  ISETP.GT.AND P2, PT, R6, 0x41, PT ;  /* 0x000000410600780c */ /* 0x000fe20003f44270 */
[--C-:B------:R-:W-:Y:S01]  /*2360*/  FFMA.FTZ R30, R30, UR7, -R9.reuse ;  /* 0x000000071e1e7c23 */ /* 0x100fe20008010809 */
[----:B------:R-:W-:Y:S01]  /*2370*/  FMNMX.FTZ R8, R32, R7, !PT ;  /* 0x0000000720087209 */ /* 0x000fe20007810000 */
[----:B------:R-:W-:Y:S01]  /*2380*/  MUFU.EX2 R26, R26 ;  /* 0x0000001a001a7308 */ /* 0x000fe20000000800 */
[----:B------:R-:W-:Y:S01]  /*2390*/  FSEL R56, R56, -INF , P3 ;  /* 0xff80000038387808 */ /* 0x000fe20001800000 */
[--C-:B------:R-:W-:Y:S01]  /*23a0*/  FFMA.FTZ R31, R31, UR7, -R9.reuse ;  /* 0x000000071f1f7c23 */ /* 0x100fe20008010809 */
[----:B------:R-:W-:Y:S01]  /*23b0*/  FMNMX.FTZ R7, R33, R8, !PT ;  /* 0x0000000821077209 */ /* 0x000fe20007810000 */
[--C-:B------:R-:W-:Y:S01]  /*23c0*/  FFMA.FTZ R34, R34, UR7, -R9.reuse ;  /* 0x0000000722227c23 */ /* 0x100fe20008010809 */
[----:B------:R-:W-:Y:S01]  /*23d0*/  ISETP.GT.AND P3, PT, R6, 0x48, PT ;  /* 0x000000480600780c */ /* 0x000fe20003f64270 */
[--C-:B------:R-:W-:Y:S01]  /*23e0*/  FFMA.FTZ R35, R35, UR7, -R9.reuse ;  /* 0x0000000723237c23 */ /* 0x100fe20008010809 */
[----:B------:R-:W-:Y:S01]  /*23f0*/  FMNMX.FTZ R8, R36, R7, !PT ;  /* 0x0000000724087209 */ /* 0x000fe20007810000 */
[----:B------:R-:W0:Y:S01]  /*2400*/  MUFU.EX2 R27, R27 ;  /* 0x0000001b001b7308 */ /* 0x000e220000000800 */
        /* <DEDUP_REMOVED lines=15> */
[----:B------:R-:W2:Y:S01]  /*2500*/  MUFU.EX2 R31, R31 ;  /* 0x0000001f001f7308 */ /* 0x000ea20000000800 */
[----:B------:R-:W-:Y:S01]  /*2510*/  FSEL R61, R61, -INF , P2 ;  /* 0xff8000003d3d7808 */ /* 0x000fe20001000000 */
[--C-:B------:R-:W-:Y:S01]  /*2520*/  FFMA.FTZ R50, R50, UR7, -R9.reuse ;  /* 0x0000000732327c23 */ /* 0x100fe20008010809 */
[----:B------:R-:W-:Y:S01]  /*2530*/  FMNMX.FTZ R7, R45, R8, !PT ;  /* 0x000000082d077209 */ /* 0x000fe20007810000 */
[--C-:B------:R-:W-:Y:S01]  /*2540*/  FFMA.FTZ R51, R51, UR7, -R9.reuse ;  /* 0x0000000733337c23 */ /* 0x100fe20008010809 */
[----:B------:R-:W-:Y:S01]  /*2550*/  ISETP.GT.AND P2, PT, R6, 0x51, PT ;  /* 0x000000510600780c */ /* 0x000fe20003f44270 */
[--C-:B------:R-:W-:Y:S01]  /*2560*/  FFMA.FTZ R54, R54, UR7, -R9.reuse ;  /* 0x0000000736367c23 */ /* 0x100fe20008010809 */
[----:B------:R-:W-:Y:S01]  /*2570*/  FMNMX.FTZ R8, R48, R7, !PT ;  /* 0x0000000730087209 */ /* 0x000fe20007810000 */
[--C-:B------:R-:W-:Y:S01]  /*2580*/  FFMA.FTZ R55, R55, UR7, -R9.reuse ;  /* 0x0000000737377c23 */ /* 0x100fe20008010809 */
        /* <DEDUP_REMOVED lines=17> */
[----:B------:R-:W-:Y:S01]  /*26a0*/  FFMA.FTZ R9, R71, UR7, -R9 ;  /* 0x0000000747097c23 */ /* 0x000fe20008010809 */
[----:B------:R-:W-:-:S02]  /*26b0*/  FMNMX.FTZ R7, R57, R8, !PT ;  /* 0x0000000839077209 */ /* 0x000fc40007810000 */
[----:B------:R-:W-:Y:S02]  /*26c0*/  FSEL R69, R69, -INF , P2 ;  /* 0xff80000045457808 */ /* 0x000fe40001000000 */
[----:B------:R-:W-:Y:S01]  /*26d0*/  FMNMX.FTZ R8, R60, R7, !PT ;  /* 0x000000073c087209 */ /* 0x000fe20007810000 */
[----:B------:R-:W3:Y:S01]  /*26e0*/  MUFU.EX2 R35, R35 ;  /* 0x0000002300237308 */ /* 0x000ee20000000800 */
[----:B0-----:R-:W-:Y:S02]  /*26f0*/  F2FP.BF16.F32.PACK_AB R153, R27, R26 ;  /* 0x0000001a1b99723e */ /* 0x001fe400000010ff */
[----:B------:R-:W-:Y:S02]  /*2700*/  FMNMX.FTZ R7, R61, R8, !PT ;  /* 0x000000083d077209 */ /* 0x000fe40007810000 */
[----:B--2---:R-:W-:Y:S02]  /*2710*/  F2FP.BF16.F32.PACK_AB R155, R31, R30 ;  /* 0x0000001e1f9b723e */ /* 0x004fe400000010ff */
[----:B------:R-:W-:Y:S01]  /*2720*/  FMNMX.FTZ R8, R64, R7, !PT ;  /* 0x0000000740087209 */ /* 0x000fe20007810000 */
[----:B------:R0:W-:Y:S03]  /*2730*/  MUFU.EX2 R175, R9 ;  /* 0x0000000900af7308 */ /* 0x0001e60000000800 */
[----:B------:R-:W-:-:S04]  /*2740*/  FMNMX.FTZ R7, R65, R8, !PT ;  /* 0x0000000841077209 */ /* 0x000fc80007810000 */
[----:B------:R-:W-:Y:S01]  /*2750*/  FMNMX.FTZ R6, R68, R7, !PT ;  /* 0x0000000744067209 */ /* 0x000fe20007810000 */
[----:B------:R-:W-:Y:S01]  /*2760*/  MUFU.EX2 R38, R38 ;  /* 0x0000002600267308 */ /* 0x000fe20000000800 */
[----:B0-----:R-:W-:Y:S01]  /*2770*/  FADD.FTZ R9, R26, R27 ;  /* 0x0000001b1a097221 */ /* 0x001fe20000010000 */
[----:B---3--:R-:W-:Y:S02]  /*2780*/  F2FP.BF16.F32.PACK_AB R157, R35, R34 ;  /* 0x00000022239d723e */ /* 0x008fe400000010ff */
[----:B------:R-:W-:-:S04]  /*2790*/  FMNMX.FTZ R6, R69, R6, !PT ;  /* 0x0000000645067209 */ /* 0x000fc80007810000 */
[----:B------:R-:W0:Y:S01]  /*27a0*/  MUFU.EX2 R39, R39 ;  /* 0x0000002700277308 */ /* 0x000e220000000800 */
[----:B------:R-:W2:Y:S07]  /*27b0*/  SHFL.BFLY PT, R7, R6, 0x2, 0x1f ;  /* 0x0c401f0006077f89 */ /* 0x000eae00000e0000 */
[----:B------:R-:W-:Y:S08]  /*27c0*/  MUFU.EX2 R42, R42 ;  /* 0x0000002a002a7308 */ /* 0x000ff00000000800 */
[----:B------:R-:W3:Y:S01]  /*27d0*/  MUFU.EX2 R43, R43 ;  /* 0x0000002b002b7308 */ /* 0x000ee20000000800 */
[----:B0-----:R-:W-:-:S07]  /*27e0*/  F2FP.BF16.F32.PACK_AB R159, R39, R38 ;  /* 0x00000026279f723e */ /* 0x001fce00000010ff */
[----:B------:R-:W-:Y:S01]  /*27f0*/  MUFU.EX2 R46, R46 ;  /* 0x0000002e002e7308 */ /* 0x000fe20000000800 */
[----:B--2---:R-:W-:-:S05]  /*2800*/  FMNMX.FTZ R7, R6, R7, !PT ;  /* 0x0000000706077209 */ /* 0x004fca0007810000 */
[----:B------:R-:W0:Y:S02]  /*2810*/  SHFL.BFLY PT, R8, R7, 0x1, 0x1f ;  /* 0x0c201f0007087f89 */ /* 0x000e2400000e0000 */
[----:B------:R-:W2:Y:S01]  /*2820*/  MUFU.EX2 R47, R47 ;  /* 0x0000002f002f7308 */ /* 0x000ea20000000800 */
[----:B---3--:R-:W-:-:S07]  /*2830*/  F2FP.BF16.F32.PACK_AB R161, R43, R42 ;  /* 0x0000002a2ba1723e */ /* 0x008fce00000010ff */
[----:B------:R-:W-:Y:S08]  /*2840*/  MUFU.EX2 R50, R50 ;  /* 0x0000003200327308 */ /* 0x000ff00000000800 */
[----:B------:R-:W3:Y:S01]  /*2850*/  MUFU.EX2 R51, R51 ;  /* 0x0000003300337308 */ /* 0x000ee20000000800 */
[----:B--2---:R-:W-:Y:S02]  /*2860*/  F2FP.BF16.F32.PACK_AB R163, R47, R46 ;  /* 0x0000002e2fa3723e */ /* 0x004fe400000010ff */
[----:B0-----:R-:W-:-:S05]  /*2870*/  FMNMX.FTZ R8, R7, R8, !PT ;  /* 0x0000000807087209 */ /* 0x001fca0007810000 */
[----:B------:R-:W-:Y:S01]  /*2880*/  MUFU.EX2 R54, R54 ;  /* 0x0000003600367308 */ /* 0x000fe20000000800 */
[C---:B------:R-:W-:Y:S01]  /*2890*/  FSETP.NEU.FTZ.AND P2, PT, R8.reuse, -INF , PT ;  /* 0xff8000000800780b */ /* 0x040fe20003f5d000 */
[----:B------:R-:W-:-:S05]  /*28a0*/  FMUL.FTZ R6, R8, UR7 ;  /* 0x0000000708067c20 */ /* 0x000fca0008410000 */
[----:B------:R-:W-:Y:S01]  /*28b0*/  FSEL R7, R6, RZ, P2 ;  /* 0x000000ff06077208 */ /* 0x000fe20001000000 */
[----:B------:R-:W-:Y:S01]  /*28c0*/  FADD.FTZ R6, R30, R9 ;  /* 0x000000091e067221 */ /* 0x000fe20000010000 */
[----:B------:R-:W-:Y:S01]  /*28d0*/  ISETP.NE.AND P2, PT, R11, RZ, PT ;  /* 0x000000ff0b00720c */ /* 0x000fe20003f45270 */
[----:B------:R-:W-:Y:S01]  /*28e0*/  MUFU.EX2 R55, R55 ;  /* 0x0000003700377308 */ /* 0x000fe20000000800 */
        /* <DEDUP_REMOVED lines=8> */
[----:B------:R-:W-:Y:S01]  /*2970*/  FADD.FTZ R9, R31, R6 ;  /* 0x000000061f097221 */ /* 0x000fe20000010000 */
[--C-:B------:R-:W-:Y:S01]  /*2980*/  FFMA.FTZ R36, R36, UR7, -R7.reuse ;  /* 0x0000000724247c23 */ /* 0x100fe20008010807 */
[--C-:B------:R-:W-:Y:S01]  /*2990*/  FFMA.FTZ R37, R37, UR7, -R7.reuse ;  /* 0x0000000725257c23 */ /* 0x100fe20008010807 */
[----:B------:R-:W-:Y:S01]  /*29a0*/  FFMA.FTZ R40, R40, UR7, -R7 ;  /* 0x0000000728287c23 */ /* 0x000fe20008010807 */
[----:B------:R-:W-:Y:S01]  /*29b0*/  FADD.FTZ R6, R34, R9 ;  /* 0x0000000922067221 */ /* 0x000fe20000010000 */
[--C-:B------:R-:W-:Y:S01]  /*29c0*/  FFMA.FTZ R41, R41, UR7, -R7.reuse ;  /* 0x0000000729297c23 */ /* 0x100fe20008010807 */
[--C-:B------:R-:W-:Y:S01]  /*29d0*/  FFMA.FTZ R44, R44, UR7, -R7.reuse ;  /* 0x000000072c2c7c23 */ /* 0x100fe20008010807 */
[----:B------:R-:W0:Y:S01]  /*29e0*/  MUFU.EX2 R25, R25 ;  /* 0x0000001900197308 */ /* 0x000e220000000800 */
[----:B------:R-:W-:Y:S01]  /*29f0*/  FADD.FTZ R13, R35, R6 ;  /* 0x00000006230d7221 */ /* 0x000fe20000010000 */
[--C-:B------:R-:W-:Y:S01]  /*2a00*/  FFMA.FTZ R45, R45, UR7, -R7.reuse ;  /* 0x000000072d2d7c23 */ /* 0x100fe20008010807 */
[----:B------:R-:W-:Y:S01]  /*2a10*/  FFMA.FTZ R48, R48, UR7, -R7 ;  /* 0x0000000730307c23 */ /* 0x000fe20008010807 */
[----:B------:R-:W-:Y:S01]  /*2a20*/  IADD3 R9, -R2, 0xb, RZ ;  /* 0x0000000b02097810 */ /* 0x000fe20007ffe1ff */
[----:B------:R-:W-:Y:S01]  /*2a30*/  FADD.FTZ R12, R38, R13 ;  /* 0x0000000d260c7221 */ /* 0x000fe20000010000 */
[--C-:B------:R-:W-:Y:S01]  /*2a40*/  FFMA.FTZ R49, R49, UR7, -R7.reuse ;  /* 0x0000000731317c23 */ /* 0x100fe20008010807 */
[--C-:B------:R-:W-:Y:S01]  /*2a50*/  FFMA.FTZ R52, R52, UR7, -R7.reuse ;  /* 0x0000000734347c23 */ /* 0x100fe20008010807 */
[----:B------:R-:W2:Y:S01]  /*2a60*/  MUFU.EX2 R28, R28 ;  /* 0x0000001c001c7308 */ /* 0x000ea20000000800 */
[----:B------:R-:W-:Y:S01]  /*2a70*/  FADD.FTZ R15, R39, R12 ;  /* 0x0000000c270f7221 */ /* 0x000fe20000010000 */
[--C-:B------:R-:W-:Y:S01]  /*2a80*/  FFMA.FTZ R53, R53, UR7, -R7.reuse ;  /* 0x0000000735357c23 */ /* 0x100fe20008010807 */
[--C-:B------:R-:W-:Y:S01]  /*2a90*/  FFMA.FTZ R56, R56, UR7, -R7.reuse ;  /* 0x0000000738387c23 */ /* 0x100fe20008010807 */
[----:B------:R-:W-:Y:S01]  /*2aa0*/  FFMA.FTZ R57, R57, UR7, -R7 ;  /* 0x0000000739397c23 */ /* 0x000fe20008010807 */
[----:B------:R-:W-:Y:S01]  /*2ab0*/  FADD.FTZ R14, R42, R15 ;  /* 0x0000000f2a0e7221 */ /* 0x000fe20000010000 */
[--C-:B------:R-:W-:Y:S01]  /*2ac0*/  FFMA.FTZ R60, R60, UR7, -R7.reuse ;  /* 0x000000073c3c7c23 */ /* 0x100fe20008010807 */
[----:B------:R-:W-:Y:S01]  /*2ad0*/  FFMA.FTZ R61, R61, UR7, -R7 ;  /* 0x000000073d3d7c23 */ /* 0x000fe20008010807 */
[----:B------:R-:W3:Y:S01]  /*2ae0*/  MUFU.EX2 R29, R29 ;  /* 0x0000001d001d7308 */ /* 0x000ee20000000800 */
[----:B0-----:R-:W-:Y:S01]  /*2af0*/  FADD.FTZ R11, R24, R25 ;  /* 0x00000019180b7221 */ /* 0x001fe20000010000 */
[----:B------:R-:W-:Y:S01]  /*2b00*/  FADD.FTZ R15, R43, R14 ;  /* 0x0000000e2b0f7221 */ /* 0x000fe20000010000 */
[--C-:B------:R-:W-:Y:S01]  /*2b10*/  FFMA.FTZ R64, R64, UR7, -R7.reuse ;  /* 0x0000000740407c23 */ /* 0x100fe20008010807 */
[--C-:B------:R-:W-:Y:S01]  /*2b20*/  FFMA.FTZ R65, R65, UR7, -R7.reuse ;  /* 0x0000000741417c23 */ /* 0x100fe20008010807 */
[----:B------:R-:W-:Y:S01]  /*2b30*/  FFMA.FTZ R68, R68, UR7, -R7 ;  /* 0x0000000744447c23 */ /* 0x000fe20008010807 */
[----:B------:R-:W-:Y:S01]  /*2b40*/  FADD.FTZ R14, R46, R15 ;  /* 0x0000000f2e0e7221 */ /* 0x000fe20000010000 */
[----:B------:R-:W-:Y:S01]  /*2b50*/  FFMA.FTZ R69, R69, UR7, -R7 ;  /* 0x0000000745457c23 */ /* 0x000fe20008010807 */
[----:B------:R-:W0:Y:S01]  /*2b60*/  MUFU.EX2 R32, R32 ;  /* 0x0000002000207308 */ /* 0x000e220000000800 */
[----:B--2---:R-:W-:Y:S01]  /*2b70*/  FADD.FTZ R6, R28, R11 ;  /* 0x0000000b1c067221 */ /* 0x004fe20000010000 */
[----:B------:R-:W-:-:S02]  /*2b80*/  IMAD.U32 R11, RZ, RZ, UR39 ;  /* 0x00000027ff0b7e24 */ /* 0x000fc4000f8e00ff */
[----:B------:R-:W-:Y:S01]  /*2b90*/  FADD.FTZ R15, R47, R14 ;  /* 0x0000000e2f0f7221 */ /* 0x000fe20000010000 */
[----:B------:R-:W-:Y:S02]  /*2ba0*/  F2FP.BF16.F32.PACK_AB R167, R55, R54 ;  /* 0x0000003637a7723e */ /* 0x000fe400000010ff */
[----:B------:R-:W-:Y:S01]  /*2bb0*/  F2FP.BF16.F32.PACK_AB R152, R25, R24 ;  /* 0x000000181998723e */ /* 0x000fe200000010ff */
[----:B------:R-:W2:Y:S01]  /*2bc0*/  MUFU.EX2 R33, R33 ;  /* 0x0000002100217308 */ /* 0x000ea20000000800 */
[----:B---3--:R-:W-:Y:S01]  /*2bd0*/  FADD.FTZ R13, R29, R6 ;  /* 0x000000061d0d7221 */ /* 0x008fe20000010000 */
[----:B------:R-:W-:Y:S01]  /*2be0*/  @!P2 VIADD R6, R11, 0x22840 ;  /* 0x000228400b06a836 */ /* 0x000fe20000000000 */
[----:B------:R-:W-:-:S04]  /*2bf0*/  F2FP.BF16.F32.PACK_AB R154, R29, R28 ;  /* 0x0000001c1d9a723e */ /* 0x000fc800000010ff */
[----:B------:R-:W-:Y:S01]  /*2c00*/  @!P2 PRMT R6, RZ, 0x654, R6 ;  /* 0x00000654ff06a816 */ /* 0x000fe20000000006 */
[----:B------:R-:W3:Y:S01]  /*2c10*/  MUFU.EX2 R36, R36 ;  /* 0x0000002400247308 */ /* 0x000ee20000000800 */
[----:B0-----:R-:W-:Y:S01]  /*2c20*/  FADD.FTZ R12, R32, R13 ;  /* 0x0000000d200c7221 */ /* 0x001fe20000010000 */
[----:B------:R0:W-:Y:S06]  /*2c30*/  BAR.ARV R9, 0x100 ;  /* 0x000400090000751d */ /* 0x0001ec0000002000 */
[----:B------:R-:W4:Y:S01]  /*2c40*/  MUFU.EX2 R37, R37 ;  /* 0x0000002500257308 */ /* 0x000f220000000800 */
[C---:B--2---:R-:W-:Y:S01]  /*2c50*/  FADD.FTZ R13, R33.reuse, R12 ;  /* 0x0000000c210d7221 */ /* 0x044fe20000010000 */
[----:B------:R2:W-:Y:S01]  /*2c60*/  @!P2 SYNCS.ARRIVE.TRANS64.RED.A1T0 RZ, [R6+URZ], RZ ;  /* 0x000000ff06ffa9a7 */ /* 0x0005e2000810043f */
[----:B------:R-:W-:-:S05]  /*2c70*/  F2FP.BF16.F32.PACK_AB R156, R33, R32 ;  /* 0x00000020219c723e */ /* 0x000fca00000010ff */
[----:B------:R-:W2:Y:S01]  /*2c80*/  MUFU.EX2 R40, R40 ;  /* 0x0000002800287308 */ /* 0x000ea20000000800 */
[----:B---3--:R-:W-:-:S07]  /*2c90*/  FADD.FTZ R12, R36, R13 ;  /* 0x0000000d240c7221 */ /* 0x008fce0000010000 */
        /* <DEDUP_REMOVED lines=50> */
[----:B----4-:R-:W-:-:S04]  /*2fc0*/  FADD.FTZ R12, R70, R13 ;  /* 0x0000000d460c7221 */ /* 0x010fc80000010000 */
[C---:B------:R-:W-:Y:S01]  /*2fd0*/  FADD.FTZ R7, R175.reuse, R12 ;  /* 0x0000000caf077221 */ /* 0x040fe20000010000 */
[----:B------:R-:W-:Y:S02]  /*2fe0*/  F2FP.BF16.F32.PACK_AB R175, R175, R70 ;  /* 0x00000046afaf723e */ /* 0x000fe400000010ff */
[----:B------:R-:W4:Y:S01]  /*2ff0*/  MUFU.EX2 R65, R65 ;  /* 0x0000004100417308 */ /* 0x000f220000000800 */
[C---:B--2---:R-:W-:Y:S01]  /*3000*/  FADD.FTZ R13, R61.reuse, R6 ;  /* 0x000000063d0d7221 */ /* 0x044fe20000010000 */
[----:B------:R-:W-:-:S06]  /*3010*/  F2FP.BF16.F32.PACK_AB R170, R61, R60 ;  /* 0x0000003c3daa723e */ /* 0x000fcc00000010ff */
[----:B------:R-:W2:Y:S01]  /*3020*/  MUFU.EX2 R68, R68 ;  /* 0x0000004400447308 */ /* 0x000ea20000000800 */
[----:B---3--:R-:W-:-:S07]  /*3030*/  FADD.FTZ R6, R64, R13 ;  /* 0x0000000d40067221 */ /* 0x008fce0000010000 */
[----:B------:R-:W3:Y:S01]  /*3040*/  MUFU.EX2 R69, R69 ;  /* 0x0000004500457308 */ /* 0x000ee20000000800 */
[C---:B----4-:R-:W-:Y:S01]  /*3050*/  FADD.FTZ R13, R65.reuse, R6 ;  /* 0x00000006410d7221 */ /* 0x050fe20000010000 */
[----:B------:R-:W-:-:S03]  /*3060*/  F2FP.BF16.F32.PACK_AB R172, R65, R64 ;  /* 0x0000004041ac723e */ /* 0x000fc600000010ff */
[----:B--2---:R-:W-:-:S04]  /*3070*/  FADD.FTZ R6, R68, R13 ;  /* 0x0000000d44067221 */ /* 0x004fc80000010000 */
[C---:B---3--:R-:W-:Y:S01]  /*3080*/  FADD.FTZ R6, R69.reuse, R6 ;  /* 0x0000000645067221 */ /* 0x048fe20000010000 */
[----:B------:R-:W-:Y:S01]  /*3090*/  F2FP.BF16.F32.PACK_AB R174, R69, R68 ;  /* 0x0000004445ae723e */ /* 0x000fe200000010ff */
[----:B0-----:R-:W-:Y:S06]  /*30a0*/  @!P0 BRA `(.L_x_4236) ;  /* 0x0000000000048947 */ /* 0x001fec0003800000 */
[----:B------:R-:W-:Y:S01]  /*30b0*/  BPT.TRAP 0x1 ;  /* 0x000000040000795c */ /* 0x000fe20000300000 */
.L_x_4236:
[----:B------:R0:W2:Y:S01]  /*30c0*/  SYNCS.PHASECHK.TRANS64.TRYWAIT P3, [UR39+0x22850], R10 ;  /* 0x0228500aff0075a7 */ /* 0x0000a20008060167 */
[----:B------:R-:W-:Y:S05]  /*30d0*/  @!P0 BRA `(.L_x_4237) ;  /* 0x0000000000048947 */ /* 0x000fea0003800000 */
[----:B------:R-:W-:Y:S01]  /*30e0*/  BPT.TRAP 0x1 ;  /* 0x000000040000795c */ /* 0x000fe20000300000 */
.L_x_4237:
[----:B--2---:R-:W-:Y:S05]  /*30f0*/  @P3 BRA `(.L_x_4238) ;  /* 0x0000000000083947 */ /* 0x004fea0003800000 */
[----:B------:R-:W2:Y:S02]  /*3100*/  SYNCS.PHASECHK.TRANS64.TRYWAIT P3, [UR39+0x22850], R10 ;  /* 0x0228500aff0075a7 */ /* 0x000ea40008060167 */
[----:B--2---:R-:W-:Y:S05]  /*3110*/  @!P3 BRA `(.L_x_4239) ;  /* 0x000000b00050b947 */ /* 0x004fea0003800000 */
.L_x_4238:
[----:B------:R3:W-:Y:S01]  /*3120*/  BAR.SYNC.DEFER_BLOCKING R0, 0x100 ;  /* 0x000400000000751d */ /* 0x0007e20000010000 */
[----:B------:R-:W-:Y:S01]  /*3130*/  UIADD3 UR4, UR39, 0x400, URZ ;  /* 0x0000040027047890 */ /* 0x000fe2000fffe03f */
[----:B--2---:R-:W-:Y:S01]  /*3140*/  @!P2 VIADD R11, R11, 0x22860 ;  /* 0x000228600b0ba836 */ /* 0x004fe20000000000 */
[----:B------:R-:W-:Y:S02]  /*3150*/  UIADD3 UR26, UR41, -0x2, URZ ;  /* 0xfffffffe291a7890 */ /* 0x000fe4000fffe03f */
[----:B------:R-:W-:Y:S01]  /*3160*/  USHF.R.U32.HI UR4, URZ, 0x4, UR4 ;  /* 0x000000043f047899 */ /* 0x000fe20008011604 */
[----:B------:R-:W-:Y:S01]  /*3170*/  UMOV UR15, 0x40000040 ;  /* 0x40000040000f7882 */ /* 0x000fe20000000000 */
[----:B------:R-:W-:Y:S02]  /*3180*/  @!P2 PRMT R11, RZ, 0x654, R11 ;  /* 0x00000654ff0ba816 */ /* 0x000fe4000000000b */
[----:B------:R-:W-:-:S04]  /*3190*/  ULOP3.LUT UR4, UR4, 0x3fff, URZ, 0xc0, !UPT ;  /* 0x00003fff04047892 */ /* 0x000fc8000f8ec03f */
[----:B------:R-:W-:-:S04]  /*31a0*/  ULOP3.LUT UR24, UR4, 0x3000000, URZ, 0xfc, !UPT ;  /* 0x0300000004187892 */ /* 0x000fc8000f8efc3f */
        /* <DEDUP_REMOVED lines=34> */
[----:B------:R-:W2:Y:S02]  /*33d0*/  S2UR UR4, SR_CTAID.X ;  /* 0x00000000000479c3 */ /* 0x000ea40000002500 */
[----:B--2---:R-:W-:-:S03]  /*33e0*/  USHF.L.U32 UR10, UR4, 0x7, URZ ;  /* 0x00000007040a7899 */ /* 0x004fc6000800063f */
[----:B------:R-:W-:Y:S02]  /*33f0*/  @UP0 ULDC UR4, c[0x0][0x44c] ;  /* 0x0001130000040ab9 */ /* 0x000fe40000000800 */
[----:B------:R-:W-:Y:S01]  /*3400*/  UIMAD.WIDE.U32 UR4, UR10, UR4, URZ ;  /* 0x000000040a0472a5 */ /* 0x000fe2000f8e003f */
[----:B------:R-:W-:Y:S02]  /*3410*/  WARPGROUP.DEPBAR.LE gsb0, 0x0 ;  /* 0x00008000000079c5 */ /* 0x000fe40000010000 */
[----:B------:R-:W-:-:S15]  /*3420*/  WARPGROUP.ARRIVE ;  /* 0x00000000000079c5 */ /* 0x000fde0000000000 */
[----:B------:R-:W-:Y:S01]  /*3430*/  HGMMA.64x256x16.F32.BF16 R24, R172, gdesc[UR12].tnspB, R24, gsb0 ;  /* 0x43e0000cac187df0 */ /* 0x000fe20008001818 */
[----:B------:R-:W-:Y:S02]  /*3440*/  @UP0 ULDC UR14, c[0x0][0x450] ;  /* 0x00011400000e0ab9 */ /* 0x000fe40000000800 */
[----:B------:R-:W-:-:S04]  /*3450*/  @UP0 USHF.R.U32.HI UR10, URZ, UR14, UR5 ;  /* 0x0000000e3f0a0299 */ /* 0x000fc80008011605 */
[----:B------:R-:W-:-:S04]  /*3460*/  UIADD3 UR4, UR10, -UR11, UR40 ;  /* 0x8000000b0a047290 */ /* 0x000fc8000fffe028 */
[----:B------:R-:W-:-:S04]  /*3470*/  UIMAD.WIDE UR4, UR4, 0x2aaaaaab, URZ ;  /* 0x2aaaaaab040478a5 */ /* 0x000fc8000f8e023f */
[----:B------:R-:W-:-:S04]  /*3480*/  USHF.R.U32.HI UR4, URZ, 0x1f, UR5 ;  /* 0x0000001f3f047899 */ /* 0x000fc80008011605 */
[----:B------:R-:W-:-:S03]  /*3490*/  ULEA.HI.SX32 UR4, UR5, UR4, 0x1c ;  /* 0x0000000405047291 */ /* 0x000fc6000f8fe23f */
[----:B------:R-:W-:Y:S01]  /*34a0*/  UMOV UR5, URZ ;  /* 0x0000003f00057c82 */ /* 0x000fe20008000000 */
[----:B------:R-:W-:-:S04]  /*34b0*/  UISETP.LT.AND UP1, UPT, UR38, UR4, UPT ;  /* 0x000000042600728c */ /* 0x000fc8000bf21270 */
[----:B------:R-:W-:-:S03]  /*34c0*/  USEL UR25, UR38, UR4, !UP1 ;  /* 0x0000000426197287 */ /* 0x000fc6000c800000 */
[----:B------:R-:W-:Y:S01]  /*34d0*/  UMOV UR4, URZ ;  /* 0x0000003f00047c82 */ /* 0x000fe20008000000 */
[----:B------:R-:W-:-:S06]  /*34e0*/  UISETP.GE.AND UP1, UPT, UR26, UR25, UPT ;  /* 0x000000191a00728c */ /* 0x000fcc000bf26270 */
[----:B------:R-:W-:Y:S01]  /*34f0*/  PLOP3.LUT P3, PT, PT, PT, UP1, 0x80, 0x0 ;  /* 0x000000000000781c */ /* 0x000fe20003f6f018 */
[----:B------:R-:W-:Y:S02]  /*3500*/  WARPGROUP.DEPBAR.LE gsb0, 0x0 ;  /* 0x00008000000079c5 */ /* 0x000fe40000010000 */
[----:B------:R3:W-:Y:S10]  /*3510*/  @!P2 SYNCS.ARRIVE.TRANS64.RED.A1T0 RZ, [R11+URZ], RZ ;  /* 0x000000ff0bffa9a7 */ /* 0x0007f4000810043f */
[----:B---3--:R-:W-:Y:S05]  /*3520*/  @!P3 BRA `(.L_x_4240) ;  /* 0x000000240010b947 */ /* 0x008fea0003800000 */
[----:B------:R-:W-:Y:S01]  /*3530*/  IMAD.MOV.U32 R11, RZ, RZ, R5 ;  /* 0x000000ffff0b7224 */ /* 0x000fe200078e0005 */
[----:B------:R-:W-:Y:S01]  /*3540*/  MOV R12, R8 ;  /* 0x00000008000c7202 */ /* 0x000fe20000000f00 */
[----:B------:R-:W-:Y:S01]  /*3550*/  UMOV UR4, URZ ;  /* 0x0000003f00047c82 */ /* 0x000fe20008000000 */
[----:B------:R-:W-:Y:S01]  /*3560*/  UMOV UR5, URZ ;  /* 0x0000003f00057c82 */ /* 0x000fe20008000000 */
[----:B------:R-:W-:Y:S01]  /*3570*/  ULDC UR27, c[0x0][0x288] ;  /* 0x0000a200001b7ab9 */ /* 0x000fe20000000800 */
[----:B------:R-:W-:Y:S01]  /*3580*/  ULDC UR28, c[0x0][0x2f0] ;  /* 0x0000bc00001c7ab9 */ /* 0x000fe20000000800 */
[----:B------:R-:W-:-:S05]  /*3590*/  ULDC UR7, c[0x0][0x988] ;  /* 0x0002620000077ab9 */ /* 0x000fca0000000800 */
.L_x_4249:
[----:B------:R-:W-:-:S04]  /*35a0*/  UIADD3 UR5, UR5, 0x1, URZ ;  /* 0x0000000105057890 */ /* 0x000fc8000fffe03f */
[----:B------:R-:W-:-:S04]  /*35b0*/  UISETP.NE.AND UP1, UPT, UR5, 0x2, UPT ;  /* 0x000000020500788c */ /* 0x000fc8000bf25270 */
[----:B------:R-:W-:Y:S02]  /*35c0*/  USEL UR10, URZ, 0x1, UP1 ;  /* 0x000000013f0a7887 */ /* 0x000fe40008800000 */
[----:B------:R-:W-:Y:S02]  /*35d0*/  USEL UR5, UR5, URZ, UP1 ;  /* 0x0000003f05057287 */ /* 0x000fe40008800000 */
[----:B------:R-:W-:Y:S01]  /*35e0*/  ULOP3.LUT UR4, UR4, UR10, URZ, 0x3c, !UPT ;  /* 0x0000000a04047292 */ /* 0x000fe2000f8e3c3f */
[----:B---3--:R-:W-:Y:S11]  /*35f0*/  @!P0 BRA `(.L_x_4241) ;  /* 0x0000000000048947 */ /* 0x008ff60003800000 */
[----:B------:R-:W-:Y:S01]  /*3600*/  BPT.TRAP 0x1 ;  /* 0x000000040000795c */ /* 0x000fe20000300000 */
.L_x_4241:
[----:B------:R-:W-:Y:S01]  /*3610*/  ULEA UR29, UR5, UR39, 0x3 ;  /* 0x00000027051d7291 */ /* 0x000fe2000f8e183f */
[----:B01----:R-:W-:-:S05]  /*3620*/  IMAD.U32 R10, RZ, RZ, UR4 ;  /* 0x00000004ff0a7e24 */ /* 0x003fca000f8e00ff */
[----:B------:R-:W-:-:S04]  /*3630*/  SHF.L.U32 R10, R10, 0x1f, RZ ;  /* 0x0000001f0a0a7819 */ /* 0x000fc800000006ff */
[----:B------:R0:W1:Y:S01]  /*3640*/  SYNCS.PHASECHK.TRANS64.TRYWAIT P3, [UR29+0x22830], R10 ;  /* 0x0228300aff0075a7 */ /* 0x000062000806015d */
[----:B------:R-:W-:Y:S05]  /*3650*/  @!P0 BRA `(.L_x_4242) ;  /* 0x0000000000048947 */ /* 0x000fea0003800000 */
[----:B------:R-:W-:Y:S01]  /*3660*/  BPT.TRAP 0x1 ;  /* 0x000000040000795c */ /* 0x000fe20000300000 */
.L_x_4242:
[----:B-1----:R-:W-:Y:S05]  /*3670*/  @P3 BRA `(.L_x_4243) ;  /* 0x0000000000083947 */ /* 0x002fea0003800000 */
[----:B------:R-:W1:Y:S02]  /*3680*/  SYNCS.PHASECHK.TRANS64.TRYWAIT P3, [UR29+0x22830], R10 ;  /* 0x0228300aff0075a7 */ /* 0x000e64000806015d */
[----:B-1----:R-:W-:Y:S05]  /*3690*/  @!P3 BRA `(.L_x_4244) ;  /* 0x000000ac0004b947 */ /* 0x002fea0003800000 */
.L_x_4243:
[----:B------:R-:W-:Y:S01]  /*36a0*/  UIMAD UR10, UR5, 0x300, UR6 ;  /* 0x00000300050a78a4 */ /* 0x000fe2000f8e0206 */
[----:B------:R-:W-:Y:S01]  /*36b0*/  WARPGROUP.ARRIVE ;  /* 0x00000000000079c5 */ /* 0x000fe20000000000 */
[----:B------:R-:W-:Y:S01]  /*36c0*/  UMOV UR11, 0x40000040 ;  /* 0x40000040000b7882 */ /* 0x000fe20000000000 */
[----:B------:R-:W-:Y:S01]  /*36d0*/  UMOV UR15, 0x40000040 ;  /* 0x40000040000f7882 */ /* 0x000fe20000000000 */
[----:B------:R-:W-:Y:S01]  /*36e0*/  UIADD3 UR14, UR10, 0x2, URZ ;  /* 0x000000020a0e7890 */ /* 0x000fe2000fffe03f */
[----:B------:R-:W-:Y:S01]  /*36f0*/  IMAD.MOV.U32 R13, RZ, RZ, R4 ;  /* 0x000000ffff0d7224 */ /* 0x000fe200078e0004 */
[----:B------:R-:W-:Y:S01]  /*3700*/  UIADD3 UR18, UR10, 0x4, URZ ;  /* 0x000000040a127890 */ /* 0x000fe2000fffe03f */
[----:B------:R-:W-:Y:S01]  /*3710*/  IMAD.MOV.U32 R8, RZ, RZ, -0x2 ;  /* 0xfffffffeff087424 */ /* 0x000fe200078e00ff */
[----:B------:R-:W-:Y:S01]  /*3720*/  UMOV UR19, 0x40000040 ;  /* 0x4000004000137882 */ /* 0x000fe20000000000 */
[----:B------:R-:W-:Y:S01]  /*3730*/  HGMMA.64x96x16.F32.BF16 R152, gdesc[UR8], RZ, !UPT, gsb0 ;  /* 0x01600000089879f0 */ /* 0x000fe2000c0018ff */
[----:B------:R-:W-:Y:S01]  /*3740*/  UIADD3 UR22, UR10, 0x6, URZ ;  /* 0x000000060a167890 */ /* 0x000fe2000fffe03f */
[----:B------:R-:W-:Y:S01]  /*3750*/  IMAD.U32 R9, RZ, RZ, UR28 ;  /* 0x0000001cff097e24 */ /* 0x000fe2000f8e00ff */
[----:B------:R-:W-:Y:S01]  /*3760*/  UMOV UR23, 0x40000040 ;  /* 0x4000004000177882 */ /* 0x000fe20000000000 */
[----:B------:R-:W-:-:S02]  /*3770*/  @UP0 ULDC UR10, c[0x0][0x44c] ;  /* 0x00011300000a0ab9 */ /* 0x000fc40000000800 */
[----:B-1----:R-:W-:Y:S01]  /*3780*/  @P1 IMAD.HI.U32 R5, R4, UR10, RZ ;  /* 0x0000000a04051c27 */ /* 0x002fe2000f8e00ff */
[----:B------:R-:W-:-:S04]  /*3790*/  @UP0 ULDC UR10, c[0x0][0x450] ;  /* 0x00011400000a0ab9 */ /* 0x000fc80000000800 */
[----:B------:R-:W-:Y:S01]  /*37a0*/  @P1 SHF.R.U32.HI R13, RZ, UR10, R5 ;  /* 0x0000000aff0d1c19 */ /* 0x000fe20008011605 */
[----:B------:R-:W-:Y:S02]  /*37b0*/  UMOV UR10, 0x1 ;  /* 0x00000001000a7882 */ /* 0x000fe40000000000 */
[----:B------:R-:W-:Y:S02]  /*37c0*/  UIMAD UR10, UR26, -0x60, UR10 ;  /* 0xffffffa01a0a78a4 */ /* 0x000fe4000f8e020a */
[----:B------:R-:W1:Y:S04]  /*37d0*/  SHFL.IDX PT, R5, R13, 0x1, 0x1c1f ;  /* 0x003c1f000d057f89 */ /* 0x000e6800000e0000 */
[----:B------:R-:W-:-:S04]  /*37e0*/  IMAD R8, R3, R8, UR10 ;  /* 0x0000000a03087e24 */ /* 0x000fc8000f8e0208 */
[----:B------:R-:W-:-:S05]  /*37f0*/  IMAD R8, R9, UR36, R8 ;  /* 0x0000002409087c24 */ /* 0x000fca000f8e0208 */
[----:B-1----:R-:W-:-:S04]  /*3800*/  IADD3 R5, R5, -UR27, R8 ;  /* 0x8000001b05057c10 */ /* 0x002fc8000fffe008 */
[C---:B------:R-:W-:Y:S02]  /*3810*/  ISETP.GT.AND P3, PT, R5.reuse, RZ, PT ;  /* 0x000000ff0500720c */ /* 0x040fe40003f64270 */
        /* <DEDUP_REMOVED lines=12> */
[----:B------:R-:W-:Y:S02]  /*38e0*/  ISETP.GT.AND P3, PT, R5, 0x8, PT ;  /* 0x000000080500780c */ /* 0x000fe40003f64270 */
[----:B------:R-:W-:Y:S02]  /*38f0*/  FSEL R155, R155, -INF , P4 ;  /* 0xff8000009b9b7808 */ /* 0x000fe40002000000 */
[----:B------:R-:W-:-:S02]  /*3900*/  FMNMX.FTZ R14, R21, R11, !PT ;  /* 0x0000000b150e7209 */ /* 0x000fc40007810000 */
[----:B------:R-:W-:Y:S02]  /*3910*/  ISETP.GT.AND P4, PT, R5, 0x9, PT ;  /* 0x000000090500780c */ /* 0x000fe40003f84270 */
[----:B------:R-:W-:Y:S02]  /*3920*/  FSEL R19, R158, -INF , P3 ;  /* 0xff8000009e137808 */ /* 0x000fe40001800000 */
[----:B------:R-:W-:Y:S02]  /*3930*/  FMNMX.FTZ R14, R155, R14, !PT ;  /* 0x0000000e9b0e7209 */ /* 0x000fe40007810000 */
        /* <DEDUP_REMOVED lines=60> */
[----:B------:R-:W-:Y:S02]  /*3d00*/  FSEL R199, R199, -INF , P4 ;  /* 0xff800000c7c77808 */ /* 0x000fe40002000000 */
[----:B------:R-:W-:Y:S02]  /*3d10*/  FMNMX.FTZ R14, R198, R5, !PT ;  /* 0x00000005c60e7209 */ /* 0x000fe40007810000 */
[----:B------:R-:W1:Y:S02]  /*3d20*/  SHFL.IDX PT, R5, R13, RZ, 0x1c1f ;  /* 0x001c1fff0d057589 */ /* 0x000e6400000e0000 */
[----:B------:R-:W-:-:S05]  /*3d30*/  FMNMX.FTZ R14, R199, R14, !PT ;  /* 0x0000000ec70e7209 */ /* 0x000fca0007810000 */
[----:B------:R-:W2:Y:S01]  /*3d40*/  SHFL.BFLY PT, R9, R14, 0x2, 0x1f ;  /* 0x0c401f000e097f89 */ /* 0x000ea200000e0000 */
[----:B-1----:R-:W-:-:S04]  /*3d50*/  IADD3 R8, R5, -UR27, R8 ;  /* 0x8000001b05087c10 */ /* 0x002fc8000fffe008 */
[C---:B------:R-:W-:Y:S02]  /*3d60*/  ISETP.GT.AND P3, PT, R8.reuse, RZ, PT ;  /* 0x000000ff0800720c */ /* 0x040fe40003f64270 */
[----:B------:R-:W-:Y:S02]  /*3d70*/  ISETP.GT.AND P4, PT, R8, 0x1, PT ;  /* 0x000000010800780c */ /* 0x000fe40003f84270 */
[----:B--2---:R-:W-:Y:S02]  /*3d80*/  FMNMX.FTZ R15, R14, R9, !PT ;  /* 0x000000090e0f7209 */ /* 0x004fe40007810000 */
[----:B------:R-:W-:Y:S02]  /*3d90*/  FSEL R9, R152, -INF , P3 ;  /* 0xff80000098097808 */ /* 0x000fe40001800000 */
[----:B------:R-:W-:Y:S01]  /*3da0*/  ISETP.GT.AND P5, PT, R8, 0x8, PT ;  /* 0x000000080800780c */ /* 0x000fe20003fa4270 */
[----:B------:R-:W1:Y:S01]  /*3db0*/  SHFL.BFLY PT, R16, R15, 0x1, 0x1f ;  /* 0x0c201f000f107f89 */ /* 0x000e6200000e0000 */
[----:B------:R-:W-:-:S02]  /*3dc0*/  FSEL R13, R153, -INF , P4 ;  /* 0xff800000990d7808 */ /* 0x000fc40002000000 */
[----:B------:R-:W-:Y:S02]  /*3dd0*/  FMNMX.FTZ R14, R9, R12, !PT ;  /* 0x0000000c090e7209 */ /* 0x000fe40007810000 */
[----:B------:R-:W-:Y:S02]  /*3de0*/  ISETP.GT.AND P3, PT, R8, 0x9, PT ;  /* 0x000000090800780c */ /* 0x000fe40003f64270 */
[----:B------:R-:W-:Y:S02]  /*3df0*/  FSEL R156, R156, -INF , P5 ;  /* 0xff8000009c9c7808 */ /* 0x000fe40002800000 */
[----:B------:R-:W-:Y:S02]  /*3e00*/  FMNMX.FTZ R23, R13, R14, !PT ;  /* 0x0000000e0d177209 */ /* 0x000fe40007810000 */
[----:B------:R-:W-:Y:S02]  /*3e10*/  ISETP.GT.AND P5, PT, R8, 0x10, PT ;  /* 0x000000100800780c */ /* 0x000fe40003fa4270 */
[----:B------:R-:W-:-:S02]  /*3e20*/  FMNMX.FTZ R14, R156, R23, !PT ;  /* 0x000000179c0e7209 */ /* 0x000fc40007810000 */
[----:B------:R-:W-:Y:S02]  /*3e30*/  FSEL R160, R160, -INF , P5 ;  /* 0xff800000a0a07808 */ /* 0x000fe40002800000 */
[----:B------:R-:W-:-:S04]  /*3e40*/  ISETP.GT.AND P5, PT, R8, 0x18, PT ;  /* 0x000000180800780c */ /* 0x000fc80003fa4270 */
[----:B------:R-:W-:Y:S02]  /*3e50*/  FSEL R164, R164, -INF , P5 ;  /* 0xff800000a4a47808 */ /* 0x000fe40002800000 */
[C---:B------:R-:W-:Y:S02]  /*3e60*/  ISETP.GT.AND P5, PT, R8.reuse, 0x20, PT ;  /* 0x000000200800780c */ /* 0x040fe40003fa4270 */
[----:B-1----:R-:W-:Y:S02]  /*3e70*/  FMNMX.FTZ R5, R15, R16, !PT ;  /* 0x000000100f057209 */ /* 0x002fe40007810000 */
[----:B------:R-:W-:Y:S02]  /*3e80*/  FSEL R15, R157, -INF , P3 ;  /* 0xff8000009d0f7808 */ /* 0x000fe40001800000 */
[C---:B------:R-:W-:Y:S01]  /*3e90*/  FSETP.NEU.FTZ.AND P4, PT, R5.reuse, -INF , PT ;  /* 0xff8000000500780b */ /* 0x040fe20003f9d000 */
[----:B------:R-:W-:Y:S01]  /*3ea0*/  FMUL.FTZ R22, R5, UR7 ;  /* 0x0000000705167c20 */ /* 0x000fe20008410000 */
[----:B------:R-:W-:-:S02]  /*3eb0*/  ISETP.GT.AND P3, PT, R8, 0x11, PT ;  /* 0x000000110800780c */ /* 0x000fc40003f64270 */
[----:B------:R-:W-:Y:S02]  /*3ec0*/  FSEL R168, R168, -INF , P5 ;  /* 0xff800000a8a87808 */ /* 0x000fe40002800000 */
[----:B------:R-:W-:Y:S02]  /*3ed0*/  FSEL R22, R22, RZ, P4 ;  /* 0x000000ff16167208 */ /* 0x000fe40002000000 */
[----:B------:R-:W-:Y:S02]  /*3ee0*/  FSEL R161, R161, -INF , P3 ;  /* 0xff800000a1a17808 */ /* 0x000fe40001800000 */
[----:B------:R-:W-:Y:S01]  /*3ef0*/  ISETP.GT.AND P3, PT, R8, 0x19, PT ;  /* 0x000000190800780c */ /* 0x000fe20003f64270 */
[--C-:B------:R-:W-:Y:S01]  /*3f00*/  FFMA.FTZ R18, R21, UR7, -R22.reuse ;  /* 0x0000000715127c23 */ /* 0x100fe20008010816 */
[----:B------:R-:W-:Y:S01]  /*3f10*/  FMNMX.FTZ R21, R15, R14, !PT ;  /* 0x0000000e0f157209 */ /* 0x000fe20007810000 */
[--C-:B------:R-:W-:Y:S01]  /*3f20*/  FFMA.FTZ R153, R155, UR7, -R22.reuse ;  /* 0x000000079b997c23 */ /* 0x100fe20008010816 */
[----:B------:R-:W-:Y:S01]  /*3f30*/  FSEL R165, R165, -INF , P3 ;  /* 0xff800000a5a57808 */ /* 0x000fe20001800000 */
[--C-:B------:R-:W-:Y:S01]  /*3f40*/  FFMA.FTZ R155, R19, UR7, -R22.reuse ;  /* 0x00000007139b7c23 */ /* 0x100fe20008010816 */
[----:B------:R-:W-:Y:S01]  /*3f50*/  FMNMX.FTZ R16, R160, R21, !PT ;  /* 0x00000015a0107209 */ /* 0x000fe20007810000 */
[----:B------:R1:W-:Y:S01]  /*3f60*/  MUFU.EX2 R14, R18 ;  /* 0x00000012000e7308 */ /* 0x0003e20000000800 */
[C---:B------:R-:W-:Y:S01]  /*3f70*/  ISETP.GT.AND P3, PT, R8.reuse, 0x21, PT ;  /* 0x000000210800780c */ /* 0x040fe20003f64270 */
        /* <DEDUP_REMOVED lines=10> */
[----:B------:R-:W-:Y:S01]  /*4020*/  MUFU.EX2 R153, R153 ;  /* 0x0000009900997308 */ /* 0x000fe20000000800 */
        /* <DEDUP_REMOVED lines=10> */
[----:B------:R-:W-:Y:S01]  /*40d0*/  FSEL R173, R173, -INF , P3 ;  /* 0xff800000adad7808 */ /* 0x000fe20001800000 */
[----:B------:R-:W-:Y:S01]  /*40e0*/  FFMA.FTZ R23, R194, UR7, -R22 ;  /* 0x00000007c2177c23 */ /* 0x000fe20008010816 */
[----:B-1----:R-:W-:-:S02]  /*40f0*/  FMNMX.FTZ R18, R172, R19, !PT ;  /* 0x00000013ac127209 */ /* 0x002fc40007810000 */
[----:B------:R-:W-:Y:S01]  /*4100*/  ISETP.GT.AND P3, PT, R8, 0x31, PT ;  /* 0x000000310800780c */ /* 0x000fe20003f64270 */
[----:B------:R1:W-:Y:S01]  /*4110*/  MUFU.EX2 R16, R159 ;  /* 0x0000009f00107308 */ /* 0x0003e20000000800 */
[----:B------:R-:W-:Y:S02]  /*4120*/  FSEL R176, R176, -INF , P5 ;  /* 0xff800000b0b07808 */ /* 0x000fe40002800000 */
[----:B------:R-:W-:Y:S02]  /*4130*/  FMNMX.FTZ R17, R173, R18, !PT ;  /* 0x00000012ad117209 */ /* 0x000fe40007810000 */
[----:B------:R-:W-:Y:S02]  /*4140*/  ISETP.GT.AND P5, PT, R8, 0x38, PT ;  /* 0x000000380800780c */ /* 0x000fe40003fa4270 */
[----:B------:R-:W-:Y:S01]  /*4150*/  FSEL R177, R177, -INF , P3 ;  /* 0xff800000b1b17808 */ /* 0x000fe20001800000 */
[----:B------:R-:W-:Y:S01]  /*4160*/  MUFU.EX2 R157, R157 ;  /* 0x0000009d009d7308 */ /* 0x000fe20000000800 */
[----:B------:R-:W-:Y:S01]  /*4170*/  FMNMX.FTZ R18, R176, R17, !PT ;  /* 0x00000011b0127209 */ /* 0x000fe20007810000 */
[--C-:B-1----:R-:W-:Y:S01]  /*4180*/  FFMA.FTZ R159, R166, UR7, -R22.reuse ;  /* 0x00000007a69f7c23 */ /* 0x102fe20008010816 */
[----:B------:R-:W-:Y:S01]  /*4190*/  ISETP.GT.AND P3, PT, R8, 0x39, PT ;  /* 0x000000390800780c */ /* 0x000fe20003f64270 */
[----:B------:R-:W-:Y:S01]  /*41a0*/  FFMA.FTZ R166, R187, UR7, -R22 ;  /* 0x00000007bba67c23 */ /* 0x000fe20008010816 */
[----:B------:R-:W-:-:S02]  /*41b0*/  FSEL R180, R180, -INF , P5 ;  /* 0xff800000b4b47808 */ /* 0x000fc40002800000 */
[----:B------:R-:W-:Y:S01]  /*41c0*/  FMNMX.FTZ R17, R177, R18, !PT ;  /* 0x00000012b1117209 */ /* 0x000fe20007810000 */
[----:B------:R-:W-:Y:S01]  /*41d0*/  MUFU.EX2 R159, R159 ;  /* 0x0000009f009f7308 */ /* 0x000fe20000000800 */
[----:B------:R-:W-:Y:S02]  /*41e0*/  ISETP.GT.AND P5, PT, R8, 0x40, PT ;  /* 0x000000400800780c */ /* 0x000fe40003fa4270 */
[----:B------:R-:W-:Y:S02]  /*41f0*/  FSEL R181, R181, -INF , P3 ;  /* 0xff800000b5b57808 */ /* 0x000fe40001800000 */
[----:B------:R-:W-:Y:S02]  /*4200*/  FMNMX.FTZ R20, R180, R17, !PT ;  /* 0x00000011b4147209 */ /* 0x000fe40007810000 */
[----:B------:R-:W-:Y:S01]  /*4210*/  ISETP.GT.AND P3, PT, R8, 0x41, PT ;  /* 0x000000410800780c */ /* 0x000fe20003f64270 */
[----:B------:R1:W-:Y:S01]  /*4220*/  MUFU.EX2 R18, R163 ;  /* 0x000000a300127308 */ /* 0x0003e20000000800 */
[----:B------:R-:W-:-:S02]  /*4230*/  FSEL R184, R184, -INF , P5 ;  /* 0xff800000b8b87808 */ /* 0x000fc40002800000 */
[----:B------:R-:W-:Y:S02]  /*4240*/  FMNMX.FTZ R17, R181, R20, !PT ;  /* 0x00000014b5117209 */ /* 0x000fe40007810000 */
[----:B------:R-:W-:Y:S02]  /*4250*/  ISETP.GT.AND P5, PT, R8, 0x48, PT ;  /* 0x000000480800780c */ /* 0x000fe40003fa4270 */
[----:B------:R-:W-:Y:S01]  /*4260*/  FSEL R185, R185, -INF , P3 ;  /* 0xff800000b9b97808 */ /* 0x000fe20001800000 */
[----:B------:R-:W-:Y:S01]  /*4270*/  MUFU.EX2 R154, R154 ;  /* 0x0000009a009a7308 */ /* 0x000fe20000000800 */
[----:B------:R-:W-:Y:S01]  /*4280*/  FMNMX.FTZ R20, R184, R17, !PT ;  /* 0x00000011b8147209 */ /* 0x000fe20007810000 */
[----:B-1----:R-:W-:Y:S01]  /*4290*/  FFMA.FTZ R163, R174, UR7, -R22 ;  /* 0x00000007aea37c23 */ /* 0x002fe20008010816 */
[----:B------:R-:W-:Y:S02]  /*42a0*/  ISETP.GT.AND P3, PT, R8, 0x49, PT ;  /* 0x000000490800780c */ /* 0x000fe40003f64270 */
[----:B------:R-:W-:-:S02]  /*42b0*/  FSEL R188, R188, -INF , P5 ;  /* 0xff800000bcbc7808 */ /* 0x000fc40002800000 */
[----:B------:R-:W-:Y:S01]  /*42c0*/  FMNMX.FTZ R17, R185, R20, !PT ;  /* 0x00000014b9117209 */ /* 0x000fe20007810000 */
[----:B------:R-:W-:Y:S01]  /*42d0*/  MUFU.EX2 R163, R163 ;  /* 0x000000a300a37308 */ /* 0x000fe20000000800 */
[----:B------:R-:W-:Y:S02]  /*42e0*/  ISETP.GT.AND P5, PT, R8, 0x50, PT ;  /* 0x000000500800780c */ /* 0x000fe40003fa4270 */
[----:B------:R-:W-:Y:S02]  /*42f0*/  FSEL R189, R189, -INF , P3 ;  /* 0xff800000bdbd7808 */ /* 0x000fe40001800000 */
[----:B------:R-:W-:Y:S01]  /*4300*/  FMNMX.FTZ R152, R188, R17, !PT ;  /* 0x00000011bc987209 */ /* 0x000fe20007810000 */
[--C-:B------:R-:W-:Y:S01]  /*4310*/  FFMA.FTZ R17, R170, UR7, -R22.reuse ;  /* 0x00000007aa117c23 */ /* 0x100fe20008010816 */
[----:B------:R-:W-:Y:S01]  /*4320*/  ISETP.GT.AND P3, PT, R8, 0x51, PT ;  /* 0x000000510800780c */ /* 0x000fe20003f64270 */
[----:B------:R1:W-:Y:S01]  /*4330*/  MUFU.EX2 R20, R167 ;  /* 0x000000a700147308 */ /* 0x0003e20000000800 */
[----:B------:R-:W-:Y:S01]  /*4340*/  FSEL R192, R192, -INF , P5 ;  /* 0xff800000c0c07808 */ /* 0x000fe20002800000 */
[----:B------:R-:W-:Y:S01]  /*4350*/  FFMA.FTZ R170, R191, UR7, -R22 ;  /* 0x00000007bfaa7c23 */ /* 0x000fe20008010816 */
[----:B------:R-:W-:-:S02]  /*4360*/  FMNMX.FTZ R19, R189, R152, !PT ;  /* 0x00000098bd137209 */ /* 0x000fc40007810000 */
[----:B------:R-:W-:Y:S02]  /*4370*/  ISETP.GT.AND P5, PT, R8, 0x58, PT ;  /* 0x000000580800780c */ /* 0x000fe40003fa4270 */
[----:B------:R-:W-:Y:S01]  /*4380*/  FSEL R193, R193, -INF , P3 ;  /* 0xff800000c1c17808 */ /* 0x000fe20001800000 */
[----:B------:R-:W-:Y:S01]  /*4390*/  MUFU.EX2 R17, R17 ;  /* 0x0000001100117308 */ /* 0x000fe20000000800 */
[----:B------:R-:W-:Y:S01]  /*43a0*/  FMNMX.FTZ R152, R192, R19, !PT ;  /* 0x00000013c0987209 */ /* 0x000fe20007810000 */
[----:B-1----:R-:W-:Y:S01]  /*43b0*/  FFMA.FTZ R167, R182, UR7, -R22 ;  /* 0x00000007b6a77c23 */ /* 0x002fe20008010816 */
[----:B------:R-:W-:Y:S02]  /*43c0*/  ISETP.GT.AND P3, PT, R8, 0x59, PT ;  /* 0x000000590800780c */ /* 0x000fe40003f64270 */
[----:B------:R-:W-:Y:S02]  /*43d0*/  FSEL R196, R196, -INF , P5 ;  /* 0xff800000c4c47808 */ /* 0x000fe40002800000 */
[----:B------:R-:W-:Y:S01]  /*43e0*/  FMNMX.FTZ R19, R193, R152, !PT ;  /* 0x00000098c1137209 */ /* 0x000fe20007810000 */
[----:B------:R-:W-:Y:S01]  /*43f0*/  MUFU.EX2 R158, R158 ;  /* 0x0000009e009e7308 */ /* 0x000fe20000000800 */
[----:B------:R-:W-:-:S02]  /*4400*/  FSEL R197, R197, -INF , P3 ;  /* 0xff800000c5c57808 */ /* 0x000fc40001800000 */
[----:B------:R-:W-:Y:S01]  /*4410*/  FMNMX.FTZ R8, R196, R19, !PT ;  /* 0x00000013c4087209 */ /* 0x000fe20007810000 */
[----:B------:R-:W-:-:S03]  /*4420*/  FFMA.FTZ R19, R178, UR7, -R22 ;  /* 0x00000007b2137c23 */ /* 0x000fc60008010816 */
[----:B------:R-:W-:Y:S01]  /*4430*/  FMNMX.FTZ R8, R197, R8, !PT ;  /* 0x00000008c5087209 */ /* 0x000fe20007810000 */
[----:B------:R1:W-:Y:S04]  /*4440*/  MUFU.EX2 R152, R171 ;  /* 0x000000ab00987308 */ /* 0x0003e80000000800 */
[----:B------:R-:W2:Y:S04]  /*4450*/  SHFL.BFLY PT, R21, R8, 0x2, 0x1f ;  /* 0x0c401f0008157f89 */ /* 0x000ea800000e0000 */
[----:B------:R-:W-:Y:S01]  /*4460*/  MUFU.EX2 R19, R19 ;  /* 0x0000001300137308 */ /* 0x000fe20000000800 */
[----:B-1----:R-:W-:-:S07]  /*4470*/  FFMA.FTZ R171, R190, UR7, -R22 ;  /* 0x00000007beab7c23 */ /* 0x002fce0008010816 */
[----:B------:R-:W-:Y:S08]  /*4480*/  MUFU.EX2 R167, R167 ;  /* 0x000000a700a77308 */ /* 0x000ff00000000800 */
[----:B------:R-:W-:Y:S01]  /*4490*/  MUFU.EX2 R162, R162 ;  /* 0x000000a200a27308 */ /* 0x000fe20000000800 */
[----:B--2---:R-:W-:Y:S01]  /*44a0*/  FMNMX.FTZ R174, R8, R21, !PT ;  /* 0x0000001508ae7209 */ /* 0x004fe20007810000 */
[----:B------:R-:W-:Y:S01]  /*44b0*/  FFMA.FTZ R21, R186, UR7, -R22 ;  /* 0x00000007ba157c23 */ /* 0x000fe20008010816 */
[----:B------:R-:W-:-:S05]  /*44c0*/  FSEL R186, R5, RZ, P4 ;  /* 0x000000ff05ba7208 */ /* 0x000fca0002000000 */
[----:B------:R-:W-:Y:S01]  /*44d0*/  MUFU.EX2 R166, R166 ;  /* 0x000000a600a67308 */ /* 0x000fe20000000800 */
[----:B------:R-:W1:Y:S01]  /*44e0*/  SHFL.BFLY PT, R175, R174, 0x1, 0x1f ;  /* 0x0c201f00aeaf7f89 */ /* 0x000e6200000e0000 */
[----:B------:R-:W-:-:S04]  /*44f0*/  FADD.FTZ R186, -R186, R11 ;  /* 0x0000000bbaba7221 */ /* 0x000fc80000010100 */
[----:B------:R-:W-:Y:S02]  /*4500*/  FMUL.FTZ R11, R186, UR7 ;  /* 0x00000007ba0b7c20 */ /* 0x000fe40008410000 */
[----:B------:R-:W-:Y:S08]  /*4510*/  MUFU.EX2 R21, R21 ;  /* 0x0000001500157308 */ /* 0x000ff00000000800 */
[----:B------:R-:W2:Y:S08]  /*4520*/  MUFU.EX2 R11, R11 ;  /* 0x0000000b000b7308 */ /* 0x000eb00000000800 */
[----:B------:R-:W-:Y:S01]  /*4530*/  MUFU.EX2 R171, R171 ;  /* 0x000000ab00ab7308 */ /* 0x000fe20000000800 */
[----:B-1----:R-:W-:Y:S01]  /*4540*/  FMNMX.FTZ R8, R174, R175, !PT ;  /* 0x000000afae087209 */ /* 0x002fe20007810000 */
[--C-:B------:R-:W-:Y:S01]  /*4550*/  FFMA.FTZ R175, R198, UR7, -R22.reuse ;  /* 0x00000007c6af7c23 */ /* 0x100fe20008010816 */
[----:B------:R-:W-:-:S02]  /*4560*/  FFMA.FTZ R22, R199, UR7, -R22 ;  /* 0x00000007c7167c23 */ /* 0x000fc40008010816 */
[C---:B------:R-:W-:Y:S01]  /*4570*/  FSETP.NEU.FTZ.AND P3, PT, R8.reuse, -INF , PT ;  /* 0xff8000000800780b */ /* 0x040fe20003f7d000 */
[----:B------:R-:W-:Y:S02]  /*4580*/  FMUL.FTZ R182, R8, UR7 ;  /* 0x0000000708b67c20 */ /* 0x000fe40008410000 */
[----:B------:R1:W-:Y:S01]  /*4590*/  MUFU.EX2 R174, R195 ;  /* 0x000000c300ae7308 */ /* 0x0003e20000000800 */
[----:B--2---:R-:W-:Y:S01]  /*45a0*/  FFMA.FTZ R186, R11, R7, R14 ;  /* 0x000000070bba7223 */ /* 0x004fe2000001000e */
[-C--:B------:R-:W-:Y:S01]  /*45b0*/  FMUL.FTZ R26, R26, R11.reuse ;  /* 0x0000000b1a1a7220 */ /* 0x080fe20000410000 */
[----:B------:R-:W-:Y:S01]  /*45c0*/  FSEL R182, R182, RZ, P3 ;  /* 0x000000ffb6b67208 */ /* 0x000fe20001800000 */
[-C--:B------:R-:W-:Y:S01]  /*45d0*/  FMUL.FTZ R27, R27, R11.reuse ;  /* 0x0000000b1b1b7220 */ /* 0x080fe20000410000 */
[C---:B------:R-:W-:Y:S01]  /*45e0*/  FADD.FTZ R186, R153.reuse, R186 ;  /* 0x000000ba99ba7221 */ /* 0x040fe20000010000 */
[----:B------:R-:W-:Y:S01]  /*45f0*/  F2FP.BF16.F32.PACK_AB R153, R153, R14 ;  /* 0x0000000e9999723e */ /* 0x000fe200000010ff */
[----:B------:R-:W-:Y:S01]  /*4600*/  FMUL.FTZ R30, R30, R11 ;  /* 0x0000000b1e1e7220 */ /* 0x000fe20000410000 */
[--C-:B------:R-:W-:Y:S01]  /*4610*/  FFMA.FTZ R179, R9, UR7, -R182.reuse ;  /* 0x0000000709b37c23 */ /* 0x100fe200080108b6 */
[----:B------:R-:W-:Y:S01]  /*4620*/  FSEL R9, R8, RZ, P3 ;  /* 0x000000ff08097208 */ /* 0x000fe20001800000 */
[--C-:B------:R-:W-:Y:S01]  /*4630*/  FFMA.FTZ R178, R13, UR7, -R182.reuse ;  /* 0x000000070db27c23 */ /* 0x100fe200080108b6 */
[--C-:B------:R-:W-:Y:S01]  /*4640*/  FFMA.FTZ R13, R156, UR7, -R182.reuse ;  /* 0x000000079c0d7c23 */ /* 0x100fe200080108b6 */
[--C-:B------:R-:W-:Y:S01]  /*4650*/  FFMA.FTZ R156, R15, UR7, -R182.reuse ;  /* 0x000000070f9c7c23 */ /* 0x100fe200080108b6 */
[----:B------:R-:W-:Y:S01]  /*4660*/  FFMA.FTZ R15, R160, UR7, -R182 ;  /* 0x00000007a00f7c23 */ /* 0x000fe200080108b6 */
[----:B------:R-:W-:Y:S01]  /*4670*/  FADD.FTZ R9, -R9, R12 ;  /* 0x0000000c09097221 */ /* 0x000fe20000010100 */
[----:B------:R-:W-:Y:S01]  /*4680*/  MUFU.EX2 R179, R179 ;  /* 0x000000b300b37308 */ /* 0x000fe20000000800 */
[----:B------:R-:W-:Y:S01]  /*4690*/  FADD.FTZ R7, R155, R186 ;  /* 0x000000ba9b077221 */ /* 0x000fe20000010000 */
[--C-:B------:R-:W-:Y:S01]  /*46a0*/  FFMA.FTZ R160, R161, UR7, -R182.reuse ;  /* 0x00000007a1a07c23 */ /* 0x100fe200080108b6 */
[----:B------:R-:W-:Y:S01]  /*46b0*/  FMUL.FTZ R9, R9, UR7 ;  /* 0x0000000709097c20 */ /* 0x000fe20008410000 */
[--C-:B------:R-:W-:Y:S01]  /*46c0*/  FFMA.FTZ R164, R164, UR7, -R182.reuse ;  /* 0x00000007a4a47c23 */ /* 0x100fe200080108b6 */
[----:B------:R-:W-:Y:S01]  /*46d0*/  FADD.FTZ R186, R16, R7 ;  /* 0x0000000710ba7221 */ /* 0x000fe20000010000 */
[--C-:B------:R-:W-:Y:S01]  /*46e0*/  FFMA.FTZ R183, R165, UR7, -R182.reuse ;  /* 0x00000007a5b77c23 */ /* 0x100fe200080108b6 */
[--C-:B------:R-:W-:Y:S01]  /*46f0*/  FFMA.FTZ R168, R168, UR7, -R182.reuse ;  /* 0x00000007a8a87c23 */ /* 0x100fe200080108b6 */
[----:B------:R2:W3:Y:S01]  /*4700*/  MUFU.EX2 R12, R9 ;  /* 0x00000009000c7308 */ /* 0x0004e20000000800 */
[--C-:B------:R-:W-:Y:S01]  /*4710*/  FFMA.FTZ R187, R169, UR7, -R182.reuse ;  /* 0x00000007a9bb7c23 */ /* 0x100fe200080108b6 */
[--C-:B------:R-:W-:Y:S01]  /*4720*/  FFMA.FTZ R172, R172, UR7, -R182.reuse ;  /* 0x00000007acac7c23 */ /* 0x100fe200080108b6 */
[--C-:B------:R-:W-:Y:S01]  /*4730*/  FFMA.FTZ R191, R173, UR7, -R182.reuse ;  /* 0x00000007adbf7c23 */ /* 0x100fe200080108b6 */
[----:B-1----:R-:W-:Y:S01]  /*4740*/  FFMA.FTZ R195, R177, UR7, -R182 ;  /* 0x00000007b1c37c23 */ /* 0x002fe200080108b6 */
[----:B------:R-:W-:-:S02]  /*4750*/  IMAD.U32 R177, RZ, RZ, UR29 ;  /* 0x0000001dffb17e24 */ /* 0x000fc4000f8e00ff */
[--C-:B------:R-:W-:Y:S01]  /*4760*/  FFMA.FTZ R176, R176, UR7, -R182.reuse ;  /* 0x00000007b0b07c23 */ /* 0x100fe200080108b6 */
[----:B------:R-:W-:Y:S01]  /*4770*/  FFMA.FTZ R181, R181, UR7, -R182 ;  /* 0x00000007b5b57c23 */ /* 0x000fe200080108b6 */
[----:B------:R-:W1:Y:S01]  /*4780*/  MUFU.EX2 R178, R178 ;  /* 0x000000b200b27308 */ /* 0x000e620000000800 */
[----:B--2---:R-:W-:Y:S01]  /*4790*/  FADD.FTZ R9, R157, R186 ;  /* 0x000000ba9d097221 */ /* 0x004fe20000010000 */
[--C-:B------:R-:W-:Y:S01]  /*47a0*/  FFMA.FTZ R185, R185, UR7, -R182.reuse ;  /* 0x00000007b9b97c23 */ /* 0x100fe200080108b6 */
[--C-:B------:R-:W-:Y:S01]  /*47b0*/  FFMA.FTZ R189, R189, UR7, -R182.reuse ;  /* 0x00000007bdbd7c23 */ /* 0x100fe200080108b6 */
[----:B------:R-:W-:Y:S01]  /*47c0*/  F2FP.BF16.F32.PACK_AB R155, R16, R155 ;  /* 0x0000009b109b723e */ /* 0x000fe200000010ff */
[----:B------:R-:W-:Y:S01]  /*47d0*/  FADD.FTZ R186, R18, R9 ;  /* 0x0000000912ba7221 */ /* 0x000fe20000010000 */
[----:B------:R-:W-:Y:S01]  /*47e0*/  IADD3 R9, -R2, 0xb, RZ ;  /* 0x0000000b02097810 */ /* 0x000fe20007ffe1ff */
[--C-:B------:R-:W-:Y:S01]  /*47f0*/  FFMA.FTZ R192, R192, UR7, -R182.reuse ;  /* 0x00000007c0c07c23 */ /* 0x100fe200080108b6 */
[----:B------:R-:W2:Y:S01]  /*4800*/  MUFU.EX2 R13, R13 ;  /* 0x0000000d000d7308 */ /* 0x000ea20000000800 */
[----:B---3--:R-:W-:Y:S01]  /*4810*/  FFMA.FTZ R7, R12, R6, R179 ;  /* 0x000000060c077223 */ /* 0x008fe200000100b3 */
[----:B------:R-:W-:Y:S01]  /*4820*/  FFMA.FTZ R6, R180, UR7, -R182 ;  /* 0x00000007b4067c23 */ /* 0x000fe200080108b6 */
[----:B------:R-:W-:Y:S01]  /*4830*/  FADD.FTZ R161, R159, R186 ;  /* 0x000000ba9fa17221 */ /* 0x000fe20000010000 */
[--C-:B------:R-:W-:Y:S01]  /*4840*/  FFMA.FTZ R193, R193, UR7, -R182.reuse ;  /* 0x00000007c1c17c23 */ /* 0x100fe200080108b6 */
[----:B------:R-:W-:Y:S01]  /*4850*/  FFMA.FTZ R196, R196, UR7, -R182 ;  /* 0x00000007c4c47c23 */ /* 0x000fe200080108b6 */
[----:B------:R-:W-:Y:S01]  /*4860*/  F2FP.BF16.F32.PACK_AB R169, R166, R21 ;  /* 0x00000015a6a9723e */ /* 0x000fe200000010ff */
[----:B------:R-:W-:Y:S01]  /*4870*/  FADD.FTZ R186, R20, R161 ;  /* 0x000000a114ba7221 */ /* 0x000fe20000010000 */
[----:B------:R-:W3:Y:S01]  /*4880*/  MUFU.EX2 R156, R156 ;  /* 0x0000009c009c7308 */ /* 0x000ee20000000800 */
[----:B-1----:R-:W-:Y:S01]  /*4890*/  FADD.FTZ R180, R178, R7 ;  /* 0x00000007b2b47221 */ /* 0x002fe20000010000 */
[----:B------:R-:W-:Y:S01]  /*48a0*/  F2FP.BF16.F32.PACK_AB R157, R18, R157 ;  /* 0x0000009d129d723e */ /* 0x000fe200000010ff */
[----:B------:R-:W-:Y:S01]  /*48b0*/  FADD.FTZ R165, R17, R186 ;  /* 0x000000ba11a57221 */ /* 0x000fe20000010000 */
[----:B------:R-:W-:Y:S01]  /*48c0*/  F2FP.BF16.F32.PACK_AB R159, R20, R159 ;  /* 0x0000009f149f723e */ /* 0x000fe200000010ff */
[-C--:B------:R-:W-:Y:S01]  /*48d0*/  FMUL.FTZ R31, R31, R11.reuse ;  /* 0x0000000b1f1f7220 */ /* 0x080fe20000410000 */
[-C--:B------:R-:W-:Y:S01]  /*48e0*/  FMUL.FTZ R34, R34, R11.reuse ;  /* 0x0000000b22227220 */ /* 0x080fe20000410000 */
[----:B------:R-:W-:Y:S01]  /*48f0*/  FADD.FTZ R186, R152, R165 ;  /* 0x000000a598ba7221 */ /* 0x000fe20000010000 */
[----:B------:R-:W1:Y:S01]  /*4900*/  MUFU.EX2 R15, R15 ;  /* 0x0000000f000f7308 */ /* 0x000e620000000800 */
[----:B--2---:R-:W-:Y:S01]  /*4910*/  FADD.FTZ R7, R13, R180 ;  /* 0x000000b40d077221 */ /* 0x004fe20000010000 */
[----:B------:R-:W-:Y:S01]  /*4920*/  FMUL.FTZ R35, R35, R11 ;  /* 0x0000000b23237220 */ /* 0x000fe20000410000 */
[----:B------:R-:W-:Y:S01]  /*4930*/  FADD.FTZ R165, R163, R186 ;  /* 0x000000baa3a57221 */ /* 0x000fe20000010000 */
[----:B------:R-:W-:Y:S01]  /*4940*/  F2FP.BF16.F32.PACK_AB R163, R154, R163 ;  /* 0x000000a39aa3723e */ /* 0x000fe200000010ff */
[-C--:B------:R-:W-:Y:S01]  /*4950*/  FMUL.FTZ R38, R38, R11.reuse ;  /* 0x0000000b26267220 */ /* 0x080fe20000410000 */
[----:B------:R-:W-:Y:S01]  /*4960*/  FMUL.FTZ R39, R39, R11 ;  /* 0x0000000b27277220 */ /* 0x000fe20000410000 */
[----:B------:R-:W-:Y:S01]  /*4970*/  FADD.FTZ R190, R154, R165 ;  /* 0x000000a59abe7221 */ /* 0x000fe20000010000 */
[----:B------:R-:W2:Y:S01]  /*4980*/  MUFU.EX2 R160, R160 ;  /* 0x000000a000a07308 */ /* 0x000ea20000000800 */
[C---:B---3--:R-:W-:Y:S01]  /*4990*/  FADD.FTZ R180, R156.reuse, R7 ;  /* 0x000000079cb47221 */ /* 0x048fe20000010000 */
[----:B------:R-:W-:Y:S01]  /*49a0*/  @!P2 VIADD R7, R177, 0x22840 ;  /* 0x00022840b107a836 */ /* 0x000fe20000000000 */
[----:B------:R-:W-:Y:S01]  /*49b0*/  F2FP.BF16.F32.PACK_AB R154, R156, R13 ;  /* 0x0000000d9c9a723e */ /* 0x000fe200000010ff */
[-C--:B------:R-:W-:Y:S01]  /*49c0*/  FMUL.FTZ R42, R42, R11.reuse ;  /* 0x0000000b2a2a7220 */ /* 0x080fe20000410000 */
[-C--:B------:R-:W-:Y:S01]  /*49d0*/  FMUL.FTZ R43, R43, R11.reuse ;  /* 0x0000000b2b2b7220 */ /* 0x080fe20000410000 */
[----:B------:R-:W-:Y:S01]  /*49e0*/  FMUL.FTZ R46, R46, R11 ;  /* 0x0000000b2e2e7220 */ /* 0x000fe20000410000 */
[----:B------:R-:W-:Y:S01]  /*49f0*/  @!P2 PRMT R7, RZ, 0x654, R7 ;  /* 0x00000654ff07a816 */ /* 0x000fe20000000007 */
[----:B------:R-:W3:Y:S01]  /*4a00*/  MUFU.EX2 R164, R164 ;  /* 0x000000a400a47308 */ /* 0x000ee20000000800 */
[----:B-1----:R-:W-:Y:S01]  /*4a10*/  FADD.FTZ R161, R15, R180 ;  /* 0x000000b40fa17221 */ /* 0x002fe20000010000 */
[----:B------:R-:W-:Y:S01]  /*4a20*/  FFMA.FTZ R180, R184, UR7, -R182 ;  /* 0x00000007b8b47c23 */ /* 0x000fe200080108b6 */
[----:B------:R1:W-:Y:S06]  /*4a30*/  BAR.ARV R9, 0x100 ;  /* 0x000400090000751d */ /* 0x0003ec0000002000 */
[----:B------:R-:W4:Y:S01]  /*4a40*/  MUFU.EX2 R183, R183 ;  /* 0x000000b700b77308 */ /* 0x000f220000000800 */
[C---:B--2---:R-:W-:Y:S01]  /*4a50*/  FADD.FTZ R161, R160.reuse, R161 ;  /* 0x000000a1a0a17221 */ /* 0x044fe20000010000 */
[----:B------:R2:W-:Y:S01]  /*4a60*/  @!P2 SYNCS.ARRIVE.TRANS64.RED.A1T0 RZ, [R7+URZ], RZ ;  /* 0x000000ff07ffa9a7 */ /* 0x0005e2000810043f */
[----:B------:R-:W-:Y:S01]  /*4a70*/  F2FP.BF16.F32.PACK_AB R156, R160, R15 ;  /* 0x0000000fa09c723e */ /* 0x000fe200000010ff */
        /* <DEDUP_REMOVED lines=14> */
[--C-:B------:R-:W-:Y:S01]  /*4b60*/  FFMA.FTZ R184, R188, UR7, -R182.reuse ;  /* 0x00000007bcb87c23 */ /* 0x100fe200080108b6 */
[----:B------:R-:W-:Y:S01]  /*4b70*/  FFMA.FTZ R182, R197, UR7, -R182 ;  /* 0x00000007c5b67c23 */ /* 0x000fe200080108b6 */
[-C--:B------:R-:W-:Y:S01]  /*4b80*/  FMUL.FTZ R67, R67, R11.reuse ;  /* 0x0000000b43437220 */ /* 0x080fe20000410000 */
[-C--:B------:R-:W-:Y:S01]  /*4b90*/  FMUL.FTZ R70, R70, R11.reuse ;  /* 0x0000000b46467220 */ /* 0x080fe20000410000 */
[-C--:B------:R-:W-:Y:S01]  /*4ba0*/  FMUL.FTZ R71, R71, R11.reuse ;  /* 0x0000000b47477220 */ /* 0x080fe20000410000 */
[-C--:B------:R-:W-:Y:S01]  /*4bb0*/  FMUL.FTZ R74, R74, R11.reuse ;  /* 0x0000000b4a4a7220 */ /* 0x080fe20000410000 */
[----:B------:R-:W3:Y:S01]  /*4bc0*/  MUFU.EX2 R172, R172 ;  /* 0x000000ac00ac7308 */ /* 0x000ee20000000800 */
[----:B-----5:R-:W-:Y:S01]  /*4bd0*/  FADD.FTZ R186, R168, R161 ;  /* 0x000000a1a8ba7221 */ /* 0x020fe20000010000 */
[----:B------:R-:W-:Y:S01]  /*4be0*/  FADD.FTZ R161, R19, R190 ;  /* 0x000000be13a17221 */ /* 0x000fe20000010000 */
[-C--:B------:R-:W-:Y:S01]  /*4bf0*/  FMUL.FTZ R75, R75, R11.reuse ;  /* 0x0000000b4b4b7220 */ /* 0x080fe20000410000 */
[-C--:B------:R-:W-:Y:S01]  /*4c00*/  FMUL.FTZ R78, R78, R11.reuse ;  /* 0x0000000b4e4e7220 */ /* 0x080fe20000410000 */
[-C--:B------:R-:W-:Y:S01]  /*4c10*/  FMUL.FTZ R79, R79, R11.reuse ;  /* 0x0000000b4f4f7220 */ /* 0x080fe20000410000 */
[----:B------:R-:W-:Y:S01]  /*4c20*/  FADD.FTZ R188, R158, R161 ;  /* 0x000000a19ebc7221 */ /* 0x000fe20000010000 */
[----:B------:R-:W-:Y:S01]  /*4c30*/  FMUL.FTZ R82, R82, R11 ;  /* 0x0000000b52527220 */ /* 0x000fe20000410000 */
[----:B------:R-:W4:Y:S01]  /*4c40*/  MUFU.EX2 R191, R191 ;  /* 0x000000bf00bf7308 */ /* 0x000f220000000800 */
[----:B--2---:R-:W-:Y:S01]  /*4c50*/  FADD.FTZ R7, R187, R186 ;  /* 0x000000babb077221 */ /* 0x004fe20000010000 */
[----:B------:R-:W-:Y:S01]  /*4c60*/  FADD.FTZ R161, R167, R188 ;  /* 0x000000bca7a17221 */ /* 0x000fe20000010000 */
[----:B------:R-:W-:Y:S01]  /*4c70*/  F2FP.BF16.F32.PACK_AB R167, R162, R167 ;  /* 0x000000a7a2a7723e */ /* 0x000fe200000010ff */
[-C--:B------:R-:W-:Y:S01]  /*4c80*/  FMUL.FTZ R83, R83, R11.reuse ;  /* 0x0000000b53537220 */ /* 0x080fe20000410000 */
[----:B------:R-:W-:Y:S01]  /*4c90*/  F2FP.BF16.F32.PACK_AB R160, R187, R168 ;  /* 0x000000a8bba0723e */ /* 0x000fe200000010ff */
        /* <DEDUP_REMOVED lines=12> */
[----:B------:R-:W-:Y:S01]  /*4d60*/  FADD.FTZ R186, R162, R161 ;  /* 0x000000a1a2ba7221 */ /* 0x000fe20000010000 */
[----:B------:R-:W-:Y:S01]  /*4d70*/  F2FP.BF16.F32.PACK_AB R162, R191, R172 ;  /* 0x000000acbfa2723e */ /* 0x000fe200000010ff */
        /* <DEDUP_REMOVED lines=8> */
[----:B------:R-:W-:Y:S01]  /*4e00*/  FMUL.FTZ R107, R107, R11 ;  /* 0x0000000b6b6b7220 */ /* 0x000fe20000410000 */
[----:B------:R-:W-:Y:S01]  /*4e10*/  F2FP.BF16.F32.PACK_AB R152, R178, R179 ;  /* 0x000000b3b298723e */ /* 0x000fe200000010ff */
[----:B------:R-:W-:Y:S01]  /*4e20*/  FADD.FTZ R165, R171, R16 ;  /* 0x00000010aba57221 */ /* 0x000fe20000010000 */
        /* <DEDUP_REMOVED lines=30> */
[----:B------:R-:W-:Y:S01]  /*5010*/  FMUL.FTZ R151, R151, R11 ;  /* 0x0000000b97977220 */ /* 0x000fe20000410000 */
[-C--:B------:R-:W-:Y:S01]  /*5020*/  FMUL.FTZ R24, R24, R12.reuse ;  /* 0x0000000c18187220 */ /* 0x080fe20000410000 */
[-C--:B------:R-:W-:Y:S01]  /*5030*/  FMUL.FTZ R25, R25, R12.reuse ;  /* 0x0000000c19197220 */ /* 0x080fe20000410000 */
[----:B------:R-:W3:Y:S01]  /*5040*/  MUFU.EX2 R23, R23 ;  /* 0x0000001700177308 */ /* 0x000ee20000000800 */
[----:B----4-:R-:W-:Y:S01]  /*5050*/  FADD.FTZ R16, R170, R165 ;  /* 0x000000a5aa107221 */ /* 0x010fe20000010000 */
[----:B------:R-:W-:Y:S01]  /*5060*/  F2FP.BF16.F32.PACK_AB R165, R158, R19 ;  /* 0x000000139ea5723e */ /* 0x000fe200000010ff */
[-C--:B------:R-:W-:Y:S01]  /*5070*/  FMUL.FTZ R28, R28, R12.reuse ;  /* 0x0000000c1c1c7220 */ /* 0x080fe20000410000 */
[----:B------:R-:W-:Y:S01]  /*5080*/  F2FP.BF16.F32.PACK_AB R171, R170, R171 ;  /* 0x000000abaaab723e */ /* 0x000fe200000010ff */
[----:B------:R-:W-:Y:S01]  /*5090*/  FMUL.FTZ R29, R29, R12 ;  /* 0x0000000c1d1d7220 */ /* 0x000fe20000410000 */
[----:B------:R-:W-:Y:S01]  /*50a0*/  F2FP.BF16.F32.PACK_AB R158, R183, R164 ;  /* 0x000000a4b79e723e */ /* 0x000fe200000010ff */
[----:B------:R-:W-:Y:S01]  /*50b0*/  FMUL.FTZ R32, R32, R12 ;  /* 0x0000000c20207220 */ /* 0x000fe20000410000 */
[----:B------:R-:W4:Y:S01]  /*50c0*/  MUFU.EX2 R184, R184 ;  /* 0x000000b800b87308 */ /* 0x000f220000000800 */
[----:B--2---:R-:W-:Y:S01]  /*50d0*/  FADD.FTZ R7, R185, R14 ;  /* 0x0000000eb9077221 */ /* 0x004fe20000010000 */
[----:B------:R-:W-:Y:S01]  /*50e0*/  F2FP.BF16.F32.PACK_AB R164, R195, R176 ;  /* 0x000000b0c3a4723e */ /* 0x000fe200000010ff */
[----:B------:R-:W-:Y:S01]  /*50f0*/  FMUL.FTZ R33, R33, R12 ;  /* 0x0000000c21217220 */ /* 0x000fe20000410000 */
[----:B------:R-:W-:Y:S01]  /*5100*/  F2FP.BF16.F32.PACK_AB R168, R185, R180 ;  /* 0x000000b4b9a8723e */ /* 0x000fe200000010ff */
[-C--:B------:R-:W-:Y:S01]  /*5110*/  FMUL.FTZ R36, R36, R12.reuse ;  /* 0x0000000c24247220 */ /* 0x080fe20000410000 */
[-C--:B------:R-:W-:Y:S01]  /*5120*/  FMUL.FTZ R37, R37, R12.reuse ;  /* 0x0000000c25257220 */ /* 0x080fe20000410000 */
[-C--:B------:R-:W-:Y:S01]  /*5130*/  FMUL.FTZ R40, R40, R12.reuse ;  /* 0x0000000c28287220 */ /* 0x080fe20000410000 */
[----:B------:R-:W2:Y:S01]  /*5140*/  MUFU.EX2 R189, R189 ;  /* 0x000000bd00bd7308 */ /* 0x000ea20000000800 */
[----:B---3--:R-:W-:Y:S01]  /*5150*/  FADD.FTZ R17, R23, R16 ;  /* 0x0000001017117221 */ /* 0x008fe20000010000 */
[----:B------:R-:W-:Y:S01]  /*5160*/  F2FP.BF16.F32.PACK_AB R173, R174, R23 ;  /* 0x00000017aead723e */ /* 0x000fe200000010ff */
[-C--:B------:R-:W-:Y:S01]  /*5170*/  FMUL.FTZ R41, R41, R12.reuse ;  /* 0x0000000c29297220 */ /* 0x080fe20000410000 */
[-C--:B------:R-:W-:Y:S01]  /*5180*/  FMUL.FTZ R44, R44, R12.reuse ;  /* 0x0000000c2c2c7220 */ /* 0x080fe20000410000 */
[----:B------:R-:W-:Y:S01]  /*5190*/  FADD.FTZ R16, R174, R17 ;  /* 0x00000011ae107221 */ /* 0x000fe20000010000 */
        /* <DEDUP_REMOVED lines=9> */
[----:B------:R-:W-:Y:S01]  /*5230*/  FMUL.FTZ R60, R60, R12 ;  /* 0x0000000c3c3c7220 */ /* 0x000fe20000410000 */
        /* <DEDUP_REMOVED lines=40> */
[-C--:B------:R-:W-:Y:S01]  /*54c0*/  FMUL.FTZ R117, R117, R12.reuse ;  /* 0x0000000c75757220 */ /* 0x080fe20000410000 */
[C---:B----4-:R-:W-:Y:S01]  /*54d0*/  FADD.FTZ R7, R22.reuse, R7 ;  /* 0x0000000716077221 */ /* 0x050fe20000010000 */
[----:B------:R-:W-:Y:S01]  /*54e0*/  F2FP.BF16.F32.PACK_AB R175, R22, R175 ;  /* 0x000000af16af723e */ /* 0x000fe200000010ff */
[-C--:B------:R-:W-:Y:S01]  /*54f0*/  FMUL.FTZ R120, R120, R12.reuse ;  /* 0x0000000c78787220 */ /* 0x080fe20000410000 */
[-C--:B------:R-:W-:Y:S01]  /*5500*/  FMUL.FTZ R121, R121, R12.reuse ;  /* 0x0000000c79797220 */ /* 0x080fe20000410000 */
[-C--:B------:R-:W-:Y:S01]  /*5510*/  FMUL.FTZ R124, R124, R12.reuse ;  /* 0x0000000c7c7c7220 */ /* 0x080fe20000410000 */
[-C--:B------:R-:W-:Y:S01]  /*5520*/  FMUL.FTZ R125, R125, R12.reuse ;  /* 0x0000000c7d7d7220 */ /* 0x080fe20000410000 */
[-C--:B------:R-:W-:Y:S01]  /*5530*/  FMUL.FTZ R128, R128, R12.reuse ;  /* 0x0000000c80807220 */ /* 0x080fe20000410000 */
[----:B------:R-:W-:Y:S01]  /*5540*/  FMUL.FTZ R129, R129, R12 ;  /* 0x0000000c81817220 */ /* 0x000fe20000410000 */
        /* <DEDUP_REMOVED lines=12> */
[----:B-1----:R-:W-:Y:S06]  /*5610*/  @!P0 BRA `(.L_x_4245) ;  /* 0x0000000000048947 */ /* 0x002fec0003800000 */
[----:B------:R-:W-:Y:S01]  /*5620*/  BPT.TRAP 0x1 ;  /* 0x000000040000795c */ /* 0x000fe20000300000 */
.L_x_4245:
[----:B------:R1:W2:Y:S01]  /*5630*/  SYNCS.PHASECHK.TRANS64.TRYWAIT P3, [UR29+0x22850], R10 ;  /* 0x0228500aff0075a7 */ /* 0x0002a2000806015d */
[----:B------:R-:W-:Y:S05]  /*5640*/  @!P0 BRA `(.L_x_4246) ;  /* 0x0000000000048947 */ /* 0x000fea0003800000 */
[----:B------:R-:W-:Y:S01]  /*5650*/  BPT.TRAP 0x1 ;  /* 0x000000040000795c */ /* 0x000fe20000300000 */
.L_x_4246:
[----:B--2---:R-:W-:Y:S05]  /*5660*/  @P3 BRA `(.L_x_4247) ;  /* 0x0000000000083947 */ /* 0x004fea0003800000 */
[----:B------:R-:W2:Y:S02]  /*5670*/  SYNCS.PHASECHK.TRANS64.TRYWAIT P3, [UR29+0x22850], R10 ;  /* 0x0228500aff0075a7 */ /* 0x000ea4000806015d */
[----:B--2---:R-:W-:Y:S05]  /*5680*/  @!P3 BRA `(.L_x_4248) ;  /* 0x0000008c0020b947 */ /* 0x004fea0003800000 */
.L_x_4247:
[----:B------:R3:W-:Y:S01]  /*5690*/  BAR.SYNC.DEFER_BLOCKING R0, 0x100 ;  /* 0x000400000000751d */ /* 0x0007e20000010000 */
[----:B------:R-:W-:Y:S01]  /*56a0*/  UIMAD UR14, UR5, 0xc00, UR24 ;  /* 0x00000c00050e78a4 */ /* 0x000fe2000f8e0218 */
[----:B--2---:R-:W-:Y:S01]  /*56b0*/  @!P2 VIADD R177, R177, 0x22860 ;  /* 0x00022860b1b1a836 */ /* 0x004fe20000000000 */
[----:B------:R-:W-:Y:S01]  /*56c0*/  UISETP.GT.AND UP1, UPT, UR26, UR25, UPT ;  /* 0x000000191a00728c */ /* 0x000fe2000bf24270 */
[----:B------:R-:W-:Y:S01]  /*56d0*/  IMAD.MOV.U32 R11, RZ, RZ, R5 ;  /* 0x000000ffff0b7224 */ /* 0x000fe200078e0005 */
[----:B------:R-:W-:Y:S01]  /*56e0*/  UIADD3 UR26, UR26, -0x1, URZ ;  /* 0xffffffff1a1a7890 */ /* 0x000fe2000fffe03f */
[----:B------:R-:W-:Y:S01]  /*56f0*/  MOV R12, R8 ;  /* 0x00000008000c7202 */ /* 0x000fe20000000f00 */
[----:B------:R-:W-:Y:S01]  /*5700*/  UMOV UR11, 0x40000040 ;  /* 0x40000040000b7882 */ /* 0x000fe20000000000 */
[----:B------:R-:W-:Y:S01]  /*5710*/  UMOV UR10, UR14 ;  /* 0x0000000e000a7c82 */ /* 0x000fe20008000000 */
[----:B------:R-:W-:Y:S02]  /*5720*/  PLOP3.LUT P3, PT, PT, PT, UP1, 0x80, 0x0 ;  /* 0x000000000000781c */ /* 0x000fe40003f6f018 */
[----:B------:R-:W-:Y:S01]  /*5730*/  @!P2 PRMT R177, RZ, 0x654, R177 ;  /* 0x00000654ffb1a816 */ /* 0x000fe200000000b1 */
        /* <DEDUP_REMOVED lines=35> */
.L_x_4240:
[----:B------:R-:W-:-:S06]  /*5970*/  UISETP.GE.AND UP0, UPT, UR26, UR38, UPT ;  /* 0x000000261a00728c */ /* 0x000fcc000bf06270 */
[----:B------:R-:W-:-:S13]  /*5980*/  PLOP3.LUT P1, PT, PT, PT, UP0, 0x80, 0x0 ;  /* 0x000000000000781c */ /* 0x000fda0003f2f008 */
[----:B------:R-:W-:Y:S05]  /*5990*/  @!P1 BRA `(.L_x_4250) ;  /* 0x0000001c00249947 */ /* 0x000fea0003800000 */
[----:B01----:R-:W-:Y:S01]  /*59a0*/  IMAD.MOV.U32 R10, RZ, RZ, R5 ;  /* 0x000000ffff0a7224 */ /* 0x003fe200078e0005 */
[----:B------:R-:W-:Y:S01]  /*59b0*/  ULDC UR7, c[0x0][0x988] ;  /* 0x0002620000077ab9 */ /* 0x000fe20000000800 */
[----:B------:R-:W-:-:S07]  /*59c0*/  IMAD.MOV.U32 R11, RZ, RZ, R8 ;  /* 0x000000ffff0b7224 */ /* 0x000fce00078e0008 */
.L_x_4259:
[----:B------:R-:W-:-:S04]  /*59d0*/  UIADD3 UR5, UR5, 0x1, URZ ;  /* 0x0000000105057890 */ /* 0x000fc8000fffe03f */
[----:B------:R-:W-:-:S04]  /*59e0*/  UISETP.NE.AND UP0, UPT, UR5, 0x2, UPT ;  /* 0x000000020500788c */ /* 0x000fc8000bf05270 */
[----:B------:R-:W-:Y:S02]  /*59f0*/  USEL UR10, URZ, 0x1, UP0 ;  /* 0x000000013f0a7887 */ /* 0x000fe40008000000 */
[----:B------:R-:W-:Y:S02]  /*5a00*/  USEL UR5, UR5, URZ, UP0 ;  /* 0x0000003f05057287 */ /* 0x000fe40008000000 */
[----:B------:R-:W-:Y:S01]  /*5a10*/  ULOP3.LUT UR4, UR4, UR10, URZ, 0x3c, !UPT ;  /* 0x0000000a04047292 */ /* 0x000fe2000f8e3c3f */
[----:B01--4-:R-:W-:Y:S11]  /*5a20*/  @!P0 BRA `(.L_x_4251) ;  /* 0x0000000000048947 */ /* 0x013ff60003800000 */
[----:B------:R-:W-:Y:S01]  /*5a30*/  BPT.TRAP 0x1 ;  /* 0x000000040000795c */ /* 0x000fe20000300000 */
.L_x_4251:
[----:B------:R-:W-:Y:S01]  /*5a40*/  ULEA UR25, UR5, UR39, 0x3 ;  /* 0x0000002705197291 */ /* 0x000fe2000f8e183f */
[----:B------:R-:W-:-:S05]  /*5a50*/  IMAD.U32 R3, RZ, RZ, UR4 ;  /* 0x00000004ff037e24 */ /* 0x000fca000f8e00ff */
[----:B------:R-:W-:-:S04]  /*5a60*/  SHF.L.U32 R3, R3, 0x1f, RZ ;  /* 0x0000001f03037819 */ /* 0x000fc800000006ff */
[----:B------:R0:W1:Y:S01]  /*5a70*/  SYNCS.PHASECHK.TRANS64.TRYWAIT P1, [UR25+0x22830], R3 ;  /* 0x02283003ff0075a7 */ /* 0x0000620008020159 */
[----:B------:R-:W-:Y:S05]  /*5a80*/  @!P0 BRA `(.L_x_4252) ;  /* 0x0000000000048947 */ /* 0x000fea0003800000 */
[----:B------:R-:W-:Y:S01]  /*5a90*/  BPT.TRAP 0x1 ;  /* 0x000000040000795c */ /* 0x000fe20000300000 */
.L_x_4252:
[----:B-1----:R-:W-:Y:S05]  /*5aa0*/  @P1 BRA `(.L_x_4253) ;  /* 0x0000000000081947 */ /* 0x002fea0003800000 */
[----:B------:R-:W1:Y:S02]  /*5ab0*/  SYNCS.PHASECHK.TRANS64.TRYWAIT P1, [UR25+0x22830], R3 ;  /* 0x02283003ff0075a7 */ /* 0x000e640008020159 */
[----:B-1----:R-:W-:Y:S05]  /*5ac0*/  @!P1 BRA `(.L_x_4254) ;  /* 0x0000008800249947 */ /* 0x002fea0003800000 */
.L_x_4253:
[----:B------:R-:W-:Y:S01]  /*5ad0*/  UIMAD UR10, UR5, 0x300, UR6 ;  /* 0x00000300050a78a4 */ /* 0x000fe2000f8e0206 */
[----:B---3--:R-:W-:Y:S01]  /*5ae0*/  WARPGROUP.ARRIVE ;  /* 0x00000000000079c5 */ /* 0x008fe20000000000 */
        /* <DEDUP_REMOVED lines=62> */
[----:B------:R-:W1:Y:S01]  /*5ed0*/  MUFU.EX2 R152, R152 ;  /* 0x0000009800987308 */ /* 0x000e620000000800 */
[--C-:B------:R-:W-:Y:S01]  /*5ee0*/  FFMA.FTZ R172, R172, UR7, -R14.reuse ;  /* 0x00000007acac7c23 */ /* 0x100fe2000801080e */
[--C-:B------:R-:W-:Y:S01]  /*5ef0*/  FFMA.FTZ R153, R177, UR7, -R14.reuse ;  /* 0x00000007b1997c23 */ /* 0x100fe2000801080e */
[----:B------:R-:W-:Y:S01]  /*5f00*/  FMNMX.FTZ R4, R162, R5, !PT ;  /* 0x00000005a2047209 */ /* 0x000fe20007810000 */
[--C-:B------:R-:W-:Y:S01]  /*5f10*/  FFMA.FTZ R196, R196, UR7, -R14.reuse ;  /* 0x00000007c4c47c23 */ /* 0x100fe2000801080e */
[--C-:B------:R-:W-:Y:S01]  /*5f20*/  FFMA.FTZ R19, R165, UR7, -R14.reuse ;  /* 0x00000007a5137c23 */ /* 0x100fe2000801080e */
[--C-:B------:R-:W-:Y:S01]  /*5f30*/  FFMA.FTZ R160, R168, UR7, -R14.reuse ;  /* 0x00000007a8a07c23 */ /* 0x100fe2000801080e */
[----:B------:R-:W-:Y:S01]  /*5f40*/  FMNMX.FTZ R5, R163, R4, !PT ;  /* 0x00000004a3057209 */ /* 0x000fe20007810000 */
[----:B------:R-:W2:Y:S01]  /*5f50*/  MUFU.EX2 R13, R13 ;  /* 0x0000000d000d7308 */ /* 0x000ea20000000800 */
[--C-:B------:R-:W-:Y:S01]  /*5f60*/  FFMA.FTZ R21, R169, UR7, -R14.reuse ;  /* 0x00000007a9157c23 */ /* 0x100fe2000801080e */
[--C-:B------:R-:W-:Y:S01]  /*5f70*/  FFMA.FTZ R23, R173, UR7, -R14.reuse ;  /* 0x00000007ad177c23 */ /* 0x100fe2000801080e */
[----:B------:R-:W-:Y:S01]  /*5f80*/  FMNMX.FTZ R12, R166, R5, !PT ;  /* 0x00000005a60c7209 */ /* 0x000fe20007810000 */
[--C-:B------:R-:W-:Y:S01]  /*5f90*/  FFMA.FTZ R157, R181, UR7, -R14.reuse ;  /* 0x00000007b59d7c23 */ /* 0x100fe2000801080e */
[--C-:B------:R-:W-:Y:S01]  /*5fa0*/  FFMA.FTZ R168, R184, UR7, -R14.reuse ;  /* 0x00000007b8a87c23 */ /* 0x100fe2000801080e */
[----:B------:R-:W-:Y:S01]  /*5fb0*/  FFMA.FTZ R165, R189, UR7, -R14 ;  /* 0x00000007bda57c23 */ /* 0x000fe2000801080e */
[----:B------:R-:W-:Y:S01]  /*5fc0*/  FMNMX.FTZ R5, R167, R12, !PT ;  /* 0x0000000ca7057209 */ /* 0x000fe20007810000 */
[----:B------:R3:W-:Y:S01]  /*5fd0*/  MUFU.EX2 R4, R16 ;  /* 0x0000001000047308 */ /* 0x0007e20000000800 */
[----:B-1----:R-:W-:Y:S01]  /*5fe0*/  FFMA.FTZ R6, R11, R6, R152 ;  /* 0x000000060b067223 */ /* 0x002fe20000010098 */
[--C-:B------:R-:W-:Y:S01]  /*5ff0*/  FFMA.FTZ R169, R193, UR7, -R14.reuse ;  /* 0x00000007c1a97c23 */ /* 0x100fe2000801080e */
[----:B------:R-:W-:Y:S01]  /*6000*/  FMNMX.FTZ R12, R170, R5, !PT ;  /* 0x00000005aa0c7209 */ /* 0x000fe20007810000 */
[--C-:B------:R-:W-:Y:S01]  /*6010*/  FFMA.FTZ R173, R197, UR7, -R14.reuse ;  /* 0x00000007c5ad7c23 */ /* 0x100fe2000801080e */
[-C--:B------:R-:W-:Y:S01]  /*6020*/  FMUL.FTZ R24, R24, R11.reuse ;  /* 0x0000000b18187220 */ /* 0x080fe20000410000 */
[-C--:B------:R-:W-:Y:S01]  /*6030*/  FMUL.FTZ R25, R25, R11.reuse ;  /* 0x0000000b19197220 */ /* 0x080fe20000410000 */
[----:B------:R-:W-:Y:S01]  /*6040*/  FMNMX.FTZ R5, R171, R12, !PT ;  /* 0x0000000cab057209 */ /* 0x000fe20007810000 */
[----:B------:R-:W-:Y:S01]  /*6050*/  MUFU.EX2 R15, R15 ;  /* 0x0000000f000f7308 */ /* 0x000fe20000000800 */
[-C--:B------:R-:W-:Y:S01]  /*6060*/  FMUL.FTZ R28, R28, R11.reuse ;  /* 0x0000000b1c1c7220 */ /* 0x080fe20000410000 */
[----:B------:R-:W-:Y:S01]  /*6070*/  FMUL.FTZ R29, R29, R11 ;  /* 0x0000000b1d1d7220 */ /* 0x000fe20000410000 */
[----:B------:R-:W-:Y:S01]  /*6080*/  FMNMX.FTZ R12, R174, R5, !PT ;  /* 0x00000005ae0c7209 */ /* 0x000fe20007810000 */
[-C--:B------:R-:W-:Y:S01]  /*6090*/  FMUL.FTZ R32, R32, R11.reuse ;  /* 0x0000000b20207220 */ /* 0x080fe20000410000 */
        /* <DEDUP_REMOVED lines=14> */
[----:B---3--:R-:W-:Y:S01]  /*6180*/  FMNMX.FTZ R16, R182, R5, !PT ;  /* 0x00000005b6107209 */ /* 0x008fe20007810000 */
[-C--:B------:R-:W-:Y:S01]  /*6190*/  FMUL.FTZ R52, R52, R11.reuse ;  /* 0x0000000b34347220 */ /* 0x080fe20000410000 */
[-C--:B------:R-:W-:Y:S01]  /*61a0*/  FMUL.FTZ R53, R53, R11.reuse ;  /* 0x0000000b35357220 */ /* 0x080fe20000410000 */
[-C--:B------:R-:W-:Y:S01]  /*61b0*/  FMUL.FTZ R56, R56, R11.reuse ;  /* 0x0000000b38387220 */ /* 0x080fe20000410000 */
[----:B------:R-:W-:Y:S01]  /*61c0*/  FMNMX.FTZ R5, R183, R16, !PT ;  /* 0x00000010b7057209 */ /* 0x000fe20007810000 */
[----:B------:R1:W-:Y:S01]  /*61d0*/  MUFU.EX2 R12, R164 ;  /* 0x000000a4000c7308 */ /* 0x0003e20000000800 */
[-C--:B------:R-:W-:Y:S01]  /*61e0*/  FMUL.FTZ R57, R57, R11.reuse ;  /* 0x0000000b39397220 */ /* 0x080fe20000410000 */
[----:B------:R-:W-:Y:S01]  /*61f0*/  FMUL.FTZ R60, R60, R11 ;  /* 0x0000000b3c3c7220 */ /* 0x000fe20000410000 */
[----:B------:R-:W-:Y:S01]  /*6200*/  FMNMX.FTZ R16, R186, R5, !PT ;  /* 0x00000005ba107209 */ /* 0x000fe20007810000 */
[-C--:B------:R-:W-:Y:S01]  /*6210*/  FMUL.FTZ R61, R61, R11.reuse ;  /* 0x0000000b3d3d7220 */ /* 0x080fe20000410000 */
[-C--:B------:R-:W-:Y:S01]  /*6220*/  FMUL.FTZ R64, R64, R11.reuse ;  /* 0x0000000b40407220 */ /* 0x080fe20000410000 */
[-C--:B------:R-:W-:Y:S01]  /*6230*/  FMUL.FTZ R65, R65, R11.reuse ;  /* 0x0000000b41417220 */ /* 0x080fe20000410000 */
[----:B------:R-:W-:Y:S01]  /*6240*/  FMNMX.FTZ R5, R187, R16, !PT ;  /* 0x00000010bb057209 */ /* 0x000fe20007810000 */
[----:B------:R-:W3:Y:S01]  /*6250*/  MUFU.EX2 R19, R19 ;  /* 0x0000001300137308 */ /* 0x000ee20000000800 */
[--C-:B-1----:R-:W-:Y:S01]  /*6260*/  FFMA.FTZ R164, R176, UR7, -R14.reuse ;  /* 0x00000007b0a47c23 */ /* 0x102fe2000801080e */
        /* <DEDUP_REMOVED lines=22> */
[----:B------:R1:W-:Y:S01]  /*63d0*/  MUFU.EX2 R16, R172 ;  /* 0x000000ac00107308 */ /* 0x0003e20000000800 */
[--C-:B------:R-:W-:Y:S01]  /*63e0*/  FFMA.FTZ R18, R180, UR7, -R14.reuse ;  /* 0x00000007b4127c23 */ /* 0x100fe2000801080e */
[-C--:B------:R-:W-:Y:S01]  /*63f0*/  FMUL.FTZ R96, R96, R11.reuse ;  /* 0x0000000b60607220 */ /* 0x080fe20000410000 */
[-C--:B------:R-:W-:Y:S01]  /*6400*/  FMUL.FTZ R97, R97, R11.reuse ;  /* 0x0000000b61617220 */ /* 0x080fe20000410000 */
[----:B------:R-:W4:Y:S01]  /*6410*/  SHFL.BFLY PT, R20, R5, 0x2, 0x1f ;  /* 0x0c401f0005147f89 */ /* 0x000f2200000e0000 */
[-C--:B------:R-:W-:Y:S01]  /*6420*/  FMUL.FTZ R100, R100, R11.reuse ;  /* 0x0000000b64647220 */ /* 0x080fe20000410000 */
[-C--:B------:R-:W-:Y:S01]  /*6430*/  FMUL.FTZ R101, R101, R11.reuse ;  /* 0x0000000b65657220 */ /* 0x080fe20000410000 */
[-C--:B------:R-:W-:Y:S01]  /*6440*/  FMUL.FTZ R104, R104, R11.reuse ;  /* 0x0000000b68687220 */ /* 0x080fe20000410000 */
[----:B------:R-:W-:Y:S01]  /*6450*/  MUFU.EX2 R23, R23 ;  /* 0x0000001700177308 */ /* 0x000fe20000000800 */
[--C-:B-1----:R-:W-:Y:S01]  /*6460*/  FFMA.FTZ R172, R192, UR7, -R14.reuse ;  /* 0x00000007c0ac7c23 */ /* 0x102fe2000801080e */
        /* <DEDUP_REMOVED lines=18> */
[----:B----4-:R-:W-:Y:S01]  /*6590*/  FMNMX.FTZ R22, R5, R20, !PT ;  /* 0x0000001405167209 */ /* 0x010fe20007810000 */
[----:B------:R-:W-:Y:S01]  /*65a0*/  FFMA.FTZ R20, R188, UR7, -R14 ;  /* 0x00000007bc147c23 */ /* 0x000fe2000801080e */
[-C--:B------:R-:W-:Y:S01]  /*65b0*/  FMUL.FTZ R137, R137, R11.reuse ;  /* 0x0000000b89897220 */ /* 0x080fe20000410000 */
[-C--:B------:R-:W-:Y:S01]  /*65c0*/  FMUL.FTZ R140, R140, R11.reuse ;  /* 0x0000000b8c8c7220 */ /* 0x080fe20000410000 */
[----:B------:R-:W-:Y:S01]  /*65d0*/  MUFU.EX2 R18, R18 ;  /* 0x0000001200127308 */ /* 0x000fe20000000800 */
[----:B------:R-:W1:Y:S01]  /*65e0*/  SHFL.BFLY PT, R5, R22, 0x1, 0x1f ;  /* 0x0c201f0016057f89 */ /* 0x000e6200000e0000 */
[-C--:B------:R-:W-:Y:S01]  /*65f0*/  FMUL.FTZ R141, R141, R11.reuse ;  /* 0x0000000b8d8d7220 */ /* 0x080fe20000410000 */
[-C--:B------:R-:W-:Y:S01]  /*6600*/  FMUL.FTZ R144, R144, R11.reuse ;  /* 0x0000000b90907220 */ /* 0x080fe20000410000 */
[-C--:B------:R-:W-:Y:S01]  /*6610*/  FMUL.FTZ R145, R145, R11.reuse ;  /* 0x0000000b91917220 */ /* 0x080fe20000410000 */
[-C--:B------:R-:W-:Y:S01]  /*6620*/  FMUL.FTZ R148, R148, R11.reuse ;  /* 0x0000000b94947220 */ /* 0x080fe20000410000 */
[----:B------:R-:W-:Y:S01]  /*6630*/  FMUL.FTZ R149, R149, R11 ;  /* 0x0000000b95957220 */ /* 0x000fe20000410000 */
[----:B--2---:R-:W-:Y:S01]  /*6640*/  F2FP.BF16.F32.PACK_AB R152, R13, R152 ;  /* 0x000000980d98723e */ /* 0x004fe200000010ff */
[----:B------:R-:W-:Y:S08]  /*6650*/  MUFU.EX2 R157, R157 ;  /* 0x0000009d009d7308 */ /* 0x000ff00000000800 */
[----:B------:R-:W-:Y:S08]  /*6660*/  MUFU.EX2 R168, R168 ;  /* 0x000000a800a87308 */ /* 0x000ff00000000800 */
[----:B------:R-:W-:Y:S01]  /*6670*/  MUFU.EX2 R161, R161 ;  /* 0x000000a100a17308 */ /* 0x000fe20000000800 */
[----:B-1----:R-:W-:-:S05]  /*6680*/  FMNMX.FTZ R5, R22, R5, !PT ;  /* 0x0000000516057209 */ /* 0x002fca0007810000 */
[C---:B------:R-:W-:Y:S01]  /*6690*/  FADD.FTZ R10, -R5.reuse, R10 ;  /* 0x0000000a050a7221 */ /* 0x040fe20000010100 */
[----:B------:R-:W-:Y:S01]  /*66a0*/  FMUL.FTZ R185, R5, UR7 ;  /* 0x0000000705b97c20 */ /* 0x000fe20008410000 */
[----:B------:R1:W-:Y:S02]  /*66b0*/  MUFU.EX2 R22, R196 ;  /* 0x000000c400167308 */ /* 0x0003e40000000800 */
[----:B------:R-:W-:Y:S01]  /*66c0*/  FMUL.FTZ R10, R10, UR7 ;  /* 0x000000070a0a7c20 */ /* 0x000fe20008410000 */
[--C-:B------:R-:W-:Y:S01]  /*66d0*/  FFMA.FTZ R177, R154, UR7, -R185.reuse ;  /* 0x000000079ab17c23 */ /* 0x100fe200080108b9 */
[--C-:B------:R-:W-:Y:S01]  /*66e0*/  FFMA.FTZ R14, R155, UR7, -R185.reuse ;  /* 0x000000079b0e7c23 */ /* 0x100fe200080108b9 */
[--C-:B------:R-:W-:Y:S01]  /*66f0*/  FFMA.FTZ R155, R158, UR7, -R185.reuse ;  /* 0x000000079e9b7c23 */ /* 0x100fe200080108b9 */
[--C-:B------:R-:W-:Y:S01]  /*6700*/  FFMA.FTZ R176, R159, UR7, -R185.reuse ;  /* 0x000000079fb07c23 */ /* 0x100fe200080108b9 */
[--C-:B------:R-:W-:Y:S01]  /*6710*/  FFMA.FTZ R159, R162, UR7, -R185.reuse ;  /* 0x00000007a29f7c23 */ /* 0x100fe200080108b9 */
[----:B------:R-:W-:Y:S01]  /*6720*/  MUFU.EX2 R10, R10 ;  /* 0x0000000a000a7308 */ /* 0x000fe20000000800 */
[--C-:B-1----:R-:W-:Y:S01]  /*6730*/  FFMA.FTZ R196, R187, UR7, -R185.reuse ;  /* 0x00000007bbc47c23 */ /* 0x102fe200080108b9 */
[----:B------:R-:W-:Y:S01]  /*6740*/  FADD.FTZ R187, R13, R6 ;  /* 0x000000060dbb7221 */ /* 0x000fe20000010000 */
[--C-:B------:R-:W-:Y:S01]  /*6750*/  FFMA.FTZ R180, R163, UR7, -R185.reuse ;  /* 0x00000007a3b47c23 */ /* 0x100fe200080108b9 */
[----:B------:R-:W-:Y:S01]  /*6760*/  FFMA.FTZ R163, R166, UR7, -R185 ;  /* 0x00000007a6a37c23 */ /* 0x000fe200080108b9 */
[----:B---3--:R-:W-:Y:S01]  /*6770*/  F2FP.BF16.F32.PACK_AB R158, R19, R12 ;  /* 0x0000000c139e723e */ /* 0x008fe200000010ff */
[----:B------:R-:W-:Y:S01]  /*6780*/  FADD.FTZ R6, R4, R187 ;  /* 0x000000bb04067221 */ /* 0x000fe20000010000 */
[--C-:B------:R-:W-:Y:S01]  /*6790*/  FFMA.FTZ R184, R167, UR7, -R185.reuse ;  /* 0x00000007a7b87c23 */ /* 0x100fe200080108b9 */
[----:B------:R-:W1:Y:S01]  /*67a0*/  MUFU.EX2 R177, R177 ;  /* 0x000000b100b17308 */ /* 0x000e620000000800 */
[--C-:B------:R-:W-:Y:S01]  /*67b0*/  FFMA.FTZ R167, R170, UR7, -R185.reuse ;  /* 0x00000007aaa77c23 */ /* 0x100fe200080108b9 */
[----:B------:R-:W-:Y:S01]  /*67c0*/  FADD.FTZ R187, R15, R6 ;  /* 0x000000060fbb7221 */ /* 0x000fe20000010000 */
[--C-:B------:R-:W-:Y:S01]  /*67d0*/  FFMA.FTZ R188, R171, UR7, -R185.reuse ;  /* 0x00000007abbc7c23 */ /* 0x100fe200080108b9 */
[--C-:B------:R-:W-:Y:S01]  /*67e0*/  FFMA.FTZ R171, R174, UR7, -R185.reuse ;  /* 0x00000007aeab7c23 */ /* 0x100fe200080108b9 */
[----:B------:R-:W-:Y:S01]  /*67f0*/  FFMA.FTZ R192, R175, UR7, -R185 ;  /* 0x00000007afc07c23 */ /* 0x000fe200080108b9 */
[----:B------:R-:W-:Y:S01]  /*6800*/  FADD.FTZ R6, R156, R187 ;  /* 0x000000bb9c067221 */ /* 0x000fe20000010000 */
[--C-:B------:R-:W-:Y:S01]  /*6810*/  FFMA.FTZ R175, R178, UR7, -R185.reuse ;  /* 0x00000007b2af7c23 */ /* 0x100fe200080108b9 */
[----:B------:R-:W2:Y:S01]  /*6820*/  MUFU.EX2 R14, R14 ;  /* 0x0000000e000e7308 */ /* 0x000ea20000000800 */
[--C-:B------:R-:W-:Y:S01]  /*6830*/  FFMA.FTZ R178, R179, UR7, -R185.reuse ;  /* 0x00000007b3b27c23 */ /* 0x100fe200080108b9 */
[----:B------:R-:W-:Y:S01]  /*6840*/  FADD.FTZ R187, R17, R6 ;  /* 0x0000000611bb7221 */ /* 0x000fe20000010000 */
[--C-:B------:R-:W-:Y:S01]  /*6850*/  FFMA.FTZ R179, R182, UR7, -R185.reuse ;  /* 0x00000007b6b37c23 */ /* 0x100fe200080108b9 */
[--C-:B------:R-:W-:Y:S01]  /*6860*/  FFMA.FTZ R182, R183, UR7, -R185.reuse ;  /* 0x00000007b7b67c23 */ /* 0x100fe200080108b9 */
[----:B------:R-:W-:Y:S01]  /*6870*/  FFMA.FTZ R181, R186, UR7, -R185 ;  /* 0x00000007bab57c23 */ /* 0x000fe200080108b9 */
[----:B------:R-:W-:Y:S01]  /*6880*/  FADD.FTZ R6, R12, R187 ;  /* 0x000000bb0c067221 */ /* 0x000fe20000010000 */
[----:B------:R-:W-:Y:S01]  /*6890*/  FFMA.FTZ R183, R190, UR7, -R185 ;  /* 0x00000007beb77c23 */ /* 0x000fe200080108b9 */
[----:B------:R-:W3:Y:S01]  /*68a0*/  MUFU.EX2 R155, R155 ;  /* 0x0000009b009b7308 */ /* 0x000ee20000000800 */
[----:B-1----:R-:W-:Y:S01]  /*68b0*/  FFMA.FTZ R7, R10, R7, R177 ;  /* 0x000000070a077223 */ /* 0x002fe200000100b1 */
[----:B------:R-:W-:Y:S01]  /*68c0*/  FADD.FTZ R187, R19, R6 ;  /* 0x0000000613bb7221 */ /* 0x000fe20000010000 */
[----:B------:R-:W-:-:S02]  /*68d0*/  IMAD.U32 R186, RZ, RZ, UR25 ;  /* 0x00000019ffba7e24 */ /* 0x000fc4000f8e00ff */
[--C-:B------:R-:W-:Y:S01]  /*68e0*/  FFMA.FTZ R190, R191, UR7, -R185.reuse ;  /* 0x00000007bfbe7c23 */ /* 0x100fe200080108b9 */
[----:B------:R-:W-:Y:S01]  /*68f0*/  FFMA.FTZ R194, R194, UR7, -R185 ;  /* 0x00000007c2c27c23 */ /* 0x000fe200080108b9 */
[----:B------:R-:W-:Y:S01]  /*6900*/  FADD.FTZ R6, R160, R187 ;  /* 0x000000bba0067221 */ /* 0x000fe20000010000 */
[----:B------:R-:W-:Y:S01]  /*6910*/  @!P2 VIADD R154, R186, 0x22840 ;  /* 0x00022840ba9aa836 */ /* 0x000fe20000000000 */
[----:B------:R-:W1:Y:S01]  /*6920*/  MUFU.EX2 R176, R176 ;  /* 0x000000b000b07308 */ /* 0x000e620000000800 */
[----:B--2---:R-:W-:Y:S01]  /*6930*/  FADD.FTZ R12, R14, R7 ;  /* 0x000000070e0c7221 */ /* 0x004fe20000010000 */
[----:B------:R-:W-:Y:S01]  /*6940*/  FADD.FTZ R187, R21, R6 ;  /* 0x0000000615bb7221 */ /* 0x000fe20000010000 */
[--C-:B------:R-:W-:Y:S01]  /*6950*/  FFMA.FTZ R195, R195, UR7, -R185.reuse ;  /* 0x00000007c3c37c23 */ /* 0x100fe200080108b9 */
[----:B------:R-:W-:Y:S01]  /*6960*/  @!P2 PRMT R154, RZ, 0x654, R154 ;  /* 0x00000654ff9aa816 */ /* 0x000fe2000000009a */
[----:B------:R-:W-:Y:S01]  /*6970*/  FFMA.FTZ R198, R198, UR7, -R185 ;  /* 0x00000007c6c67c23 */ /* 0x000fe200080108b9 */
[----:B------:R-:W-:Y:S01]  /*6980*/  FADD.FTZ R6, R16, R187 ;  /* 0x000000bb10067221 */ /* 0x000fe20000010000 */
[----:B------:R-:W-:Y:S01]  /*6990*/  FFMA.FTZ R199, R199, UR7, -R185 ;  /* 0x00000007c7c77c23 */ /* 0x000fe200080108b9 */
[----:B------:R-:W2:Y:S01]  /*69a0*/  MUFU.EX2 R159, R159 ;  /* 0x0000009f009f7308 */ /* 0x000ea20000000800 */
[----:B---3--:R-:W-:Y:S01]  /*69b0*/  FADD.FTZ R7, R155, R12 ;  /* 0x0000000c9b077221 */ /* 0x008fe20000010000 */
[----:B------:R-:W-:Y:S01]  /*69c0*/  FADD.FTZ R187, R23, R6 ;  /* 0x0000000617bb7221 */ /* 0x000fe20000010000 */
[----:B------:R3:W-:Y:S06]  /*69d0*/  BAR.ARV R9, 0x100 ;  /* 0x000400090000751d */ /* 0x0007ec0000002000 */
[----:B------:R-:W4:Y:S01]  /*69e0*/  MUFU.EX2 R180, R180 ;  /* 0x000000b400b47308 */ /* 0x000f220000000800 */
[----:B-1----:R-:W-:Y:S01]  /*69f0*/  FADD.FTZ R12, R176, R7 ;  /* 0x00000007b00c7221 */ /* 0x002fe20000010000 */
[----:B------:R-:W-:Y:S01]  /*6a00*/  FADD.FTZ R6, R164, R187 ;  /* 0x000000bba4067221 */ /* 0x000fe20000010000 */
[----:B------:R1:W-:Y:S01]  /*6a10*/  @!P2 SYNCS.ARRIVE.TRANS64.RED.A1T0 RZ, [R154+URZ], RZ ;  /* 0x000000ff9affa9a7 */ /* 0x0003e2000810043f */
[-C--:B------:R-:W-:Y:S01]  /*6a20*/  FMUL.FTZ R26, R26, R10.reuse ;  /* 0x0000000a1a1a7220 */ /* 0x080fe20000410000 */
[-C--:B------:R-:W-:Y:S01]  /*6a30*/  FMUL.FTZ R27, R27, R10.reuse ;  /* 0x0000000a1b1b7220 */ /* 0x080fe20000410000 */
[----:B------:R-:W-:Y:S01]  /*6a40*/  FADD.FTZ R187, R153, R6 ;  /* 0x0000000699bb7221 */ /* 0x000fe20000010000 */
[----:B------:R-:W-:Y:S01]  /*6a50*/  FMUL.FTZ R30, R30, R10 ;  /* 0x0000000a1e1e7220 */ /* 0x000fe20000410000 */
[----:B------:R-:W5:Y:S01]  /*6a60*/  MUFU.EX2 R163, R163 ;  /* 0x000000a300a37308 */ /* 0x000f620000000800 */
[----:B--2---:R-:W-:Y:S01]  /*6a70*/  FADD.FTZ R7, R159, R12 ;  /* 0x0000000c9f077221 */ /* 0x004fe20000010000 */
[----:B------:R-:W-:Y:S01]  /*6a80*/  FADD.FTZ R6, R18, R187 ;  /* 0x000000bb12067221 */ /* 0x000fe20000010000 */
[----:B-1----:R-:W-:Y:S01]  /*6a90*/  F2FP.BF16.F32.PACK_AB R154, R15, R4 ;  /* 0x000000040f9a723e */ /* 0x002fe200000010ff */
[-C--:B------:R-:W-:Y:S01]  /*6aa0*/  FMUL.FTZ R31, R31, R10.reuse ;  /* 0x0000000a1f1f7220 */ /* 0x080fe20000410000 */
[-C--:B------:R-:W-:Y:S01]  /*6ab0*/  FMUL.FTZ R34, R34, R10.reuse ;  /* 0x0000000a22227220 */ /* 0x080fe20000410000 */
[----:B------:R-:W-:Y:S01]  /*6ac0*/  FADD.FTZ R187, R157, R6 ;  /* 0x000000069dbb7221 */ /* 0x000fe20000010000 */
[-C--:B------:R-:W-:Y:S01]  /*6ad0*/  FMUL.FTZ R35, R35, R10.reuse ;  /* 0x0000000a23237220 */ /* 0x080fe20000410000 */
[----:B------:R-:W1:Y:S01]  /*6ae0*/  MUFU.EX2 R184, R184 ;  /* 0x000000b800b87308 */ /* 0x000e620000000800 */
[----:B----4-:R-:W-:Y:S01]  /*6af0*/  FADD.FTZ R12, R180, R7 ;  /* 0x00000007b40c7221 */ /* 0x010fe20000010000 */
[----:B------:R-:W-:Y:S01]  /*6b00*/  FADD.FTZ R6, R168, R187 ;  /* 0x000000bba8067221 */ /* 0x000fe20000010000 */
[-C--:B------:R-:W-:Y:S01]  /*6b10*/  FMUL.FTZ R38, R38, R10.reuse ;  /* 0x0000000a26267220 */ /* 0x080fe20000410000 */
[-C--:B------:R-:W-:Y:S01]  /*6b20*/  FMUL.FTZ R39, R39, R10.reuse ;  /* 0x0000000a27277220 */ /* 0x080fe20000410000 */
[-C--:B------:R-:W-:Y:S01]  /*6b30*/  FMUL.FTZ R42, R42, R10.reuse ;  /* 0x0000000a2a2a7220 */ /* 0x080fe20000410000 */
[----:B------:R-:W-:Y:S01]  /*6b40*/  FADD.FTZ R187, R161, R6 ;  /* 0x00000006a1bb7221 */ /* 0x000fe20000010000 */
        /* <DEDUP_REMOVED lines=74> */
[----:B----4-:R-:W-:Y:S01]  /*6ff0*/  FADD.FTZ R12, R182, R7 ;  /* 0x00000007b60c7221 */ /* 0x010fe20000010000 */
[----:B------:R-:W-:-:S02]  /*7000*/  F2FP.BF16.F32.PACK_AB R166, R157, R18 ;  /* 0x000000129da6723e */ /* 0x000fc400000010ff */
[----:B------:R-:W-:Y:S02]  /*7010*/  F2FP.BF16.F32.PACK_AB R157, R180, R159 ;  /* 0x0000009fb49d723e */ /* 0x000fe400000010ff */
[----:B------:R-:W-:Y:S02]  /*7020*/  F2FP.BF16.F32.PACK_AB R168, R161, R168 ;  /* 0x000000a8a1a8723e */ /* 0x000fe400000010ff */
[----:B------:R-:W4:Y:S01]  /*7030*/  MUFU.EX2 R20, R20 ;  /* 0x0000001400147308 */ /* 0x000f220000000800 */
[----:B-1----:R-:W-:Y:S01]  /*7040*/  FADD.FTZ R7, R181, R12 ;  /* 0x0000000cb5077221 */ /* 0x002fe20000010000 */
[----:B------:R-:W-:Y:S02]  /*7050*/  F2FP.BF16.F32.PACK_AB R159, R184, R163 ;  /* 0x000000a3b89f723e */ /* 0x000fe400000010ff */
[----:B------:R-:W-:Y:S02]  /*7060*/  F2FP.BF16.F32.PACK_AB R164, R153, R164 ;  /* 0x000000a499a4723e */ /* 0x000fe400000010ff */
[----:B------:R-:W-:-:S02]  /*7070*/  F2FP.BF16.F32.PACK_AB R161, R188, R167 ;  /* 0x000000a7bca1723e */ /* 0x000fc400000010ff */
[----:B------:R-:W1:Y:S01]  /*7080*/  MUFU.EX2 R183, R183 ;  /* 0x000000b700b77308 */ /* 0x000e620000000800 */
[----:B--2---:R-:W-:Y:S01]  /*7090*/  FADD.FTZ R12, R196, R7 ;  /* 0x00000007c40c7221 */ /* 0x004fe20000010000 */
[----:B------:R-:W-:Y:S02]  /*70a0*/  F2FP.BF16.F32.PACK_AB R163, R192, R171 ;  /* 0x000000abc0a3723e */ /* 0x000fe400000010ff */
[----:B------:R-:W-:Y:S02]  /*70b0*/  F2FP.BF16.F32.PACK_AB R156, R17, R156 ;  /* 0x0000009c119c723e */ /* 0x000fe400000010ff */
[----:B------:R-:W-:Y:S02]  /*70c0*/  F2FP.BF16.F32.PACK_AB R160, R21, R160 ;  /* 0x000000a015a0723e */ /* 0x000fe400000010ff */
[----:B------:R-:W2:Y:S01]  /*70d0*/  MUFU.EX2 R165, R165 ;  /* 0x000000a500a57308 */ /* 0x000ea20000000800 */
[----:B----4-:R-:W-:Y:S01]  /*70e0*/  FADD.FTZ R6, R20, R187 ;  /* 0x000000bb14067221 */ /* 0x010fe20000010000 */
[----:B------:R-:W-:-:S02]  /*70f0*/  F2FP.BF16.F32.PACK_AB R162, R23, R16 ;  /* 0x0000001017a2723e */ /* 0x000fc400000010ff */
[----:B------:R-:W-:Y:S02]  /*7100*/  F2FP.BF16.F32.PACK_AB R153, R14, R177 ;  /* 0x000000b10e99723e */ /* 0x000fe400000010ff */
[----:B------:R-:W-:Y:S02]  /*7110*/  F2FP.BF16.F32.PACK_AB R155, R176, R155 ;  /* 0x0000009bb09b723e */ /* 0x000fe400000010ff */
[----:B------:R-:W4:Y:S01]  /*7120*/  MUFU.EX2 R190, R190 ;  /* 0x000000be00be7308 */ /* 0x000f220000000800 */
[----:B-1----:R-:W-:Y:S01]  /*7130*/  FADD.FTZ R7, R183, R12 ;  /* 0x0000000cb7077221 */ /* 0x002fe20000010000 */
[----:B------:R-:W-:-:S06]  /*7140*/  F2FP.BF16.F32.PACK_AB R167, R182, R179 ;  /* 0x000000b3b6a7723e */ /* 0x000fcc00000010ff */
[----:B------:R-:W1:Y:S01]  /*7150*/  MUFU.EX2 R172, R172 ;  /* 0x000000ac00ac7308 */ /* 0x000e620000000800 */
[C---:B--2---:R-:W-:Y:S01]  /*7160*/  FADD.FTZ R11, R165.reuse, R6 ;  /* 0x00000006a50b7221 */ /* 0x044fe20000010000 */
[----:B------:R-:W-:Y:S02]  /*7170*/  F2FP.BF16.F32.PACK_AB R170, R165, R20 ;  /* 0x00000014a5aa723e */ /* 0x000fe400000010ff */
[----:B------:R-:W-:-:S04]  /*7180*/  F2FP.BF16.F32.PACK_AB R165, R178, R175 ;  /* 0x000000afb2a5723e */ /* 0x000fc800000010ff */
[----:B------:R-:W2:Y:S01]  /*7190*/  MUFU.EX2 R185, R194 ;  /* 0x000000c200b97308 */ /* 0x000ea20000000800 */
[C---:B----4-:R-:W-:Y:S01]  /*71a0*/  FADD.FTZ R12, R190.reuse, R7 ;  /* 0x00000007be0c7221 */ /* 0x050fe20000010000 */
[----:B------:R-:W-:-:S06]  /*71b0*/  F2FP.BF16.F32.PACK_AB R171, R190, R183 ;  /* 0x000000b7beab723e */ /* 0x000fcc00000010ff */
[----:B------:R-:W4:Y:S01]  /*71c0*/  MUFU.EX2 R169, R169 ;  /* 0x000000a900a97308 */ /* 0x000f220000000800 */
[----:B-1----:R-:W-:-:S07]  /*71d0*/  FADD.FTZ R6, R172, R11 ;  /* 0x0000000bac067221 */ /* 0x002fce0000010000 */
[----:B------:R-:W1:Y:S01]  /*71e0*/  MUFU.EX2 R4, R195 ;  /* 0x000000c300047308 */ /* 0x000e620000000800 */
[----:B--2---:R-:W-:-:S07]  /*71f0*/  FADD.FTZ R7, R185, R12 ;  /* 0x0000000cb9077221 */ /* 0x004fce0000010000 */
[----:B------:R-:W2:Y:S01]  /*7200*/  MUFU.EX2 R198, R198 ;  /* 0x000000c600c67308 */ /* 0x000ea20000000800 */
[C---:B----4-:R-:W-:Y:S01]  /*7210*/  FADD.FTZ R11, R169.reuse, R6 ;  /* 0x00000006a90b7221 */ /* 0x050fe20000010000 */
[----:B------:R-:W-:Y:S02]  /*7220*/  F2FP.BF16.F32.PACK_AB R172, R169, R172 ;  /* 0x000000aca9ac723e */ /* 0x000fe400000010ff */
[----:B------:R-:W-:Y:S01]  /*7230*/  F2FP.BF16.F32.PACK_AB R169, R196, R181 ;  /* 0x000000b5c4a9723e */ /* 0x000fe200000010ff */
[----:B------:R-:W-:-:S03]  /*7240*/  FADD.FTZ R6, R22, R11 ;  /* 0x0000000b16067221 */ /* 0x000fc60000010000 */
[----:B------:R-:W4:Y:S01]  /*7250*/  MUFU.EX2 R173, R173 ;  /* 0x000000ad00ad7308 */ /* 0x000f220000000800 */
[----:B-1----:R-:W-:-:S07]  /*7260*/  FADD.FTZ R7, R4, R7 ;  /* 0x0000000704077221 */ /* 0x002fce0000010000 */
[----:B------:R-:W1:Y:S01]  /*7270*/  MUFU.EX2 R199, R199 ;  /* 0x000000c700c77308 */ /* 0x000e620000000800 */
[----:B--2---:R-:W-:Y:S01]  /*7280*/  FADD.FTZ R10, R198, R7 ;  /* 0x00000007c60a7221 */ /* 0x004fe20000010000 */
[C---:B----4-:R-:W-:Y:S01]  /*7290*/  FADD.FTZ R6, R173.reuse, R6 ;  /* 0x00000006ad067221 */ /* 0x050fe20000010000 */
[----:B------:R-:W-:Y:S02]  /*72a0*/  F2FP.BF16.F32.PACK_AB R174, R173, R22 ;  /* 0x00000016adae723e */ /* 0x000fe400000010ff */
[----:B------:R-:W-:Y:S01]  /*72b0*/  F2FP.BF16.F32.PACK_AB R173, R4, R185 ;  /* 0x000000b904ad723e */ /* 0x000fe200000010ff */
[C---:B-1----:R-:W-:Y:S01]  /*72c0*/  FADD.FTZ R7, R199.reuse, R10 ;  /* 0x0000000ac7077221 */ /* 0x042fe20000010000 */
[----:B------:R-:W-:Y:S01]  /*72d0*/  F2FP.BF16.F32.PACK_AB R175, R199, R198 ;  /* 0x000000c6c7af723e */ /* 0x000fe200000010ff */
[----:B---3--:R-:W-:Y:S06]  /*72e0*/  @!P0 BRA `(.L_x_4255) ;  /* 0x0000000000048947 */ /* 0x008fec0003800000 */
[----:B------:R-:W-:Y:S01]  /*72f0*/  BPT.TRAP 0x1 ;  /* 0x000000040000795c */ /* 0x000fe20000300000 */
.L_x_4255:
[----:B------:R1:W2:Y:S01]  /*7300*/  SYNCS.PHASECHK.TRANS64.TRYWAIT P1, [UR25+0x22850], R3 ;  /* 0x02285003ff0075a7 */ /* 0x0002a20008020159 */
[----:B------:R-:W-:Y:S05]  /*7310*/  @!P0 BRA `(.L_x_4256) ;  /* 0x0000000000048947 */ /* 0x000fea0003800000 */
[----:B------:R-:W-:Y:S01]  /*7320*/  BPT.TRAP 0x1 ;  /* 0x000000040000795c */ /* 0x000fe20000300000 */
.L_x_4256:
[----:B--2---:R-:W-:Y:S05]  /*7330*/  @P1 BRA `(.L_x_4257) ;  /* 0x0000000000081947 */ /* 0x004fea0003800000 */
[----:B------:R-:W2:Y:S02]  /*7340*/  SYNCS.PHASECHK.TRANS64.TRYWAIT P1, [UR25+0x22850], R3 ;  /* 0x02285003ff0075a7 */ /* 0x000ea40008020159 */
[----:B--2---:R-:W-:Y:S05]  /*7350*/  @!P1 BRA `(.L_x_4258) ;  /* 0x0000007000189947 */ /* 0x004fea0003800000 */
.L_x_4257:
[----:B------:R4:W-:Y:S01]  /*7360*/  BAR.SYNC.DEFER_BLOCKING R0, 0x100 ;  /* 0x000400000000751d */ /* 0x0009e20000010000 */
[----:B------:R-:W-:Y:S01]  /*7370*/  UIMAD UR10, UR5, 0xc00, UR24 ;  /* 0x00000c00050a78a4 */ /* 0x000fe2000f8e0218 */
[----:B--2---:R-:W-:Y:S01]  /*7380*/  @!P2 VIADD R186, R186, 0x22860 ;  /* 0x00022860babaa836 */ /* 0x004fe20000000000 */
[----:B------:R-:W-:Y:S01]  /*7390*/  UISETP.GT.AND UP0, UPT, UR26, UR38, UPT ;  /* 0x000000261a00728c */ /* 0x000fe2000bf04270 */
[----:B------:R-:W-:Y:S01]  /*73a0*/  IMAD.MOV.U32 R10, RZ, RZ, R5 ;  /* 0x000000ffff0a7224 */ /* 0x000fe200078e0005 */
[----:B------:R-:W-:Y:S01]  /*73b0*/  UIADD3 UR14, UR10, 0x80, URZ ;  /* 0x000000800a0e7890 */ /* 0x000fe2000fffe03f */
[----:B------:R-:W-:Y:S01]  /*73c0*/  IMAD.MOV.U32 R11, RZ, RZ, R8 ;  /* 0x000000ffff0b7224 */ /* 0x000fe200078e0008 */
[----:B------:R-:W-:Y:S01]  /*73d0*/  UMOV UR11, 0x40000040 ;  /* 0x40000040000b7882 */ /* 0x000fe20000000000 */
[----:B------:R-:W-:Y:S01]  /*73e0*/  UMOV UR15, 0x40000040 ;  /* 0x40000040000f7882 */ /* 0x000fe20000000000 */
[----:B------:R-:W-:Y:S01]  /*73f0*/  PLOP3.LUT P1, PT, PT, PT, UP0, 0x80, 0x0 ;  /* 0x000000000000781c */ /* 0x000fe20003f2f008 */
[----:B------:R-:W-:Y:S01]  /*7400*/  UIADD3 UR26, UR26, -0x1, URZ ;  /* 0xffffffff1a1a7890 */ /* 0x000fe2000fffe03f */
        /* <DEDUP_REMOVED lines=34> */
.L_x_4250:
[----:B01----:R-:W0:Y:S01]  /*7630*/  SHFL.BFLY PT, R3, R6, 0x2, 0x1f ;  /* 0x0c401f0006037f89 */ /* 0x003e2200000e0000 */
[----:B------:R-:W-:-:S03]  /*7640*/  PLOP3.LUT P0, PT, PT, PT, PT, 0x8, 0x0 ;  /* 0x000000000000781c */ /* 0x000fc60003f0e170 */
[----:B------:R-:W1:Y:S01]  /*7650*/  SHFL.BFLY PT, R4, R7, 0x2, 0x1f ;  /* 0x0c401f0007047f89 */ /* 0x000e6200000e0000 */
[----:B0-----:R-:W-:Y:S01]  /*7660*/  FADD.FTZ R3, R3, R6 ;  /* 0x0000000603037221 */ /* 0x001fe20000010000 */
[----:B-1----:R-:W-:-:S04]  /*7670*/  FADD.FTZ R4, R4, R7 ;  /* 0x0000000704047221 */ /* 0x002fc80000010000 */
[----:B---34-:R-:W0:Y:S01]  /*7680*/  SHFL.BFLY PT, R0, R3, 0x1, 0x1f ;  /* 0x0c201f0003007f89 */ /* 0x018e2200000e0000 */
[----:B------:R-:W-:-:S03]  /*7690*/  IMAD.U32 R7, RZ, RZ, UR7 ;  /* 0x00000007ff077e24 */ /* 0x000fc6000f8e00ff */
[----:B------:R-:W1:Y:S01]  /*76a0*/  SHFL.BFLY PT, R9, R4, 0x1, 0x1f ;  /* 0x0c201f0004097f89 */ /* 0x000e6200000e0000 */
[----:B0-----:R-:W-:Y:S01]  /*76b0*/  FADD.FTZ R10, R3, R0 ;  /* 0x00000000030a7221 */ /* 0x001fe20000010000 */
[----:B------:R-:W-:Y:S01]  /*76c0*/  IADD3 R3, -R2, 0xb, RZ ;  /* 0x0000000b02037810 */ /* 0x000fe20007ffe1ff */
[----:B------:R-:W-:Y:S02]  /*76d0*/  IMAD.MOV.U32 R0, RZ, RZ, RZ ;  /* 0x000000ffff007224 */ /* 0x000fe400078e00ff */
[----:B-1----:R-:W-:Y:S02]  /*76e0*/  FADD.FTZ R11, R4, R9 ;  /* 0x00000009040b7221 */ /* 0x002fe40000010000 */
[----:B------:R0:W-:Y:S08]  /*76f0*/  BAR.ARV R3, 0x100 ;  /* 0x000400030000751d */ /* 0x0001f00000002000 */
[----:B------:R-:W-:Y:S06]  /*7700*/  BAR.ARV 0x8, 0x180 ;  /* 0x0206000000007b1d */ /* 0x000fec0000002000 */
[----:B------:R-:W-:Y:S01]  /*7710*/  FSETP.NE.FTZ.AND P1, PT, R10, RZ, PT ;  /* 0x000000ff0a00720b */ /* 0x000fe20003f35000 */
[----:B------:R-:W-:Y:S01]  /*7720*/  IMAD.MOV.U32 R4, RZ, RZ, -0x800000 ;  /* 0xff800000ff047424 */ /* 0x000fe200078e00ff */
[----:B------:R-:W-:Y:S01]  /*7730*/  FSETP.NE.FTZ.AND P2, PT, R11, RZ, PT ;  /* 0x000000ff0b00720b */ /* 0x000fe20003f55000 */
[----:B0-----:R-:W-:Y:S01]  /*7740*/  IMAD.MOV.U32 R3, RZ, RZ, -0x800000 ;  /* 0xff800000ff037424 */ /* 0x001fe200078e00ff */
[----:B------:R-:W-:-:S09]  /*7750*/  MOV R9, RZ ;  /* 0x000000ff00097202 */ /* 0x000fd20000000f00 */
[----:B------:R-:W0:Y:S01]  /*7760*/  @P1 MUFU.RCP R9, R10 ;  /* 0x0000000a00091308 */ /* 0x000e220000001000 */
[----:B------:R-:W-:-:S07]  /*7770*/  @P1 FMUL.FTZ R7, R7, 0.69314718246459960938 ;  /* 0x3f31721807071820 */ /* 0x000fce0000410000 */
[----:B------:R-:W1:Y:S08]  /*7780*/  @P1 MUFU.LG2 R6, R10 ;  /* 0x0000000a00061308 */ /* 0x000e700000000c00 */
[----:B------:R-:W2:Y:S01]  /*7790*/  @P2 MUFU.LG2 R2, R11 ;  /* 0x0000000b00022308 */ /* 0x000ea20000000c00 */
[-C--:B0-----:R-:W-:Y:S01]  /*77a0*/  FMUL.FTZ R24, R24, R9.reuse ;  /* 0x0000000918187220 */ /* 0x081fe20000410000 */
[-C--:B------:R-:W-:Y:S01]  /*77b0*/  FMUL.FTZ R25, R25, R9.reuse ;  /* 0x0000000919197220 */ /* 0x080fe20000410000 */
[-C--:B------:R-:W-:Y:S01]  /*77c0*/  FMUL.FTZ R28, R28, R9.reuse ;  /* 0x000000091c1c7220 */ /* 0x080fe20000410000 */
[-C--:B------:R-:W-:Y:S01]  /*77d0*/  FMUL.FTZ R29, R29, R9.reuse ;  /* 0x000000091d1d7220 */ /* 0x080fe20000410000 */
[-C--:B------:R-:W-:Y:S01]  /*77e0*/  FMUL.FTZ R32, R32, R9.reuse ;  /* 0x0000000920207220 */ /* 0x080fe20000410000 */
[-C--:B------:R-:W-:Y:S01]  /*77f0*/  FMUL.FTZ R33, R33, R9.reuse ;  /* 0x0000000921217220 */ /* 0x080fe20000410000 */
[-C--:B------:R-:W-:Y:S01]  /*7800*/  FMUL.FTZ R36, R36, R9.reuse ;  /* 0x0000000924247220 */ /* 0x080fe20000410000 */
[----:B------:R-:W0:Y:S01]  /*7810*/  @P2 MUFU.RCP R0, R11 ;  /* 0x0000000b00002308 */ /* 0x000e220000001000 */
        /* <DEDUP_REMOVED lines=59> */
[----:B--2---:R-:W-:Y:S01]  /*7bd0*/  @P2 FMUL.FTZ R2, R2, 0.69314718246459960938 ;  /* 0x3f31721802022820 */ /* 0x004fe20000410000 */
[-C--:B0-----:R-:W-:Y:S01]  /*7be0*/  FMUL.FTZ R26, R26, R0.reuse ;  /* 0x000000001a1a7220 */ /* 0x081fe20000410000 */
        /* <DEDUP_REMOVED lines=66> */
.L_x_4229:
        /* <DEDUP_REMOVED lines=36> */
[----:B------:R-:W-:-:S02]  /*8250*/  LEA.HI R9, R9, R0, RZ, 0x5 ;  /* 0x0000000009097211 */ /* 0x000fc400078f28ff */
[--C-:B------:R-:W-:Y:S02]  /*8260*/  SHF.R.S32.HI R11, RZ, 0x2, R10.reuse ;  /* 0x00000002ff0b7819 */ /* 0x100fe4000001140a */
[----:B------:R-:W-:Y:S02]  /*8270*/  SHF.R.S32.HI R12, RZ, 0x1f, R10 ;  /* 0x0000001fff0c7819 */ /* 0x000fe4000001140a */
[----:B------:R-:W-:Y:S01]  /*8280*/  LEA.HI R6, R13, R13, RZ, 0x1 ;  /* 0x0000000d0d067211 */ /* 0x000fe200078f08ff */
[----:B------:R-:W5:Y:S01]  /*8290*/  @P0 LDC R17, c[0x0][0xbf0] ;  /* 0x0002fc00ff110b82 */ /* 0x000f620000000800 */
[----:B------:R-:W-:Y:S02]  /*82a0*/  LEA.HI R12, R12, R11, RZ, 0x3 ;  /* 0x0000000b0c0c7211 */ /* 0x000fe400078f18ff */
[----:B------:R-:W-:Y:S01]  /*82b0*/  IADD3 R2, R7, -R2, RZ ;  /* 0x8000000207027210 */ /* 0x000fe20007ffe0ff */
[----:B------:R-:W-:Y:S01]  /*82c0*/  IMAD.U32 R7, RZ, RZ, UR5 ;  /* 0x00000005ff077e24 */ /* 0x000fe2000f8e00ff */
[----:B------:R-:W-:Y:S01]  /*82d0*/  LOP3.LUT R12, R12, 0xfffffff8, RZ, 0xc0, !PT ;  /* 0xfffffff80c0c7812 */ /* 0x000fe200078ec0ff */
[----:B------:R-:W-:Y:S01]  /*82e0*/  IMAD.U32 R7, RZ, RZ, UR6 ;  /* 0x00000006ff077e24 */ /* 0x000fe2000f8e00ff */
[----:B------:R-:W-:Y:S01]  /*82f0*/  UIMAD UR6, UR37, UR9, UR7 ;  /* 0x00000009250672a4 */ /* 0x000fe2000f8e0207 */
[----:B------:R-:W5:Y:S02]  /*8300*/  @P0 LDC R153, c[0x0][0xbf0] ;  /* 0x0002fc00ff990b82 */ /* 0x000f640000000800 */
[----:B------:R-:W-:Y:S01]  /*8310*/  IMAD.IADD R5, R11, 0x1, -R12 ;  /* 0x000000010b057824 */ /* 0x000fe200078e0a0c */
[----:B------:R-:W-:-:S02]  /*8320*/  LOP3.LUT R12, R6, 0x1ffffffe, RZ, 0xc0, !PT ;  /* 0x1ffffffe060c7812 */ /* 0x000fc400078ec0ff */
        /* <DEDUP_REMOVED lines=11> */
[----:B------:R-:W-:Y:S01]  /*83e0*/  IMAD R15, R19, UR12, R12 ;  /* 0x0000000c130f7c24 */ /* 0x000fe2000f8e020c */
[----:B--2---:R-:W-:Y:S01]  /*83f0*/  LEA R5, R22, R2, 0x7 ;  /* 0x0000000216057211 */ /* 0x004fe200078e38ff */
[----:B-1----:R-:W-:Y:S02]  /*8400*/  IMAD R23, R23, R16, UR11 ;  /* 0x0000000b17177e24 */ /* 0x002fe4000f8e0210 */
[----:B------:R-:W-:-:S03]  /*8410*/  IMAD.WIDE.U32 R6, R18, UR12, R6 ;  /* 0x0000000c12067c25 */ /* 0x000fc6000f8e0006 */
[----:B------:R-:W-:Y:S01]  /*8420*/  SHF.R.S32.HI R16, RZ, 0x1f, R23 ;  /* 0x0000001fff107819 */ /* 0x000fe20000011417 */
        /* <DEDUP_REMOVED lines=13> */
[----:B------:R-:W-:-:S04]  /*8500*/  IMAD.WIDE.U32 R6, R23, UR4, R6 ;  /* 0x0000000417067c25 */ /* 0x000fc8000f8e0006 */
[----:B------:R-:W-:Y:S01]  /*8510*/  IMAD.MOV.U32 R15, RZ, RZ, R5 ;  /* 0x000000ffff0f7224 */ /* 0x000fe200078e0005 */
[----:B------:R-:W-:Y:S01]  /*8520*/  @P0 SHF.R.U32.HI R15, RZ, R153, R152 ;  /* 0x00000099ff0f0219 */ /* 0x000fe20000011698 */
[C---:B------:R-:W-:Y:S01]  /*8530*/  IMAD R2, R16.reuse, UR4, RZ ;  /* 0x0000000410027c24 */ /* 0x040fe2000f8e02ff */
[----:B------:R-:W-:Y:S01]  /*8540*/  IADD3 R6, P0, R11, R6, RZ ;  /* 0x000000060b067210 */ /* 0x000fe20007f1e0ff */
[----:B------:R-:W-:Y:S01]  /*8550*/  IMAD.IADD R13, R13, 0x1, R17 ;  /* 0x000000010d0d7824 */ /* 0x000fe200078e0211 */
[----:B------:R-:W-:Y:S01]  /*8560*/  SHF.R.S32.HI R17, RZ, 0x1f, R11 ;  /* 0x0000001fff117819 */ /* 0x000fe2000001140b */
[----:B------:R-:W-:Y:S01]  /*8570*/  IMAD R14, R23, UR5, R2 ;  /* 0x00000005170e7c24 */ /* 0x000fe2000f8e0202 */
[----:B------:R-:W-:Y:S01]  /*8580*/  SHF.R.S32.HI R2, RZ, 0x1f, R15 ;  /* 0x0000001fff027819 */ /* 0x000fe2000001140f */
[----:B------:R-:W-:Y:S01]  /*8590*/  IMAD R16, R16, UR6, RZ ;  /* 0x0000000610107c24 */ /* 0x000fe2000f8e02ff */
[----:B------:R-:W-:Y:S01]  /*85a0*/  IADD3 R11, -R11, RZ, RZ ;  /* 0x000000ff0b0b7210 */ /* 0x000fe20007ffe1ff */
[----:B------:R-:W-:Y:S01]  /*85b0*/  ULDC.64 UR4, c[0x0][0xb30] ;  /* 0x0002cc0000047ab9 */ /* 0x000fe20000000a00 */
[----:B------:R-:W-:Y:S01]  /*85c0*/  IMAD.WIDE.U32 R12, R23, UR6, R12 ;  /* 0x00000006170c7c25 */ /* 0x000fe2000f8e000c */
[----:B------:R-:W-:-:S03]  /*85d0*/  IADD3.X R7, R17, R7, R14, P0, !PT ;  /* 0x0000000711077210 */ /* 0x000fc600007fe40e */
[----:B------:R-:W-:Y:S01]  /*85e0*/  IMAD R19, R23, UR7, R16 ;  /* 0x0000000717137c24 */ /* 0x000fe2000f8e0210 */
[----:B------:R-:W-:Y:S01]  /*85f0*/  ULDC.64 UR6, c[0x0][0xbc8] ;  /* 0x0002f20000067ab9 */ /* 0x000fe20000000a00 */
[----:B------:R-:W-:Y:S02]  /*8600*/  IMAD.MOV R16, RZ, RZ, -R15 ;  /* 0x000000ffff107224 */ /* 0x000fe400078e0a0f */
        /* <DEDUP_REMOVED lines=44> */
[----:B------:R-:W-:-:S05]  /*88d0*/  IMAD.IADD R0, R0, 0x1, -R17 ;  /* 0x0000000100007824 */ /* 0x000fca00078e0a11 */
[----:B------:R-:W-:Y:S01]  /*88e0*/  SHF.L.U32 R0, R0, 0x1, RZ ;  /* 0x0000000100007819 */ /* 0x000fe200000006ff */
        /* <DEDUP_REMOVED lines=18> */
[----:B------:R-:W-:-:S02]  /*8a10*/  IADD3 R21, R0, 0x48, RZ ;  /* 0x0000004800157810 */ /* 0x000fc40007ffe0ff */
[----:B------:R-:W-:Y:S02]  /*8a20*/  ISETP.GE.AND P6, PT, R22, UR4, PT ;  /* 0x0000000416007c0c */ /* 0x000fe4000bfc6270 */
        /* <DEDUP_REMOVED lines=8> */
[----:B------:R-:W-:-:S02]  /*8ab0*/  @!P0 LEA.HI R18, R18, R18, RZ, 0x1 ;  /* 0x0000001212128211 */ /* 0x000fc400078f08ff */
        /* <DEDUP_REMOVED lines=11> */
[----:B------:R-:W-:-:S03]  /*8b70*/  ISETP.GE.AND P4, PT, R20, UR4, PT ;  /* 0x0000000414007c0c */ /* 0x000fc6000bf86270 */
[----:B------:R3:W-:Y:S01]  /*8b80*/  @!P5 ST.E.64 desc[UR44][R16.64], R36 ;  /* 0x000000241000d985 */ /* 0x0007e2000c101b2c */
[----:B------:R-:W-:Y:S01]  /*8b90*/  ISETP.GE.AND P5, PT, R21, UR4, PT ;  /* 0x0000000415007c0c */ /* 0x000fe2000bfa6270 */
[----:B0-----:R-:W-:Y:S01]  /*8ba0*/  VIADD R24, R0, 0x60 ;  /* 0x0000006000187836 */ /* 0x001fe20000000000 */
[----:B------:R-:W-:Y:S02]  /*8bb0*/  @!P0 LOP3.LUT R11, R18, 0xfffffffe, RZ, 0xc0, !PT ;  /* 0xfffffffe120b8812 */ /* 0x000fe400078ec0ff */
[----:B-1----:R-:W-:Y:S02]  /*8bc0*/  @!P1 LOP3.LUT R13, R19, 0xfffffffe, RZ, 0xc0, !PT ;  /* 0xfffffffe130d9812 */ /* 0x002fe400078ec0ff */
        /* <DEDUP_REMOVED lines=16> */
[----:B------:R-:W-:Y:S02]  /*8cd0*/  ISETP.GE.AND P1, PT, R23, UR4, PT ;  /* 0x0000000417007c0c */ /* 0x000fe4000bf26270 */
        /* <DEDUP_REMOVED lines=43> */
[----:B------:R-:W-:Y:S01]  /*8f90*/  VIADD R3, R0, 0xa0 ;  /* 0x000000a000037836 */ /* 0x000fe20000000000 */
[----:B------:R0:W-:Y:S01]  /*8fa0*/  @!P2 ST.E.64 desc[UR44][R10.64], R76 ;  /* 0x0000004c0a00a985 */ /* 0x0001e2000c101b2c */
[----:B-1----:R-:W-:-:S03]  /*8fb0*/  @!P6 IMAD.WIDE R12, R15, 0x4, R6 ;  /* 0x000000040f0ce825 */ /* 0x002fc600078e0206 */
[----:B------:R-:W-:Y:S01]  /*8fc0*/  ISETP.GE.AND P2, PT, R3, UR4, PT ;  /* 0x0000000403007c0c */ /* 0x000fe2000bf46270 */
[--C-:B------:R-:W-:Y:S01]  /*8fd0*/  @!P5 IMAD.WIDE R14, R17, 0x4, R6.reuse ;  /* 0x00000004110ed825 */ /* 0x100fe200078e0206 */
[----:B------:R1:W-:Y:S03]  /*8fe0*/  @!P6 ST.E.64 desc[UR44][R12.64], R80 ;  /* 0x000000500c00e985 */ /* 0x0003e6000c101b2c */
[--C-:B------:R-:W-:Y:S01]  /*8ff0*/  @!P4 IMAD.WIDE R16, R21, 0x4, R6.reuse ;  /* 0x000000041510c825 */ /* 0x100fe200078e0206 */
[----:B------:R2:W-:Y:S01]  /*9000*/  @!P5 ST.E.64 desc[UR44][R14.64], R84 ;  /* 0x000000540e00d985 */ /* 0x0005e2000c101b2c */
[----:B------:R-:W-:Y:S02]  /*9010*/  @!P0 LEA.HI R23, R23, R23, RZ, 0x1 ;  /* 0x0000001717178211 */ /* 0x000fe400078f08ff */
[----:B------:R-:W-:Y:S01]  /*9020*/  @!P3 IMAD.WIDE R18, R19, 0x4, R6 ;  /* 0x000000041312b825 */ /* 0x000fe200078e0206 */
[----:B------:R3:W-:Y:S01]  /*9030*/  @!P4 ST.E.64 desc[UR44][R16.64], R88 ;  /* 0x000000581000c985 */ /* 0x0007e2000c101b2c */
[----:B------:R-:W-:-:S02]  /*9040*/  ISETP.GE.AND P4, PT, R20, UR4, PT ;  /* 0x0000000414007c0c */ /* 0x000fc4000bf86270 */
[C---:B------:R-:W-:Y:S01]  /*9050*/  VIADD R22, R0.reuse, 0xc0 ;  /* 0x000000c000167836 */ /* 0x040fe20000000000 */
[----:B------:R4:W-:Y:S01]  /*9060*/  @!P3 ST.E.64 desc[UR44][R18.64], R92 ;  /* 0x0000005c1200b985 */ /* 0x0009e2000c101b2c */
[----:B------:R-:W-:Y:S01]  /*9070*/  VIADD R21, R0, 0xb8 ;  /* 0x000000b800157836 */ /* 0x000fe20000000000 */
[----:B------:R-:W-:Y:S02]  /*9080*/  ISETP.GE.AND P3, PT, R4, UR4, PT ;  /* 0x0000000404007c0c */ /* 0x000fe4000bf66270 */
[----:B------:R-:W-:Y:S02]  /*9090*/  ISETP.GE.AND P6, PT, R22, UR4, PT ;  /* 0x0000000416007c0c */ /* 0x000fe4000bfc6270 */
[----:B------:R-:W-:Y:S02]  /*90a0*/  ISETP.GE.AND P5, PT, R21, UR4, PT ;  /* 0x0000000415007c0c */ /* 0x000fe4000bfa6270 */
[----:B------:R-:W-:Y:S02]  /*90b0*/  @!P1 LEA.HI R24, R24, R24, RZ, 0x1 ;  /* 0x0000001818189211 */ /* 0x000fe400078f08ff */
[----:B------:R-:W-:-:S02]  /*90c0*/  @!P2 LEA.HI R3, R3, R3, RZ, 0x1 ;  /* 0x000000030303a211 */ /* 0x000fc400078f08ff */
[----:B0-----:R-:W-:Y:S02]  /*90d0*/  @!P0 LOP3.LUT R11, R23, 0xfffffffe, RZ, 0xc0, !PT ;  /* 0xfffffffe170b8812 */ /* 0x001fe400078ec0ff */
        /* <DEDUP_REMOVED lines=9> */
[----:B--2---:R-:W-:Y:S01]  /*9170*/  @!P2 IMAD.WIDE R14, R3, 0x4, R6 ;  /* 0x00000004030ea825 */ /* 0x004fe200078e0206 */
[----:B---3--:R-:W-:Y:S01]  /*9180*/  @!P3 LOP3.LUT R17, R4, 0xfffffffe, RZ, 0xc0, !PT ;  /* 0xfffffffe0411b812 */ /* 0x008fe200078ec0ff */
[----:B------:R1:W-:Y:S01]  /*9190*/  @!P1 ST.E.64 desc[UR44][R12.64], R100 ;  /* 0x000000640c009985 */ /* 0x0003e2000c101b2c */
[----:B----4-:R-:W-:Y:S01]  /*91a0*/  @!P4 LOP3.LUT R19, R20, 0xfffffffe, RZ, 0xc0, !PT ;  /* 0xfffffffe1413c812 */ /* 0x010fe200078ec0ff */
[----:B------:R-:W-:Y:S01]  /*91b0*/  VIADD R4, R0, 0xd0 ;  /* 0x000000d000047836 */ /* 0x000fe20000000000 */
[----:B------:R-:W-:Y:S01]  /*91c0*/  @!P6 LOP3.LUT R3, R22, 0xfffffffe, RZ, 0xc0, !PT ;  /* 0xfffffffe1603e812 */ /* 0x000fe200078ec0ff */
[----:B------:R2:W-:Y:S01]  /*91d0*/  @!P2 ST.E.64 desc[UR44][R14.64], R104 ;  /* 0x000000680e00a985 */ /* 0x0005e2000c101b2c */
[----:B------:R-:W-:-:S02]  /*91e0*/  @!P5 LOP3.LUT R21, R21, 0xfffffffe, RZ, 0xc0, !PT ;  /* 0xfffffffe1515d812 */ /* 0x000fc400078ec0ff */
[----:B------:R-:W-:Y:S02]  /*91f0*/  IADD3 R20, R0, 0xd8, RZ ;  /* 0x000000d800147810 */ /* 0x000fe40007ffe0ff */
[----:B------:R-:W-:Y:S01]  /*9200*/  ISETP.GE.AND P1, PT, R4, UR4, PT ;  /* 0x0000000404007c0c */ /* 0x000fe2000bf26270 */
[----:B0-----:R-:W-:Y:S01]  /*9210*/  @!P3 IMAD.WIDE R10, R17, 0x4, R6 ;  /* 0x00000004110ab825 */ /* 0x001fe200078e0206 */
[----:B------:R-:W-:-:S03]  /*9220*/  ISETP.GE.AND P2, PT, R20, UR4, PT ;  /* 0x0000000414007c0c */ /* 0x000fc6000bf46270 */
[--C-:B-1----:R-:W-:Y:S01]  /*9230*/  @!P4 IMAD.WIDE R12, R19, 0x4, R6.reuse ;  /* 0x00000004130cc825 */ /* 0x102fe200078e0206 */
[----:B------:R0:W-:Y:S03]  /*9240*/  @!P3 ST.E.64 desc[UR44][R10.64], R108 ;  /* 0x0000006c0a00b985 */ /* 0x0001e6000c101b2c */
[--C-:B------:R-:W-:Y:S01]  /*9250*/  @!P6 IMAD.WIDE R18, R3, 0x4, R6.reuse ;  /* 0x000000040312e825 */ /* 0x100fe200078e0206 */
[----:B------:R1:W-:Y:S03]  /*9260*/  @!P4 ST.E.64 desc[UR44][R12.64], R112 ;  /* 0x000000700c00c985 */ /* 0x0003e6000c101b2c */
[----:B------:R-:W-:Y:S01]  /*9270*/  VIADD R3, R0, 0xc8 ;  /* 0x000000c800037836 */ /* 0x000fe20000000000 */
[----:B------:R-:W-:Y:S01]  /*9280*/  @!P1 LEA.HI R4, R4, R4, RZ, 0x1 ;  /* 0x0000000404049211 */ /* 0x000fe200078f08ff */
[----:B------:R-:W-:Y:S01]  /*9290*/  @!P5 IMAD.WIDE R16, R21, 0x4, R6 ;  /* 0x000000041510d825 */ /* 0x000fe200078e0206 */
[----:B------:R-:W-:-:S02]  /*92a0*/  @!P2 LEA.HI R20, R20, R20, RZ, 0x1 ;  /* 0x000000141414a211 */ /* 0x000fc400078f08ff */
[----:B------:R-:W-:Y:S01]  /*92b0*/  ISETP.GE.AND P0, PT, R3, UR4, PT ;  /* 0x0000000403007c0c */ /* 0x000fe2000bf06270 */
[C---:B------:R-:W-:Y:S01]  /*92c0*/  VIADD R21, R0.reuse, 0xe0 ;  /* 0x000000e000157836 */ /* 0x040fe20000000000 */
[----:B------:R3:W-:Y:S01]  /*92d0*/  @!P5 ST.E.64 desc[UR44][R16.64], R116 ;  /* 0x000000741000d985 */ /* 0x0007e2000c101b2c */
[C---:B--2---:R-:W-:Y:S02]  /*92e0*/  VIADD R14, R0.reuse, 0xe8 ;  /* 0x000000e8000e7836 */ /* 0x044fe40000000000 */
[C---:B------:R-:W-:Y:S01]  /*92f0*/  VIADD R15, R0.reuse, 0xf0 ;  /* 0x000000f0000f7836 */ /* 0x040fe20000000000 */
[----:B------:R2:W-:Y:S01]  /*9300*/  @!P6 ST.E.64 desc[UR44][R18.64], R120 ;  /* 0x000000781200e985 */ /* 0x0005e2000c101b2c */
[----:B0-----:R-:W-:Y:S01]  /*9310*/  VIADD R11, R0, 0xf8 ;  /* 0x000000f8000b7836 */ /* 0x001fe20000000000 */
[----:B------:R-:W-:Y:S02]  /*9320*/  ISETP.GE.AND P3, PT, R21, UR4, PT ;  /* 0x0000000415007c0c */ /* 0x000fe4000bf66270 */
[----:B------:R-:W-:-:S02]  /*9330*/  ISETP.GE.AND P4, PT, R14, UR4, PT ;  /* 0x000000040e007c0c */ /* 0x000fc4000bf86270 */
[----:B------:R-:W-:Y:S02]  /*9340*/  ISETP.GE.AND P5, PT, R15, UR4, PT ;  /* 0x000000040f007c0c */ /* 0x000fe4000bfa6270 */
[----:B------:R-:W-:Y:S02]  /*9350*/  ISETP.GE.AND P6, PT, R11, UR4, PT ;  /* 0x000000040b007c0c */ /* 0x000fe4000bfc6270 */
[----:B------:R-:W-:Y:S02]  /*9360*/  @!P0 LEA.HI R3, R3, R3, RZ, 0x1 ;  /* 0x0000000303038211 */ /* 0x000fe400078f08ff */
[----:B-1----:R-:W-:Y:S02]  /*9370*/  @!P1 LOP3.LUT R13, R4, 0xfffffffe, RZ, 0xc0, !PT ;  /* 0xfffffffe040d9812 */ /* 0x002fe400078ec0ff */
[----:B------:R-:W-:Y:S02]  /*9380*/  @!P0 LOP3.LUT R3, R3, 0xfffffffe, RZ, 0xc0, !PT ;  /* 0xfffffffe03038812 */ /* 0x000fe400078ec0ff */
[----:B------:R-:W-:Y:S01]  /*9390*/  @!P3 LEA.HI R21, R21, R21, RZ, 0x1 ;  /* 0x000000151515b211 */ /* 0x000fe200078f08ff */
[----:B------:R-:W-:Y:S01]  /*93a0*/  @!P1 IMAD.WIDE R12, R13, 0x4, R6 ;  /* 0x000000040d0c9825 */ /* 0x000fe200078e0206 */
[----:B------:R-:W-:-:S02]  /*93b0*/  @!P4 LEA.HI R14, R14, R14, RZ, 0x1 ;  /* 0x0000000e0e0ec211 */ /* 0x000fc400078f08ff */
[----:B------:R-:W-:Y:S02]  /*93c0*/  @!P5 LEA.HI R10, R15, R15, RZ, 0x1 ;  /* 0x0000000f0f0ad211 */ /* 0x000fe400078f08ff */
[----:B------:R-:W-:Y:S02]  /*93d0*/  @!P6 LEA.HI R11, R11, R11, RZ, 0x1 ;  /* 0x0000000b0b0be211 */ /* 0x000fe400078f08ff */
[----:B------:R-:W-:Y:S02]  /*93e0*/  @!P2 LOP3.LUT R15, R20, 0xfffffffe, RZ, 0xc0, !PT ;  /* 0xfffffffe140fa812 */ /* 0x000fe400078ec0ff */
[----:B---3--:R-:W-:Y:S02]  /*93f0*/  @!P3 LOP3.LUT R17, R21, 0xfffffffe, RZ, 0xc0, !PT ;  /* 0xfffffffe1511b812 */ /* 0x008fe400078ec0ff */
[----:B--2---:R-:W-:Y:S01]  /*9400*/  @!P4 LOP3.LUT R19, R14, 0xfffffffe, RZ, 0xc0, !PT ;  /* 0xfffffffe0e13c812 */ /* 0x004fe200078ec0ff */
[----:B------:R-:W-:Y:S01]  /*9410*/  @!P2 IMAD.WIDE R14, R15, 0x4, R6 ;  /* 0x000000040f0ea825 */ /* 0x000fe200078e0206 */
[----:B------:R-:W-:-:S02]  /*9420*/  @!P5 LOP3.LUT R21, R10, 0xfffffffe, RZ, 0xc0, !PT ;  /* 0xfffffffe0a15d812 */ /* 0x000fc400078ec0ff */
        /* <DEDUP_REMOVED lines=13> */
.L_x_4262:
[----:B------:R-:W-:Y:S05]  /*9500*/  BSYNC B0 ;  /* 0x0000000000007941 */ /* 0x000fea0003800000 */
.L_x_4261:
        /* <DEDUP_REMOVED lines=16> */
[C---:B------:R-:W-:Y:S01]  /*9610*/  VIADD R15, R0.reuse, 0x40 ;  /* 0x00000040000f7836 */ /* 0x040fe20000000000 */
[C---:B------:R-:W-:Y:S01]  /*9620*/  IADD3 R12, R0.reuse, 0x28, RZ ;  /* 0x00000028000c7810 */ /* 0x040fe20007ffe0ff */
[----:B------:R-:W-:-:S02]  /*9630*/  VIADD R16, R0, 0x48 ;  /* 0x0000004800107836 */ /* 0x000fc40000000000 */
[C---:B------:R-:W-:Y:S01]  /*9640*/  VIADD R18, R0.reuse, 0x50 ;  /* 0x0000005000127836 */ /* 0x040fe20000000000 */
[----:B------:R-:W-:Y:S01]  /*9650*/  ISETP.GE.AND P3, PT, R15, UR4, PT ;  /* 0x000000040f007c0c */ /* 0x000fe2000bf66270 */
[----:B------:R-:W-:Y:S01]  /*9660*/  VIADD R19, R0, 0x58 ;  /* 0x0000005800137836 */ /* 0x000fe20000000000 */
[----:B------:R-:W-:Y:S01]  /*9670*/  @!P1 LEA.HI R4, R4, R4, RZ, 0x1 ;  /* 0x0000000404049211 */ /* 0x000fe200078f08ff */
[----:B------:R-:W-:Y:S01]  /*9680*/  VIADD R20, R0, 0x80 ;  /* 0x0000008000147836 */ /* 0x000fe20000000000 */
[----:B------:R-:W-:Y:S02]  /*9690*/  @!P2 LEA.HI R5, R5, R5, RZ, 0x1 ;  /* 0x000000050505a211 */ /* 0x000fe400078f08ff */
[----:B-1----:R-:W-:Y:S02]  /*96a0*/  @!P1 LOP3.LUT R7, R4, 0xfffffffe, RZ, 0xc0, !PT ;  /* 0xfffffffe04079812 */ /* 0x002fe400078ec0ff */
[----:B------:R-:W-:Y:S01]  /*96b0*/  @!P2 LOP3.LUT R9, R5, 0xfffffffe, RZ, 0xc0, !PT ;  /* 0xfffffffe0509a812 */ /* 0x000fe200078ec0ff */
[----:B---3--:R-:W-:Y:S01]  /*96c0*/  @!P0 IMAD.WIDE R4, R0, 0x4, R2 ;  /* 0x0000000400048825 */ /* 0x008fe200078e0202 */
[----:B------:R-:W-:-:S02]  /*96d0*/  ISETP.GE.AND P4, PT, R16, UR4, PT ;  /* 0x0000000410007c0c */ /* 0x000fc4000bf86270 */
[----:B------:R-:W-:Y:S01]  /*96e0*/  @!P5 LEA.HI R10, R10, R10, RZ, 0x1 ;  /* 0x0000000a0a0ad211 */ /* 0x000fe200078f08ff */
        /* <DEDUP_REMOVED lines=25> */
[----:B------:R-:W-:-:S02]  /*9880*/  @!P4 LOP3.LUT R17, R16, 0xfffffffe, RZ, 0xc0, !PT ;  /* 0xfffffffe1011c812 */ /* 0x000fc400078ec0ff */
[----:B------:R-:W-:Y:S02]  /*9890*/  ISETP.GE.AND P5, PT, R18, UR4, PT ;  /* 0x0000000412007c0c */ /* 0x000fe4000bfa6270 */
[----:B------:R-:W-:Y:S02]  /*98a0*/  ISETP.GE.AND P6, PT, R19, UR4, PT ;  /* 0x0000000413007c0c */ /* 0x000fe4000bfc6270 */
[----:B------:R-:W-:Y:S01]  /*98b0*/  IADD3 R16, R0, 0x70, RZ ;  /* 0x0000007000107810 */ /* 0x000fe20007ffe0ff */
        /* <DEDUP_REMOVED lines=38> */
[----:B----4-:R-:W-:Y:S02]  /*9b20*/  @!P0 LOP3.LUT R13, R20, 0xfffffffe, RZ, 0xc0, !PT ;  /* 0xfffffffe140d8812 */ /* 0x010fe400078ec0ff */
[----:B------:R-:W-:Y:S01]  /*9b30*/  ISETP.GE.AND P6, PT, R18, UR4, PT ;  /* 0x0000000412007c0c */ /* 0x000fe2000bfc6270 */
[----:B0-----:R-:W-:Y:S01]  /*9b40*/  @!P4 IMAD.WIDE R4, R9, 0x4, R2 ;  /* 0x000000040904c825 */ /* 0x001fe200078e0202 */
[----:B------:R-:W-:-:S02]  /*9b50*/  ISETP.GE.AND P5, PT, R19, UR4, PT ;  /* 0x0000000413007c0c */ /* 0x000fc4000bfa6270 */
[----:B------:R-:W-:Y:S01]  /*9b60*/  IADD3 R20, R0, 0xb8, RZ ;  /* 0x000000b800147810 */ /* 0x000fe20007ffe0ff */
        /* <DEDUP_REMOVED lines=94> */
.L_x_4260:
[----:B------:R-:W0:Y:S02]  /*a150*/  S2R R0, SR_TID.X ;  /* 0x0000000000007919 */ /* 0x000e240000002100 */
[----:B0-----:R-:W-:-:S04]  /*a160*/  IADD3 R2, R0, -0x80, RZ ;  /* 0xffffff8000027810 */ /* 0x001fc80007ffe0ff */
        /* <DEDUP_REMOVED lines=32> */
[----:B--2---:R-:W-:-:S03]  /*a370*/  @P0 IMAD.HI.U32 R4, R0, R7, RZ ;  /* 0x0000000700040227 */ /* 0x004fc600078e00ff */
[----:B------:R-:W-:Y:S01]  /*a380*/  IADD3 R3, R11, R3, RZ ;  /* 0x000000030b037210 */ /* 0x000fe20007ffe0ff */
[----:B------:R-:W-:Y:S01]  /*a390*/  IMAD R7, RZ, RZ, -UR37 ;  /* 0x80000025ff077e24 */ /* 0x000fe2000f8e02ff */
[----:B---3--:R-:W-:-:S03]  /*a3a0*/  @P0 SHF.R.U32.HI R5, RZ, R9, R4 ;  /* 0x00000009ff050219 */ /* 0x008fc60000011604 */
[----:B0-----:R-:W-:Y:S02]  /*a3b0*/  IMAD R9, R8, R7, UR10 ;  /* 0x0000000a08097e24 */ /* 0x001fe4000f8e0207 */
        /* <DEDUP_REMOVED lines=21> */
.L_x_4225:
        /* <DEDUP_REMOVED lines=18> */
.L_x_4263:
[----:B------:R-:W-:Y:S01]  /*a630*/  ULDC UR40, c[0x0][0xc50] ;  /* 0x0003140000287ab9 */ /* 0x000fe20000000800 */
[----:B------:R-:W-:Y:S01]  /*a640*/  UMOV UR36, UR6 ;  /* 0x0000000600247c82 */ /* 0x000fe20008000000 */
[----:B------:R-:W-:-:S11]  /*a650*/  UISETP.NE.AND UP0, UPT, UR40, 0x1, UPT ;  /* 0x000000012800788c */ /* 0x000fd6000bf05270 */
[----:B------:R-:W-:Y:S01]  /*a660*/  @UP0 ULDC UR4, c[0x0][0xc54] ;  /* 0x0003150000040ab9 */ /* 0x000fe20000000800 */
[----:B------:R-:W-:Y:S01]  /*a670*/  @UP0 ULDC UR7, c[0x0][0xc58] ;  /* 0x0003160000070ab9 */ /* 0x000fe20000000800 */
[----:B------:R-:W-:-:S04]  /*a680*/  UIMAD.WIDE.U32 UR4, UR6, UR4, URZ ;  /* 0x00000004060472a5 */ /* 0x000fc8000f8e003f */
[----:B------:R-:W-:-:S12]  /*a690*/  @UP0 USHF.R.U32.HI UR36, URZ, UR7, UR5 ;  /* 0x000000073f240299 */ /* 0x000fd80008011605 */
.L_x_4264:
        /* <DEDUP_REMOVED lines=12> */
[----:B------:R-:W-:Y:S01]  /*a760*/  ULDC UR8, c[0x0][0x424] ;  /* 0x0001090000087ab9 */ /* 0x000fe20000000800 */
[----:B------:R-:W-:Y:S02]  /*a770*/  ULDC UR7, c[0x0][0x288] ;  /* 0x0000a20000077ab9 */ /* 0x000fe40000000800 */
[----:B------:R-:W-:Y:S02]  /*a780*/  UISETP.NE.AND.EX UP0, UPT, UR5, URZ, UPT, UP0 ;  /* 0x0000003f0500728c */ /* 0x000fe4000bf05300 */
[----:B------:R-:W-:-:S02]  /*a790*/  UIADD3 UR7, -UR7, 0x60, URZ ;  /* 0x0000006007077890 */ /* 0x000fc4000fffe13f */
[----:B------:R-:W-:Y:S01]  /*a7a0*/  USEL UR8, UR8, 0x1, UP0 ;  /* 0x0000000108087887 */ /* 0x000fe20008000000 */
[----:B------:R-:W-:Y:S01]  /*a7b0*/  @UP1 ULDC UR4, c[0x0][0x44c] ;  /* 0x0001130000041ab9 */ /* 0x000fe20000000800 */
[----:B------:R-:W-:Y:S01]  /*a7c0*/  ULDC UR9, c[0x0][0x2f0] ;  /* 0x0000bc0000097ab9 */ /* 0x000fe20000000800 */
[----:B------:R-:W-:Y:S01]  /*a7d0*/  @UP1 ULDC UR10, c[0x0][0x450] ;  /* 0x00011400000a1ab9 */ /* 0x000fe20000000800 */
[----:B------:R-:W-:Y:S01]  /*a7e0*/  UIMAD UR7, UR8, UR9, UR7 ;  /* 0x00000009080772a4 */ /* 0x000fe2000f8e0207 */
[----:B------:R-:W-:Y:S01]  /*a7f0*/  UMOV UR43, URZ ;  /* 0x0000003f002b7c82 */ /* 0x000fe20008000000 */
[----:B0-----:R-:W-:-:S04]  /*a800*/  ULEA UR6, UR6, 0x7f, 0x7 ;  /* 0x0000007f06067891 */ /* 0x001fc8000f8e383f */
[----:B------:R-:W-:Y:S02]  /*a810*/  UIMAD.WIDE.U32 UR4, UR6, UR4, URZ ;  /* 0x00000004060472a5 */ /* 0x000fe4000f8e003f */
[----:B------:R-:W-:Y:S02]  /*a820*/  UIMAD UR4, UR8, UR9, 0x5f ;  /* 0x0000005f080474a4 */ /* 0x000fe4000f8e0209 */
[----:B------:R-:W-:Y:S02]  /*a830*/  @UP1 USHF.R.U32.HI UR6, URZ, UR10, UR5 ;  /* 0x0000000a3f061299 */ /* 0x000fe40008011605 */
[----:B------:R-:W-:Y:S02]  /*a840*/  UIMAD.WIDE UR4, UR4, 0x2aaaaaab, URZ ;  /* 0x2aaaaaab040478a5 */ /* 0x000fe4000f8e023f */
[----:B------:R-:W-:Y:S02]  /*a850*/  UIADD3 UR7, UR7, UR6, URZ ;  /* 0x0000000607077290 */ /* 0x000fe4000fffe03f */
[----:B------:R-:W-:-:S02]  /*a860*/  USHF.R.U32.HI UR4, URZ, 0x1f, UR5 ;  /* 0x0000001f3f047899 */ /* 0x000fc40008011605 */
[----:B------:R-:W-:Y:S02]  /*a870*/  UIMAD.WIDE UR6, UR7, 0x2aaaaaab, URZ ;  /* 0x2aaaaaab070678a5 */ /* 0x000fe4000f8e023f */
[----:B------:R-:W-:Y:S02]  /*a880*/  ULEA.HI.SX32 UR4, UR5, UR4, 0x1c ;  /* 0x0000000405047291 */ /* 0x000fe4000f8fe23f */
[----:B------:R-:W-:Y:S02]  /*a890*/  USHF.R.U32.HI UR6, URZ, 0x1f, UR7 ;  /* 0x0000001f3f067899 */ /* 0x000fe40008011607 */
[----:B------:R-:W-:Y:S02]  /*a8a0*/  USHF.R.U32.HI UR10, URZ, 0x10, UR40 ;  /* 0x000000103f0a7899 */ /* 0x000fe40008011628 */
[----:B------:R-:W-:Y:S02]  /*a8b0*/  ULEA.HI.SX32 UR6, UR7, UR6, 0x1c ;  /* 0x0000000607067291 */ /* 0x000fe4000f8fe23f */
[----:B------:R-:W-:-:S02]  /*a8c0*/  ULOP3.LUT UR40, UR40, 0xffff, URZ, 0xc0, !UPT ;  /* 0x0000ffff28287892 */ /* 0x000fc4000f8ec03f */
[----:B------:R-:W-:-:S04]  /*a8d0*/  UISETP.LT.AND UP0, UPT, UR4, UR6, UPT ;  /* 0x000000060400728c */ /* 0x000fc8000bf01270 */
[----:B------:R-:W-:Y:S02]  /*a8e0*/  USEL UR41, UR4, UR6, UP0 ;  /* 0x0000000604297287 */ /* 0x000fe40008000000 */
[----:B------:R-:W-:Y:S02]  /*a8f0*/  UISETP.NE.AND UP0, UPT, UR10, URZ, UPT ;  /* 0x0000003f0a00728c */ /* 0x000fe4000bf05270 */
[----:B------:R-:W-:-:S06]  /*a900*/  UISETP.GE.AND UP1, UPT, UR41, 0x1, UPT ;  /* 0x000000012900788c */ /* 0x000fcc000bf26270 */
[----:B------:R-:W-:-:S03]  /*a910*/  PLOP3.LUT P0, PT, PT, PT, UP1, 0x80, 0x0 ;  /* 0x000000000000781c */ /* 0x000fc60003f0f018 */
[----:B------:R-:W-:-:S10]  /*a920*/  @!UP0 ULDC UR10, c[0x0][0x9f0] ;  /* 0x00027c00000a8ab9 */ /* 0x000fd40000000800 */
[----:B------:R-:W-:Y:S05]  /*a930*/  @!P0 BRA `(.L_x_4266) ;  /* 0x0000000000848947 */ /* 0x000fea0003800000 */
[----:B------:R-:W-:Y:S01]  /*a940*/  IMAD.U32 R4, RZ, RZ, UR10 ;  /* 0x0000000aff047e24 */ /* 0x000fe2000f8e00ff */
[----:B------:R-:W-:Y:S01]  /*a950*/  UIADD3 UR6, UR10, -0x1, UR41 ;  /* 0xffffffff0a067890 */ /* 0x000fe2000fffe029 */
[----:B------:R-:W-:-:S03]  /*a960*/  UMOV UR4, URZ ;  /* 0x0000003f00047c82 */ /* 0x000fc60008000000 */
[-C--:B------:R-:W-:Y:S02]  /*a970*/  IABS R2, R4.reuse ;  /* 0x0000000400027213 */ /* 0x080fe40000000000 */
[----:B------:R-:W-:Y:S01]  /*a980*/  IABS R5, R4 ;  /* 0x0000000400057213 */ /* 0x000fe20000000000 */
[----:B------:R-:W-:Y:S01]  /*a990*/  IMAD.U32 R4, RZ, RZ, UR6 ;  /* 0x00000006ff047e24 */ /* 0x000fe2000f8e00ff */
[----:B------:R-:W-:Y:S01]  /*a9a0*/  R2UR UR11, R2 ;  /* 0x00000000020b72ca */ /* 0x000fe200000e0000 */
[----:B------:R-:W-:Y:S01]  /*a9b0*/  ULOP3.LUT UR6, UR6, UR10, URZ, 0x3c, !UPT ;  /* 0x0000000a06067292 */ /* 0x000fe2000f8e3c3f */
[----:B------:R-:W-:-:S11]  /*a9c0*/  IADD3 R5, RZ, -R5, RZ ;  /* 0x80000005ff057210 */ /* 0x000fd60007ffe0ff */
        /* <DEDUP_REMOVED lines=24> */
.L_x_4266:
        /* <DEDUP_REMOVED lines=32> */
.L_x_4267:
        /* <DEDUP_REMOVED lines=20> */
.L_x_4269:
        /* <DEDUP_REMOVED lines=15> */
.L_x_4268:
        /* <DEDUP_REMOVED lines=17> */
.L_x_4349:
        /* <DEDUP_REMOVED lines=8> */
.L_x_4352:
        /* <DEDUP_REMOVED lines=23> */
.L_x_4273:
[----:B------:R-:W-:Y:S01]  /*b280*/  IMAD.MOV.U32 R0, RZ, RZ, 0x1 ;  /* 0x00000001ff007424 */ /* 0x000fe200078e00ff */
[----:B0-----:R-:W0:Y:S04]  /*b290*/  S2R R8, SR_TID.X ;  /* 0x0000000000087919 */ /* 0x001e280000002100 */
[----:B------:R-:W-:-:S04]  /*b2a0*/  SHF.L.U32 R0, R0, 0x1f, RZ ;  /* 0x0000001f00007819 */ /* 0x000fc800000006ff */
[----:B------:R-:W1:Y:S01]  /*b2b0*/  SYNCS.PHASECHK.TRANS64.TRYWAIT P0, [UR38+0x22840], R0 ;  /* 0x02284000ff0075a7 */ /* 0x000e620008000166 */
[----:B0-----:R-:W-:-:S04]  /*b2c0*/  LOP3.LUT R2, R8, 0x7f, RZ, 0xc0, !PT ;  /* 0x0000007f08027812 */ /* 0x001fc800078ec0ff */
[----:B------:R-:W-:Y:S01]  /*b2d0*/  ISETP.NE.AND P1, PT, R2, RZ, PT ;  /* 0x000000ff0200720c */ /* 0x000fe20003f25270 */
[----:B-1----:R-:W-:-:S12]  /*b2e0*/  @!P0 BRA `(.L_x_4274) ;  /* 0x0000003000888947 */ /* 0x002fd80003800000 */
.L_x_4353:
[----:B------:R-:W-:Y:S05]  /*b2f0*/  @P1 BRA `(.L_x_4275) ;  /* 0x0000000000181947 */ /* 0x000fea0003800000 */
[----:B------:R-:W1:Y:S01]  /*b300*/  S2R R2, SR_TID.X ;  /* 0x0000000000027919 */ /* 0x000e620000002100 */
[----:B0-----:R-:W-:-:S04]  /*b310*/  IMAD.MOV.U32 R0, RZ, RZ, 0x3000 ;  /* 0x00003000ff007424 */ /* 0x001fc800078e00ff */
[----:B------:R2:W-:Y:S01]  /*b320*/  SYNCS.ARRIVE.TRANS64 RZ, [UR38+0x22830], R0 ;  /* 0x02283000ffff79a7 */ /* 0x0005e20008000026 */
[----:B-1----:R-:W-:-:S13]  /*b330*/  LOP3.LUT P0, RZ, R2, 0x1f, RZ, 0xc0, !PT ;  /* 0x0000001f02ff7812 */ /* 0x002fda000780c0ff */
[----:B--2---:R-:W-:Y:S05]  /*b340*/  @!P0 BRA `(.L_x_4275) ;  /* 0x0000000000048947 */ /* 0x004fea0003800000 */
[----:B------:R-:W-:Y:S01]  /*b350*/  BPT.TRAP 0x1 ;  /* 0x000000040000795c */ /* 0x000fe20000300000 */
.L_x_4275:
        /* <DEDUP_REMOVED lines=17> */
.L_x_4271:
        /* <DEDUP_REMOVED lines=22> */
.L_x_4276:
        /* <DEDUP_REMOVED lines=27> */
[--C-:B------:R-:W-:Y:S02]  /*b780*/  SHF.R.S32.HI R6, RZ, 0x1f, R5.reuse ;  /* 0x0000001fff067819 */ /* 0x100fe40000011405 */
[----:B------:R-:W-:Y:S01]  /*b790*/  IADD3 R3, R3, R9, RZ ;  /* 0x0000000903037210 */ /* 0x000fe20007ffe0ff */
[----:B------:R-:W-:Y:S02]  /*b7a0*/  IMAD.MOV R9, RZ, RZ, -R5 ;  /* 0x000000ffff097224 */ /* 0x000fe400078e0a05 */
[----:B------:R-:W-:-:S02]  /*b7b0*/  IMAD R6, R6, UR4, RZ ;  /* 0x0000000406067c24 */ /* 0x000fc4000f8e02ff */
[----:B------:R-:W-:Y:S02]  /*b7c0*/  IMAD R0, R4, R9, R0 ;  /* 0x0000000904007224 */ /* 0x000fe400078e0200 */
[C---:B------:R-:W-:Y:S02]  /*b7d0*/  IMAD R9, R5.reuse, UR5, R6 ;  /* 0x0000000505097c24 */ /* 0x040fe4000f8e0206 */
[----:B------:R-:W-:Y:S01]  /*b7e0*/  IMAD.WIDE.U32 R2, R5, UR4, R2 ;  /* 0x0000000405027c25 */ /* 0x000fe2000f8e0002 */
[----:B------:R-:W-:Y:S01]  /*b7f0*/  SHF.R.S32.HI R5, RZ, 0x1f, R0 ;  /* 0x0000001fff057819 */ /* 0x000fe20000011400 */
[----:B------:R-:W-:Y:S02]  /*b800*/  ULDC.64 UR4, c[0x0][0x2c8] ;  /* 0x0000b20000047ab9 */ /* 0x000fe40000000a00 */
[----:B------:R-:W-:Y:S02]  /*b810*/  IMAD.IADD R3, R3, 0x1, R9 ;  /* 0x0000000103037824 */ /* 0x000fe400078e0209 */
[----:B------:R-:W-:-:S02]  /*b820*/  IMAD R5, R5, UR4, RZ ;  /* 0x0000000405057c24 */ /* 0x000fc4000f8e02ff */
        /* <DEDUP_REMOVED lines=21> */
[----:B------:R-:W-:-:S03]  /*b980*/  IADD3 R11, R7, 0x10, RZ ;  /* 0x00000010070b7810 */ /* 0x000fc60007ffe0ff */
        /* <DEDUP_REMOVED lines=31> */
[----:B-1----:R-:W-:Y:S01]  /*bb80*/  @!P1 IMAD.X R3, RZ, RZ, R2, P2 ;  /* 0x000000ffff039224 */ /* 0x002fe200010e0602 */
[----:B------:R-:W-:Y:S02]  /*bb90*/  @!P1 MOV R2, R14 ;  /* 0x0000000e00029202 */ /* 0x000fe40000000f00 */
        /* <DEDUP_REMOVED lines=21> */
[----:B------:R-:W-:Y:S01]  /*bcf0*/  @!P1 LEA R9, R6, UR38, 0x1 ;  /* 0x0000002606099c11 */ /* 0x000fe2000f8e08ff */
[----:B------:R-:W2:Y:S01]  /*bd00*/  SHFL.IDX PT, R5, R5, 0x7, 0x181f ;  /* 0x00f81f0005057f89 */ /* 0x000ea200000e0000 */
[----:B0-----:R-:W-:-:S04]  /*bd10*/  @!P1 LEA R14, P2, R8, R14, 0x1 ;  /* 0x0000000e080e9211 */ /* 0x001fc800078408ff */
[----:B-1----:R-:W-:Y:S01]  /*bd20*/  @!P1 IADD3.X R3, RZ, R2, RZ, P2, !PT ;  /* 0x00000002ff039210 */ /* 0x002fe200017fe4ff */
[----:B------:R-:W-:Y:S02]  /*bd30*/  @!P1 IMAD.MOV.U32 R2, RZ, RZ, R14 ;  /* 0x000000ffff029224 */ /* 0x000fe400078e000e */
[----:B------:R0:W1:Y:S04]  /*bd40*/  SHFL.IDX PT, R14, R0, 0x7, 0x181f ;  /* 0x00f81f00000e7f89 */ /* 0x00006800000e0000 */
[----:B--2---:R0:W-:Y:S02]  /*bd50*/  @!P1 LDGSTS.E.BYPASS.LTC128B.128 [R9+0x1b400], desc[UR44][R2.64], !P0 ;  /* 0x1b40000002099fae */ /* 0x0041e4000c101d6c */
.L_x_4370:
        /* <DEDUP_REMOVED lines=18> */
.L_x_4371:
        /* <DEDUP_REMOVED lines=9> */
.L_x_4372:
        /* <DEDUP_REMOVED lines=8> */
.L_x_4283:
[----:B------:R-:W-:Y:S05]  /*bf90*/  BSYNC B1 ;  /* 0x0000000000017941 */ /* 0x000fea0003800000 */
.L_x_4282:
        /* <DEDUP_REMOVED lines=11> */
.L_x_4284:
        /* <DEDUP_REMOVED lines=13> */
.L_x_4285:
        /* <DEDUP_REMOVED lines=13> */
.L_x_4286:
        /* <DEDUP_REMOVED lines=13> */
.L_x_4287:
        /* <DEDUP_REMOVED lines=8> */
.L_x_4280:
[----:B------:R-:W-:Y:S05]  /*c340*/  BSYNC B0 ;  /* 0x0000000000007941 */ /* 0x000fea0003800000 */
.L_x_4279:
[----:B0-----:R-:W2:Y:S01]  /*c350*/  LDL.LU R3, [R1+0x8] ;  /* 0x0000080001037983 */ /* 0x001ea20000300800 */
[----:B------:R-:W-:Y:S01]  /*c360*/  MOV R9, RZ ;  /* 0x000000ff00097202 */ /* 0x000fe20000000f00 */
[----:B------:R-:W-:Y:S02]  /*c370*/  IMAD.MOV.U32 R6, RZ, RZ, 0x1 ;  /* 0x00000001ff067424 */ /* 0x000fe400078e00ff */
[----:B--2---:R-:W-:-:S05]  /*c380*/  VIADD R7, R3, 0xfffffffe ;  /* 0xfffffffe03077836 */ /* 0x004fca0000000000 */
        /* <DEDUP_REMOVED lines=26> */
.L_x_4321:
[----:B------:R-:W-:Y:S01]  /*c530*/  ISETP.NE.AND P0, PT, R19, RZ, PT ;  /* 0x000000ff1300720c */ /* 0x000fe20003f05270 */
[----:B------:R-:W-:Y:S01]  /*c540*/  BSSY B1, `(.L_x_4289) ;  /* 0x0000083000017945 */ /* 0x000fe20003800000 */
[----:B------:R-:W-:-:S04]  /*c550*/  IADD3 R8, R8, -0x2, RZ ;  /* 0xfffffffe08087810 */ /* 0x000fc80007ffe0ff */
[----:B------:R-:W-:-:S07]  /*c560*/  ISETP.NE.AND P1, PT, R8, RZ, PT ;  /* 0x000000ff0800720c */ /* 0x000fce0003f25270 */
[----:B------:R-:W-:Y:S06]  /*c570*/  @!P0 BRA `(.L_x_4290) ;  /* 0x0000000400fc8947 */ /* 0x000fec0003800000 */
[----:B------:R-:W2:Y:S01]  /*c580*/  LDL R2, [R1] ;  /* 0x0000000001027983 */ /* 0x000ea20000100800 */
[----:B------:R-:W-:Y:S01]  /*c590*/  IMAD.MOV.U32 R13, RZ, RZ, R7 ;  /* 0x000000ffff0d7224 */ /* 0x000fe200078e0007 */
        /* <DEDUP_REMOVED lines=21> */
.L_x_4291:
[----:B------:R-:W1:Y:S01]  /*c6f0*/  S2R R2, SR_TID.X ;  /* 0x0000000000027919 */ /* 0x000e620000002100 */
[----:B------:R-:W-:Y:S01]  /*c700*/  BSSY B2, `(.L_x_4292) ;  /* 0x0000006000027945 */ /* 0x000fe20003800000 */
[----:B-1----:R-:W-:Y:S02]  /*c710*/  LOP3.LUT R3, R2, 0x7f, RZ, 0xc0, !PT ;  /* 0x0000007f02037812 */ /* 0x002fe400078ec0ff */
[----:B------:R-:W-:Y:S02]  /*c720*/  SHF.L.U32 R2, R0, 0x1f, RZ ;  /* 0x0000001f00027819 */ /* 0x000fe400000006ff */
[----:B------:R-:W-:Y:S02]  /*c730*/  ISETP.NE.AND P2, PT, R3, RZ, PT ;  /* 0x000000ff0300720c */ /* 0x000fe40003f45270 */
[----:B------:R-:W1:Y:S02]  /*c740*/  SYNCS.PHASECHK.TRANS64.TRYWAIT P0, [UR38+0x22848], R2 ;  /* 0x02284802ff0075a7 */ /* 0x000e640008000166 */
[----:B-1----:R-:W-:Y:S09]  /*c750*/  @!P0 BRA `(.L_x_4293) ;  /* 0x0000002800208947 */ /* 0x002ff20003800000 */
.L_x_4373:
[----:B------:R-:W-:Y:S05]  /*c760*/  BSYNC B2 ;  /* 0x0000000000027941 */ /* 0x000fea0003800000 */
.L_x_4292:
[----:B------:R-:W-:Y:S04]  /*c770*/  BSSY B2, `(.L_x_4294) ;  /* 0x0000007000027945 */ /* 0x000fe80003800000 */
[----:B------:R-:W-:Y:S05]  /*c780*/  @P2 BRA `(.L_x_4295) ;  /* 0x0000000000142947 */ /* 0x000fea0003800000 */
[----:B------:R-:W-:Y:S01]  /*c790*/  ISETP.NE.AND P0, PT, R10, RZ, PT ;  /* 0x000000ff0a00720c */ /* 0x000fe20003f05270 */
[----:B-1----:R-:W-:-:S04]  /*c7a0*/  IMAD.MOV.U32 R3, RZ, RZ, 0x3000 ;  /* 0x00003000ff037424 */ /* 0x002fc800078e00ff */
[----:B------:R2:W-:Y:S08]  /*c7b0*/  SYNCS.ARRIVE.TRANS64 RZ, [UR38+0x22838], R3 ;  /* 0x02283803ffff79a7 */ /* 0x0005f00008000026 */
[----:B--2---:R-:W-:Y:S05]  /*c7c0*/  @!P0 BRA `(.L_x_4295) ;  /* 0x0000000000048947 */ /* 0x004fea0003800000 */
[----:B------:R-:W-:Y:S01]  /*c7d0*/  BPT.TRAP 0x1 ;  /* 0x000000040000795c */ /* 0x000fe20000300000 */
.L_x_4295:
[----:B------:R-:W-:Y:S05]  /*c7e0*/  BSYNC B2 ;  /* 0x0000000000027941 */ /* 0x000fea0003800000 */
.L_x_4294:
        /* <DEDUP_REMOVED lines=11> */
.L_x_4296:
        /* <DEDUP_REMOVED lines=10> */
.L_x_4374:
[----:B------:R-:W-:Y:S05]  /*c940*/  BSYNC B2 ;  /* 0x0000000000027941 */ /* 0x000fea0003800000 */
.L_x_4297:
[----:B------:R-:W-:Y:S01]  /*c950*/  BSSY B2, `(.L_x_4299) ;  /* 0x0000009000027945 */ /* 0x000fe20003800000 */
[----:B01----:R-:W-:Y:S01]  /*c960*/  MOV R2, 0x0 ;  /* 0x0000000000027802 */ /* 0x003fe20000000f00 */
[----:B------:R-:W-:Y:S02]  /*c970*/  IMAD.MOV.U32 R3, RZ, RZ, 0x14f00000 ;  /* 0x14f00000ff037424 */ /* 0x000fe400078e00ff */
[----:B------:R-:W-:Y:S05]  /*c980*/  @P2 BRA `(.L_x_4300) ;  /* 0x0000000000142947 */ /* 0x000fea0003800000 */
[----:B------:R-:W-:Y:S01]  /*c990*/  ISETP.NE.AND P0, PT, R10, RZ, PT ;  /* 0x000000ff0a00720c */ /* 0x000fe20003f05270 */
[----:B------:R-:W-:-:S04]  /*c9a0*/  IMAD.MOV.U32 R12, RZ, RZ, 0xc000 ;  /* 0x0000c000ff0c7424 */ /* 0x000fc800078e00ff */
[----:B------:R0:W-:Y:S08]  /*c9b0*/  SYNCS.ARRIVE.TRANS64 RZ, [UR38+0x22858], R12 ;  /* 0x0228580cffff79a7 */ /* 0x0001f00008000026 */
[----:B0-----:R-:W-:Y:S05]  /*c9c0*/  @!P0 BRA `(.L_x_4300) ;  /* 0x0000000000048947 */ /* 0x001fea0003800000 */
[----:B------:R-:W-:Y:S01]  /*c9d0*/  BPT.TRAP 0x1 ;  /* 0x000000040000795c */ /* 0x000fe20000300000 */
.L_x_4300:
[----:B------:R-:W-:Y:S05]  /*c9e0*/  BSYNC B2 ;  /* 0x0000000000027941 */ /* 0x000fea0003800000 */
.L_x_4299:
        /* <DEDUP_REMOVED lines=9> */
.L_x_4301:
        /* <DEDUP_REMOVED lines=13> */
.L_x_4302:
        /* <DEDUP_REMOVED lines=13> */
.L_x_4303:
        /* <DEDUP_REMOVED lines=13> */
.L_x_4304:
        /* <DEDUP_REMOVED lines=8> */
.L_x_4290:
[----:B------:R-:W-:Y:S05]  /*cd70*/  BSYNC B1 ;  /* 0x0000000000017941 */ /* 0x000fea0003800000 */
.L_x_4289:
[----:B------:R-:W-:Y:S01]  /*cd80*/  ISETP.NE.AND P3, PT, R19, RZ, PT ;  /* 0x000000ff1300720c */ /* 0x000fe20003f65270 */
[----:B------:R-:W-:Y:S01]  /*cd90*/  BSSY B1, `(.L_x_4305) ;  /* 0x0000083000017945 */ /* 0x000fe20003800000 */
[----:B------:R-:W-:-:S11]  /*cda0*/  LOP3.LUT R0, R0, 0x1, RZ, 0x3c, !PT ;  /* 0x0000000100007812 */ /* 0x000fd600078e3cff */
[----:B------:R-:W-:Y:S05]  /*cdb0*/  @!P3 BRA `(.L_x_4306) ;  /* 0x000000080000b947 */ /* 0x000fea0003800000 */
[----:B------:R-:W2:Y:S01]  /*cdc0*/  LDL R2, [R1] ;  /* 0x0000000001027983 */ /* 0x000ea20000100800 */
[----:B------:R-:W-:Y:S01]  /*cdd0*/  VIADD R12, R7, 0xffffffff ;  /* 0xffffffff070c7836 */ /* 0x000fe20000000000 */
        /* <DEDUP_REMOVED lines=21> */
.L_x_4307:
[----:B------:R-:W1:Y:S01]  /*cf30*/  S2R R2, SR_TID.X ;  /* 0x0000000000027919 */ /* 0x000e620000002100 */
[----:B------:R-:W-:Y:S01]  /*cf40*/  BSSY B2, `(.L_x_4308) ;  /* 0x0000006000027945 */ /* 0x000fe20003800000 */
[----:B-1----:R-:W-:Y:S02]  /*cf50*/  LOP3.LUT R3, R2, 0x7f, RZ, 0xc0, !PT ;  /* 0x0000007f02037812 */ /* 0x002fe400078ec0ff */
[----:B------:R-:W-:Y:S02]  /*cf60*/  SHF.L.U32 R2, R0, 0x1f, RZ ;  /* 0x0000001f00027819 */ /* 0x000fe400000006ff */
[----:B------:R-:W-:Y:S02]  /*cf70*/  ISETP.NE.AND P2, PT, R3, RZ, PT ;  /* 0x000000ff0300720c */ /* 0x000fe40003f45270 */
[----:B------:R-:W1:Y:S02]  /*cf80*/  SYNCS.PHASECHK.TRANS64.TRYWAIT P0, [UR38+0x22840], R2 ;  /* 0x02284002ff0075a7 */ /* 0x000e640008000166 */
[----:B-1----:R-:W-:Y:S09]  /*cf90*/  @!P0 BRA `(.L_x_4309) ;  /* 0x0000002000408947 */ /* 0x002ff20003800000 */
.L_x_4375:
[----:B------:R-:W-:Y:S05]  /*cfa0*/  BSYNC B2 ;  /* 0x0000000000027941 */ /* 0x000fea0003800000 */
.L_x_4308:
[----:B------:R-:W-:Y:S04]  /*cfb0*/  BSSY B2, `(.L_x_4310) ;  /* 0x0000007000027945 */ /* 0x000fe80003800000 */
[----:B------:R-:W-:Y:S05]  /*cfc0*/  @P2 BRA `(.L_x_4311) ;  /* 0x0000000000142947 */ /* 0x000fea0003800000 */
[----:B------:R-:W-:Y:S02]  /*cfd0*/  ISETP.NE.AND P0, PT, R10, RZ, PT ;  /* 0x000000ff0a00720c */ /* 0x000fe40003f05270 */
[----:B-1----:R-:W-:-:S04]  /*cfe0*/  MOV R3, 0x3000 ;  /* 0x0000300000037802 */ /* 0x002fc80000000f00 */
[----:B------:R2:W-:Y:S07]  /*cff0*/  SYNCS.ARRIVE.TRANS64 RZ, [UR38+0x22830], R3 ;  /* 0x02283003ffff79a7 */ /* 0x0005ee0008000026 */
[----:B------:R-:W-:Y:S05]  /*d000*/  @!P0 BRA `(.L_x_4311) ;  /* 0x0000000000048947 */ /* 0x000fea0003800000 */
[----:B------:R-:W-:Y:S01]  /*d010*/  BPT.TRAP 0x1 ;  /* 0x000000040000795c */ /* 0x000fe20000300000 */
.L_x_4311:
[----:B------:R-:W-:Y:S05]  /*d020*/  BSYNC B2 ;  /* 0x0000000000027941 */ /* 0x000fea0003800000 */
.L_x_4310:
        /* <DEDUP_REMOVED lines=11> */
.L_x_4312:
        /* <DEDUP_REMOVED lines=11> */
.L_x_4376:
[----:B------:R-:W-:Y:S05]  /*d190*/  BSYNC B2 ;  /* 0x0000000000027941 */ /* 0x000fea0003800000 */
.L_x_4313:
[----:B------:R-:W-:Y:S01]  /*d1a0*/  BSSY B2, `(.L_x_4315) ;  /* 0x0000009000027945 */ /* 0x000fe20003800000 */
[----:B01----:R-:W-:Y:S02]  /*d1b0*/  IMAD.MOV.U32 R2, RZ, RZ, 0x0 ;  /* 0x00000000ff027424 */ /* 0x003fe400078e00ff */
[----:B--2---:R-:W-:Y:S01]  /*d1c0*/  IMAD.MOV.U32 R3, RZ, RZ, 0x14f00000 ;  /* 0x14f00000ff037424 */ /* 0x004fe200078e00ff */
[----:B------:R-:W-:Y:S06]  /*d1d0*/  @P2 BRA `(.L_x_4316) ;  /* 0x0000000000142947 */ /* 0x000fec0003800000 */
[----:B------:R-:W-:Y:S01]  /*d1e0*/  ISETP.NE.AND P0, PT, R10, RZ, PT ;  /* 0x000000ff0a00720c */ /* 0x000fe20003f05270 */
[----:B------:R-:W-:-:S04]  /*d1f0*/  IMAD.MOV.U32 R5, RZ, RZ, 0xc000 ;  /* 0x0000c000ff057424 */ /* 0x000fc800078e00ff */
[----:B------:R0:W-:Y:S08]  /*d200*/  SYNCS.ARRIVE.TRANS64 RZ, [UR38+0x22850], R5 ;  /* 0x02285005ffff79a7 */ /* 0x0001f00008000026 */
[----:B0-----:R-:W-:Y:S05]  /*d210*/  @!P0 BRA `(.L_x_4316) ;  /* 0x0000000000048947 */ /* 0x001fea0003800000 */
[----:B------:R-:W-:Y:S01]  /*d220*/  BPT.TRAP 0x1 ;  /* 0x000000040000795c */ /* 0x000fe20000300000 */
.L_x_4316:
[----:B------:R-:W-:Y:S05]  /*d230*/  BSYNC B2 ;  /* 0x0000000000027941 */ /* 0x000fea0003800000 */
.L_x_4315:
        /* <DEDUP_REMOVED lines=9> */
.L_x_4317:
        /* <DEDUP_REMOVED lines=13> */
.L_x_4318:
        /* <DEDUP_REMOVED lines=13> */
.L_x_4319:
        /* <DEDUP_REMOVED lines=13> */
.L_x_4320:
        /* <DEDUP_REMOVED lines=8> */
.L_x_4306:
[----:B------:R-:W-:Y:S05]  /*d5c0*/  BSYNC B1 ;  /* 0x0000000000017941 */ /* 0x000fea0003800000 */
.L_x_4305:
[----:B------:R-:W-:Y:S01]  /*d5d0*/  VIADD R7, R7, 0xfffffffe ;  /* 0xfffffffe07077836 */ /* 0x000fe20000000000 */
[----:B------:R-:W-:Y:S06]  /*d5e0*/  @P1 BRA `(.L_x_4321) ;  /* 0xffffffec00d01947 */ /* 0x000fec000383ffff */
[----:B------:R-:W-:Y:S05]  /*d5f0*/  BSYNC B0 ;  /* 0x0000000000007941 */ /* 0x000fea0003800000 */
.L_x_4288:
        /* <DEDUP_REMOVED lines=20> */
[----:B------:R-:W-:-:S04]  /*d740*/  ULDC.64 UR4, c[0x0][0x418] ;  /* 0x0001060000047ab9 */ /* 0x000fc80000000a00 */
[----:B------:R-:W-:Y:S02]  /*d750*/  IADD3 R3, R9, R3, RZ ;  /* 0x0000000309037210 */ /* 0x000fe40007ffe0ff */
[----:B------:R-:W-:-:S04]  /*d760*/  LEA R16, P0, R2, UR4, 0x2 ;  /* 0x0000000402107c11 */ /* 0x000fc8000f8010ff */
[----:B------:R-:W-:-:S05]  /*d770*/  LEA.HI.X R17, R2, UR5, R3, 0x2, P0 ;  /* 0x0000000502117c11 */ /* 0x000fca00080f1403 */
[----:B------:R0:W5:Y:S01]  /*d780*/  LDG.E R16, desc[UR44][R16.64] ;  /* 0x0000002c10107981 */ /* 0x000162000c1e1900 */
[----:B------:R-:W-:-:S04]  /*d790*/  IMAD.MOV R2, RZ, RZ, -R5 ;  /* 0x000000ffff027224 */ /* 0x000fc800078e0a05 */
[----:B------:R-:W-:-:S07]  /*d7a0*/  IMAD R7, R4, R2, R7 ;  /* 0x0000000204077224 */ /* 0x000fce00078e0207 */
.L_x_4324:
[----:B------:R-:W1:Y:S01]  /*d7b0*/  S2R R2, SR_TID.X ;  /* 0x0000000000027919 */ /* 0x000e620000002100 */
[----:B------:R-:W-:Y:S01]  /*d7c0*/  BSSY B1, `(.L_x_4325) ;  /* 0x0000006000017945 */ /* 0x000fe20003800000 */
[----:B-1----:R-:W-:Y:S02]  /*d7d0*/  LOP3.LUT R3, R2, 0x7f, RZ, 0xc0, !PT ;  /* 0x0000007f02037812 */ /* 0x002fe400078ec0ff */
[----:B------:R-:W-:Y:S02]  /*d7e0*/  SHF.L.U32 R2, R0, 0x1f, RZ ;  /* 0x0000001f00027819 */ /* 0x000fe400000006ff */
[----:B------:R-:W-:Y:S02]  /*d7f0*/  ISETP.NE.AND P1, PT, R3, RZ, PT ;  /* 0x000000ff0300720c */ /* 0x000fe40003f25270 */
[----:B------:R-:W1:Y:S02]  /*d800*/  SYNCS.PHASECHK.TRANS64.TRYWAIT P0, [UR38+0x22848], R2 ;  /* 0x02284802ff0075a7 */ /* 0x000e640008000166 */
[----:B-1----:R-:W-:Y:S09]  /*d810*/  @!P0 BRA `(.L_x_4326) ;  /* 0x0000001800508947 */ /* 0x002ff20003800000 */
.L_x_4377:
[----:B------:R-:W-:Y:S05]  /*d820*/  BSYNC B1 ;  /* 0x0000000000017941 */ /* 0x000fea0003800000 */
.L_x_4325:
[----:B------:R-:W-:Y:S04]  /*d830*/  BSSY B1, `(.L_x_4327) ;  /* 0x0000007000017945 */ /* 0x000fe80003800000 */
[----:B------:R-:W-:Y:S05]  /*d840*/  @P1 BRA `(.L_x_4328) ;  /* 0x0000000000141947 */ /* 0x000fea0003800000 */
[----:B------:R-:W-:Y:S01]  /*d850*/  ISETP.NE.AND P0, PT, R10, RZ, PT ;  /* 0x000000ff0a00720c */ /* 0x000fe20003f05270 */
[----:B-1----:R-:W-:-:S04]  /*d860*/  IMAD.MOV.U32 R3, RZ, RZ, 0x3000 ;  /* 0x00003000ff037424 */ /* 0x002fc800078e00ff */
[----:B------:R2:W-:Y:S08]  /*d870*/  SYNCS.ARRIVE.TRANS64 RZ, [UR38+0x22838], R3 ;  /* 0x02283803ffff79a7 */ /* 0x0005f00008000026 */
[----:B--2---:R-:W-:Y:S05]  /*d880*/  @!P0 BRA `(.L_x_4328) ;  /* 0x0000000000048947 */ /* 0x004fea0003800000 */
[----:B------:R-:W-:Y:S01]  /*d890*/  BPT.TRAP 0x1 ;  /* 0x000000040000795c */ /* 0x000fe20000300000 */
.L_x_4328:
[----:B------:R-:W-:Y:S05]  /*d8a0*/  BSYNC B1 ;  /* 0x0000000000017941 */ /* 0x000fea0003800000 */
.L_x_4327:
        /* <DEDUP_REMOVED lines=11> */
.L_x_4329:
        /* <DEDUP_REMOVED lines=11> */
.L_x_4378:
[----:B------:R-:W-:Y:S05]  /*da10*/  BSYNC B1 ;  /* 0x0000000000017941 */ /* 0x000fea0003800000 */
.L_x_4330:
        /* <DEDUP_REMOVED lines=9> */
.L_x_4333:
[----:B------:R-:W-:Y:S05]  /*dab0*/  BSYNC B1 ;  /* 0x0000000000017941 */ /* 0x000fea0003800000 */
.L_x_4332:
        /* <DEDUP_REMOVED lines=9> */
.L_x_4334:
        /* <DEDUP_REMOVED lines=13> */
.L_x_4335:
        /* <DEDUP_REMOVED lines=13> */
.L_x_4336:
        /* <DEDUP_REMOVED lines=13> */
.L_x_4337:
        /* <DEDUP_REMOVED lines=8> */
.L_x_4323:
[----:B------:R-:W-:Y:S05]  /*de40*/  BSYNC B0 ;  /* 0x0000000000007941 */ /* 0x000fea0003800000 */
.L_x_4322:
[----:B------:R-:W-:Y:S01]  /*de50*/  LOP3.LUT R0, R0, 0x1, RZ, 0x3c, !PT ;  /* 0x0000000100007812 */ /* 0x000fe200078e3cff */
[----:B------:R-:W-:Y:S01]  /*de60*/  IMAD.MOV.U32 R6, RZ, RZ, RZ ;  /* 0x000000ffff067224 */ /* 0x000fe200078e00ff */
[----:B------:R-:W-:-:S07]  /*de70*/  MOV R9, RZ ;  /* 0x000000ff00097202 */ /* 0x000fce0000000f00 */
.L_x_4265:
[----:B------:R-:W1:Y:S01]  /*de80*/  S2R R3, SR_CgaCtaId ;  /* 0x0000000000037919 */ /* 0x000e620000008800 */
[----:B------:R-:W-:Y:S02]  /*de90*/  MOV R2, 0x400 ;  /* 0x0000040000027802 */ /* 0x000fe40000000f00 */
[----:B------:R-:W-:Y:S02]  /*dea0*/  SHF.L.U32 R9, R9, 0x1f, RZ ;  /* 0x0000001f09097819 */ /* 0x000fe400000006ff */
[----:B-1----:R-:W-:-:S04]  /*deb0*/  LEA R2, R3, R2, 0x18 ;  /* 0x0000000203027211 */ /* 0x002fc800078ec0ff */
[----:B------:R-:W1:Y:S02]  /*dec0*/  SYNCS.PHASECHK.TRANS64.TRYWAIT P0, [R2+URZ+0x22820], R9 ;  /* 0x02282009020075a7 */ /* 0x000e64000800017f */
[----:B-1----:R-:W-:Y:S05]  /*ded0*/  @!P0 BRA `(.L_x_4338) ;  /* 0x0000001000d08947 */ /* 0x002fea0003800000 */
.L_x_4379:
[----:B------:R-:W-:-:S03]  /*dee0*/  UMOV UR4, 0xffffffff ;  /* 0xffffffff00047882 */ /* 0x000fc60000000000 */
[----:B------:R-:W-:Y:S05]  /*def0*/  BRA.DIV UR4, `(.L_x_4339) ;  /* 0x0000001204dc7947 */ /* 0x000fea000b800000 */
[----:B------:R-:W2:Y:S02]  /*df00*/  S2R R3, SR_TID.X ;  /* 0x0000000000037919 */ /* 0x000ea40000002100 */
[----:B--2---:R-:W-:-:S04]  /*df10*/  SHF.R.U32.HI R3, RZ, 0x5, R3 ;  /* 0x00000005ff037819 */ /* 0x004fc80000011603 */
[----:B------:R-:W-:-:S05]  /*df20*/  LOP3.LUT R3, R3, 0x3, RZ, 0xc0, !PT ;  /* 0x0000000303037812 */ /* 0x000fca00078ec0ff */
[----:B------:R2:W3:Y:S02]  /*df30*/  SHFL.IDX PT, R14, R3, RZ, 0x1f ;  /* 0x00001fff030e7589 */ /* 0x0004e400000e0000 */
.L_x_4382:
[----:B---3--:R-:W-:-:S13]  /*df40*/  ISETP.NE.AND P0, PT, R14, RZ, PT ;  /* 0x000000ff0e00720c */ /* 0x008fda0003f05270 */
[----:B------:R-:W-:Y:S05]  /*df50*/  @P0 BRA `(.L_x_4227) ;  /* 0x0000000000880947 */ /* 0x000fea0003800000 */
[----:B------:R-:W-:-:S03]  /*df60*/  UMOV UR4, 0xffffffff ;  /* 0xffffffff00047882 */ /* 0x000fc60000000000 */
[----:B------:R-:W-:Y:S05]  /*df70*/  BRA.DIV UR4, `(.L_x_4340) ;  /* 0x0000001204f07947 */ /* 0x000fea000b800000 */
[----:B------:R-:W-:-:S13]  /*df80*/  ELECT P6, URZ, PT ;  /* 0x00000000003f782f */ /* 0x000fda00038c0000 */
.L_x_4385:
[----:B------:R-:W-:Y:S05]  /*df90*/  @!P6 BRA `(.L_x_4227) ;  /* 0x000000000078e947 */ /* 0x000fea0003800000 */
[----:B------:R-:W-:-:S06]  /*dfa0*/  ULOP3.LUT UR4, UR42, 0x2, URZ, 0xfc, !UPT ;  /* 0x000000022a047892 */ /* 0x000fcc000f8efc3f */
[----:B--2---:R-:W-:-:S05]  /*dfb0*/  IMAD.U32 R3, RZ, RZ, UR4 ;  /* 0x00000004ff037e24 */ /* 0x004fca000f8e00ff */
[----:B------:R-:W-:-:S13]  /*dfc0*/  ISETP.NE.AND P2, PT, R3, 0x3, PT ;  /* 0x000000030300780c */ /* 0x000fda0003f45270 */
[----:B------:R-:W-:Y:S05]  /*dfd0*/  @!P2 BRA `(.L_x_4341) ;  /* 0x000000000004a947 */ /* 0x000fea0003800000 */
[----:B------:R-:W-:Y:S01]  /*dfe0*/  BPT.TRAP 0x1 ;  /* 0x000000040000795c */ /* 0x000fe20000300000 */
.L_x_4341:
        /* <DEDUP_REMOVED lines=12> */
.L_x_4386:
[----:B------:R-:W3:Y:S02]  /*e0b0*/  SYNCS.PHASECHK.TRANS64.TRYWAIT P0, [R5+URZ], R0 ;  /* 0x00000000050075a7 */ /* 0x000ee4000800017f */
[----:B---3--:R-:W-:Y:S05]  /*e0c0*/  @!P0 BRA `(.L_x_4343) ;  /* 0x0000001000d08947 */ /* 0x008fea0003800000 */
.L_x_4387:
[----:B------:R-:W-:Y:S05]  /*e0d0*/  @!P2 BRA `(.L_x_4344) ;  /* 0x000000000004a947 */ /* 0x000fea0003800000 */
[----:B------:R-:W-:Y:S01]  /*e0e0*/  BPT.TRAP 0x1 ;  /* 0x000000040000795c */ /* 0x000fe20000300000 */
.L_x_4344:
[----:B-1----:R-:W-:-:S04]  /*e0f0*/  VIADD R2, R2, 0x22860 ;  /* 0x0002286002027836 */ /* 0x002fc80000000000 */
[----:B---3--:R-:W-:-:S04]  /*e100*/  IMAD R5, R6, 0x8, R2 ;  /* 0x0000000806057824 */ /* 0x008fc800078e0202 */
[----:B------:R-:W1:Y:S02]  /*e110*/  SYNCS.PHASECHK.TRANS64.TRYWAIT P0, [R5+URZ], R4 ;  /* 0x00000004050075a7 */ /* 0x000e64000800017f */
[----:B-1----:R-:W-:Y:S05]  /*e120*/  @!P0 BRA `(.L_x_4345) ;  /* 0x0000001000cc8947 */ /* 0x002fea0003800000 */
.L_x_4388:
[----:B------:R-:W-:-:S07]  /*e130*/  LEA R3, R3, R2, 0x3 ;  /* 0x0000000203037211 */ /* 0x000fce00078e18ff */
.L_x_4346:
[----:B---3--:R3:W4:Y:S02]  /*e140*/  SYNCS.PHASECHK.TRANS64.TRYWAIT P0, [R3+URZ], R0 ;  /* 0x00000000030075a7 */ /* 0x008724000800017f */
[----:B----4-:R-:W-:Y:S05]  /*e150*/  @!P0 NANOSLEEP.SYNCS 0x989680 ;  /* 0x009896800000895d */ /* 0x010fea0003900000 */
[----:B------:R-:W4:Y:S02]  /*e160*/  @!P0 SYNCS.PHASECHK.TRANS64 P0, [R3+URZ], R0 ;  /* 0x00000000030085a7 */ /* 0x000f24000800007f */
[----:B----4-:R-:W-:Y:S05]  /*e170*/  @!P0 BRA `(.L_x_4346) ;  /* 0xfffffffc00f08947 */ /* 0x010fea000383ffff */
.L_x_4227:
[----:B------:R-:W-:Y:S05]  /*e180*/  BSYNC B6 ;  /* 0x0000000000067941 */ /* 0x000fea0003800000 */
.L_x_4224:
[----:B------:R-:W-:Y:S05]  /*e190*/  EXIT ;  /* 0x000000000000794d */ /* 0x000fea0003800000 */
.L_x_4231:
[----:B0-----:R-:W-:-:S04]  /*e1a0*/  IMAD.U32 R3, RZ, RZ, UR39 ;  /* 0x00000027ff037e24 */ /* 0x001fc8000f8e00ff */
[----:B------:R0:W1:Y:S03]  /*e1b0*/  SYNCS.PHASECHK.TRANS64.TRYWAIT P0, [R3+URZ+0x22800], R10 ;  /* 0x0228000a030075a7 */ /* 0x000066000800017f */
[----:B-1----:R-:W-:Y:S05]  /*e1c0*/  @!P0 NANOSLEEP.SYNCS 0x989680 ;  /* 0x009896800000895d */ /* 0x002fea0003900000 */
[----:B------:R-:W1:Y:S02]  /*e1d0*/  @!P0 SYNCS.PHASECHK.TRANS64 P0, [R3+URZ+0x22800], R10 ;  /* 0x0228000a030085a7 */ /* 0x000e64000800007f */
[----:B-1----:R-:W-:Y:S05]  /*e1e0*/  @!P0 BRA `(.L_x_4231) ;  /* 0xfffffffc00ec8947 */ /* 0x002fea000383ffff */
[----:B------:R-:W-:Y:S05]  /*e1f0*/  BRA `(.L_x_4347) ;  /* 0xffffff3400107947 */ /* 0x000fea000383ffff */
.L_x_4235:
[----:B0-----:R-:W-:-:S04]  /*e200*/  IMAD.U32 R3, RZ, RZ, UR39 ;  /* 0x00000027ff037e24 */ /* 0x001fc8000f8e00ff */
[----:B------:R0:W2:Y:S03]  /*e210*/  SYNCS.PHASECHK.TRANS64.TRYWAIT P1, [R3+URZ+0x22830], R10 ;  /* 0x0228300a030075a7 */ /* 0x0000a6000802017f */
[----:B--2---:R-:W-:Y:S05]  /*e220*/  @!P1 NANOSLEEP.SYNCS 0x989680 ;  /* 0x009896800000995d */ /* 0x004fea0003900000 */
[----:B------:R-:W2:Y:S02]  /*e230*/  @!P1 SYNCS.PHASECHK.TRANS64 P1, [R3+URZ+0x22830], R10 ;  /* 0x0228300a030095a7 */ /* 0x000ea4000802007f */
[----:B--2---:R-:W-:Y:S05]  /*e240*/  @!P1 BRA `(.L_x_4235) ;  /* 0xfffffffc00ec9947 */ /* 0x004fea000383ffff */
[----:B------:R-:W-:Y:S05]  /*e250*/  BRA `(.L_x_4234) ;  /* 0xffffff34002c7947 */ /* 0x000fea000383ffff */
.L_x_4239:
[----:B--2---:R2:W3:Y:S02]  /*e260*/  SYNCS.PHASECHK.TRANS64.TRYWAIT P3, [R11+URZ+0x22850], R10 ;  /* 0x0228500a0b0075a7 */ /* 0x0044e4000806017f */
[----:B---3--:R-:W-:Y:S05]  /*e270*/  @!P3 NANOSLEEP.SYNCS 0x989680 ;  /* 0x009896800000b95d */ /* 0x008fea0003900000 */
[----:B------:R-:W3:Y:S02]  /*e280*/  @!P3 SYNCS.PHASECHK.TRANS64 P3, [R11+URZ+0x22850], R10 ;  /* 0x0228500a0b00b5a7 */ /* 0x000ee4000806007f */
[----:B---3--:R-:W-:Y:S05]  /*e290*/  @!P3 BRA `(.L_x_4239) ;  /* 0xfffffffc00f0b947 */ /* 0x008fea000383ffff */
[----:B------:R-:W-:Y:S05]  /*e2a0*/  BRA `(.L_x_4238) ;  /* 0xffffff4c009c7947 */ /* 0x000fea000383ffff */
.L_x_4244:
[----:B-1----:R-:W-:-:S04]  /*e2b0*/  IMAD.U32 R5, RZ, RZ, UR29 ;  /* 0x0000001dff057e24 */ /* 0x002fc8000f8e00ff */
[----:B------:R1:W2:Y:S03]  /*e2c0*/  SYNCS.PHASECHK.TRANS64.TRYWAIT P3, [R5+URZ+0x22830], R10 ;  /* 0x0228300a050075a7 */ /* 0x0002a6000806017f */
[----:B--2---:R-:W-:Y:S05]  /*e2d0*/  @!P3 NANOSLEEP.SYNCS 0x989680 ;  /* 0x009896800000b95d */ /* 0x004fea0003900000 */
[----:B------:R-:W2:Y:S02]  /*e2e0*/  @!P3 SYNCS.PHASECHK.TRANS64 P3, [R5+URZ+0x22830], R10 ;  /* 0x0228300a0500b5a7 */ /* 0x000ea4000806007f */
[----:B--2---:R-:W-:Y:S05]  /*e2f0*/  @!P3 BRA `(.L_x_4244) ;  /* 0xfffffffc00ecb947 */ /* 0x004fea000383ffff */
[----:B------:R-:W-:Y:S05]  /*e300*/  BRA `(.L_x_4243) ;  /* 0xffffff5000e47947 */ /* 0x000fea000383ffff */
.L_x_4248:
[----:B--2---:R2:W3:Y:S02]  /*e310*/  SYNCS.PHASECHK.TRANS64.TRYWAIT P3, [R177+URZ+0x22850], R10 ;  /* 0x0228500ab10075a7 */ /* 0x0044e4000806017f */
[----:B---3--:R-:W-:Y:S05]  /*e320*/  @!P3 NANOSLEEP.SYNCS 0x989680 ;  /* 0x009896800000b95d */ /* 0x008fea0003900000 */
[----:B------:R-:W3:Y:S02]  /*e330*/  @!P3 SYNCS.PHASECHK.TRANS64 P3, [R177+URZ+0x22850], R10 ;  /* 0x0228500ab100b5a7 */ /* 0x000ee4000806007f */
[----:B---3--:R-:W-:Y:S05]  /*e340*/  @!P3 BRA `(.L_x_4248) ;  /* 0xfffffffc00f0b947 */ /* 0x008fea000383ffff */
[----:B------:R-:W-:Y:S05]  /*e350*/  BRA `(.L_x_4247) ;  /* 0xffffff7000cc7947 */ /* 0x000fea000383ffff */
.L_x_4254:
[----:B-1----:R-:W-:-:S04]  /*e360*/  IMAD.U32 R4, RZ, RZ, UR25 ;  /* 0x00000019ff047e24 */ /* 0x002fc8000f8e00ff */
[----:B------:R1:W2:Y:S03]  /*e370*/  SYNCS.PHASECHK.TRANS64.TRYWAIT P1, [R4+URZ+0x22830], R3 ;  /* 0x02283003040075a7 */ /* 0x0002a6000802017f */
[----:B--2---:R-:W-:Y:S05]  /*e380*/  @!P1 NANOSLEEP.SYNCS 0x989680 ;  /* 0x009896800000995d */ /* 0x004fea0003900000 */
[----:B------:R-:W2:Y:S02]  /*e390*/  @!P1 SYNCS.PHASECHK.TRANS64 P1, [R4+URZ+0x22830], R3 ;  /* 0x02283003040095a7 */ /* 0x000ea4000802007f */
[----:B--2---:R-:W-:Y:S05]  /*e3a0*/  @!P1 BRA `(.L_x_4254) ;  /* 0xfffffffc00ec9947 */ /* 0x004fea000383ffff */
[----:B------:R-:W-:Y:S05]  /*e3b0*/  BRA `(.L_x_4253) ;  /* 0xffffff7400c47947 */ /* 0x000fea000383ffff */
.L_x_4258:
[----:B--2---:R2:W3:Y:S02]  /*e3c0*/  SYNCS.PHASECHK.TRANS64.TRYWAIT P1, [R186+URZ+0x22850], R3 ;  /* 0x02285003ba0075a7 */ /* 0x0044e4000802017f */
[----:B---3--:R-:W-:Y:S05]  /*e3d0*/  @!P1 NANOSLEEP.SYNCS 0x989680 ;  /* 0x009896800000995d */ /* 0x008fea0003900000 */
[----:B------:R-:W3:Y:S02]  /*e3e0*/  @!P1 SYNCS.PHASECHK.TRANS64 P1, [R186+URZ+0x22850], R3 ;  /* 0x02285003ba0095a7 */ /* 0x000ee4000802007f */
[----:B---3--:R-:W-:Y:S05]  /*e3f0*/  @!P1 BRA `(.L_x_4258) ;  /* 0xfffffffc00f09947 */ /* 0x008fea000383ffff */
[----:B------:R-:W-:Y:S05]  /*e400*/  BRA `(.L_x_4257) ;  /* 0xffffff8c00d47947 */ /* 0x000fea000383ffff */
.L_x_4270:
[----:B------:R-:W-:Y:S01]  /*e410*/  IMAD.MOV.U32 R13, RZ, RZ, R19 ;  /* 0x000000ffff0d7224 */ /* 0x000fe200078e0013 */
[----:B------:R-:W-:Y:S01]  /*e420*/  MOV R15, 0xffffffff ;  /* 0xffffffff000f7802 */ /* 0x000fe20000000f00 */
[----:B------:R-:W-:Y:S02]  /*e430*/  IMAD.MOV.U32 R12, RZ, RZ, RZ ;  /* 0x000000ffff0c7224 */ /* 0x000fe400078e00ff */
[----:B------:R-:W-:-:S07]  /*e440*/  IMAD.MOV.U32 R11, RZ, RZ, 0x1f ;  /* 0x0000001fff0b7424 */ /* 0x000fce00078e00ff */
[----:B------:R-:W-:Y:S05]  /*e450*/  WARPSYNC.COLLECTIVE R15, `(.L_x_4348) ;  /* 0x000000000f087348 */ /* 0x000fea0003c00000 */
[----:B------:R0:W1:Y:S02]  /*e460*/  SHFL.IDX P6, R14, R13, R12, R11 ;  /* 0x0000000c0d0e7389 */ /* 0x00006400000c000b */
[----:B01----:R-:W-:Y:S01]  /*e470*/  ENDCOLLECTIVE ;  /* 0x000000000000791b */ /* 0x003fe20003800000 */
.L_x_4348:
[----:B------:R-:W-:Y:S05]  /*e480*/  BRA `(.L_x_4349) ;  /* 0xffffffcc00007947 */ /* 0x000fea000383ffff */
.L_x_4272:
[----:B------:R-:W-:Y:S01]  /*e490*/  BSSY B0, `(.L_x_4350) ;  /* 0x0000006000007945 */ /* 0x000fe20003800000 */
[----:B------:R-:W-:-:S07]  /*e4a0*/  IMAD.MOV.U32 R15, RZ, RZ, -0x1 ;  /* 0xffffffffff0f7424 */ /* 0x000fce00078e00ff */
[----:B------:R-:W-:Y:S05]  /*e4b0*/  WARPSYNC.COLLECTIVE R15, `(.L_x_4351) ;  /* 0x000000000f0c7348 */ /* 0x000fea0003c00000 */
[----:B------:R-:W-:Y:S02]  /*e4c0*/  ELECT P6, UR62, PT ;  /* 0x00000000003e782f */ /* 0x000fe400038c0000 */
[----:B------:R-:W-:Y:S01]  /*e4d0*/  MOV R14, UR62 ;  /* 0x0000003e000e7c02 */ /* 0x000fe20008000f00 */
[----:B------:R-:W-:Y:S10]  /*e4e0*/  ENDCOLLECTIVE ;  /* 0x000000000000791b */ /* 0x000ff40003800000 */
.L_x_4351:
[----:B------:R-:W-:Y:S05]  /*e4f0*/  BSYNC B0 ;  /* 0x0000000000007941 */ /* 0x000fea0003800000 */
.L_x_4350:
[----:B------:R-:W-:Y:S05]  /*e500*/  BRA `(.L_x_4352) ;  /* 0xffffffcc00007947 */ /* 0x000fea000383ffff */
.L_x_4274:
[----:B0-----:R-:W-:-:S04]  /*e510*/  IMAD.U32 R3, RZ, RZ, UR38 ;  /* 0x00000026ff037e24 */ /* 0x001fc8000f8e00ff */
[----:B------:R0:W1:Y:S03]  /*e520*/  SYNCS.PHASECHK.TRANS64.TRYWAIT P0, [R3+URZ+0x22840], R0 ;  /* 0x02284000030075a7 */ /* 0x000066000800017f */
[----:B-1----:R-:W-:Y:S05]  /*e530*/  @!P0 NANOSLEEP.SYNCS 0x989680 ;  /* 0x009896800000895d */ /* 0x002fea0003900000 */
[----:B------:R-:W1:Y:S02]  /*e540*/  @!P0 SYNCS.PHASECHK.TRANS64 P0, [R3+URZ+0x22840], R0 ;  /* 0x02284000030085a7 */ /* 0x000e64000800007f */
[----:B-1----:R-:W-:Y:S05]  /*e550*/  @!P0 BRA `(.L_x_4274) ;  /* 0xfffffffc00ec8947 */ /* 0x002fea000383ffff */
[----:B------:R-:W-:Y:S05]  /*e560*/  BRA `(.L_x_4353) ;  /* 0xffffffcc00607947 */ /* 0x000fea000383ffff */
.L_x_4277:
        /* <DEDUP_REMOVED lines=8> */
.L_x_4354:
[----:B------:R-:W-:Y:S02]  /*e5f0*/  VIADD R21, R7, 0x10 ;  /* 0x0000001007157836 */ /* 0x000fe40000000000 */
[----:B------:R-:W-:Y:S01]  /*e600*/  IMAD.MOV.U32 R13, RZ, RZ, R0 ;  /* 0x000000ffff0d7224 */ /* 0x000fe200078e0000 */
[----:B------:R-:W-:-:S07]  /*e610*/  MOV R2, R14 ;  /* 0x0000000e00027202 */ /* 0x000fce0000000f00 */
[----:B------:R-:W-:Y:S05]  /*e620*/  WARPSYNC.COLLECTIVE R15, `(.L_x_4355) ;  /* 0x000000000f087348 */ /* 0x000fea0003c00000 */
[----:B------:R0:W1:Y:S02]  /*e630*/  SHFL.IDX P6, R14, R13, R12, R11 ;  /* 0x0000000c0d0e7389 */ /* 0x00006400000c000b */
[----:B01----:R-:W-:Y:S01]  /*e640*/  ENDCOLLECTIVE ;  /* 0x000000000000791b */ /* 0x003fe20003800000 */
.L_x_4355:
        /* <DEDUP_REMOVED lines=12> */
.L_x_4356:
[----:B------:R-:W-:Y:S01]  /*e710*/  @!PT LDS RZ, [RZ] ;  /* 0x00000000fffff984 */ /* 0x000fe20000000800 */
[----:B------:R-:W-:Y:S01]  /*e720*/  @!PT LDS RZ, [RZ] ;  /* 0x00000000fffff984 */ /* 0x000fe20000000800 */
[----:B------:R-:W-:Y:S01]  /*e730*/  @!PT LDS RZ, [RZ] ;  /* 0x00000000fffff984 */ /* 0x000fe20000000800 */
[----:B------:R0:W-:Y:S01]  /*e740*/  @!P1 LDGSTS.E.BYPASS.LTC128B.128 [R9+0x18400], desc[UR44][R2.64], !P0 ;  /* 0x1840000002099fae */ /* 0x0001e2000c101d6c */
[----:B------:R-:W-:Y:S02]  /*e750*/  ISETP.GE.AND P1, PT, R21, R4, PT ;  /* 0x000000041500720c */ /* 0x000fe40003f26270 */
[----:B------:R-:W-:Y:S01]  /*e760*/  MOV R13, R0 ;  /* 0x00000000000d7202 */ /* 0x000fe20000000f00 */
[----:B0-----:R-:W-:-:S10]  /*e770*/  VIADD R9, R7, 0x20 ;  /* 0x0000002007097836 */ /* 0x001fd40000000000 */
[----:B------:R-:W-:Y:S01]  /*e780*/  @!P1 LEA R21, R6, UR38, 0x1 ;  /* 0x0000002606159c11 */ /* 0x000fe2000f8e08ff */
[----:B------:R-:W-:-:S07]  /*e790*/  IMAD.MOV.U32 R2, RZ, RZ, R14 ;  /* 0x000000ffff027224 */ /* 0x000fce00078e000e */
[----:B------:R-:W-:Y:S05]  /*e7a0*/  WARPSYNC.COLLECTIVE R15, `(.L_x_4357) ;  /* 0x000000000f087348 */ /* 0x000fea0003c00000 */
[----:B------:R0:W1:Y:S02]  /*e7b0*/  SHFL.IDX P6, R14, R13, R12, R11 ;  /* 0x0000000c0d0e7389 */ /* 0x00006400000c000b */
[----:B01----:R-:W-:Y:S01]  /*e7c0*/  ENDCOLLECTIVE ;  /* 0x000000000000791b */ /* 0x003fe20003800000 */
.L_x_4357:
        /* <DEDUP_REMOVED lines=8> */
.L_x_4358:
        /* <DEDUP_REMOVED lines=12> */
.L_x_4359:
        /* <DEDUP_REMOVED lines=8> */
.L_x_4360:
        /* <DEDUP_REMOVED lines=12> */
.L_x_4361:
        /* <DEDUP_REMOVED lines=8> */
.L_x_4362:
[----:B------:R-:W-:Y:S01]  /*ead0*/  @!PT LDS RZ, [RZ] ;  /* 0x00000000fffff984 */ /* 0x000fe20000000800 */
[----:B------:R-:W-:Y:S01]  /*eae0*/  @!PT LDS RZ, [RZ] ;  /* 0x00000000fffff984 */ /* 0x000fe20000000800 */
[----:B------:R-:W-:Y:S01]  /*eaf0*/  @!PT LDS RZ, [RZ] ;  /* 0x00000000fffff984 */ /* 0x000fe20000000800 */
[----:B------:R0:W-:Y:S01]  /*eb00*/  @!P1 LDGSTS.E.BYPASS.LTC128B.128 [R21+0x19c00], desc[UR44][R2.64], !P0 ;  /* 0x19c0000002159fae */ /* 0x0001e2000c101d6c */
[----:B------:R-:W-:Y:S01]  /*eb10*/  ISETP.GE.AND P1, PT, R9, R4, PT ;  /* 0x000000040900720c */ /* 0x000fe20003f26270 */
[----:B------:R-:W-:Y:S01]  /*eb20*/  IMAD.MOV.U32 R13, RZ, RZ, R0 ;  /* 0x000000ffff0d7224 */ /* 0x000fe200078e0000 */
[----:B0-----:R-:W-:-:S11]  /*eb30*/  IADD3 R21, R7, 0x50, RZ ;  /* 0x0000005007157810 */ /* 0x001fd60007ffe0ff */
[----:B------:R-:W-:Y:S01]  /*eb40*/  @!P1 LEA R9, R6, UR38, 0x1 ;  /* 0x0000002606099c11 */ /* 0x000fe2000f8e08ff */
[----:B------:R-:W-:-:S07]  /*eb50*/  IMAD.MOV.U32 R2, RZ, RZ, R14 ;  /* 0x000000ffff027224 */ /* 0x000fce00078e000e */
[----:B------:R-:W-:Y:S05]  /*eb60*/  WARPSYNC.COLLECTIVE R15, `(.L_x_4363) ;  /* 0x000000000f087348 */ /* 0x000fea0003c00000 */
[----:B------:R0:W1:Y:S02]  /*eb70*/  SHFL.IDX P6, R14, R13, R12, R11 ;  /* 0x0000000c0d0e7389 */ /* 0x00006400000c000b */
[----:B01----:R-:W-:Y:S01]  /*eb80*/  ENDCOLLECTIVE ;  /* 0x000000000000791b */ /* 0x003fe20003800000 */
.L_x_4363:
        /* <DEDUP_REMOVED lines=8> */
.L_x_4364:
        /* <DEDUP_REMOVED lines=11> */
.L_x_4365:
        /* <DEDUP_REMOVED lines=8> */
.L_x_4366:
        /* <DEDUP_REMOVED lines=11> */
.L_x_4367:
[----:B------:R-:W-:Y:S01]  /*edf0*/  @!P1 LEA R9, R6, UR38, 0x1 ;  /* 0x0000002606099c11 */ /* 0x000fe2000f8e08ff */
        /* <DEDUP_REMOVED lines=8> */
.L_x_4368:
[----:B------:R-:W-:Y:S01]  /*ee80*/  @!PT LDS RZ, [RZ] ;  /* 0x00000000fffff984 */ /* 0x000fe20000000800 */
[----:B------:R-:W-:Y:S01]  /*ee90*/  @!PT LDS RZ, [RZ] ;  /* 0x00000000fffff984 */ /* 0x000fe20000000800 */
[----:B------:R-:W-:Y:S01]  /*eea0*/  @!PT LDS RZ, [RZ] ;  /* 0x00000000fffff984 */ /* 0x000fe20000000800 */
[----:B------:R0:W-:Y:S01]  /*eeb0*/  @!P1 LDGSTS.E.BYPASS.LTC128B.128 [R9+0x1b400], desc[UR44][R2.64], !P0 ;  /* 0x1b40000002099fae */ /* 0x0001e2000c101d6c */
[----:B------:R-:W-:Y:S01]  /*eec0*/  IMAD.MOV.U32 R13, RZ, RZ, R0 ;  /* 0x000000ffff0d7224 */ /* 0x000fe200078e0000 */
[----:B------:R-:W-:-:S07]  /*eed0*/  MOV R5, R14 ;  /* 0x0000000e00057202 */ /* 0x000fce0000000f00 */
[----:B0-----:R-:W-:Y:S05]  /*eee0*/  WARPSYNC.COLLECTIVE R15, `(.L_x_4369) ;  /* 0x000000000f087348 */ /* 0x001fea0003c00000 */
[----:B------:R1:W2:Y:S02]  /*eef0*/  SHFL.IDX P6, R14, R13, R12, R11 ;  /* 0x0000000c0d0e7389 */ /* 0x0002a400000c000b */
[----:B012---:R-:W-:Y:S01]  /*ef00*/  ENDCOLLECTIVE ;  /* 0x000000000000791b */ /* 0x007fe20003800000 */
.L_x_4369:
[----:B------:R-:W-:Y:S05]  /*ef10*/  BRA `(.L_x_4370) ;  /* 0xffffffcc00907947 */ /* 0x000fea000383ffff */
.L_x_4278:
[----:B0-----:R-:W-:-:S04]  /*ef20*/  IMAD.U32 R3, RZ, RZ, UR38 ;  /* 0x00000026ff037e24 */ /* 0x001fc8000f8e00ff */
[----:B------:R0:W1:Y:S03]  /*ef30*/  SYNCS.PHASECHK.TRANS64.TRYWAIT P0, [R3+URZ+0x22820], R4 ;  /* 0x02282004030075a7 */ /* 0x000066000800017f */
[----:B-1----:R-:W-:Y:S05]  /*ef40*/  @!P0 NANOSLEEP.SYNCS 0x989680 ;  /* 0x009896800000895d */ /* 0x002fea0003900000 */
[----:B------:R-:W1:Y:S02]  /*ef50*/  @!P0 SYNCS.PHASECHK.TRANS64 P0, [R3+URZ+0x22820], R4 ;  /* 0x02282004030085a7 */ /* 0x000e64000800007f */
[----:B-1----:R-:W-:Y:S05]  /*ef60*/  @!P0 BRA `(.L_x_4278) ;  /* 0xfffffffc00ec8947 */ /* 0x002fea000383ffff */
[----:B------:R-:W-:Y:S05]  /*ef70*/  BRA `(.L_x_4371) ;  /* 0xffffffcc00c07947 */ /* 0x000fea000383ffff */
.L_x_4281:
[----:B0-----:R-:W-:-:S04]  /*ef80*/  IMAD.U32 R3, RZ, RZ, UR38 ;  /* 0x00000026ff037e24 */ /* 0x001fc8000f8e00ff */
[----:B------:R0:W1:Y:S03]  /*ef90*/  SYNCS.PHASECHK.TRANS64.TRYWAIT P0, [R3+URZ+0x22860], R4 ;  /* 0x02286004030075a7 */ /* 0x000066000800017f */
[----:B-1----:R-:W-:Y:S05]  /*efa0*/  @!P0 NANOSLEEP.SYNCS 0x989680 ;  /* 0x009896800000895d */ /* 0x002fea0003900000 */
[----:B------:R-:W1:Y:S02]  /*efb0*/  @!P0 SYNCS.PHASECHK.TRANS64 P0, [R3+URZ+0x22860], R4 ;  /* 0x02286004030085a7 */ /* 0x000e64000800007f */
[----:B-1----:R-:W-:Y:S05]  /*efc0*/  @!P0 BRA `(.L_x_4281) ;  /* 0xfffffffc00ec8947 */ /* 0x002fea000383ffff */
[----:B------:R-:W-:Y:S05]  /*efd0*/  BRA `(.L_x_4372) ;  /* 0xffffffcc00cc7947 */ /* 0x000fea000383ffff */
.L_x_4293:
[----:B-1----:R-:W-:-:S04]  /*efe0*/  IMAD.U32 R3, RZ, RZ, UR38 ;  /* 0x00000026ff037e24 */ /* 0x002fc8000f8e00ff */
[----:B------:R1:W2:Y:S03]  /*eff0*/  SYNCS.PHASECHK.TRANS64.TRYWAIT P0, [R3+URZ+0x22848], R2 ;  /* 0x02284802030075a7 */ /* 0x0002a6000800017f */
[----:B--2---:R-:W-:Y:S05]  /*f000*/  @!P0 NANOSLEEP.SYNCS 0x989680 ;  /* 0x009896800000895d */ /* 0x004fea0003900000 */
[----:B------:R-:W2:Y:S02]  /*f010*/  @!P0 SYNCS.PHASECHK.TRANS64 P0, [R3+URZ+0x22848], R2 ;  /* 0x02284802030085a7 */ /* 0x000ea4000800007f */
[----:B--2---:R-:W-:Y:S05]  /*f020*/  @!P0 BRA `(.L_x_4293) ;  /* 0xfffffffc00ec8947 */ /* 0x004fea000383ffff */
[----:B------:R-:W-:Y:S05]  /*f030*/  BRA `(.L_x_4373) ;  /* 0xffffffd400c87947 */ /* 0x000fea000383ffff */
.L_x_4298:
[----:B01----:R-:W-:-:S04]  /*f040*/  IMAD.U32 R3, RZ, RZ, UR38 ;  /* 0x00000026ff037e24 */ /* 0x003fc8000f8e00ff */
[----:B------:R0:W1:Y:S03]  /*f050*/  SYNCS.PHASECHK.TRANS64.TRYWAIT P0, [R3+URZ+0x22868], R2 ;  /* 0x02286802030075a7 */ /* 0x000066000800017f */
[----:B-1----:R-:W-:Y:S05]  /*f060*/  @!P0 NANOSLEEP.SYNCS 0x989680 ;  /* 0x009896800000895d */ /* 0x002fea0003900000 */
[----:B------:R-:W1:Y:S02]  /*f070*/  @!P0 SYNCS.PHASECHK.TRANS64 P0, [R3+URZ+0x22868], R2 ;  /* 0x02286802030085a7 */ /* 0x000e64000800007f */
[----:B-1----:R-:W-:Y:S05]  /*f080*/  @!P0 BRA `(.L_x_4298) ;  /* 0xfffffffc00ec8947 */ /* 0x002fea000383ffff */
[----:B------:R-:W-:Y:S05]  /*f090*/  BRA `(.L_x_4374) ;  /* 0xffffffd800287947 */ /* 0x000fea000383ffff */
.L_x_4309:
[----:B-1----:R-:W-:-:S04]  /*f0a0*/  IMAD.U32 R3, RZ, RZ, UR38 ;  /* 0x00000026ff037e24 */ /* 0x002fc8000f8e00ff */
[----:B------:R1:W2:Y:S03]  /*f0b0*/  SYNCS.PHASECHK.TRANS64.TRYWAIT P0, [R3+URZ+0x22840], R2 ;  /* 0x02284002030075a7 */ /* 0x0002a6000800017f */
[----:B--2---:R-:W-:Y:S05]  /*f0c0*/  @!P0 NANOSLEEP.SYNCS 0x989680 ;  /* 0x009896800000895d */ /* 0x004fea0003900000 */
[----:B------:R-:W2:Y:S02]  /*f0d0*/  @!P0 SYNCS.PHASECHK.TRANS64 P0, [R3+URZ+0x22840], R2 ;  /* 0x02284002030085a7 */ /* 0x000ea4000800007f */
[----:B--2---:R-:W-:Y:S05]  /*f0e0*/  @!P0 BRA `(.L_x_4309) ;  /* 0xfffffffc00ec8947 */ /* 0x004fea000383ffff */
[----:B------:R-:W-:Y:S05]  /*f0f0*/  BRA `(.L_x_4375) ;  /* 0xffffffdc00a87947 */ /* 0x000fea000383ffff */
.L_x_4314:
[----:B012---:R-:W-:-:S04]  /*f100*/  IMAD.U32 R3, RZ, RZ, UR38 ;  /* 0x00000026ff037e24 */ /* 0x007fc8000f8e00ff */
[----:B------:R0:W1:Y:S03]  /*f110*/  SYNCS.PHASECHK.TRANS64.TRYWAIT P0, [R3+URZ+0x22860], R2 ;  /* 0x02286002030075a7 */ /* 0x000066000800017f */
[----:B-1----:R-:W-:Y:S05]  /*f120*/  @!P0 NANOSLEEP.SYNCS 0x989680 ;  /* 0x009896800000895d */ /* 0x002fea0003900000 */
[----:B------:R-:W1:Y:S02]  /*f130*/  @!P0 SYNCS.PHASECHK.TRANS64 P0, [R3+URZ+0x22860], R2 ;  /* 0x02286002030085a7 */ /* 0x000e64000800007f */
[----:B-1----:R-:W-:Y:S05]  /*f140*/  @!P0 BRA `(.L_x_4314) ;  /* 0xfffffffc00ec8947 */ /* 0x002fea000383ffff */
[----:B------:R-:W-:Y:S05]  /*f150*/  BRA `(.L_x_4376) ;  /* 0xffffffe0000c7947 */ /* 0x000fea000383ffff */
.L_x_4326:
[----:B-1----:R-:W-:-:S04]  /*f160*/  MOV R3, UR38 ;  /* 0x0000002600037c02 */ /* 0x002fc80008000f00 */
[----:B------:R1:W2:Y:S03]  /*f170*/  SYNCS.PHASECHK.TRANS64.TRYWAIT P0, [R3+URZ+0x22848], R2 ;  /* 0x02284802030075a7 */ /* 0x0002a6000800017f */
[----:B--2---:R-:W-:Y:S05]  /*f180*/  @!P0 NANOSLEEP.SYNCS 0x989680 ;  /* 0x009896800000895d */ /* 0x004fea0003900000 */
[----:B------:R-:W2:Y:S02]  /*f190*/  @!P0 SYNCS.PHASECHK.TRANS64 P0, [R3+URZ+0x22848], R2 ;  /* 0x02284802030085a7 */ /* 0x000ea4000800007f */
[----:B--2---:R-:W-:Y:S05]  /*f1a0*/  @!P0 BRA `(.L_x_4326) ;  /* 0xfffffffc00ec8947 */ /* 0x004fea000383ffff */
[----:B------:R-:W-:Y:S05]  /*f1b0*/  BRA `(.L_x_4377) ;  /* 0xffffffe400987947 */ /* 0x000fea000383ffff */
.L_x_4331:
[----:B-1----:R-:W-:-:S04]  /*f1c0*/  IMAD.U32 R3, RZ, RZ, UR38 ;  /* 0x00000026ff037e24 */ /* 0x002fc8000f8e00ff */
[----:B------:R1:W2:Y:S03]  /*f1d0*/  SYNCS.PHASECHK.TRANS64.TRYWAIT P0, [R3+URZ+0x22868], R2 ;  /* 0x02286802030075a7 */ /* 0x0002a6000800017f */
[----:B--2---:R-:W-:Y:S05]  /*f1e0*/  @!P0 NANOSLEEP.SYNCS 0x989680 ;  /* 0x009896800000895d */ /* 0x004fea0003900000 */
[----:B------:R-:W2:Y:S02]  /*f1f0*/  @!P0 SYNCS.PHASECHK.TRANS64 P0, [R3+URZ+0x22868], R2 ;  /* 0x02286802030085a7 */ /* 0x000ea4000800007f */
[----:B--2---:R-:W-:Y:S05]  /*f200*/  @!P0 BRA `(.L_x_4331) ;  /* 0xfffffffc00ec8947 */ /* 0x004fea000383ffff */
[----:B------:R-:W-:Y:S05]  /*f210*/  BRA `(.L_x_4378) ;  /* 0xffffffe400fc7947 */ /* 0x000fea000383ffff */
.L_x_4338:
[----:B-1----:R1:W2:Y:S02]  /*f220*/  SYNCS.PHASECHK.TRANS64.TRYWAIT P0, [R2+URZ+0x22820], R9 ;  /* 0x02282009020075a7 */ /* 0x0022a4000800017f */
[----:B--2---:R-:W-:Y:S05]  /*f230*/  @!P0 NANOSLEEP.SYNCS 0x989680 ;  /* 0x009896800000895d */ /* 0x004fea0003900000 */
[----:B------:R-:W2:Y:S02]  /*f240*/  @!P0 SYNCS.PHASECHK.TRANS64 P0, [R2+URZ+0x22820], R9 ;  /* 0x02282009020085a7 */ /* 0x000ea4000800007f */
[----:B--2---:R-:W-:Y:S05]  /*f250*/  @!P0 BRA `(.L_x_4338) ;  /* 0xfffffffc00f08947 */ /* 0x004fea000383ffff */
[----:B------:R-:W-:Y:S05]  /*f260*/  BRA `(.L_x_4379) ;  /* 0xffffffec001c7947 */ /* 0x000fea000383ffff */
.L_x_4339:
        /* <DEDUP_REMOVED lines=11> */
.L_x_4381:
[----:B------:R-:W-:Y:S05]  /*f320*/  BSYNC B0 ;  /* 0x0000000000007941 */ /* 0x000fea0003800000 */
.L_x_4380:
[----:B------:R-:W-:Y:S05]  /*f330*/  BRA `(.L_x_4382) ;  /* 0xffffffec00007947 */ /* 0x000fea000383ffff */
.L_x_4340:
[----:B------:R-:W-:Y:S01]  /*f340*/  BSSY B0, `(.L_x_4383) ;  /* 0x0000006000007945 */ /* 0x000fe20003800000 */
[----:B------:R-:W-:-:S07]  /*f350*/  IMAD.MOV.U32 R15, RZ, RZ, -0x1 ;  /* 0xffffffffff0f7424 */ /* 0x000fce00078e00ff */
[----:B012---:R-:W-:Y:S05]  /*f360*/  WARPSYNC.COLLECTIVE R15, `(.L_x_4384) ;  /* 0x000000000f0c7348 */ /* 0x007fea0003c00000 */
[----:B------:R-:W-:Y:S02]  /*f370*/  ELECT P6, UR62, PT ;  /* 0x00000000003e782f */ /* 0x000fe400038c0000 */
[----:B------:R-:W-:Y:S01]  /*f380*/  MOV R14, UR62 ;  /* 0x0000003e000e7c02 */ /* 0x000fe20008000f00 */
[----:B012---:R-:W-:Y:S10]  /*f390*/  ENDCOLLECTIVE ;  /* 0x000000000000791b */ /* 0x007ff40003800000 */
.L_x_4384:
[----:B------:R-:W-:Y:S05]  /*f3a0*/  BSYNC B0 ;  /* 0x0000000000007941 */ /* 0x000fea0003800000 */
.L_x_4383:
[----:B------:R-:W-:Y:S05]  /*f3b0*/  BRA `(.L_x_4385) ;  /* 0xffffffe800f47947 */ /* 0x000fea000383ffff */
.L_x_4342:
[----:B--2---:R2:W3:Y:S02]  /*f3c0*/  SYNCS.PHASECHK.TRANS64.TRYWAIT P0, [R7+URZ], R4 ;  /* 0x00000004070075a7 */ /* 0x0044e4000800017f */
[----:B---3--:R-:W-:Y:S05]  /*f3d0*/  @!P0 NANOSLEEP.SYNCS 0x989680 ;  /* 0x009896800000895d */ /* 0x008fea0003900000 */
[----:B------:R-:W3:Y:S02]  /*f3e0*/  @!P0 SYNCS.PHASECHK.TRANS64 P0, [R7+URZ], R4 ;  /* 0x00000004070085a7 */ /* 0x000ee4000800007f */
[----:B---3--:R-:W-:Y:S05]  /*f3f0*/  @!P0 BRA `(.L_x_4342) ;  /* 0xfffffffc00f08947 */ /* 0x008fea000383ffff */
[----:B------:R-:W-:Y:S05]  /*f400*/  BRA `(.L_x_4386) ;  /* 0xffffffec00287947 */ /* 0x000fea000383ffff */
.L_x_4343:
[----:B---3--:R3:W4:Y:S02]  /*f410*/  SYNCS.PHASECHK.TRANS64.TRYWAIT P0, [R5+URZ], R0 ;  /* 0x00000000050075a7 */ /* 0x008724000800017f */
[----:B----4-:R-:W-:Y:S05]  /*f420*/  @!P0 NANOSLEEP.SYNCS 0x989680 ;  /* 0x009896800000895d */ /* 0x010fea0003900000 */
[----:B------:R-:W4:Y:S02]  /*f430*/  @!P0 SYNCS.PHASECHK.TRANS64 P0, [R5+URZ], R0 ;  /* 0x00000000050085a7 */ /* 0x000f24000800007f */
[----:B----4-:R-:W-:Y:S05]  /*f440*/  @!P0 BRA `(.L_x_4343) ;  /* 0xfffffffc00f08947 */ /* 0x010fea000383ffff */
[----:B------:R-:W-:Y:S05]  /*f450*/  BRA `(.L_x_4387) ;  /* 0xffffffec001c7947 */ /* 0x000fea000383ffff */
.L_x_4345:
[----:B-1----:R1:W3:Y:S02]  /*f460*/  SYNCS.PHASECHK.TRANS64.TRYWAIT P0, [R5+URZ], R4 ;  /* 0x00000004050075a7 */ /* 0x0022e4000800017f */
[----:B---3--:R-:W-:Y:S05]  /*f470*/  @!P0 NANOSLEEP.SYNCS 0x989680 ;  /* 0x009896800000895d */ /* 0x008fea0003900000 */
[----:B------:R-:W3:Y:S02]  /*f480*/  @!P0 SYNCS.PHASECHK.TRANS64 P0, [R5+URZ], R4 ;  /* 0x00000004050085a7 */ /* 0x000ee4000800007f */
[----:B---3--:R-:W-:Y:S05]  /*f490*/  @!P0 BRA `(.L_x_4345) ;  /* 0xfffffffc00f08947 */ /* 0x008fea000383ffff */
[----:B------:R-:W-:Y:S05]  /*f4a0*/  BRA `(.L_x_4388) ;  /* 0xffffffec00207947 */ /* 0x000fea000383ffff */
.L_x_4389:
        /* <DEDUP_REMOVED lines=13> */
.L_x_6143:


//--------------------- .text._ZN7cutlass13device_kernelIN5flash11enable_sm90INS1_16FlashAttnFwdSm90INS1_25CollectiveMainloopFwdSm90ILi2EN4cute5tupleIJNS5_1CILi1EEES8_S8_EEENS6_IJNS7_ILi128EEENS7_ILi96EEENS7_ILi64EEEEEELi256ENS_10bfloat16_tEfNS_4arch4Sm90ELb1ELb0ELb0ELb0ELb0ELb0ELb1ELb1ELb0ELb1ELb1ELb0EEENS1_21CollectiveEpilogueFwdINS6_IJSA_NS7_ILi256EEESB_EEES9_SE_SG_Li256ELb0ELb1ELb1ELb0EEENS1_19SingleTileSchedulerILb0ELb1ELb1ELi128EEEEEEEEEvNT_6ParamsE --------------------------
	.section	.text._ZN7cutlass13device_kernelIN5flash11enable_sm90INS1_16FlashAttnFwdSm90INS1_25CollectiveMainloopFwdSm90ILi2EN4cute5tupleIJNS5_1CILi1EEES8_S8_EEENS6_IJNS7_ILi128EEENS7_ILi96EEENS7_ILi64EEEEEELi256ENS_10bfloat16_tEfNS_4arch4Sm90ELb1ELb0ELb0ELb0ELb0ELb0ELb1ELb1ELb0ELb1ELb1ELb0EEENS1_21CollectiveEpilogueFwdINS6_IJSA_NS7_ILi256EEESB_EEES9_SE_SG_Li256ELb0ELb1ELb1ELb0EEENS1_19SingleTileSchedulerILb0ELb1ELb1ELi128EEEEEEEEEvNT_6ParamsE,"ax",@progbits
	.align	128
.text._ZN7cutlass13device_kernelIN5flash11enable_sm90INS1_16FlashAttnFwdSm90INS1_25CollectiveMainloopFwdSm90ILi2EN4cute5tupleIJNS5_1CILi1EEES8_S8_EEENS6_IJNS7_ILi128EEENS7_ILi96EEENS7_ILi64EEEEEELi256ENS_10bfloat16_tEfNS_4arch4Sm90ELb1ELb0ELb0ELb0ELb0ELb0ELb1ELb1ELb0ELb1ELb1ELb0EEENS1_21CollectiveEpilogueFwdINS6_IJSA_NS7_ILi256EEESB_EEES9_SE_SG_Li256ELb0ELb1ELb1ELb0EEENS1_19SingleTileSchedulerILb0ELb1ELb1ELi128EEEEEEEEEvNT_6ParamsE:
        .type           _ZN7cutlass13device_kernelIN5flash11enable_sm90INS1_16FlashAttnFwdSm90INS1_25CollectiveMainloopFwdSm90ILi2EN4cute5tupleIJNS5_1CILi1EEES8_S8_EEENS6_IJNS7_ILi128EEENS7_ILi96EEENS7_ILi64EEEEEELi256ENS_10bfloat16_tEfNS_4arch4Sm90ELb1ELb0ELb0ELb0ELb0ELb0ELb1ELb1ELb0ELb1ELb1ELb0EEENS1_21CollectiveEpilogueFwdINS6_IJSA_NS7_ILi256EEESB_EEES9_SE_SG_Li256ELb0ELb1ELb1ELb0EEENS1_19SingleTileSchedulerILb0ELb1ELb1ELi128EEEEEEEEEvNT_6ParamsE,@function
        .size           _ZN7cutlass13device_kernelIN5flash11enable_sm90INS1_16FlashAttnFwdSm90INS1_25CollectiveMainloopFwdSm90ILi2EN4cute5tupleIJNS5_1CILi1EEES8_S8_EEENS6_IJNS7_ILi128EEENS7_ILi96EEENS7_ILi64EEEEEELi256ENS_10bfloat16_tEfNS_4arch4Sm90ELb1ELb0ELb0ELb0ELb0ELb0ELb1ELb1ELb0ELb1ELb1ELb0EEENS1_21CollectiveEpilogueFwdINS6_IJSA_NS7_ILi256EEESB_EEES9_SE_SG_Li256ELb0ELb1ELb1ELb0EEENS1_19SingleTileSchedulerILb0ELb1ELb1ELi128EEEEEEEEEvNT_6ParamsE,(.L_x_6144 - _ZN7cutlass13device_kernelIN5flash11enable_sm90INS1_16FlashAttnFwdSm90INS1_25CollectiveMainloopFwdSm90ILi2EN4cute5tupleIJNS5_1CILi1EEES8_S8_EEENS6_IJNS7_ILi128EEENS7_ILi96EEENS7_ILi64EEEEEELi256ENS_10bfloat16_tEfNS_4arch4Sm90ELb1ELb0ELb0ELb0ELb0ELb0ELb1ELb1ELb0ELb1ELb1ELb0EEENS1_21CollectiveEpilogueFwdINS6_IJSA_NS7_ILi256EEESB_EEES9_SE_SG_Li256ELb0ELb1ELb1ELb0EEENS1_19SingleTileSchedulerILb0ELb1ELb1ELi128EEEEEEEEEvNT_6ParamsE)
        .other          _ZN7cutlass13device_kernelIN5flash11enable_sm90INS1_16FlashAttnFwdSm90INS1_25CollectiveMainloopFwdSm90ILi2EN4cute5tupleIJNS5_1CILi1EEES8_S8_EEENS6_IJNS7_ILi128EEENS7_ILi96EEENS7_ILi64EEEEEELi256ENS_10bfloat16_tEfNS_4arch4Sm90ELb1ELb0ELb0ELb0ELb0ELb0ELb1ELb1ELb0ELb1ELb1ELb0EEENS1_21CollectiveEpilogueFwdINS6_IJSA_NS7_ILi256EEESB_EEES9_SE_SG_Li256ELb0ELb1ELb1ELb0EEENS1_19SingleTileSchedulerILb0ELb1ELb1ELi128EEEEEEEEEvNT_6ParamsE,@"STO_CUDA_ENTRY STV_DEFAULT"
_ZN7cutlass13device_kernelIN5flash11enable_sm90INS1_16FlashAttnFwdSm90INS1_25CollectiveMainloopFwdSm90ILi2EN4cute5tupleIJNS5_1CILi1EEES8_S8_EEENS6_IJNS7_ILi128EEENS7_ILi96EEENS7_ILi64EEEEEELi256ENS_10bfloat16_tEfNS_4arch4Sm90ELb1ELb0ELb0ELb0ELb0ELb0ELb1ELb1ELb0ELb1ELb1ELb0EEENS1_21CollectiveEpilogueFwdINS6_IJSA_NS7_ILi256EEESB_EEES9_SE_SG_Li256ELb0ELb1ELb1ELb0EEENS1_19SingleTileSchedulerILb0ELb1ELb1ELi128EEEEEEEEEvNT_6ParamsE:
        /* <DEDUP_REMOVED lines=17> */
.L_x_4391:
[----:B------:R-:W-:Y:S05]  /*0110*/  BSYNC B0 ;  /* 0x0000000000007941 */ /* 0x000fea0003800000 */
.L_x_4390:
        /* <DEDUP_REMOVED lines=42> */
.L_x_4392:
        /* <DEDUP_REMOVED lines=22> */
.L_x_4393:
        /* <DEDUP_REMOVED lines=18> */
.L_x_4394:
        /* <DEDUP_REMOVED lines=22> */
.L_x_4395:
        /* <DEDUP_REMOVED lines=22> */
.L_x_4396:
[----:B--2---:R-:W-:Y:S01]  /*0900*/  ISETP.NE.AND P0, PT, R2, RZ, PT ;  /* 0x000000ff0200720c */ /* 0x004fe20003f05270 */
[----:B------:R-:W-:Y:S01]  /*0910*/  IMAD.MOV.U32 R2, RZ, RZ, 0x1 ;  /* 0x00000001ff027424 */ /* 0x000fe200078e00ff */
[----:B------:R-:W-:Y:S01]  /*0920*/  NOP ;  /* 0x0000000000007918 */ /* 0x000fe20000000000 */
[----:B------:R-:W-:Y:S03]  /*0930*/  BSSY B6, `(.L_x_4397) ;  /* 0x000102b000067945 */ /* 0x000fe60003800000 */
[----:B------:R-:W-:-:S05]  /*0940*/  SEL R2, R2, 0x2, !P0 ;  /* 0x0000000202027807 */ /* 0x000fca0004000000 */
[----:B------:R2:W-:Y:S01]  /*0950*/  STL [R1+0x3c], R2 ;  /* 0x00003c0201007387 */ /* 0x0005e20000100800 */
[----:B01-34-:R-:W-:Y:S06]  /*0960*/  BAR.SYNC.DEFER_BLOCKING 0x0 ;  /* 0x0000000000007b1d */ /* 0x01bfec0000010000 */
[----:B------:R-:W-:Y:S05]  /*0970*/  @!P0 BRA `(.L_x_4398) ;  /* 0x000000b400ac8947 */ /* 0x000fea0003800000 */
.L_x_4399:
[----:B------:R-:W-:-:S08]  /*0980*/  NOP ;  /* 0x0000000000007918 */ /* 0x000fd00000000000 */
[----:B------:R-:W0:Y:S02]  /*0990*/  USETMAXREG.TRY_ALLOC.CTAPOOL UP0, 0xf0 ;  /* 0x000000f0000079c8 */ /* 0x000e240008000600 */
[----:B0-----:R-:W-:-:S13]  /*09a0*/  PLOP3.LUT P0, PT, PT, PT, UP0, 0x80, 0x0 ;  /* 0x000000000000781c */ /* 0x001fda0003f0f008 */
[----:B------:R-:W-:Y:S05]  /*09b0*/  @!P0 BRA `(.L_x_4399) ;  /* 0xfffffffc00f08947 */ /* 0x000fea000383ffff */
[----:B------:R-:W0:Y:S01]  /*09c0*/  S2R R0, SR_TID.X ;  /* 0x0000000000007919 */ /* 0x000e220000002100 */
[----:B------:R-:W1:Y:S01]  /*09d0*/  S2UR UR6, SR_CTAID.Y ;  /* 0x00000000000679c3 */ /* 0x000e620000002600 */
[----:B------:R-:W-:Y:S02]  /*09e0*/  ULDC UR7, c[0x0][0xd50] ;  /* 0x0003540000077ab9 */ /* 0x000fe40000000800 */
[----:B------:R-:W-:-:S05]  /*09f0*/  UISETP.NE.AND UP0, UPT, UR7, 0x1, UPT ;  /* 0x000000010700788c */ /* 0x000fca000bf05270 */
[----:B------:R-:W3:Y:S06]  /*0a00*/  S2UR UR8, SR_CTAID.Z ;  /* 0x00000000000879c3 */ /* 0x000eec0000002700 */
[----:B------:R-:W-:Y:S01]  /*0a10*/  @UP0 ULDC UR4, c[0x0][0xd54] ;  /* 0x0003550000040ab9 */ /* 0x000fe20000000800 */
[----:B------:R-:W-:Y:S01]  /*0a20*/  @UP0 ULDC UR9, c[0x0][0xd58] ;  /* 0x0003560000090ab9 */ /* 0x000fe20000000800 */
[----:B-1----:R-:W-:Y:S02]  /*0a30*/  UIMAD.WIDE.U32 UR4, UR6, UR4, URZ ;  /* 0x00000004060472a5 */ /* 0x002fe4000f8e003f */
[----:B------:R-:W-:-:S02]  /*0a40*/  UMOV UR10, UR6 ;  /* 0x00000006000a7c82 */ /* 0x000fc40008000000 */
[----:B------:R-:W-:Y:S01]  /*0a50*/  @UP0 USHF.R.U32.HI UR10, URZ, UR9, UR5 ;  /* 0x000000093f0a0299 */ /* 0x000fe20008011605 */
[----:B0-----:R-:W-:-:S03]  /*0a60*/  SHF.R.U32.HI R16, RZ, 0x7, R0 ;  /* 0x00000007ff107819 */ /* 0x001fc60000011600 */
[----:B------:R-:W-:Y:S02]  /*0a70*/  UIADD3 UR4, -UR10, URZ, URZ ;  /* 0x0000003f0a047290 */ /* 0x000fe4000fffe13f */
[----:B------:R-:W-:Y:S01]  /*0a80*/  IMAD.U32 R0, RZ, RZ, UR10 ;  /* 0x0000000aff007e24 */ /* 0x000fe2000f8e00ff */
[----:B------:R-:W-:Y:S06]  /*0a90*/  BAR.ARV 0x8, 0x180 ;  /* 0x0206000000007b1d */ /* 0x000fec0000002000 */
[----:B------:R-:W-:Y:S01]  /*0aa0*/  ISETP.NE.AND P0, PT, R16, 0x1, PT ;  /* 0x000000011000780c */ /* 0x000fe20003f05270 */
[----:B------:R4:W-:-:S12]  /*0ab0*/  STL [R1], R0 ;  /* 0x0000000001007387 */ /* 0x0009d80000100800 */
[----:B------:R-:W-:Y:S06]  /*0ac0*/  @!P0 BAR.ARV 0x9, 0x100 ;  /* 0x0244000000008b1d */ /* 0x000fec0000002000 */
[----:B---3--:R-:W-:Y:S01]  /*0ad0*/  ISETP.LE.AND P0, PT, RZ, UR8, PT ;  /* 0x00000008ff007c0c */ /* 0x008fe2000bf03270 */
[----:B------:R-:W-:-:S12]  /*0ae0*/  UIMAD UR8, UR7, UR4, UR6 ;  /* 0x00000004070872a4 */ /* 0x000fd8000f8e0206 */
[----:B----4-:R-:W-:Y:S05]  /*0af0*/  @!P0 BRA `(.L_x_4400) ;  /* 0x0000010000388947 */ /* 0x010fea0003800000 */
        /* <DEDUP_REMOVED lines=12> */
[----:B------:R-:W-:-:S04]  /*0bc0*/  USEL UR57, UR57, 0x1, UP0 ;  /* 0x0000000139397887 */ /* 0x000fc80008000000 */
[----:B------:R-:W-:Y:S02]  /*0bd0*/  UIMAD UR39, UR57, UR39, URZ ;  /* 0x00000027392772a4 */ /* 0x000fe4000f8e023f */
[----:B0-----:R-:W-:-:S04]  /*0be0*/  USHF.L.U32 UR38, UR38, 0x7, URZ ;  /* 0x0000000726267899 */ /* 0x001fc8000800063f */
[----:B------:R-:W-:Y:S02]  /*0bf0*/  @UP1 UIADD3 UR4, UR38, 0x7f, URZ ;  /* 0x0000007f26041890 */ /* 0x000fe4000fffe03f */
[----:B------:R-:W-:Y:S02]  /*0c00*/  UIADD3 UR6, UR38, 0x7f, URZ ;  /* 0x0000007f26067890 */ /* 0x000fe4000fffe03f */
        /* <DEDUP_REMOVED lines=10> */
[----:B------:R-:W-:Y:S02]  /*0cb0*/  ULEA.HI.SX32 UR6, UR7, UR6, 0x1c ;  /* 0x0000000607067291 */ /* 0x000fe4000f8fe23f */
[----:B------:R-:W-:Y:S02]  /*0cc0*/  ULOP3.LUT UR7, UR8, 0xffff, URZ, 0xc0, !UPT ;  /* 0x0000ffff08077892 */ /* 0x000fe4000f8ec03f */
        /* <DEDUP_REMOVED lines=20> */
[----:B0-----:R-:W2:Y:S02]  /*0e10*/  MUFU.RCP R0, R0 ;  /* 0x0000000000007308 */ /* 0x001ea40000001000 */
[----:B--2---:R-:W-:-:S02]  /*0e20*/  VIADD R2, R0, 0xffffffe ;  /* 0x0ffffffe00027836 */ /* 0x004fc40000000000 */
        /* <DEDUP_REMOVED lines=19> */
.L_x_4401:
[----:B------:R-:W-:Y:S01]  /*0f60*/  UIMAD UR5, UR7, UR4, URZ ;  /* 0x00000004070572a4 */ /* 0x000fe2000f8e023f */
[----:B------:R-:W-:Y:S01]  /*0f70*/  IMAD.U32 R0, RZ, RZ, UR10 ;  /* 0x0000000aff007e24 */ /* 0x000fe2000f8e00ff */
[----:B--2---:R-:W0:Y:S01]  /*0f80*/  S2R R2, SR_TID.X ;  /* 0x0000000000027919 */ /* 0x004e220000002100 */
        /* <DEDUP_REMOVED lines=88> */
[----:B------:R-:W-:-:S04]  /*1510*/  UIADD3 UR5, UR4, -UR5, URZ ;  /* 0x8000000504057290 */ /* 0x000fc8000fffe03f */
[----:B------:R-:W-:-:S04]  /*1520*/  ULEA UR5, UR5, UR6, 0xd ;  /* 0x0000000605057291 */ /* 0x000fc8000f8e683f */
[----:B------:R-:W-:Y:S02]  /*1530*/  USHF.R.U32.HI UR4, URZ, 0x4, UR5 ;  /* 0x000000043f047899 */ /* 0x000fe40008011605 */
[----:B------:R-:W-:Y:S02]  /*1540*/  UIADD3 UR5, UR5, 0xa000, URZ ;  /* 0x0000a00005057890 */ /* 0x000fe4000fffe03f */
[----:B------:R-:W-:Y:S02]  /*1550*/  ULOP3.LUT UR4, UR4, 0x3fff, URZ, 0xc0, !UPT ;  /* 0x00003fff04047892 */ /* 0x000fe4000f8ec03f */
[----:B------:R-:W-:Y:S02]  /*1560*/  USHF.R.U32.HI UR5, URZ, 0x4, UR5 ;  /* 0x000000043f057899 */ /* 0x000fe40008011605 */
[----:B------:R-:W-:Y:S02]  /*1570*/  ULOP3.LUT UR37, UR4, 0x10000, URZ, 0xfc, !UPT ;  /* 0x0001000004257892 */ /* 0x000fe4000f8efc3f */
[----:B------:R-:W-:-:S03]  /*1580*/  ULOP3.LUT UR36, UR5, 0x3fff, URZ, 0xc0, !UPT ;  /* 0x00003fff05247892 */ /* 0x000fc6000f8ec03f */
[----:B------:R-:W-:Y:S02]  /*1590*/  UMOV UR5, 0x40000040 ;  /* 0x4000004000057882 */ /* 0x000fe40000000000 */
[----:B------:R-:W-:Y:S01]  /*15a0*/  UMOV UR4, UR37 ;  /* 0x0000002500047c82 */ /* 0x000fe20008000000 */
[----:B------:R-:W-:Y:S02]  /*15b0*/  IMAD.U32 R19, RZ, RZ, UR5 ;  /* 0x00000005ff137e24 */ /* 0x000fe4000f8e00ff */
[----:B------:R-:W-:Y:S01]  /*15c0*/  IMAD.U32 R18, RZ, RZ, UR4 ;  /* 0x00000004ff127e24 */ /* 0x000fe2000f8e00ff */
[----:B------:R-:W-:Y:S06]  /*15d0*/  @!P0 BRA `(.L_x_4403) ;  /* 0x0000000000408947 */ /* 0x000fec0003800000 */
        /* <DEDUP_REMOVED lines=16> */
.L_x_4403:
[----:B------:R-:W-:Y:S01]  /*16e0*/  R2UR UR4, R22 ;  /* 0x00000000160472ca */ /* 0x000fe200000e0000 */
[----:B------:R-:W-:Y:S01]  /*16f0*/  VIADD R203, R16, 0x8 ;  /* 0x0000000810cb7836 */ /* 0x000fe20000000000 */
[----:B------:R-:W-:-:S11]  /*1700*/  SHF.L.U32 R2, RZ, 0x1f, RZ ;  /* 0x0000001fff027819 */ /* 0x000fd600000006ff */
[----:B------:R-:W0:Y:S02]  /*1710*/  SYNCS.PHASECHK.TRANS64.TRYWAIT P0, [UR4+0x32400], R2 ;  /* 0x03240002ff0075a7 */ /* 0x000e240008000144 */
[----:B0-----:R-:W-:Y:S05]  /*1720*/  @!P0 BRA `(.L_x_4404) ;  /* 0x000000f400348947 */ /* 0x001fea0003800000 */
.L_x_4525:
[----:B------:R-:W-:Y:S05]  /*1730*/  WARPSYNC.ALL ;  /* 0x0000000000007948 */ /* 0x000fea0003800000 */
[----:B------:R-:W2:Y:S01]  /*1740*/  LDL.LU R0, [R1+0x3c] ;  /* 0x00003c0001007983 */ /* 0x000ea20000300800 */
[----:B------:R1:W-:Y:S01]  /*1750*/  BAR.SYNC.DEFER_BLOCKING R203, 0x100 ;  /* 0x000400cb0000751d */ /* 0x0003e20000010000 */
[----:B--2---:R-:W-:-:S04]  /*1760*/  LOP3.LUT R0, R0, 0x1, RZ, 0xfc, !PT ;  /* 0x0000000100007812 */ /* 0x004fc800078efcff */
[----:B------:R-:W-:-:S13]  /*1770*/  ISETP.NE.AND P0, PT, R0, 0x3, PT ;  /* 0x000000030000780c */ /* 0x000fda0003f05270 */
[----:B-1----:R-:W-:Y:S05]  /*1780*/  @!P0 BRA `(.L_x_4405) ;  /* 0x0000000000048947 */ /* 0x002fea0003800000 */
[----:B------:R-:W-:Y:S01]  /*1790*/  BPT.TRAP 0x1 ;  /* 0x000000040000795c */ /* 0x000fe20000300000 */
.L_x_4405:
[----:B------:R-:W-:-:S13]  /*17a0*/  R2UR UR4, R22 ;  /* 0x00000000160472ca */ /* 0x000fda00000e0000 */
[----:B------:R1:W2:Y:S01]  /*17b0*/  SYNCS.PHASECHK.TRANS64.TRYWAIT P1, [UR4+0x32430], R2 ;  /* 0x03243002ff0075a7 */ /* 0x0002a20008020144 */
[----:B------:R-:W-:Y:S05]  /*17c0*/  @!P0 BRA `(.L_x_4406) ;  /* 0x0000000000048947 */ /* 0x000fea0003800000 */
[----:B------:R-:W-:Y:S01]  /*17d0*/  BPT.TRAP 0x1 ;  /* 0x000000040000795c */ /* 0x000fe20000300000 */
.L_x_4406:
[----:B--2---:R-:W-:Y:S05]  /*17e0*/  @P1 BRA `(.L_x_4407) ;  /* 0x00000000000c1947 */ /* 0x004fea0003800000 */
[----:B------:R-:W-:-:S13]  /*17f0*/  R2UR UR4, R22 ;  /* 0x00000000160472ca */ /* 0x000fda00000e0000 */
[----:B------:R-:W2:Y:S02]  /*1800*/  SYNCS.PHASECHK.TRANS64.TRYWAIT P1, [UR4+0x32430], R2 ;  /* 0x03243002ff0075a7 */ /* 0x000ea40008020144 */
[----:B--2---:R-:W-:Y:S05]  /*1810*/  @!P1 BRA `(.L_x_4408) ;  /* 0x000000f400149947 */ /* 0x004fea0003800000 */
.L_x_4407:
[----:B------:R-:W-:Y:S01]  /*1820*/  R2UR UR8, R22 ;  /* 0x00000000160872ca */ /* 0x000fe200000e0000 */
[----:B------:R-:W-:Y:S01]  /*1830*/  WARPGROUP.ARRIVE ;  /* 0x00000000000079c5 */ /* 0x000fe20000000000 */
[----:B------:R-:W-:Y:S01]  /*1840*/  UMOV UR6, UR37 ;  /* 0x0000002500067c82 */ /* 0x000fe20008000000 */
[----:B------:R-:W-:Y:S01]  /*1850*/  UMOV UR7, 0x40000040 ;  /* 0x4000004000077882 */ /* 0x000fe20000000000 */
[----:B------:R-:W-:Y:S01]  /*1860*/  UMOV UR11, 0x40000040 ;  /* 0x40000040000b7882 */ /* 0x000fe20000000000 */
[----:B------:R-:W-:Y:S01]  /*1870*/  UMOV UR5, UR7 ;  /* 0x0000000700057c82 */ /* 0x000fe20008000000 */
[----:B------:R-:W-:-:S07]  /*1880*/  IMAD.U32 R9, RZ, RZ, UR11 ;  /* 0x0000000bff097e24 */ /* 0x000fce000f8e00ff */
[----:B------:R-:W-:-:S04]  /*1890*/  UIADD3 UR4, UR8, 0x1c400, URZ ;  /* 0x0001c40008047890 */ /* 0x000fc8000fffe03f */
[----:B------:R-:W-:-:S04]  /*18a0*/  USHF.R.U32.HI UR4, URZ, 0x4, UR4 ;  /* 0x000000043f047899 */ /* 0x000fc80008011604 */
[----:B------:R-:W-:-:S04]  /*18b0*/  ULOP3.LUT UR4, UR4, 0x3fff, URZ, 0xc0, !UPT ;  /* 0x00003fff04047892 */ /* 0x000fc8000f8ec03f */
[----:B------:R-:W-:-:S03]  /*18c0*/  ULOP3.LUT UR9, UR4, 0x10000, URZ, 0xfc, !UPT ;  /* 0x0001000004097892 */ /* 0x000fc6000f8efc3f */
[----:B------:R-:W-:-:S03]  /*18d0*/  UMOV UR4, UR6 ;  /* 0x0000000600047c82 */ /* 0x000fc60008000000 */
[----:B------:R-:W-:Y:S01]  /*18e0*/  IMAD.U32 R21, RZ, RZ, UR9 ;  /* 0x00000009ff157e24 */ /* 0x000fe2000f8e00ff */
[----:B------:R-:W-:Y:S02]  /*18f0*/  UMOV UR6, UR9 ;  /* 0x0000000900067c82 */ /* 0x000fe40008000000 */
[----:B------:R-:W-:Y:S01]  /*1900*/  HGMMA.64x96x16.F32.BF16 R24, gdesc[UR4], RZ, !UPT, gsb0 ;  /* 0x01600000041879f0 */ /* 0x000fe2000c0018ff */
[----:B------:R-:W-:Y:S02]  /*1910*/  UIADD3 UR4, UR37, 0x2, URZ ;  /* 0x0000000225047890 */ /* 0x000fe4000fffe03f */
[----:B------:R-:W-:Y:S01]  /*1920*/  UIADD3 UR6, UR9, 0x2, URZ ;  /* 0x0000000209067890 */ /* 0x000fe2000fffe03f */
[----:B------:R-:W-:Y:S01]  /*1930*/  UMOV UR5, UR11 ;  /* 0x0000000b00057c82 */ /* 0x000fe20008000000 */
[----:B------:R-:W-:Y:S01]  /*1940*/  UMOV UR7, 0x40000040 ;  /* 0x4000004000077882 */ /* 0x000fe20000000000 */
[----:B------:R-:W-:Y:S02]  /*1950*/  UMOV UR11, 0x40000040 ;  /* 0x40000040000b7882 */ /* 0x000fe40000000000 */
[----:B------:R-:W-:Y:S01]  /*1960*/  UMOV UR10, UR4 ;  /* 0x00000004000a7c82 */ /* 0x000fe20008000000 */
[----:B------:R-:W-:Y:S01]  /*1970*/  IMAD.U32 R7, RZ, RZ, UR11 ;  /* 0x0000000bff077e24 */ /* 0x000fe2000f8e00ff */
[----:B------:R-:W-:Y:S01]  /*1980*/  UMOV UR4, UR10 ;  /* 0x0000000a00047c82 */ /* 0x000fe20008000000 */
[----:B------:R-:W-:Y:S01]  /*1990*/  IMAD.U32 R8, RZ, RZ, UR10 ;  /* 0x0000000aff087e24 */ /* 0x000fe2000f8e00ff */
[----:B------:R-:W-:-:S02]  /*19a0*/  WARPGROUP.DEPBAR.LE gsb0, 0x0 ;  /* 0x00008000000079c5 */ /* 0x000fc40000010000 */
        /* <DEDUP_REMOVED lines=22> */
[----:B------:R-:W2:Y:S02]  /*1b10*/  SYNCS.PHASECHK.TRANS64.TRYWAIT P1, [UR8+0x32410], R2 ;  /* 0x03241002ff0075a7 */ /* 0x000ea40008020148 */
[----:B--2---:R-:W-:Y:S05]  /*1b20*/  @!P1 BRA `(.L_x_4409) ;  /* 0x000000f0006c9947 */ /* 0x004fea0003800000 */
.L_x_4526:
[----:B------:R-:W-:Y:S05]  /*1b30*/  @!P0 BRA `(.L_x_4410) ;  /* 0x0000000000048947 */ /* 0x000fea0003800000 */
[----:B------:R-:W-:Y:S01]  /*1b40*/  BPT.TRAP 0x1 ;  /* 0x000000040000795c */ /* 0x000fe20000300000 */
.L_x_4410:
[----:B------:R-:W-:-:S13]  /*1b50*/  R2UR UR4, R22 ;  /* 0x00000000160472ca */ /* 0x000fda00000e0000 */
[----:B------:R2:W3:Y:S01]  /*1b60*/  SYNCS.PHASECHK.TRANS64.TRYWAIT P1, [UR4+0x32450], R2 ;  /* 0x03245002ff0075a7 */ /* 0x0004e20008020144 */
[----:B------:R-:W-:Y:S05]  /*1b70*/  @!P0 BRA `(.L_x_4411) ;  /* 0x0000000000048947 */ /* 0x000fea0003800000 */
[----:B------:R-:W-:Y:S01]  /*1b80*/  BPT.TRAP 0x1 ;  /* 0x000000040000795c */ /* 0x000fe20000300000 */
.L_x_4411:
[----:B---3--:R-:W-:Y:S05]  /*1b90*/  @P1 BRA `(.L_x_4412) ;  /* 0x00000000000c1947 */ /* 0x008fea0003800000 */
[----:B------:R-:W-:-:S13]  /*1ba0*/  R2UR UR4, R22 ;  /* 0x00000000160472ca */ /* 0x000fda00000e0000 */
[----:B------:R-:W3:Y:S02]  /*1bb0*/  SYNCS.PHASECHK.TRANS64.TRYWAIT P1, [UR4+0x32450], R2 ;  /* 0x03245002ff0075a7 */ /* 0x000ee40008020144 */
[----:B---3--:R-:W-:Y:S05]  /*1bc0*/  @!P1 BRA `(.L_x_4413) ;  /* 0x000000f000609947 */ /* 0x008fea0003800000 */
.L_x_4412:
[----:B------:R-:W-:Y:S01]  /*1bd0*/  R2UR UR14, R22 ;  /* 0x00000000160e72ca */ /* 0x000fe200000e0000 */
[----:B------:R-:W-:Y:S01]  /*1be0*/  ULOP3.LUT UR10, UR36, 0x10000, URZ, 0xfc, !UPT ;  /* 0x00010000240a7892 */ /* 0x000fe2000f8efc3f */
[----:B------:R-:W-:Y:S01]  /*1bf0*/  WARPGROUP.ARRIVE ;  /* 0x00000000000079c5 */ /* 0x000fe20000000000 */
[----:B------:R-:W-:Y:S01]  /*1c00*/  UMOV UR7, 0x40000040 ;  /* 0x4000004000077882 */ /* 0x000fe20000000000 */
[----:B------:R-:W-:Y:S01]  /*1c10*/  UMOV UR9, 0x40000040 ;  /* 0x4000004000097882 */ /* 0x000fe20000000000 */
[----:B------:R-:W-:Y:S01]  /*1c20*/  UMOV UR5, UR7 ;  /* 0x0000000700057c82 */ /* 0x000fe20008000000 */
[----:B------:R-:W-:Y:S01]  /*1c30*/  IMAD.U32 R5, RZ, RZ, UR7 ;  /* 0x00000007ff057e24 */ /* 0x000fe2000f8e00ff */
[----:B------:R-:W-:Y:S01]  /*1c40*/  UIADD3 UR12, UR10, 0x400, URZ ;  /* 0x000004000a0c7890 */ /* 0x000fe2000fffe03f */
[----:B0-----:R-:W-:Y:S01]  /*1c50*/  IMAD.U32 R3, RZ, RZ, UR9 ;  /* 0x00000009ff037e24 */ /* 0x001fe2000f8e00ff */
[----:B------:R-:W-:Y:S01]  /*1c60*/  UMOV UR6, UR10 ;  /* 0x0000000a00067c82 */ /* 0x000fe20008000000 */
[----:B------:R-:W-:Y:S01]  /*1c70*/  UMOV UR13, 0x40000040 ;  /* 0x40000040000d7882 */ /* 0x000fe20000000000 */
[----:B------:R-:W-:Y:S01]  /*1c80*/  IMAD.U32 R4, RZ, RZ, UR6 ;  /* 0x00000006ff047e24 */ /* 0x000fe2000f8e00ff */
[----:B------:R-:W-:Y:S01]  /*1c90*/  UIADD3 UR16, UR10, 0x402, URZ ;  /* 0x000004020a107890 */ /* 0x000fe2000fffe03f */
[----:B------:R-:W-:Y:S01]  /*1ca0*/  LOP3.LUT R0, R73, 0xffffff80, RZ, 0xc0, !PT ;  /* 0xffffff8049007812 */ /* 0x000fe200078ec0ff */
[----:B------:R-:W-:Y:S01]  /*1cb0*/  UIADD3 UR4, UR14, 0x400, URZ ;  /* 0x000004000e047890 */ /* 0x000fe2000fffe03f */
[----:B------:R-:W-:Y:S01]  /*1cc0*/  LEA.HI R72, R72, R23, RZ, 0x2 ;  /* 0x0000001748487211 */ /* 0x000fe200078f10ff */
[----:B------:R-:W-:Y:S01]  /*1cd0*/  UMOV UR17, 0x40000040 ;  /* 0x4000004000117882 */ /* 0x000fe20000000000 */
[----:B------:R-:W-:Y:S01]  /*1ce0*/  UIADD3 UR20, UR10, 0x404, URZ ;  /* 0x000004040a147890 */ /* 0x000fe2000fffe03f */
[C---:B------:R-:W-:Y:S01]  /*1cf0*/  IMAD.IADD R0, R23.reuse, 0x1, -R0 ;  /* 0x0000000117007824 */ /* 0x040fe200078e0a00 */
[----:B------:R-:W-:Y:S01]  /*1d00*/  USHF.R.U32.HI UR4, URZ, 0x4, UR4 ;  /* 0x000000043f047899 */ /* 0x000fe20008011604 */
[----:B------:R-:W-:Y:S01]  /*1d10*/  LOP3.LUT R72, R72, 0xfffffffc, RZ, 0xc0, !PT ;  /* 0xfffffffc48487812 */ /* 0x000fe200078ec0ff */
[----:B------:R-:W-:Y:S01]  /*1d20*/  UMOV UR21, 0x40000040 ;  /* 0x4000004000157882 */ /* 0x000fe20000000000 */
[----:B------:R-:W-:Y:S01]  /*1d30*/  UIADD3 UR24, UR10, 0x406, URZ ;  /* 0x000004060a187890 */ /* 0x000fe2000fffe03f */
[----:B------:R-:W-:Y:S01]  /*1d40*/  SHF.R.S32.HI R13, RZ, 0x1f, R0 ;  /* 0x0000001fff0d7819 */ /* 0x000fe20000011400 */
[----:B------:R-:W-:Y:S01]  /*1d50*/  ULOP3.LUT UR11, UR4, 0x3fff, URZ, 0xc0, !UPT ;  /* 0x00003fff040b7892 */ /* 0x000fe2000f8ec03f */
[----:B------:R-:W-:Y:S01]  /*1d60*/  IMAD.IADD R73, R23, 0x1, -R72 ;  /* 0x0000000117497824 */ /* 0x000fe200078e0a48 */
[----:B------:R-:W-:Y:S01]  /*1d70*/  UMOV UR25, 0x40000040 ;  /* 0x4000004000197882 */ /* 0x000fe20000000000 */
[----:B------:R-:W-:Y:S01]  /*1d80*/  UMOV UR4, UR6 ;  /* 0x0000000600047c82 */ /* 0x000fe20008000000 */
[----:B------:R-:W-:Y:S01]  /*1d90*/  ULOP3.LUT UR61, UR11, 0x10000, URZ, 0xfc, !UPT ;  /* 0x000100000b3d7892 */ /* 0x000fe2000f8efc3f */
[CC--:B------:R-:W-:Y:S01]  /*1da0*/  LEA.HI R12, R13.reuse, R0.reuse, RZ, 0x2 ;  /* 0x000000000d0c7211 */ /* 0x0c0fe200078f10ff */
[----:B------:R-:W-:Y:S01]  /*1db0*/  UIADD3 UR28, UR10, 0x800, URZ ;  /* 0x000008000a1c7890 */ /* 0x000fe2000fffe03f */
[----:B------:R-:W-:Y:S01]  /*1dc0*/  LEA.HI R20, R13, R0, RZ, 0x5 ;  /* 0x000000000d147211 */ /* 0x000fe200078f28ff */
[----:B------:R-:W-:Y:S01]  /*1dd0*/  UMOV UR29, 0x40000040 ;  /* 0x40000040001d7882 */ /* 0x000fe20000000000 */
[----:B------:R-:W-:Y:S01]  /*1de0*/  UIADD3 UR32, UR10, 0x802, URZ ;  /* 0x000008020a207890 */ /* 0x000fe2000fffe03f */
[--C-:B------:R-:W-:Y:S01]  /*1df0*/  SHF.R.S32.HI R13, RZ, 0x2, R12.reuse ;  /* 0x00000002ff0d7819 */ /* 0x100fe2000001140c */
[----:B------:R-:W-:Y:S01]  /*1e00*/  UMOV UR6, UR61 ;  /* 0x0000003d00067c82 */ /* 0x000fe20008000000 */
[----:B------:R-:W-:Y:S01]  /*1e10*/  UMOV UR33, 0x40000040 ;  /* 0x4000004000217882 */ /* 0x000fe20000000000 */
[----:B------:R-:W-:Y:S01]  /*1e20*/  HGMMA.64x96x16.F32.BF16 R24, gdesc[UR4], R24, gsb0 ;  /* 0x01600000041879f0 */ /* 0x000fe20008001818 */
[----:B------:R-:W-:Y:S01]  /*1e30*/  UIADD3 UR4, UR10, 0x2, URZ ;  /* 0x000000020a047890 */ /* 0x000fe2000fffe03f */
[----:B------:R-:W-:Y:S01]  /*1e40*/  SHF.R.S32.HI R72, RZ, 0x1f, R12 ;  /* 0x0000001fff487819 */ /* 0x000fe2000001140c */
[----:B------:R-:W-:Y:S01]  /*1e50*/  UIADD3 UR6, UR61, 0x2, URZ ;  /* 0x000000023d067890 */ /* 0x000fe2000fffe03f */
[----:B------:R-:W-:Y:S01]  /*1e60*/  SHF.R.S32.HI R20, RZ, 0x5, R20 ;  /* 0x00000005ff147819 */ /* 0x000fe20000011414 */
[----:B------:R-:W-:Y:S01]  /*1e70*/  UMOV UR5, UR9 ;  /* 0x0000000900057c82 */ /* 0x000fe20008000000 */
[----:B------:R-:W-:Y:S01]  /*1e80*/  UMOV UR7, 0x40000040 ;  /* 0x4000004000077882 */ /* 0x000fe20000000000 */
[----:B------:R-:W-:Y:S01]  /*1e90*/  UMOV UR9, 0x40000040 ;  /* 0x4000004000097882 */ /* 0x000fe20000000000 */
[----:B------:R-:W-:Y:S01]  /*1ea0*/  UMOV UR8, UR4 ;  /* 0x0000000400087c82 */ /* 0x000fe20008000000 */
[----:B------:R-:W-:Y:S01]  /*1eb0*/  IMAD.U32 R15, RZ, RZ, UR9 ;  /* 0x00000009ff0f7e24 */ /* 0x000fe2000f8e00ff */
[----:B------:R-:W-:Y:S01]  /*1ec0*/  UMOV UR4, UR8 ;  /* 0x0000000800047c82 */ /* 0x000fe20008000000 */
[----:B-12---:R-:W-:Y:S01]  /*1ed0*/  IMAD.U32 R2, RZ, RZ, UR8 ;  /* 0x00000008ff027e24 */ /* 0x006fe2000f8e00ff */
[----:B------:R-:W-:Y:S01]  /*1ee0*/  UIADD3 UR36, UR10, 0x804, URZ ;  /* 0x000008040a247890 */ /* 0x000fe2000fffe03f */
[----:B------:R-:W-:Y:S01]  /*1ef0*/  LEA.HI R23, R74, R74, RZ, 0x1 ;  /* 0x0000004a4a177211 */ /* 0x000fe200078f08ff */
[----:B------:R-:W-:Y:S01]  /*1f00*/  UMOV UR37, 0x40000040 ;  /* 0x4000004000257882 */ /* 0x000fe20000000000 */
[----:B------:R-:W-:Y:S01]  /*1f10*/  UIADD3 UR40, UR10, 0x806, URZ ;  /* 0x000008060a287890 */ /* 0x000fe2000fffe03f */
[----:B------:R-:W-:Y:S01]  /*1f20*/  LEA.HI R72, R72, R13, RZ, 0x3 ;  /* 0x0000000d48487211 */ /* 0x000fe200078f18ff */
[----:B------:R-:W-:Y:S01]  /*1f30*/  UMOV UR41, 0x40000040 ;  /* 0x4000004000297882 */ /* 0x000fe20000000000 */
[----:B------:R-:W-:Y:S01]  /*1f40*/  UIADD3 UR44, UR10, 0xc00, URZ ;  /* 0x00000c000a2c7890 */ /* 0x000fe2000fffe03f */
[----:B------:R-:W-:Y:S01]  /*1f50*/  LEA R75, R20, UR38, 0x4 ;  /* 0x00000026144b7c11 */ /* 0x000fe2000f8e20ff */
[----:B------:R-:W-:Y:S01]  /*1f60*/  UMOV UR45, 0x40000040 ;  /* 0x40000040002d7882 */ /* 0x000fe20000000000 */
[----:B------:R-:W-:Y:S01]  /*1f70*/  UIADD3 UR48, UR10, 0xc02, URZ ;  /* 0x00000c020a307890 */ /* 0x000fe2000fffe03f */
[----:B------:R-:W-:Y:S01]  /*1f80*/  LOP3.LUT R23, R23, 0x3fffffe, RZ, 0xc0, !PT ;  /* 0x03fffffe17177812 */ /* 0x000fe200078ec0ff */
[----:B------:R-:W-:Y:S01]  /*1f90*/  UMOV UR49, 0x40000040 ;  /* 0x4000004000317882 */ /* 0x000fe20000000000 */
[----:B------:R-:W-:Y:S01]  /*1fa0*/  UIADD3 UR52, UR10, 0xc04, URZ ;  /* 0x00000c040a347890 */ /* 0x000fe2000fffe03f */
[----:B------:R-:W-:Y:S01]  /*1fb0*/  LOP3.LUT R72, R72, 0xfffffff8, RZ, 0xc0, !PT ;  /* 0xfffffff848487812 */ /* 0x000fe200078ec0ff */
[----:B------:R-:W-:Y:S01]  /*1fc0*/  UMOV UR53, 0x40000040 ;  /* 0x4000004000357882 */ /* 0x000fe20000000000 */
[----:B------:R-:W-:Y:S01]  /*1fd0*/  UMOV UR19, 0x40000040 ;  /* 0x4000004000137882 */ /* 0x000fe20000000000 */
[----:B------:R-:W-:Y:S01]  /*1fe0*/  LEA.HI R20, R73, R73, RZ, 0x1 ;  /* 0x0000004949147211 */ /* 0x000fe200078f08ff */
[----:B------:R-:W-:Y:S01]  /*1ff0*/  IMAD.IADD R23, R74, 0x1, -R23 ;  /* 0x000000014a177824 */ /* 0x000fe200078e0a17 */
[----:B------:R-:W-:Y:S01]  /*2000*/  IADD3 R72, R75, R13, -R72 ;  /* 0x0000000d4b487210 */ /* 0x000fe20007ffe848 */
[----:B------:R-:W0:Y:S01]  /*2010*/  S2R R76, SR_TID.X ;  /* 0x00000000004c7919 */ /* 0x000e220000002100 */
[----:B------:R-:W-:Y:S01]  /*2020*/  LOP3.LUT R20, R20, 0x1ffffffe, RZ, 0xc0, !PT ;  /* 0x1ffffffe14147812 */ /* 0x000fe200078ec0ff */
[----:B------:R-:W-:Y:S01]  /*2030*/  IMAD.U32 R190, RZ, RZ, UR14 ;  /* 0x0000000effbe7e24 */ /* 0x000fe2000f8e00ff */
[----:B------:R-:W-:Y:S01]  /*2040*/  UMOV UR15, 0x40000040 ;  /* 0x40000040000f7882 */ /* 0x000fe20000000000 */
[----:B------:R-:W-:Y:S01]  /*2050*/  IMAD R72, R23, 0x40, R72 ;  /* 0x0000004017487824 */ /* 0x000fe200078e0248 */
[----:B------:R-:W-:Y:S01]  /*2060*/  UMOV UR60, URZ ;  /* 0x0000003f003c7c82 */ /* 0x000fe20008000000 */
[----:B------:R-:W-:-:S02]  /*2070*/  IMAD.IADD R13, R73, 0x1, -R20 ;  /* 0x00000001490d7824 */ /* 0x000fc400078e0a14 */
[----:B------:R-:W-:Y:S02]  /*2080*/  IMAD.U32 R11, RZ, RZ, UR19 ;  /* 0x00000013ff0b7e24 */ /* 0x000fe4000f8e00ff */
[----:B------:R-:W-:-:S04]  /*2090*/  IMAD R13, R13, 0x8, R72 ;  /* 0x000000080d0d7824 */ /* 0x000fc800078e0248 */
[----:B------:R-:W-:Y:S01]  /*20a0*/  IMAD.MOV.U32 R20, RZ, RZ, R13 ;  /* 0x000000ffff147224 */ /* 0x000fe200078e000d */
[----:B0-----:R-:W-:Y:S01]  /*20b0*/  LOP3.LUT R76, R76, 0x7f, RZ, 0xc0, !PT ;  /* 0x0000007f4c4c7812 */ /* 0x001fe200078ec0ff */
[----:B------:R-:W-:Y:S02]  /*20c0*/  WARPGROUP.DEPBAR.LE gsb0, 0x0 ;  /* 0x00008000000079c5 */ /* 0x000fe40000010000 */
[----:B------:R-:W-:-:S06]  /*20d0*/  WARPGROUP.ARRIVE ;  /* 0x00000000000079c5 */ /* 0x000fcc0000000000 */
[----:B------:R-:W-:Y:S01]  /*20e0*/  HGMMA.64x96x16.F32.BF16 R24, gdesc[UR4], R24, gsb0 ;  /* 0x01600000041879f0 */ /* 0x000fe20008001818 */
[----:B------:R-:W-:Y:S02]  /*20f0*/  UIADD3 UR4, UR10, 0x4, URZ ;  /* 0x000000040a047890 */ /* 0x000fe4000fffe03f */
[----:B------:R-:W-:Y:S01]  /*2100*/  UIADD3 UR6, UR61, 0x4, URZ ;  /* 0x000000043d067890 */ /* 0x000fe2000fffe03f */
[----:B------:R-:W-:Y:S01]  /*2110*/  UMOV UR5, UR9 ;  /* 0x0000000900057c82 */ /* 0x000fe20008000000 */
[----:B------:R-:W-:Y:S01]  /*2120*/  UMOV UR7, 0x40000040 ;  /* 0x4000004000077882 */ /* 0x000fe20000000000 */
[----:B------:R-:W-:Y:S02]  /*2130*/  UMOV UR9, 0x40000040 ;  /* 0x4000004000097882 */ /* 0x000fe40000000000 */
[----:B------:R-:W-:Y:S02]  /*2140*/  UMOV UR8, UR4 ;  /* 0x0000000400087c82 */ /* 0x000fe40008000000 */
[----:B------:R-:W-:Y:S01]  /*2150*/  UMOV UR4, UR8 ;  /* 0x0000000800047c82 */ /* 0x000fe20008000000 */
[----:B------:R-:W-:Y:S01]  /*2160*/  IMAD.U32 R14, RZ, RZ, UR8 ;  /* 0x00000008ff0e7e24 */ /* 0x000fe2000f8e00ff */
[----:B------:R-:W-:Y:S01]  /*2170*/  UIADD3 UR8, UR10, 0x6, URZ ;  /* 0x000000060a087890 */ /* 0x000fe2000fffe03f */
        /* <DEDUP_REMOVED lines=89> */
[----:B------:R-:W-:Y:S01]  /*2710*/  UMOV UR5, UR19 ;  /* 0x0000001300057c82 */ /* 0x000fe20008000000 */
[----:B------:R-:W-:Y:S01]  /*2720*/  UMOV UR7, 0x40000040 ;  /* 0x4000004000077882 */ /* 0x000fe20000000000 */
[----:B------:R-:W-:Y:S02]  /*2730*/  ULDC UR10, c[0x0][0xa80] ;  /* 0x0002a000000a7ab9 */ /* 0x000fe40000000800 */
[----:B------:R-:W-:Y:S02]  /*2740*/  UMOV UR18, UR4 ;  /* 0x0000000400127c82 */ /* 0x000fe40008000000 */
[----:B------:R-:W-:Y:S01]  /*2750*/  UMOV UR4, UR18 ;  /* 0x0000001200047c82 */ /* 0x000fe20008000000 */
[----:B------:R-:W-:Y:S01]  /*2760*/  IMAD.U32 R10, RZ, RZ, UR18 ;  /* 0x00000012ff0a7e24 */ /* 0x000fe2000f8e00ff */
[----:B------:R-:W-:-:S02]  /*2770*/  WARPGROUP.DEPBAR.LE gsb0, 0x0 ;  /* 0x00008000000079c5 */ /* 0x000fc40000010000 */
[----:B------:R-:W-:-:S06]  /*2780*/  WARPGROUP.ARRIVE ;  /* 0x00000000000079c5 */ /* 0x000fcc0000000000 */
[----:B------:R-:W-:Y:S01]  /*2790*/  HGMMA.64x96x16.F32.BF16 R24, gdesc[UR4], R24, gsb0 ;  /* 0x01600000041879f0 */ /* 0x000fe20008001818 */
[----:B------:R-:W-:Y:S01]  /*27a0*/  ULDC UR4, c[0x0][0x448] ;  /* 0x0001120000047ab9 */ /* 0x000fe20000000800 */
[----:B------:R-:W-:Y:S01]  /*27b0*/  ULDC UR6, c[0x0][0x288] ;  /* 0x0000a20000067ab9 */ /* 0x000fe20000000800 */
[----:B------:R-:W-:Y:S01]  /*27c0*/  UISETP.NE.AND UP0, UPT, UR4, 0x1, UPT ;  /* 0x000000010400788c */ /* 0x000fe2000bf05270 */
[----:B------:R-:W-:Y:S01]  /*27d0*/  IMAD.U32 R73, RZ, RZ, UR6 ;  /* 0x00000006ff497e24 */ /* 0x000fe2000f8e00ff */
[----:B------:R-:W-:Y:S01]  /*27e0*/  ULOP3.LUT UR5, UR11, 0x3000000, URZ, 0xfc, !UPT ;  /* 0x030000000b057892 */ /* 0x000fe2000f8efc3f */
[----:B------:R-:W-:-:S03]  /*27f0*/  R2UR UR11, R200 ;  /* 0x00000000c80b72ca */ /* 0x000fc600000e0000 */
[----:B------:R-:W-:-:S03]  /*2800*/  PLOP3.LUT P1, PT, PT, PT, UP0, 0x80, 0x0 ;  /* 0x000000000000781c */ /* 0x000fc60003f2f008 */
[----:B------:R-:W-:Y:S02]  /*2810*/  UMOV UR14, UR5 ;  /* 0x00000005000e7c82 */ /* 0x000fe40008000000 */
[----:B------:R-:W-:Y:S01]  /*2820*/  @UP0 ULDC UR4, c[0x0][0x44c] ;  /* 0x0001130000040ab9 */ /* 0x000fe20000000800 */
[----:B------:R-:W-:-:S07]  /*2830*/  @UP0 ULDC UR7, c[0x0][0x450] ;  /* 0x0001140000070ab9 */ /* 0x000fce0000000800 */
[----:B------:R-:W-:Y:S01]  /*2840*/  @P1 IMAD.HI.U32 R23, R13, UR4, RZ ;  /* 0x000000040d171c27 */ /* 0x000fe2000f8e00ff */
[----:B------:R-:W-:-:S04]  /*2850*/  @UP0 ULDC UR4, c[0x0][0x450] ;  /* 0x0001140000040ab9 */ /* 0x000fc80000000800 */
[----:B------:R-:W-:Y:S01]  /*2860*/  @P1 SHF.R.U32.HI R20, RZ, UR4, R23 ;  /* 0x00000004ff141c19 */ /* 0x000fe20008011617 */
[----:B------:R-:W-:Y:S01]  /*2870*/  UIMAD UR4, UR42, -0x60, UR39 ;  /* 0xffffffa02a0478a4 */ /* 0x000fe2000f8e0227 */
[----:B------:R-:W-:-:S03]  /*2880*/  LOP3.LUT R23, R12, 0x7ffffffc, RZ, 0xc0, !PT ;  /* 0x7ffffffc0c177812 */ /* 0x000fc600078ec0ff */
[----:B------:R-:W0:Y:S01]  /*2890*/  SHFL.IDX PT, R72, R20, RZ, 0x1c1f ;  /* 0x001c1fff14487589 */ /* 0x000e2200000e0000 */
[----:B------:R-:W-:Y:S01]  /*28a0*/  UIADD3 UR4, UR4, 0x60, URZ ;  /* 0x0000006004047890 */ /* 0x000fe2000fffe03f */
[----:B------:R-:W-:Y:S02]  /*28b0*/  IMAD.IADD R23, R0, 0x1, -R23 ;  /* 0x0000000100177824 */ /* 0x000fe400078e0a17 */
[----:B------:R-:W1:Y:S03]  /*28c0*/  SHFL.IDX PT, R74, R20, 0x1, 0x1c1f ;  /* 0x003c1f00144a7f89 */ /* 0x000e6600000e0000 */
[----:B------:R-:W-:Y:S01]  /*28d0*/  IMAD.U32 R0, RZ, RZ, UR4 ;  /* 0x00000004ff007e24 */ /* 0x000fe2000f8e00ff */
[----:B------:R-:W-:-:S03]  /*28e0*/  UIADD3 UR4, UR5, 0x80, URZ ;  /* 0x0000008005047890 */ /* 0x000fc6000fffe03f */
[----:B------:R-:W-:-:S05]  /*28f0*/  IMAD R0, R23, -0x2, R0 ;  /* 0xfffffffe17007824 */ /* 0x000fca00078e0200 */
[----:B------:R-:W-:-:S04]  /*2900*/  IADD3 R73, R0, 0x1, -R73 ;  /* 0x0000000100497810 */ /* 0x000fc80007ffe849 */
[----:B0-----:R-:W-:-:S04]  /*2910*/  VIADDMNMX R72, R72, R73, R0, PT ;  /* 0x0000004948487246 */ /* 0x001fc80003800100 */
[C---:B------:R-:W-:Y:S02]  /*2920*/  ISETP.GT.AND P6, PT, R72.reuse, RZ, PT ;  /* 0x000000ff4800720c */ /* 0x040fe40003fc4270 */
[C---:B------:R-:W-:Y:S02]  /*2930*/  ISETP.GT.AND P5, PT, R72.reuse, 0x1, PT ;  /* 0x000000014800780c */ /* 0x040fe40003fa4270 */
[C---:B------:R-:W-:Y:S02]  /*2940*/  ISETP.GT.AND P3, PT, R72.reuse, 0x10, PT ;  /* 0x000000104800780c */ /* 0x040fe40003f64270 */
[C---:B------:R-:W-:Y:S02]  /*2950*/  ISETP.GT.AND P4, PT, R72.reuse, 0x8, PT ;  /* 0x000000084800780c */ /* 0x040fe40003f84270 */
[----:B------:R-:W-:Y:S02]  /*2960*/  ISETP.GT.AND P2, PT, R72, 0x9, PT ;  /* 0x000000094800780c */ /* 0x000fe40003f44270 */
[----:B-1----:R-:W-:Y:S01]  /*2970*/  VIADDMNMX R73, R74, R73, R0, PT ;  /* 0x000000494a497246 */ /* 0x002fe20003800100 */
[----:B------:R-:W-:-:S02]  /*2980*/  WARPGROUP.DEPBAR.LE gsb0, 0x0 ;  /* 0x00008000000079c5 */ /* 0x000fc40000010000 */
[----:B------:R-:W-:Y:S02]  /*2990*/  FSEL R24, R24, -INF , P6 ;  /* 0xff80000018187808 */ /* 0x000fe40003000000 */
[C---:B------:R-:W-:Y:S02]  /*29a0*/  ISETP.GT.AND P6, PT, R72.reuse, 0x11, PT ;  /* 0x000000114800780c */ /* 0x040fe40003fc4270 */
[----:B------:R-:W-:Y:S02]  /*29b0*/  FSEL R20, R25, -INF , P5 ;  /* 0xff80000019147808 */ /* 0x000fe40002800000 */
[----:B------:R-:W-:Y:S02]  /*29c0*/  ISETP.GT.AND P5, PT, R72, 0x18, PT ;  /* 0x000000184800780c */ /* 0x000fe40003fa4270 */
[----:B------:R-:W-:Y:S02]  /*29d0*/  FSEL R12, R32, -INF , P3 ;  /* 0xff800000200c7808 */ /* 0x000fe40001800000 */
[----:B------:R-:W-:-:S02]  /*29e0*/  FSEL R160, R33, -INF , P6 ;  /* 0xff80000021a07808 */ /* 0x000fc40003000000 */
[C---:B------:R-:W-:Y:S02]  /*29f0*/  ISETP.GT.AND P3, PT, R72.reuse, 0x21, PT ;  /* 0x000000214800780c */ /* 0x040fe40003f64270 */
[----:B------:R-:W-:Y:S02]  /*2a00*/  ISETP.GT.AND P6, PT, R72, 0x28, PT ;  /* 0x000000284800780c */ /* 0x000fe40003fc4270 */
[----:B------:R-:W-:Y:S02]  /*2a10*/  FSEL R28, R28, -INF , P4 ;  /* 0xff8000001c1c7808 */ /* 0x000fe40002000000 */
[----:B------:R-:W-:Y:S02]  /*2a20*/  ISETP.GT.AND P4, PT, R72, 0x19, PT ;  /* 0x000000194800780c */ /* 0x000fe40003f84270 */
[----:B------:R-:W-:Y:S02]  /*2a30*/  FSEL R165, R36, -INF , P5 ;  /* 0xff80000024a57808 */ /* 0x000fe40002800000 */
[----:B------:R-:W-:-:S02]  /*2a40*/  ISETP.GT.AND P5, PT, R72, 0x29, PT ;  /* 0x000000294800780c */ /* 0x000fc40003fa4270 */
[----:B------:R-:W-:Y:S02]  /*2a50*/  FSEL R161, R41, -INF , P3 ;  /* 0xff80000029a17808 */ /* 0x000fe40001800000 */
[----:B------:R-:W-:Y:S02]  /*2a60*/  FSEL R166, R44, -INF , P6 ;  /* 0xff8000002ca67808 */ /* 0x000fe40003000000 */
[C---:B------:R-:W-:Y:S02]  /*2a70*/  ISETP.GT.AND P3, PT, R72.reuse, 0x38, PT ;  /* 0x000000384800780c */ /* 0x040fe40003f64270 */
[----:B------:R-:W-:Y:S02]  /*2a80*/  ISETP.GT.AND P6, PT, R72, 0x39, PT ;  /* 0x000000394800780c */ /* 0x000fe40003fc4270 */
[----:B------:R-:W-:Y:S02]  /*2a90*/  FMNMX.FTZ R25, R24, R20, !PT ;  /* 0x0000001418197209 */ /* 0x000fe40007810000 */
[----:B------:R-:W-:-:S02]  /*2aa0*/  FSEL R170, R37, -INF , P4 ;  /* 0xff80000025aa7808 */ /* 0x000fc40002000000 */
[C---:B------:R-:W-:Y:S02]  /*2ab0*/  ISETP.GT.AND P4, PT, R72.reuse, 0x30, PT ;  /* 0x000000304800780c */ /* 0x040fe40003f84270 */
[----:B------:R-:W-:Y:S02]  /*2ac0*/  FSEL R171, R45, -INF , P5 ;  /* 0xff8000002dab7808 */ /* 0x000fe40002800000 */
[----:B------:R-:W-:Y:S02]  /*2ad0*/  ISETP.GT.AND P5, PT, R72, 0x40, PT ;  /* 0x000000404800780c */ /* 0x000fe40003fa4270 */
[----:B------:R-:W-:Y:S02]  /*2ae0*/  FSEL R167, R52, -INF , P3 ;  /* 0xff80000034a77808 */ /* 0x000fe40001800000 */
[----:B------:R-:W-:Y:S02]  /*2af0*/  FSEL R172, R53, -INF , P6 ;  /* 0xff80000035ac7808 */ /* 0x000fe40003000000 */
[----:B------:R-:W-:-:S02]  /*2b00*/  FSEL R74, R29, -INF , P2 ;  /* 0xff8000001d4a7808 */ /* 0x000fc40001000000 */
[C---:B------:R-:W-:Y:S02]  /*2b10*/  ISETP.GT.AND P3, PT, R72.reuse, 0x49, PT ;  /* 0x000000494800780c */ /* 0x040fe40003f64270 */
[----:B------:R-:W-:Y:S02]  /*2b20*/  ISETP.GT.AND P6, PT, R72, 0x50, PT ;  /* 0x000000504800780c */ /* 0x000fe40003fc4270 */
[----:B------:R-:W-:Y:S02]  /*2b30*/  FMNMX.FTZ R25, R28, R25, !PT ;  /* 0x000000191c197209 */ /* 0x000fe40007810000 */
[----:B------:R-:W-:Y:S02]  /*2b40*/  FSEL R158, R48, -INF , P4 ;  /* 0xff800000309e7808 */ /* 0x000fe40002000000 */
[----:B------:R-:W-:Y:S02]  /*2b50*/  ISETP.GT.AND P4, PT, R72, 0x41, PT ;  /* 0x000000414800780c */ /* 0x000fe40003f84270 */
[----:B------:R-:W-:-:S02]  /*2b60*/  FSEL R159, R56, -INF , P5 ;  /* 0xff800000389f7808 */ /* 0x000fc40002800000 */
[----:B------:R-:W-:Y:S02]  /*2b70*/  ISETP.GT.AND P5, PT, R72, 0x51, PT ;  /* 0x000000514800780c */ /* 0x000fe40003fa4270 */
[----:B------:R-:W-:Y:S02]  /*2b80*/  FSEL R173, R61, -INF , P3 ;  /* 0xff8000003dad7808 */ /* 0x000fe40001800000 */
[----:B------:R-:W-:Y:S02]  /*2b90*/  FSEL R0, R64, -INF , P6 ;  /* 0xff80000040007808 */ /* 0x000fe40003000000 */
[----:B------:R-:W-:Y:S02]  /*2ba0*/  FMNMX.FTZ R25, R74, R25, !PT ;  /* 0x000000194a197209 */ /* 0x000fe40007810000 */
[C---:B------:R-:W-:Y:S02]  /*2bb0*/  ISETP.GT.AND P3, PT, R73.reuse, RZ, PT ;  /* 0x000000ff4900720c */ /* 0x040fe40003f64270 */
[----:B------:R-:W-:-:S02]  /*2bc0*/  ISETP.GT.AND P6, PT, R73, 0x1, PT ;  /* 0x000000014900780c */ /* 0x000fc40003fc4270 */
[----:B------:R-:W-:Y:S02]  /*2bd0*/  FSEL R163, R57, -INF , P4 ;  /* 0xff80000039a37808 */ /* 0x000fe40002000000 */
[----:B------:R-:W-:Y:S02]  /*2be0*/  ISETP.GT.AND P4, PT, R72, 0x58, PT ;  /* 0x000000584800780c */ /* 0x000fe40003f84270 */
[----:B------:R-:W-:Y:S02]  /*2bf0*/  FSEL R164, R65, -INF , P5 ;  /* 0xff80000041a47808 */ /* 0x000fe40002800000 */
[----:B------:R-:W-:Y:S02]  /*2c00*/  FMNMX.FTZ R29, R12, R25, !PT ;  /* 0x000000190c1d7209 */ /* 0x000fe40007810000 */
[----:B------:R-:W-:Y:S02]  /*2c10*/  ISETP.GT.AND P5, PT, R73, 0x8, PT ;  /* 0x000000084900780c */ /* 0x000fe40003fa4270 */
[----:B------:R-:W-:-:S02]  /*2c20*/  FSEL R25, R26, -INF , P3 ;  /* 0xff8000001a197808 */ /* 0x000fc40001800000 */
[----:B------:R-:W-:Y:S02]  /*2c30*/  FSEL R27, R27, -INF , P6 ;  /* 0xff8000001b1b7808 */ /* 0x000fe40003000000 */
        /* <DEDUP_REMOVED lines=18> */
[----:B------:R-:W-:Y:S02]  /*2d60*/  FMNMX.FTZ R30, R157, R30, !PT ;  /* 0x0000001e9d1e7209 */ /* 0x000fe40007810000 */
[----:B------:R-:W-:Y:S02]  /*2d70*/  ISETP.GT.AND P3, PT, R73, 0x19, PT ;  /* 0x000000194900780c */ /* 0x000fe40003f64270 */
[----:B------:R-:W-:Y:S02]  /*2d80*/  FSEL R213, R38, -INF , P4 ;  /* 0xff80000026d57808 */ /* 0x000fe40002000000 */
[----:B------:R-:W-:Y:S02]  /*2d90*/  FMNMX.FTZ R26, R211, R26, !PT ;  /* 0x0000001ad31a7209 */ /* 0x000fe40007810000 */
[----:B------:R-:W-:-:S02]  /*2da0*/  FMNMX.FTZ R33, R161, R30, !PT ;  /* 0x0000001ea1217209 */ /* 0x000fc40007810000 */
[----:B------:R-:W-:Y:S02]  /*2db0*/  ISETP.GT.AND P5, PT, R73, 0x20, PT ;  /* 0x000000204900780c */ /* 0x000fe40003fa4270 */
[----:B------:R-:W-:Y:S02]  /*2dc0*/  FSEL R215, R39, -INF , P3 ;  /* 0xff80000027d77808 */ /* 0x000fe40001800000 */
[----:B------:R-:W-:Y:S02]  /*2dd0*/  FMNMX.FTZ R26, R213, R26, !PT ;  /* 0x0000001ad51a7209 */ /* 0x000fe40007810000 */
        /* <DEDUP_REMOVED lines=32> */
[----:B------:R-:W-:-:S02]  /*2fe0*/  ISETP.GT.AND P2, PT, R72, 0x48, PT ;  /* 0x000000484800780c */ /* 0x000fc40003f44270 */
        /* <DEDUP_REMOVED lines=50> */
[--C-:B------:R-:W-:Y:S01]  /*3310*/  FFMA.FTZ R178, R28, UR10, -R199.reuse ;  /* 0x0000000a1cb27c23 */ /* 0x100fe200080108c7 */
[----:B------:R-:W-:Y:S01]  /*3320*/  FSEL R204, R204, RZ, P2 ;  /* 0x000000ffcccc7208 */ /* 0x000fe20001000000 */
[--C-:B------:R-:W-:Y:S01]  /*3330*/  FFMA.FTZ R179, R74, UR10, -R199.reuse ;  /* 0x0000000a4ab37c23 */ /* 0x100fe200080108c7 */
[----:B------:R-:W-:Y:S01]  /*3340*/  ISETP.NE.AND P2, PT, R76, RZ, PT ;  /* 0x000000ff4c00720c */ /* 0x000fe20003f45270 */
[----:B------:R-:W-:Y:S01]  /*3350*/  MUFU.EX2 R175, R175 ;  /* 0x000000af00af7308 */ /* 0x000fe20000000800 */
[----:B------:R-:W0:Y:S01]  /*3360*/  S2R R76, SR_TID.X ;  /* 0x00000000004c7919 */ /* 0x000e220000002100 */
        /* <DEDUP_REMOVED lines=8> */
[----:B------:R-:W-:Y:S01]  /*33f0*/  FFMA.FTZ R170, R211, UR10, -R204 ;  /* 0x0000000ad3aa7c23 */ /* 0x000fe200080108cc */
[----:B------:R-:W-:Y:S01]  /*3400*/  FFMA.FTZ R12, R12, UR10, -R199 ;  /* 0x0000000a0c0c7c23 */ /* 0x000fe200080108c7 */
[----:B------:R-:W-:-:S02]  /*3410*/  @!P2 VIADD R20, R190, 0x32440 ;  /* 0x00032440be14a836 */ /* 0x000fc40000000000 */
[--C-:B------:R-:W-:Y:S01]  /*3420*/  FFMA.FTZ R165, R217, UR10, -R204.reuse ;  /* 0x0000000ad9a57c23 */ /* 0x100fe200080108cc */
[--C-:B------:R-:W-:Y:S01]  /*3430*/  FFMA.FTZ R206, R213, UR10, -R204.reuse ;  /* 0x0000000ad5ce7c23 */ /* 0x100fe200080108cc */
[----:B------:R-:W-:Y:S01]  /*3440*/  FFMA.FTZ R211, R215, UR10, -R204 ;  /* 0x0000000ad7d37c23 */ /* 0x000fe200080108cc */
[----:B------:R-:W-:Y:S01]  /*3450*/  MUFU.EX2 R178, R178 ;  /* 0x000000b200b27308 */ /* 0x000fe20000000800 */
[----:B------:R-:W-:Y:S01]  /*3460*/  @!P2 PRMT R20, RZ, 0x654, R20 ;  /* 0x00000654ff14a816 */ /* 0x000fe20000000014 */
[--C-:B------:R-:W-:Y:S01]  /*3470*/  FFMA.FTZ R208, R161, UR10, -R199.reuse ;  /* 0x0000000aa1d07c23 */ /* 0x100fe200080108c7 */
[--C-:B------:R-:W-:Y:S01]  /*3480*/  FFMA.FTZ R161, R166, UR10, -R199.reuse ;  /* 0x0000000aa6a17c23 */ /* 0x100fe200080108c7 */
[--C-:B------:R-:W-:Y:S01]  /*3490*/  FFMA.FTZ R166, R171, UR10, -R199.reuse ;  /* 0x0000000aaba67c23 */ /* 0x100fe200080108c7 */
[--C-:B------:R-:W-:Y:S01]  /*34a0*/  FFMA.FTZ R171, R180, UR10, -R204.reuse ;  /* 0x0000000ab4ab7c23 */ /* 0x100fe200080108cc */
[--C-:B------:R-:W-:Y:S01]  /*34b0*/  FFMA.FTZ R180, R185, UR10, -R204.reuse ;  /* 0x0000000ab9b47c23 */ /* 0x100fe200080108cc */
[--C-:B------:R-:W-:Y:S01]  /*34c0*/  FFMA.FTZ R157, R157, UR10, -R199.reuse ;  /* 0x0000000a9d9d7c23 */ /* 0x100fe200080108c7 */
[----:B------:R-:W2:Y:S01]  /*34d0*/  MUFU.EX2 R179, R179 ;  /* 0x000000b300b37308 */ /* 0x000ea20000000800 */
[----:B-1----:R-:W-:Y:S01]  /*34e0*/  F2FP.BF16.F32.PACK_AB R152, R175, R176 ;  /* 0x000000b0af98723e */ /* 0x002fe200000010ff */
[--C-:B------:R-:W-:Y:S01]  /*34f0*/  FFMA.FTZ R185, R191, UR10, -R204.reuse ;  /* 0x0000000abfb97c23 */ /* 0x100fe200080108cc */
[--C-:B------:R-:W-:Y:S01]  /*3500*/  FFMA.FTZ R194, R194, UR10, -R204.reuse ;  /* 0x0000000ac2c27c23 */ /* 0x100fe200080108cc */
[--C-:B------:R-:W-:Y:S01]  /*3510*/  FFMA.FTZ R191, R162, UR10, -R199.reuse ;  /* 0x0000000aa2bf7c23 */ /* 0x100fe200080108c7 */
[--C-:B------:R-:W-:Y:S01]  /*3520*/  FFMA.FTZ R162, R167, UR10, -R199.reuse ;  /* 0x0000000aa7a27c23 */ /* 0x100fe200080108c7 */
[--C-:B------:R-:W-:Y:S01]  /*3530*/  FFMA.FTZ R167, R172, UR10, -R199.reuse ;  /* 0x0000000aaca77c23 */ /* 0x100fe200080108c7 */
[----:B------:R-:W-:Y:S01]  /*3540*/  FFMA.FTZ R172, R181, UR10, -R204 ;  /* 0x0000000ab5ac7c23 */ /* 0x000fe200080108cc */
[----:B------:R-:W-:Y:S01]  /*3550*/  MUFU.EX2 R177, R177 ;  /* 0x000000b100b17308 */ /* 0x000fe20000000800 */
[----:B0-----:R-:W-:Y:S01]  /*3560*/  SHF.R.U32.HI R76, RZ, 0x7, R76 ;  /* 0x00000007ff4c7819 */ /* 0x001fe2000001164c */
[--C-:B------:R-:W-:Y:S01]  /*3570*/  FFMA.FTZ R181, R186, UR10, -R204.reuse ;  /* 0x0000000abab57c23 */ /* 0x100fe200080108cc */
[--C-:B------:R-:W-:Y:S01]  /*3580*/  FFMA.FTZ R158, R158, UR10, -R199.reuse ;  /* 0x0000000a9e9e7c23 */ /* 0x100fe200080108c7 */
[--C-:B------:R-:W-:Y:S01]  /*3590*/  FFMA.FTZ R186, R192, UR10, -R204.reuse ;  /* 0x0000000ac0ba7c23 */ /* 0x100fe200080108cc */
[----:B------:R-:W-:Y:S01]  /*35a0*/  IADD3 R202, -R76, 0xb, RZ ;  /* 0x0000000b4cca7810 */ /* 0x000fe20007ffe1ff */
[--C-:B------:R-:W-:Y:S01]  /*35b0*/  FFMA.FTZ R195, R195, UR10, -R204.reuse ;  /* 0x0000000ac3c37c23 */ /* 0x100fe200080108cc */
[--C-:B------:R-:W-:Y:S01]  /*35c0*/  FFMA.FTZ R192, R163, UR10, -R199.reuse ;  /* 0x0000000aa3c07c23 */ /* 0x100fe200080108c7 */
[----:B------:R-:W0:Y:S01]  /*35d0*/  MUFU.EX2 R188, R188 ;  /* 0x000000bc00bc7308 */ /* 0x000e220000000800 */
[----:B--2---:R-:W-:Y:S01]  /*35e0*/  F2FP.BF16.F32.PACK_AB R154, R179, R178 ;  /* 0x000000b2b39a723e */ /* 0x004fe200000010ff */
[----:B------:R1:W-:Y:S06]  /*35f0*/  BAR.ARV R202, 0x100 ;  /* 0x000400ca0000751d */ /* 0x0003ec0000002000 */
[----:B------:R2:W-:Y:S01]  /*3600*/  @!P2 SYNCS.ARRIVE.TRANS64.RED.A1T0 RZ, [R20+URZ], RZ ;  /* 0x000000ff14ffa9a7 */ /* 0x0005e2000810043f */
        /* <DEDUP_REMOVED lines=12> */
[--C-:B------:R-:W-:Y:S01]  /*36d0*/  FFMA.FTZ R169, R174, UR10, -R199.reuse ;  /* 0x0000000aaea97c23 */ /* 0x100fe200080108c7 */
[--C-:B------:R-:W-:Y:S01]  /*36e0*/  FFMA.FTZ R174, R189, UR10, -R204.reuse ;  /* 0x0000000abdae7c23 */ /* 0x100fe200080108cc */
[--C-:B------:R-:W-:Y:S01]  /*36f0*/  FFMA.FTZ R189, R193, UR10, -R204.reuse ;  /* 0x0000000ac1bd7c23 */ /* 0x100fe200080108cc */
[----:B------:R-:W-:Y:S01]  /*3700*/  FFMA.FTZ R0, R0, UR10, -R199 ;  /* 0x0000000a00007c23 */ /* 0x000fe200080108c7 */
[----:B------:R-:W-:Y:S01]  /*3710*/  MUFU.EX2 R12, R12 ;  /* 0x0000000c000c7308 */ /* 0x000fe20000000800 */
[--C-:B------:R-:W-:Y:S01]  /*3720*/  FFMA.FTZ R193, R197, UR10, -R204.reuse ;  /* 0x0000000ac5c17c23 */ /* 0x100fe200080108cc */
[----:B------:R-:W-:Y:S01]  /*3730*/  FFMA.FTZ R198, R205, UR10, -R204 ;  /* 0x0000000acdc67c23 */ /* 0x000fe200080108cc */
[----:B------:R-:W-:Y:S01]  /*3740*/  FADD.FTZ R175, R176, R175 ;  /* 0x000000afb0af7221 */ /* 0x000fe20000010000 */
[----:B------:R-:W-:Y:S01]  /*3750*/  FADD.FTZ R188, R177, R188 ;  /* 0x000000bcb1bc7221 */ /* 0x000fe20000010000 */
[----:B--2---:R-:W-:-:S02]  /*3760*/  IMAD.U32 R20, RZ, RZ, UR5 ;  /* 0x00000005ff147e24 */ /* 0x004fc4000f8e00ff */
[----:B------:R-:W-:Y:S01]  /*3770*/  FADD.FTZ R178, R178, R175 ;  /* 0x000000afb2b27221 */ /* 0x000fe20000010000 */
[----:B------:R-:W0:Y:S01]  /*3780*/  MUFU.EX2 R207, R207 ;  /* 0x000000cf00cf7308 */ /* 0x000e220000000800 */
[----:B---3--:R-:W-:Y:S01]  /*3790*/  F2FP.BF16.F32.PACK_AB R155, R184, R183 ;  /* 0x000000b7b89b723e */ /* 0x008fe200000010ff */
[----:B------:R1:W-:Y:S01]  /*37a0*/  BAR.SYNC.DEFER_BLOCKING R203, 0x100 ;  /* 0x000400cb0000751d */ /* 0x0003e20000010000 */
[----:B------:R-:W-:Y:S01]  /*37b0*/  FADD.FTZ R183, R183, R188 ;  /* 0x000000bcb7b77221 */ /* 0x000fe20000010000 */
[----:B------:R-:W-:Y:S01]  /*37c0*/  FADD.FTZ R179, R179, R178 ;  /* 0x000000b2b3b37221 */ /* 0x000fe20000010000 */
[----:B------:R-:W-:Y:S02]  /*37d0*/  @!P2 VIADD R190, R190, 0x32460 ;  /* 0x00032460bebea836 */ /* 0x000fe40000000000 */
[----:B------:R-:W-:Y:S01]  /*37e0*/  FADD.FTZ R184, R184, R183 ;  /* 0x000000b7b8b87221 */ /* 0x000fe20000010000 */
[----:B------:R-:W-:Y:S02]  /*37f0*/  MUFU.EX2 R160, R160 ;  /* 0x000000a000a07308 */ /* 0x000fe40000000800 */
[----:B------:R-:W-:-:S06]  /*3800*/  @!P2 PRMT R190, RZ, 0x654, R190 ;  /* 0x00000654ffbea816 */ /* 0x000fcc00000000be */
[----:B------:R-:W-:Y:S08]  /*3810*/  MUFU.EX2 R209, R209 ;  /* 0x000000d100d17308 */ /* 0x000ff00000000800 */
[----:B------:R-:W-:Y:S01]  /*3820*/  MUFU.EX2 R165, R165 ;  /* 0x000000a500a57308 */ /* 0x000fe20000000800 */
[----:B------:R-:W-:-:S06]  /*3830*/  WARPGROUP.ARRIVE ;  /* 0x00000000000079c5 */ /* 0x000fcc0000000000 */
[----:B------:R-:W-:Y:S01]  /*3840*/  HGMMA.64x256x16.F32.BF16 R24, R152, gdesc[UR12].tnspB, RZ, !UPT, gsb0 ;  /* 0x43e0000c98187df0 */ /* 0x000fe2000c0018ff */
[----:B------:R-:W2:Y:S01]  /*3850*/  MUFU.EX2 R170, R170 ;  /* 0x000000aa00aa7308 */ /* 0x000ea20000000800 */
[----:B------:R-:W-:Y:S01]  /*3860*/  UMOV UR14, UR4 ;  /* 0x00000004000e7c82 */ /* 0x000fe20008000000 */
[----:B------:R-:W-:Y:S01]  /*3870*/  UMOV UR15, 0x40000040 ;  /* 0x40000040000f7882 */ /* 0x000fe20000000000 */
[----:B------:R-:W-:-:S05]  /*3880*/  UIADD3 UR4, UR5, 0x100, URZ ;  /* 0x0000010005047890 */ /* 0x000fca000fffe03f */
        /* <DEDUP_REMOVED lines=48> */
[----:B------:R-:W-:Y:S01]  /*3b90*/  UMOV UR14, UR4 ;  /* 0x00000004000e7c82 */ /* 0x000fe20008000000 */
[----:B------:R-:W-:Y:S01]  /*3ba0*/  UMOV UR15, 0x40000040 ;  /* 0x40000040000f7882 */ /* 0x000fe20000000000 */
[----:B------:R-:W-:Y:S01]  /*3bb0*/  UIADD3 UR4, UR5, 0x180, URZ ;  /* 0x0000018005047890 */ /* 0x000fe2000fffe03f */
        /* <DEDUP_REMOVED lines=14> */
[----:B------:R-:W-:-:S06]  /*3ca0*/  FADD.FTZ R185, R194, R185 ;  /* 0x000000b9c2b97221 */ /* 0x000fcc0000010000 */
[----:B------:R-:W-:Y:S01]  /*3cb0*/  HGMMA.64x256x16.F32.BF16 R24, R152, gdesc[UR12].tnspB, R24, gsb0 ;  /* 0x43e0000c98187df0 */ /* 0x000fe20008001818 */
[----:B------:R-:W-:Y:S01]  /*3cc0*/  UMOV UR14, UR4 ;  /* 0x00000004000e7c82 */ /* 0x000fe20008000000 */
[----:B------:R-:W-:Y:S01]  /*3cd0*/  UMOV UR15, 0x40000040 ;  /* 0x40000040000f7882 */ /* 0x000fe20000000000 */
[----:B------:R-:W-:Y:S01]  /*3ce0*/  UIADD3 UR4, UR5, 0x200, URZ ;  /* 0x0000020005047890 */ /* 0x000fe2000fffe03f */
        /* <DEDUP_REMOVED lines=13> */
[----:B------:R-:W-:-:S07]  /*3dc0*/  FADD.FTZ R186, R195, R186 ;  /* 0x000000bac3ba7221 */ /* 0x000fce0000010000 */
        /* <DEDUP_REMOVED lines=21> */
[----:B------:R-:W-:Y:S02]  /*3f20*/  @UP0 ULDC UR4, c[0x0][0x44c] ;  /* 0x0001130000040ab9 */ /* 0x000fe40000000800 */
[----:B------:R-:W-:-:S04]  /*3f30*/  UIMAD.WIDE.U32 UR4, UR38, UR4, URZ ;  /* 0x00000004260472a5 */ /* 0x000fc8000f8e003f */
[----:B------:R-:W-:Y:S02]  /*3f40*/  @UP0 USHF.R.U32.HI UR38, URZ, UR7, UR5 ;  /* 0x000000073f260299 */ /* 0x000fe40008011605 */
[----:B------:R-:W-:Y:S02]  /*3f50*/  UIADD3 UR7, UR42, -0x2, URZ ;  /* 0xfffffffe2a077890 */ /* 0x000fe4000fffe03f */
[----:B------:R-:W-:-:S04]  /*3f60*/  UIADD3 UR4, UR38, -UR6, UR39 ;  /* 0x8000000626047290 */ /* 0x000fc8000fffe027 */
[----:B------:R-:W-:-:S04]  /*3f70*/  UIMAD.WIDE UR4, UR4, 0x2aaaaaab, URZ ;  /* 0x2aaaaaab040478a5 */ /* 0x000fc8000f8e023f */
[----:B------:R-:W-:-:S04]  /*3f80*/  USHF.R.U32.HI UR4, URZ, 0x1f, UR5 ;  /* 0x0000001f3f047899 */ /* 0x000fc80008011605 */
[----:B------:R-:W-:-:S04]  /*3f90*/  ULEA.HI.SX32 UR4, UR5, UR4, 0x1c ;  /* 0x0000000405047291 */ /* 0x000fc8000f8fe23f */
[----:B------:R-:W-:-:S04]  /*3fa0*/  UISETP.LT.AND UP1, UPT, UR11, UR4, UPT ;  /* 0x000000040b00728c */ /* 0x000fc8000bf21270 */
[----:B------:R-:W-:-:S03]  /*3fb0*/  USEL UR56, UR11, UR4, !UP1 ;  /* 0x000000040b387287 */ /* 0x000fc6000c800000 */
[----:B------:R-:W-:Y:S01]  /*3fc0*/  UMOV UR4, URZ ;  /* 0x0000003f00047c82 */ /* 0x000fe20008000000 */
[----:B------:R-:W-:-:S06]  /*3fd0*/  UISETP.GE.AND UP1, UPT, UR7, UR56, UPT ;  /* 0x000000380700728c */ /* 0x000fcc000bf26270 */
[----:B------:R-:W-:Y:S01]  /*3fe0*/  PLOP3.LUT P3, PT, PT, PT, UP1, 0x80, 0x0 ;  /* 0x000000000000781c */ /* 0x000fe20003f6f018 */
[----:B------:R-:W-:Y:S02]  /*3ff0*/  WARPGROUP.DEPBAR.LE gsb0, 0x0 ;  /* 0x00008000000079c5 */ /* 0x000fe40000010000 */
[----:B------:R-:W-:Y:S01]  /*4000*/  F2FP.BF16.F32.PACK_AB R152, R213, R0 ;  /* 0x00000000d598723e */ /* 0x000fe200000010ff */
[----:B------:R-:W-:Y:S01]  /*4010*/  FADD.FTZ R0, R0, R163 ;  /* 0x000000a300007221 */ /* 0x000fe20000010000 */
[----:B------:R-:W-:Y:S01]  /*4020*/  F2FP.BF16.F32.PACK_AB R153, R189, R174 ;  /* 0x000000aebd99723e */ /* 0x000fe200000010ff */
        /* <DEDUP_REMOVED lines=14> */
[----:B------:R-:W-:Y:S01]  /*4110*/  IMAD.MOV.U32 R205, RZ, RZ, R156 ;  /* 0x000000ffffcd7224 */ /* 0x000fe200078e009c */
[----:B------:R-:W-:Y:S01]  /*4120*/  UMOV UR60, URZ ;  /* 0x0000003f003c7c82 */ /* 0x000fe20008000000 */
[----:B------:R-:W-:Y:S01]  /*4130*/  IMAD.MOV.U32 R204, RZ, RZ, R201 ;  /* 0x000000ffffcc7224 */ /* 0x000fe200078e00c9 */
[----:B------:R-:W-:-:S06]  /*4140*/  UMOV UR4, URZ ;  /* 0x0000003f00047c82 */ /* 0x000fcc0008000000 */
.L_x_4423:
[----:B------:R-:W-:-:S04]  /*4150*/  UIADD3 UR4, UR4, 0x1, URZ ;  /* 0x0000000104047890 */ /* 0x000fc8000fffe03f */
[----:B------:R-:W-:-:S04]  /*4160*/  UISETP.NE.AND UP1, UPT, UR4, 0x2, UPT ;  /* 0x000000020400788c */ /* 0x000fc8000bf25270 */
[----:B------:R-:W-:Y:S02]  /*4170*/  USEL UR5, URZ, 0x1, UP1 ;  /* 0x000000013f057887 */ /* 0x000fe40008800000 */
[----:B------:R-:W-:Y:S02]  /*4180*/  USEL UR4, UR4, URZ, UP1 ;  /* 0x0000003f04047287 */ /* 0x000fe40008800000 */
[----:B------:R-:W-:Y:S01]  /*4190*/  ULOP3.LUT UR60, UR60, UR5, URZ, 0x3c, !UPT ;  /* 0x000000053c3c7292 */ /* 0x000fe2000f8e3c3f */
[----:B-1----:R-:W-:Y:S11]  /*41a0*/  @!P0 BRA `(.L_x_4415) ;  /* 0x0000000000048947 */ /* 0x002ff60003800000 */
[----:B------:R-:W-:Y:S01]  /*41b0*/  BPT.TRAP 0x1 ;  /* 0x000000040000795c */ /* 0x000fe20000300000 */
.L_x_4415:
[----:B------:R-:W-:Y:S01]  /*41c0*/  R2UR UR5, R22 ;  /* 0x00000000160572ca */ /* 0x000fe200000e0000 */
[----:B------:R-:W-:-:S05]  /*41d0*/  IMAD.U32 R201, RZ, RZ, UR60 ;  /* 0x0000003cffc97e24 */ /* 0x000fca000f8e00ff */
[----:B------:R-:W-:-:S07]  /*41e0*/  SHF.L.U32 R201, R201, 0x1f, RZ ;  /* 0x0000001fc9c97819 */ /* 0x000fce00000006ff */
[----:B------:R-:W-:-:S09]  /*41f0*/  ULEA UR5, UR4, UR5, 0x3 ;  /* 0x0000000504057291 */ /* 0x000fd2000f8e183f */
[----:B------:R1:W2:Y:S01]  /*4200*/  SYNCS.PHASECHK.TRANS64.TRYWAIT P3, [UR5+0x32430], R201 ;  /* 0x032430c9ff0075a7 */ /* 0x0002a20008060145 */
[----:B------:R-:W-:Y:S05]  /*4210*/  @!P0 BRA `(.L_x_4416) ;  /* 0x0000000000048947 */ /* 0x000fea0003800000 */
[----:B------:R-:W-:Y:S01]  /*4220*/  BPT.TRAP 0x1 ;  /* 0x000000040000795c */ /* 0x000fe20000300000 */
.L_x_4416:
[----:B--2---:R-:W-:Y:S05]  /*4230*/  @P3 BRA `(.L_x_4417) ;  /* 0x0000000000083947 */ /* 0x004fea0003800000 */
[----:B------:R-:W2:Y:S02]  /*4240*/  SYNCS.PHASECHK.TRANS64.TRYWAIT P3, [UR5+0x32430], R201 ;  /* 0x032430c9ff0075a7 */ /* 0x000ea40008060145 */
[----:B--2---:R-:W-:Y:S05]  /*4250*/  @!P3 BRA `(.L_x_4418) ;  /* 0x000000c800d8b947 */ /* 0x004fea0003800000 */
.L_x_4417:
[----:B------:R-:W-:Y:S01]  /*4260*/  R2UR UR6, R21 ;  /* 0x00000000150672ca */ /* 0x000fe200000e0000 */
[----:B0-2---:R-:W-:Y:S01]  /*4270*/  WARPGROUP.ARRIVE ;  /* 0x00000000000079c5 */ /* 0x005fe20000000000 */
[----:B------:R-:W-:Y:S01]  /*4280*/  MOV R202, UR25 ;  /* 0x0000001900ca7c02 */ /* 0x000fe20008000f00 */
        /* <DEDUP_REMOVED lines=48> */
.L_x_4419:
[----:B------:R0:W2:Y:S01]  /*4590*/  SYNCS.PHASECHK.TRANS64.TRYWAIT P3, [UR5+0x32450], R201 ;  /* 0x032450c9ff0075a7 */ /* 0x0000a20008060145 */
[----:B------:R-:W-:Y:S05]  /*45a0*/  @!P0 BRA `(.L_x_4420) ;  /* 0x0000000000048947 */ /* 0x000fea0003800000 */
[----:B------:R-:W-:Y:S01]  /*45b0*/  BPT.TRAP 0x1 ;  /* 0x000000040000795c */ /* 0x000fe20000300000 */
.L_x_4420:
[----:B--2---:R-:W-:Y:S05]  /*45c0*/  @P3 BRA `(.L_x_4421) ;  /* 0x0000000000083947 */ /* 0x004fea0003800000 */
[----:B------:R-:W2:Y:S02]  /*45d0*/  SYNCS.PHASECHK.TRANS64.TRYWAIT P3, [UR5+0x32450], R201 ;  /* 0x032450c9ff0075a7 */ /* 0x000ea40008060145 */
[----:B--2---:R-:W-:Y:S05]  /*45e0*/  @!P3 BRA `(.L_x_4422) ;  /* 0x000000c8000cb947 */ /* 0x004fea0003800000 */
.L_x_4421:
[----:B012---:R-:W-:Y:S01]  /*45f0*/  MOV R201, UR49 ;  /* 0x0000003100c97c02 */ /* 0x007fe20008000f00 */
[----:B------:R-:W-:Y:S01]  /*4600*/  UIMAD UR6, UR4, 0xc00, UR61 ;  /* 0x00000c00040678a4 */ /* 0x000fe2000f8e023d */
[----:B------:R-:W-:Y:S01]  /*4610*/  MOV R202, UR48 ;  /* 0x0000003000ca7c02 */ /* 0x000fe20008000f00 */
[----:B------:R-:W-:Y:S01]  /*4620*/  WARPGROUP.ARRIVE ;  /* 0x00000000000079c5 */ /* 0x000fe20000000000 */
[----:B------:R-:W-:Y:S01]  /*4630*/  R2UR UR48, R4 ;  /* 0x00000000043072ca */ /* 0x000fe200000e0000 */
[----:B------:R-:W-:Y:S01]  /*4640*/  UMOV UR51, 0x40000040 ;  /* 0x4000004000337882 */ /* 0x000fe20000000000 */
[----:B------:R-:W-:Y:S01]  /*4650*/  R2UR UR49, R5 ;  /* 0x00000000053172ca */ /* 0x000fe200000e0000 */
[----:B------:R-:W-:Y:S01]  /*4660*/  UIADD3 UR10, UR6, 0x2, URZ ;  /* 0x00000002060a7890 */ /* 0x000fe2000fffe03f */
[----:B------:R-:W-:Y:S01]  /*4670*/  MOV R206, UR53 ;  /* 0x0000003500ce7c02 */ /* 0x000fe20008000f00 */
[----:B------:R-:W-:Y:S01]  /*4680*/  UMOV UR50, UR6 ;  /* 0x0000000600327c82 */ /* 0x000fe20008000000 */
[----:B------:R-:W-:Y:S01]  /*4690*/  MOV R207, UR52 ;  /* 0x0000003400cf7c02 */ /* 0x000fe20008000f00 */
[----:B------:R-:W-:Y:S01]  /*46a0*/  UMOV UR55, 0x40000040 ;  /* 0x4000004000377882 */ /* 0x000fe20000000000 */
[----:B------:R-:W-:Y:S01]  /*46b0*/  R2UR UR52, R2 ;  /* 0x00000000023472ca */ /* 0x000fe200000e0000 */
[----:B------:R-:W-:Y:S01]  /*46c0*/  UMOV UR59, 0x40000040 ;  /* 0x40000040003b7882 */ /* 0x000fe20000000000 */
[----:B------:R-:W-:Y:S01]  /*46d0*/  R2UR UR53, R3 ;  /* 0x00000000033572ca */ /* 0x000fe200000e0000 */
[----:B------:R-:W-:Y:S01]  /*46e0*/  UMOV UR54, UR10 ;  /* 0x0000000a00367c82 */ /* 0x000fe20008000000 */
[----:B------:R-:W-:Y:S01]  /*46f0*/  MOV R208, UR57 ;  /* 0x0000003900d07c02 */ /* 0x000fe20008000f00 */
[----:B------:R-:W-:Y:S01]  /*4700*/  UIADD3 UR10, UR6, 0x4, URZ ;  /* 0x00000004060a7890 */ /* 0x000fe2000fffe03f */
[----:B------:R-:W-:Y:S01]  /*4710*/  MOV R209, UR56 ;  /* 0x0000003800d17c02 */ /* 0x000fe20008000f00 */
[----:B------:R-:W-:Y:S01]  /*4720*/  HGMMA.64x96x16.F32.BF16 R152, gdesc[UR48], R152, gsb0 ;  /* 0x01600000309879f0 */ /* 0x000fe20008001898 */
[----:B------:R-:W-:Y:S01]  /*4730*/  R2UR UR56, R14 ;  /* 0x000000000e3872ca */ /* 0x000fe200000e0000 */
[----:B------:R-:W-:Y:S01]  /*4740*/  UMOV UR11, 0x40000040 ;  /* 0x40000040000b7882 */ /* 0x000fe20000000000 */
[----:B------:R-:W-:Y:S01]  /*4750*/  R2UR UR57, R15 ;  /* 0x000000000f3972ca */ /* 0x000fe200000e0000 */
[----:B------:R-:W-:Y:S01]  /*4760*/  UIADD3 UR14, UR6, 0x300, URZ ;  /* 0x00000300060e7890 */ /* 0x000fe2000fffe03f */
[----:B------:R-:W-:Y:S01]  /*4770*/  R2UR UR49, R201 ;  /* 0x00000000c93172ca */ /* 0x000fe200000e0000 */
[----:B------:R-:W-:Y:S01]  /*4780*/  UMOV UR58, UR10 ;  /* 0x0000000a003a7c82 */ /* 0x000fe20008000000 */
[----:B------:R-:W-:Y:S01]  /*4790*/  UIADD3 UR10, UR6, 0x6, URZ ;  /* 0x00000006060a7890 */ /* 0x000fe2000fffe03f */
[----:B------:R-:W-:Y:S01]  /*47a0*/  R2UR UR48, R202 ;  /* 0x00000000ca3072ca */ /* 0x000fe200000e0000 */
[----:B------:R-:W-:Y:S01]  /*47b0*/  UMOV UR15, 0x40000040 ;  /* 0x40000040000f7882 */ /* 0x000fe20000000000 */
[----:B------:R-:W-:Y:S01]  /*47c0*/  UIADD3 UR18, UR6, 0x302, URZ ;  /* 0x0000030206127890 */ /* 0x000fe2000fffe03f */
[----:B------:R-:W0:Y:S01]  /*47d0*/  S2R R213, SR_TID.X ;  /* 0x0000000000d57919 */ /* 0x000e220000002100 */
        /* <DEDUP_REMOVED lines=17> */
[----:B0-----:R-:W-:Y:S01]  /*48f0*/  SHF.R.U32.HI R213, RZ, 0x7, R213 ;  /* 0x00000007ffd57819 */ /* 0x001fe200000116d5 */
        /* <DEDUP_REMOVED lines=8> */
[----:B------:R-:W-:Y:S01]  /*4980*/  IMAD.MOV.U32 R206, RZ, RZ, R13 ;  /* 0x000000ffffce7224 */ /* 0x000fe200078e000d */
[----:B------:R-:W-:Y:S02]  /*4990*/  WARPGROUP.DEPBAR.LE gsb0, 0x0 ;  /* 0x00008000000079c5 */ /* 0x000fe40000010000 */
[----:B------:R-:W-:-:S06]  /*49a0*/  WARPGROUP.ARRIVE ;  /* 0x00000000000079c5 */ /* 0x000fcc0000000000 */
[----:B------:R-:W-:Y:S01]  /*49b0*/  HGMMA.64x96x16.F32.BF16 R152, gdesc[UR56], R152, gsb0 ;  /* 0x01600000389879f0 */ /* 0x000fe20008001898 */
[----:B------:R-:W-:Y:S01]  /*49c0*/  R2UR UR56, R10 ;  /* 0x000000000a3872ca */ /* 0x000fe200000e0000 */
[----:B------:R-:W-:Y:S01]  /*49d0*/  UMOV UR58, UR6 ;  /* 0x00000006003a7c82 */ /* 0x000fe20008000000 */
[----:B------:R-:W-:Y:S01]  /*49e0*/  R2UR UR57, R11 ;  /* 0x000000000b3972ca */ /* 0x000fe200000e0000 */
[----:B------:R-:W-:Y:S01]  /*49f0*/  UMOV UR59, 0x40000040 ;  /* 0x40000040003b7882 */ /* 0x000fe20000000000 */
[----:B------:R-:W-:Y:S02]  /*4a00*/  @UP0 ULDC UR6, c[0x0][0x44c] ;  /* 0x0001130000060ab9 */ /* 0x000fe40000000800 */
[----:B------:R-:W-:Y:S01]  /*4a10*/  @P1 IMAD.HI.U32 R201, R13, UR6, RZ ;  /* 0x000000060dc91c27 */ /* 0x000fe2000f8e00ff */
[----:B------:R-:W-:-:S04]  /*4a20*/  @UP0 ULDC UR6, c[0x0][0x450] ;  /* 0x0001140000060ab9 */ /* 0x000fc80000000800 */
[----:B------:R-:W-:Y:S01]  /*4a30*/  @P1 SHF.R.U32.HI R206, RZ, UR6, R201 ;  /* 0x00000006ffce1c19 */ /* 0x000fe200080116c9 */
[----:B------:R-:W-:Y:S02]  /*4a40*/  UMOV UR6, 0x1 ;  /* 0x0000000100067882 */ /* 0x000fe40000000000 */
[----:B------:R-:W-:Y:S02]  /*4a50*/  UIMAD UR6, UR7, -0x60, UR6 ;  /* 0xffffffa0070678a4 */ /* 0x000fe4000f8e0206 */
[----:B------:R-:W0:Y:S01]  /*4a60*/  SHFL.IDX PT, R207, R206, RZ, 0x1c1f ;  /* 0x001c1fffcecf7589 */ /* 0x000e2200000e0000 */
[----:B------:R-:W-:Y:S02]  /*4a70*/  WARPGROUP.DEPBAR.LE gsb0, 0x0 ;  /* 0x00008000000079c5 */ /* 0x000fe40000010000 */
[----:B------:R-:W-:-:S06]  /*4a80*/  WARPGROUP.ARRIVE ;  /* 0x00000000000079c5 */ /* 0x000fcc0000000000 */
[----:B------:R-:W-:Y:S01]  /*4a90*/  HGMMA.64x96x16.F32.BF16 R152, gdesc[UR8], R152, gsb0 ;  /* 0x01600000089879f0 */ /* 0x000fe20008001898 */
[----:B------:R-:W-:Y:S01]  /*4aa0*/  ULDC UR10, c[0x0][0x2f0] ;  /* 0x0000bc00000a7ab9 */ /* 0x000fe20000000800 */
[----:B------:R-:W-:Y:S01]  /*4ab0*/  R2UR UR11, R20 ;  /* 0x00000000140b72ca */ /* 0x000fe200000e0000 */
[----:B------:R-:W-:Y:S01]  /*4ac0*/  IMAD.U32 R202, RZ, RZ, UR10 ;  /* 0x0000000affca7e24 */ /* 0x000fe2000f8e00ff */
[----:B------:R-:W-:Y:S01]  /*4ad0*/  ULDC UR10, c[0x0][0xa80] ;  /* 0x0002a000000a7ab9 */ /* 0x000fe20000000800 */
        /* <DEDUP_REMOVED lines=37> */
[----:B------:R-:W-:Y:S01]  /*4d30*/  R2UR UR57, R208 ;  /* 0x00000000d03972ca */ /* 0x000fe200000e0000 */
[----:B------:R-:W-:Y:S01]  /*4d40*/  IMAD.MOV.U32 R208, RZ, RZ, -0x2 ;  /* 0xfffffffeffd07424 */ /* 0x000fe200078e00ff */
[----:B------:R-:W-:Y:S02]  /*4d50*/  R2UR UR56, R209 ;  /* 0x00000000d13872ca */ /* 0x000fe400000e0000 */
[----:B------:R-:W1:Y:S01]  /*4d60*/  SHFL.IDX PT, R209, R206, 0x1, 0x1c1f ;  /* 0x003c1f00ced17f89 */ /* 0x000e6200000e0000 */
[----:B------:R-:W-:Y:S01]  /*4d70*/  IMAD R201, R23, R208, UR6 ;  /* 0x0000000617c97e24 */ /* 0x000fe2000f8e02d0 */
[----:B------:R-:W-:-:S07]  /*4d80*/  ULDC UR6, c[0x0][0x288] ;  /* 0x0000a20000067ab9 */ /* 0x000fce0000000800 */
[----:B------:R-:W-:Y:S02]  /*4d90*/  IMAD R202, R202, UR57, R201 ;  /* 0x00000039caca7c24 */ /* 0x000fe4000f8e02c9 */
[----:B------:R-:W-:Y:S02]  /*4da0*/  UISETP.GT.AND UP1, UPT, UR7, UR56, UPT ;  /* 0x000000380700728c */ /* 0x000fe4000bf24270 */
[----:B------:R-:W-:Y:S01]  /*4db0*/  UIADD3 UR7, UR7, -0x1, URZ ;  /* 0xffffffff07077890 */ /* 0x000fe2000fffe03f */
[----:B0-----:R-:W-:-:S04]  /*4dc0*/  IADD3 R201, R207, -UR6, R202 ;  /* 0x80000006cfc97c10 */ /* 0x001fc8000fffe0ca */
[C---:B------:R-:W-:Y:S02]  /*4dd0*/  ISETP.GT.AND P5, PT, R201.reuse, 0x1, PT ;  /* 0x00000001c900780c */ /* 0x040fe40003fa4270 */
[C---:B------:R-:W-:Y:S02]  /*4de0*/  ISETP.GT.AND P4, PT, R201.reuse, RZ, PT ;  /* 0x000000ffc900720c */ /* 0x040fe40003f84270 */
[C---:B------:R-:W-:Y:S02]  /*4df0*/  ISETP.GT.AND P6, PT, R201.reuse, 0x8, PT ;  /* 0x00000008c900780c */ /* 0x040fe40003fc4270 */
[----:B------:R-:W-:Y:S02]  /*4e00*/  ISETP.GT.AND P3, PT, R201, 0x9, PT ;  /* 0x00000009c900780c */ /* 0x000fe40003f64270 */
[----:B-1----:R-:W-:Y:S01]  /*4e10*/  IADD3 R202, R209, -UR6, R202 ;  /* 0x80000006d1ca7c10 */ /* 0x002fe2000fffe0ca */
[----:B------:R-:W-:Y:S02]  /*4e20*/  WARPGROUP.DEPBAR.LE gsb0, 0x0 ;  /* 0x00008000000079c5 */ /* 0x000fe40000010000 */
[----:B------:R-:W-:-:S02]  /*4e30*/  FSEL R153, R153, -INF , P5 ;  /* 0xff80000099997808 */ /* 0x000fc40002800000 */
[C---:B------:R-:W-:Y:S02]  /*4e40*/  ISETP.GT.AND P5, PT, R201.reuse, 0x11, PT ;  /* 0x00000011c900780c */ /* 0x040fe40003fa4270 */
[----:B------:R-:W-:Y:S02]  /*4e50*/  FSEL R207, R152, -INF , P4 ;  /* 0xff80000098cf7808 */ /* 0x000fe40002000000 */
[----:B------:R-:W-:Y:S02]  /*4e60*/  FSEL R152, R156, -INF , P6 ;  /* 0xff8000009c987808 */ /* 0x000fe40003000000 */
[----:B------:R-:W-:Y:S02]  /*4e70*/  ISETP.GT.AND P6, PT, R201, 0x18, PT ;  /* 0x00000018c900780c */ /* 0x000fe40003fc4270 */
[----:B------:R-:W-:Y:S02]  /*4e80*/  FSEL R161, R161, -INF , P5 ;  /* 0xff800000a1a17808 */ /* 0x000fe40002800000 */
[----:B------:R-:W-:-:S02]  /*4e90*/  ISETP.GT.AND P5, PT, R201, 0x21, PT ;  /* 0x00000021c900780c */ /* 0x000fc40003fa4270 */
[----:B------:R-:W-:Y:S02]  /*4ea0*/  FSEL R157, R157, -INF , P3 ;  /* 0xff8000009d9d7808 */ /* 0x000fe40001800000 */
[C---:B------:R-:W-:Y:S02]  /*4eb0*/  ISETP.GT.AND P3, PT, R201.reuse, 0x19, PT ;  /* 0x00000019c900780c */ /* 0x040fe40003f64270 */
        /* <DEDUP_REMOVED lines=10> */
[----:B------:R-:W-:Y:S02]  /*4f60*/  ISETP.GT.AND P5, PT, R202, RZ, PT ;  /* 0x000000ffca00720c */ /* 0x000fe40003fa4270 */
[----:B------:R-:W-:Y:S02]  /*4f70*/  FSEL R173, R173, -INF , P3 ;  /* 0xff800000adad7808 */ /* 0x000fe40001800000 */
[----:B------:R-:W-:Y:S02]  /*4f80*/  ISETP.GT.AND P3, PT, R201, 0x39, PT ;  /* 0x00000039c900780c */ /* 0x000fe40003f64270 */
[----:B------:R-:W-:Y:S02]  /*4f90*/  FSEL R180, R180, -INF , P6 ;  /* 0xff800000b4b47808 */ /* 0x000fe40003000000 */
[----:B------:R-:W-:Y:S02]  /*4fa0*/  FSEL R160, R160, -INF , P4 ;  /* 0xff800000a0a07808 */ /* 0x000fe40002000000 */
[----:B------:R-:W-:-:S02]  /*4fb0*/  ISETP.GT.AND P6, PT, R202, 0x1, PT ;  /* 0x00000001ca00780c */ /* 0x000fc40003fc4270 */
[----:B------:R-:W-:Y:S02]  /*4fc0*/  FSEL R154, R154, -INF , P5 ;  /* 0xff8000009a9a7808 */ /* 0x000fe40002800000 */
[----:B------:R-:W-:Y:S02]  /*4fd0*/  ISETP.GT.AND P4, PT, R201, 0x20, PT ;  /* 0x00000020c900780c */ /* 0x000fe40003f84270 */
[----:B------:R-:W-:Y:S02]  /*4fe0*/  FSEL R181, R181, -INF , P3 ;  /* 0xff800000b5b57808 */ /* 0x000fe40001800000 */
[----:B------:R-:W-:Y:S02]  /*4ff0*/  ISETP.GT.AND P3, PT, R202, 0x8, PT ;  /* 0x00000008ca00780c */ /* 0x000fe40003f64270 */
[----:B------:R-:W-:Y:S02]  /*5000*/  FSEL R155, R155, -INF , P6 ;  /* 0xff8000009b9b7808 */ /* 0x000fe40003000000 */
[----:B------:R-:W-:-:S02]  /*5010*/  FMNMX.FTZ R156, R154, R205, !PT ;  /* 0x000000cd9a9c7209 */ /* 0x000fc40007810000 */
[----:B------:R-:W-:Y:S02]  /*5020*/  FSEL R168, R168, -INF , P4 ;  /* 0xff800000a8a87808 */ /* 0x000fe40002000000 */
[----:B------:R-:W-:Y:S02]  /*5030*/  ISETP.GT.AND P4, PT, R201, 0x30, PT ;  /* 0x00000030c900780c */ /* 0x000fe40003f84270 */
[----:B------:R-:W-:Y:S02]  /*5040*/  ISETP.GT.AND P6, PT, R202, 0x9, PT ;  /* 0x00000009ca00780c */ /* 0x000fe40003fc4270 */
[----:B------:R-:W-:Y:S02]  /*5050*/  FSEL R158, R158, -INF , P3 ;  /* 0xff8000009e9e7808 */ /* 0x000fe40001800000 */
[----:B------:R-:W-:Y:S02]  /*5060*/  FMNMX.FTZ R209, R155, R156, !PT ;  /* 0x0000009c9bd17209 */ /* 0x000fe40007810000 */
[----:B------:R-:W-:-:S02]  /*5070*/  FSEL R176, R176, -INF , P4 ;  /* 0xff800000b0b07808 */ /* 0x000fc40002000000 */
[----:B------:R-:W-:Y:S02]  /*5080*/  ISETP.GT.AND P4, PT, R201, 0x40, PT ;  /* 0x00000040c900780c */ /* 0x000fe40003f84270 */
[----:B------:R-:W-:Y:S02]  /*5090*/  ISETP.GT.AND P3, PT, R202, 0x10, PT ;  /* 0x00000010ca00780c */ /* 0x000fe40003f64270 */
[----:B------:R-:W-:Y:S02]  /*50a0*/  FSEL R159, R159, -INF , P6 ;  /* 0xff8000009f9f7808 */ /* 0x000fe40003000000 */
[----:B------:R-:W-:Y:S02]  /*50b0*/  FMNMX.FTZ R156, R158, R209, !PT ;  /* 0x000000d19e9c7209 */ /* 0x000fe40007810000 */
[----:B------:R-:W-:Y:S02]  /*50c0*/  ISETP.GT.AND P5, PT, R201, 0x41, PT ;  /* 0x00000041c900780c */ /* 0x000fe40003fa4270 */
        /* <DEDUP_REMOVED lines=10> */
[----:B------:R-:W-:Y:S02]  /*5170*/  ISETP.GT.AND P3, PT, R202, 0x19, PT ;  /* 0x00000019ca00780c */ /* 0x000fe40003f64270 */
[----:B------:R-:W-:Y:S02]  /*5180*/  FSEL R166, R166, -INF , P5 ;  /* 0xff800000a6a67808 */ /* 0x000fe40002800000 */
[----:B------:R-:W-:-:S02]  /*5190*/  FMNMX.FTZ R211, R163, R206, !PT ;  /* 0x000000cea3d37209 */ /* 0x000fc40007810000 */
[----:B------:R-:W-:Y:S02]  /*51a0*/  FMNMX.FTZ R156, R152, R209, !PT ;  /* 0x000000d1989c7209 */ /* 0x000fe40007810000 */
[----:B------:R-:W-:Y:S02]  /*51b0*/  ISETP.GT.AND P6, PT, R202, 0x20, PT ;  /* 0x00000020ca00780c */ /* 0x000fe40003fc4270 */
[----:B------:R-:W-:Y:S02]  /*51c0*/  FSEL R167, R167, -INF , P3 ;  /* 0xff800000a7a77808 */ /* 0x000fe40001800000 */
[----:B------:R-:W-:Y:S02]  /*51d0*/  FMNMX.FTZ R206, R166, R211, !PT ;  /* 0x000000d3a6ce7209 */ /* 0x000fe40007810000 */
[----:B------:R-:W-:Y:S02]  /*51e0*/  FMNMX.FTZ R209, R157, R156, !PT ;  /* 0x0000009c9dd17209 */ /* 0x000fe40007810000 */
        /* <DEDUP_REMOVED lines=51> */
[----:B------:R-:W-:Y:S02]  /*5520*/  ISETP.GT.AND P6, PT, R201, 0x48, PT ;  /* 0x00000048c900780c */ /* 0x000fe40003fc4270 */
[----:B------:R-:W-:Y:S02]  /*5530*/  FMNMX.FTZ R156, R184, R209, !PT ;  /* 0x000000d1b89c7209 */ /* 0x000fe40007810000 */
[C---:B------:R-:W-:Y:S02]  /*5540*/  ISETP.GT.AND P5, PT, R202.reuse, 0x58, PT ;  /* 0x00000058ca00780c */ /* 0x040fe40003fa4270 */
[----:B------:R-:W-:-:S02]  /*5550*/  ISETP.GT.AND P3, PT, R202, 0x59, PT ;  /* 0x00000059ca00780c */ /* 0x000fc40003f64270 */
[----:B------:R-:W-:Y:S02]  /*5560*/  FSEL R195, R195, -INF , P4 ;  /* 0xff800000c3c37808 */ /* 0x000fe40002000000 */
[----:B------:R-:W-:Y:S02]  /*5570*/  FMNMX.FTZ R202, R194, R211, !PT ;  /* 0x000000d3c2ca7209 */ /* 0x000fe40007810000 */
[----:B------:R-:W-:Y:S02]  /*5580*/  ISETP.GT.AND P4, PT, R201, 0x49, PT ;  /* 0x00000049c900780c */ /* 0x000fe40003f84270 */
[----:B------:R-:W-:Y:S02]  /*5590*/  FSEL R188, R188, -INF , P6 ;  /* 0xff800000bcbc7808 */ /* 0x000fe40003000000 */
[----:B------:R-:W-:Y:S02]  /*55a0*/  FMNMX.FTZ R209, R185, R156, !PT ;  /* 0x0000009cb9d17209 */ /* 0x000fe40007810000 */
[----:B------:R-:W-:-:S02]  /*55b0*/  FSEL R198, R198, -INF , P5 ;  /* 0xff800000c6c67808 */ /* 0x000fc40002800000 */
[----:B------:R-:W-:Y:S02]  /*55c0*/  FMNMX.FTZ R211, R195, R202, !PT ;  /* 0x000000cac3d37209 */ /* 0x000fe40007810000 */
[----:B------:R-:W-:Y:S02]  /*55d0*/  FSEL R199, R199, -INF , P3 ;  /* 0xff800000c7c77808 */ /* 0x000fe40001800000 */
        /* <DEDUP_REMOVED lines=9> */
[----:B------:R-:W-:Y:S01]  /*5670*/  FSEL R193, R193, -INF , P4 ;  /* 0xff800000c1c17808 */ /* 0x000fe20002000000 */
[----:B------:R-:W0:Y:S01]  /*5680*/  SHFL.BFLY PT, R211, R202, 0x2, 0x1f ;  /* 0x0c401f00cad37f89 */ /* 0x000e2200000e0000 */
[----:B------:R-:W-:-:S02]  /*5690*/  FMNMX.FTZ R156, R192, R209, !PT ;  /* 0x000000d1c09c7209 */ /* 0x000fc40007810000 */
[----:B------:R-:W-:Y:S02]  /*56a0*/  ISETP.GT.AND P4, PT, R201, 0x59, PT ;  /* 0x00000059c900780c */ /* 0x000fe40003f84270 */
[----:B------:R-:W-:Y:S02]  /*56b0*/  FSEL R208, R196, -INF , P3 ;  /* 0xff800000c4d07808 */ /* 0x000fe40001800000 */
[----:B------:R-:W-:Y:S02]  /*56c0*/  FMNMX.FTZ R189, R193, R156, !PT ;  /* 0x0000009cc1bd7209 */ /* 0x000fe40007810000 */
[----:B------:R-:W-:Y:S02]  /*56d0*/  FSEL R209, R197, -INF , P4 ;  /* 0xff800000c5d17808 */ /* 0x000fe40002000000 */
[----:B------:R-:W-:-:S04]  /*56e0*/  FMNMX.FTZ R156, R208, R189, !PT ;  /* 0x000000bdd09c7209 */ /* 0x000fc80007810000 */
        /* <DEDUP_REMOVED lines=14> */
[----:B------:R0:W-:Y:S01]  /*57d0*/  MUFU.EX2 R189, R154 ;  /* 0x0000009a00bd7308 */ /* 0x0001e20000000800 */
[----:B-1----:R-:W-:Y:S01]  /*57e0*/  FMNMX.FTZ R201, R202, R201, !PT ;  /* 0x000000c9cac97209 */ /* 0x002fe20007810000 */
[--C-:B------:R-:W-:Y:S01]  /*57f0*/  FFMA.FTZ R162, R162, UR10, -R197.reuse ;  /* 0x0000000aa2a27c23 */ /* 0x100fe200080108c5 */
[----:B------:R-:W-:Y:S01]  /*5800*/  IADD3 R202, -R213, 0xb, RZ ;  /* 0x0000000bd5ca7810 */ /* 0x000fe20007ffe1ff */
[--C-:B------:R-:W-:Y:S01]  /*5810*/  FFMA.FTZ R163, R163, UR10, -R197.reuse ;  /* 0x0000000aa3a37c23 */ /* 0x100fe200080108c5 */
[C---:B------:R-:W-:Y:S01]  /*5820*/  FSETP.NEU.FTZ.AND P3, PT, R201.reuse, -INF , PT ;  /* 0xff800000c900780b */ /* 0x040fe20003f7d000 */
[----:B------:R-:W-:Y:S01]  /*5830*/  FMUL.FTZ R212, R201, UR10 ;  /* 0x0000000ac9d47c20 */ /* 0x000fe20008410000 */
[--C-:B------:R-:W-:Y:S01]  /*5840*/  FFMA.FTZ R166, R166, UR10, -R197.reuse ;  /* 0x0000000aa6a67c23 */ /* 0x100fe200080108c5 */
[----:B------:R-:W1:Y:S01]  /*5850*/  MUFU.EX2 R196, R196 ;  /* 0x000000c400c47308 */ /* 0x000e620000000800 */
[--C-:B------:R-:W-:Y:S01]  /*5860*/  FFMA.FTZ R167, R167, UR10, -R197.reuse ;  /* 0x0000000aa7a77c23 */ /* 0x100fe200080108c5 */
[--C-:B------:R-:W-:Y:S01]  /*5870*/  FFMA.FTZ R170, R170, UR10, -R197.reuse ;  /* 0x0000000aaaaa7c23 */ /* 0x100fe200080108c5 */
[----:B------:R-:W-:Y:S01]  /*5880*/  FSEL R212, R212, RZ, P3 ;  /* 0x000000ffd4d47208 */ /* 0x000fe20001800000 */
[--C-:B------:R-:W-:Y:S01]  /*5890*/  FFMA.FTZ R171, R171, UR10, -R197.reuse ;  /* 0x0000000aabab7c23 */ /* 0x100fe200080108c5 */
[--C-:B------:R-:W-:Y:S01]  /*58a0*/  FFMA.FTZ R174, R174, UR10, -R197.reuse ;  /* 0x0000000aaeae7c23 */ /* 0x100fe200080108c5 */
[--C-:B------:R-:W-:Y:S01]  /*58b0*/  FFMA.FTZ R175, R175, UR10, -R197.reuse ;  /* 0x0000000aafaf7c23 */ /* 0x100fe200080108c5 */
[----:B------:R-:W-:Y:S01]  /*58c0*/  FFMA.FTZ R178, R178, UR10, -R197 ;  /* 0x0000000ab2b27c23 */ /* 0x000fe200080108c5 */
[--C-:B------:R-:W-:Y:S01]  /*58d0*/  FFMA.FTZ R211, R152, UR10, -R212.reuse ;  /* 0x0000000a98d37c23 */ /* 0x100fe200080108d4 */
[----:B------:R-:W-:Y:S01]  /*58e0*/  FSEL R152, R156, RZ, P4 ;  /* 0x000000ff9c987208 */ /* 0x000fe20002000000 */
[--C-:B------:R-:W-:Y:S01]  /*58f0*/  FFMA.FTZ R210, R153, UR10, -R212.reuse ;  /* 0x0000000a99d27c23 */ /* 0x100fe200080108d4 */
[----:B------:R-:W-:Y:S01]  /*5900*/  FFMA.FTZ R155, R157, UR10, -R212 ;  /* 0x0000000a9d9b7c23 */ /* 0x000fe200080108d4 */
[----:B------:R-:W-:Y:S01]  /*5910*/  FSEL R153, R201, RZ, P3 ;  /* 0x000000ffc9997208 */ /* 0x000fe20001800000 */
[----:B------:R-:W-:-:S02]  /*5920*/  IMAD.U32 R157, RZ, RZ, UR5 ;  /* 0x00000005ff9d7e24 */ /* 0x000fc4000f8e00ff */
[----:B0-----:R-:W-:Y:S01]  /*5930*/  FADD.FTZ R154, -R152, R205 ;  /* 0x000000cd989a7221 */ /* 0x001fe20000010100 */
[----:B------:R-:W-:Y:S01]  /*5940*/  FFMA.FTZ R207, R207, UR10, -R212 ;  /* 0x0000000acfcf7c23 */ /* 0x000fe200080108d4 */
[----:B------:R-:W-:Y:S01]  /*5950*/  MUFU.EX2 R158, R158 ;  /* 0x0000009e009e7308 */ /* 0x000fe20000000800 */
[----:B------:R-:W-:Y:S02]  /*5960*/  @!P2 VIADD R152, R157, 0x32440 ;  /* 0x000324409d98a836 */ /* 0x000fe40000000000 */
[----:B------:R-:W-:Y:S01]  /*5970*/  FADD.FTZ R153, -R153, R204 ;  /* 0x000000cc99997221 */ /* 0x000fe20000010100 */
[----:B------:R-:W-:Y:S01]  /*5980*/  FMUL.FTZ R214, R154, UR10 ;  /* 0x0000000a9ad67c20 */ /* 0x000fe20008410000 */
[----:B------:R-:W-:Y:S01]  /*5990*/  UIMAD UR5, UR4, 0xc00, UR11 ;  /* 0x00000c00040578a4 */ /* 0x000fe2000f8e020b */
[----:B------:R-:W-:Y:S01]  /*59a0*/  FFMA.FTZ R160, R160, UR10, -R212 ;  /* 0x0000000aa0a07c23 */ /* 0x000fe200080108d4 */
[----:B------:R-:W-:Y:S01]  /*59b0*/  FMUL.FTZ R216, R153, UR10 ;  /* 0x0000000a99d87c20 */ /* 0x000fe20008410000 */
[----:B------:R-:W-:Y:S01]  /*59c0*/  @!P2 PRMT R152, RZ, 0x654, R152 ;  /* 0x00000654ff98a816 */ /* 0x000fe20000000098 */
[----:B------:R2:W-:Y:S06]  /*59d0*/  BAR.ARV R202, 0x100 ;  /* 0x000400ca0000751d */ /* 0x0005ec0000002000 */
[----:B------:R0:W-:Y:S01]  /*59e0*/  @!P2 SYNCS.ARRIVE.TRANS64.RED.A1T0 RZ, [R152+URZ], RZ ;  /* 0x000000ff98ffa9a7 */ /* 0x0001e2000810043f */
[----:B------:R-:W3:Y:S01]  /*59f0*/  MUFU.EX2 R216, R216 ;  /* 0x000000d800d87308 */ /* 0x000ee20000000800 */
[----:B-1----:R-:W-:Y:S01]  /*5a00*/  F2FP.BF16.F32.PACK_AB R153, R196, R189 ;  /* 0x000000bdc499723e */ /* 0x002fe200000010ff */
[----:B------:R-:W-:Y:S01]  /*5a10*/  UMOV UR14, UR5 ;  /* 0x00000005000e7c82 */ /* 0x000fe20008000000 */
        /* <DEDUP_REMOVED lines=14> */
[-C--:B---3--:R-:W-:Y:S01]  /*5b00*/  FMUL.FTZ R24, R24, R216.reuse ;  /* 0x000000d818187220 */ /* 0x088fe20000410000 */
        /* <DEDUP_REMOVED lines=30> */
[----:B------:R4:W3:Y:S01]  /*5cf0*/  MUFU.EX2 R204, R155 ;  /* 0x0000009b00cc7308 */ /* 0x0008e20000000800 */
        /* <DEDUP_REMOVED lines=100> */
[----:B----4-:R-:W-:Y:S01]  /*6340*/  F2FP.BF16.F32.PACK_AB R155, R159, R158 ;  /* 0x0000009e9f9b723e */ /* 0x010fe200000010ff */
[----:B------:R-:W-:Y:S01]  /*6350*/  MUFU.EX2 R162, R162 ;  /* 0x000000a200a27308 */ /* 0x000fe20000000800 */
[----:B0-----:R-:W-:Y:S01]  /*6360*/  F2FP.BF16.F32.PACK_AB R152, R210, R207 ;  /* 0x000000cfd298723e */ /* 0x001fe200000010ff */
[--C-:B------:R-:W-:Y:S01]  /*6370*/  FFMA.FTZ R181, R181, UR10, -R212.reuse ;  /* 0x0000000ab5b57c23 */ /* 0x100fe200080108d4 */
[----:B---3--:R-:W-:Y:S01]  /*6380*/  F2FP.BF16.F32.PACK_AB R154, R204, R211 ;  /* 0x000000d3cc9a723e */ /* 0x008fe200000010ff */
[----:B------:R2:W-:Y:S01]  /*6390*/  BAR.SYNC.DEFER_BLOCKING R203, 0x100 ;  /* 0x000400cb0000751d */ /* 0x0005e20000010000 */
        /* <DEDUP_REMOVED lines=17> */
[----:B------:R-:W-:Y:S01]  /*64b0*/  FFMA.FTZ R209, R209, UR10, -R212 ;  /* 0x0000000ad1d17c23 */ /* 0x000fe200080108d4 */
[----:B------:R-:W-:Y:S01]  /*64c0*/  FFMA.FTZ R197, R199, UR10, -R197 ;  /* 0x0000000ac7c57c23 */ /* 0x000fe200080108c5 */
[----:B------:R-:W-:Y:S01]  /*64d0*/  UIADD3 UR6, UR5, 0x280, URZ ;  /* 0x0000028005067890 */ /* 0x000fe2000fffe03f */
[----:B------:R-:W-:Y:S01]  /*64e0*/  FFMA.FTZ R189, R214, R12, R189 ;  /* 0x0000000cd6bd7223 */ /* 0x000fe200000100bd */
[----:B------:R-:W1:Y:S01]  /*64f0*/  MUFU.EX2 R167, R167 ;  /* 0x000000a700a77308 */ /* 0x000e620000000800 */
[----:B------:R-:W-:Y:S01]  /*6500*/  FFMA.FTZ R207, R216, R0, R207 ;  /* 0x00000000d8cf7223 */ /* 0x000fe200000100cf */
[----:B------:R-:W-:Y:S01]  /*6510*/  WARPGROUP.ARRIVE ;  /* 0x00000000000079c5 */ /* 0x000fe20000000000 */
[----:B------:R-:W-:Y:S01]  /*6520*/  FADD.FTZ R189, R196, R189 ;  /* 0x000000bdc4bd7221 */ /* 0x000fe20000010000 */
[----:B------:R-:W-:Y:S01]  /*6530*/  PLOP3.LUT P3, PT, PT, PT, UP1, 0x80, 0x0 ;  /* 0x000000000000781c */ /* 0x000fe20003f6f018 */
[----:B------:R-:W-:Y:S01]  /*6540*/  FADD.FTZ R210, R210, R207 ;  /* 0x000000cfd2d27221 */ /* 0x000fe20000010000 */
[----:B------:R-:W-:-:S02]  /*6550*/  @!P2 VIADD R157, R157, 0x32460 ;  /* 0x000324609d9da836 */ /* 0x000fc40000000000 */
[----:B------:R-:W-:Y:S01]  /*6560*/  FADD.FTZ R158, R158, R189 ;  /* 0x000000bd9e9e7221 */ /* 0x000fe20000010000 */
[----:B------:R-:W-:Y:S01]  /*6570*/  HGMMA.64x256x16.F32.BF16 R24, R152, gdesc[UR12].tnspB, R24, gsb0 ;  /* 0x43e0000c98187df0 */ /* 0x000fe20008001818 */
[----:B------:R-:W-:Y:S01]  /*6580*/  MUFU.EX2 R160, R160 ;  /* 0x000000a000a07308 */ /* 0x000fe20000000800 */
[----:B------:R-:W-:Y:S01]  /*6590*/  UIADD3 UR14, UR5, 0x80, URZ ;  /* 0x00000080050e7890 */ /* 0x000fe2000fffe03f */
[----:B------:R-:W-:Y:S01]  /*65a0*/  FADD.FTZ R211, R211, R210 ;  /* 0x000000d2d3d37221 */ /* 0x000fe20000010000 */
[----:B------:R-:W-:Y:S01]  /*65b0*/  UMOV UR15, 0x40000040 ;  /* 0x40000040000f7882 */ /* 0x000fe20000000000 */
[----:B------:R-:W-:Y:S01]  /*65c0*/  FADD.FTZ R159, R159, R158 ;  /* 0x0000009e9f9f7221 */ /* 0x000fe20000010000 */
[----:B------:R-:W-:Y:S01]  /*65d0*/  @!P2 PRMT R157, RZ, 0x654, R157 ;  /* 0x00000654ff9da816 */ /* 0x000fe2000000009d */
[----:B------:R-:W-:Y:S01]  /*65e0*/  FADD.FTZ R211, R204, R211 ;  /* 0x000000d3ccd37221 */ /* 0x000fe20000010000 */
[----:B------:R-:W-:Y:S01]  /*65f0*/  IMAD.MOV.U32 R204, RZ, RZ, R201 ;  /* 0x000000ffffcc7224 */ /* 0x000fe200078e00c9 */
[----:B------:R-:W3:Y:S08]  /*6600*/  MUFU.EX2 R161, R161 ;  /* 0x000000a100a17308 */ /* 0x000ef00000000800 */
[----:B------:R-:W-:Y:S08]  /*6610*/  MUFU.EX2 R164, R164 ;  /* 0x000000a400a47308 */ /* 0x000ff00000000800 */
[----:B------:R-:W4:Y:S08]  /*6620*/  MUFU.EX2 R165, R165 ;  /* 0x000000a500a57308 */ /* 0x000f300000000800 */
[----:B------:R-:W-:Y:S08]  /*6630*/  MUFU.EX2 R170, R170 ;  /* 0x000000aa00aa7308 */ /* 0x000ff00000000800 */
[----:B------:R-:W5:Y:S08]  /*6640*/  MUFU.EX2 R171, R171 ;  /* 0x000000ab00ab7308 */ /* 0x000f700000000800 */
[----:B------:R-:W-:Y:S08]  /*6650*/  MUFU.EX2 R174, R174 ;  /* 0x000000ae00ae7308 */ /* 0x000ff00000000800 */
[----:B------:R-:W-:Y:S08]  /*6660*/  MUFU.EX2 R168, R168 ;  /* 0x000000a800a87308 */ /* 0x000ff00000000800 */
[----:B------:R-:W2:Y:S08]  /*6670*/  MUFU.EX2 R169, R169 ;  /* 0x000000a900a97308 */ /* 0x000eb00000000800 */
[----:B------:R-:W-:Y:S08]  /*6680*/  MUFU.EX2 R172, R172 ;  /* 0x000000ac00ac7308 */ /* 0x000ff00000000800 */
[----:B------:R-:W2:Y:S08]  /*6690*/  MUFU.EX2 R173, R173 ;  /* 0x000000ad00ad7308 */ /* 0x000eb00000000800 */
[----:B------:R-:W2:Y:S08]  /*66a0*/  MUFU.EX2 R175, R175 ;  /* 0x000000af00af7308 */ /* 0x000eb00000000800 */
[----:B------:R-:W-:Y:S08]  /*66b0*/  MUFU.EX2 R178, R178 ;  /* 0x000000b200b27308 */ /* 0x000ff00000000800 */
[----:B------:R-:W-:Y:S08]  /*66c0*/  MUFU.EX2 R179, R179 ;  /* 0x000000b300b37308 */ /* 0x000ff00000000800 */
        /* <DEDUP_REMOVED lines=19> */
[----:B------:R-:W-:Y:S01]  /*6800*/  MUFU.EX2 R206, R206 ;  /* 0x000000ce00ce7308 */ /* 0x000fe20000000800 */
[----:B------:R-:W-:-:S02]  /*6810*/  WARPGROUP.DEPBAR.LE gsb0, 0x0 ;  /* 0x00008000000079c5 */ /* 0x000fc40000010000 */
[----:B0-----:R-:W-:-:S05]  /*6820*/  F2FP.BF16.F32.PACK_AB R153, R163, R162 ;  /* 0x000000a2a399723e */ /* 0x001fca00000010ff */
[----:B------:R-:W0:Y:S01]  /*6830*/  MUFU.EX2 R209, R209 ;  /* 0x000000d100d17308 */ /* 0x000e220000000800 */
[----:B-1----:R-:W-:Y:S01]  /*6840*/  F2FP.BF16.F32.PACK_AB R155, R167, R166 ;  /* 0x000000a6a79b723e */ /* 0x002fe200000010ff */
[----:B------:R-:W-:Y:S01]  /*6850*/  FADD.FTZ R162, R162, R159 ;  /* 0x0000009fa2a27221 */ /* 0x000fe20000010000 */
[----:B---3--:R-:W-:Y:S01]  /*6860*/  F2FP.BF16.F32.PACK_AB R152, R161, R160 ;  /* 0x000000a0a198723e */ /* 0x008fe200000010ff */
[----:B------:R-:W-:Y:S01]  /*6870*/  FADD.FTZ R160, R160, R211 ;  /* 0x000000d3a0a07221 */ /* 0x000fe20000010000 */
[----:B----4-:R-:W-:Y:S01]  /*6880*/  F2FP.BF16.F32.PACK_AB R154, R165, R164 ;  /* 0x000000a4a59a723e */ /* 0x010fe200000010ff */
[----:B------:R-:W-:Y:S02]  /*6890*/  FADD.FTZ R163, R163, R162 ;  /* 0x000000a2a3a37221 */ /* 0x000fe40000010000 */
[----:B------:R-:W1:Y:S01]  /*68a0*/  MUFU.EX2 R197, R197 ;  /* 0x000000c500c57308 */ /* 0x000e620000000800 */
[----:B------:R-:W-:Y:S01]  /*68b0*/  WARPGROUP.ARRIVE ;  /* 0x00000000000079c5 */ /* 0x000fe20000000000 */
[----:B------:R-:W-:Y:S01]  /*68c0*/  FADD.FTZ R161, R161, R160 ;  /* 0x000000a0a1a17221 */ /* 0x000fe20000010000 */
[----:B------:R-:W-:-:S03]  /*68d0*/  FADD.FTZ R166, R166, R163 ;  /* 0x000000a3a6a67221 */ /* 0x000fc60000010000 */
[----:B------:R-:W-:Y:S01]  /*68e0*/  FADD.FTZ R164, R164, R161 ;  /* 0x000000a1a4a47221 */ /* 0x000fe20000010000 */
[----:B------:R-:W-:Y:S01]  /*68f0*/  HGMMA.64x256x16.F32.BF16 R24, R152, gdesc[UR12].tnspB, R24, gsb0 ;  /* 0x43e0000c98187df0 */ /* 0x000fe20008001818 */
[----:B------:R-:W-:Y:S01]  /*6900*/  UIADD3 UR14, UR5, 0x100, URZ ;  /* 0x00000100050e7890 */ /* 0x000fe2000fffe03f */
[----:B------:R-:W-:Y:S01]  /*6910*/  FADD.FTZ R167, R167, R166 ;  /* 0x000000a6a7a77221 */ /* 0x000fe20000010000 */
[----:B------:R-:W-:Y:S01]  /*6920*/  UMOV UR15, 0x40000040 ;  /* 0x40000040000f7882 */ /* 0x000fe20000000000 */
[----:B------:R-:W-:Y:S01]  /*6930*/  FADD.FTZ R165, R165, R164 ;  /* 0x000000a4a5a57221 */ /* 0x000fe20000010000 */
[----:B------:R-:W-:Y:S02]  /*6940*/  WARPGROUP.DEPBAR.LE gsb0, 0x0 ;  /* 0x00008000000079c5 */ /* 0x000fe40000010000 */
[----:B-----5:R-:W-:Y:S01]  /*6950*/  F2FP.BF16.F32.PACK_AB R153, R171, R170 ;  /* 0x000000aaab99723e */ /* 0x020fe200000010ff */
[----:B------:R-:W-:Y:S01]  /*6960*/  FADD.FTZ R170, R170, R167 ;  /* 0x000000a7aaaa7221 */ /* 0x000fe20000010000 */
[----:B--2---:R-:W-:Y:S01]  /*6970*/  F2FP.BF16.F32.PACK_AB R152, R169, R168 ;  /* 0x000000a8a998723e */ /* 0x004fe200000010ff */
        /* <DEDUP_REMOVED lines=9> */
[----:B------:R-:W-:-:S06]  /*6a10*/  FADD.FTZ R173, R173, R172 ;  /* 0x000000acadad7221 */ /* 0x000fcc0000010000 */
        /* <DEDUP_REMOVED lines=42> */
[----:B0-----:R-:W-:Y:S01]  /*6cc0*/  F2FP.BF16.F32.PACK_AB R154, R209, R206 ;  /* 0x000000ced19a723e */ /* 0x001fe200000010ff */
[----:B------:R-:W-:Y:S01]  /*6cd0*/  FADD.FTZ R193, R193, R192 ;  /* 0x000000c0c1c17221 */ /* 0x000fe20000010000 */
[----:B-1----:R-:W-:Y:S01]  /*6ce0*/  F2FP.BF16.F32.PACK_AB R155, R197, R198 ;  /* 0x000000c6c59b723e */ /* 0x002fe200000010ff */
[----:B------:R-:W-:Y:S01]  /*6cf0*/  FADD.FTZ R195, R195, R194 ;  /* 0x000000c2c3c37221 */ /* 0x000fe20000010000 */
[----:B------:R-:W-:-:S02]  /*6d00*/  IMAD.MOV.U32 R205, RZ, RZ, R156 ;  /* 0x000000ffffcd7224 */ /* 0x000fc400078e009c */
[----:B------:R-:W-:Y:S01]  /*6d10*/  FADD.FTZ R0, R206, R193 ;  /* 0x000000c1ce007221 */ /* 0x000fe20000010000 */
[----:B------:R-:W-:Y:S01]  /*6d20*/  WARPGROUP.ARRIVE ;  /* 0x00000000000079c5 */ /* 0x000fe20000000000 */
[----:B------:R-:W-:Y:S02]  /*6d30*/  FADD.FTZ R12, R198, R195 ;  /* 0x000000c3c60c7221 */ /* 0x000fe40000010000 */
[----:B------:R-:W-:Y:S02]  /*6d40*/  FADD.FTZ R0, R209, R0 ;  /* 0x00000000d1007221 */ /* 0x000fe40000010000 */
[----:B------:R-:W-:-:S07]  /*6d50*/  FADD.FTZ R12, R197, R12 ;  /* 0x0000000cc50c7221 */ /* 0x000fce0000010000 */
[----:B------:R-:W-:Y:S03]  /*6d60*/  HGMMA.64x256x16.F32.BF16 R24, R152, gdesc[UR12].tnspB, R24, gsb0 ;  /* 0x43e0000c98187df0 */ /* 0x000fe60008001818 */
[----:B------:R-:W-:Y:S02]  /*6d70*/  WARPGROUP.DEPBAR.LE gsb0, 0x0 ;  /* 0x00008000000079c5 */ /* 0x000fe40000010000 */
[----:B------:R1:W-:Y:S01]  /*6d80*/  @!P2 SYNCS.ARRIVE.TRANS64.RED.A1T0 RZ, [R157+URZ], RZ ;  /* 0x000000ff9dffa9a7 */ /* 0x0003e2000810043f */
[----:B------:R-:W-:Y:S05]  /*6d90*/  @P3 BRA `(.L_x_4423) ;  /* 0xffffffd000ec3947 */ /* 0x000fea000383ffff */
.L_x_4414:
[----:B------:R-:W-:-:S13]  /*6da0*/  R2UR UR5, R200 ;  /* 0x00000000c80572ca */ /* 0x000fda00000e0000 */
[----:B------:R-:W-:-:S06]  /*6db0*/  UISETP.GE.AND UP0, UPT, UR7, UR5, UPT ;  /* 0x000000050700728c */ /* 0x000fcc000bf06270 */
[----:B------:R-:W-:-:S13]  /*6dc0*/  PLOP3.LUT P1, PT, PT, PT, UP0, 0x80, 0x0 ;  /* 0x000000000000781c */ /* 0x000fda0003f2f008 */
[----:B------:R-:W-:Y:S05]  /*6dd0*/  @!P1 BRA `(.L_x_4424) ;  /* 0x0000002000b09947 */ /* 0x000fea0003800000 */
[----:B------:R-:W-:Y:S02]  /*6de0*/  IMAD.MOV.U32 R209, RZ, RZ, R156 ;  /* 0x000000ffffd17224 */ /* 0x000fe400078e009c */
[----:B------:R-:W-:-:S07]  /*6df0*/  IMAD.MOV.U32 R13, RZ, RZ, R201 ;  /* 0x000000ffff0d7224 */ /* 0x000fce00078e00c9 */
.L_x_4433:
[----:B------:R-:W-:-:S04]  /*6e00*/  UIADD3 UR4, UR4, 0x1, URZ ;  /* 0x0000000104047890 */ /* 0x000fc8000fffe03f */
[----:B------:R-:W-:-:S04]  /*6e10*/  UISETP.NE.AND UP0, UPT, UR4, 0x2, UPT ;  /* 0x000000020400788c */ /* 0x000fc8000bf05270 */
[----:B------:R-:W-:Y:S02]  /*6e20*/  USEL UR5, URZ, 0x1, UP0 ;  /* 0x000000013f057887 */ /* 0x000fe40008000000 */
[----:B------:R-:W-:Y:S02]  /*6e30*/  USEL UR4, UR4, URZ, UP0 ;  /* 0x0000003f04047287 */ /* 0x000fe40008000000 */
[----:B------:R-:W-:Y:S01]  /*6e40*/  ULOP3.LUT UR60, UR60, UR5, URZ, 0x3c, !UPT ;  /* 0x000000053c3c7292 */ /* 0x000fe2000f8e3c3f */
[----:B--2---:R-:W-:Y:S11]  /*6e50*/  @!P0 BRA `(.L_x_4425) ;  /* 0x0000000000048947 */ /* 0x004ff60003800000 */
[----:B------:R-:W-:Y:S01]  /*6e60*/  BPT.TRAP 0x1 ;  /* 0x000000040000795c */ /* 0x000fe20000300000 */
.L_x_4425:
[----:B------:R-:W-:Y:S01]  /*6e70*/  R2UR UR5, R22 ;  /* 0x00000000160572ca */ /* 0x000fe200000e0000 */
[----:B------:R-:W-:-:S05]  /*6e80*/  IMAD.U32 R23, RZ, RZ, UR60 ;  /* 0x0000003cff177e24 */ /* 0x000fca000f8e00ff */
[----:B------:R-:W-:-:S07]  /*6e90*/  SHF.L.U32 R23, R23, 0x1f, RZ ;  /* 0x0000001f17177819 */ /* 0x000fce00000006ff */
[----:B------:R-:W-:-:S09]  /*6ea0*/  ULEA UR6, UR4, UR5, 0x3 ;  /* 0x0000000504067291 */ /* 0x000fd2000f8e183f */
[----:B------:R2:W3:Y:S01]  /*6eb0*/  SYNCS.PHASECHK.TRANS64.TRYWAIT P1, [UR6+0x32430], R23 ;  /* 0x03243017ff0075a7 */ /* 0x0004e20008020146 */
[----:B------:R-:W-:Y:S05]  /*6ec0*/  @!P0 BRA `(.L_x_4426) ;  /* 0x0000000000048947 */ /* 0x000fea0003800000 */
[----:B------:R-:W-:Y:S01]  /*6ed0*/  BPT.TRAP 0x1 ;  /* 0x000000040000795c */ /* 0x000fe20000300000 */
.L_x_4426:
[----:B---3--:R-:W-:Y:S05]  /*6ee0*/  @P1 BRA `(.L_x_4427) ;  /* 0x0000000000081947 */ /* 0x008fea0003800000 */
[----:B------:R-:W3:Y:S02]  /*6ef0*/  SYNCS.PHASECHK.TRANS64.TRYWAIT P1, [UR6+0x32430], R23 ;  /* 0x03243017ff0075a7 */ /* 0x000ee40008020146 */
[----:B---3--:R-:W-:Y:S05]  /*6f00*/  @!P1 BRA `(.L_x_4428) ;  /* 0x0000009c00dc9947 */ /* 0x008fea0003800000 */
.L_x_4427:
[----:B------:R-:W-:Y:S01]  /*6f10*/  R2UR UR5, R21 ;  /* 0x00000000150572ca */ /* 0x000fe200000e0000 */
[----:B01-3--:R-:W-:Y:S01]  /*6f20*/  WARPGROUP.ARRIVE ;  /* 0x00000000000079c5 */ /* 0x00bfe20000000000 */
[----:B------:R-:W-:Y:S01]  /*6f30*/  R2UR UR56, R18 ;  /* 0x00000000123872ca */ /* 0x000fe200000e0000 */
[----:B------:R-:W-:Y:S01]  /*6f40*/  UMOV UR59, 0x40000040 ;  /* 0x40000040003b7882 */ /* 0x000fe20000000000 */
[----:B------:R-:W-:-:S09]  /*6f50*/  R2UR UR57, R19 ;  /* 0x00000000133972ca */ /* 0x000fd200000e0000 */
[----:B------:R-:W-:-:S07]  /*6f60*/  UIMAD UR5, UR4, 0x300, UR5 ;  /* 0x00000300040578a4 */ /* 0x000fce000f8e0205 */
[----:B------:R-:W-:Y:S02]  /*6f70*/  UMOV UR58, UR5 ;  /* 0x00000005003a7c82 */ /* 0x000fe40008000000 */
        /* <DEDUP_REMOVED lines=25> */
.L_x_4429:
[----:B------:R0:W1:Y:S01]  /*7110*/  SYNCS.PHASECHK.TRANS64.TRYWAIT P1, [UR6+0x32450], R23 ;  /* 0x03245017ff0075a7 */ /* 0x0000620008020146 */
[----:B------:R-:W-:Y:S05]  /*7120*/  @!P0 BRA `(.L_x_4430) ;  /* 0x0000000000048947 */ /* 0x000fea0003800000 */
[----:B------:R-:W-:Y:S01]  /*7130*/  BPT.TRAP 0x1 ;  /* 0x000000040000795c */ /* 0x000fe20000300000 */
.L_x_4430:
[----:B-1----:R-:W-:Y:S05]  /*7140*/  @P1 BRA `(.L_x_4431) ;  /* 0x0000000000081947 */ /* 0x002fea0003800000 */
[----:B------:R-:W1:Y:S02]  /*7150*/  SYNCS.PHASECHK.TRANS64.TRYWAIT P1, [UR6+0x32450], R23 ;  /* 0x03245017ff0075a7 */ /* 0x000e640008020146 */
[----:B-1----:R-:W-:Y:S05]  /*7160*/  @!P1 BRA `(.L_x_4432) ;  /* 0x0000009c005c9947 */ /* 0x002fea0003800000 */
.L_x_4431:
        /* <DEDUP_REMOVED lines=50> */
[----:B------:R-:W-:-:S13]  /*7490*/  R2UR UR5, R20 ;  /* 0x00000000140572ca */ /* 0x000fda00000e0000 */
[----:B------:R-:W-:Y:S01]  /*74a0*/  UIMAD UR6, UR4, 0xc00, UR5 ;  /* 0x00000c00040678a4 */ /* 0x000fe2000f8e0205 */
[----:B------:R-:W-:-:S13]  /*74b0*/  R2UR UR5, R200 ;  /* 0x00000000c80572ca */ /* 0x000fda00000e0000 */
[----:B------:R-:W-:Y:S02]  /*74c0*/  UISETP.GT.AND UP0, UPT, UR7, UR5, UPT ;  /* 0x000000050700728c */ /* 0x000fe4000bf04270 */
[----:B------:R-:W-:-:S04]  /*74d0*/  UIADD3 UR7, UR7, -0x1, URZ ;  /* 0xffffffff07077890 */ /* 0x000fc8000fffe03f */
[----:B------:R-:W-:Y:S01]  /*74e0*/  PLOP3.LUT P1, PT, PT, PT, UP0, 0x80, 0x0 ;  /* 0x000000000000781c */ /* 0x000fe20003f2f008 */
[----:B------:R-:W-:Y:S02]  /*74f0*/  WARPGROUP.DEPBAR.LE gsb0, 0x0 ;  /* 0x00008000000079c5 */ /* 0x000fe40000010000 */
[----:B------:R-:W-:-:S06]  /*7500*/  WARPGROUP.ARRIVE ;  /* 0x00000000000079c5 */ /* 0x000fcc0000000000 */
[----:B------:R-:W-:Y:S01]  /*7510*/  HGMMA.64x96x16.F32.BF16 R152, gdesc[UR8], R152, gsb0 ;  /* 0x01600000089879f0 */ /* 0x000fe20008001898 */
[----:B------:R-:W-:Y:S02]  /*7520*/  ULDC UR10, c[0x0][0xa80] ;  /* 0x0002a000000a7ab9 */ /* 0x000fe40000000800 */
        /* <DEDUP_REMOVED lines=40> */
[----:B0-2---:R-:W-:-:S04]  /*77b0*/  FMNMX.FTZ R23, R153, R204, !PT ;  /* 0x000000cc99177209 */ /* 0x005fc80007810000 */
        /* <DEDUP_REMOVED lines=46> */
[----:B------:R-:W-:Y:S02]  /*7aa0*/  FMNMX.FTZ R204, R199, R204, !PT ;  /* 0x000000ccc7cc7209 */ /* 0x000fe40007810000 */
[----:B0-----:R-:W-:-:S03]  /*7ab0*/  FMNMX.FTZ R23, R206, R201, !PT ;  /* 0x000000c9ce177209 */ /* 0x001fc60007810000 */
[----:B------:R-:W0:Y:S04]  /*7ac0*/  SHFL.BFLY PT, R201, R204, 0x2, 0x1f ;  /* 0x0c401f00ccc97f89 */ /* 0x000e2800000e0000 */
[----:B------:R-:W1:Y:S01]  /*7ad0*/  SHFL.BFLY PT, R208, R23, 0x1, 0x1f ;  /* 0x0c201f0017d07f89 */ /* 0x000e6200000e0000 */
[----:B0-----:R-:W-:Y:S02]  /*7ae0*/  FMNMX.FTZ R205, R204, R201, !PT ;  /* 0x000000c9cccd7209 */ /* 0x001fe40007810000 */
[----:B-1----:R-:W-:-:S03]  /*7af0*/  FMNMX.FTZ R201, R23, R208, !PT ;  /* 0x000000d017c97209 */ /* 0x002fc60007810000 */
[----:B------:R-:W0:Y:S02]  /*7b00*/  SHFL.BFLY PT, R206, R205, 0x1, 0x1f ;  /* 0x0c201f00cdce7f89 */ /* 0x000e2400000e0000 */
[C---:B------:R-:W-:Y:S01]  /*7b10*/  FMUL.FTZ R207, R201.reuse, UR10 ;  /* 0x0000000ac9cf7c20 */ /* 0x040fe20008410000 */
[----:B------:R-:W-:-:S03]  /*7b20*/  FADD.FTZ R13, -R201, R13 ;  /* 0x0000000dc90d7221 */ /* 0x000fc60000010100 */
[--C-:B------:R-:W-:Y:S01]  /*7b30*/  FFMA.FTZ R23, R153, UR10, -R207.reuse ;  /* 0x0000000a99177c23 */ /* 0x100fe200080108cf */
[--C-:B------:R-:W-:Y:S01]  /*7b40*/  FFMA.FTZ R153, R156, UR10, -R207.reuse ;  /* 0x0000000a9c997c23 */ /* 0x100fe200080108cf */
[--C-:B------:R-:W-:Y:S01]  /*7b50*/  FFMA.FTZ R208, R152, UR10, -R207.reuse ;  /* 0x0000000a98d07c23 */ /* 0x100fe200080108cf */
[----:B------:R-:W-:Y:S01]  /*7b60*/  FMUL.FTZ R13, R13, UR10 ;  /* 0x0000000a0d0d7c20 */ /* 0x000fe20008410000 */
        /* <DEDUP_REMOVED lines=12> */
[----:B0-----:R-:W-:Y:S01]  /*7c30*/  FMNMX.FTZ R156, R205, R206, !PT ;  /* 0x000000cecd9c7209 */ /* 0x001fe20007810000 */
[--C-:B------:R-:W-:Y:S01]  /*7c40*/  FFMA.FTZ R206, R157, UR10, -R207.reuse ;  /* 0x0000000a9dce7c23 */ /* 0x100fe200080108cf */
[--C-:B------:R-:W-:Y:S01]  /*7c50*/  FFMA.FTZ R180, R180, UR10, -R207.reuse ;  /* 0x0000000ab4b47c23 */ /* 0x100fe200080108cf */
[--C-:B------:R-:W-:Y:S01]  /*7c60*/  FFMA.FTZ R181, R181, UR10, -R207.reuse ;  /* 0x0000000ab5b57c23 */ /* 0x100fe200080108cf */
[----:B------:R-:W-:Y:S01]  /*7c70*/  FFMA.FTZ R184, R184, UR10, -R207 ;  /* 0x0000000ab8b87c23 */ /* 0x000fe200080108cf */
[C---:B------:R-:W-:Y:S01]  /*7c80*/  FADD.FTZ R152, -R156.reuse, R209 ;  /* 0x000000d19c987221 */ /* 0x040fe20000010100 */
[----:B------:R-:W-:Y:S01]  /*7c90*/  FMUL.FTZ R211, R156, UR10 ;  /* 0x0000000a9cd37c20 */ /* 0x000fe20008410000 */
[----:B------:R-:W-:Y:S01]  /*7ca0*/  MUFU.EX2 R23, R23 ;  /* 0x0000001700177308 */ /* 0x000fe20000000800 */
[----:B------:R-:W-:Y:S01]  /*7cb0*/  FFMA.FTZ R185, R185, UR10, -R207 ;  /* 0x0000000ab9b97c23 */ /* 0x000fe200080108cf */
[----:B------:R-:W-:Y:S01]  /*7cc0*/  FMUL.FTZ R157, R152, UR10 ;  /* 0x0000000a989d7c20 */ /* 0x000fe20008410000 */
[----:B------:R-:W-:-:S02]  /*7cd0*/  @!P2 VIADD R152, R210, 0x32440 ;  /* 0x00032440d298a836 */ /* 0x000fc40000000000 */
[--C-:B-1----:R-:W-:Y:S01]  /*7ce0*/  FFMA.FTZ R208, R154, UR10, -R211.reuse ;  /* 0x0000000a9ad07c23 */ /* 0x102fe200080108d3 */
[--C-:B------:R-:W-:Y:S01]  /*7cf0*/  FFMA.FTZ R209, R155, UR10, -R211.reuse ;  /* 0x0000000a9bd17c23 */ /* 0x100fe200080108d3 */
[--C-:B------:R-:W-:Y:S01]  /*7d00*/  FFMA.FTZ R158, R158, UR10, -R211.reuse ;  /* 0x0000000a9e9e7c23 */ /* 0x100fe200080108d3 */
[--C-:B------:R-:W-:Y:S01]  /*7d10*/  FFMA.FTZ R159, R159, UR10, -R211.reuse ;  /* 0x0000000a9f9f7c23 */ /* 0x100fe200080108d3 */
[----:B------:R-:W-:Y:S01]  /*7d20*/  @!P2 PRMT R152, RZ, 0x654, R152 ;  /* 0x00000654ff98a816 */ /* 0x000fe20000000098 */
[----:B------:R3:W-:Y:S06]  /*7d30*/  BAR.ARV R202, 0x100 ;  /* 0x000400ca0000751d */ /* 0x0007ec0000002000 */
[----:B------:R0:W-:Y:S01]  /*7d40*/  @!P2 SYNCS.ARRIVE.TRANS64.RED.A1T0 RZ, [R152+URZ], RZ ;  /* 0x000000ff98ffa9a7 */ /* 0x0001e2000810043f */
[----:B------:R-:W1:Y:S01]  /*7d50*/  MUFU.EX2 R157, R157 ;  /* 0x0000009d009d7308 */ /* 0x000e620000000800 */
[-C--:B--2---:R-:W-:Y:S01]  /*7d60*/  FMUL.FTZ R24, R24, R13.reuse ;  /* 0x0000000d18187220 */ /* 0x084fe20000410000 */
        /* <DEDUP_REMOVED lines=133> */
[----:B0-----:R-:W-:Y:S01]  /*85c0*/  F2FP.BF16.F32.PACK_AB R152, R23, R204 ;  /* 0x000000cc1798723e */ /* 0x001fe200000010ff */
[--C-:B------:R-:W-:Y:S01]  /*85d0*/  FFMA.FTZ R162, R162, UR10, -R211.reuse ;  /* 0x0000000aa2a27c23 */ /* 0x100fe200080108d3 */
[----:B--2---:R-:W-:Y:S01]  /*85e0*/  F2FP.BF16.F32.PACK_AB R154, R206, R205 ;  /* 0x000000cdce9a723e */ /* 0x004fe200000010ff */
        /* <DEDUP_REMOVED lines=15> */
[--C-:B------:R-:W-:Y:S01]  /*86e0*/  FFMA.FTZ R188, R188, UR10, -R207.reuse ;  /* 0x0000000abcbc7c23 */ /* 0x100fe200080108cf */
[----:B------:R-:W-:Y:S01]  /*86f0*/  FFMA.FTZ R189, R189, UR10, -R207 ;  /* 0x0000000abdbd7c23 */ /* 0x000fe200080108cf */
[--C-:B------:R-:W-:Y:S01]  /*8700*/  FFMA.FTZ R186, R186, UR10, -R211.reuse ;  /* 0x0000000ababa7c23 */ /* 0x100fe200080108d3 */
[----:B------:R-:W0:Y:S01]  /*8710*/  MUFU.EX2 R161, R161 ;  /* 0x000000a100a17308 */ /* 0x000e220000000800 */
[--C-:B------:R-:W-:Y:S01]  /*8720*/  FFMA.FTZ R187, R187, UR10, -R211.reuse ;  /* 0x0000000abbbb7c23 */ /* 0x100fe200080108d3 */
[--C-:B------:R-:W-:Y:S01]  /*8730*/  FFMA.FTZ R190, R190, UR10, -R211.reuse ;  /* 0x0000000abebe7c23 */ /* 0x100fe200080108d3 */
[----:B------:R-:W-:Y:S01]  /*8740*/  FFMA.FTZ R191, R191, UR10, -R211 ;  /* 0x0000000abfbf7c23 */ /* 0x000fe200080108d3 */
[--C-:B------:R-:W-:Y:S01]  /*8750*/  FFMA.FTZ R192, R192, UR10, -R207.reuse ;  /* 0x0000000ac0c07c23 */ /* 0x100fe200080108cf */
[--C-:B------:R-:W-:Y:S01]  /*8760*/  FFMA.FTZ R193, R193, UR10, -R207.reuse ;  /* 0x0000000ac1c17c23 */ /* 0x100fe200080108cf */
[--C-:B------:R-:W-:Y:S01]  /*8770*/  FFMA.FTZ R196, R196, UR10, -R207.reuse ;  /* 0x0000000ac4c47c23 */ /* 0x100fe200080108cf */
[----:B------:R-:W-:Y:S01]  /*8780*/  FFMA.FTZ R197, R197, UR10, -R207 ;  /* 0x0000000ac5c57c23 */ /* 0x000fe200080108cf */
[----:B------:R-:W-:Y:S01]  /*8790*/  MUFU.EX2 R164, R164 ;  /* 0x000000a400a47308 */ /* 0x000fe20000000800 */
[--C-:B------:R-:W-:Y:S01]  /*87a0*/  FFMA.FTZ R194, R194, UR10, -R211.reuse ;  /* 0x0000000ac2c27c23 */ /* 0x100fe200080108d3 */
[----:B------:R-:W-:Y:S01]  /*87b0*/  WARPGROUP.ARRIVE ;  /* 0x00000000000079c5 */ /* 0x000fe20000000000 */
[--C-:B------:R-:W-:Y:S01]  /*87c0*/  FFMA.FTZ R195, R195, UR10, -R211.reuse ;  /* 0x0000000ac3c37c23 */ /* 0x100fe200080108d3 */
[--C-:B------:R-:W-:Y:S01]  /*87d0*/  FFMA.FTZ R198, R198, UR10, -R211.reuse ;  /* 0x0000000ac6c67c23 */ /* 0x100fe200080108d3 */
[----:B------:R-:W-:Y:S01]  /*87e0*/  FFMA.FTZ R199, R199, UR10, -R211 ;  /* 0x0000000ac7c77c23 */ /* 0x000fe200080108d3 */
[----:B------:R-:W-:Y:S01]  /*87f0*/  FFMA.FTZ R0, R13, R0, R204 ;  /* 0x000000000d007223 */ /* 0x000fe200000100cc */
[----:B------:R-:W-:Y:S01]  /*8800*/  FFMA.FTZ R12, R157, R12, R208 ;  /* 0x0000000c9d0c7223 */ /* 0x000fe200000100d0 */
[----:B------:R-:W-:Y:S01]  /*8810*/  HGMMA.64x256x16.F32.BF16 R24, R152, gdesc[UR12].tnspB, R24, gsb0 ;  /* 0x43e0000c98187df0 */ /* 0x000fe20008001818 */
[----:B------:R-:W1:Y:S01]  /*8820*/  MUFU.EX2 R165, R165 ;  /* 0x000000a500a57308 */ /* 0x000e620000000800 */
[----:B------:R-:W-:Y:S01]  /*8830*/  UIADD3 UR14, UR6, 0x80, URZ ;  /* 0x00000080060e7890 */ /* 0x000fe2000fffe03f */
[----:B------:R-:W-:Y:S01]  /*8840*/  FADD.FTZ R0, R23, R0 ;  /* 0x0000000017007221 */ /* 0x000fe20000010000 */
[----:B------:R-:W-:Y:S01]  /*8850*/  UMOV UR15, 0x40000040 ;  /* 0x40000040000f7882 */ /* 0x000fe20000000000 */
[----:B------:R-:W-:Y:S01]  /*8860*/  FADD.FTZ R209, R209, R12 ;  /* 0x0000000cd1d17221 */ /* 0x000fe20000010000 */
[----:B------:R-:W-:-:S02]  /*8870*/  @!P2 VIADD R210, R210, 0x32460 ;  /* 0x00032460d2d2a836 */ /* 0x000fc40000000000 */
[----:B------:R-:W-:Y:S01]  /*8880*/  FADD.FTZ R205, R205, R0 ;  /* 0x00000000cdcd7221 */ /* 0x000fe20000010000 */
[----:B------:R-:W-:Y:S01]  /*8890*/  IMAD.MOV.U32 R13, RZ, RZ, R201 ;  /* 0x000000ffff0d7224 */ /* 0x000fe200078e00c9 */
[----:B------:R-:W-:Y:S01]  /*88a0*/  MUFU.EX2 R162, R162 ;  /* 0x000000a200a27308 */ /* 0x000fe20000000800 */
[----:B------:R-:W-:Y:S01]  /*88b0*/  FADD.FTZ R158, R158, R209 ;  /* 0x000000d19e9e7221 */ /* 0x000fe20000010000 */
[----:B------:R-:W-:Y:S01]  /*88c0*/  FADD.FTZ R205, R206, R205 ;  /* 0x000000cdcecd7221 */ /* 0x000fe20000010000 */
[----:B------:R-:W-:Y:S01]  /*88d0*/  @!P2 PRMT R210, RZ, 0x654, R210 ;  /* 0x00000654ffd2a816 */ /* 0x000fe200000000d2 */
[----:B------:R-:W-:Y:S02]  /*88e0*/  IMAD.MOV.U32 R209, RZ, RZ, R156 ;  /* 0x000000ffffd17224 */ /* 0x000fe400078e009c */
[----:B------:R-:W-:Y:S02]  /*88f0*/  FADD.FTZ R159, R159, R158 ;  /* 0x0000009e9f9f7221 */ /* 0x000fe40000010000 */
[----:B------:R-:W2:Y:S08]  /*8900*/  MUFU.EX2 R163, R163 ;  /* 0x000000a300a37308 */ /* 0x000eb00000000800 */
[----:B------:R-:W-:Y:S08]  /*8910*/  MUFU.EX2 R166, R166 ;  /* 0x000000a600a67308 */ /* 0x000ff00000000800 */
[----:B------:R-:W4:Y:S08]  /*8920*/  MUFU.EX2 R167, R167 ;  /* 0x000000a700a77308 */ /* 0x000f300000000800 */
[----:B------:R-:W-:Y:S08]  /*8930*/  MUFU.EX2 R168, R168 ;  /* 0x000000a800a87308 */ /* 0x000ff00000000800 */
[----:B------:R-:W5:Y:S08]  /*8940*/  MUFU.EX2 R169, R169 ;  /* 0x000000a900a97308 */ /* 0x000f700000000800 */
[----:B------:R-:W-:Y:S08]  /*8950*/  MUFU.EX2 R172, R172 ;  /* 0x000000ac00ac7308 */ /* 0x000ff00000000800 */
[----:B------:R-:W3:Y:S08]  /*8960*/  MUFU.EX2 R173, R173 ;  /* 0x000000ad00ad7308 */ /* 0x000ef00000000800 */
        /* <DEDUP_REMOVED lines=24> */
[----:B------:R-:W-:Y:S01]  /*8af0*/  MUFU.EX2 R194, R194 ;  /* 0x000000c200c27308 */ /* 0x000fe20000000800 */
[----:B------:R-:W-:-:S02]  /*8b00*/  WARPGROUP.DEPBAR.LE gsb0, 0x0 ;  /* 0x00008000000079c5 */ /* 0x000fc40000010000 */
[----:B0-----:R-:W-:-:S05]  /*8b10*/  F2FP.BF16.F32.PACK_AB R152, R161, R160 ;  /* 0x000000a0a198723e */ /* 0x001fca00000010ff */
[----:B------:R-:W0:Y:S01]  /*8b20*/  MUFU.EX2 R195, R195 ;  /* 0x000000c300c37308 */ /* 0x000e220000000800 */
[----:B-1----:R-:W-:Y:S01]  /*8b30*/  F2FP.BF16.F32.PACK_AB R154, R165, R164 ;  /* 0x000000a4a59a723e */ /* 0x002fe200000010ff */
[----:B------:R-:W-:Y:S01]  /*8b40*/  FADD.FTZ R160, R160, R205 ;  /* 0x000000cda0a07221 */ /* 0x000fe20000010000 */
[----:B--2---:R-:W-:Y:S01]  /*8b50*/  F2FP.BF16.F32.PACK_AB R153, R163, R162 ;  /* 0x000000a2a399723e */ /* 0x004fe200000010ff */
[----:B------:R-:W-:Y:S01]  /*8b60*/  FADD.FTZ R162, R162, R159 ;  /* 0x0000009fa2a27221 */ /* 0x000fe20000010000 */
[----:B----4-:R-:W-:Y:S01]  /*8b70*/  F2FP.BF16.F32.PACK_AB R155, R167, R166 ;  /* 0x000000a6a79b723e */ /* 0x010fe200000010ff */
        /* <DEDUP_REMOVED lines=8> */
[----:B------:R-:W1:Y:S01]  /*8c00*/  MUFU.EX2 R199, R199 ;  /* 0x000000c700c77308 */ /* 0x000e620000000800 */
[----:B------:R-:W-:Y:S01]  /*8c10*/  UMOV UR15, 0x40000040 ;  /* 0x40000040000f7882 */ /* 0x000fe20000000000 */
[----:B------:R-:W-:Y:S01]  /*8c20*/  FADD.FTZ R165, R165, R164 ;  /* 0x000000a4a5a57221 */ /* 0x000fe20000010000 */
[----:B------:R-:W-:Y:S01]  /*8c30*/  FADD.FTZ R167, R167, R166 ;  /* 0x000000a6a7a77221 */ /* 0x000fe20000010000 */
[----:B------:R-:W-:Y:S02]  /*8c40*/  WARPGROUP.DEPBAR.LE gsb0, 0x0 ;  /* 0x00008000000079c5 */ /* 0x000fe40000010000 */
[----:B-----5:R-:W-:Y:S01]  /*8c50*/  F2FP.BF16.F32.PACK_AB R152, R169, R168 ;  /* 0x000000a8a998723e */ /* 0x020fe200000010ff */
[----:B------:R-:W-:Y:S01]  /*8c60*/  FADD.FTZ R168, R168, R165 ;  /* 0x000000a5a8a87221 */ /* 0x000fe20000010000 */
[----:B---3--:R-:W-:-:S02]  /*8c70*/  F2FP.BF16.F32.PACK_AB R154, R173, R172 ;  /* 0x000000acad9a723e */ /* 0x008fc400000010ff */
[----:B------:R-:W-:Y:S01]  /*8c80*/  F2FP.BF16.F32.PACK_AB R153, R171, R170 ;  /* 0x000000aaab99723e */ /* 0x000fe200000010ff */
[----:B------:R-:W-:Y:S01]  /*8c90*/  FADD.FTZ R170, R170, R167 ;  /* 0x000000a7aaaa7221 */ /* 0x000fe20000010000 */
[----:B------:R-:W-:Y:S01]  /*8ca0*/  F2FP.BF16.F32.PACK_AB R155, R175, R174 ;  /* 0x000000aeaf9b723e */ /* 0x000fe200000010ff */
[----:B------:R-:W-:Y:S02]  /*8cb0*/  FADD.FTZ R169, R169, R168 ;  /* 0x000000a8a9a97221 */ /* 0x000fe40000010000 */
[----:B------:R-:W-:Y:S01]  /*8cc0*/  FADD.FTZ R171, R171, R170 ;  /* 0x000000aaabab7221 */ /* 0x000fe20000010000 */
[----:B------:R-:W-:Y:S01]  /*8cd0*/  WARPGROUP.ARRIVE ;  /* 0x00000000000079c5 */ /* 0x000fe20000000000 */
[----:B------:R-:W-:Y:S02]  /*8ce0*/  FADD.FTZ R172, R172, R169 ;  /* 0x000000a9acac7221 */ /* 0x000fe40000010000 */
[----:B------:R-:W-:Y:S02]  /*8cf0*/  FADD.FTZ R174, R174, R171 ;  /* 0x000000abaeae7221 */ /* 0x000fe40000010000 */
[----:B------:R-:W-:-:S05]  /*8d00*/  FADD.FTZ R173, R173, R172 ;  /* 0x000000acadad7221 */ /* 0x000fca0000010000 */
[----:B------:R-:W-:Y:S01]  /*8d10*/  HGMMA.64x256x16.F32.BF16 R24, R152, gdesc[UR12].tnspB, R24, gsb0 ;  /* 0x43e0000c98187df0 */ /* 0x000fe20008001818 */
[----:B------:R-:W-:Y:S01]  /*8d20*/  UIADD3 UR14, UR6, 0x180, URZ ;  /* 0x00000180060e7890 */ /* 0x000fe2000fffe03f */
[----:B------:R-:W-:Y:S01]  /*8d30*/  FADD.FTZ R175, R175, R174 ;  /* 0x000000aeafaf7221 */ /* 0x000fe20000010000 */
[----:B------:R-:W-:Y:S01]  /*8d40*/  UMOV UR15, 0x40000040 ;  /* 0x40000040000f7882 */ /* 0x000fe20000000000 */
[----:B------:R-:W-:Y:S02]  /*8d50*/  WARPGROUP.DEPBAR.LE gsb0, 0x0 ;  /* 0x00008000000079c5 */ /* 0x000fe40000010000 */
[----:B------:R-:W-:Y:S01]  /*8d60*/  F2FP.BF16.F32.PACK_AB R152, R177, R176 ;  /* 0x000000b0b198723e */ /* 0x000fe200000010ff */
[----:B------:R-:W-:Y:S01]  /*8d70*/  FADD.FTZ R176, R176, R173 ;  /* 0x000000adb0b07221 */ /* 0x000fe20000010000 */
[----:B------:R-:W-:Y:S02]  /*8d80*/  F2FP.BF16.F32.PACK_AB R154, R181, R180 ;  /* 0x000000b4b59a723e */ /* 0x000fe400000010ff */
        /* <DEDUP_REMOVED lines=11> */
[----:B------:R-:W-:Y:S01]  /*8e40*/  FADD.FTZ R183, R183, R182 ;  /* 0x000000b6b7b77221 */ /* 0x000fe20000010000 */
[----:B------:R-:W-:Y:S01]  /*8e50*/  UMOV UR15, 0x40000040 ;  /* 0x40000040000f7882 */ /* 0x000fe20000000000 */
[----:B------:R-:W-:Y:S01]  /*8e60*/  UIADD3 UR6, UR6, 0x280, URZ ;  /* 0x0000028006067890 */ /* 0x000fe2000fffe03f */
        /* <DEDUP_REMOVED lines=16> */
[----:B------:R-:W-:Y:S01]  /*8f70*/  FADD.FTZ R191, R191, R190 ;  /* 0x000000bebfbf7221 */ /* 0x000fe20000010000 */
[----:B------:R-:W-:Y:S02]  /*8f80*/  WARPGROUP.DEPBAR.LE gsb0, 0x0 ;  /* 0x00008000000079c5 */ /* 0x000fe40000010000 */
[----:B------:R-:W-:Y:S01]  /*8f90*/  F2FP.BF16.F32.PACK_AB R152, R193, R192 ;  /* 0x000000c0c198723e */ /* 0x000fe200000010ff */
[----:B------:R-:W-:Y:S01]  /*8fa0*/  FADD.FTZ R192, R192, R189 ;  /* 0x000000bdc0c07221 */ /* 0x000fe20000010000 */
[----:B------:R-:W-:Y:S02]  /*8fb0*/  F2FP.BF16.F32.PACK_AB R154, R197, R196 ;  /* 0x000000c4c59a723e */ /* 0x000fe400000010ff */
[----:B0-----:R-:W-:Y:S01]  /*8fc0*/  F2FP.BF16.F32.PACK_AB R153, R195, R194 ;  /* 0x000000c2c399723e */ /* 0x001fe200000010ff */
        /* <DEDUP_REMOVED lines=9> */
[----:B------:R-:W-:Y:S02]  /*9060*/  FADD.FTZ R12, R199, R12 ;  /* 0x0000000cc70c7221 */ /* 0x000fe40000010000 */
[----:B------:R-:W-:Y:S02]  /*9070*/  WARPGROUP.DEPBAR.LE gsb0, 0x0 ;  /* 0x00008000000079c5 */ /* 0x000fe40000010000 */
[----:B------:R2:W-:Y:S01]  /*9080*/  @!P2 SYNCS.ARRIVE.TRANS64.RED.A1T0 RZ, [R210+URZ], RZ ;  /* 0x000000ffd2ffa9a7 */ /* 0x0005e2000810043f */
[----:B------:R-:W-:Y:S05]  /*9090*/  @P1 BRA `(.L_x_4433) ;  /* 0xffffffdc00581947 */ /* 0x000fea000383ffff */
.L_x_4424:
[----:B------:R-:W3:Y:S01]  /*90a0*/  SHFL.BFLY PT, R3, R0, 0x2, 0x1f ;  /* 0x0c401f0000037f89 */ /* 0x000ee200000e0000 */
[----:B------:R-:W-:-:S03]  /*90b0*/  PLOP3.LUT P0, PT, PT, PT, PT, 0x8, 0x0 ;  /* 0x000000000000781c */ /* 0x000fc60003f0e170 */
[----:B------:R-:W4:Y:S01]  /*90c0*/  SHFL.BFLY PT, R5, R12, 0x2, 0x1f ;  /* 0x0c401f000c057f89 */ /* 0x000f2200000e0000 */
[----:B------:R-:W5:Y:S01]  /*90d0*/  S2R R23, SR_TID.X ;  /* 0x0000000000177919 */ /* 0x000f620000002100 */
[----:B---3--:R-:W-:Y:S01]  /*90e0*/  FADD.FTZ R3, R3, R0 ;  /* 0x0000000003037221 */ /* 0x008fe20000010000 */
[----:B------:R-:W-:Y:S02]  /*90f0*/  IMAD.MOV.U32 R0, RZ, RZ, RZ ;  /* 0x000000ffff007224 */ /* 0x000fe400078e00ff */
[----:B----4-:R-:W-:Y:S02]  /*9100*/  FADD.FTZ R5, R5, R12 ;  /* 0x0000000c05057221 */ /* 0x010fe40000010000 */
[----:B------:R-:W3:Y:S04]  /*9110*/  SHFL.BFLY PT, R2, R3, 0x1, 0x1f ;  /* 0x0c201f0003027f89 */ /* 0x000ee800000e0000 */
[----:B------:R-:W4:Y:S01]  /*9120*/  SHFL.BFLY PT, R4, R5, 0x1, 0x1f ;  /* 0x0c201f0005047f89 */ /* 0x000f2200000e0000 */
[----:B-----5:R-:W-:Y:S01]  /*9130*/  SHF.R.U32.HI R23, RZ, 0x7, R23 ;  /* 0x00000007ff177819 */ /* 0x020fe20000011617 */
[----:B---3--:R-:W-:-:S03]  /*9140*/  FADD.FTZ R8, R3, R2 ;  /* 0x0000000203087221 */ /* 0x008fc60000010000 */
[----:B------:R-:W-:Y:S01]  /*9150*/  IADD3 R3, -R23, 0xb, RZ ;  /* 0x0000000b17037810 */ /* 0x000fe20007ffe1ff */
[----:B------:R-:W-:Y:S02]  /*9160*/  IMAD.MOV.U32 R2, RZ, RZ, RZ ;  /* 0x000000ffff027224 */ /* 0x000fe400078e00ff */
[----:B----4-:R-:W-:Y:S02]  /*9170*/  FADD.FTZ R4, R5, R4 ;  /* 0x0000000405047221 */ /* 0x010fe40000010000 */
[----:B------:R3:W-:Y:S08]  /*9180*/  BAR.ARV R3, 0x100 ;  /* 0x000400030000751d */ /* 0x0007f00000002000 */
[----:B------:R-:W-:Y:S06]  /*9190*/  BAR.ARV 0x8, 0x180 ;  /* 0x0206000000007b1d */ /* 0x000fec0000002000 */
[----:B------:R-:W-:Y:S01]  /*91a0*/  FSETP.NE.FTZ.AND P1, PT, R8, RZ, PT ;  /* 0x000000ff0800720b */ /* 0x000fe20003f35000 */
[----:B---3--:R-:W-:Y:S01]  /*91b0*/  IMAD.MOV.U32 R3, RZ, RZ, -0x800000 ;  /* 0xff800000ff037424 */ /* 0x008fe200078e00ff */
[----:B------:R-:W-:-:S11]  /*91c0*/  FSETP.NE.FTZ.AND P2, PT, R4, RZ, PT ;  /* 0x000000ff0400720b */ /* 0x000fd60003f55000 */
[----:B------:R-:W3:Y:S08]  /*91d0*/  @P1 MUFU.LG2 R6, R8 ;  /* 0x0000000800061308 */ /* 0x000ef00000000c00 */
[----:B------:R-:W4:Y:S08]  /*91e0*/  @P2 MUFU.LG2 R7, R4 ;  /* 0x0000000400072308 */ /* 0x000f300000000c00 */
[----:B------:R5:W0:Y:S01]  /*91f0*/  @P1 MUFU.RCP R2, R8 ;  /* 0x0000000800021308 */ /* 0x000a220000001000 */
[----:B---3--:R-:W-:-:S07]  /*9200*/  @P1 FMUL.FTZ R5, R6, 0.69314718246459960938 ;  /* 0x3f31721806051820 */ /* 0x008fce0000410000 */
[----:B------:R3:W1:Y:S01]  /*9210*/  @P2 MUFU.RCP R0, R4 ;  /* 0x0000000400002308 */ /* 0x0006620000001000 */
[----:B-----5:R-:W-:Y:S02]  /*9220*/  IMAD.U32 R8, RZ, RZ, UR10 ;  /* 0x0000000aff087e24 */ /* 0x020fe4000f8e00ff */
[----:B----4-:R-:W-:Y:S02]  /*9230*/  @P2 FMUL.FTZ R7, R7, 0.69314718246459960938 ;  /* 0x3f31721807072820 */ /* 0x010fe40000410000 */
[----:B------:R-:W-:Y:S01]  /*9240*/  @P2 FMUL.FTZ R8, R8, 0.69314718246459960938 ;  /* 0x3f31721808082820 */ /* 0x000fe20000410000 */
[----:B---3--:R-:W-:Y:S02]  /*9250*/  IMAD.U32 R4, RZ, RZ, UR10 ;  /* 0x0000000aff047e24 */ /* 0x008fe4000f8e00ff */
[-C--:B0-----:R-:W-:Y:S01]  /*9260*/  FMUL.FTZ R24, R24, R2.reuse ;  /* 0x0000000218187220 */ /* 0x081fe20000410000 */
        /* <DEDUP_REMOVED lines=131> */
.L_x_4402:
[----:B------:R-:W-:Y:S05]  /*9aa0*/  @P0 BRA `(.L_x_4434) ;  /* 0x0000002000640947 */ /* 0x000fea0003800000 */
[----:B------:R-:W3:Y:S01]  /*9ab0*/  LDL R0, [R1] ;  /* 0x0000000001007983 */ /* 0x000ee20000100800 */
[----:B------:R-:W0:Y:S01]  /*9ac0*/  LDC R8, c[0x0][0xce8] ;  /* 0x00033a00ff087b82 */ /* 0x000e220000000800 */
[----:B------:R-:W-:Y:S01]  /*9ad0*/  ULDC.64 UR8, c[0x0][0xcd0] ;  /* 0x0003340000087ab9 */ /* 0x000fe20000000a00 */
[----:B------:R-:W-:Y:S01]  /*9ae0*/  ULDC.64 UR14, c[0x0][0x208] ;  /* 0x00008200000e7ab9 */ /* 0x000fe20000000a00 */
[----:B------:R-:W1:Y:S01]  /*9af0*/  S2R R22, SR_CTAID.X ;  /* 0x0000000000167919 */ /* 0x000e620000002500 */
[----:B------:R-:W-:Y:S04]  /*9b00*/  BSSY B0, `(.L_x_4435) ;  /* 0x000014d000007945 */ /* 0x000fe80003800000 */
[----:B------:R-:W4:Y:S08]  /*9b10*/  S2UR UR12, SR_CTAID.Z ;  /* 0x00000000000c79c3 */ /* 0x000f300000002700 */
[----:B------:R-:W5:Y:S08]  /*9b20*/  LDC.64 R18, c[0x0][0xcd8] ;  /* 0x00033600ff127b82 */ /* 0x000f700000000a00 */
[----:B------:R-:W-:Y:S01]  /*9b30*/  BAR.SYNC.DEFER_BLOCKING 0x1, 0x100 ;  /* 0x0044000000007b1d */ /* 0x000fe20000010000 */
[----:B0-----:R-:W-:-:S07]  /*9b40*/  ISETP.NE.AND P0, PT, R8, 0x1, PT ;  /* 0x000000010800780c */ /* 0x001fce0003f05270 */
[----:B------:R-:W0:Y:S01]  /*9b50*/  S2UR UR11, SR_CTAID.Y ;  /* 0x00000000000b79c3 */ /* 0x000e220000002600 */
[----:B----4-:R-:W-:-:S07]  /*9b60*/  USHF.R.S32.HI UR10, URZ, 0x1f, UR12 ;  /* 0x0000001f3f0a7899 */ /* 0x010fce000801140c */
[----:B------:R-:W0:Y:S08]  /*9b70*/  LDC R23, c[0x0][0xd50] ;  /* 0x00035400ff177b82 */ /* 0x000e300000000800 */
[----:B------:R-:W4:Y:S08]  /*9b80*/  @P0 LDC R14, c[0x0][0xcec] ;  /* 0x00033b00ff0e0b82 */ /* 0x000f300000000800 */
[----:B------:R-:W2:Y:S08]  /*9b90*/  LDC.64 R20, c[0x0][0xc40] ;  /* 0x00031000ff147b82 */ /* 0x000eb00000000a00 */
[----:B------:R-:W2:Y:S08]  /*9ba0*/  @P0 LDC R152, c[0x0][0xcec] ;  /* 0x00033b00ff980b82 */ /* 0x000eb00000000800 */
[----:B------:R-:W2:Y:S08]  /*9bb0*/  @P0 LDC R17, c[0x0][0xcf0] ;  /* 0x00033c00ff110b82 */ /* 0x000eb00000000800 */
[----:B------:R-:W2:Y:S01]  /*9bc0*/  @P0 LDC R153, c[0x0][0xcf0] ;  /* 0x00033c00ff990b82 */ /* 0x000ea20000000800 */
[----:B---3--:R-:W-:-:S02]  /*9bd0*/  R2UR UR13, R0 ;  /* 0x00000000000d72ca */ /* 0x008fc400000e0000 */
[----:B------:R-:W3:Y:S11]  /*9be0*/  S2R R0, SR_TID.X ;  /* 0x0000000000007919 */ /* 0x000ef60000002100 */
[----:B------:R-:W-:-:S02]  /*9bf0*/  USHF.R.S32.HI UR7, URZ, 0x1f, UR13 ;  /* 0x0000001f3f077899 */ /* 0x000fc4000801140d */
[----:B------:R-:W-:Y:S02]  /*9c00*/  UIMAD.WIDE.U32 UR4, UR13, UR8, URZ ;  /* 0x000000080d0472a5 */ /* 0x000fe4000f8e003f */
[----:B------:R-:W-:-:S04]  /*9c10*/  UIMAD UR6, UR7, UR8, URZ ;  /* 0x00000008070672a4 */ /* 0x000fc8000f8e023f */
[----:B------:R-:W-:-:S03]  /*9c20*/  UIMAD UR6, UR13, UR9, UR6 ;  /* 0x000000090d0672a4 */ /* 0x000fc6000f8e0206 */
[----:B------:R-:W-:Y:S01]  /*9c30*/  ULDC.64 UR8, c[0x0][0xc38] ;  /* 0x00030e0000087ab9 */ /* 0x000fe20000000a00 */
[----:B------:R-:W-:Y:S02]  /*9c40*/  UIADD3 UR6, UR5, UR6, URZ ;  /* 0x0000000605067290 */ /* 0x000fe4000fffe03f */
[----:B------:R-:W-:Y:S01]  /*9c50*/  UIMAD UR7, UR7, UR8, URZ ;  /* 0x00000008070772a4 */ /* 0x000fe2000f8e023f */
[----:B---3--:R-:W-:-:S05]  /*9c60*/  VIADD R5, R0, 0xffffff80 ;  /* 0xffffff8000057836 */ /* 0x008fca0000000000 */
[----:B------:R-:W-:-:S04]  /*9c70*/  SHF.R.S32.HI R4, RZ, 0x1f, R5 ;  /* 0x0000001fff047819 */ /* 0x000fc80000011405 */
[CC--:B------:R-:W-:Y:S02]  /*9c80*/  LEA.HI R6, R4.reuse, R5.reuse, RZ, 0x7 ;  /* 0x0000000504067211 */ /* 0x0c0fe400078f38ff */
[----:B------:R-:W-:Y:S02]  /*9c90*/  LEA.HI R13, R4, R5, RZ, 0x2 ;  /* 0x00000005040d7211 */ /* 0x000fe400078f10ff */
[----:B------:R-:W-:Y:S02]  /*9ca0*/  LOP3.LUT R0, R6, 0xffffff80, RZ, 0xc0, !PT ;  /* 0xffffff8006007812 */ /* 0x000fe400078ec0ff */
[----:B------:R-:W-:-:S03]  /*9cb0*/  SHF.R.S32.HI R7, RZ, 0x7, R6 ;  /* 0x00000007ff077819 */ /* 0x000fc60000011406 */
[----:B------:R-:W-:Y:S01]  /*9cc0*/  IMAD.IADD R0, R5, 0x1, -R0 ;  /* 0x0000000105007824 */ /* 0x000fe200078e0a00 */
[----:B------:R-:W-:Y:S02]  /*9cd0*/  LEA.HI R4, R6, R7, RZ, 0x1 ;  /* 0x0000000706047211 */ /* 0x000fe400078f08ff */
[----:B------:R-:W-:Y:S02]  /*9ce0*/  LOP3.LUT R6, R13, 0xfffffffc, RZ, 0xc0, !PT ;  /* 0xfffffffc0d067812 */ /* 0x000fe400078ec0ff */
[----:B------:R-:W-:Y:S02]  /*9cf0*/  SHF.R.S32.HI R9, RZ, 0x1f, R0 ;  /* 0x0000001fff097819 */ /* 0x000fe40000011400 */
[----:B------:R-:W-:Y:S01]  /*9d00*/  LOP3.LUT R4, R4, 0x3fffffe, RZ, 0xc0, !PT ;  /* 0x03fffffe04047812 */ /* 0x000fe200078ec0ff */
[----:B------:R-:W-:Y:S01]  /*9d10*/  IMAD.IADD R5, R5, 0x1, -R6 ;  /* 0x0000000105057824 */ /* 0x000fe200078e0a06 */
[CC--:B------:R-:W-:Y:S02]  /*9d20*/  LEA.HI R10, R9.reuse, R0.reuse, RZ, 0x2 ;  /* 0x00000000090a7211 */ /* 0x0c0fe400078f10ff */
[----:B------:R-:W-:Y:S01]  /*9d30*/  LEA.HI R9, R9, R0, RZ, 0x5 ;  /* 0x0000000009097211 */ /* 0x000fe200078f28ff */
[----:B------:R-:W-:Y:S01]  /*9d40*/  IMAD.IADD R6, R7, 0x1, -R4 ;  /* 0x0000000107067824 */ /* 0x000fe200078e0a04 */
[----:B------:R-:W-:-:S02]  /*9d50*/  SHF.R.S32.HI R11, RZ, 0x2, R10 ;  /* 0x00000002ff0b7819 */ /* 0x000fc4000001140a */
[----:B------:R-:W-:Y:S02]  /*9d60*/  SHF.R.S32.HI R12, RZ, 0x1f, R10 ;  /* 0x0000001fff0c7819 */ /* 0x000fe4000001140a */
[----:B------:R-:W-:Y:S02]  /*9d70*/  LEA.HI R7, R5, R5, RZ, 0x1 ;  /* 0x0000000505077211 */ /* 0x000fe400078f08ff */
[----:B------:R-:W-:-:S04]  /*9d80*/  LEA.HI R12, R12, R11, RZ, 0x3 ;  /* 0x0000000b0c0c7211 */ /* 0x000fc800078f18ff */
[----:B------:R-:W-:-:S05]  /*9d90*/  LOP3.LUT R12, R12, 0xfffffff8, RZ, 0xc0, !PT ;  /* 0xfffffff80c0c7812 */ /* 0x000fca00078ec0ff */
        /* <DEDUP_REMOVED lines=12> */
[----:B------:R-:W-:Y:S01]  /*9e60*/  IMAD R16, RZ, RZ, -UR13 ;  /* 0x8000000dff107e24 */ /* 0x000fe2000f8e02ff */
[----:B------:R-:W-:Y:S01]  /*9e70*/  UIADD3 UR6, UR5, UR6, URZ ;  /* 0x0000000605067290 */ /* 0x000fe2000fffe03f */
[----:B-----5:R-:W-:Y:S01]  /*9e80*/  IMAD R12, R18, UR10, RZ ;  /* 0x0000000a120c7c24 */ /* 0x020fe2000f8e02ff */
[----:B------:R-:W-:Y:S01]  /*9e90*/  ULDC.64 UR8, c[0x0][0xc28] ;  /* 0x00030a0000087ab9 */ /* 0x000fe20000000a00 */
[----:B-1----:R-:W-:Y:S02]  /*9ea0*/  IMAD R11, R22, 0x80, R6 ;  /* 0x00000080160b7824 */ /* 0x002fe400078e0206 */
[----:B0-----:R-:W-:Y:S02]  /*9eb0*/  IMAD R23, R23, R16, UR11 ;  /* 0x0000000b17177e24 */ /* 0x001fe4000f8e0210 */
[----:B------:R-:W-:Y:S02]  /*9ec0*/  IMAD R15, R19, UR12, R12 ;  /* 0x0000000c130f7c24 */ /* 0x000fe4000f8e020c */
[----:B------:R-:W-:Y:S01]  /*9ed0*/  IMAD.WIDE.U32 R4, R18, UR12, R4 ;  /* 0x0000000c12047c25 */ /* 0x000fe2000f8e0004 */
[----:B------:R-:W-:-:S03]  /*9ee0*/  SHF.R.S32.HI R16, RZ, 0x1f, R23 ;  /* 0x0000001fff107819 */ /* 0x000fc60000011417 */
[----:B----4-:R-:W-:-:S04]  /*9ef0*/  @P0 IMAD.HI.U32 R12, R11, R14, RZ ;  /* 0x0000000e0b0c0227 */ /* 0x010fc800078e00ff */
[----:B------:R-:W-:Y:S02]  /*9f00*/  IMAD.U32 R7, RZ, RZ, UR5 ;  /* 0x00000005ff077e24 */ /* 0x000fe4000f8e00ff */
[----:B------:R-:W-:Y:S01]  /*9f10*/  IMAD.U32 R6, RZ, RZ, UR4 ;  /* 0x00000004ff067e24 */ /* 0x000fe2000f8e00ff */
[----:B------:R-:W-:Y:S01]  /*9f20*/  ULDC.64 UR4, c[0x0][0xce0] ;  /* 0x0003380000047ab9 */ /* 0x000fe20000000a00 */
[----:B------:R-:W-:Y:S01]  /*9f30*/  IMAD.U32 R7, RZ, RZ, UR6 ;  /* 0x00000006ff077e24 */ /* 0x000fe2000f8e00ff */
[----:B------:R-:W-:Y:S01]  /*9f40*/  ULDC.64 UR6, c[0x0][0xc48] ;  /* 0x0003120000067ab9 */ /* 0x000fe20000000a00 */
[----:B------:R-:W-:Y:S02]  /*9f50*/  IMAD.IADD R5, R5, 0x1, R15 ;  /* 0x0000000105057824 */ /* 0x000fe400078e020f */
[----:B--2---:R-:W-:Y:S02]  /*9f60*/  IMAD R14, R20, UR10, RZ ;  /* 0x0000000a140e7c24 */ /* 0x004fe4000f8e02ff */
[----:B------:R-:W-:-:S04]  /*9f70*/  @P0 IMAD.HI.U32 R152, R11, R152, RZ ;  /* 0x000000980b980227 */ /* 0x000fc800078e00ff */
        /* <DEDUP_REMOVED lines=88> */
[C---:B------:R-:W-:Y:S01]  /*a500*/  VIADD R22, R0.reuse, 0x50 ;  /* 0x0000005000167836 */ /* 0x040fe20000000000 */
[----:B------:R-:W-:Y:S01]  /*a510*/  @!P4 LEA.HI R3, R3, R3, RZ, 0x1 ;  /* 0x000000030303c211 */ /* 0x000fe200078f08ff */
[----:B------:R-:W-:Y:S01]  /*a520*/  VIADD R23, R0, 0x58 ;  /* 0x0000005800177836 */ /* 0x000fe20000000000 */
        /* <DEDUP_REMOVED lines=18> */
[----:B0-----:R-:W-:Y:S01]  /*a650*/  VIADD R24, R0, 0x60 ;  /* 0x0000006000187836 */ /* 0x001fe20000000000 */
[----:B------:R-:W-:Y:S02]  /*a660*/  @!P1 LEA.HI R17, R17, R17, RZ, 0x1 ;  /* 0x0000001111119211 */ /* 0x000fe400078f08ff */
        /* <DEDUP_REMOVED lines=10> */
[----:B--2---:R-:W-:Y:S01]  /*a710*/  @!P2 LOP3.LUT R13, R18, 0xfffffffe, RZ, 0xc0, !PT ;  /* 0xfffffffe120da812 */ /* 0x004fe200078ec0ff */
[----:B------:R1:W-:Y:S01]  /*a720*/  @!P1 ST.E.64 desc[UR6][R10.64], R44 ;  /* 0x0000002c0a009985 */ /* 0x0003e2000c101b06 */
[----:B------:R-:W-:Y:S01]  /*a730*/  @!P3 LOP3.LUT R19, R19, 0xfffffffe, RZ, 0xc0, !PT ;  /* 0xfffffffe1313b812 */ /* 0x000fe200078ec0ff */
[----:B------:R-:W-:Y:S01]  /*a740*/  VIADD R18, R0, 0x68 ;  /* 0x0000006800127836 */ /* 0x000fe20000000000 */
[----:B---3--:R-:W-:Y:S01]  /*a750*/  @!P4 LOP3.LUT R15, R20, 0xfffffffe, RZ, 0xc0, !PT ;  /* 0xfffffffe140fc812 */ /* 0x008fe200078ec0ff */
[----:B------:R-:W-:Y:S01]  /*a760*/  VIADD R20, R0, 0x78 ;  /* 0x0000007800147836 */ /* 0x000fe20000000000 */
[----:B------:R-:W-:-:S02]  /*a770*/  @!P5 LOP3.LUT R21, R21, 0xfffffffe, RZ, 0xc0, !PT ;  /* 0xfffffffe1515d812 */ /* 0x000fc400078ec0ff */
[----:B------:R-:W-:Y:S01]  /*a780*/  @!P6 LOP3.LUT R17, R22, 0xfffffffe, RZ, 0xc0, !PT ;  /* 0xfffffffe1611e812 */ /* 0x000fe200078ec0ff */
        /* <DEDUP_REMOVED lines=19> */
[----:B------:R-:W-:Y:S02]  /*a8c0*/  @!P0 LEA.HI R24, R24, R24, RZ, 0x1 ;  /* 0x0000001818188211 */ /* 0x000fe400078f08ff */
        /* <DEDUP_REMOVED lines=44> */
[----:B0-----:R-:W-:Y:S02]  /*ab90*/  @!P0 LOP3.LUT R3, R23, 0xfffffffe, RZ, 0xc0, !PT ;  /* 0xfffffffe17038812 */ /* 0x001fe400078ec0ff */
[----:B------:R-:W-:Y:S02]  /*aba0*/  @!P2 LEA.HI R18, R18, R18, RZ, 0x1 ;  /* 0x000000121212a211 */ /* 0x000fe400078f08ff */
[----:B-1----:R-:W-:Y:S01]  /*abb0*/  @!P1 LOP3.LUT R11, R24, 0xfffffffe, RZ, 0xc0, !PT ;  /* 0xfffffffe180b9812 */ /* 0x002fe200078ec0ff */
[--C-:B------:R-:W-:Y:S01]  /*abc0*/  @!P0 IMAD.WIDE R2, R3, 0x4, R4.reuse ;  /* 0x0000000403028825 */ /* 0x100fe200078e0204 */
[----:B------:R-:W-:Y:S02]  /*abd0*/  @!P4 LEA.HI R20, R20, R20, RZ, 0x1 ;  /* 0x000000141414c211 */ /* 0x000fe400078f08ff */
[----:B--2---:R-:W-:Y:S01]  /*abe0*/  @!P2 LOP3.LUT R13, R18, 0xfffffffe, RZ, 0xc0, !PT ;  /* 0xfffffffe120da812 */ /* 0x004fe200078ec0ff */
[--C-:B------:R-:W-:Y:S01]  /*abf0*/  @!P1 IMAD.WIDE R10, R11, 0x4, R4.reuse ;  /* 0x000000040b0a9825 */ /* 0x100fe200078e0204 */
[----:B------:R-:W-:Y:S01]  /*ac00*/  @!P3 LEA.HI R19, R19, R19, RZ, 0x1 ;  /* 0x000000131313b211 */ /* 0x000fe200078f08ff */
[----:B------:R0:W-:Y:S01]  /*ac10*/  @!P0 ST.E.64 desc[UR6][R2.64], R96 ;  /* 0x0000006002008985 */ /* 0x0001e2000c101b06 */
[----:B------:R-:W-:Y:S01]  /*ac20*/  @!P5 LEA.HI R21, R21, R21, RZ, 0x1 ;  /* 0x000000151515d211 */ /* 0x000fe200078f08ff */
[----:B------:R-:W-:Y:S01]  /*ac30*/  @!P2 IMAD.WIDE R12, R13, 0x4, R4 ;  /* 0x000000040d0ca825 */ /* 0x000fe200078e0204 */
[----:B------:R-:W-:Y:S01]  /*ac40*/  @!P3 LOP3.LUT R19, R19, 0xfffffffe, RZ, 0xc0, !PT ;  /* 0xfffffffe1313b812 */ /* 0x000fe200078ec0ff */
[----:B------:R1:W-:Y:S01]  /*ac50*/  @!P1 ST.E.64 desc[UR6][R10.64], R100 ;  /* 0x000000640a009985 */ /* 0x0003e2000c101b06 */
[----:B------:R-:W-:Y:S01]  /*ac60*/  @!P6 LEA.HI R22, R22, R22, RZ, 0x1 ;  /* 0x000000161616e211 */ /* 0x000fe200078f08ff */
[----:B------:R-:W-:Y:S01]  /*ac70*/  VIADD R18, R0, 0xc8 ;  /* 0x000000c800127836 */ /* 0x000fe20000000000 */
[----:B---3--:R-:W-:Y:S01]  /*ac80*/  @!P4 LOP3.LUT R15, R20, 0xfffffffe, RZ, 0xc0, !PT ;  /* 0xfffffffe140fc812 */ /* 0x008fe200078ec0ff */
[----:B------:R-:W-:Y:S01]  /*ac90*/  @!P2 ST.E.64 desc[UR6][R12.64], R104 ;  /* 0x000000680c00a985 */ /* 0x000fe2000c101b06 */
[----:B------:R-:W-:Y:S01]  /*aca0*/  @!P5 LOP3.LUT R21, R21, 0xfffffffe, RZ, 0xc0, !PT ;  /* 0xfffffffe1515d812 */ /* 0x000fe200078ec0ff */
[----:B------:R-:W-:Y:S01]  /*acb0*/  VIADD R20, R0, 0xd8 ;  /* 0x000000d800147836 */ /* 0x000fe20000000000 */
[----:B----4-:R-:W-:-:S02]  /*acc0*/  @!P6 LOP3.LUT R17, R22, 0xfffffffe, RZ, 0xc0, !PT ;  /* 0xfffffffe1611e812 */ /* 0x010fc400078ec0ff */
        /* <DEDUP_REMOVED lines=8> */
[----:B------:R2:W-:Y:S01]  /*ad50*/  @!P5 ST.E.64 desc[UR6][R14.64], R116 ;  /* 0x000000740e00d985 */ /* 0x0005e2000c101b06 */
[----:B------:R-:W-:Y:S01]  /*ad60*/  @!P6 IMAD.WIDE R16, R17, 0x4, R4 ;  /* 0x000000041110e825 */ /* 0x000fe200078e0204 */
[----:B------:R-:W-:-:S02]  /*ad70*/  @!P0 LEA.HI R18, R18, R18, RZ, 0x1 ;  /* 0x0000001212128211 */ /* 0x000fc400078f08ff */
[----:B------:R-:W-:Y:S01]  /*ad80*/  ISETP.GE.AND P1, PT, R19, UR4, PT ;  /* 0x0000000413007c0c */ /* 0x000fe2000bf26270 */
[C---:B------:R-:W-:Y:S01]  /*ad90*/  VIADD R21, R0.reuse, 0xe0 ;  /* 0x000000e000157836 */ /* 0x040fe20000000000 */
[----:B------:R3:W-:Y:S01]  /*ada0*/  @!P6 ST.E.64 desc[UR6][R16.64], R120 ;  /* 0x000000781000e985 */ /* 0x0007e2000c101b06 */
[----:B0-----:R-:W-:Y:S01]  /*adb0*/  VIADD R3, R0, 0xf8 ;  /* 0x000000f800037836 */ /* 0x001fe20000000000 */
[----:B------:R-:W-:Y:S01]  /*adc0*/  @!P2 LEA.HI R20, R20, R20, RZ, 0x1 ;  /* 0x000000141414a211 */ /* 0x000fe200078f08ff */
[C---:B------:R-:W-:Y:S01]  /*add0*/  VIADD R12, R0.reuse, 0xe8 ;  /* 0x000000e8000c7836 */ /* 0x040fe20000000000 */
[----:B------:R-:W-:Y:S01]  /*ade0*/  ISETP.GE.AND P3, PT, R21, UR4, PT ;  /* 0x0000000415007c0c */ /* 0x000fe2000bf66270 */
[----:B------:R-:W-:Y:S01]  /*adf0*/  VIADD R13, R0, 0xf0 ;  /* 0x000000f0000d7836 */ /* 0x000fe20000000000 */
[----:B------:R-:W-:Y:S02]  /*ae00*/  ISETP.GE.AND P6, PT, R3, UR4, PT ;  /* 0x0000000403007c0c */ /* 0x000fe4000bfc6270 */
[----:B------:R-:W-:-:S02]  /*ae10*/  ISETP.GE.AND P4, PT, R12, UR4, PT ;  /* 0x000000040c007c0c */ /* 0x000fc4000bf86270 */
[----:B------:R-:W-:Y:S02]  /*ae20*/  ISETP.GE.AND P5, PT, R13, UR4, PT ;  /* 0x000000040d007c0c */ /* 0x000fe4000bfa6270 */
[----:B------:R-:W-:-:S04]  /*ae30*/  @!P1 LEA.HI R19, R19, R19, RZ, 0x1 ;  /* 0x0000001313139211 */ /* 0x000fc800078f08ff */
[----:B-1----:R-:W-:Y:S02]  /*ae40*/  @!P1 LOP3.LUT R11, R19, 0xfffffffe, RZ, 0xc0, !PT ;  /* 0xfffffffe130b9812 */ /* 0x002fe400078ec0ff */
[----:B------:R-:W-:Y:S02]  /*ae50*/  @!P3 LEA.HI R21, R21, R21, RZ, 0x1 ;  /* 0x000000151515b211 */ /* 0x000fe400078f08ff */
[----:B------:R-:W-:Y:S02]  /*ae60*/  @!P6 LEA.HI R10, R3, R3, RZ, 0x1 ;  /* 0x00000003030ae211 */ /* 0x000fe400078f08ff */
[----:B------:R-:W-:Y:S02]  /*ae70*/  @!P4 LEA.HI R12, R12, R12, RZ, 0x1 ;  /* 0x0000000c0c0cc211 */ /* 0x000fe400078f08ff */
[----:B------:R-:W-:Y:S02]  /*ae80*/  @!P5 LEA.HI R2, R13, R13, RZ, 0x1 ;  /* 0x0000000d0d02d211 */ /* 0x000fe400078f08ff */
[----:B------:R-:W-:-:S02]  /*ae90*/  @!P0 LOP3.LUT R3, R18, 0xfffffffe, RZ, 0xc0, !PT ;  /* 0xfffffffe12038812 */ /* 0x000fc400078ec0ff */
[----:B------:R-:W-:Y:S02]  /*aea0*/  @!P2 LOP3.LUT R13, R20, 0xfffffffe, RZ, 0xc0, !PT ;  /* 0xfffffffe140da812 */ /* 0x000fe400078ec0ff */
[----:B--2---:R-:W-:Y:S02]  /*aeb0*/  @!P3 LOP3.LUT R15, R21, 0xfffffffe, RZ, 0xc0, !PT ;  /* 0xfffffffe150fb812 */ /* 0x004fe400078ec0ff */
[----:B---3--:R-:W-:Y:S01]  /*aec0*/  @!P4 LOP3.LUT R17, R12, 0xfffffffe, RZ, 0xc0, !PT ;  /* 0xfffffffe0c11c812 */ /* 0x008fe200078ec0ff */
        /* <DEDUP_REMOVED lines=16> */
.L_x_4436:
[----:B------:R-:W-:Y:S05]  /*afd0*/  BSYNC B0 ;  /* 0x0000000000007941 */ /* 0x000fea0003800000 */
.L_x_4435:
[----:B------:R-:W-:Y:S01]  /*afe0*/  ISETP.GE.AND P0, PT, R9, R8, PT ;  /* 0x000000080900720c */ /* 0x000fe20003f06270 */
[----:B0--3--:R0:W2:Y:S04]  /*aff0*/  SHFL.IDX PT, R3, R7, 0x1, 0x1c1f ;  /* 0x003c1f0007037f89 */ /* 0x0090a800000e0000 */
[----:B------:R0:W3:Y:S08]  /*b000*/  SHFL.IDX PT, R2, R6, 0x1, 0x1c1f ;  /* 0x003c1f0006027f89 */ /* 0x0000f000000e0000 */
[----:B0-----:R-:W-:Y:S05]  /*b010*/  @P0 BRA `(.L_x_4400) ;  /* 0x0000005800f00947 */ /* 0x001fea0003800000 */
        /* <DEDUP_REMOVED lines=23> */
[----:B--23--:R-:W-:Y:S01]  /*b190*/  @!P0 IMAD.WIDE R4, R0, 0x4, R2 ;  /* 0x0000000400048825 */ /* 0x00cfe200078e0202 */
        /* <DEDUP_REMOVED lines=89> */
[----:B------:R-:W-:Y:S01]  /*b730*/  VIADD R17, R0, 0xb0 ;  /* 0x000000b000117836 */ /* 0x000fe20000000000 */
        /* <DEDUP_REMOVED lines=40> */
[C---:B------:R-:W-:Y:S01]  /*b9c0*/  VIADD R17, R0.reuse, 0xe8 ;  /* 0x000000e800117836 */ /* 0x040fe20000000000 */
        /* <DEDUP_REMOVED lines=35> */
[----:B0-----:R-:W-:-:S05]  /*bc00*/  LOP3.LUT R5, R0, 0xfffffffe, RZ, 0xc0, !PT ;  /* 0xfffffffe00057812 */ /* 0x001fca00078ec0ff */
[----:B------:R-:W-:-:S05]  /*bc10*/  IMAD.WIDE R2, R5, 0x4, R2 ;  /* 0x0000000405027825 */ /* 0x000fca00078e0202 */
[----:B------:R0:W-:Y:S01]  /*bc20*/  ST.E.64 desc[UR4][R2.64], R150 ;  /* 0x0000009602007985 */ /* 0x0001e2000c101b04 */
[----:B------:R-:W-:Y:S05]  /*bc30*/  BRA `(.L_x_4400) ;  /* 0x0000004c00e87947 */ /* 0x000fea0003800000 */
.L_x_4434:
        /* <DEDUP_REMOVED lines=12> */
[----:B------:R-:W3:Y:S01]  /*bd00*/  LDL R4, [R1] ;  /* 0x0000000001047983 */ /* 0x000ee20000100800 */
[----:B------:R-:W-:Y:S01]  /*bd10*/  ISETP.NE.AND P0, PT, R6, 0x1, PT ;  /* 0x000000010600780c */ /* 0x000fe20003f05270 */
[----:B------:R-:W-:Y:S01]  /*bd20*/  S2UR UR7, SR_CTAID.Z ;  /* 0x00000000000779c3 */ /* 0x000fe20000002700 */
[----:B------:R-:W-:Y:S01]  /*bd30*/  ULDC.64 UR8, c[0x0][0xcd0] ;  /* 0x0003340000087ab9 */ /* 0x000fe20000000a00 */
[----:B------:R-:W-:Y:S01]  /*bd40*/  IMAD.MOV.U32 R5, RZ, RZ, R0 ;  /* 0x000000ffff057224 */ /* 0x000fe200078e0000 */
[----:B------:R-:W-:-:S05]  /*bd50*/  ULDC.64 UR12, c[0x0][0x208] ;  /* 0x00008200000c7ab9 */ /* 0x000fca0000000a00 */
[----:B------:R-:W0:Y:S08]  /*bd60*/  LDC.64 R10, c[0x0][0xcd8] ;  /* 0x00033600ff0a7b82 */ /* 0x000e300000000a00 */
[----:B------:R-:W1:Y:S08]  /*bd70*/  @P0 LDC R7, c[0x0][0xcec] ;  /* 0x00033b00ff070b82 */ /* 0x000e700000000800 */
[----:B------:R-:W4:Y:S08]  /*bd80*/  @P0 LDC R9, c[0x0][0xcf0] ;  /* 0x00033c00ff090b82 */ /* 0x000f300000000800 */
[----:B------:R-:W5:Y:S08]  /*bd90*/  S2UR UR10, SR_CTAID.Y ;  /* 0x00000000000a79c3 */ /* 0x000f700000002600 */
[----:B------:R-:W5:Y:S01]  /*bda0*/  LDC R8, c[0x0][0xd50] ;  /* 0x00035400ff087b82 */ /* 0x000f620000000800 */
[----:B---3--:R-:W-:Y:S01]  /*bdb0*/  R2UR UR11, R4 ;  /* 0x00000000040b72ca */ /* 0x008fe200000e0000 */
[----:B-1----:R-:W-:-:S05]  /*bdc0*/  @P0 IMAD.HI.U32 R4, R0, R7, RZ ;  /* 0x0000000700040227 */ /* 0x002fca00078e00ff */
[----:B----4-:R-:W-:-:S07]  /*bdd0*/  @P0 SHF.R.U32.HI R5, RZ, R9, R4 ;  /* 0x00000009ff050219 */ /* 0x010fce0000011604 */
[----:B------:R-:W-:Y:S02]  /*bde0*/  USHF.R.S32.HI UR6, URZ, 0x1f, UR11 ;  /* 0x0000001f3f067899 */ /* 0x000fe4000801140b */
[----:B------:R-:W-:Y:S01]  /*bdf0*/  IMAD R7, RZ, RZ, -UR11 ;  /* 0x8000000bff077e24 */ /* 0x000fe2000f8e02ff */
[----:B------:R-:W-:Y:S02]  /*be00*/  UIMAD.WIDE.U32 UR4, UR11, UR8, URZ ;  /* 0x000000080b0472a5 */ /* 0x000fe4000f8e003f */
[----:B------:R-:W-:Y:S01]  /*be10*/  UIMAD UR6, UR6, UR8, URZ ;  /* 0x00000008060672a4 */ /* 0x000fe2000f8e023f */
[----:B-----5:R-:W-:Y:S01]  /*be20*/  IMAD R9, R8, R7, UR10 ;  /* 0x0000000a08097e24 */ /* 0x020fe2000f8e0207 */
[----:B------:R-:W-:Y:S01]  /*be30*/  USHF.R.S32.HI UR8, URZ, 0x1f, UR7 ;  /* 0x0000001f3f087899 */ /* 0x000fe20008011407 */
[----:B------:R-:W-:Y:S01]  /*be40*/  IMAD.MOV R7, RZ, RZ, -R5 ;  /* 0x000000ffff077224 */ /* 0x000fe200078e0a05 */
[----:B------:R-:W-:Y:S01]  /*be50*/  UIMAD UR6, UR11, UR9, UR6 ;  /* 0x000000090b0672a4 */ /* 0x000fe2000f8e0206 */
[----:B------:R-:W-:Y:S01]  /*be60*/  IMAD.U32 R3, RZ, RZ, UR5 ;  /* 0x00000005ff037e24 */ /* 0x000fe2000f8e00ff */
[----:B------:R-:W-:Y:S01]  /*be70*/  SHF.R.S32.HI R4, RZ, 0x1f, R9 ;  /* 0x0000001fff047819 */ /* 0x000fe20000011409 */
[----:B------:R-:W-:Y:S01]  /*be80*/  IMAD.U32 R2, RZ, RZ, UR4 ;  /* 0x00000004ff027e24 */ /* 0x000fe2000f8e00ff */
[----:B------:R-:W-:Y:S01]  /*be90*/  UIADD3 UR6, UR5, UR6, URZ ;  /* 0x0000000605067290 */ /* 0x000fe2000fffe03f */
[----:B0-----:R-:W-:-:S02]  /*bea0*/  IMAD R12, R10, UR8, RZ ;  /* 0x000000080a0c7c24 */ /* 0x001fc4000f8e02ff */
[----:B------:R-:W-:Y:S01]  /*beb0*/  ULDC.64 UR4, c[0x0][0xce0] ;  /* 0x0003380000047ab9 */ /* 0x000fe20000000a00 */
[----:B------:R-:W-:Y:S02]  /*bec0*/  IMAD R7, R6, R7, R0 ;  /* 0x0000000706077224 */ /* 0x000fe400078e0200 */
[----:B------:R-:W-:Y:S02]  /*bed0*/  IMAD.U32 R3, RZ, RZ, UR6 ;  /* 0x00000006ff037e24 */ /* 0x000fe4000f8e00ff */
[----:B------:R-:W-:Y:S01]  /*bee0*/  IMAD R11, R11, UR7, R12 ;  /* 0x000000070b0b7c24 */ /* 0x000fe2000f8e020c */
[----:B------:R-:W-:Y:S01]  /*bef0*/  SHF.R.S32.HI R0, RZ, 0x1f, R7 ;  /* 0x0000001fff007819 */ /* 0x000fe20000011407 */
[----:B------:R-:W-:-:S04]  /*bf00*/  IMAD.WIDE.U32 R2, R10, UR7, R2 ;  /* 0x000000070a027c25 */ /* 0x000fc8000f8e0002 */
[----:B------:R-:W-:Y:S02]  /*bf10*/  IMAD.IADD R3, R11, 0x1, R3 ;  /* 0x000000010b037824 */ /* 0x000fe400078e0203 */
[----:B------:R-:W-:Y:S02]  /*bf20*/  IMAD R4, R4, UR4, RZ ;  /* 0x0000000404047c24 */ /* 0x000fe4000f8e02ff */
[----:B------:R-:W-:-:S04]  /*bf30*/  IMAD.WIDE.U32 R2, R9, UR4, R2 ;  /* 0x0000000409027c25 */ /* 0x000fc8000f8e0002 */
[----:B------:R-:W-:Y:S01]  /*bf40*/  IMAD R4, R9, UR5, R4 ;  /* 0x0000000509047c24 */ /* 0x000fe2000f8e0204 */
[----:B------:R-:W-:Y:S01]  /*bf50*/  SHF.R.S32.HI R9, RZ, 0x1f, R5 ;  /* 0x0000001fff097819 */ /* 0x000fe20000011405 */
[----:B------:R-:W-:Y:S01]  /*bf60*/  ULDC.64 UR4, c[0x0][0xcc8] ;  /* 0x0003320000047ab9 */ /* 0x000fe20000000a00 */
[----:B------:R-:W-:Y:S01]  /*bf70*/  IADD3 R2, P0, R5, R2, RZ ;  /* 0x0000000205027210 */ /* 0x000fe20007f1e0ff */
[----:B------:R-:W-:-:S03]  /*bf80*/  IMAD R0, R0, UR4, RZ ;  /* 0x0000000400007c24 */ /* 0x000fc6000f8e02ff */
[----:B------:R-:W-:Y:S01]  /*bf90*/  IADD3.X R3, R9, R3, R4, P0, !PT ;  /* 0x0000000309037210 */ /* 0x000fe200007fe404 */
        /* <DEDUP_REMOVED lines=9> */
.L_x_4398:
[----:B------:R-:W-:-:S08]  /*c030*/  NOP ;  /* 0x0000000000007918 */ /* 0x000fd00000000000 */
[----:B--2---:R-:W0:-:S00]  /*c040*/  USETMAXREG.DEALLOC.CTAPOOL 0x18 ;  /* 0x00000018000079c8 */ /* 0x004e0000080e0500 */
        /* <DEDUP_REMOVED lines=16> */
.L_x_4437:
[----:B------:R-:W-:Y:S01]  /*c150*/  ULDC UR43, c[0x0][0xd50] ;  /* 0x00035400002b7ab9 */ /* 0x000fe20000000800 */
[----:B------:R-:W-:Y:S01]  /*c160*/  UMOV UR36, UR6 ;  /* 0x0000000600247c82 */ /* 0x000fe20008000000 */
[----:B------:R-:W-:-:S11]  /*c170*/  UISETP.NE.AND UP0, UPT, UR43, 0x1, UPT ;  /* 0x000000012b00788c */ /* 0x000fd6000bf05270 */
[----:B------:R-:W-:Y:S01]  /*c180*/  @UP0 ULDC UR4, c[0x0][0xd54] ;  /* 0x0003550000040ab9 */ /* 0x000fe20000000800 */
[----:B------:R-:W-:Y:S01]  /*c190*/  @UP0 ULDC UR7, c[0x0][0xd58] ;  /* 0x0003560000070ab9 */ /* 0x000fe20000000800 */
[----:B------:R-:W-:-:S04]  /*c1a0*/  UIMAD.WIDE.U32 UR4, UR6, UR4, URZ ;  /* 0x00000004060472a5 */ /* 0x000fc8000f8e003f */
[----:B------:R-:W-:-:S12]  /*c1b0*/  @UP0 USHF.R.U32.HI UR36, URZ, UR7, UR5 ;  /* 0x000000073f240299 */ /* 0x000fd80008011605 */
.L_x_4438:
[----:B------:R-:W-:Y:S01]  /*c1c0*/  ISETP.LE.AND P0, PT, RZ, UR44, PT ;  /* 0x0000002cff007c0c */ /* 0x000fe2000bf03270 */
        /* <DEDUP_REMOVED lines=74> */
.L_x_4440:
        /* <DEDUP_REMOVED lines=32> */
.L_x_4441:
        /* <DEDUP_REMOVED lines=20> */
.L_x_4443:
        /* <DEDUP_REMOVED lines=15> */
.L_x_4442:
        /* <DEDUP_REMOVED lines=25> */
.L_x_4528:
        /* <DEDUP_REMOVED lines=9> */
.L_x_4531:
        /* <DEDUP_REMOVED lines=24> */
.L_x_4447:
[----:B------:R-:W-:Y:S01]  /*ce40*/  IMAD.MOV.U32 R0, RZ, RZ, 0x1 ;  /* 0x00000001ff007424 */ /* 0x000fe200078e00ff */
[----:B01----:R-:W0:Y:S04]  /*ce50*/  S2R R6, SR_TID.X ;  /* 0x0000000000067919 */ /* 0x003e280000002100 */
[----:B------:R-:W-:-:S04]  /*ce60*/  SHF.L.U32 R0, R0, 0x1f, RZ ;  /* 0x0000001f00007819 */ /* 0x000fc800000006ff */
[----:B------:R-:W1:Y:S01]  /*ce70*/  SYNCS.PHASECHK.TRANS64.TRYWAIT P0, [UR38+0x32440], R0 ;  /* 0x03244000ff0075a7 */ /* 0x000e620008000166 */
[----:B0-----:R-:W-:-:S04]  /*ce80*/  LOP3.LUT R2, R6, 0x7f, RZ, 0xc0, !PT ;  /* 0x0000007f06027812 */ /* 0x001fc800078ec0ff */
[----:B------:R-:W-:Y:S01]  /*ce90*/  ISETP.NE.AND P1, PT, R2, RZ, PT ;  /* 0x000000ff0200720c */ /* 0x000fe20003f25270 */
[----:B-1----:R-:W-:-:S12]  /*cea0*/  @!P0 BRA `(.L_x_4448) ;  /* 0x0000004000648947 */ /* 0x002fd80003800000 */
.L_x_4532:
[----:B------:R-:W-:Y:S05]  /*ceb0*/  @P1 BRA `(.L_x_4449) ;  /* 0x0000000000181947 */ /* 0x000fea0003800000 */
[----:B------:R-:W1:Y:S01]  /*cec0*/  S2R R2, SR_TID.X ;  /* 0x0000000000027919 */ /* 0x000e620000002100 */
[----:B0-----:R-:W-:-:S04]  /*ced0*/  IMAD.MOV.U32 R0, RZ, RZ, 0x3000 ;  /* 0x00003000ff007424 */ /* 0x001fc800078e00ff */
[----:B------:R2:W-:Y:S01]  /*cee0*/  SYNCS.ARRIVE.TRANS64 RZ, [UR38+0x32430], R0 ;  /* 0x03243000ffff79a7 */ /* 0x0005e20008000026 */
[----:B-1----:R-:W-:-:S13]  /*cef0*/  LOP3.LUT P0, RZ, R2, 0x1f, RZ, 0xc0, !PT ;  /* 0x0000001f02ff7812 */ /* 0x002fda000780c0ff */
[----:B--2---:R-:W-:Y:S05]  /*cf00*/  @!P0 BRA `(.L_x_4449) ;  /* 0x0000000000048947 */ /* 0x004fea0003800000 */
[----:B------:R-:W-:Y:S01]  /*cf10*/  BPT.TRAP 0x1 ;  /* 0x000000040000795c */ /* 0x000fe20000300000 */
.L_x_4449:
        /* <DEDUP_REMOVED lines=18> */
.L_x_4445:
        /* <DEDUP_REMOVED lines=24> */
.L_x_4450:
        /* <DEDUP_REMOVED lines=24> */
[----:B------:R-:W-:Y:S01]  /*d340*/  IMAD.MOV.U32 R9, RZ, RZ, R10 ;  /* 0x000000ffff097224 */ /* 0x000fe200078e000a */
[----:B------:R2:W-:Y:S01]  /*d350*/  STL [R1+0x8], R10 ;  /* 0x0000080a01007387 */ /* 0x0005e20000100800 */
        /* <DEDUP_REMOVED lines=17> */
[----:B------:R-:W-:Y:S01]  /*d470*/  LEA R0, P0, R2, UR4, 0x1 ;  /* 0x0000000402007c11 */ /* 0x000fe2000f8008ff */
[----:B------:R-:W-:Y:S01]  /*d480*/  IMAD.IADD R3, R3, 0x1, R9 ;  /* 0x0000000103037824 */ /* 0x000fe200078e0209 */
[----:B------:R-:W-:-:S04]  /*d490*/  ULDC UR4, c[0x0][0x2b8] ;  /* 0x0000ae0000047ab9 */ /* 0x000fc80000000800 */
[----:B------:R-:W-:Y:S01]  /*d4a0*/  LEA.HI.X R3, R2, UR5, R3, 0x1, P0 ;  /* 0x0000000502037c11 */ /* 0x000fe200080f0c03 */
[----:B------:R-:W-:-:S05]  /*d4b0*/  IMAD.SHL.U32 R2, R13, 0x8, RZ ;  /* 0x000000080d027824 */ /* 0x000fca00078e00ff */
[C---:B--2---:R-:W-:Y:S02]  /*d4c0*/  LOP3.LUT R10, R2.reuse, 0x38, RZ, 0xc0, !PT ;  /* 0x00000038020a7812 */ /* 0x044fe400078ec0ff */
        /* <DEDUP_REMOVED lines=8> */
[----:B------:R-:W1:Y:S01]  /*d550*/  SHFL.IDX PT, R5, R0, RZ, 0x181f ;  /* 0x00181fff00057589 */ /* 0x000e6200000e0000 */
[----:B------:R-:W-:Y:S01]  /*d560*/  ULDC UR4, c[0x0][0x288] ;  /* 0x0000a20000047ab9 */ /* 0x000fe20000000800 */
[----:B------:R-:W-:Y:S01]  /*d570*/  IMAD R11, R8, 0x80, R6 ;  /* 0x00000080080b7824 */ /* 0x000fe200078e0206 */
[----:B------:R-:W-:Y:S01]  /*d580*/  ULDC.64 UR6, c[0x0][0x208] ;  /* 0x0000820000067ab9 */ /* 0x000fe20000000a00 */
[----:B------:R-:W2:Y:S01]  /*d590*/  SHFL.IDX PT, R4, R3, RZ, 0x181f ;  /* 0x00181fff03047589 */ /* 0x000ea200000e0000 */
[----:B------:R-:W-:Y:S02]  /*d5a0*/  IMAD R2, R7, UR4, RZ ;  /* 0x0000000407027c24 */ /* 0x000fe4000f8e02ff */
[C---:B------:R-:W-:Y:S01]  /*d5b0*/  VIADD R12, R11.reuse, 0x10 ;  /* 0x000000100b0c7836 */ /* 0x040fe20000000000 */
[----:B------:R-:W3:Y:S02]  /*d5c0*/  SHFL.IDX PT, R7, R0, 0x1, 0x181f ;  /* 0x00381f0000077f89 */ /* 0x000ee400000e0000 */
[----:B------:R-:W-:-:S02]  /*d5d0*/  ISETP.GE.AND P1, PT, R11, R2, PT ;  /* 0x000000020b00720c */ /* 0x000fc40003f26270 */
[----:B------:R-:W4:Y:S01]  /*d5e0*/  SHFL.IDX PT, R6, R3, 0x1, 0x181f ;  /* 0x00381f0003067f89 */ /* 0x000f2200000e0000 */
[----:B------:R-:W-:-:S03]  /*d5f0*/  ISETP.GE.AND P2, PT, R12, R2, PT ;  /* 0x000000020c00720c */ /* 0x000fc60003f46270 */
[----:B------:R-:W5:Y:S04]  /*d600*/  SHFL.IDX PT, R14, R0, 0x2, 0x181f ;  /* 0x00581f00000e7f89 */ /* 0x000f6800000e0000 */
[----:B------:R-:W-:Y:S03]  /*d610*/  STL [R1+0x4], R11 ;  /* 0x0000040b01007387 */ /* 0x000fe60000100800 */
[----:B------:R-:W-:Y:S01]  /*d620*/  @!P1 LEA R8, R9, UR38, 0x1 ;  /* 0x0000002609089c11 */ /* 0x000fe2000f8e08ff */
[----:B------:R0:W-:Y:S01]  /*d630*/  STL [R1+0x14], R12 ;  /* 0x0000140c01007387 */ /* 0x0001e20000100800 */
[----:B-1----:R-:W-:-:S05]  /*d640*/  @!P1 LEA R5, P3, R10, R5, 0x1 ;  /* 0x000000050a059211 */ /* 0x002fca00078608ff */
[----:B--2---:R-:W-:Y:S02]  /*d650*/  @!P1 IMAD.X R4, RZ, RZ, R4, P3 ;  /* 0x000000ffff049224 */ /* 0x004fe400018e0604 */
[----:B0-----:R-:W-:-:S03]  /*d660*/  VIADD R12, R11, 0x20 ;  /* 0x000000200b0c7836 */ /* 0x001fc60000000000 */
[----:B------:R-:W-:-:S04]  /*d670*/  @!P1 LOP3.LUT R5, R5, R4, RZ, 0x3c, !PT ;  /* 0x0000000405059212 */ /* 0x000fc800078e3cff */
[C---:B------:R-:W-:Y:S01]  /*d680*/  @!P1 LOP3.LUT R4, R5.reuse, R4, RZ, 0x3c, !PT ;  /* 0x0000000405049212 */ /* 0x040fe200078e3cff */
[----:B------:R-:W-:Y:S03]  /*d690*/  STL [R1+0x18], R12 ;  /* 0x0000180c01007387 */ /* 0x000fe60000100800 */
[----:B------:R-:W-:-:S05]  /*d6a0*/  @!P1 LOP3.LUT R5, R5, R4, RZ, 0x3c, !PT ;  /* 0x0000000405059212 */ /* 0x000fca00078e3cff */
[----:B------:R3:W-:Y:S02]  /*d6b0*/  @!P1 LDGSTS.E.BYPASS.LTC128B.128 [R8+0x18400], desc[UR6][R4.64], !P0 ;  /* 0x1840000004089fae */ /* 0x0007e4000c101d46 */
[----:B---3--:R-:W-:Y:S02]  /*d6c0*/  @!P2 LEA R4, P1, R10, R7, 0x1 ;  /* 0x000000070a04a211 */ /* 0x008fe400078208ff */
[----:B------:R-:W-:-:S03]  /*d6d0*/  @!P2 LEA R7, R9, UR38, 0x1 ;  /* 0x000000260907ac11 */ /* 0x000fc6000f8e08ff */
[----:B----4-:R-:W-:Y:S01]  /*d6e0*/  @!P2 IMAD.X R5, RZ, RZ, R6, P1 ;  /* 0x000000ffff05a224 */ /* 0x010fe200008e0606 */
[----:B------:R-:W-:-:S04]  /*d6f0*/  ISETP.GE.AND P1, PT, R12, R2, PT ;  /* 0x000000020c00720c */ /* 0x000fc80003f26270 */
[----:B------:R0:W-:Y:S09]  /*d700*/  @!P2 LDGSTS.E.BYPASS.LTC128B.128 [R7+0x18c00], desc[UR6][R4.64], !P0 ;  /* 0x18c000000407afae */ /* 0x0001f2000c101d46 */
[----:B------:R-:W-:Y:S01]  /*d710*/  @!P1 LEA R6, R9, UR38, 0x1 ;  /* 0x0000002609069c11 */ /* 0x000fe2000f8e08ff */
[----:B0-----:R-:W0:Y:S01]  /*d720*/  SHFL.IDX PT, R4, R3, 0x2, 0x181f ;  /* 0x00581f0003047f89 */ /* 0x001e2200000e0000 */
[----:B-----5:R-:W-:Y:S01]  /*d730*/  @!P1 LEA R5, P2, R10, R14, 0x1 ;  /* 0x0000000e0a059211 */ /* 0x020fe200078408ff */
[----:B------:R-:W-:-:S05]  /*d740*/  VIADD R7, R11, 0x30 ;  /* 0x000000300b077836 */ /* 0x000fca0000000000 */
[----:B------:R1:W-:Y:S01]  /*d750*/  STL [R1+0x1c], R7 ;  /* 0x00001c0701007387 */ /* 0x0003e20000100800 */
[----:B0-----:R-:W-:-:S05]  /*d760*/  @!P1 IMAD.X R4, RZ, RZ, R4, P2 ;  /* 0x000000ffff049224 */ /* 0x001fca00010e0604 */
[----:B------:R-:W-:-:S04]  /*d770*/  @!P1 LOP3.LUT R5, R5, R4, RZ, 0x3c, !PT ;  /* 0x0000000405059212 */ /* 0x000fc800078e3cff */
[----:B------:R-:W-:-:S04]  /*d780*/  @!P1 LOP3.LUT R4, R5, R4, RZ, 0x3c, !PT ;  /* 0x0000000405049212 */ /* 0x000fc800078e3cff */
[----:B------:R-:W-:-:S05]  /*d790*/  @!P1 LOP3.LUT R5, R5, R4, RZ, 0x3c, !PT ;  /* 0x0000000405059212 */ /* 0x000fca00078e3cff */
[----:B------:R0:W-:Y:S01]  /*d7a0*/  @!P1 LDGSTS.E.BYPASS.LTC128B.128 [R6+0x19400], desc[UR6][R4.64], !P0 ;  /* 0x1940000004069fae */ /* 0x0001e2000c101d46 */
[----:B------:R-:W-:Y:S01]  /*d7b0*/  ISETP.GE.AND P1, PT, R7, R2, PT ;  /* 0x000000020700720c */ /* 0x000fe20003f26270 */
[----:B-1----:R-:W-:-:S05]  /*d7c0*/  VIADD R7, R11, 0x40 ;  /* 0x000000400b077836 */ /* 0x002fca0000000000 */
        /* <DEDUP_REMOVED lines=34> */
[----:B------:R-:W-:-:S03]  /*d9f0*/  ISETP.GE.AND P1, PT, R7, R2, PT ;  /* 0x000000020700720c */ /* 0x000fc60003f26270 */
[----:B0-----:R-:W0:Y:S10]  /*da00*/  SHFL.IDX PT, R5, R0, 0x6, 0x181f ;  /* 0x00d81f0000057f89 */ /* 0x001e3400000e0000 */
[----:B------:R-:W-:Y:S01]  /*da10*/  @!P1 LEA R6, R9, UR38, 0x1 ;  /* 0x0000002609069c11 */ /* 0x000fe2000f8e08ff */
[----:B------:R-:W1:Y:S04]  /*da20*/  SHFL.IDX PT, R4, R3, 0x6, 0x181f ;  /* 0x00d81f0003047f89 */ /* 0x000e6800000e0000 */
[----:B------:R-:W2:Y:S04]  /*da30*/  SHFL.IDX PT, R3, R3, 0x7, 0x181f ;  /* 0x00f81f0003037f89 */ /* 0x000ea800000e0000 */
[----:B------:R-:W3:Y:S01]  /*da40*/  SHFL.IDX PT, R0, R0, 0x7, 0x181f ;  /* 0x00f81f0000007f89 */ /* 0x000ee200000e0000 */
[----:B0-----:R-:W-:-:S05]  /*da50*/  @!P1 LEA R5, P2, R10, R5, 0x1 ;  /* 0x000000050a059211 */ /* 0x001fca00078408ff */
[----:B-1----:R-:W-:-:S05]  /*da60*/  @!P1 IMAD.X R4, RZ, RZ, R4, P2 ;  /* 0x000000ffff049224 */ /* 0x002fca00010e0604 */
[----:B------:R-:W-:-:S04]  /*da70*/  @!P1 LOP3.LUT R5, R5, R4, RZ, 0x3c, !PT ;  /* 0x0000000405059212 */ /* 0x000fc800078e3cff */
[----:B------:R-:W-:-:S04]  /*da80*/  @!P1 LOP3.LUT R4, R5, R4, RZ, 0x3c, !PT ;  /* 0x0000000405049212 */ /* 0x000fc800078e3cff */
[----:B------:R-:W-:-:S05]  /*da90*/  @!P1 LOP3.LUT R5, R5, R4, RZ, 0x3c, !PT ;  /* 0x0000000405059212 */ /* 0x000fca00078e3cff */
[----:B--23--:R0:W-:Y:S02]  /*daa0*/  @!P1 LDGSTS.E.BYPASS.LTC128B.128 [R6+0x1b400], desc[UR6][R4.64], !P0 ;  /* 0x1b40000004069fae */ /* 0x00c1e4000c101d46 */
.L_x_4549:
[----:B0-----:R-:W2:Y:S01]  /*dab0*/  LDL R4, [R1+0x4] ;  /* 0x0000040001047983 */ /* 0x001ea20000100800 */
[----:B------:R-:W-:Y:S01]  /*dac0*/  ULDC.64 UR4, c[0x0][0x208] ;  /* 0x0000820000047ab9 */ /* 0x000fe20000000a00 */
        /* <DEDUP_REMOVED lines=42> */
.L_x_4452:
[----:B------:R-:W2:Y:S01]  /*dd70*/  LDL.LU.64 R6, [R1+0x30] ;  /* 0x0000300001067983 */ /* 0x000ea20000300a00 */
[----:B------:R-:W-:-:S03]  /*dd80*/  ULDC.64 UR8, c[0x0][0x3e0] ;  /* 0x0000f80000087ab9 */ /* 0x000fc60000000a00 */
[----:B------:R-:W3:Y:S04]  /*dd90*/  LDL.LU R2, [R1+0x40] ;  /* 0x0000400001027983 */ /* 0x000ee80000300800 */
[----:B0-----:R-:W4:Y:S01]  /*dda0*/  LDL.LU R4, [R1+0x8] ;  /* 0x0000080001047983 */ /* 0x001f220000300800 */
[----:B------:R-:W-:Y:S01]  /*ddb0*/  UIMAD UR6, UR45, UR8, URZ ;  /* 0x000000082d0672a4 */ /* 0x000fe2000f8e023f */
[----:B------:R-:W0:Y:S03]  /*ddc0*/  S2R R5, SR_TID.X ;  /* 0x0000000000057919 */ /* 0x000e260000002100 */
[----:B------:R-:W-:Y:S01]  /*ddd0*/  UIMAD UR6, UR44, UR9, UR6 ;  /* 0x000000092c0672a4 */ /* 0x000fe2000f8e0206 */
[----:B0-----:R-:W-:-:S05]  /*dde0*/  IMAD.SHL.U32 R8, R5, 0x8, RZ ;  /* 0x0000000805087824 */ /* 0x001fca00078e00ff */
[----:B------:R-:W-:Y:S02]  /*ddf0*/  LOP3.LUT R8, R8, 0x38, RZ, 0xc0, !PT ;  /* 0x0000003808087812 */ /* 0x000fe400078ec0ff */
[----:B--2---:R-:W-:Y:S02]  /*de00*/  R2UR UR4, R6 ;  /* 0x00000000060472ca */ /* 0x004fe400000e0000 */
[----:B------:R-:W0:Y:S01]  /*de10*/  LDC R6, c[0x0][0x448] ;  /* 0x00011200ff067b82 */ /* 0x000e220000000800 */
[----:B------:R-:W-:Y:S02]  /*de20*/  R2UR UR5, R7 ;  /* 0x00000000070572ca */ /* 0x000fe400000e0000 */
[----:B---3--:R-:W-:Y:S01]  /*de30*/  R2UR UR5, R2 ;  /* 0x00000000020572ca */ /* 0x008fe200000e0000 */
[----:B----4-:R-:W-:-:S12]  /*de40*/  IMAD.MOV.U32 R2, RZ, RZ, R4 ;  /* 0x000000ffff027224 */ /* 0x010fd800078e0004 */
[----:B------:R-:W-:-:S03]  /*de50*/  UIMAD.WIDE.U32 UR4, UR44, UR8, UR4 ;  /* 0x000000082c0472a5 */ /* 0x000fc6000f8e0004 */
[----:B------:R-:W-:Y:S01]  /*de60*/  ULDC.64 UR8, c[0x0][0x3d0] ;  /* 0x0000f40000087ab9 */ /* 0x000fe20000000a00 */
[----:B------:R-:W-:Y:S01]  /*de70*/  UIADD3 UR5, UR5, UR6, URZ ;  /* 0x0000000605057290 */ /* 0x000fe2000fffe03f */
[----:B0-----:R-:W-:-:S13]  /*de80*/  ISETP.NE.AND P0, PT, R6, 0x1, PT ;  /* 0x000000010600780c */ /* 0x001fda0003f05270 */
[----:B------:R-:W0:Y:S08]  /*de90*/  @P0 LDC R0, c[0x0][0x44c] ;  /* 0x00011300ff000b82 */ /* 0x000e300000000800 */
[----:B------:R-:W1:Y:S01]  /*dea0*/  @P0 LDC R3, c[0x0][0x450] ;  /* 0x00011400ff030b82 */ /* 0x000e620000000800 */
[----:B0-----:R-:W-:-:S05]  /*deb0*/  @P0 IMAD.HI.U32 R0, R4, R0, RZ ;  /* 0x0000000004000227 */ /* 0x001fca00078e00ff */
[----:B-1----:R-:W-:Y:S01]  /*dec0*/  @P0 SHF.R.U32.HI R2, RZ, R3, R0 ;  /* 0x00000003ff020219 */ /* 0x002fe20000011600 */
        /* <DEDUP_REMOVED lines=31> */
[----:B------:R-:W4:Y:S04]  /*e0c0*/  LDL.LU R15, [R1+0x18] ;  /* 0x00001800010f7983 */ /* 0x000f280000300800 */
[----:B------:R-:W5:Y:S01]  /*e0d0*/  LDL.LU R13, [R1+0x1c] ;  /* 0x00001c00010d7983 */ /* 0x000f620000300800 */
[----:B------:R-:W0:Y:S01]  /*e0e0*/  S2R R7, SR_TID.X ;  /* 0x0000000000077919 */ /* 0x000e220000002100 */
[----:B------:R-:W1:Y:S01]  /*e0f0*/  S2R R10, SR_TID.X ;  /* 0x00000000000a7919 */ /* 0x000e620000002100 */
[----:B------:R-:W-:Y:S01]  /*e100*/  ULDC.64 UR6, c[0x0][0x208] ;  /* 0x0000820000067ab9 */ /* 0x000fe20000000a00 */
[----:B------:R-:W-:Y:S04]  /*e110*/  SHFL.IDX PT, R6, R4, 0x1, 0x181f ;  /* 0x00381f0004067f89 */ /* 0x000fe800000e0000 */
[----:B------:R-:W5:Y:S01]  /*e120*/  LDL.LU R8, [R1+0x20] ;  /* 0x0000200001087983 */ /* 0x000f620000300800 */
[----:B0-----:R-:W-:Y:S01]  /*e130*/  IMAD.SHL.U32 R12, R7, 0x8, RZ ;  /* 0x00000008070c7824 */ /* 0x001fe200078e00ff */
[----:B-1----:R-:W-:-:S04]  /*e140*/  LOP3.LUT R10, R10, 0x7f, RZ, 0xc0, !PT ;  /* 0x0000007f0a0a7812 */ /* 0x002fc800078ec0ff */
[----:B------:R-:W-:Y:S01]  /*e150*/  LOP3.LUT R12, R12, 0x38, RZ, 0xc0, !PT ;  /* 0x000000380c0c7812 */ /* 0x000fe200078ec0ff */
[----:B------:R-:W-:Y:S02]  /*e160*/  IMAD.SHL.U32 R11, R10, 0x8, RZ ;  /* 0x000000080a0b7824 */ /* 0x000fe400078e00ff */
[----:B------:R-:W-:-:S05]  /*e170*/  IMAD.SHL.U32 R10, R7, 0x8, RZ ;  /* 0x00000008070a7824 */ /* 0x000fca00078e00ff */
[----:B------:R-:W-:-:S04]  /*e180*/  LOP3.LUT R10, R10, 0x1f8, RZ, 0xc0, !PT ;  /* 0x000001f80a0a7812 */ /* 0x000fc800078ec0ff */
[----:B------:R-:W-:-:S04]  /*e190*/  LOP3.LUT R10, R10, 0x38, R7, 0x78, !PT ;  /* 0x000000380a0a7812 */ /* 0x000fc800078e7807 */
[----:B------:R-:W-:Y:S02]  /*e1a0*/  LOP3.LUT R10, R10, 0x200, R11, 0xf8, !PT ;  /* 0x000002000a0a7812 */ /* 0x000fe400078ef80b */
[-C--:B--2---:R-:W-:Y:S02]  /*e1b0*/  ISETP.GE.AND P5, PT, R3, R0.reuse, PT ;  /* 0x000000000300720c */ /* 0x084fe40003fa6270 */
[----:B------:R-:W0:Y:S01]  /*e1c0*/  SHFL.IDX PT, R3, R5, RZ, 0x181f ;  /* 0x00181fff05037589 */ /* 0x000e2200000e0000 */
[----:B---3--:R-:W-:-:S03]  /*e1d0*/  ISETP.GE.AND P4, PT, R2, R0, PT ;  /* 0x000000000200720c */ /* 0x008fc60003f86270 */
[----:B------:R-:W1:Y:S07]  /*e1e0*/  SHFL.IDX PT, R2, R4, RZ, 0x181f ;  /* 0x00181fff04027589 */ /* 0x000e6e00000e0000 */
        /* <DEDUP_REMOVED lines=19> */
[----:B------:R-:W-:Y:S04]  /*e320*/  SHFL.IDX PT, R6, R4, 0x2, 0x181f ;  /* 0x00581f0004067f89 */ /* 0x000fe800000e0000 */
[----:B------:R-:W2:Y:S04]  /*e330*/  LDL.LU R15, [R1+0x24] ;  /* 0x00002400010f7983 */ /* 0x000ea80000300800 */
[----:B0-----:R-:W0:Y:S02]  /*e340*/  SHFL.IDX PT, R2, R5, 0x2, 0x181f ;  /* 0x00581f0005027f89 */ /* 0x001e2400000e0000 */
[----:B------:R-:W-:-:S02]  /*e350*/  @!P4 LEA R9, R10, UR38, 0x1 ;  /* 0x000000260a09cc11 */ /* 0x000fc4000f8e08ff */
[----:B0-----:R-:W-:-:S05]  /*e360*/  @!P4 LEA R2, P6, R12, R2, 0x1 ;  /* 0x000000020c02c211 */ /* 0x001fca00078c08ff */
[----:B------:R-:W-:-:S05]  /*e370*/  @!P4 IMAD.X R3, RZ, RZ, R6, P6 ;  /* 0x000000ffff03c224 */ /* 0x000fca00030e0606 */
[----:B------:R-:W-:Y:S04]  /*e380*/  @!P4 LDGSTS.E.BYPASS.LTC128B.128 [R9+0x23400], desc[UR6][R2.64], !P3 ;  /* 0x234000000209cfae */ /* 0x000fe8000d901d46 */
[----:B------:R-:W-:Y:S04]  /*e390*/  @!P4 LDGSTS.E.BYPASS.LTC128B.128 [R9+0x27400], desc[UR6][R2.64+0x80], !P0 ;  /* 0x274000800209cfae */ /* 0x000fe8000c101d46 */
[----:B------:R-:W-:Y:S04]  /*e3a0*/  @!P4 LDGSTS.E.BYPASS.LTC128B.128 [R9+0x2b400], desc[UR6][R2.64+0x100], !P1 ;  /* 0x2b4001000209cfae */ /* 0x000fe8000c901d46 */
[----:B------:R0:W-:Y:S01]  /*e3b0*/  @!P4 LDGSTS.E.BYPASS.LTC128B.128 [R9+0x2f400], desc[UR6][R2.64+0x180], !P2 ;  /* 0x2f4001800209cfae */ /* 0x0001e2000d101d46 */
[----:B-----5:R-:W-:-:S03]  /*e3c0*/  ISETP.GE.AND P4, PT, R13, R0, PT ;  /* 0x000000000d00720c */ /* 0x020fc60003f86270 */
[----:B------:R-:W3:Y:S04]  /*e3d0*/  LDL.LU R13, [R1+0x28] ;  /* 0x00002800010d7983 */ /* 0x000ee80000300800 */
[----:B------:R-:W0:Y:S04]  /*e3e0*/  SHFL.IDX PT, R14, R5, 0x3, 0x181f ;  /* 0x00781f00050e7f89 */ /* 0x000e2800000e0000 */
[----:B------:R-:W1:Y:S02]  /*e3f0*/  SHFL.IDX PT, R6, R4, 0x3, 0x181f ;  /* 0x00781f0004067f89 */ /* 0x000e6400000e0000 */
[----:B------:R-:W-:-:S02]  /*e400*/  @!P4 LEA R7, R10, UR38, 0x1 ;  /* 0x000000260a07cc11 */ /* 0x000fc4000f8e08ff */
[----:B0-----:R-:W-:Y:S02]  /*e410*/  @!P4 LEA R2, P6, R12, R14, 0x1 ;  /* 0x0000000e0c02c211 */ /* 0x001fe400078c08ff */
[----:B------:R-:W0:Y:S03]  /*e420*/  SHFL.IDX PT, R14, R5, 0x4, 0x181f ;  /* 0x00981f00050e7f89 */ /* 0x000e2600000e0000 */
[----:B-1----:R-:W-:Y:S02]  /*e430*/  @!P4 IMAD.X R3, RZ, RZ, R6, P6 ;  /* 0x000000ffff03c224 */ /* 0x002fe400030e0606 */
[----:B------:R-:W1:Y:S04]  /*e440*/  SHFL.IDX PT, R6, R4, 0x4, 0x181f ;  /* 0x00981f0004067f89 */ /* 0x000e6800000e0000 */
[----:B------:R-:W-:Y:S04]  /*e450*/  @!P4 LDGSTS.E.BYPASS.LTC128B.128 [R7+0x23c00], desc[UR6][R2.64], !P3 ;  /* 0x23c000000207cfae */ /* 0x000fe8000d901d46 */
[----:B------:R-:W-:Y:S04]  /*e460*/  @!P4 LDGSTS.E.BYPASS.LTC128B.128 [R7+0x27c00], desc[UR6][R2.64+0x80], !P0 ;  /* 0x27c000800207cfae */ /* 0x000fe8000c101d46 */
[----:B------:R-:W-:Y:S04]  /*e470*/  @!P4 LDGSTS.E.BYPASS.LTC128B.128 [R7+0x2bc00], desc[UR6][R2.64+0x100], !P1 ;  /* 0x2bc001000207cfae */ /* 0x000fe8000c901d46 */
[----:B------:R4:W-:Y:S01]  /*e480*/  @!P4 LDGSTS.E.BYPASS.LTC128B.128 [R7+0x2fc00], desc[UR6][R2.64+0x180], !P2 ;  /* 0x2fc001800207cfae */ /* 0x0009e2000d101d46 */
[----:B------:R-:W-:-:S13]  /*e490*/  ISETP.GE.AND P4, PT, R8, R0, PT ;  /* 0x000000000800720c */ /* 0x000fda0003f86270 */
[----:B0-----:R-:W-:Y:S02]  /*e4a0*/  @!P4 LEA R8, P6, R12, R14, 0x1 ;  /* 0x0000000e0c08c211 */ /* 0x001fe400078c08ff */
[----:B------:R-:W0:Y:S03]  /*e4b0*/  SHFL.IDX PT, R14, R5, 0x5, 0x181f ;  /* 0x00b81f00050e7f89 */ /* 0x000e2600000e0000 */
[----:B-1----:R-:W-:Y:S01]  /*e4c0*/  @!P4 IMAD.X R21, RZ, RZ, R6, P6 ;  /* 0x000000ffff15c224 */ /* 0x002fe200030e0606 */
[----:B------:R-:W-:Y:S01]  /*e4d0*/  @!P4 LEA R9, R10, UR38, 0x1 ;  /* 0x000000260a09cc11 */ /* 0x000fe2000f8e08ff */
[----:B----4-:R-:W-:Y:S02]  /*e4e0*/  @!P4 IMAD.MOV.U32 R2, RZ, RZ, R8 ;  /* 0x000000ffff02c224 */ /* 0x010fe400078e0008 */
[----:B------:R-:W-:Y:S01]  /*e4f0*/  @!P4 IMAD.MOV.U32 R3, RZ, RZ, R21 ;  /* 0x000000ffff03c224 */ /* 0x000fe200078e0015 */
[----:B------:R-:W1:Y:S04]  /*e500*/  SHFL.IDX PT, R6, R4, 0x5, 0x181f ;  /* 0x00b81f0004067f89 */ /* 0x000e6800000e0000 */
[----:B------:R-:W-:Y:S04]  /*e510*/  @!P4 LDGSTS.E.BYPASS.LTC128B.128 [R9+0x24400], desc[UR6][R2.64], !P3 ;  /* 0x244000000209cfae */ /* 0x000fe8000d901d46 */
[----:B------:R-:W-:Y:S04]  /*e520*/  @!P4 LDGSTS.E.BYPASS.LTC128B.128 [R9+0x28400], desc[UR6][R2.64+0x80], !P0 ;  /* 0x284000800209cfae */ /* 0x000fe8000c101d46 */
[----:B------:R-:W-:Y:S04]  /*e530*/  @!P4 LDGSTS.E.BYPASS.LTC128B.128 [R9+0x2c400], desc[UR6][R2.64+0x100], !P1 ;  /* 0x2c4001000209cfae */ /* 0x000fe8000c901d46 */
[----:B------:R4:W-:Y:S01]  /*e540*/  @!P4 LDGSTS.E.BYPASS.LTC128B.128 [R9+0x30400], desc[UR6][R2.64+0x180], !P2 ;  /* 0x304001800209cfae */ /* 0x0009e2000d101d46 */
[----:B--2---:R-:W-:-:S13]  /*e550*/  ISETP.GE.AND P4, PT, R15, R0, PT ;  /* 0x000000000f00720c */ /* 0x004fda0003f86270 */
[----:B0-----:R-:W-:-:S05]  /*e560*/  @!P4 LEA R14, P6, R12, R14, 0x1 ;  /* 0x0000000e0c0ec211 */ /* 0x001fca00078c08ff */
[----:B-1----:R-:W-:Y:S02]  /*e570*/  @!P4 IMAD.X R21, RZ, RZ, R6, P6 ;  /* 0x000000ffff15c224 */ /* 0x002fe400030e0606 */
[----:B----4-:R-:W-:Y:S02]  /*e580*/  @!P4 IMAD.MOV.U32 R2, RZ, RZ, R14 ;  /* 0x000000ffff02c224 */ /* 0x010fe400078e000e */
        /* <DEDUP_REMOVED lines=8> */
[----:B---3--:R-:W-:-:S13]  /*e610*/  ISETP.GE.AND P4, PT, R13, R0, PT ;  /* 0x000000000d00720c */ /* 0x008fda0003f86270 */
[----:B0-----:R-:W-:-:S05]  /*e620*/  @!P4 LEA R14, P6, R12, R14, 0x1 ;  /* 0x0000000e0c0ec211 */ /* 0x001fca00078c08ff */
[----:B-1----:R-:W-:Y:S01]  /*e630*/  @!P4 IMAD.X R9, RZ, RZ, R6, P6 ;  /* 0x000000ffff09c224 */ /* 0x002fe200030e0606 */
[----:B------:R-:W-:Y:S01]  /*e640*/  @!P4 LEA R21, R10, UR38, 0x1 ;  /* 0x000000260a15cc11 */ /* 0x000fe2000f8e08ff */
[----:B--2---:R-:W-:Y:S02]  /*e650*/  @!P4 IMAD.MOV.U32 R2, RZ, RZ, R14 ;  /* 0x000000ffff02c224 */ /* 0x004fe400078e000e */
[----:B------:R-:W-:Y:S01]  /*e660*/  @!P4 IMAD.MOV.U32 R3, RZ, RZ, R9 ;  /* 0x000000ffff03c224 */ /* 0x000fe200078e0009 */
[----:B------:R0:W1:Y:S04]  /*e670*/  SHFL.IDX PT, R6, R4, 0x7, 0x181f ;  /* 0x00f81f0004067f89 */ /* 0x00006800000e0000 */
[----:B------:R0:W-:Y:S04]  /*e680*/  @!P4 LDGSTS.E.BYPASS.LTC128B.128 [R21+0x25400], desc[UR6][R2.64], !P3 ;  /* 0x254000000215cfae */ /* 0x0001e8000d901d46 */
[----:B------:R0:W-:Y:S04]  /*e690*/  @!P4 LDGSTS.E.BYPASS.LTC128B.128 [R21+0x29400], desc[UR6][R2.64+0x80], !P0 ;  /* 0x294000800215cfae */ /* 0x0001e8000c101d46 */
[----:B------:R0:W-:Y:S04]  /*e6a0*/  @!P4 LDGSTS.E.BYPASS.LTC128B.128 [R21+0x2d400], desc[UR6][R2.64+0x100], !P1 ;  /* 0x2d4001000215cfae */ /* 0x0001e8000c901d46 */
[----:B------:R0:W-:Y:S04]  /*e6b0*/  @!P4 LDGSTS.E.BYPASS.LTC128B.128 [R21+0x31400], desc[UR6][R2.64+0x180], !P2 ;  /* 0x314001800215cfae */ /* 0x0001e8000d101d46 */
[----:B------:R0:W2:Y:S02]  /*e6c0*/  SHFL.IDX PT, R14, R5, 0x7, 0x181f ;  /* 0x00f81f00050e7f89 */ /* 0x0000a400000e0000 */
.L_x_4567:
        /* <DEDUP_REMOVED lines=25> */
.L_x_4455:
[----:B------:R-:W-:Y:S05]  /*e860*/  BSYNC B0 ;  /* 0x0000000000007941 */ /* 0x000fea0003800000 */
.L_x_4454:
        /* <DEDUP_REMOVED lines=9> */
.L_x_4568:
        /* <DEDUP_REMOVED lines=9> */
.L_x_4569:
        /* <DEDUP_REMOVED lines=8> */
.L_x_4461:
[----:B------:R-:W-:Y:S05]  /*ea10*/  BSYNC B1 ;  /* 0x0000000000017941 */ /* 0x000fea0003800000 */
.L_x_4460:
        /* <DEDUP_REMOVED lines=11> */
.L_x_4462:
        /* <DEDUP_REMOVED lines=13> */
.L_x_4463:
        /* <DEDUP_REMOVED lines=13> */
.L_x_4464:
        /* <DEDUP_REMOVED lines=13> */
.L_x_4465:
        /* <DEDUP_REMOVED lines=8> */
.L_x_4458:
[----:B------:R-:W-:Y:S05]  /*edc0*/  BSYNC B0 ;  /* 0x0000000000007941 */ /* 0x000fea0003800000 */
.L_x_4457:
[----:B0-----:R-:W3:Y:S01]  /*edd0*/  LDL.LU R3, [R1+0x2c] ;  /* 0x00002c0001037983 */ /* 0x001ee20000300800 */
[----:B------:R-:W-:Y:S02]  /*ede0*/  IMAD.MOV.U32 R8, RZ, RZ, RZ ;  /* 0x000000ffff087224 */ /* 0x000fe400078e00ff */
[----:B-1----:R-:W-:Y:S02]  /*edf0*/  IMAD.MOV.U32 R6, RZ, RZ, 0x1 ;  /* 0x00000001ff067424 */ /* 0x002fe400078e00ff */
[----:B---3--:R-:W-:-:S05]  /*ee00*/  VIADD R7, R3, 0xfffffffe ;  /* 0xfffffffe03077836 */ /* 0x008fca0000000000 */
        /* <DEDUP_REMOVED lines=26> */
.L_x_4499:
        /* <DEDUP_REMOVED lines=28> */
.L_x_4469:
[----:B------:R-:W1:Y:S01]  /*f170*/  S2R R2, SR_TID.X ;  /* 0x0000000000027919 */ /* 0x000e620000002100 */
[----:B------:R-:W-:Y:S01]  /*f180*/  BSSY B2, `(.L_x_4470) ;  /* 0x0000006000027945 */ /* 0x000fe20003800000 */
[----:B-1----:R-:W-:Y:S02]  /*f190*/  LOP3.LUT R3, R2, 0x7f, RZ, 0xc0, !PT ;  /* 0x0000007f02037812 */ /* 0x002fe400078ec0ff */
[----:B------:R-:W-:Y:S02]  /*f1a0*/  SHF.L.U32 R2, R0, 0x1f, RZ ;  /* 0x0000001f00027819 */ /* 0x000fe400000006ff */
[----:B------:R-:W-:Y:S02]  /*f1b0*/  ISETP.NE.AND P2, PT, R3, RZ, PT ;  /* 0x000000ff0300720c */ /* 0x000fe40003f45270 */
[----:B------:R-:W1:Y:S02]  /*f1c0*/  SYNCS.PHASECHK.TRANS64.TRYWAIT P0, [UR38+0x32448], R2 ;  /* 0x03244802ff0075a7 */ /* 0x000e640008000166 */
[----:B-1----:R-:W-:Y:S09]  /*f1d0*/  @!P0 BRA `(.L_x_4471) ;  /* 0x0000003800388947 */ /* 0x002ff20003800000 */
.L_x_4570:
[----:B------:R-:W-:Y:S05]  /*f1e0*/  BSYNC B2 ;  /* 0x0000000000027941 */ /* 0x000fea0003800000 */
.L_x_4470:
[----:B------:R-:W-:Y:S04]  /*f1f0*/  BSSY B2, `(.L_x_4472) ;  /* 0x0000007000027945 */ /* 0x000fe80003800000 */
[----:B------:R-:W-:Y:S05]  /*f200*/  @P2 BRA `(.L_x_4473) ;  /* 0x0000000000142947 */ /* 0x000fea0003800000 */
[----:B------:R-:W-:Y:S01]  /*f210*/  ISETP.NE.AND P0, PT, R10, RZ, PT ;  /* 0x000000ff0a00720c */ /* 0x000fe20003f05270 */
[----:B-1----:R-:W-:-:S04]  /*f220*/  IMAD.MOV.U32 R3, RZ, RZ, 0x3000 ;  /* 0x00003000ff037424 */ /* 0x002fc800078e00ff */
[----:B------:R3:W-:Y:S08]  /*f230*/  SYNCS.ARRIVE.TRANS64 RZ, [UR38+0x32438], R3 ;  /* 0x03243803ffff79a7 */ /* 0x0007f00008000026 */
[----:B---3--:R-:W-:Y:S05]  /*f240*/  @!P0 BRA `(.L_x_4473) ;  /* 0x0000000000048947 */ /* 0x008fea0003800000 */
[----:B------:R-:W-:Y:S01]  /*f250*/  BPT.TRAP 0x1 ;  /* 0x000000040000795c */ /* 0x000fe20000300000 */
.L_x_4473:
[----:B------:R-:W-:Y:S05]  /*f260*/  BSYNC B2 ;  /* 0x0000000000027941 */ /* 0x000fea0003800000 */
.L_x_4472:
        /* <DEDUP_REMOVED lines=11> */
.L_x_4474:
        /* <DEDUP_REMOVED lines=10> */
.L_x_4571:
[----:B------:R-:W-:Y:S05]  /*f3c0*/  BSYNC B2 ;  /* 0x0000000000027941 */ /* 0x000fea0003800000 */
.L_x_4475:
        /* <DEDUP_REMOVED lines=9> */
.L_x_4478:
[----:B------:R-:W-:Y:S05]  /*f460*/  BSYNC B2 ;  /* 0x0000000000027941 */ /* 0x000fea0003800000 */
.L_x_4477:
        /* <DEDUP_REMOVED lines=9> */
.L_x_4479:
        /* <DEDUP_REMOVED lines=13> */
.L_x_4480:
        /* <DEDUP_REMOVED lines=13> */
.L_x_4481:
        /* <DEDUP_REMOVED lines=13> */
.L_x_4482:
        /* <DEDUP_REMOVED lines=8> */
.L_x_4468:
[----:B------:R-:W-:Y:S05]  /*f7f0*/  BSYNC B1 ;  /* 0x0000000000017941 */ /* 0x000fea0003800000 */
.L_x_4467:
        /* <DEDUP_REMOVED lines=26> */
.L_x_4485:
[----:B------:R-:W1:Y:S01]  /*f9a0*/  S2R R2, SR_TID.X ;  /* 0x0000000000027919 */ /* 0x000e620000002100 */
[----:B------:R-:W-:Y:S01]  /*f9b0*/  BSSY B2, `(.L_x_4486) ;  /* 0x0000006000027945 */ /* 0x000fe20003800000 */
[----:B-1----:R-:W-:Y:S02]  /*f9c0*/  LOP3.LUT R3, R2, 0x7f, RZ, 0xc0, !PT ;  /* 0x0000007f02037812 */ /* 0x002fe400078ec0ff */
[----:B------:R-:W-:Y:S02]  /*f9d0*/  SHF.L.U32 R2, R0, 0x1f, RZ ;  /* 0x0000001f00027819 */ /* 0x000fe400000006ff */
[----:B------:R-:W-:Y:S02]  /*f9e0*/  ISETP.NE.AND P2, PT, R3, RZ, PT ;  /* 0x000000ff0300720c */ /* 0x000fe40003f45270 */
[----:B------:R-:W1:Y:S02]  /*f9f0*/  SYNCS.PHASECHK.TRANS64.TRYWAIT P0, [UR38+0x32440], R2 ;  /* 0x03244002ff0075a7 */ /* 0x000e640008000166 */
[----:B-1----:R-:W-:Y:S09]  /*fa00*/  @!P0 BRA `(.L_x_4487) ;  /* 0x00000030005c8947 */ /* 0x002ff20003800000 */
.L_x_4572:
[----:B------:R-:W-:Y:S05]  /*fa10*/  BSYNC B2 ;  /* 0x0000000000027941 */ /* 0x000fea0003800000 */
.L_x_4486:
[----:B------:R-:W-:Y:S04]  /*fa20*/  BSSY B2, `(.L_x_4488) ;  /* 0x0000007000027945 */ /* 0x000fe80003800000 */
[----:B------:R-:W-:Y:S05]  /*fa30*/  @P2 BRA `(.L_x_4489) ;  /* 0x0000000000142947 */ /* 0x000fea0003800000 */
[----:B------:R-:W-:Y:S01]  /*fa40*/  ISETP.NE.AND P0, PT, R10, RZ, PT ;  /* 0x000000ff0a00720c */ /* 0x000fe20003f05270 */
[----:B-1----:R-:W-:-:S04]  /*fa50*/  IMAD.MOV.U32 R3, RZ, RZ, 0x3000 ;  /* 0x00003000ff037424 */ /* 0x002fc800078e00ff */
[----:B------:R3:W-:Y:S08]  /*fa60*/  SYNCS.ARRIVE.TRANS64 RZ, [UR38+0x32430], R3 ;  /* 0x03243003ffff79a7 */ /* 0x0007f00008000026 */
[----:B---3--:R-:W-:Y:S05]  /*fa70*/  @!P0 BRA `(.L_x_4489) ;  /* 0x0000000000048947 */ /* 0x008fea0003800000 */
[----:B------:R-:W-:Y:S01]  /*fa80*/  BPT.TRAP 0x1 ;  /* 0x000000040000795c */ /* 0x000fe20000300000 */
.L_x_4489:
[----:B------:R-:W-:Y:S05]  /*fa90*/  BSYNC B2 ;  /* 0x0000000000027941 */ /* 0x000fea0003800000 */
.L_x_4488:
        /* <DEDUP_REMOVED lines=11> */
.L_x_4490:
        /* <DEDUP_REMOVED lines=11> */
.L_x_4573:
[----:B------:R-:W-:Y:S05]  /*fc00*/  BSYNC B2 ;  /* 0x0000000000027941 */ /* 0x000fea0003800000 */
.L_x_4491:
        /* <DEDUP_REMOVED lines=9> */
.L_x_4494:
[----:B------:R-:W-:Y:S05]  /*fca0*/  BSYNC B2 ;  /* 0x0000000000027941 */ /* 0x000fea0003800000 */
.L_x_4493:
        /* <DEDUP_REMOVED lines=9> */
.L_x_4495:
        /* <DEDUP_REMOVED lines=13> */
.L_x_4496:
        /* <DEDUP_REMOVED lines=13> */
.L_x_4497:
        /* <DEDUP_REMOVED lines=13> */
.L_x_4498:
        /* <DEDUP_REMOVED lines=8> */
.L_x_4484:
[----:B------:R-:W-:Y:S05]  /*10030*/  BSYNC B1 ;  /* 0x0000000000017941 */ /* 0x000fea0003800000 */
.L_x_4483:
[----:B------:R-:W-:Y:S01]  /*10040*/  VIADD R7, R7, 0xfffffffe ;  /* 0xfffffffe07077836 */ /* 0x000fe20000000000 */
[----:B------:R-:W-:Y:S06]  /*10050*/  @P1 BRA `(.L_x_4499) ;  /* 0xffffffec00d41947 */ /* 0x000fec000383ffff */
[----:B------:R-:W-:Y:S05]  /*10060*/  BSYNC B0 ;  /* 0x0000000000007941 */ /* 0x000fea0003800000 */
.L_x_4466:
        /* <DEDUP_REMOVED lines=26> */
.L_x_4502:
[----:B------:R-:W1:Y:S01]  /*10210*/  S2R R2, SR_TID.X ;  /* 0x0000000000027919 */ /* 0x000e620000002100 */
[----:B------:R-:W-:Y:S01]  /*10220*/  BSSY B1, `(.L_x_4503) ;  /* 0x0000006000017945 */ /* 0x000fe20003800000 */
[----:B-1----:R-:W-:Y:S02]  /*10230*/  LOP3.LUT R3, R2, 0x7f, RZ, 0xc0, !PT ;  /* 0x0000007f02037812 */ /* 0x002fe400078ec0ff */
[----:B------:R-:W-:Y:S02]  /*10240*/  SHF.L.U32 R2, R0, 0x1f, RZ ;  /* 0x0000001f00027819 */ /* 0x000fe400000006ff */
[----:B------:R-:W-:Y:S02]  /*10250*/  ISETP.NE.AND P1, PT, R3, RZ, PT ;  /* 0x000000ff0300720c */ /* 0x000fe40003f25270 */
[----:B------:R-:W1:Y:S02]  /*10260*/  SYNCS.PHASECHK.TRANS64.TRYWAIT P0, [UR38+0x32448], R2 ;  /* 0x03244802ff0075a7 */ /* 0x000e640008000166 */
[----:B-1----:R-:W-:Y:S09]  /*10270*/  @!P0 BRA `(.L_x_4504) ;  /* 0x0000002800708947 */ /* 0x002ff20003800000 */
.L_x_4574:
[----:B------:R-:W-:Y:S05]  /*10280*/  BSYNC B1 ;  /* 0x0000000000017941 */ /* 0x000fea0003800000 */
.L_x_4503:
[----:B------:R-:W-:Y:S04]  /*10290*/  BSSY B1, `(.L_x_4505) ;  /* 0x0000007000017945 */ /* 0x000fe80003800000 */
[----:B------:R-:W-:Y:S05]  /*102a0*/  @P1 BRA `(.L_x_4506) ;  /* 0x0000000000141947 */ /* 0x000fea0003800000 */
[----:B------:R-:W-:Y:S01]  /*102b0*/  ISETP.NE.AND P0, PT, R10, RZ, PT ;  /* 0x000000ff0a00720c */ /* 0x000fe20003f05270 */
[----:B-1----:R-:W-:-:S04]  /*102c0*/  IMAD.MOV.U32 R3, RZ, RZ, 0x3000 ;  /* 0x00003000ff037424 */ /* 0x002fc800078e00ff */
[----:B------:R3:W-:Y:S08]  /*102d0*/  SYNCS.ARRIVE.TRANS64 RZ, [UR38+0x32438], R3 ;  /* 0x03243803ffff79a7 */ /* 0x0007f00008000026 */
[----:B---3--:R-:W-:Y:S05]  /*102e0*/  @!P0 BRA `(.L_x_4506) ;  /* 0x0000000000048947 */ /* 0x008fea0003800000 */
[----:B------:R-:W-:Y:S01]  /*102f0*/  BPT.TRAP 0x1 ;  /* 0x000000040000795c */ /* 0x000fe20000300000 */
.L_x_4506:
[----:B------:R-:W-:Y:S05]  /*10300*/  BSYNC B1 ;  /* 0x0000000000017941 */ /* 0x000fea0003800000 */
.L_x_4505:
        /* <DEDUP_REMOVED lines=11> */
.L_x_4507:
        /* <DEDUP_REMOVED lines=11> */
.L_x_4575:
[----:B------:R-:W-:Y:S05]  /*10470*/  BSYNC B1 ;  /* 0x0000000000017941 */ /* 0x000fea0003800000 */
.L_x_4508:
        /* <DEDUP_REMOVED lines=9> */
.L_x_4511:
[----:B------:R-:W-:Y:S05]  /*10510*/  BSYNC B1 ;  /* 0x0000000000017941 */ /* 0x000fea0003800000 */
.L_x_4510:
        /* <DEDUP_REMOVED lines=9> */
.L_x_4512:
        /* <DEDUP_REMOVED lines=13> */
.L_x_4513:
        /* <DEDUP_REMOVED lines=13> */
.L_x_4514:
        /* <DEDUP_REMOVED lines=13> */
.L_x_4515:
        /* <DEDUP_REMOVED lines=8> */
.L_x_4501:
[----:B------:R-:W-:Y:S05]  /*108a0*/  BSYNC B0 ;  /* 0x0000000000007941 */ /* 0x000fea0003800000 */
.L_x_4500:
[----:B------:R-:W-:Y:S01]  /*108b0*/  LOP3.LUT R0, R0, 0x1, RZ, 0x3c, !PT ;  /* 0x0000000100007812 */ /* 0x000fe200078e3cff */
[----:B------:R-:W-:Y:S02]  /*108c0*/  IMAD.MOV.U32 R6, RZ, RZ, RZ ;  /* 0x000000ffff067224 */ /* 0x000fe400078e00ff */
[----:B------:R-:W-:-:S07]  /*108d0*/  IMAD.MOV.U32 R8, RZ, RZ, RZ ;  /* 0x000000ffff087224 */ /* 0x000fce00078e00ff */
.L_x_4439:
[----:B------:R-:W1:Y:S01]  /*108e0*/  S2R R3, SR_CgaCtaId ;  /* 0x0000000000037919 */ /* 0x000e620000008800 */
[----:B------:R-:W-:-:S04]  /*108f0*/  MOV R2, 0x400 ;  /* 0x0000040000027802 */ /* 0x000fc80000000f00 */
[----:B-1----:R-:W-:Y:S02]  /*10900*/  LEA R2, R3, R2, 0x18 ;  /* 0x0000000203027211 */ /* 0x002fe400078ec0ff */
[----:B------:R-:W-:-:S04]  /*10910*/  SHF.L.U32 R3, R8, 0x1f, RZ ;  /* 0x0000001f08037819 */ /* 0x000fc800000006ff */
[----:B------:R-:W1:Y:S02]  /*10920*/  SYNCS.PHASECHK.TRANS64.TRYWAIT P0, [R2+URZ+0x32420], R3 ;  /* 0x03242003020075a7 */ /* 0x000e64000800017f */
[----:B-1----:R-:W-:Y:S05]  /*10930*/  @!P0 BRA `(.L_x_4516) ;  /* 0x0000002000f08947 */ /* 0x002fea0003800000 */
.L_x_4576:
[----:B------:R-:W-:-:S03]  /*10940*/  UMOV UR4, 0xffffffff ;  /* 0xffffffff00047882 */ /* 0x000fc60000000000 */
[----:B------:R-:W-:Y:S05]  /*10950*/  BRA.DIV UR4, `(.L_x_4517) ;  /* 0x0000002204fc7947 */ /* 0x000fea000b800000 */
[----:B-1----:R-:W1:Y:S02]  /*10960*/  S2R R3, SR_TID.X ;  /* 0x0000000000037919 */ /* 0x002e640000002100 */
[----:B-1----:R-:W-:-:S04]  /*10970*/  SHF.R.U32.HI R3, RZ, 0x5, R3 ;  /* 0x00000005ff037819 */ /* 0x002fc80000011603 */
[----:B------:R-:W-:-:S05]  /*10980*/  LOP3.LUT R3, R3, 0x3, RZ, 0xc0, !PT ;  /* 0x0000000303037812 */ /* 0x000fca00078ec0ff */
[----:B--2---:R1:W2:Y:S02]  /*10990*/  SHFL.IDX PT, R14, R3, RZ, 0x1f ;  /* 0x00001fff030e7589 */ /* 0x0042a400000e0000 */
.L_x_4579:
[----:B--2---:R-:W-:-:S13]  /*109a0*/  ISETP.NE.AND P0, PT, R14, RZ, PT ;  /* 0x000000ff0e00720c */ /* 0x004fda0003f05270 */
[----:B------:R-:W-:Y:S05]  /*109b0*/  @P0 BRA `(.L_x_4400) ;  /* 0x0000000000880947 */ /* 0x000fea0003800000 */
[----:B------:R-:W-:-:S03]  /*109c0*/  UMOV UR4, 0xffffffff ;  /* 0xffffffff00047882 */ /* 0x000fc60000000000 */
[----:B------:R-:W-:Y:S05]  /*109d0*/  BRA.DIV UR4, `(.L_x_4518) ;  /* 0x0000002604107947 */ /* 0x000fea000b800000 */
[----:B------:R-:W-:-:S13]  /*109e0*/  ELECT P6, URZ, PT ;  /* 0x00000000003f782f */ /* 0x000fda00038c0000 */
.L_x_4582:
[----:B------:R-:W-:Y:S05]  /*109f0*/  @!P6 BRA `(.L_x_4400) ;  /* 0x000000000078e947 */ /* 0x000fea0003800000 */
[----:B-1----:R-:W2:Y:S02]  /*10a00*/  LDL.LU R3, [R1+0x3c] ;  /* 0x00003c0001037983 */ /* 0x002ea40000300800 */
[----:B--2---:R-:W-:-:S04]  /*10a10*/  LOP3.LUT R3, R3, 0x2, RZ, 0xfc, !PT ;  /* 0x0000000203037812 */ /* 0x004fc800078efcff */
[----:B------:R-:W-:-:S13]  /*10a20*/  ISETP.NE.AND P2, PT, R3, 0x3, PT ;  /* 0x000000030300780c */ /* 0x000fda0003f45270 */
[----:B------:R-:W-:Y:S05]  /*10a30*/  @!P2 BRA `(.L_x_4519) ;  /* 0x000000000004a947 */ /* 0x000fea0003800000 */
[----:B------:R-:W-:Y:S01]  /*10a40*/  BPT.TRAP 0x1 ;  /* 0x000000040000795c */ /* 0x000fe20000300000 */
.L_x_4519:
        /* <DEDUP_REMOVED lines=12> */
.L_x_4583:
[----:B------:R-:W2:Y:S02]  /*10b10*/  SYNCS.PHASECHK.TRANS64.TRYWAIT P0, [R5+URZ], R0 ;  /* 0x00000000050075a7 */ /* 0x000ea4000800017f */
[----:B--2---:R-:W-:Y:S05]  /*10b20*/  @!P0 BRA `(.L_x_4521) ;  /* 0x0000002000f08947 */ /* 0x004fea0003800000 */
.L_x_4584:
[----:B------:R-:W-:Y:S05]  /*10b30*/  @!P2 BRA `(.L_x_4522) ;  /* 0x000000000004a947 */ /* 0x000fea0003800000 */
[----:B------:R-:W-:Y:S01]  /*10b40*/  BPT.TRAP 0x1 ;  /* 0x000000040000795c */ /* 0x000fe20000300000 */
.L_x_4522:
[----:B------:R-:W-:-:S04]  /*10b50*/  VIADD R2, R2, 0x32460 ;  /* 0x0003246002027836 */ /* 0x000fc80000000000 */
[----:B--2---:R-:W-:-:S04]  /*10b60*/  IMAD R5, R6, 0x8, R2 ;  /* 0x0000000806057824 */ /* 0x004fc800078e0202 */
[----:B------:R-:W2:Y:S02]  /*10b70*/  SYNCS.PHASECHK.TRANS64.TRYWAIT P0, [R5+URZ], R4 ;  /* 0x00000004050075a7 */ /* 0x000ea4000800017f */
[----:B--2---:R-:W-:Y:S05]  /*10b80*/  @!P0 BRA `(.L_x_4523) ;  /* 0x0000002000ec8947 */ /* 0x004fea0003800000 */
.L_x_4585:
[----:B------:R-:W-:-:S07]  /*10b90*/  IMAD R3, R3, 0x8, R2 ;  /* 0x0000000803037824 */ /* 0x000fce00078e0202 */
.L_x_4524:
[----:B---3--:R3:W4:Y:S02]  /*10ba0*/  SYNCS.PHASECHK.TRANS64.TRYWAIT P0, [R3+URZ], R0 ;  /* 0x00000000030075a7 */ /* 0x008724000800017f */
[----:B----4-:R-:W-:Y:S05]  /*10bb0*/  @!P0 NANOSLEEP.SYNCS 0x989680 ;  /* 0x009896800000895d */ /* 0x010fea0003900000 */
[----:B------:R-:W4:Y:S02]  /*10bc0*/  @!P0 SYNCS.PHASECHK.TRANS64 P0, [R3+URZ], R0 ;  /* 0x00000000030085a7 */ /* 0x000f24000800007f */
[----:B----4-:R-:W-:Y:S05]  /*10bd0*/  @!P0 BRA `(.L_x_4524) ;  /* 0xfffffffc00f08947 */ /* 0x010fea000383ffff */
.L_x_4400:
[----:B------:R-:W-:Y:S05]  /*10be0*/  BSYNC B6 ;  /* 0x0000000000067941 */ /* 0x000fea0003800000 */
.L_x_4397:
[----:B------:R-:W-:Y:S05]  /*10bf0*/  EXIT ;  /* 0x000000000000794d */ /* 0x000fea0003800000 */
.L_x_4404:
[----:B------:R-:W-:-:S13]  /*10c00*/  R2UR UR4, R22 ;  /* 0x00000000160472ca */ /* 0x000fda00000e0000 */
[----:B0-----:R-:W-:-:S04]  /*10c10*/  IMAD.U32 R3, RZ, RZ, UR4 ;  /* 0x00000004ff037e24 */ /* 0x001fc8000f8e00ff */
[----:B------:R0:W1:Y:S03]  /*10c20*/  SYNCS.PHASECHK.TRANS64.TRYWAIT P0, [R3+URZ+0x32400], R2 ;  /* 0x03240002030075a7 */ /* 0x000066000800017f */
[----:B-1----:R-:W-:Y:S05]  /*10c30*/  @!P0 NANOSLEEP.SYNCS 0x989680 ;  /* 0x009896800000895d */ /* 0x002fea0003900000 */
[----:B------:R-:W1:Y:S02]  /*10c40*/  @!P0 SYNCS.PHASECHK.TRANS64 P0, [R3+URZ+0x32400], R2 ;  /* 0x03240002030085a7 */ /* 0x000e64000800007f */
[----:B-1----:R-:W-:Y:S05]  /*10c50*/  @!P0 BRA `(.L_x_4404) ;  /* 0xfffffffc00e88947 */ /* 0x002fea000383ffff */
[----:B------:R-:W-:Y:S05]  /*10c60*/  BRA `(.L_x_4525) ;  /* 0xffffff0800b07947 */ /* 0x000fea000383ffff */
.L_x_4408:
[----:B------:R-:W-:-:S13]  /*10c70*/  R2UR UR4, R22 ;  /* 0x00000000160472ca */ /* 0x000fda00000e0000 */
[----:B0-----:R-:W-:-:S04]  /*10c80*/  IMAD.U32 R3, RZ, RZ, UR4 ;  /* 0x00000004ff037e24 */ /* 0x001fc8000f8e00ff */
[----:B------:R0:W2:Y:S03]  /*10c90*/  SYNCS.PHASECHK.TRANS64.TRYWAIT P1, [R3+URZ+0x32430], R2 ;  /* 0x03243002030075a7 */ /* 0x0000a6000802017f */
[----:B--2---:R-:W-:Y:S05]  /*10ca0*/  @!P1 NANOSLEEP.SYNCS 0x989680 ;  /* 0x009896800000995d */ /* 0x004fea0003900000 */
[----:B------:R-:W2:Y:S02]  /*10cb0*/  @!P1 SYNCS.PHASECHK.TRANS64 P1, [R3+URZ+0x32430], R2 ;  /* 0x03243002030095a7 */ /* 0x000ea4000802007f */
[----:B--2---:R-:W-:Y:S05]  /*10cc0*/  @!P1 BRA `(.L_x_4408) ;  /* 0xfffffffc00e89947 */ /* 0x004fea000383ffff */
[----:B------:R-:W-:Y:S05]  /*10cd0*/  BRA `(.L_x_4407) ;  /* 0xffffff0800d07947 */ /* 0x000fea000383ffff */
.L_x_4409:
[----:B------:R-:W-:-:S13]  /*10ce0*/  R2UR UR4, R22 ;  /* 0x00000000160472ca */ /* 0x000fda00000e0000 */
[----:B0-----:R-:W-:-:S04]  /*10cf0*/  IMAD.U32 R3, RZ, RZ, UR4 ;  /* 0x00000004ff037e24 */ /* 0x001fc8000f8e00ff */
[----:B------:R0:W2:Y:S03]  /*10d00*/  SYNCS.PHASECHK.TRANS64.TRYWAIT P1, [R3+URZ+0x32410], R2 ;  /* 0x03241002030075a7 */ /* 0x0000a6000802017f */
[----:B--2---:R-:W-:Y:S05]  /*10d10*/  @!P1 NANOSLEEP.SYNCS 0x989680 ;  /* 0x009896800000995d */ /* 0x004fea0003900000 */
[----:B------:R-:W2:Y:S02]  /*10d20*/  @!P1 SYNCS.PHASECHK.TRANS64 P1, [R3+URZ+0x32410], R2 ;  /* 0x03241002030095a7 */ /* 0x000ea4000802007f */
[----:B--2---:R-:W-:Y:S05]  /*10d30*/  @!P1 BRA `(.L_x_4409) ;  /* 0xfffffffc00e89947 */ /* 0x004fea000383ffff */
[----:B------:R-:W-:Y:S05]  /*10d40*/  BRA `(.L_x_4526) ;  /* 0xffffff0c00787947 */ /* 0x000fea000383ffff */
.L_x_4413:
[----:B------:R-:W-:-:S13]  /*10d50*/  R2UR UR4, R22 ;  /* 0x00000000160472ca */ /* 0x000fda00000e0000 */
[----:B0-----:R-:W-:-:S04]  /*10d60*/  IMAD.U32 R3, RZ, RZ, UR4 ;  /* 0x00000004ff037e24 */ /* 0x001fc8000f8e00ff */
[----:B------:R0:W3:Y:S03]  /*10d70*/  SYNCS.PHASECHK.TRANS64.TRYWAIT P1, [R3+URZ+0x32450], R2 ;  /* 0x03245002030075a7 */ /* 0x0000e6000802017f */
[----:B---3--:R-:W-:Y:S05]  /*10d80*/  @!P1 NANOSLEEP.SYNCS 0x989680 ;  /* 0x009896800000995d */ /* 0x008fea0003900000 */
[----:B------:R-:W3:Y:S02]  /*10d90*/  @!P1 SYNCS.PHASECHK.TRANS64 P1, [R3+URZ+0x32450], R2 ;  /* 0x03245002030095a7 */ /* 0x000ee4000802007f */
[----:B---3--:R-:W-:Y:S05]  /*10da0*/  @!P1 BRA `(.L_x_4413) ;  /* 0xfffffffc00e89947 */ /* 0x008fea000383ffff */
[----:B------:R-:W-:Y:S05]  /*10db0*/  BRA `(.L_x_4412) ;  /* 0xffffff0c00847947 */ /* 0x000fea000383ffff */
.L_x_4418:
[----:B--2---:R-:W-:-:S04]  /*10dc0*/  IMAD.U32 R152, RZ, RZ, UR5 ;  /* 0x00000005ff987e24 */ /* 0x004fc8000f8e00ff */
[----:B------:R2:W3:Y:S03]  /*10dd0*/  SYNCS.PHASECHK.TRANS64.TRYWAIT P3, [R152+URZ+0x32430], R201 ;  /* 0x032430c9980075a7 */ /* 0x0004e6000806017f */
[----:B---3--:R-:W-:Y:S05]  /*10de0*/  @!P3 NANOSLEEP.SYNCS 0x989680 ;  /* 0x009896800000b95d */ /* 0x008fea0003900000 */
[----:B------:R-:W3:Y:S02]  /*10df0*/  @!P3 SYNCS.PHASECHK.TRANS64 P3, [R152+URZ+0x32430], R201 ;  /* 0x032430c99800b5a7 */ /* 0x000ee4000806007f */
[----:B---3--:R-:W-:Y:S05]  /*10e00*/  @!P3 BRA `(.L_x_4418) ;  /* 0xfffffffc00ecb947 */ /* 0x008fea000383ffff */
[----:B------:R-:W-:Y:S05]  /*10e10*/  BRA `(.L_x_4417) ;  /* 0xffffff3400107947 */ /* 0x000fea000383ffff */
.L_x_4422:
[----:B--2---:R-:W-:-:S04]  /*10e20*/  IMAD.U32 R202, RZ, RZ, UR5 ;  /* 0x00000005ffca7e24 */ /* 0x004fc8000f8e00ff */
[----:B------:R2:W3:Y:S03]  /*10e30*/  SYNCS.PHASECHK.TRANS64.TRYWAIT P3, [R202+URZ+0x32450], R201 ;  /* 0x032450c9ca0075a7 */ /* 0x0004e6000806017f */
[----:B---3--:R-:W-:Y:S05]  /*10e40*/  @!P3 NANOSLEEP.SYNCS 0x989680 ;  /* 0x009896800000b95d */ /* 0x008fea0003900000 */
[----:B------:R-:W3:Y:S02]  /*10e50*/  @!P3 SYNCS.PHASECHK.TRANS64 P3, [R202+URZ+0x32450], R201 ;  /* 0x032450c9ca00b5a7 */ /* 0x000ee4000806007f */
[----:B---3--:R-:W-:Y:S05]  /*10e60*/  @!P3 BRA `(.L_x_4422) ;  /* 0xfffffffc00ecb947 */ /* 0x008fea000383ffff */
[----:B------:R-:W-:Y:S05]  /*10e70*/  BRA `(.L_x_4421) ;  /* 0xffffff3400dc7947 */ /* 0x000fea000383ffff */
.L_x_4428:
[----:B---3--:R-:W-:-:S04]  /*10e80*/  IMAD.U32 R152, RZ, RZ, UR6 ;  /* 0x00000006ff987e24 */ /* 0x008fc8000f8e00ff */
[----:B------:R3:W4:Y:S03]  /*10e90*/  SYNCS.PHASECHK.TRANS64.TRYWAIT P1, [R152+URZ+0x32430], R23 ;  /* 0x03243017980075a7 */ /* 0x000726000802017f */
[----:B----4-:R-:W-:Y:S05]  /*10ea0*/  @!P1 NANOSLEEP.SYNCS 0x989680 ;  /* 0x009896800000995d */ /* 0x010fea0003900000 */
[----:B------:R-:W4:Y:S02]  /*10eb0*/  @!P1 SYNCS.PHASECHK.TRANS64 P1, [R152+URZ+0x32430], R23 ;  /* 0x03243017980095a7 */ /* 0x000f24000802007f */
[----:B----4-:R-:W-:Y:S05]  /*10ec0*/  @!P1 BRA `(.L_x_4428) ;  /* 0xfffffffc00ec9947 */ /* 0x010fea000383ffff */
[----:B------:R-:W-:Y:S05]  /*10ed0*/  BRA `(.L_x_4427) ;  /* 0xffffff60000c7947 */ /* 0x000fea000383ffff */
.L_x_4432:
[----:B-1----:R-:W-:-:S04]  /*10ee0*/  IMAD.U32 R204, RZ, RZ, UR6 ;  /* 0x00000006ffcc7e24 */ /* 0x002fc8000f8e00ff */
[----:B------:R1:W3:Y:S03]  /*10ef0*/  SYNCS.PHASECHK.TRANS64.TRYWAIT P1, [R204+URZ+0x32450], R23 ;  /* 0x03245017cc0075a7 */ /* 0x0002e6000802017f */
[----:B---3--:R-:W-:Y:S05]  /*10f00*/  @!P1 NANOSLEEP.SYNCS 0x989680 ;  /* 0x009896800000995d */ /* 0x008fea0003900000 */
[----:B------:R-:W3:Y:S02]  /*10f10*/  @!P1 SYNCS.PHASECHK.TRANS64 P1, [R204+URZ+0x32450], R23 ;  /* 0x03245017cc0095a7 */ /* 0x000ee4000802007f */
[----:B---3--:R-:W-:Y:S05]  /*10f20*/  @!P1 BRA `(.L_x_4432) ;  /* 0xfffffffc00ec9947 */ /* 0x008fea000383ffff */
[----:B------:R-:W-:Y:S05]  /*10f30*/  BRA `(.L_x_4431) ;  /* 0xffffff60008c7947 */ /* 0x000fea000383ffff */
.L_x_4444:
[----:B------:R-:W-:Y:S02]  /*10f40*/  IMAD.MOV.U32 R13, RZ, RZ, R6 ;  /* 0x000000ffff0d7224 */ /* 0x000fe400078e0006 */
[----:B------:R-:W-:Y:S02]  /*10f50*/  IMAD.MOV.U32 R12, RZ, RZ, RZ ;  /* 0x000000ffff0c7224 */ /* 0x000fe400078e00ff */
[----:B------:R-:W-:Y:S02]  /*10f60*/  IMAD.MOV.U32 R11, RZ, RZ, 0x1f ;  /* 0x0000001fff0b7424 */ /* 0x000fe400078e00ff */
[----:B------:R-:W-:-:S07]  /*10f70*/  IMAD.MOV.U32 R15, RZ, RZ, -0x1 ;  /* 0xffffffffff0f7424 */ /* 0x000fce00078e00ff */
[----:B------:R-:W-:Y:S05]  /*10f80*/  WARPSYNC.COLLECTIVE R15, `(.L_x_4527) ;  /* 0x000000000f087348 */ /* 0x000fea0003c00000 */
[----:B------:R0:W1:Y:S02]  /*10f90*/  SHFL.IDX P6, R14, R13, R12, R11 ;  /* 0x0000000c0d0e7389 */ /* 0x00006400000c000b */
[----:B01----:R-:W-:Y:S01]  /*10fa0*/  ENDCOLLECTIVE ;  /* 0x000000000000791b */ /* 0x003fe20003800000 */
.L_x_4527:
[----:B------:R-:W-:Y:S05]  /*10fb0*/  BRA `(.L_x_4528) ;  /* 0xffffffbc001c7947 */ /* 0x000fea000383ffff */
.L_x_4446:
[----:B------:R-:W-:Y:S01]  /*10fc0*/  BSSY B0, `(.L_x_4529) ;  /* 0x0000006000007945 */ /* 0x000fe20003800000 */
[----:B------:R-:W-:-:S07]  /*10fd0*/  IMAD.MOV.U32 R15, RZ, RZ, -0x1 ;  /* 0xffffffffff0f7424 */ /* 0x000fce00078e00ff */
[----:B0-----:R-:W-:Y:S05]  /*10fe0*/  WARPSYNC.COLLECTIVE R15, `(.L_x_4530) ;  /* 0x000000000f0c7348 */ /* 0x001fea0003c00000 */
[----:B------:R-:W-:Y:S02]  /*10ff0*/  ELECT P6, UR62, PT ;  /* 0x00000000003e782f */ /* 0x000fe400038c0000 */
[----:B------:R-:W-:Y:S01]  /*11000*/  MOV R14, UR62 ;  /* 0x0000003e000e7c02 */ /* 0x000fe20008000f00 */
[----:B0-----:R-:W-:Y:S10]  /*11010*/  ENDCOLLECTIVE ;  /* 0x000000000000791b */ /* 0x001ff40003800000 */
.L_x_4530:
[----:B------:R-:W-:Y:S05]  /*11020*/  BSYNC B0 ;  /* 0x0000000000007941 */ /* 0x000fea0003800000 */
.L_x_4529:
[----:B------:R-:W-:Y:S05]  /*11030*/  BRA `(.L_x_4531) ;  /* 0xffffffbc00207947 */ /* 0x000fea000383ffff */
.L_x_4448:
[----:B0-----:R-:W-:-:S04]  /*11040*/  IMAD.U32 R3, RZ, RZ, UR38 ;  /* 0x00000026ff037e24 */ /* 0x001fc8000f8e00ff */
[----:B------:R0:W1:Y:S03]  /*11050*/  SYNCS.PHASECHK.TRANS64.TRYWAIT P0, [R3+URZ+0x32440], R0 ;  /* 0x03244000030075a7 */ /* 0x000066000800017f */
[----:B-1----:R-:W-:Y:S05]  /*11060*/  @!P0 NANOSLEEP.SYNCS 0x989680 ;  /* 0x009896800000895d */ /* 0x002fea0003900000 */
[----:B------:R-:W1:Y:S02]  /*11070*/  @!P0 SYNCS.PHASECHK.TRANS64 P0, [R3+URZ+0x32440], R0 ;  /* 0x03244000030085a7 */ /* 0x000e64000800007f */
[----:B-1----:R-:W-:Y:S05]  /*11080*/  @!P0 BRA `(.L_x_4448) ;  /* 0xfffffffc00ec8947 */ /* 0x002fea000383ffff */
[----:B------:R-:W-:Y:S05]  /*11090*/  BRA `(.L_x_4532) ;  /* 0xffffffbc00847947 */ /* 0x000fea000383ffff */
.L_x_4451:
[----:B------:R-:W-:Y:S02]  /*110a0*/  IMAD.MOV.U32 R13, RZ, RZ, R3 ;  /* 0x000000ffff0d7224 */ /* 0x000fe400078e0003 */
[----:B------:R-:W-:Y:S02]  /*110b0*/  IMAD.MOV.U32 R12, RZ, RZ, RZ ;  /* 0x000000ffff0c7224 */ /* 0x000fe400078e00ff */
[----:B------:R-:W-:Y:S02]  /*110c0*/  IMAD.MOV.U32 R11, RZ, RZ, 0x181f ;  /* 0x0000181fff0b7424 */ /* 0x000fe400078e00ff */
[----:B------:R-:W-:Y:S02]  /*110d0*/  IMAD.MOV.U32 R15, RZ, RZ, -0x1 ;  /* 0xffffffffff0f7424 */ /* 0x000fe400078e00ff */
[----:B------:R-:W-:-:S07]  /*110e0*/  IMAD R6, R8, 0x80, R6 ;  /* 0x0000008008067824 */ /* 0x000fce00078e0206 */
[----:B0-----:R-:W-:Y:S05]  /*110f0*/  WARPSYNC.COLLECTIVE R15, `(.L_x_4533) ;  /* 0x000000000f087348 */ /* 0x001fea0003c00000 */
[----:B------:R1:W2:Y:S02]  /*11100*/  SHFL.IDX P6, R14, R13, R12, R11 ;  /* 0x0000000c0d0e7389 */ /* 0x0002a400000c000b */
[----:B012---:R-:W-:Y:S01]  /*11110*/  ENDCOLLECTIVE ;  /* 0x000000000000791b */ /* 0x007fe20003800000 */
.L_x_4533:
[----:B------:R0:W-:Y:S01]  /*11120*/  STL [R1+0x4], R6 ;  /* 0x0000040601007387 */ /* 0x0001e20000100800 */
[----:B------:R-:W-:Y:S02]  /*11130*/  IMAD.MOV.U32 R13, RZ, RZ, R0 ;  /* 0x000000ffff0d7224 */ /* 0x000fe400078e0000 */
[----:B------:R-:W-:-:S07]  /*11140*/  IMAD.MOV.U32 R4, RZ, RZ, R14 ;  /* 0x000000ffff047224 */ /* 0x000fce00078e000e */
[----:B0-----:R-:W-:Y:S05]  /*11150*/  WARPSYNC.COLLECTIVE R15, `(.L_x_4534) ;  /* 0x000000000f087348 */ /* 0x001fea0003c00000 */
[----:B------:R1:W2:Y:S02]  /*11160*/  SHFL.IDX P6, R14, R13, R12, R11 ;  /* 0x0000000c0d0e7389 */ /* 0x0002a400000c000b */
[----:B012---:R-:W-:Y:S01]  /*11170*/  ENDCOLLECTIVE ;  /* 0x000000000000791b */ /* 0x007fe20003800000 */
.L_x_4534:
[----:B------:R-:W-:Y:S01]  /*11180*/  ULDC UR4, c[0x0][0x288] ;  /* 0x0000a20000047ab9 */ /* 0x000fe20000000800 */
[----:B------:R-:W-:Y:S01]  /*11190*/  ULDC.64 UR6, c[0x0][0x208] ;  /* 0x0000820000067ab9 */ /* 0x000fe20000000a00 */
[----:B------:R-:W-:-:S05]  /*111a0*/  IMAD R2, R7, UR4, RZ ;  /* 0x0000000407027c24 */ /* 0x000fca000f8e02ff */
[----:B------:R-:W-:Y:S01]  /*111b0*/  ISETP.GE.AND P1, PT, R6, R2, PT ;  /* 0x000000020600720c */ /* 0x000fe20003f26270 */
[----:B------:R-:W-:Y:S02]  /*111c0*/  IMAD.MOV.U32 R13, RZ, RZ, R3 ;  /* 0x000000ffff0d7224 */ /* 0x000fe400078e0003 */
[----:B------:R-:W-:-:S10]  /*111d0*/  IMAD.MOV.U32 R12, RZ, RZ, 0x1 ;  /* 0x00000001ff0c7424 */ /* 0x000fd400078e00ff */
[----:B------:R-:W-:Y:S01]  /*111e0*/  @!P1 LEA R8, R9, UR38, 0x1 ;  /* 0x0000002609089c11 */ /* 0x000fe2000f8e08ff */
        /* <DEDUP_REMOVED lines=13> */
.L_x_4535:
[----:B------:R-:W-:-:S04]  /*112c0*/  IMAD.MOV.U32 R8, RZ, RZ, R6 ;  /* 0x000000ffff087224 */ /* 0x000fc800078e0006 */
[----:B------:R-:W-:Y:S02]  /*112d0*/  VIADD R4, R8, 0x10 ;  /* 0x0000001008047836 */ /* 0x000fe40000000000 */
[----:B------:R-:W-:-:S03]  /*112e0*/  IMAD.MOV.U32 R13, RZ, RZ, R0 ;  /* 0x000000ffff0d7224 */ /* 0x000fc600078e0000 */
[----:B------:R-:W-:Y:S01]  /*112f0*/  ISETP.GE.AND P2, PT, R4, R2, PT ;  /* 0x000000020400720c */ /* 0x000fe20003f46270 */
[----:B------:R0:W-:Y:S01]  /*11300*/  STL [R1+0x14], R4 ;  /* 0x0000140401007387 */ /* 0x0001e20000100800 */
[----:B------:R-:W-:-:S11]  /*11310*/  IMAD.MOV.U32 R6, RZ, RZ, R14 ;  /* 0x000000ffff067224 */ /* 0x000fd600078e000e */
[----:B0-----:R-:W-:Y:S05]  /*11320*/  WARPSYNC.COLLECTIVE R15, `(.L_x_4536) ;  /* 0x000000000f087348 */ /* 0x001fea0003c00000 */
[----:B------:R1:W2:Y:S02]  /*11330*/  SHFL.IDX P6, R14, R13, R12, R11 ;  /* 0x0000000c0d0e7389 */ /* 0x0002a400000c000b */
[----:B012---:R-:W-:Y:S01]  /*11340*/  ENDCOLLECTIVE ;  /* 0x000000000000791b */ /* 0x007fe20003800000 */
.L_x_4536:
[----:B------:R-:W-:Y:S01]  /*11350*/  ULDC.64 UR4, c[0x0][0x208] ;  /* 0x0000820000047ab9 */ /* 0x000fe20000000a00 */
[----:B------:R-:W-:Y:S02]  /*11360*/  IMAD.MOV.U32 R13, RZ, RZ, R3 ;  /* 0x000000ffff0d7224 */ /* 0x000fe400078e0003 */
[----:B------:R-:W-:Y:S02]  /*11370*/  IMAD.MOV.U32 R12, RZ, RZ, 0x2 ;  /* 0x00000002ff0c7424 */ /* 0x000fe400078e00ff */
[----:B------:R-:W-:-:S05]  /*11380*/  IMAD.MOV.U32 R7, RZ, RZ, R14 ;  /* 0x000000ffff077224 */ /* 0x000fca00078e000e */
[----:B------:R-:W-:Y:S02]  /*11390*/  @!P2 LEA R4, P1, R10, R7, 0x1 ;  /* 0x000000070a04a211 */ /* 0x000fe400078208ff */
[----:B------:R-:W-:-:S03]  /*113a0*/  @!P2 LEA R7, R9, UR38, 0x1 ;  /* 0x000000260907ac11 */ /* 0x000fc6000f8e08ff */
[----:B------:R-:W-:Y:S02]  /*113b0*/  @!P2 IMAD.X R5, RZ, RZ, R6, P1 ;  /* 0x000000ffff05a224 */ /* 0x000fe400008e0606 */
        /* <DEDUP_REMOVED lines=9> */
.L_x_4537:
        /* <DEDUP_REMOVED lines=9> */
.L_x_4538:
        /* <DEDUP_REMOVED lines=17> */
.L_x_4539:
[----:B------:R0:W-:Y:S01]  /*115f0*/  STL [R1+0x20], R7 ;  /* 0x0000200701007387 */ /* 0x0001e20000100800 */
[----:B------:R-:W-:Y:S01]  /*11600*/  @!P1 LEA R6, R9, UR38, 0x1 ;  /* 0x0000002609069c11 */ /* 0x000fe2000f8e08ff */
[----:B------:R-:W-:Y:S02]  /*11610*/  IMAD.MOV.U32 R13, RZ, RZ, R0 ;  /* 0x000000ffff0d7224 */ /* 0x000fe400078e0000 */
[----:B------:R-:W-:-:S07]  /*11620*/  IMAD.MOV.U32 R4, RZ, RZ, R14 ;  /* 0x000000ffff047224 */ /* 0x000fce00078e000e */
[----:B0-----:R-:W-:Y:S05]  /*11630*/  WARPSYNC.COLLECTIVE R15, `(.L_x_4540) ;  /* 0x000000000f087348 */ /* 0x001fea0003c00000 */
[----:B------:R1:W2:Y:S02]  /*11640*/  SHFL.IDX P6, R14, R13, R12, R11 ;  /* 0x0000000c0d0e7389 */ /* 0x0002a400000c000b */
[----:B012---:R-:W-:Y:S01]  /*11650*/  ENDCOLLECTIVE ;  /* 0x000000000000791b */ /* 0x007fe20003800000 */
.L_x_4540:
        /* <DEDUP_REMOVED lines=18> */
.L_x_4541:
[----:B------:R0:W-:Y:S01]  /*11780*/  STL [R1+0x24], R7 ;  /* 0x0000240701007387 */ /* 0x0001e20000100800 */
[----:B------:R-:W-:Y:S01]  /*11790*/  @!P1 LEA R6, R9, UR38, 0x1 ;  /* 0x0000002609069c11 */ /* 0x000fe2000f8e08ff */
[----:B------:R-:W-:Y:S02]  /*117a0*/  IMAD.MOV.U32 R13, RZ, RZ, R0 ;  /* 0x000000ffff0d7224 */ /* 0x000fe400078e0000 */
[----:B------:R-:W-:-:S07]  /*117b0*/  IMAD.MOV.U32 R4, RZ, RZ, R14 ;  /* 0x000000ffff047224 */ /* 0x000fce00078e000e */
[----:B0-----:R-:W-:Y:S05]  /*117c0*/  WARPSYNC.COLLECTIVE R15, `(.L_x_4542) ;  /* 0x000000000f087348 */ /* 0x001fea0003c00000 */
[----:B------:R1:W2:Y:S02]  /*117d0*/  SHFL.IDX P6, R14, R13, R12, R11 ;  /* 0x0000000c0d0e7389 */ /* 0x0002a400000c000b */
[----:B012---:R-:W-:Y:S01]  /*117e0*/  ENDCOLLECTIVE ;  /* 0x000000000000791b */ /* 0x007fe20003800000 */
.L_x_4542:
        /* <DEDUP_REMOVED lines=18> */
.L_x_4543:
[----:B------:R0:W-:Y:S01]  /*11910*/  STL [R1+0x28], R7 ;  /* 0x0000280701007387 */ /* 0x0001e20000100800 */
[----:B------:R-:W-:Y:S01]  /*11920*/  @!P1 LEA R6, R9, UR38, 0x1 ;  /* 0x0000002609069c11 */ /* 0x000fe2000f8e08ff */
[----:B------:R-:W-:Y:S02]  /*11930*/  IMAD.MOV.U32 R13, RZ, RZ, R0 ;  /* 0x000000ffff0d7224 */ /* 0x000fe400078e0000 */
[----:B------:R-:W-:-:S07]  /*11940*/  IMAD.MOV.U32 R4, RZ, RZ, R14 ;  /* 0x000000ffff047224 */ /* 0x000fce00078e000e */
[----:B0-----:R-:W-:Y:S05]  /*11950*/  WARPSYNC.COLLECTIVE R15, `(.L_x_4544) ;  /* 0x000000000f087348 */ /* 0x001fea0003c00000 */
[----:B------:R1:W2:Y:S02]  /*11960*/  SHFL.IDX P6, R14, R13, R12, R11 ;  /* 0x0000000c0d0e7389 */ /* 0x0002a400000c000b */
[----:B012---:R-:W-:Y:S01]  /*11970*/  ENDCOLLECTIVE ;  /* 0x000000000000791b */ /* 0x007fe20003800000 */
.L_x_4544:
        /* <DEDUP_REMOVED lines=17> */
.L_x_4545:
[----:B------:R-:W-:Y:S01]  /*11a90*/  @!P1 LEA R6, R9, UR38, 0x1 ;  /* 0x0000002609069c11 */ /* 0x000fe2000f8e08ff */
[----:B------:R-:W-:Y:S02]  /*11aa0*/  IMAD.MOV.U32 R13, RZ, RZ, R0 ;  /* 0x000000ffff0d7224 */ /* 0x000fe400078e0000 */
[----:B------:R-:W-:-:S07]  /*11ab0*/  IMAD.MOV.U32 R4, RZ, RZ, R14 ;  /* 0x000000ffff047224 */ /* 0x000fce00078e000e */
[----:B------:R-:W-:Y:S05]  /*11ac0*/  WARPSYNC.COLLECTIVE R15, `(.L_x_4546) ;  /* 0x000000000f087348 */ /* 0x000fea0003c00000 */
[----:B------:R0:W1:Y:S02]  /*11ad0*/  SHFL.IDX P6, R14, R13, R12, R11 ;  /* 0x0000000c0d0e7389 */ /* 0x00006400000c000b */
[----:B01----:R-:W-:Y:S01]  /*11ae0*/  ENDCOLLECTIVE ;  /* 0x000000000000791b */ /* 0x003fe20003800000 */
.L_x_4546:
        /* <DEDUP_REMOVED lines=16> */
.L_x_4547:
[----:B------:R-:W-:Y:S02]  /*11bf0*/  IMAD.MOV.U32 R13, RZ, RZ, R0 ;  /* 0x000000ffff0d7224 */ /* 0x000fe400078e0000 */
[----:B------:R-:W-:-:S07]  /*11c00*/  IMAD.MOV.U32 R3, RZ, RZ, R14 ;  /* 0x000000ffff037224 */ /* 0x000fce00078e000e */
[----:B------:R-:W-:Y:S05]  /*11c10*/  WARPSYNC.COLLECTIVE R15, `(.L_x_4548) ;  /* 0x000000000f087348 */ /* 0x000fea0003c00000 */
[----:B------:R0:W1:Y:S02]  /*11c20*/  SHFL.IDX P6, R14, R13, R12, R11 ;  /* 0x0000000c0d0e7389 */ /* 0x00006400000c000b */
[----:B01----:R-:W-:Y:S01]  /*11c30*/  ENDCOLLECTIVE ;  /* 0x000000000000791b */ /* 0x003fe20003800000 */
.L_x_4548:
[----:B------:R-:W-:Y:S01]  /*11c40*/  IMAD.MOV.U32 R0, RZ, RZ, R14 ;  /* 0x000000ffff007224 */ /* 0x000fe200078e000e */
[----:B------:R-:W-:Y:S06]  /*11c50*/  BRA `(.L_x_4549) ;  /* 0xffffffbc00947947 */ /* 0x000fec000383ffff */
.L_x_4453:
        /* <DEDUP_REMOVED lines=8> */
.L_x_4551:
[----:B------:R-:W-:Y:S05]  /*11ce0*/  BSYNC B0 ;  /* 0x0000000000007941 */ /* 0x000fea0003800000 */
.L_x_4550:
        /* <DEDUP_REMOVED lines=11> */
.L_x_4552:
        /* <DEDUP_REMOVED lines=29> */
[----:B------:R-:W-:-:S04]  /*11f70*/  LOP3.LUT R17, R17, 0xffffff7f, RZ, 0xc0, !PT ;  /* 0xffffff7f11117812 */ /* 0x000fc800078ec0ff */
[----:B------:R-:W-:-:S04]  /*11f80*/  LOP3.LUT R17, R17, 0xfffffffb, RZ, 0xc0, !PT ;  /* 0xfffffffb11117812 */ /* 0x000fc800078ec0ff */
[----:B------:R-:W-:Y:S02]  /*11f90*/  @P6 LOP3.LUT R17, R17, 0x4, RZ, 0xfc, !PT ;  /* 0x0000000411116812 */ /* 0x000fe400078efcff */
[----:B------:R-:W-:Y:S02]  /*11fa0*/  @!P4 LEA R3, P6, R8, R3, 0x1 ;  /* 0x000000030803c211 */ /* 0x000fe400078c08ff */
[----:B------:R-:W-:-:S03]  /*11fb0*/  @P5 LOP3.LUT R17, R17, 0x80, RZ, 0xfc, !PT ;  /* 0x0000008011115812 */ /* 0x000fc600078efcff */
[----:B------:R-:W-:Y:S01]  /*11fc0*/  @!P4 IMAD.X R2, RZ, RZ, R2, P6 ;  /* 0x000000ffff02c224 */ /* 0x000fe200030e0602 */
[----:B------:R-:W-:-:S04]  /*11fd0*/  LOP3.LUT P5, RZ, R17, 0x20, RZ, 0xc0, !PT ;  /* 0x0000002011ff7812 */ /* 0x000fc800078ac0ff */
        /* <DEDUP_REMOVED lines=14> */
.L_x_4553:
[C---:B------:R-:W-:Y:S02]  /*120c0*/  @!P5 LEA R9, R10.reuse, UR38, 0x1 ;  /* 0x000000260a09dc11 */ /* 0x040fe4000f8e08ff */
[----:B------:R-:W-:Y:S01]  /*120d0*/  @!P4 LEA R7, R10, UR38, 0x1 ;  /* 0x000000260a07cc11 */ /* 0x000fe2000f8e08ff */
[----:B------:R-:W-:Y:S02]  /*120e0*/  IMAD.MOV.U32 R13, RZ, RZ, R5 ;  /* 0x000000ffff0d7224 */ /* 0x000fe400078e0005 */
[----:B------:R-:W-:-:S07]  /*120f0*/  IMAD.MOV.U32 R6, RZ, RZ, R14 ;  /* 0x000000ffff067224 */ /* 0x000fce00078e000e */
[----:B------:R-:W-:Y:S05]  /*12100*/  WARPSYNC.COLLECTIVE R15, `(.L_x_4554) ;  /* 0x000000000f087348 */ /* 0x000fea0003c00000 */
[----:B------:R0:W1:Y:S02]  /*12110*/  SHFL.IDX P6, R14, R13, R12, R11 ;  /* 0x0000000c0d0e7389 */ /* 0x00006400000c000b */
[----:B01----:R-:W-:Y:S01]  /*12120*/  ENDCOLLECTIVE ;  /* 0x000000000000791b */ /* 0x003fe20003800000 */
.L_x_4554:
        /* <DEDUP_REMOVED lines=17> */
.L_x_4555:
[----:B------:R-:W-:Y:S01]  /*12240*/  @!P4 LEA R7, R10, UR38, 0x1 ;  /* 0x000000260a07cc11 */ /* 0x000fe2000f8e08ff */
[----:B------:R-:W-:Y:S02]  /*12250*/  IMAD.MOV.U32 R13, RZ, RZ, R5 ;  /* 0x000000ffff0d7224 */ /* 0x000fe400078e0005 */
[----:B------:R-:W-:-:S07]  /*12260*/  IMAD.MOV.U32 R6, RZ, RZ, R14 ;  /* 0x000000ffff067224 */ /* 0x000fce00078e000e */
[----:B------:R-:W-:Y:S05]  /*12270*/  WARPSYNC.COLLECTIVE R15, `(.L_x_4556) ;  /* 0x000000000f087348 */ /* 0x000fea0003c00000 */
[----:B------:R0:W1:Y:S02]  /*12280*/  SHFL.IDX P6, R14, R13, R12, R11 ;  /* 0x0000000c0d0e7389 */ /* 0x00006400000c000b */
[----:B01----:R-:W-:Y:S01]  /*12290*/  ENDCOLLECTIVE ;  /* 0x000000000000791b */ /* 0x003fe20003800000 */
.L_x_4556:
        /* <DEDUP_REMOVED lines=17> */
.L_x_4557:
[----:B------:R-:W-:Y:S02]  /*123b0*/  IMAD.MOV.U32 R13, RZ, RZ, R5 ;  /* 0x000000ffff0d7224 */ /* 0x000fe400078e0005 */
[----:B------:R-:W-:-:S07]  /*123c0*/  IMAD.MOV.U32 R6, RZ, RZ, R14 ;  /* 0x000000ffff067224 */ /* 0x000fce00078e000e */
[----:B------:R-:W-:Y:S05]  /*123d0*/  WARPSYNC.COLLECTIVE R15, `(.L_x_4558) ;  /* 0x000000000f087348 */ /* 0x000fea0003c00000 */
[----:B------:R0:W1:Y:S02]  /*123e0*/  SHFL.IDX P6, R14, R13, R12, R11 ;  /* 0x0000000c0d0e7389 */ /* 0x00006400000c000b */
[----:B01----:R-:W-:Y:S01]  /*123f0*/  ENDCOLLECTIVE ;  /* 0x000000000000791b */ /* 0x003fe20003800000 */
.L_x_4558:
        /* <DEDUP_REMOVED lines=16> */
.L_x_4559:
[----:B------:R-:W0:Y:S01]  /*12500*/  S2R R7, SR_TID.X ;  /* 0x0000000000077919 */ /* 0x000e220000002100 */
[----:B------:R-:W-:Y:S02]  /*12510*/  IMAD.MOV.U32 R13, RZ, RZ, R5 ;  /* 0x000000ffff0d7224 */ /* 0x000fe400078e0005 */
[----:B------:R-:W-:-:S07]  /*12520*/  IMAD.MOV.U32 R6, RZ, RZ, R14 ;  /* 0x000000ffff067224 */ /* 0x000fce00078e000e */
[----:B0-----:R-:W-:Y:S05]  /*12530*/  WARPSYNC.COLLECTIVE R15, `(.L_x_4560) ;  /* 0x000000000f087348 */ /* 0x001fea0003c00000 */
[----:B------:R1:W2:Y:S02]  /*12540*/  SHFL.IDX P6, R14, R13, R12, R11 ;  /* 0x0000000c0d0e7389 */ /* 0x0002a400000c000b */
[----:B012---:R-:W-:Y:S01]  /*12550*/  ENDCOLLECTIVE ;  /* 0x000000000000791b */ /* 0x007fe20003800000 */
.L_x_4560:
[----:B------:R-:W-:Y:S01]  /*12560*/  ULDC.64 UR4, c[0x0][0x208] ;  /* 0x0000820000047ab9 */ /* 0x000fe20000000a00 */
[----:B------:R-:W-:Y:S02]  /*12570*/  IMAD.MOV.U32 R13, RZ, RZ, R4 ;  /* 0x000000ffff0d7224 */ /* 0x000fe400078e0004 */
[----:B------:R-:W-:Y:S01]  /*12580*/  IMAD.MOV.U32 R12, RZ, RZ, 0x5 ;  /* 0x00000005ff0c7424 */ /* 0x000fe200078e00ff */
[----:B------:R-:W-:-:S05]  /*12590*/  @!P5 LEA R8, P6, R8, R14, 0x1 ;  /* 0x0000000e0808d211 */ /* 0x000fca00078c08ff */
[----:B------:R-:W-:Y:S01]  /*125a0*/  @!P5 IMAD.X R21, RZ, RZ, R6, P6 ;  /* 0x000000ffff15d224 */ /* 0x000fe200030e0606 */
[C---:B------:R-:W-:Y:S02]  /*125b0*/  LOP3.LUT P6, RZ, R17.reuse, 0x8, RZ, 0xc0, !PT ;  /* 0x0000000811ff7812 */ /* 0x040fe400078cc0ff */
[----:B------:R-:W-:-:S11]  /*125c0*/  LOP3.LUT P5, RZ, R17, 0x80, RZ, 0xc0, !PT ;  /* 0x0000008011ff7812 */ /* 0x000fd600078ac0ff */
[C---:B------:R-:W-:Y:S01]  /*125d0*/  @!P6 LEA R9, R10.reuse, UR38, 0x1 ;  /* 0x000000260a09ec11 */ /* 0x040fe2000f8e08ff */
[----:B------:R-:W-:Y:S02]  /*125e0*/  @!P6 IMAD.MOV.U32 R2, RZ, RZ, R8 ;  /* 0x000000ffff02e224 */ /* 0x000fe400078e0008 */
[----:B------:R-:W-:Y:S02]  /*125f0*/  @!P6 IMAD.MOV.U32 R3, RZ, RZ, R21 ;  /* 0x000000ffff03e224 */ /* 0x000fe400078e0015 */
[----:B------:R-:W-:Y:S01]  /*12600*/  IMAD.SHL.U32 R8, R7, 0x8, RZ ;  /* 0x0000000807087824 */ /* 0x000fe200078e00ff */
[----:B------:R-:W-:Y:S02]  /*12610*/  @!P4 LEA R7, R10, UR38, 0x1 ;  /* 0x000000260a07cc11 */ /* 0x000fe4000f8e08ff */
[----:B------:R-:W-:Y:S01]  /*12620*/  @!PT LDS RZ, [RZ] ;  /* 0x00000000fffff984 */ /* 0x000fe20000000800 */
[----:B------:R-:W-:Y:S01]  /*12630*/  @!PT LDS RZ, [RZ] ;  /* 0x00000000fffff984 */ /* 0x000fe20000000800 */
[----:B------:R-:W-:Y:S01]  /*12640*/  @!PT LDS RZ, [RZ] ;  /* 0x00000000fffff984 */ /* 0x000fe20000000800 */
[----:B------:R0:W-:Y:S02]  /*12650*/  @!P6 LDGSTS.E.BYPASS.LTC128B.128 [R9+0x24400], desc[UR4][R2.64], !P3 ;  /* 0x244000000209efae */ /* 0x0001e4000d901d44 */
[----:B------:R-:W-:-:S02]  /*12660*/  LOP3.LUT R8, R8, 0x38, RZ, 0xc0, !PT ;  /* 0x0000003808087812 */ /* 0x000fc400078ec0ff */
[----:B------:R0:W-:Y:S04]  /*12670*/  @!P6 LDGSTS.E.BYPASS.LTC128B.128 [R9+0x28400], desc[UR4][R2.64+0x80], !P0 ;  /* 0x284000800209efae */ /* 0x0001e8000c101d44 */
[----:B------:R0:W-:Y:S04]  /*12680*/  @!P6 LDGSTS.E.BYPASS.LTC128B.128 [R9+0x2c400], desc[UR4][R2.64+0x100], !P1 ;  /* 0x2c4001000209efae */ /* 0x0001e8000c901d44 */
[----:B------:R0:W-:Y:S02]  /*12690*/  @!P6 LDGSTS.E.BYPASS.LTC128B.128 [R9+0x30400], desc[UR4][R2.64+0x180], !P2 ;  /* 0x304001800209efae */ /* 0x0001e4000d101d44 */
[----:B0-----:R-:W-:Y:S05]  /*126a0*/  WARPSYNC.COLLECTIVE R15, `(.L_x_4561) ;  /* 0x000000000f087348 */ /* 0x001fea0003c00000 */
[----:B------:R1:W2:Y:S02]  /*126b0*/  SHFL.IDX P6, R14, R13, R12, R11 ;  /* 0x0000000c0d0e7389 */ /* 0x0002a400000c000b */
[----:B012---:R-:W-:Y:S01]  /*126c0*/  ENDCOLLECTIVE ;  /* 0x000000000000791b */ /* 0x007fe20003800000 */
.L_x_4561:
[----:B------:R-:W-:Y:S02]  /*126d0*/  IMAD.MOV.U32 R13, RZ, RZ, R5 ;  /* 0x000000ffff0d7224 */ /* 0x000fe400078e0005 */
[----:B------:R-:W-:-:S07]  /*126e0*/  IMAD.MOV.U32 R6, RZ, RZ, R14 ;  /* 0x000000ffff067224 */ /* 0x000fce00078e000e */
[----:B------:R-:W-:Y:S05]  /*126f0*/  WARPSYNC.COLLECTIVE R15, `(.L_x_4562) ;  /* 0x000000000f087348 */ /* 0x000fea0003c00000 */
[----:B------:R0:W1:Y:S02]  /*12700*/  SHFL.IDX P6, R14, R13, R12, R11 ;  /* 0x0000000c0d0e7389 */ /* 0x00006400000c000b */
[----:B01----:R-:W-:Y:S01]  /*12710*/  ENDCOLLECTIVE ;  /* 0x000000000000791b */ /* 0x003fe20003800000 */
.L_x_4562:
        /* <DEDUP_REMOVED lines=18> */
.L_x_4563:
[----:B------:R-:W-:Y:S02]  /*12840*/  IMAD.MOV.U32 R13, RZ, RZ, R5 ;  /* 0x000000ffff0d7224 */ /* 0x000fe400078e0005 */
[----:B------:R-:W-:-:S07]  /*12850*/  IMAD.MOV.U32 R6, RZ, RZ, R14 ;  /* 0x000000ffff067224 */ /* 0x000fce00078e000e */
[----:B------:R-:W-:Y:S05]  /*12860*/  WARPSYNC.COLLECTIVE R15, `(.L_x_4564) ;  /* 0x000000000f087348 */ /* 0x000fea0003c00000 */
[----:B------:R0:W1:Y:S02]  /*12870*/  SHFL.IDX P6, R14, R13, R12, R11 ;  /* 0x0000000c0d0e7389 */ /* 0x00006400000c000b */
[----:B01----:R-:W-:Y:S01]  /*12880*/  ENDCOLLECTIVE ;  /* 0x000000000000791b */ /* 0x003fe20003800000 */
.L_x_4564:
        /* <DEDUP_REMOVED lines=17> */
.L_x_4565:
[----:B------:R-:W-:Y:S02]  /*129a0*/  IMAD.MOV.U32 R13, RZ, RZ, R5 ;  /* 0x000000ffff0d7224 */ /* 0x000fe400078e0005 */
[----:B------:R-:W-:-:S07]  /*129b0*/  IMAD.MOV.U32 R6, RZ, RZ, R14 ;  /* 0x000000ffff067224 */ /* 0x000fce00078e000e */
[----:B------:R-:W-:Y:S05]  /*129c0*/  WARPSYNC.COLLECTIVE R15, `(.L_x_4566) ;  /* 0x000000000f087348 */ /* 0x000fea0003c00000 */
[----:B------:R0:W1:Y:S02]  /*129d0*/  SHFL.IDX P6, R14, R13, R12, R11 ;  /* 0x0000000c0d0e7389 */ /* 0x00006400000c000b */
[----:B01----:R-:W-:Y:S01]  /*129e0*/  ENDCOLLECTIVE ;  /* 0x000000000000791b */ /* 0x003fe20003800000 */
.L_x_4566:
[----:B------:R-:W-:Y:S05]  /*129f0*/  BRA `(.L_x_4567) ;  /* 0xffffffbc00347947 */ /* 0x000fea000383ffff */
.L_x_4456:
[----:B0-----:R-:W-:-:S04]  /*12a00*/  IMAD.U32 R3, RZ, RZ, UR38 ;  /* 0x00000026ff037e24 */ /* 0x001fc8000f8e00ff */
[----:B------:R0:W3:Y:S03]  /*12a10*/  SYNCS.PHASECHK.TRANS64.TRYWAIT P0, [R3+URZ+0x32420], R2 ;  /* 0x03242002030075a7 */ /* 0x0000e6000800017f */
[----:B---3--:R-:W-:Y:S05]  /*12a20*/  @!P0 NANOSLEEP.SYNCS 0x989680 ;  /* 0x009896800000895d */ /* 0x008fea0003900000 */
[----:B------:R-:W3:Y:S02]  /*12a30*/  @!P0 SYNCS.PHASECHK.TRANS64 P0, [R3+URZ+0x32420], R2 ;  /* 0x03242002030085a7 */ /* 0x000ee4000800007f */
[----:B---3--:R-:W-:Y:S05]  /*12a40*/  @!P0 BRA `(.L_x_4456) ;  /* 0xfffffffc00ec8947 */ /* 0x008fea000383ffff */
[----:B------:R-:W-:Y:S05]  /*12a50*/  BRA `(.L_x_4568) ;  /* 0xffffffbc00a87947 */ /* 0x000fea000383ffff */
.L_x_4459:
[----:B0-----:R-:W-:-:S04]  /*12a60*/  IMAD.U32 R3, RZ, RZ, UR38 ;  /* 0x00000026ff037e24 */ /* 0x001fc8000f8e00ff */
[----:B------:R0:W3:Y:S03]  /*12a70*/  SYNCS.PHASECHK.TRANS64.TRYWAIT P0, [R3+URZ+0x32460], R2 ;  /* 0x03246002030075a7 */ /* 0x0000e6000800017f */
[----:B---3--:R-:W-:Y:S05]  /*12a80*/  @!P0 NANOSLEEP.SYNCS 0x989680 ;  /* 0x009896800000895d */ /* 0x008fea0003900000 */
[----:B------:R-:W3:Y:S02]  /*12a90*/  @!P0 SYNCS.PHASECHK.TRANS64 P0, [R3+URZ+0x32460], R2 ;  /* 0x03246002030085a7 */ /* 0x000ee4000800007f */
[----:B---3--:R-:W-:Y:S05]  /*12aa0*/  @!P0 BRA `(.L_x_4459) ;  /* 0xfffffffc00ec8947 */ /* 0x008fea000383ffff */
[----:B------:R-:W-:Y:S05]  /*12ab0*/  BRA `(.L_x_4569) ;  /* 0xffffffbc00b47947 */ /* 0x000fea000383ffff */
.L_x_4471:
[----:B-1----:R-:W-:-:S04]  /*12ac0*/  IMAD.U32 R3, RZ, RZ, UR38 ;  /* 0x00000026ff037e24 */ /* 0x002fc8000f8e00ff */
[----:B------:R1:W3:Y:S03]  /*12ad0*/  SYNCS.PHASECHK.TRANS64.TRYWAIT P0, [R3+URZ+0x32448], R2 ;  /* 0x03244802030075a7 */ /* 0x0002e6000800017f */
[----:B---3--:R-:W-:Y:S05]  /*12ae0*/  @!P0 NANOSLEEP.SYNCS 0x989680 ;  /* 0x009896800000895d */ /* 0x008fea0003900000 */
[----:B------:R-:W3:Y:S02]  /*12af0*/  @!P0 SYNCS.PHASECHK.TRANS64 P0, [R3+URZ+0x32448], R2 ;  /* 0x03244802030085a7 */ /* 0x000ee4000800007f */
[----:B---3--:R-:W-:Y:S05]  /*12b00*/  @!P0 BRA `(.L_x_4471) ;  /* 0xfffffffc00ec8947 */ /* 0x008fea000383ffff */
[----:B------:R-:W-:Y:S05]  /*12b10*/  BRA `(.L_x_4570) ;  /* 0xffffffc400b07947 */ /* 0x000fea000383ffff */
.L_x_4476:
[----:B01----:R-:W-:-:S04]  /*12b20*/  IMAD.U32 R3, RZ, RZ, UR38 ;  /* 0x00000026ff037e24 */ /* 0x003fc8000f8e00ff */
[----:B------:R0:W1:Y:S03]  /*12b30*/  SYNCS.PHASECHK.TRANS64.TRYWAIT P0, [R3+URZ+0x32468], R2 ;  /* 0x03246802030075a7 */ /* 0x000066000800017f */
[----:B-1----:R-:W-:Y:S05]  /*12b40*/  @!P0 NANOSLEEP.SYNCS 0x989680 ;  /* 0x009896800000895d */ /* 0x002fea0003900000 */
[----:B------:R-:W1:Y:S02]  /*12b50*/  @!P0 SYNCS.PHASECHK.TRANS64 P0, [R3+URZ+0x32468], R2 ;  /* 0x03246802030085a7 */ /* 0x000e64000800007f */
[----:B-1----:R-:W-:Y:S05]  /*12b60*/  @!P0 BRA `(.L_x_4476) ;  /* 0xfffffffc00ec8947 */ /* 0x002fea000383ffff */
[----:B------:R-:W-:Y:S05]  /*12b70*/  BRA `(.L_x_4571) ;  /* 0xffffffc800107947 */ /* 0x000fea000383ffff */
.L_x_4487:
[----:B-1----:R-:W-:-:S04]  /*12b80*/  IMAD.U32 R3, RZ, RZ, UR38 ;  /* 0x00000026ff037e24 */ /* 0x002fc8000f8e00ff */
[----:B------:R1:W3:Y:S03]  /*12b90*/  SYNCS.PHASECHK.TRANS64.TRYWAIT P0, [R3+URZ+0x32440], R2 ;  /* 0x03244002030075a7 */ /* 0x0002e6000800017f */
[----:B---3--:R-:W-:Y:S05]  /*12ba0*/  @!P0 NANOSLEEP.SYNCS 0x989680 ;  /* 0x009896800000895d */ /* 0x008fea0003900000 */
[----:B------:R-:W3:Y:S02]  /*12bb0*/  @!P0 SYNCS.PHASECHK.TRANS64 P0, [R3+URZ+0x32440], R2 ;  /* 0x03244002030085a7 */ /* 0x000ee4000800007f */
[----:B---3--:R-:W-:Y:S05]  /*12bc0*/  @!P0 BRA `(.L_x_4487) ;  /* 0xfffffffc00ec8947 */ /* 0x008fea000383ffff */
[----:B------:R-:W-:Y:S05]  /*12bd0*/  BRA `(.L_x_4572) ;  /* 0xffffffcc008c7947 */ /* 0x000fea000383ffff */
.L_x_4492:
[----:B01----:R-:W-:-:S04]  /*12be0*/  IMAD.U32 R3, RZ, RZ, UR38 ;  /* 0x00000026ff037e24 */ /* 0x003fc8000f8e00ff */
[----:B------:R0:W1:Y:S03]  /*12bf0*/  SYNCS.PHASECHK.TRANS64.TRYWAIT P0, [R3+URZ+0x32460], R2 ;  /* 0x03246002030075a7 */ /* 0x000066000800017f */
[----:B-1----:R-:W-:Y:S05]  /*12c00*/  @!P0 NANOSLEEP.SYNCS 0x989680 ;  /* 0x009896800000895d */ /* 0x002fea0003900000 */
[----:B------:R-:W1:Y:S02]  /*12c10*/  @!P0 SYNCS.PHASECHK.TRANS64 P0, [R3+URZ+0x32460], R2 ;  /* 0x03246002030085a7 */ /* 0x000e64000800007f */
[----:B-1----:R-:W-:Y:S05]  /*12c20*/  @!P0 BRA `(.L_x_4492) ;  /* 0xfffffffc00ec8947 */ /* 0x002fea000383ffff */
[----:B------:R-:W-:Y:S05]  /*12c30*/  BRA `(.L_x_4573) ;  /* 0xffffffcc00f07947 */ /* 0x000fea000383ffff */
.L_x_4504:
[----:B-1----:R-:W-:-:S04]  /*12c40*/  IMAD.U32 R3, RZ, RZ, UR38 ;  /* 0x00000026ff037e24 */ /* 0x002fc8000f8e00ff */
[----:B------:R1:W3:Y:S03]  /*12c50*/  SYNCS.PHASECHK.TRANS64.TRYWAIT P0, [R3+URZ+0x32448], R2 ;  /* 0x03244802030075a7 */ /* 0x0002e6000800017f */
[----:B---3--:R-:W-:Y:S05]  /*12c60*/  @!P0 NANOSLEEP.SYNCS 0x989680 ;  /* 0x009896800000895d */ /* 0x008fea0003900000 */
[----:B------:R-:W3:Y:S02]  /*12c70*/  @!P0 SYNCS.PHASECHK.TRANS64 P0, [R3+URZ+0x32448], R2 ;  /* 0x03244802030085a7 */ /* 0x000ee4000800007f */
[----:B---3--:R-:W-:Y:S05]  /*12c80*/  @!P0 BRA `(.L_x_4504) ;  /* 0xfffffffc00ec8947 */ /* 0x008fea000383ffff */
[----:B------:R-:W-:Y:S05]  /*12c90*/  BRA `(.L_x_4574) ;  /* 0xffffffd400787947 */ /* 0x000fea000383ffff */
.L_x_4509:
[----:B-1----:R-:W-:-:S04]  /*12ca0*/  IMAD.U32 R3, RZ, RZ, UR38 ;  /* 0x00000026ff037e24 */ /* 0x002fc8000f8e00ff */
[----:B------:R1:W3:Y:S03]  /*12cb0*/  SYNCS.PHASECHK.TRANS64.TRYWAIT P0, [R3+URZ+0x32468], R2 ;  /* 0x03246802030075a7 */ /* 0x0002e6000800017f */
[----:B---3--:R-:W-:Y:S05]  /*12cc0*/  @!P0 NANOSLEEP.SYNCS 0x989680 ;  /* 0x009896800000895d */ /* 0x008fea0003900000 */
[----:B------:R-:W3:Y:S02]  /*12cd0*/  @!P0 SYNCS.PHASECHK.TRANS64 P0, [R3+URZ+0x32468], R2 ;  /* 0x03246802030085a7 */ /* 0x000ee4000800007f */
[----:B---3--:R-:W-:Y:S05]  /*12ce0*/  @!P0 BRA `(.L_x_4509) ;  /* 0xfffffffc00ec8947 */ /* 0x008fea000383ffff */
[----:B------:R-:W-:Y:S05]  /*12cf0*/  BRA `(.L_x_4575) ;  /* 0xffffffd400dc7947 */ /* 0x000fea000383ffff */
.L_x_4516:
[----:B-1----:R1:W3:Y:S02]  /*12d00*/  SYNCS.PHASECHK.TRANS64.TRYWAIT P0, [R2+URZ+0x32420], R3 ;  /* 0x03242003020075a7 */ /* 0x0022e4000800017f */
[----:B---3--:R-:W-:Y:S05]  /*12d10*/  @!P0 NANOSLEEP.SYNCS 0x989680 ;  /* 0x009896800000895d */ /* 0x008fea0003900000 */
[----:B------:R-:W3:Y:S02]  /*12d20*/  @!P0 SYNCS.PHASECHK.TRANS64 P0, [R2+URZ+0x32420], R3 ;  /* 0x03242003020085a7 */ /* 0x000ee4000800007f */
[----:B---3--:R-:W-:Y:S05]  /*12d30*/  @!P0 BRA `(.L_x_4516) ;  /* 0xfffffffc00f08947 */ /* 0x008fea000383ffff */
[----:B------:R-:W-:Y:S05]  /*12d40*/  BRA `(.L_x_4576) ;  /* 0xffffffd800fc7947 */ /* 0x000fea000383ffff */
.L_x_4517:
[----:B------:R-:W3:Y:S01]  /*12d50*/  S2R R4, SR_TID.X ;  /* 0x0000000000047919 */ /* 0x000ee20000002100 */
[----:B------:R-:W-:Y:S01]  /*12d60*/  BSSY B0, `(.L_x_4577) ;  /* 0x000000a000007945 */ /* 0x000fe20003800000 */
[----:B------:R-:W-:Y:S02]  /*12d70*/  IMAD.MOV.U32 R12, RZ, RZ, RZ ;  /* 0x000000ffff0c7224 */ /* 0x000fe400078e00ff */
[----:B------:R-:W-:Y:S02]  /*12d80*/  IMAD.MOV.U32 R11, RZ, RZ, 0x1f ;  /* 0x0000001fff0b7424 */ /* 0x000fe400078e00ff */
[----:B------:R-:W-:Y:S01]  /*12d90*/  IMAD.MOV.U32 R15, RZ, RZ, -0x1 ;  /* 0xffffffffff0f7424 */ /* 0x000fe200078e00ff */
[----:B---3--:R-:W-:-:S04]  /*12da0*/  SHF.R.U32.HI R4, RZ, 0x5, R4 ;  /* 0x00000005ff047819 */ /* 0x008fc80000011604 */
[----:B------:R-:W-:-:S05]  /*12db0*/  LOP3.LUT R4, R4, 0x3, RZ, 0xc0, !PT ;  /* 0x0000000304047812 */ /* 0x000fca00078ec0ff */
[----:B------:R-:W-:-:S07]  /*12dc0*/  IMAD.MOV.U32 R13, RZ, RZ, R4 ;  /* 0x000000ffff0d7224 */ /* 0x000fce00078e0004 */
[----:B012---:R-:W-:Y:S05]  /*12dd0*/  WARPSYNC.COLLECTIVE R15, `(.L_x_4578) ;  /* 0x000000000f087348 */ /* 0x007fea0003c00000 */
[----:B--2---:R2:W3:Y:S02]  /*12de0*/  SHFL.IDX P6, R14, R13, R12, R11 ;  /* 0x0000000c0d0e7389 */ /* 0x0044e400000c000b */
[----:B0123--:R-:W-:Y:S01]  /*12df0*/  ENDCOLLECTIVE ;  /* 0x000000000000791b */ /* 0x00ffe20003800000 */
.L_x_4578:
[----:B------:R-:W-:Y:S05]  /*12e00*/  BSYNC B0 ;  /* 0x0000000000007941 */ /* 0x000fea0003800000 */
.L_x_4577:
[----:B------:R-:W-:Y:S05]  /*12e10*/  BRA `(.L_x_4579) ;  /* 0xffffffd800e07947 */ /* 0x000fea000383ffff */
.L_x_4518:
[----:B------:R-:W-:Y:S01]  /*12e20*/  BSSY B0, `(.L_x_4580) ;  /* 0x0000006000007945 */ /* 0x000fe20003800000 */
[----:B------:R-:W-:-:S07]  /*12e30*/  IMAD.MOV.U32 R15, RZ, RZ, -0x1 ;  /* 0xffffffffff0f7424 */ /* 0x000fce00078e00ff */
[----:B01----:R-:W-:Y:S05]  /*12e40*/  WARPSYNC.COLLECTIVE R15, `(.L_x_4581) ;  /* 0x000000000f0c7348 */ /* 0x003fea0003c00000 */
[----:B------:R-:W-:Y:S02]  /*12e50*/  ELECT P6, UR62, PT ;  /* 0x00000000003e782f */ /* 0x000fe400038c0000 */
[----:B------:R-:W-:Y:S01]  /*12e60*/  MOV R14, UR62 ;  /* 0x0000003e000e7c02 */ /* 0x000fe20008000f00 */
[----:B01----:R-:W-:Y:S10]  /*12e70*/  ENDCOLLECTIVE ;  /* 0x000000000000791b */ /* 0x003ff40003800000 */
.L_x_4581:
[----:B------:R-:W-:Y:S05]  /*12e80*/  BSYNC B0 ;  /* 0x0000000000007941 */ /* 0x000fea0003800000 */
.L_x_4580:
[----:B------:R-:W-:Y:S05]  /*12e90*/  BRA `(.L_x_4582) ;  /* 0xffffffd800d47947 */ /* 0x000fea000383ffff */
.L_x_4520:
[----:B-1----:R1:W2:Y:S02]  /*12ea0*/  SYNCS.PHASECHK.TRANS64.TRYWAIT P0, [R7+URZ], R4 ;  /* 0x00000004070075a7 */ /* 0x0022a4000800017f */
[----:B--2---:R-:W-:Y:S05]  /*12eb0*/  @!P0 NANOSLEEP.SYNCS 0x989680 ;  /* 0x009896800000895d */ /* 0x004fea0003900000 */
[----:B------:R-:W2:Y:S02]  /*12ec0*/  @!P0 SYNCS.PHASECHK.TRANS64 P0, [R7+URZ], R4 ;  /* 0x00000004070085a7 */ /* 0x000ea4000800007f */
[----:B--2---:R-:W-:Y:S05]  /*12ed0*/  @!P0 BRA `(.L_x_4520) ;  /* 0xfffffffc00f08947 */ /* 0x004fea000383ffff */
[----:B------:R-:W-:Y:S05]  /*12ee0*/  BRA `(.L_x_4583) ;  /* 0xffffffdc00087947 */ /* 0x000fea000383ffff */
.L_x_4521:
[----:B--2---:R2:W3:Y:S02]  /*12ef0*/  SYNCS.PHASECHK.TRANS64.TRYWAIT P0, [R5+URZ], R0 ;  /* 0x00000000050075a7 */ /* 0x0044e4000800017f */
[----:B---3--:R-:W-:Y:S05]  /*12f00*/  @!P0 NANOSLEEP.SYNCS 0x989680 ;  /* 0x009896800000895d */ /* 0x008fea0003900000 */
[----:B------:R-:W3:Y:S02]  /*12f10*/  @!P0 SYNCS.PHASECHK.TRANS64 P0, [R5+URZ], R0 ;  /* 0x00000000050085a7 */ /* 0x000ee4000800007f */
[----:B---3--:R-:W-:Y:S05]  /*12f20*/  @!P0 BRA `(.L_x_4521) ;  /* 0xfffffffc00f08947 */ /* 0x008fea000383ffff */
[----:B------:R-:W-:Y:S05]  /*12f30*/  BRA `(.L_x_4584) ;  /* 0xffffffd800fc7947 */ /* 0x000fea000383ffff */
.L_x_4523:
[----:B--2---:R2:W3:Y:S02]  /*12f40*/  SYNCS.PHASECHK.TRANS64.TRYWAIT P0, [R5+URZ], R4 ;  /* 0x00000004050075a7 */ /* 0x0044e4000800017f */
[----:B---3--:R-:W-:Y:S05]  /*12f50*/  @!P0 NANOSLEEP.SYNCS 0x989680 ;  /* 0x009896800000895d */ /* 0x008fea0003900000 */
[----:B------:R-:W3:Y:S02]  /*12f60*/  @!P0 SYNCS.PHASECHK.TRANS64 P0, [R5+URZ], R4 ;  /* 0x00000004050085a7 */ /* 0x000ee4000800007f */
[----:B---3--:R-:W-:Y:S05]  /*12f70*/  @!P0 BRA `(.L_x_4523) ;  /* 0xfffffffc00f08947 */ /* 0x008fea000383ffff */
[----:B------:R-:W-:Y:S05]  /*12f80*/  BRA `(.L_x_4585) ;  /* 0xffffffdc00007947 */ /* 0x000fea000383ffff */
.L_x_4586:
        /* <DEDUP_REMOVED lines=15> */
.L_x_6144:


//--------------------- .text._ZN7cutlass13device_kernelIN5flash11enable_sm90INS1_16FlashAttnFwdSm90INS1_25CollectiveMainloopFwdSm90ILi2EN4cute5tupleIJNS5_1CILi1EEES8_S8_EEENS6_IJNS7_ILi128EEENS7_ILi96EEENS7_ILi64EEEEEELi256ENS_10bfloat16_tEfNS_4arch4Sm90ELb1ELb0ELb0ELb1ELb0ELb0ELb0ELb1ELb0ELb1ELb1ELb0EEENS1_21CollectiveEpilogueFwdINS6_IJSA_NS7_ILi256EEESB_EEES9_SE_SG_Li256ELb1ELb1ELb1ELb0EEENS1_36VarlenDynamicPersistentTileSchedulerILi128ELi96ELi256ELi128ELb1ELb1ELb1ELb1ELb1ELb1EEEEEEEEEvNT_6ParamsE --------------------------
	.section	.text._ZN7cutlass13device_kernelIN5flash11enable_sm90INS1_16FlashAttnFwdSm90INS1_25CollectiveMainloopFwdSm90ILi2EN4cute5tupleIJNS5_1CILi1EEES8_S8_EEENS6_IJNS7_ILi128EEENS7_ILi96EEENS7_ILi64EEEEEELi256ENS_10bfloat16_tEfNS_4arch4Sm90ELb1ELb0ELb0ELb1ELb0ELb0ELb0ELb1ELb0ELb1ELb1ELb0EEENS1_21CollectiveEpilogueFwdINS6_IJSA_NS7_ILi256EEESB_EEES9_SE_SG_Li256ELb1ELb1ELb1ELb0EEENS1_36VarlenDynamicPersistentTileSchedulerILi128ELi96ELi256ELi128ELb1ELb1ELb1ELb1ELb1ELb1EEEEEEEEEvNT_6ParamsE,"ax",@progbits
	.align	128
.text._ZN7cutlass13device_kernelIN5flash11enable_sm90INS1_16FlashAttnFwdSm90INS1_25CollectiveMainloopFwdSm90ILi2EN4cute5tupleIJNS5_1CILi1EEES8_S8_EEENS6_IJNS7_ILi128EEENS7_ILi96EEENS7_ILi64EEEEEELi256ENS_10bfloat16_tEfNS_4arch4Sm90ELb1ELb0ELb0ELb1ELb0ELb0ELb0ELb1ELb0ELb1ELb1ELb0EEENS1_21CollectiveEpilogueFwdINS6_IJSA_NS7_ILi256EEESB_EEES9_SE_SG_Li256ELb1ELb1ELb1ELb0EEENS1_36VarlenDynamicPersistentTileSchedulerILi128ELi96ELi256ELi128ELb1ELb1ELb1ELb1ELb1ELb1EEEEEEEEEvNT_6ParamsE:
        .type           _ZN7cutlass13device_kernelIN5flash11enable_sm90INS1_16FlashAttnFwdSm90INS1_25CollectiveMainloopFwdSm90ILi2EN4cute5tupleIJNS5_1CILi1EEES8_S8_EEENS6_IJNS7_ILi128EEENS7_ILi96EEENS7_ILi64EEEEEELi256ENS_10bfloat16_tEfNS_4arch4Sm90ELb1ELb0ELb0ELb1ELb0ELb0ELb0ELb1ELb0ELb1ELb1ELb0EEENS1_21CollectiveEpilogueFwdINS6_IJSA_NS7_ILi256EEESB_EEES9_SE_SG_Li256ELb1ELb1ELb1ELb0EEENS1_36VarlenDynamicPersistentTileSchedulerILi128ELi96ELi256ELi128ELb1ELb1ELb1ELb1ELb1ELb1EEEEEEEEEvNT_6ParamsE,@function
        .size           _ZN7cutlass13device_kernelIN5flash11enable_sm90INS1_16FlashAttnFwdSm90INS1_25CollectiveMainloopFwdSm90ILi2EN4cute5tupleIJNS5_1CILi1EEES8_S8_EEENS6_IJNS7_ILi128EEENS7_ILi96EEENS7_ILi64EEEEEELi256ENS_10bfloat16_tEfNS_4arch4Sm90ELb1ELb0ELb0ELb1ELb0ELb0ELb0ELb1ELb0ELb1ELb1ELb0EEENS1_21CollectiveEpilogueFwdINS6_IJSA_NS7_ILi256EEESB_EEES9_SE_SG_Li256ELb1ELb1ELb1ELb0EEENS1_36VarlenDynamicPersistentTileSchedulerILi128ELi96ELi256ELi128ELb1ELb1ELb1ELb1ELb1ELb1EEEEEEEEEvNT_6ParamsE,(.L_x_6145 - _ZN7cutlass13device_kernelIN5flash11enable_sm90INS1_16FlashAttnFwdSm90INS1_25CollectiveMainloopFwdSm90ILi2EN4cute5tupleIJNS5_1CILi1EEES8_S8_EEENS6_IJNS7_ILi128EEENS7_ILi96EEENS7_ILi64EEEEEELi256ENS_10bfloat16_tEfNS_4arch4Sm90ELb1ELb0ELb0ELb1ELb0ELb0ELb0ELb1ELb0ELb1ELb1ELb0EEENS1_21CollectiveEpilogueFwdINS6_IJSA_NS7_ILi256EEESB_EEES9_SE_SG_Li256ELb1ELb1ELb1ELb0EEENS1_36VarlenDynamicPersistentTileSchedulerILi128ELi96ELi256ELi128ELb1ELb1ELb1ELb1ELb1ELb1EEEEEEEEEvNT_6ParamsE)
        .other          _ZN7cutlass13device_kernelIN5flash11enable_sm90INS1_16FlashAttnFwdSm90INS1_25CollectiveMainloopFwdSm90ILi2EN4cute5tupleIJNS5_1CILi1EEES8_S8_EEENS6_IJNS7_ILi128EEENS7_ILi96EEENS7_ILi64EEEEEELi256ENS_10bfloat16_tEfNS_4arch4Sm90ELb1ELb0ELb0ELb1ELb0ELb0ELb0ELb1ELb0ELb1ELb1ELb0EEENS1_21CollectiveEpilogueFwdINS6_IJSA_NS7_ILi256EEESB_EEES9_SE_SG_Li256ELb1ELb1ELb1ELb0EEENS1_36VarlenDynamicPersistentTileSchedulerILi128ELi96ELi256ELi128ELb1ELb1ELb1ELb1ELb1ELb1EEEEEEEEEvNT_6ParamsE,@"STO_CUDA_ENTRY STV_DEFAULT"
_ZN7cutlass13device_kernelIN5flash11enable_sm90INS1_16FlashAttnFwdSm90INS1_25CollectiveMainloopFwdSm90ILi2EN4cute5tupleIJNS5_1CILi1EEES8_S8_EEENS6_IJNS7_ILi128EEENS7_ILi96EEENS7_ILi64EEEEEELi256ENS_10bfloat16_tEfNS_4arch4Sm90ELb1ELb0ELb0ELb1ELb0ELb0ELb0ELb1ELb0ELb1ELb1ELb0EEENS1_21CollectiveEpilogueFwdINS6_IJSA_NS7_ILi256EEESB_EEES9_SE_SG_Li256ELb1ELb1ELb1ELb0EEENS1_36VarlenDynamicPersistentTileSchedulerILi128ELi96ELi256ELi128ELb1ELb1ELb1ELb1ELb1ELb1EEEEEEEEEvNT_6ParamsE:
        /* <DEDUP_REMOVED lines=18> */
.L_x_4588:
[----:B------:R-:W-:Y:S05]  /*0120*/  BSYNC B0 ;  /* 0x0000000000007941 */ /* 0x000fea0003800000 */
.L_x_4587:
        /* <DEDUP_REMOVED lines=41> */
.L_x_4589:
        /* <DEDUP_REMOVED lines=22> */
.L_x_4590:
        /* <DEDUP_REMOVED lines=18> */
.L_x_4591:
        /* <DEDUP_REMOVED lines=22> */
.L_x_4592:
        /* <DEDUP_REMOVED lines=22> */
.L_x_4593:
[----:B------:R-:W-:Y:S01]  /*0900*/  PLOP3.LUT P0, PT, PT, PT, UP0, 0x80, 0x0 ;  /* 0x000000000000781c */ /* 0x000fe20003f0f008 */
[----:B------:R-:W-:Y:S01]  /*0910*/  UMOV UR36, 0x1 ;  /* 0x0000000100247882 */ /* 0x000fe20000000000 */
[----:B------:R-:W-:Y:S01]  /*0920*/  NOP ;  /* 0x0000000000007918 */ /* 0x000fe20000000000 */
[----:B------:R-:W-:Y:S01]  /*0930*/  USEL UR36, UR36, 0x2, !UP0 ;  /* 0x0000000224247887 */ /* 0x000fe2000c000000 */
[----:B------:R-:W-:Y:S01]  /*0940*/  ULDC.64 UR38, c[0x0][0x208] ;  /* 0x0000820000267ab9 */ /* 0x000fe20000000a00 */
[----:B012-4-:R-:W-:Y:S08]  /*0950*/  BAR.SYNC.DEFER_BLOCKING 0x0 ;  /* 0x0000000000007b1d */ /* 0x017ff00000010000 */
[----:B------:R-:W-:Y:S05]  /*0960*/  @!P0 BRA `(.L_x_4594) ;  /* 0x000000c800a48947 */ /* 0x000fea0003800000 */
.L_x_4595:
        /* <DEDUP_REMOVED lines=45> */
[----:B------:R-:W-:Y:S02]  /*0c40*/  LEA.HI R0, R0, R3, RZ, 0x1 ;  /* 0x0000000300007211 */ /* 0x000fe400078f08ff */
[----:B------:R-:W-:Y:S02]  /*0c50*/  LOP3.LUT R11, R11, 0xfffffff8, RZ, 0xc0, !PT ;  /* 0xfffffff80b0b7812 */ /* 0x000fe400078ec0ff */
[----:B------:R-:W-:Y:S02]  /*0c60*/  LEA.HI R8, R8, R227, RZ, 0x5 ;  /* 0x000000e308087211 */ /* 0x000fe400078f28ff */
[----:B------:R-:W-:Y:S01]  /*0c70*/  LOP3.LUT R6, R7, 0xfffffc00, RZ, 0xc0, !PT ;  /* 0xfffffc0007067812 */ /* 0x000fe200078ec0ff */
[----:B------:R-:W-:Y:S01]  /*0c80*/  IMAD.IADD R11, R10, 0x1, -R11 ;  /* 0x000000010a0b7824 */ /* 0x000fe200078e0a0b */
[----:B------:R-:W-:Y:S02]  /*0c90*/  LOP3.LUT R7, R4, 0x1ffffffe, RZ, 0xc0, !PT ;  /* 0x1ffffffe04077812 */ /* 0x000fe400078ec0ff */
[----:B------:R-:W-:Y:S01]  /*0ca0*/  LOP3.LUT R0, R0, 0x3fffffe, RZ, 0xc0, !PT ;  /* 0x03fffffe00007812 */ /* 0x000fe200078ec0ff */
[----:B------:R-:W-:Y:S01]  /*0cb0*/  IMAD R6, R5, 0x40, R6 ;  /* 0x0000004005067824 */ /* 0x000fe200078e0206 */
[----:B------:R-:W-:Y:S01]  /*0cc0*/  SHF.R.S32.HI R8, RZ, 0x5, R8 ;  /* 0x00000005ff087819 */ /* 0x000fe20000011408 */
[----:B------:R-:W-:Y:S01]  /*0cd0*/  IMAD.IADD R7, R2, 0x1, -R7 ;  /* 0x0000000102077824 */ /* 0x000fe200078e0a07 */
[----:B------:R-:W-:Y:S01]  /*0ce0*/  LEA.HI R2, R13, R13, RZ, 0x1 ;  /* 0x0000000d0d027211 */ /* 0x000fe200078f08ff */
[----:B------:R-:W-:Y:S01]  /*0cf0*/  IMAD.IADD R0, R3, 0x1, -R0 ;  /* 0x0000000103007824 */ /* 0x000fe200078e0a00 */
[----:B------:R-:W-:Y:S01]  /*0d00*/  LOP3.LUT R4, R9, 0x7ffffffc, RZ, 0xc0, !PT ;  /* 0x7ffffffc09047812 */ /* 0x000fe200078ec0ff */
[----:B------:R-:W-:Y:S01]  /*0d10*/  IMAD R11, R8, 0x10, R11 ;  /* 0x00000010080b7824 */ /* 0x000fe200078e020b */
[----:B------:R-:W-:Y:S01]  /*0d20*/  LOP3.LUT R2, R2, 0x1ffffffe, RZ, 0xc0, !PT ;  /* 0x1ffffffe02027812 */ /* 0x000fe200078ec0ff */
[----:B------:R-:W-:-:S02]  /*0d30*/  IMAD R3, R7, 0x8, R6 ;  /* 0x0000000807037824 */ /* 0x000fc400078e0206 */
[----:B------:R-:W-:Y:S02]  /*0d40*/  IMAD R0, R0, 0x40, R11 ;  /* 0x0000004000007824 */ /* 0x000fe400078e020b */
[----:B------:R-:W-:Y:S01]  /*0d50*/  IMAD.IADD R4, R227, 0x1, -R4 ;  /* 0x00000001e3047824 */ /* 0x000fe200078e0a04 */
[----:B------:R0:W-:Y:S01]  /*0d60*/  STL [R1+0x4c], R3 ;  /* 0x00004c0301007387 */ /* 0x0001e20000100800 */
[----:B------:R-:W-:Y:S02]  /*0d70*/  IMAD.IADD R16, R13, 0x1, -R2 ;  /* 0x000000010d107824 */ /* 0x000fe400078e0a02 */
[----:B------:R-:W-:Y:S01]  /*0d80*/  IMAD.SHL.U32 R2, R4, 0x2, RZ ;  /* 0x0000000204027824 */ /* 0x000fe200078e00ff */
[----:B------:R1:W-:Y:S01]  /*0d90*/  STL [R1+0x48], R0 ;  /* 0x0000480001007387 */ /* 0x0003e20000100800 */
[----:B------:R-:W-:Y:S02]  /*0da0*/  IMAD R16, R16, 0x8, R0 ;  /* 0x0000000810107824 */ /* 0x000fe400078e0200 */
[----:B------:R-:W-:-:S02]  /*0db0*/  VIADD R226, R2, 0x8 ;  /* 0x0000000802e27836 */ /* 0x000fc40000000000 */
[C---:B------:R-:W-:Y:S02]  /*0dc0*/  VIADD R225, R2.reuse, 0x10 ;  /* 0x0000001002e17836 */ /* 0x040fe40000000000 */
        /* <DEDUP_REMOVED lines=53> */
.L_x_4653:
[----:B------:R-:W-:Y:S01]  /*1120*/  ULDC.64 UR8, c[0x0][0xc88] ;  /* 0x0003220000087ab9 */ /* 0x000fe20000000a00 */
[----:B------:R-:W-:Y:S01]  /*1130*/  ULDC.64 UR10, c[0x0][0xa18] ;  /* 0x00028600000a7ab9 */ /* 0x000fe20000000a00 */
[----:B------:R-:W-:Y:S02]  /*1140*/  UIMAD.WIDE UR8, UR7, 0x4, UR8 ;  /* 0x00000004070878a5 */ /* 0x000fe4000f8e0208 */
[----:B------:R-:W-:Y:S02]  /*1150*/  UISETP.NE.U32.AND UP1, UPT, UR10, URZ, UPT ;  /* 0x0000003f0a00728c */ /* 0x000fe4000bf25070 */
[----:B------:R-:W-:Y:S02]  /*1160*/  ULOP3.LUT UR4, UR6, 0xff000000, URZ, 0xc0, !UPT ;  /* 0xff00000006047892 */ /* 0x000fe4000f8ec03f */
[----:B01-34-:R-:W-:Y:S01]  /*1170*/  IMAD.U32 R4, RZ, RZ, UR8 ;  /* 0x00000008ff047e24 */ /* 0x01bfe2000f8e00ff */
[----:B------:R-:W-:Y:S01]  /*1180*/  ULDC UR7, c[0x0][0x424] ;  /* 0x0001090000077ab9 */ /* 0x000fe20000000800 */
[----:B------:R-:W-:Y:S01]  /*1190*/  IMAD.U32 R5, RZ, RZ, UR9 ;  /* 0x00000009ff057e24 */ /* 0x000fe2000f8e00ff */
[----:B------:R-:W-:-:S04]  /*11a0*/  ULDC.64 UR8, c[0x0][0xa28] ;  /* 0x00028a0000087ab9 */ /* 0x000fc80000000a00 */
[----:B--2---:R-:W2:Y:S01]  /*11b0*/  LDG.E R4, desc[UR38][R4.64] ;  /* 0x0000002604047981 */ /* 0x004ea2000c1e1900 */
        /* <DEDUP_REMOVED lines=14> */
[----:B------:R-:W-:-:S03]  /*12a0*/  IMAD.U32 R6, RZ, RZ, UR10 ;  /* 0x0000000aff067e24 */ /* 0x000fc6000f8e00ff */
[----:B------:R-:W-:Y:S01]  /*12b0*/  IMAD.U32 R7, RZ, RZ, UR11 ;  /* 0x0000000bff077e24 */ /* 0x000fe2000f8e00ff */
[----:B------:R-:W2:Y:S01]  /*12c0*/  @P0 LDG.E R4, desc[UR38][R4.64] ;  /* 0x0000002604040981 */ /* 0x000ea2000c1e1900 */
[----:B------:R-:W-:Y:S01]  /*12d0*/  UISETP.NE.U32.AND UP0, UPT, UR8, URZ, UPT ;  /* 0x0000003f0800728c */ /* 0x000fe2000bf05070 */
[----:B------:R-:W-:Y:S02]  /*12e0*/  ULDC.64 UR10, c[0x0][0xa20] ;  /* 0x00028800000a7ab9 */ /* 0x000fe40000000a00 */
[----:B------:R-:W3:Y:S01]  /*12f0*/  @P2 LDG.E R6, desc[UR38][R6.64] ;  /* 0x0000002606062981 */ /* 0x000ee2000c1e1900 */
[----:B------:R-:W-:Y:S01]  /*1300*/  UISETP.NE.AND.EX UP0, UPT, UR9, URZ, UPT, UP0 ;  /* 0x0000003f0900728c */ /* 0x000fe2000bf05300 */
[----:B------:R-:W-:Y:S01]  /*1310*/  ISETP.NE.U32.AND P1, PT, RZ, UR10, PT ;  /* 0x0000000aff007c0c */ /* 0x000fe2000bf25070 */
[----:B------:R-:W-:Y:S02]  /*1320*/  ULOP3.LUT UR41, UR6, 0xff0000, URZ, 0xc0, !UPT ;  /* 0x00ff000006297892 */ /* 0x000fe4000f8ec03f */
[----:B------:R-:W-:Y:S01]  /*1330*/  USHF.R.U32.HI UR4, URZ, 0x8, UR4 ;  /* 0x000000083f047899 */ /* 0x000fe20008011604 */
[----:B------:R-:W-:Y:S01]  /*1340*/  ISETP.NE.AND.EX P1, PT, RZ, UR11, PT, P1 ;  /* 0x0000000bff007c0c */ /* 0x000fe2000bf25310 */
[----:B------:R-:W-:Y:S01]  /*1350*/  USEL UR7, UR7, 0x1, UP0 ;  /* 0x0000000107077887 */ /* 0x000fe20008000000 */
[----:B------:R-:W-:Y:S01]  /*1360*/  ULDC UR8, c[0x0][0x2f0] ;  /* 0x0000bc0000087ab9 */ /* 0x000fe20000000800 */
[----:B------:R-:W-:Y:S01]  /*1370*/  UMOV UR50, URZ ;  /* 0x0000003f00327c82 */ /* 0x000fe20008000000 */
[----:B------:R-:W-:Y:S01]  /*1380*/  ULEA.HI UR41, UR41, UR4, URZ, 0x10 ;  /* 0x0000000429297291 */ /* 0x000fe2000f8f803f */
[----:B------:R-:W-:Y:S01]  /*1390*/  ULDC UR51, c[0x0][0x288] ;  /* 0x0000a20000337ab9 */ /* 0x000fe20000000800 */
[----:B------:R-:W-:-:S02]  /*13a0*/  UIMAD UR4, UR7, UR8, URZ ;  /* 0x00000008070472a4 */ /* 0x000fc4000f8e023f */
        /* <DEDUP_REMOVED lines=17> */
.L_x_4596:
[----:B------:R-:W-:Y:S05]  /*14c0*/  @!P1 BRA `(.L_x_4597) ;  /* 0x00000000001c9947 */ /* 0x000fea0003800000 */
[----:B------:R-:W-:-:S04]  /*14d0*/  ULEA UR4, UP0, UR46, UR10, 0x2 ;  /* 0x0000000a2e047291 */ /* 0x000fc8000f80103f */
[----:B------:R-:W-:Y:S02]  /*14e0*/  ULEA.HI.X UR6, UR46, UR11, UR45, 0x2, UP0 ;  /* 0x0000000b2e067291 */ /* 0x000fe400080f142d */
[----:B------:R-:W-:-:S04]  /*14f0*/  IMAD.U32 R4, RZ, RZ, UR4 ;  /* 0x00000004ff047e24 */ /* 0x000fc8000f8e00ff */
[----:B------:R-:W-:-:S05]  /*1500*/  IMAD.U32 R5, RZ, RZ, UR6 ;  /* 0x00000006ff057e24 */ /* 0x000fca000f8e00ff */
[----:B------:R-:W2:Y:S02]  /*1510*/  LDG.E R4, desc[UR38][R4.64] ;  /* 0x0000002604047981 */ /* 0x000ea4000c1e1900 */
[----:B--2---:R-:W-:Y:S01]  /*1520*/  R2UR UR4, R4 ;  /* 0x00000000040472ca */ /* 0x004fe200000e0000 */
[----:B------:R-:W-:-:S14]  /*1530*/  BRA `(.L_x_4598) ;  /* 0x0000000000347947 */ /* 0x000fdc0003800000 */
.L_x_4597:
        /* <DEDUP_REMOVED lines=13> */
.L_x_4598:
[----:B------:R-:W-:Y:S01]  /*1610*/  ULDC UR6, c[0x0][0x448] ;  /* 0x0001120000067ab9 */ /* 0x000fe20000000800 */
[----:B------:R-:W-:Y:S02]  /*1620*/  USHF.L.U32 UR43, UR5, 0x7, URZ ;  /* 0x00000007052b7899 */ /* 0x000fe4000800063f */
[----:B------:R-:W-:Y:S02]  /*1630*/  UISETP.NE.AND UP0, UPT, UR6, 0x1, UPT ;  /* 0x000000010600788c */ /* 0x000fe4000bf05270 */
[----:B------:R-:W-:Y:S02]  /*1640*/  UIADD3 UR6, UR43, 0x7f, URZ ;  /* 0x0000007f2b067890 */ /* 0x000fe4000fffe03f */
[----:B------:R-:W-:Y:S02]  /*1650*/  UIADD3 UR50, -UR50, UR4, URZ ;  /* 0x0000000432327290 */ /* 0x000fe4000fffe13f */
[----:B------:R-:W-:Y:S02]  /*1660*/  ULOP3.LUT UR42, UR41, 0xff, URZ, 0xc0, !UPT ;  /* 0x000000ff292a7892 */ /* 0x000fe4000f8ec03f */
[----:B------:R-:W-:-:S02]  /*1670*/  UIADD3 UR7, UR50, 0x60, -UR51 ;  /* 0x0000006032077890 */ /* 0x000fc4000fffe833 */
[----:B------:R-:W-:Y:S01]  /*1680*/  USHF.R.U32.HI UR41, URZ, 0x10, UR41 ;  /* 0x000000103f297899 */ /* 0x000fe20008011629 */
[----:B------:R-:W-:Y:S01]  /*1690*/  @UP0 ULDC UR4, c[0x0][0x44c] ;  /* 0x0001130000040ab9 */ /* 0x000fe20000000800 */
[----:B------:R-:W-:Y:S01]  /*16a0*/  @UP0 ULDC UR8, c[0x0][0x450] ;  /* 0x0001140000080ab9 */ /* 0x000fe20000000800 */
[----:B------:R-:W-:Y:S02]  /*16b0*/  UIMAD.WIDE.U32 UR4, UR6, UR4, URZ ;  /* 0x00000004060472a5 */ /* 0x000fe4000f8e003f */
[----:B------:R-:W-:Y:S02]  /*16c0*/  UIADD3 UR4, UR50, 0x5f, URZ ;  /* 0x0000005f32047890 */ /* 0x000fe4000fffe03f */
[----:B------:R-:W-:Y:S02]  /*16d0*/  @UP0 USHF.R.U32.HI UR6, URZ, UR8, UR5 ;  /* 0x000000083f060299 */ /* 0x000fe40008011605 */
[----:B------:R-:W-:Y:S02]  /*16e0*/  UIMAD.WIDE UR4, UR4, 0x2aaaaaab, URZ ;  /* 0x2aaaaaab040478a5 */ /* 0x000fe4000f8e023f */
[----:B------:R-:W-:-:S02]  /*16f0*/  UIADD3 UR6, UR7, UR6, URZ ;  /* 0x0000000607067290 */ /* 0x000fc4000fffe03f */
[----:B------:R-:W-:Y:S02]  /*1700*/  USHF.R.U32.HI UR4, URZ, 0x1f, UR5 ;  /* 0x0000001f3f047899 */ /* 0x000fe40008011605 */
[----:B------:R-:W-:Y:S02]  /*1710*/  UIMAD.WIDE UR6, UR6, 0x2aaaaaab, URZ ;  /* 0x2aaaaaab060678a5 */ /* 0x000fe4000f8e023f */
[----:B------:R-:W-:Y:S02]  /*1720*/  ULEA.HI.SX32 UR4, UR5, UR4, 0x1c ;  /* 0x0000000405047291 */ /* 0x000fe4000f8fe23f */
[----:B------:R-:W-:-:S04]  /*1730*/  USHF.R.U32.HI UR6, URZ, 0x1f, UR7 ;  /* 0x0000001f3f067899 */ /* 0x000fc80008011607 */
[----:B------:R-:W-:-:S04]  /*1740*/  ULEA.HI.SX32 UR6, UR7, UR6, 0x1c ;  /* 0x0000000607067291 */ /* 0x000fc8000f8fe23f */
[----:B------:R-:W-:-:S04]  /*1750*/  UISETP.LT.AND UP0, UPT, UR4, UR6, UPT ;  /* 0x000000060400728c */ /* 0x000fc8000bf01270 */
[----:B------:R-:W-:-:S03]  /*1760*/  USEL UR9, UR4, UR6, UP0 ;  /* 0x0000000604097287 */ /* 0x000fc60008000000 */
[----:B------:R-:W-:Y:S01]  /*1770*/  UMOV UR4, URZ ;  /* 0x0000003f00047c82 */ /* 0x000fe20008000000 */
[----:B------:R-:W-:-:S06]  /*1780*/  UISETP.GE.AND UP0, UPT, UR9, 0x1, UPT ;  /* 0x000000010900788c */ /* 0x000fcc000bf06270 */
[----:B------:R-:W-:-:S13]  /*1790*/  PLOP3.LUT P0, PT, PT, PT, UP0, 0x80, 0x0 ;  /* 0x000000000000781c */ /* 0x000fda0003f0f008 */
[----:B------:R-:W-:Y:S05]  /*17a0*/  @!P0 BRA `(.L_x_4599) ;  /* 0x0000000000908947 */ /* 0x000fea0003800000 */
        /* <DEDUP_REMOVED lines=36> */
.L_x_4599:
[----:B------:R-:W-:Y:S01]  /*19f0*/  UIMAD UR40, UR42, UR4, URZ ;  /* 0x000000042a2872a4 */ /* 0x000fe2000f8e023f */
[----:B------:R-:W-:Y:S01]  /*1a00*/  IMAD.U32 R0, RZ, RZ, UR9 ;  /* 0x00000009ff007e24 */ /* 0x000fe2000f8e00ff */
[----:B------:R-:W-:Y:S01]  /*1a10*/  PLOP3.LUT P0, PT, PT, PT, PT, 0x80, 0x0 ;  /* 0x000000000000781c */ /* 0x000fe20003f0f070 */
[----:B------:R-:W-:Y:S01]  /*1a20*/  IMAD.U32 R3, RZ, RZ, UR4 ;  /* 0x00000004ff037e24 */ /* 0x000fe2000f8e00ff */
[----:B------:R-:W-:Y:S01]  /*1a30*/  CS2R R150, SRZ ;  /* 0x0000000000967805 */ /* 0x000fe2000001ff00 */
[----:B------:R-:W-:Y:S01]  /*1a40*/  IMAD.MOV.U32 R6, RZ, RZ, RZ ;  /* 0x000000ffff067224 */ /* 0x000fe200078e00ff */
[----:B------:R-:W-:Y:S02]  /*1a50*/  CS2R R148, SRZ ;  /* 0x0000000000947805 */ /* 0x000fe4000001ff00 */
[----:B------:R-:W-:Y:S02]  /*1a60*/  CS2R R146, SRZ ;  /* 0x0000000000927805 */ /* 0x000fe4000001ff00 */
[----:B------:R-:W-:Y:S01]  /*1a70*/  VIADDMNMX R0, R3, UR40, R0, PT ;  /* 0x0000002803007c46 */ /* 0x000fe2000b800100 */
[----:B------:R-:W-:Y:S01]  /*1a80*/  IMAD.MOV.U32 R3, RZ, RZ, RZ ;  /* 0x000000ffff037224 */ /* 0x000fe200078e00ff */
[----:B------:R-:W-:-:S02]  /*1a90*/  CS2R R144, SRZ ;  /* 0x0000000000907805 */ /* 0x000fc4000001ff00 */
[----:B------:R-:W-:Y:S02]  /*1aa0*/  CS2R R142, SRZ ;  /* 0x00000000008e7805 */ /* 0x000fe4000001ff00 */
[----:B------:R-:W-:Y:S02]  /*1ab0*/  R2UR UR52, R0 ;  /* 0x00000000003472ca */ /* 0x000fe400000e0000 */
        /* <DEDUP_REMOVED lines=12> */
[----:B------:R-:W-:Y:S01]  /*1b80*/  UISETP.GT.AND UP0, UPT, UR52, UR40, UPT ;  /* 0x000000283400728c */ /* 0x000fe2000bf04270 */
[----:B------:R-:W-:Y:S02]  /*1b90*/  CS2R R116, SRZ ;  /* 0x0000000000747805 */ /* 0x000fe4000001ff00 */
[----:B------:R-:W-:Y:S02]  /*1ba0*/  CS2R R114, SRZ ;  /* 0x0000000000727805 */ /* 0x000fe4000001ff00 */
[----:B------:R-:W-:Y:S02]  /*1bb0*/  CS2R R112, SRZ ;  /* 0x0000000000707805 */ /* 0x000fe4000001ff00 */
[----:B------:R-:W-:-:S02]  /*1bc0*/  CS2R R110, SRZ ;  /* 0x00000000006e7805 */ /* 0x000fc4000001ff00 */
[----:B------:R-:W-:Y:S02]  /*1bd0*/  CS2R R108, SRZ ;  /* 0x00000000006c7805 */ /* 0x000fe4000001ff00 */
[----:B------:R-:W-:Y:S02]  /*1be0*/  PLOP3.LUT P1, PT, PT, PT, UP0, 0x80, 0x0 ;  /* 0x000000000000781c */ /* 0x000fe40003f2f008 */
        /* <DEDUP_REMOVED lines=79> */
.L_x_4601:
        /* <DEDUP_REMOVED lines=13> */
.L_x_4780:
[----:B------:R-:W-:Y:S01]  /*21b0*/  IMAD.U32 R0, RZ, RZ, UR49 ;  /* 0x00000031ff007e24 */ /* 0x000fe2000f8e00ff */
[----:B------:R-:W-:Y:S05]  /*21c0*/  WARPSYNC.ALL ;  /* 0x0000000000007948 */ /* 0x000fea0003800000 */
[----:B------:R1:W-:Y:S01]  /*21d0*/  BAR.SYNC.DEFER_BLOCKING R7, 0x100 ;  /* 0x000400070000751d */ /* 0x0003e20000010000 */
[----:B------:R-:W-:-:S13]  /*21e0*/  ISETP.NE.AND P0, PT, R0, 0x3, PT ;  /* 0x000000030000780c */ /* 0x000fda0003f05270 */
[----:B-1----:R-:W-:Y:S05]  /*21f0*/  @!P0 BRA `(.L_x_4603) ;  /* 0x0000000000048947 */ /* 0x002fea0003800000 */
[----:B------:R-:W-:Y:S01]  /*2200*/  BPT.TRAP 0x1 ;  /* 0x000000040000795c */ /* 0x000fe20000300000 */
.L_x_4603:
[----:B------:R-:W-:Y:S01]  /*2210*/  R2UR UR22, R6 ;  /* 0x00000000061672ca */ /* 0x000fe200000e0000 */
[----:B------:R-:W-:-:S05]  /*2220*/  IMAD.U32 R9, RZ, RZ, UR47 ;  /* 0x0000002fff097e24 */ /* 0x000fca000f8e00ff */
[----:B------:R-:W-:-:S07]  /*2230*/  SHF.L.U32 R9, R9, 0x1f, RZ ;  /* 0x0000001f09097819 */ /* 0x000fce00000006ff */
[----:B------:R-:W-:-:S09]  /*2240*/  ULEA UR22, UR37, UR22, 0x3 ;  /* 0x0000001625167291 */ /* 0x000fd2000f8e183f */
[----:B------:R1:W2:Y:S01]  /*2250*/  SYNCS.PHASECHK.TRANS64.TRYWAIT P1, [UR22+0x22830], R9 ;  /* 0x02283009ff0075a7 */ /* 0x0002a20008020156 */
[----:B------:R-:W-:Y:S05]  /*2260*/  @!P0 BRA `(.L_x_4604) ;  /* 0x0000000000048947 */ /* 0x000fea0003800000 */
[----:B------:R-:W-:Y:S01]  /*2270*/  BPT.TRAP 0x1 ;  /* 0x000000040000795c */ /* 0x000fe20000300000 */
.L_x_4604:
[----:B--2---:R-:W-:Y:S05]  /*2280*/  @P1 BRA `(.L_x_4605) ;  /* 0x0000000000081947 */ /* 0x004fea0003800000 */
[----:B------:R-:W2:Y:S02]  /*2290*/  SYNCS.PHASECHK.TRANS64.TRYWAIT P1, [UR22+0x22830], R9 ;  /* 0x02283009ff0075a7 */ /* 0x000ea40008020156 */
[----:B--2---:R-:W-:Y:S05]  /*22a0*/  @!P1 BRA `(.L_x_4606) ;  /* 0x0000012000149947 */ /* 0x004fea0003800000 */
.L_x_4605:
        /* <DEDUP_REMOVED lines=8> */
[----:B--2---:R-:W-:Y:S01]  /*2330*/  VIADD R0, R16, UR43 ;  /* 0x0000002b10007c36 */ /* 0x004fe20008000000 */
[----:B------:R-:W-:Y:S01]  /*2340*/  UMOV UR9, 0x40000040 ;  /* 0x4000004000097882 */ /* 0x000fe20000000000 */
[----:B------:R-:W-:Y:S01]  /*2350*/  UMOV UR11, 0x40000040 ;  /* 0x40000040000b7882 */ /* 0x000fe20000000000 */
[----:B------:R-:W-:Y:S01]  /*2360*/  UIADD3 UR12, UR16, 0x6, URZ ;  /* 0x00000006100c7890 */ /* 0x000fe2000fffe03f */
[----:B------:R-:W2:Y:S01]  /*2370*/  S2R R13, SR_TID.X ;  /* 0x00000000000d7919 */ /* 0x000ea20000002100 */
[----:B------:R-:W-:Y:S01]  /*2380*/  UIADD3 UR4, UR4, 0x1c400, URZ ;  /* 0x0001c40004047890 */ /* 0x000fe2000fffe03f */
[----:B------:R-:W-:Y:S01]  /*2390*/  IMAD.U32 R15, RZ, RZ, UR22 ;  /* 0x00000016ff0f7e24 */ /* 0x000fe2000f8e00ff */
[----:B------:R-:W-:Y:S01]  /*23a0*/  UMOV UR13, 0x40000040 ;  /* 0x40000040000d7882 */ /* 0x000fe20000000000 */
[----:B------:R-:W-:Y:S01]  /*23b0*/  UMOV UR15, 0x40000040 ;  /* 0x40000040000f7882 */ /* 0x000fe20000000000 */
[----:B------:R-:W-:Y:S01]  /*23c0*/  USHF.R.U32.HI UR4, URZ, 0x4, UR4 ;  /* 0x000000043f047899 */ /* 0x000fe20008011604 */
[----:B------:R-:W3:Y:S03]  /*23d0*/  S2R R21, SR_TID.X ;  /* 0x0000000000157919 */ /* 0x000ee60000002100 */
[----:B------:R-:W-:-:S04]  /*23e0*/  ULOP3.LUT UR4, UR4, 0x3fff, URZ, 0xc0, !UPT ;  /* 0x00003fff04047892 */ /* 0x000fc8000f8ec03f */
[----:B------:R-:W-:Y:S02]  /*23f0*/  ULOP3.LUT UR20, UR4, 0x10000, URZ, 0xfc, !UPT ;  /* 0x0001000004147892 */ /* 0x000fe4000f8efc3f */
[----:B------:R-:W-:Y:S02]  /*2400*/  UIADD3 UR4, UR16, 0x2, URZ ;  /* 0x0000000210047890 */ /* 0x000fe4000fffe03f */
[----:B------:R-:W-:-:S04]  /*2410*/  UIMAD UR18, UR37, 0x300, UR20 ;  /* 0x00000300251278a4 */ /* 0x000fc8000f8e0214 */
[----:B------:R-:W-:Y:S02]  /*2420*/  UIADD3 UR6, UR18, 0x2, URZ ;  /* 0x0000000212067890 */ /* 0x000fe4000fffe03f */
[----:B------:R-:W-:Y:S02]  /*2430*/  UIADD3 UR10, UR18, 0x4, URZ ;  /* 0x00000004120a7890 */ /* 0x000fe4000fffe03f */
[----:B------:R-:W-:Y:S02]  /*2440*/  UIADD3 UR14, UR18, 0x6, URZ ;  /* 0x00000006120e7890 */ /* 0x000fe4000fffe03f */
[----:B------:R-:W-:Y:S01]  /*2450*/  HGMMA.64x96x16.F32.BF16 R24, gdesc[UR16], RZ, !UPT, gsb0 ;  /* 0x01600000101879f0 */ /* 0x000fe2000c0018ff */
[----:B--2---:R-:W-:Y:S02]  /*2460*/  LOP3.LUT R13, R13, 0x7f, RZ, 0xc0, !PT ;  /* 0x0000007f0d0d7812 */ /* 0x004fe400078ec0ff */
[----:B---3--:R-:W-:Y:S01]  /*2470*/  SHF.R.U32.HI R21, RZ, 0x7, R21 ;  /* 0x00000007ff157819 */ /* 0x008fe20000011615 */
[----:B------:R-:W-:-:S02]  /*2480*/  WARPGROUP.DEPBAR.LE gsb0, 0x0 ;  /* 0x00008000000079c5 */ /* 0x000fc40000010000 */
[----:B------:R-:W-:-:S06]  /*2490*/  WARPGROUP.ARRIVE ;  /* 0x00000000000079c5 */ /* 0x000fcc0000000000 */
[----:B------:R-:W-:Y:S01]  /*24a0*/  HGMMA.64x96x16.F32.BF16 R24, gdesc[UR4], R24, gsb0 ;  /* 0x01600000041879f0 */ /* 0x000fe20008001818 */
[----:B------:R-:W-:Y:S02]  /*24b0*/  ULDC UR6, c[0x0][0x448] ;  /* 0x0001120000067ab9 */ /* 0x000fe40000000800 */
[----:B------:R-:W-:-:S06]  /*24c0*/  UISETP.NE.AND UP0, UPT, UR6, 0x1, UPT ;  /* 0x000000010600788c */ /* 0x000fcc000bf05270 */
[----:B------:R-:W-:-:S05]  /*24d0*/  PLOP3.LUT P1, PT, PT, PT, UP0, 0x80, 0x0 ;  /* 0x000000000000781c */ /* 0x000fca0003f2f008 */
[----:B------:R-:W-:-:S08]  /*24e0*/  @UP0 ULDC UR6, c[0x0][0x44c] ;  /* 0x0001130000060ab9 */ /* 0x000fd00000000800 */
[----:B0-----:R-:W-:Y:S01]  /*24f0*/  @P1 IMAD.HI.U32 R3, R0, UR6, RZ ;  /* 0x0000000600031c27 */ /* 0x001fe2000f8e00ff */
[----:B------:R-:W-:-:S04]  /*2500*/  @UP0 ULDC UR6, c[0x0][0x450] ;  /* 0x0001140000060ab9 */ /* 0x000fc80000000800 */
[----:B------:R-:W-:Y:S01]  /*2510*/  @P1 SHF.R.U32.HI R0, RZ, UR6, R3 ;  /* 0x00000006ff001c19 */ /* 0x000fe20008011603 */
[----:B------:R-:W-:-:S04]  /*2520*/  UIMAD UR6, UR52, -0x60, UR50 ;  /* 0xffffffa0340678a4 */ /* 0x000fc8000f8e0232 */
[----:B------:R-:W0:Y:S02]  /*2530*/  SHFL.IDX PT, R5, R0, 0x1, 0x1c1f ;  /* 0x003c1f0000057f89 */ /* 0x000e2400000e0000 */
[----:B------:R-:W-:Y:S02]  /*2540*/  IMAD.U32 R3, RZ, RZ, UR6 ;  /* 0x00000006ff037e24 */ /* 0x000fe4000f8e00ff */
[----:B------:R-:W2:Y:S03]  /*2550*/  SHFL.IDX PT, R0, R0, RZ, 0x1c1f ;  /* 0x001c1fff00007589 */ /* 0x000ea600000e0000 */
[C-C-:B------:R-:W-:Y:S02]  /*2560*/  IADD3 R4, -R2.reuse, 0x61, R3.reuse ;  /* 0x0000006102047810 */ /* 0x140fe40007ffe103 */
[----:B------:R-:W-:-:S03]  /*2570*/  IADD3 R3, -R2, 0x60, R3 ;  /* 0x0000006002037810 */ /* 0x000fc60007ffe103 */
[----:B------:R-:W-:-:S05]  /*2580*/  VIADD R4, R4, -UR51 ;  /* 0x8000003304047c36 */ /* 0x000fca0008000000 */
[----:B0-----:R-:W-:-:S04]  /*2590*/  VIADDMNMX R5, R5, R4, R3, PT ;  /* 0x0000000405057246 */ /* 0x001fc80003800103 */
[C---:B------:R-:W-:Y:S02]  /*25a0*/  ISETP.GT.AND P2, PT, R5.reuse, RZ, PT ;  /* 0x000000ff0500720c */ /* 0x040fe40003f44270 */
[C---:B------:R-:W-:Y:S02]  /*25b0*/  ISETP.GT.AND P3, PT, R5.reuse, 0x1, PT ;  /* 0x000000010500780c */ /* 0x040fe40003f64270 */
[----:B------:R-:W-:Y:S02]  /*25c0*/  ISETP.GT.AND P4, PT, R5, 0x8, PT ;  /* 0x000000080500780c */ /* 0x000fe40003f84270 */
[----:B--2---:R-:W-:-:S04]  /*25d0*/  VIADDMNMX R3, R0, R4, R3, PT ;  /* 0x0000000400037246 */ /* 0x004fc80003800103 */
[----:B------:R-:W-:Y:S01]  /*25e0*/  ISETP.GT.AND P5, PT, R3, 0x8, PT ;  /* 0x000000080300780c */ /* 0x000fe20003fa4270 */
        /* <DEDUP_REMOVED lines=75> */
[----:B------:R-:W-:Y:S02]  /*2aa0*/  ISETP.GT.AND P3, PT, R3, RZ, PT ;  /* 0x000000ff0300720c */ /* 0x000fe40003f64270 */
[----:B------:R-:W-:Y:S02]  /*2ab0*/  FMNMX.FTZ R8, R71, R8, !PT ;  /* 0x0000000847087209 */ /* 0x000fe40007810000 */
[----:B------:R-:W-:-:S02]  /*2ac0*/  ISETP.GT.AND P4, PT, R3, 0x1, PT ;  /* 0x000000010300780c */ /* 0x000fc40003f84270 */
[----:B------:R-:W-:Y:S01]  /*2ad0*/  FSEL R24, R24, -INF , P3 ;  /* 0xff80000018187808 */ /* 0x000fe20001800000 */
[----:B------:R-:W0:Y:S01]  /*2ae0*/  SHFL.BFLY PT, R5, R8, 0x2, 0x1f ;  /* 0x0c401f0008057f89 */ /* 0x000e2200000e0000 */
[----:B------:R-:W-:Y:S02]  /*2af0*/  FSEL R25, R25, -INF , P4 ;  /* 0xff80000019197808 */ /* 0x000fe40002000000 */
[C---:B------:R-:W-:Y:S02]  /*2b00*/  ISETP.GT.AND P2, PT, R3.reuse, 0x9, PT ;  /* 0x000000090300780c */ /* 0x040fe40003f44270 */
[----:B------:R-:W-:Y:S02]  /*2b10*/  FSEL R28, R28, -INF , P5 ;  /* 0xff8000001c1c7808 */ /* 0x000fe40002800000 */
        /* <DEDUP_REMOVED lines=9> */
[----:B0-----:R-:W-:Y:S02]  /*2bb0*/  FMNMX.FTZ R5, R8, R5, !PT ;  /* 0x0000000508057209 */ /* 0x001fe40007810000 */
[----:B------:R-:W-:Y:S02]  /*2bc0*/  FSEL R37, R37, -INF , P2 ;  /* 0xff80000025257808 */ /* 0x000fe40001000000 */
[C---:B------:R-:W-:Y:S01]  /*2bd0*/  ISETP.GT.AND P2, PT, R3.reuse, 0x21, PT ;  /* 0x000000210300780c */ /* 0x040fe20003f44270 */
[----:B------:R-:W0:Y:S01]  /*2be0*/  SHFL.BFLY PT, R10, R5, 0x1, 0x1f ;  /* 0x0c201f00050a7f89 */ /* 0x000e2200000e0000 */
        /* <DEDUP_REMOVED lines=9> */
[----:B------:R-:W-:Y:S02]  /*2c80*/  ISETP.GT.AND P3, PT, R3, 0x38, PT ;  /* 0x000000380300780c */ /* 0x000fe40003f64270 */
[----:B------:R-:W-:Y:S02]  /*2c90*/  FSEL R49, R49, -INF , P2 ;  /* 0xff80000031317808 */ /* 0x000fe40001000000 */
[----:B------:R-:W-:Y:S02]  /*2ca0*/  ISETP.GT.AND P2, PT, R3, 0x39, PT ;  /* 0x000000390300780c */ /* 0x000fe40003f44270 */
[----:B0-----:R-:W-:Y:S02]  /*2cb0*/  FMNMX.FTZ R4, R5, R10, !PT ;  /* 0x0000000a05047209 */ /* 0x001fe40007810000 */
[----:B------:R-:W-:-:S02]  /*2cc0*/  FMNMX.FTZ R5, R24, R25, !PT ;  /* 0x0000001918057209 */ /* 0x000fc40007810000 */
        /* <DEDUP_REMOVED lines=57> */
[----:B------:R-:W-:Y:S01]  /*3060*/  FFMA.FTZ R71, R71, UR10, -R11 ;  /* 0x0000000a47477c23 */ /* 0x000fe2000801080b */
[----:B------:R-:W-:Y:S01]  /*3070*/  ISETP.GT.AND P2, PT, R3, 0x59, PT ;  /* 0x000000590300780c */ /* 0x000fe20003f44270 */
[----:B------:R-:W-:Y:S01]  /*3080*/  MUFU.EX2 R203, R203 ;  /* 0x000000cb00cb7308 */ /* 0x000fe20000000800 */
[----:B------:R-:W-:-:S02]  /*3090*/  FMNMX.FTZ R8, R56, R5, !PT ;  /* 0x0000000538087209 */ /* 0x000fc40007810000 */
[----:B------:R-:W-:Y:S02]  /*30a0*/  FSEL R68, R68, -INF , P3 ;  /* 0xff80000044447808 */ /* 0x000fe40001800000 */
[----:B------:R-:W-:Y:S02]  /*30b0*/  FMNMX.FTZ R5, R57, R8, !PT ;  /* 0x0000000839057209 */ /* 0x000fe40007810000 */
[----:B------:R-:W-:Y:S01]  /*30c0*/  FSEL R69, R69, -INF , P2 ;  /* 0xff80000045457808 */ /* 0x000fe20001000000 */
[----:B------:R-:W-:Y:S01]  /*30d0*/  MUFU.EX2 R10, R10 ;  /* 0x0000000a000a7308 */ /* 0x000fe20000000800 */
[----:B------:R-:W-:-:S04]  /*30e0*/  FMNMX.FTZ R8, R60, R5, !PT ;  /* 0x000000053c087209 */ /* 0x000fc80007810000 */
[----:B------:R-:W-:-:S03]  /*30f0*/  FMNMX.FTZ R5, R61, R8, !PT ;  /* 0x000000083d057209 */ /* 0x000fc60007810000 */
[----:B------:R-:W-:Y:S01]  /*3100*/  MUFU.EX2 R153, R153 ;  /* 0x0000009900997308 */ /* 0x000fe20000000800 */
[----:B------:R-:W-:-:S04]  /*3110*/  FMNMX.FTZ R8, R64, R5, !PT ;  /* 0x0000000540087209 */ /* 0x000fc80007810000 */
[----:B------:R-:W-:-:S03]  /*3120*/  FMNMX.FTZ R3, R65, R8, !PT ;  /* 0x0000000841037209 */ /* 0x000fc60007810000 */
[----:B------:R-:W-:Y:S01]  /*3130*/  MUFU.EX2 R12, R12 ;  /* 0x0000000c000c7308 */ /* 0x000fe20000000800 */
[----:B------:R-:W-:-:S04]  /*3140*/  FMNMX.FTZ R8, R68, R3, !PT ;  /* 0x0000000344087209 */ /* 0x000fc80007810000 */
[----:B------:R-:W-:-:S03]  /*3150*/  FMNMX.FTZ R8, R69, R8, !PT ;  /* 0x0000000845087209 */ /* 0x000fc60007810000 */
[----:B------:R-:W-:Y:S02]  /*3160*/  MUFU.EX2 R155, R155 ;  /* 0x0000009b009b7308 */ /* 0x000fe40000000800 */
[----:B------:R-:W2:Y:S06]  /*3170*/  SHFL.BFLY PT, R3, R8, 0x2, 0x1f ;  /* 0x0c401f0008037f89 */ /* 0x000eac00000e0000 */
[----:B------:R-:W-:Y:S08]  /*3180*/  MUFU.EX2 R14, R14 ;  /* 0x0000000e000e7308 */ /* 0x000ff00000000800 */
[----:B------:R-:W-:Y:S08]  /*3190*/  MUFU.EX2 R157, R157 ;  /* 0x0000009d009d7308 */ /* 0x000ff00000000800 */
[----:B------:R-:W-:Y:S01]  /*31a0*/  MUFU.EX2 R20, R43 ;  /* 0x0000002b00147308 */ /* 0x000fe20000000800 */
[----:B--2---:R-:W-:-:S05]  /*31b0*/  FMNMX.FTZ R3, R8, R3, !PT ;  /* 0x0000000308037209 */ /* 0x004fca0007810000 */
[----:B------:R-:W2:Y:S02]  /*31c0*/  SHFL.BFLY PT, R8, R3, 0x1, 0x1f ;  /* 0x0c201f0003087f89 */ /* 0x000ea400000e0000 */
[----:B------:R-:W-:Y:S08]  /*31d0*/  MUFU.EX2 R46, R46 ;  /* 0x0000002e002e7308 */ /* 0x000ff00000000800 */
[----:B------:R-:W3:Y:S08]  /*31e0*/  MUFU.EX2 R47, R47 ;  /* 0x0000002f002f7308 */ /* 0x000ef00000000800 */
[----:B------:R-:W-:Y:S01]  /*31f0*/  MUFU.EX2 R50, R50 ;  /* 0x0000003200327308 */ /* 0x000fe20000000800 */
[----:B--2---:R-:W-:Y:S01]  /*3200*/  FMNMX.FTZ R5, R3, R8, !PT ;  /* 0x0000000803057209 */ /* 0x004fe20007810000 */
[----:B0-----:R-:W-:-:S06]  /*3210*/  FADD.FTZ R8, R201, R0 ;  /* 0x00000000c9087221 */ /* 0x001fcc0000010000 */
[----:B------:R-:W-:Y:S01]  /*3220*/  MUFU.EX2 R51, R51 ;  /* 0x0000003300337308 */ /* 0x000fe20000000800 */
[----:B------:R-:W-:Y:S01]  /*3230*/  F2FP.BF16.F32.PACK_AB R201, R0, R201 ;  /* 0x000000c900c9723e */ /* 0x000fe200000010ff */
[C---:B------:R-:W-:Y:S01]  /*3240*/  FMUL.FTZ R3, R5.reuse, UR10 ;  /* 0x0000000a05037c20 */ /* 0x040fe20008410000 */
[----:B------:R-:W-:Y:S02]  /*3250*/  FSETP.NEU.FTZ.AND P2, PT, R5, -INF , PT ;  /* 0xff8000000500780b */ /* 0x000fe40003f5d000 */
[----:B---3--:R-:W-:Y:S02]  /*3260*/  F2FP.BF16.F32.PACK_AB R159, R47, R46 ;  /* 0x0000002e2f9f723e */ /* 0x008fe400000010ff */
[----:B------:R-:W-:Y:S01]  /*3270*/  FSEL R11, R3, RZ, P2 ;  /* 0x000000ff030b7208 */ /* 0x000fe20001000000 */
[----:B------:R-:W-:Y:S01]  /*3280*/  FADD.FTZ R3, R203, R8 ;  /* 0x00000008cb037221 */ /* 0x000fe20000010000 */
[----:B------:R-:W-:Y:S01]  /*3290*/  ISETP.NE.AND P2, PT, R13, RZ, PT ;  /* 0x000000ff0d00720c */ /* 0x000fe20003f45270 */
[----:B------:R-:W-:Y:S01]  /*32a0*/  MUFU.EX2 R54, R54 ;  /* 0x0000003600367308 */ /* 0x000fe20000000800 */
        /* <DEDUP_REMOVED lines=30> */
[----:B------:R-:W-:Y:S01]  /*3490*/  FFMA.FTZ R11, R69, UR10, -R11 ;  /* 0x0000000a450b7c23 */ /* 0x000fe2000801080b */
[----:B------:R-:W3:Y:S01]  /*34a0*/  MUFU.EX2 R29, R29 ;  /* 0x0000001d001d7308 */ /* 0x000ee20000000800 */
[----:B0-----:R-:W-:Y:S01]  /*34b0*/  FADD.FTZ R3, R24, R25 ;  /* 0x0000001918037221 */ /* 0x001fe20000010000 */
[----:B------:R-:W-:-:S02]  /*34c0*/  F2FP.BF16.F32.PACK_AB R153, R12, R153 ;  /* 0x000000990c99723e */ /* 0x000fc400000010ff */
[----:B------:R-:W-:Y:S02]  /*34d0*/  F2FP.BF16.F32.PACK_AB R161, R51, R50 ;  /* 0x0000003233a1723e */ /* 0x000fe400000010ff */
[----:B------:R-:W-:Y:S02]  /*34e0*/  F2FP.BF16.F32.PACK_AB R200, R25, R24 ;  /* 0x0000001819c8723e */ /* 0x000fe400000010ff */
[----:B------:R-:W0:Y:S01]  /*34f0*/  MUFU.EX2 R32, R32 ;  /* 0x0000002000207308 */ /* 0x000e220000000800 */
[----:B--2---:R-:W-:Y:S01]  /*3500*/  FADD.FTZ R26, R28, R3 ;  /* 0x000000031c1a7221 */ /* 0x004fe20000010000 */
[----:B------:R-:W-:Y:S01]  /*3510*/  FADD.FTZ R3, R155, R8 ;  /* 0x000000089b037221 */ /* 0x000fe20000010000 */
[----:B------:R-:W-:Y:S02]  /*3520*/  IADD3 R8, -R21, 0xb, RZ ;  /* 0x0000000b15087810 */ /* 0x000fe40007ffe1ff */
[C---:B------:R-:W-:Y:S01]  /*3530*/  F2FP.BF16.F32.PACK_AB R155, R14.reuse, R155 ;  /* 0x0000009b0e9b723e */ /* 0x040fe200000010ff */
[----:B------:R-:W-:Y:S01]  /*3540*/  FADD.FTZ R30, R14, R3 ;  /* 0x000000030e1e7221 */ /* 0x000fe20000010000 */
[----:B------:R-:W-:Y:S01]  /*3550*/  @!P2 VIADD R3, R15, 0x22840 ;  /* 0x000228400f03a836 */ /* 0x000fe20000000000 */
[----:B------:R-:W2:Y:S01]  /*3560*/  MUFU.EX2 R33, R33 ;  /* 0x0000002100217308 */ /* 0x000ea20000000800 */
[----:B---3--:R-:W-:Y:S01]  /*3570*/  FADD.FTZ R13, R29, R26 ;  /* 0x0000001a1d0d7221 */ /* 0x008fe20000010000 */
[----:B------:R-:W-:Y:S01]  /*3580*/  FADD.FTZ R15, R157, R30 ;  /* 0x0000001e9d0f7221 */ /* 0x000fe20000010000 */
[----:B------:R-:W-:-:S02]  /*3590*/  F2FP.BF16.F32.PACK_AB R157, R20, R157 ;  /* 0x0000009d149d723e */ /* 0x000fc400000010ff */
[----:B------:R-:W-:Y:S01]  /*35a0*/  @!P2 PRMT R3, RZ, 0x654, R3 ;  /* 0x00000654ff03a816 */ /* 0x000fe20000000003 */
[----:B------:R-:W-:Y:S01]  /*35b0*/  FADD.FTZ R15, R20, R15 ;  /* 0x0000000f140f7221 */ /* 0x000fe20000010000 */
[----:B------:R3:W-:Y:S06]  /*35c0*/  BAR.ARV R8, 0x100 ;  /* 0x000400080000751d */ /* 0x0007ec0000002000 */
[----:B------:R-:W4:Y:S01]  /*35d0*/  MUFU.EX2 R36, R36 ;  /* 0x0000002400247308 */ /* 0x000f220000000800 */
[----:B0-----:R-:W-:Y:S01]  /*35e0*/  FADD.FTZ R26, R32, R13 ;  /* 0x0000000d201a7221 */ /* 0x001fe20000010000 */
[----:B------:R-:W-:Y:S01]  /*35f0*/  FADD.FTZ R30, R46, R15 ;  /* 0x0000000f2e1e7221 */ /* 0x000fe20000010000 */
[----:B------:R0:W-:Y:S01]  /*3600*/  @!P2 SYNCS.ARRIVE.TRANS64.RED.A1T0 RZ, [R3+URZ], RZ ;  /* 0x000000ff03ffa9a7 */ /* 0x0001e2000810043f */
[----:B------:R-:W-:Y:S01]  /*3610*/  F2FP.BF16.F32.PACK_AB R202, R29, R28 ;  /* 0x0000001c1dca723e */ /* 0x000fe200000010ff */
[----:B--2---:R-:W-:Y:S01]  /*3620*/  FADD.FTZ R13, R33, R26 ;  /* 0x0000001a210d7221 */ /* 0x004fe20000010000 */
[----:B------:R-:W-:Y:S01]  /*3630*/  FADD.FTZ R15, R47, R30 ;  /* 0x0000001e2f0f7221 */ /* 0x000fe20000010000 */
[----:B------:R-:W-:Y:S01]  /*3640*/  F2FP.BF16.F32.PACK_AB R152, R33, R32 ;  /* 0x000000202198723e */ /* 0x000fe200000010ff */
[----:B------:R-:W2:Y:S02]  /*3650*/  MUFU.EX2 R37, R37 ;  /* 0x0000002500257308 */ /* 0x000ea40000000800 */
[----:B------:R-:W-:-:S06]  /*3660*/  FADD.FTZ R30, R50, R15 ;  /* 0x0000000f321e7221 */ /* 0x000fcc0000010000 */
[----:B------:R-:W5:Y:S01]  /*3670*/  MUFU.EX2 R40, R40 ;  /* 0x0000002800287308 */ /* 0x000f620000000800 */
[----:B----4-:R-:W-:-:S07]  /*3680*/  FADD.FTZ R26, R36, R13 ;  /* 0x0000000d241a7221 */ /* 0x010fce0000010000 */
[----:B------:R-:W0:Y:S01]  /*3690*/  MUFU.EX2 R41, R41 ;  /* 0x0000002900297308 */ /* 0x000e220000000800 */
[C---:B--2---:R-:W-:Y:S01]  /*36a0*/  FADD.FTZ R13, R37.reuse, R26 ;  /* 0x0000001a250d7221 */ /* 0x044fe20000010000 */
[----:B------:R-:W-:-:S06]  /*36b0*/  F2FP.BF16.F32.PACK_AB R154, R37, R36 ;  /* 0x00000024259a723e */ /* 0x000fcc00000010ff */
[----:B------:R-:W2:Y:S01]  /*36c0*/  MUFU.EX2 R44, R44 ;  /* 0x0000002c002c7308 */ /* 0x000ea20000000800 */
[----:B-----5:R-:W-:Y:S01]  /*36d0*/  FADD.FTZ R26, R40, R13 ;  /* 0x0000000d281a7221 */ /* 0x020fe20000010000 */
[----:B------:R-:W-:-:S04]  /*36e0*/  FADD.FTZ R13, R51, R30 ;  /* 0x0000001e330d7221 */ /* 0x000fc80000010000 */
[----:B------:R-:W-:Y:S02]  /*36f0*/  FADD.FTZ R30, R54, R13 ;  /* 0x0000000d361e7221 */ /* 0x000fe40000010000 */
[----:B------:R-:W4:Y:S01]  /*3700*/  MUFU.EX2 R45, R45 ;  /* 0x0000002d002d7308 */ /* 0x000f220000000800 */
[C---:B0-----:R-:W-:Y:S01]  /*3710*/  FADD.FTZ R3, R41.reuse, R26 ;  /* 0x0000001a29037221 */ /* 0x041fe20000010000 */
[----:B------:R-:W-:-:S06]  /*3720*/  F2FP.BF16.F32.PACK_AB R156, R41, R40 ;  /* 0x00000028299c723e */ /* 0x000fcc00000010ff */
        /* <DEDUP_REMOVED lines=51> */
[C---:B0-----:R-:W-:Y:S01]  /*3a60*/  FADD.FTZ R3, R65.reuse, R10 ;  /* 0x0000000a41037221 */ /* 0x041fe20000010000 */
[----:B------:R-:W-:-:S03]  /*3a70*/  F2FP.BF16.F32.PACK_AB R168, R65, R64 ;  /* 0x0000004041a8723e */ /* 0x000fc600000010ff */
[----:B--2---:R-:W-:-:S04]  /*3a80*/  FADD.FTZ R10, R68, R3 ;  /* 0x00000003440a7221 */ /* 0x004fc80000010000 */
[C---:B----4-:R-:W-:Y:S01]  /*3a90*/  FADD.FTZ R3, R11.reuse, R10 ;  /* 0x0000000a0b037221 */ /* 0x050fe20000010000 */
[----:B------:R-:W-:Y:S01]  /*3aa0*/  F2FP.BF16.F32.PACK_AB R170, R11, R68 ;  /* 0x000000440baa723e */ /* 0x000fe200000010ff */
[----:B---3--:R-:W-:Y:S06]  /*3ab0*/  @!P0 BRA `(.L_x_4607) ;  /* 0x0000000000048947 */ /* 0x008fec0003800000 */
[----:B------:R-:W-:Y:S01]  /*3ac0*/  BPT.TRAP 0x1 ;  /* 0x000000040000795c */ /* 0x000fe20000300000 */
.L_x_4607:
[----:B------:R0:W2:Y:S01]  /*3ad0*/  SYNCS.PHASECHK.TRANS64.TRYWAIT P3, [UR22+0x22850], R9 ;  /* 0x02285009ff0075a7 */ /* 0x0000a20008060156 */
[----:B------:R-:W-:Y:S05]  /*3ae0*/  @!P0 BRA `(.L_x_4608) ;  /* 0x0000000000048947 */ /* 0x000fea0003800000 */
[----:B------:R-:W-:Y:S01]  /*3af0*/  BPT.TRAP 0x1 ;  /* 0x000000040000795c */ /* 0x000fe20000300000 */
.L_x_4608:
[----:B--2---:R-:W-:Y:S05]  /*3b00*/  @P3 BRA `(.L_x_4609) ;  /* 0x0000000000083947 */ /* 0x004fea0003800000 */
[----:B------:R-:W2:Y:S02]  /*3b10*/  SYNCS.PHASECHK.TRANS64.TRYWAIT P3, [UR22+0x22850], R9 ;  /* 0x02285009ff0075a7 */ /* 0x000ea40008060156 */
[----:B--2---:R-:W-:Y:S05]  /*3b20*/  @!P3 BRA `(.L_x_4610) ;  /* 0x00000108000cb947 */ /* 0x004fea0003800000 */
.L_x_4609:
[----:B------:R-:W-:Y:S01]  /*3b30*/  R2UR UR6, R6 ;  /* 0x00000000060672ca */ /* 0x000fe200000e0000 */
[----:B------:R3:W-:Y:S01]  /*3b40*/  BAR.SYNC.DEFER_BLOCKING R7, 0x100 ;  /* 0x000400070000751d */ /* 0x0007e20000010000 */
[----:B------:R-:W-:-:S05]  /*3b50*/  UIADD3 UR52, UR52, -0x2, URZ ;  /* 0xfffffffe34347890 */ /* 0x000fca000fffe03f */
[----:B------:R-:W-:Y:S01]  /*3b60*/  UMOV UR7, 0x40000040 ;  /* 0x4000004000077882 */ /* 0x000fe20000000000 */
[----:B------:R-:W-:Y:S01]  /*3b70*/  @UP0 ULDC UR14, c[0x0][0x450] ;  /* 0x00011400000e0ab9 */ /* 0x000fe20000000800 */
[----:B------:R-:W-:-:S04]  /*3b80*/  VOTEU.ALL UP1, P2 ;  /* 0x00000000003f7886 */ /* 0x000fc80001020000 */
        /* <DEDUP_REMOVED lines=35> */
[----:B------:R-:W-:Y:S02]  /*3dc0*/  UMOV UR7, 0x40000040 ;  /* 0x4000004000077882 */ /* 0x000fe40000000000 */
[----:B------:R-:W-:Y:S01]  /*3dd0*/  UMOV UR11, UR43 ;  /* 0x0000002b000b7c82 */ /* 0x000fe20008000000 */
[----:B------:R-:W-:Y:S02]  /*3de0*/  WARPGROUP.DEPBAR.LE gsb0, 0x0 ;  /* 0x00008000000079c5 */ /* 0x000fe40000010000 */
[----:B------:R-:W-:-:S15]  /*3df0*/  WARPGROUP.ARRIVE ;  /* 0x00000000000079c5 */ /* 0x000fde0000000000 */
[----:B------:R-:W-:-:S06]  /*3e00*/  NOP ;  /* 0x0000000000007918 */ /* 0x000fcc0000000000 */
[----:B------:R-:W-:Y:S01]  /*3e10*/  HGMMA.64x256x16.F32.BF16 R24, R168, gdesc[UR4].tnspB, R24, gsb0 ;  /* 0x43e00004a8187df0 */ /* 0x000fe20008001818 */
[----:B------:R-:W-:Y:S02]  /*3e20*/  @UP0 ULDC UR6, c[0x0][0x44c] ;  /* 0x0001130000060ab9 */ /* 0x000fe40000000800 */
[----:B------:R-:W-:-:S04]  /*3e30*/  UIMAD.WIDE.U32 UR6, UR43, UR6, URZ ;  /* 0x000000062b0672a5 */ /* 0x000fc8000f8e003f */
[----:B------:R-:W-:-:S04]  /*3e40*/  @UP0 USHF.R.U32.HI UR11, URZ, UR14, UR7 ;  /* 0x0000000e3f0b0299 */ /* 0x000fc80008011607 */
[----:B------:R-:W-:-:S04]  /*3e50*/  UIADD3 UR6, UR11, UR50, -UR51 ;  /* 0x000000320b067290 */ /* 0x000fc8000fffe833 */
[----:B------:R-:W-:-:S04]  /*3e60*/  UIMAD.WIDE UR6, UR6, 0x2aaaaaab, URZ ;  /* 0x2aaaaaab060678a5 */ /* 0x000fc8000f8e023f */
[----:B------:R-:W-:-:S04]  /*3e70*/  USHF.R.U32.HI UR6, URZ, 0x1f, UR7 ;  /* 0x0000001f3f067899 */ /* 0x000fc80008011607 */
[----:B------:R-:W-:-:S04]  /*3e80*/  ULEA.HI.SX32 UR6, UR7, UR6, 0x1c ;  /* 0x0000000607067291 */ /* 0x000fc8000f8fe23f */
[----:B------:R-:W-:Y:S01]  /*3e90*/  UISETP.LT.AND UP1, UPT, UR40, UR6, UPT ;  /* 0x000000062800728c */ /* 0x000fe2000bf21270 */
[----:B------:R-:W-:Y:S02]  /*3ea0*/  WARPGROUP.DEPBAR.LE gsb0, 0x0 ;  /* 0x00008000000079c5 */ /* 0x000fe40000010000 */
[----:B------:R-:W-:Y:S01]  /*3eb0*/  @!P2 SYNCS.ARRIVE.TRANS64.RED.A1T0 RZ, [UR22], RZ ;  /* 0x000000ffffffa9a7 */ /* 0x000fe20008100416 */
[----:B------:R-:W-:-:S04]  /*3ec0*/  USEL UR22, UR40, UR6, !UP1 ;  /* 0x0000000628167287 */ /* 0x000fc8000c800000 */
[----:B------:R-:W-:-:S06]  /*3ed0*/  UISETP.GE.AND UP1, UPT, UR52, UR22, UPT ;  /* 0x000000163400728c */ /* 0x000fcc000bf26270 */
[----:B------:R-:W-:-:S13]  /*3ee0*/  PLOP3.LUT P3, PT, PT, PT, UP1, 0x80, 0x0 ;  /* 0x000000000000781c */ /* 0x000fda0003f6f018 */
[----:B---3--:R-:W-:Y:S05]  /*3ef0*/  @!P3 BRA `(.L_x_4611) ;  /* 0x000000240074b947 */ /* 0x008fea0003800000 */
[----:B012---:R-:W-:Y:S01]  /*3f00*/  IMAD.MOV.U32 R9, RZ, RZ, R4 ;  /* 0x000000ffff097224 */ /* 0x007fe200078e0004 */
[----:B------:R-:W-:Y:S01]  /*3f10*/  ULDC UR23, c[0x0][0x988] ;  /* 0x0002620000177ab9 */ /* 0x000fe20000000800 */
[----:B------:R-:W-:-:S07]  /*3f20*/  IMAD.MOV.U32 R7, RZ, RZ, R5 ;  /* 0x000000ffff077224 */ /* 0x000fce00078e0005 */
.L_x_4620:
[----:B------:R-:W-:-:S04]  /*3f30*/  UIADD3 UR37, UR37, 0x1, URZ ;  /* 0x0000000125257890 */ /* 0x000fc8000fffe03f */
[----:B------:R-:W-:-:S04]  /*3f40*/  UISETP.NE.AND UP1, UPT, UR37, 0x2, UPT ;  /* 0x000000022500788c */ /* 0x000fc8000bf25270 */
[----:B------:R-:W-:Y:S02]  /*3f50*/  USEL UR6, URZ, 0x1, UP1 ;  /* 0x000000013f067887 */ /* 0x000fe40008800000 */
[----:B------:R-:W-:Y:S02]  /*3f60*/  USEL UR37, UR37, URZ, UP1 ;  /* 0x0000003f25257287 */ /* 0x000fe40008800000 */
[----:B------:R-:W-:Y:S01]  /*3f70*/  ULOP3.LUT UR47, UR47, UR6, URZ, 0x3c, !UPT ;  /* 0x000000062f2f7292 */ /* 0x000fe2000f8e3c3f */
[----:B------:R-:W-:Y:S11]  /*3f80*/  @!P0 BRA `(.L_x_4612) ;  /* 0x0000000000048947 */ /* 0x000ff60003800000 */
[----:B------:R-:W-:Y:S01]  /*3f90*/  BPT.TRAP 0x1 ;  /* 0x000000040000795c */ /* 0x000fe20000300000 */
.L_x_4612:
        /* <DEDUP_REMOVED lines=9> */
.L_x_4613:
[----:B------:R-:W-:Y:S01]  /*4030*/  VIADD R8, R16, UR43 ;  /* 0x0000002b10087c36 */ /* 0x000fe20008000000 */
[----:B-1----:R-:W-:Y:S06]  /*4040*/  @P3 BRA `(.L_x_4614) ;  /* 0x0000000000083947 */ /* 0x002fec0003800000 */
[----:B------:R-:W1:Y:S02]  /*4050*/  SYNCS.PHASECHK.TRANS64.TRYWAIT P3, [UR24+0x22830], R6 ;  /* 0x02283006ff0075a7 */ /* 0x000e640008060158 */
[----:B-1----:R-:W-:Y:S05]  /*4060*/  @!P3 BRA `(.L_x_4615) ;  /* 0x0000010000d4b947 */ /* 0x002fea0003800000 */
.L_x_4614:
[----:B------:R-:W-:Y:S01]  /*4070*/  UIMAD UR18, UR37, 0x300, UR20 ;  /* 0x00000300251278a4 */ /* 0x000fe2000f8e0214 */
[----:B------:R-:W-:Y:S01]  /*4080*/  WARPGROUP.ARRIVE ;  /* 0x00000000000079c5 */ /* 0x000fe20000000000 */
[----:B------:R-:W-:Y:S01]  /*4090*/  UMOV UR19, 0x40000040 ;  /* 0x4000004000137882 */ /* 0x000fe20000000000 */
[----:B------:R-:W-:Y:S01]  /*40a0*/  @UP0 ULDC UR6, c[0x0][0x44c] ;  /* 0x0001130000060ab9 */ /* 0x000fe20000000800 */
[----:B------:R-:W-:Y:S01]  /*40b0*/  UMOV UR7, 0x40000040 ;  /* 0x4000004000077882 */ /* 0x000fe20000000000 */
[----:B------:R-:W-:Y:S01]  /*40c0*/  @P1 IMAD.HI.U32 R4, R8, UR6, RZ ;  /* 0x0000000608041c27 */ /* 0x000fe2000f8e00ff */
[----:B------:R-:W-:Y:S01]  /*40d0*/  @UP0 ULDC UR6, c[0x0][0x450] ;  /* 0x0001140000060ab9 */ /* 0x000fe20000000800 */
[----:B------:R-:W-:Y:S01]  /*40e0*/  UIADD3 UR10, UR18, 0x4, URZ ;  /* 0x00000004120a7890 */ /* 0x000fe2000fffe03f */
[----:B------:R-:W-:Y:S01]  /*40f0*/  LOP3.LUT R11, R11, 0xffffdfff, RZ, 0xc0, !PT ;  /* 0xffffdfff0b0b7812 */ /* 0x000fe200078ec0ff */
[----:B------:R-:W-:Y:S01]  /*4100*/  HGMMA.64x96x16.F32.BF16 R152, gdesc[UR16], RZ, !UPT, gsb0 ;  /* 0x01600000109879f0 */ /* 0x000fe2000c0018ff */
[----:B------:R-:W-:Y:S01]  /*4110*/  @P1 SHF.R.U32.HI R8, RZ, UR6, R4 ;  /* 0x00000006ff081c19 */ /* 0x000fe20008011604 */
[----:B------:R-:W-:Y:S01]  /*4120*/  UIMAD UR6, UR52, -0x60, URZ ;  /* 0xffffffa0340678a4 */ /* 0x000fe2000f8e023f */
[----:B------:R-:W-:Y:S01]  /*4130*/  @P2 LOP3.LUT R11, R11, 0x2000, RZ, 0xfc, !PT ;  /* 0x000020000b0b2812 */ /* 0x000fe200078efcff */
[----:B------:R-:W-:Y:S01]  /*4140*/  UMOV UR11, 0x40000040 ;  /* 0x40000040000b7882 */ /* 0x000fe20000000000 */
[----:B------:R-:W-:Y:S01]  /*4150*/  UIADD3 UR14, UR18, 0x6, URZ ;  /* 0x00000006120e7890 */ /* 0x000fe2000fffe03f */
[----:B-1----:R-:W1:Y:S01]  /*4160*/  SHFL.IDX PT, R5, R8, RZ, 0x1c1f ;  /* 0x001c1fff08057589 */ /* 0x002e6200000e0000 */
[----:B------:R-:W-:Y:S01]  /*4170*/  UMOV UR15, 0x40000040 ;  /* 0x40000040000f7882 */ /* 0x000fe20000000000 */
[----:B------:R-:W-:Y:S01]  /*4180*/  IMAD.U32 R15, RZ, RZ, UR6 ;  /* 0x00000006ff0f7e24 */ /* 0x000fe2000f8e00ff */
[----:B------:R-:W-:Y:S01]  /*4190*/  UIADD3 UR6, UR18, 0x2, URZ ;  /* 0x0000000212067890 */ /* 0x000fe2000fffe03f */
[----:B------:R-:W2:Y:S01]  /*41a0*/  SHFL.IDX PT, R13, R8, 0x1, 0x1c1f ;  /* 0x003c1f00080d7f89 */ /* 0x000ea200000e0000 */
[----:B------:R-:W-:Y:S01]  /*41b0*/  IMAD.U32 R21, RZ, RZ, UR51 ;  /* 0x00000033ff157e24 */ /* 0x000fe2000f8e00ff */
[----:B------:R-:W-:-:S02]  /*41c0*/  LOP3.LUT R11, R11, 0xffffefff, RZ, 0xc0, !PT ;  /* 0xffffefff0b0b7812 */ /* 0x000fc400078ec0ff */
[----:B------:R-:W-:Y:S01]  /*41d0*/  IADD3 R4, -R2, 0x1, R15 ;  /* 0x0000000102047810 */ /* 0x000fe20007ffe10f */
[----:B------:R-:W3:Y:S01]  /*41e0*/  S2R R200, SR_TID.X ;  /* 0x0000000000c87919 */ /* 0x000ee20000002100 */
[----:B------:R-:W-:Y:S02]  /*41f0*/  @P0 LOP3.LUT R11, R11, 0x1000, RZ, 0xfc, !PT ;  /* 0x000010000b0b0812 */ /* 0x000fe400078efcff */
[----:B------:R-:W-:Y:S02]  /*4200*/  IADD3 R4, -R21, UR50, R4 ;  /* 0x0000003215047c10 */ /* 0x000fe4000fffe104 */
[----:B------:R-:W-:-:S04]  /*4210*/  LOP3.LUT R11, R11, 0xffffbfff, RZ, 0xc0, !PT ;  /* 0xffffbfff0b0b7812 */ /* 0x000fc800078ec0ff */
[----:B------:R-:W-:-:S04]  /*4220*/  @P1 LOP3.LUT R11, R11, 0x4000, RZ, 0xfc, !PT ;  /* 0x000040000b0b1812 */ /* 0x000fc800078efcff */
[----:B------:R-:W-:Y:S01]  /*4230*/  LOP3.LUT R11, R11, 0xffff7fff, RZ, 0xc0, !PT ;  /* 0xffff7fff0b0b7812 */ /* 0x000fe200078ec0ff */
[C---:B-1----:R-:W-:Y:S02]  /*4240*/  IMAD.IADD R5, R4.reuse, 0x1, R5 ;  /* 0x0000000104057824 */ /* 0x042fe400078e0205 */
[----:B--2---:R-:W-:-:S05]  /*4250*/  IMAD.IADD R4, R4, 0x1, R13 ;  /* 0x0000000104047824 */ /* 0x004fca00078e020d */
[C---:B------:R-:W-:Y:S02]  /*4260*/  ISETP.GT.AND P1, PT, R4.reuse, 0x41, PT ;  /* 0x000000410400780c */ /* 0x040fe40003f24270 */
[C---:B------:R-:W-:Y:S02]  /*4270*/  ISETP.GT.AND P2, PT, R4.reuse, 0x48, PT ;  /* 0x000000480400780c */ /* 0x040fe40003f44270 */
[C---:B------:R-:W-:Y:S02]  /*4280*/  ISETP.GT.AND P0, PT, R4.reuse, 0x49, PT ;  /* 0x000000490400780c */ /* 0x040fe40003f04270 */
[C---:B------:R-:W-:Y:S02]  /*4290*/  ISETP.GT.AND P3, PT, R4.reuse, 0x50, PT ;  /* 0x000000500400780c */ /* 0x040fe40003f64270 */
[C---:B------:R-:W-:Y:S02]  /*42a0*/  ISETP.GT.AND P4, PT, R4.reuse, 0x51, PT ;  /* 0x000000510400780c */ /* 0x040fe40003f84270 */
[----:B------:R-:W-:-:S02]  /*42b0*/  ISETP.GT.AND P5, PT, R4, 0x58, PT ;  /* 0x000000580400780c */ /* 0x000fc40003fa4270 */
[----:B------:R-:W-:Y:S02]  /*42c0*/  ISETP.GT.AND P6, PT, R4, 0x59, PT ;  /* 0x000000590400780c */ /* 0x000fe40003fc4270 */
[----:B------:R-:W-:Y:S02]  /*42d0*/  @P1 LOP3.LUT R11, R11, 0x8000, RZ, 0xfc, !PT ;  /* 0x000080000b0b1812 */ /* 0x000fe400078efcff */
[----:B------:R-:W-:Y:S02]  /*42e0*/  ISETP.GT.AND P1, PT, R5, RZ, PT ;  /* 0x000000ff0500720c */ /* 0x000fe40003f24270 */
[----:B------:R-:W-:Y:S02]  /*42f0*/  LOP3.LUT R11, R11, 0xfffeffff, RZ, 0xc0, !PT ;  /* 0xfffeffff0b0b7812 */ /* 0x000fe400078ec0ff */
[----:B---3--:R-:W-:Y:S02]  /*4300*/  SHF.R.U32.HI R200, RZ, 0x7, R200 ;  /* 0x00000007ffc87819 */ /* 0x008fe400000116c8 */
[----:B------:R-:W-:-:S02]  /*4310*/  @P2 LOP3.LUT R11, R11, 0x10000, RZ, 0xfc, !PT ;  /* 0x000100000b0b2812 */ /* 0x000fc400078efcff */
[----:B------:R-:W-:Y:S02]  /*4320*/  ISETP.GT.AND P2, PT, R5, 0x9, PT ;  /* 0x000000090500780c */ /* 0x000fe40003f44270 */
[----:B------:R-:W-:-:S04]  /*4330*/  LOP3.LUT R11, R11, 0xfffdffff, RZ, 0xc0, !PT ;  /* 0xfffdffff0b0b7812 */ /* 0x000fc800078ec0ff */
[----:B------:R-:W-:Y:S02]  /*4340*/  @P0 LOP3.LUT R11, R11, 0x20000, RZ, 0xfc, !PT ;  /* 0x000200000b0b0812 */ /* 0x000fe400078efcff */
[----:B------:R-:W-:Y:S02]  /*4350*/  ISETP.GT.AND P0, PT, R5, 0x8, PT ;  /* 0x000000080500780c */ /* 0x000fe40003f04270 */
[----:B------:R-:W-:-:S04]  /*4360*/  LOP3.LUT R11, R11, 0xfffbffff, RZ, 0xc0, !PT ;  /* 0xfffbffff0b0b7812 */ /* 0x000fc800078ec0ff */
[----:B------:R-:W-:Y:S02]  /*4370*/  @P3 LOP3.LUT R11, R11, 0x40000, RZ, 0xfc, !PT ;  /* 0x000400000b0b3812 */ /* 0x000fe400078efcff */
[----:B------:R-:W-:Y:S01]  /*4380*/  ISETP.GT.AND P3, PT, R5, 0x1, PT ;  /* 0x000000010500780c */ /* 0x000fe20003f64270 */
        /* <DEDUP_REMOVED lines=11> */
[----:B------:R-:W-:Y:S02]  /*4440*/  FSEL R152, R152, -INF , P1 ;  /* 0xff80000098987808 */ /* 0x000fe40000800000 */
[----:B------:R-:W-:Y:S02]  /*4450*/  ISETP.GT.AND P1, PT, R5, 0x10, PT ;  /* 0x000000100500780c */ /* 0x000fe40003f24270 */
[----:B------:R-:W-:Y:S02]  /*4460*/  FSEL R8, R153, -INF , P3 ;  /* 0xff80000099087808 */ /* 0x000fe40001800000 */
[----:B------:R-:W-:-:S02]  /*4470*/  FSEL R156, R156, -INF , P0 ;  /* 0xff8000009c9c7808 */ /* 0x000fc40000000000 */
[----:B------:R-:W-:Y:S02]  /*4480*/  FSEL R10, R157, -INF , P2 ;  /* 0xff8000009d0a7808 */ /* 0x000fe40001000000 */
[----:B------:R-:W-:Y:S02]  /*4490*/  FSEL R160, R160, -INF , P1 ;  /* 0xff800000a0a07808 */ /* 0x000fe40000800000 */
[C---:B------:R-:W-:Y:S02]  /*44a0*/  ISETP.GT.AND P3, PT, R5.reuse, 0x11, PT ;  /* 0x000000110500780c */ /* 0x040fe40003f64270 */
[C---:B------:R-:W-:Y:S02]  /*44b0*/  ISETP.GT.AND P0, PT, R5.reuse, 0x18, PT ;  /* 0x000000180500780c */ /* 0x040fe40003f04270 */
[C---:B------:R-:W-:Y:S02]  /*44c0*/  ISETP.GT.AND P2, PT, R5.reuse, 0x19, PT ;  /* 0x000000190500780c */ /* 0x040fe40003f44270 */
[----:B------:R-:W-:-:S02]  /*44d0*/  ISETP.GT.AND P1, PT, R5, 0x20, PT ;  /* 0x000000200500780c */ /* 0x000fc40003f24270 */
[----:B------:R-:W-:Y:S02]  /*44e0*/  FSEL R161, R161, -INF , P3 ;  /* 0xff800000a1a17808 */ /* 0x000fe40001800000 */
[----:B------:R-:W-:Y:S02]  /*44f0*/  FSEL R164, R164, -INF , P0 ;  /* 0xff800000a4a47808 */ /* 0x000fe40000000000 */
[----:B------:R-:W-:Y:S02]  /*4500*/  FSEL R165, R165, -INF , P2 ;  /* 0xff800000a5a57808 */ /* 0x000fe40001000000 */
[----:B------:R-:W-:Y:S02]  /*4510*/  FSEL R168, R168, -INF , P1 ;  /* 0xff800000a8a87808 */ /* 0x000fe40000800000 */
[C---:B------:R-:W-:Y:S02]  /*4520*/  ISETP.GT.AND P3, PT, R5.reuse, 0x21, PT ;  /* 0x000000210500780c */ /* 0x040fe40003f64270 */
[----:B------:R-:W-:-:S02]  /*4530*/  ISETP.GT.AND P0, PT, R5, 0x28, PT ;  /* 0x000000280500780c */ /* 0x000fc40003f04270 */
[C---:B------:R-:W-:Y:S02]  /*4540*/  ISETP.GT.AND P2, PT, R5.reuse, 0x29, PT ;  /* 0x000000290500780c */ /* 0x040fe40003f44270 */
[----:B------:R-:W-:Y:S02]  /*4550*/  ISETP.GT.AND P1, PT, R5, 0x30, PT ;  /* 0x000000300500780c */ /* 0x000fe40003f24270 */
[----:B------:R-:W-:Y:S02]  /*4560*/  FSEL R169, R169, -INF , P3 ;  /* 0xff800000a9a97808 */ /* 0x000fe40001800000 */
[----:B------:R-:W-:Y:S02]  /*4570*/  FSEL R172, R172, -INF , P0 ;  /* 0xff800000acac7808 */ /* 0x000fe40000000000 */
[----:B------:R-:W-:Y:S02]  /*4580*/  FSEL R173, R173, -INF , P2 ;  /* 0xff800000adad7808 */ /* 0x000fe40001000000 */
[----:B------:R-:W-:-:S02]  /*4590*/  FSEL R176, R176, -INF , P1 ;  /* 0xff800000b0b07808 */ /* 0x000fc40000800000 */
[C---:B------:R-:W-:Y:S02]  /*45a0*/  ISETP.GT.AND P3, PT, R5.reuse, 0x31, PT ;  /* 0x000000310500780c */ /* 0x040fe40003f64270 */
[C---:B------:R-:W-:Y:S02]  /*45b0*/  ISETP.GT.AND P0, PT, R5.reuse, 0x38, PT ;  /* 0x000000380500780c */ /* 0x040fe40003f04270 */
[----:B------:R-:W-:Y:S02]  /*45c0*/  ISETP.GT.AND P2, PT, R5, 0x39, PT ;  /* 0x000000390500780c */ /* 0x000fe40003f44270 */
[----:B------:R-:W-:Y:S02]  /*45d0*/  ISETP.GT.AND P1, PT, R4, RZ, PT ;  /* 0x000000ff0400720c */ /* 0x000fe40003f24270 */
        /* <DEDUP_REMOVED lines=22> */
[C---:B------:R-:W-:Y:S02]  /*4740*/  ISETP.GT.AND P2, PT, R4.reuse, 0x29, PT ;  /* 0x000000290400780c */ /* 0x040fe40003f44270 */
        /* <DEDUP_REMOVED lines=9> */
[----:B------:R-:W-:Y:S02]  /*47e0*/  FMNMX.FTZ R4, R154, R9, !PT ;  /* 0x000000099a047209 */ /* 0x000fe40007810000 */
[----:B------:R-:W-:Y:S02]  /*47f0*/  FSEL R179, R179, -INF , P3 ;  /* 0xff800000b3b37808 */ /* 0x000fe40001800000 */
[----:B------:R-:W-:Y:S02]  /*4800*/  FMNMX.FTZ R4, R155, R4, !PT ;  /* 0x000000049b047209 */ /* 0x000fe40007810000 */
[----:B------:R-:W-:Y:S02]  /*4810*/  FSEL R182, R182, -INF , P0 ;  /* 0xff800000b6b67808 */ /* 0x000fe40000000000 */
[----:B------:R-:W-:Y:S02]  /*4820*/  FMNMX.FTZ R4, R158, R4, !PT ;  /* 0x000000049e047209 */ /* 0x000fe40007810000 */
[----:B------:R-:W-:-:S02]  /*4830*/  FSEL R183, R183, -INF , P2 ;  /* 0xff800000b7b77808 */ /* 0x000fc40001000000 */
[----:B------:R-:W-:Y:S02]  /*4840*/  FMNMX.FTZ R4, R159, R4, !PT ;  /* 0x000000049f047209 */ /* 0x000fe40007810000 */
[----:B------:R-:W-:Y:S02]  /*4850*/  FSEL R186, R186, -INF , P1 ;  /* 0xff800000baba7808 */ /* 0x000fe40000800000 */
[----:B------:R-:W-:Y:S02]  /*4860*/  FMNMX.FTZ R4, R162, R4, !PT ;  /* 0x00000004a2047209 */ /* 0x000fe40007810000 */
[----:B------:R-:W-:Y:S02]  /*4870*/  LOP3.LUT P1, RZ, R11, 0x8000, RZ, 0xc0, !PT ;  /* 0x000080000bff7812 */ /* 0x000fe4000782c0ff */
[----:B------:R-:W-:Y:S02]  /*4880*/  FMNMX.FTZ R4, R163, R4, !PT ;  /* 0x00000004a3047209 */ /* 0x000fe40007810000 */
[----:B------:R-:W-:-:S02]  /*4890*/  LOP3.LUT P2, RZ, R11, 0x10000, RZ, 0xc0, !PT ;  /* 0x000100000bff7812 */ /* 0x000fc4000784c0ff */
[----:B------:R-:W-:Y:S02]  /*48a0*/  FMNMX.FTZ R4, R166, R4, !PT ;  /* 0x00000004a6047209 */ /* 0x000fe40007810000 */
[----:B------:R-:W-:Y:S02]  /*48b0*/  FSEL R187, R187, -INF , P1 ;  /* 0xff800000bbbb7808 */ /* 0x000fe40000800000 */
[----:B------:R-:W-:Y:S02]  /*48c0*/  FMNMX.FTZ R4, R167, R4, !PT ;  /* 0x00000004a7047209 */ /* 0x000fe40007810000 */
[----:B------:R-:W-:Y:S02]  /*48d0*/  LOP3.LUT P0, RZ, R11, 0x20000, RZ, 0xc0, !PT ;  /* 0x000200000bff7812 */ /* 0x000fe4000780c0ff */
[----:B------:R-:W-:Y:S02]  /*48e0*/  FMNMX.FTZ R4, R170, R4, !PT ;  /* 0x00000004aa047209 */ /* 0x000fe40007810000 */
[----:B------:R-:W-:-:S02]  /*48f0*/  FSEL R190, R190, -INF , P2 ;  /* 0xff800000bebe7808 */ /* 0x000fc40001000000 */
[----:B------:R-:W-:Y:S02]  /*4900*/  FMNMX.FTZ R4, R171, R4, !PT ;  /* 0x00000004ab047209 */ /* 0x000fe40007810000 */
[----:B------:R-:W-:Y:S02]  /*4910*/  LOP3.LUT P3, RZ, R11, 0x40000, RZ, 0xc0, !PT ;  /* 0x000400000bff7812 */ /* 0x000fe4000786c0ff */
[----:B------:R-:W-:Y:S02]  /*4920*/  FMNMX.FTZ R4, R174, R4, !PT ;  /* 0x00000004ae047209 */ /* 0x000fe40007810000 */
[----:B------:R-:W-:Y:S02]  /*4930*/  FSEL R191, R191, -INF , P0 ;  /* 0xff800000bfbf7808 */ /* 0x000fe40000000000 */
        /* <DEDUP_REMOVED lines=8> */
[----:B------:R-:W-:Y:S02]  /*49c0*/  FMNMX.FTZ R4, R183, R4, !PT ;  /* 0x00000004b7047209 */ /* 0x000fe40007810000 */
[C---:B------:R-:W-:Y:S02]  /*49d0*/  LOP3.LUT P1, RZ, R11.reuse, 0x4000, RZ, 0xc0, !PT ;  /* 0x000040000bff7812 */ /* 0x040fe4000782c0ff */
[----:B------:R-:W-:Y:S02]  /*49e0*/  FMNMX.FTZ R4, R186, R4, !PT ;  /* 0x00000004ba047209 */ /* 0x000fe40007810000 */
[----:B------:R-:W-:Y:S02]  /*49f0*/  LOP3.LUT P2, RZ, R11, 0x2000, RZ, 0xc0, !PT ;  /* 0x000020000bff7812 */ /* 0x000fe4000784c0ff */
[----:B------:R-:W-:Y:S02]  /*4a00*/  FMNMX.FTZ R4, R187, R4, !PT ;  /* 0x00000004bb047209 */ /* 0x000fe40007810000 */
[----:B------:R-:W-:-:S02]  /*4a10*/  LOP3.LUT P0, RZ, R11, 0x1000, RZ, 0xc0, !PT ;  /* 0x000010000bff7812 */ /* 0x000fc4000780c0ff */
[----:B------:R-:W-:Y:S02]  /*4a20*/  FMNMX.FTZ R4, R190, R4, !PT ;  /* 0x00000004be047209 */ /* 0x000fe40007810000 */
[----:B------:R-:W-:Y:S02]  /*4a30*/  ISETP.GT.AND P6, PT, R5, 0x41, PT ;  /* 0x000000410500780c */ /* 0x000fe40003fc4270 */
[----:B------:R-:W-:Y:S02]  /*4a40*/  FMNMX.FTZ R4, R191, R4, !PT ;  /* 0x00000004bf047209 */ /* 0x000fe40007810000 */
[----:B------:R-:W-:Y:S02]  /*4a50*/  ISETP.GT.AND P5, PT, R5, 0x48, PT ;  /* 0x000000480500780c */ /* 0x000fe40003fa4270 */
[----:B------:R-:W-:Y:S02]  /*4a60*/  FMNMX.FTZ R4, R194, R4, !PT ;  /* 0x00000004c2047209 */ /* 0x000fe40007810000 */
[----:B------:R-:W-:-:S02]  /*4a70*/  FSEL R185, R185, -INF , P6 ;  /* 0xff800000b9b97808 */ /* 0x000fc40003000000 */
[----:B------:R-:W-:Y:S02]  /*4a80*/  FMNMX.FTZ R4, R195, R4, !PT ;  /* 0x00000004c3047209 */ /* 0x000fe40007810000 */
[----:B------:R-:W-:Y:S02]  /*4a90*/  ISETP.GT.AND P4, PT, R5, 0x49, PT ;  /* 0x000000490500780c */ /* 0x000fe40003f84270 */
[----:B------:R-:W-:Y:S02]  /*4aa0*/  FMNMX.FTZ R4, R198, R4, !PT ;  /* 0x00000004c6047209 */ /* 0x000fe40007810000 */
[----:B------:R-:W-:Y:S02]  /*4ab0*/  FSEL R188, R188, -INF , P5 ;  /* 0xff800000bcbc7808 */ /* 0x000fe40002800000 */
[----:B------:R-:W-:Y:S02]  /*4ac0*/  FMNMX.FTZ R4, R199, R4, !PT ;  /* 0x00000004c7047209 */ /* 0x000fe40007810000 */
[----:B------:R-:W-:-:S02]  /*4ad0*/  FSEL R189, R189, -INF , P4 ;  /* 0xff800000bdbd7808 */ /* 0x000fc40002000000 */
[C---:B------:R-:W-:Y:S01]  /*4ae0*/  ISETP.GT.AND P5, PT, R5.reuse, 0x50, PT ;  /* 0x000000500500780c */ /* 0x040fe20003fa4270 */
[----:B------:R-:W1:Y:S01]  /*4af0*/  SHFL.BFLY PT, R11, R4, 0x2, 0x1f ;  /* 0x0c401f00040b7f89 */ /* 0x000e6200000e0000 */
[C---:B------:R-:W-:Y:S02]  /*4b00*/  ISETP.GT.AND P4, PT, R5.reuse, 0x51, PT ;  /* 0x000000510500780c */ /* 0x040fe40003f84270 */
[----:B------:R-:W-:Y:S02]  /*4b10*/  FSEL R192, R192, -INF , P5 ;  /* 0xff800000c0c07808 */ /* 0x000fe40002800000 */
[----:B------:R-:W-:Y:S02]  /*4b20*/  ISETP.GT.AND P5, PT, R5, 0x58, PT ;  /* 0x000000580500780c */ /* 0x000fe40003fa4270 */
[----:B------:R-:W-:Y:S02]  /*4b30*/  FSEL R193, R193, -INF , P4 ;  /* 0xff800000c1c17808 */ /* 0x000fe40002000000 */
[----:B------:R-:W-:-:S02]  /*4b40*/  ISETP.GT.AND P4, PT, R5, 0x59, PT ;  /* 0x000000590500780c */ /* 0x000fc40003f84270 */
[----:B------:R-:W-:Y:S02]  /*4b50*/  FSEL R196, R196, -INF , P5 ;  /* 0xff800000c4c47808 */ /* 0x000fe40002800000 */
[----:B------:R-:W-:Y:S02]  /*4b60*/  FSEL R197, R197, -INF , P4 ;  /* 0xff800000c5c57808 */ /* 0x000fe40002000000 */
[----:B-1----:R-:W-:-:S05]  /*4b70*/  FMNMX.FTZ R4, R4, R11, !PT ;  /* 0x0000000b04047209 */ /* 0x002fca0007810000 */
[----:B------:R-:W1:Y:S02]  /*4b80*/  SHFL.BFLY PT, R11, R4, 0x1, 0x1f ;  /* 0x0c201f00040b7f89 */ /* 0x000e6400000e0000 */
[----:B-1----:R-:W-:-:S04]  /*4b90*/  FMNMX.FTZ R4, R4, R11, !PT ;  /* 0x0000000b04047209 */ /* 0x002fc80007810000 */
[----:B------:R-:W-:-:S04]  /*4ba0*/  FSETP.NEU.FTZ.AND P3, PT, R4, -INF , PT ;  /* 0xff8000000400780b */ /* 0x000fc80003f7d000 */
[----:B------:R-:W-:-:S05]  /*4bb0*/  FSEL R11, R4, RZ, P3 ;  /* 0x000000ff040b7208 */ /* 0x000fca0001800000 */
[----:B------:R-:W-:Y:S01]  /*4bc0*/  FADD.FTZ R11, -R11, R9 ;  /* 0x000000090b0b7221 */ /* 0x000fe20000010100 */
[----:B------:R-:W-:-:S05]  /*4bd0*/  FMUL.FTZ R9, R4, UR10 ;  /* 0x0000000a04097c20 */ /* 0x000fca0008410000 */
[----:B------:R-:W-:Y:S02]  /*4be0*/  FSEL R9, R9, RZ, P3 ;  /* 0x000000ff09097208 */ /* 0x000fe40001800000 */
[----:B------:R-:W-:-:S03]  /*4bf0*/  ISETP.GT.AND P3, PT, R5, 0x40, PT ;  /* 0x000000400500780c */ /* 0x000fc60003f64270 */
        /* <DEDUP_REMOVED lines=27> */
[----:B------:R-:W-:-:S02]  /*4db0*/  FSEL R184, R184, -INF , P3 ;  /* 0xff800000b8b87808 */ /* 0x000fc40001800000 */
[----:B------:R-:W-:-:S04]  /*4dc0*/  FMNMX.FTZ R11, R8, R11, !PT ;  /* 0x0000000b080b7209 */ /* 0x000fc80007810000 */
[----:B------:R-:W-:Y:S01]  /*4dd0*/  FMNMX.FTZ R11, R156, R11, !PT ;  /* 0x0000000b9c0b7209 */ /* 0x000fe20007810000 */
[----:B------:R-:W1:Y:S03]  /*4de0*/  MUFU.EX2 R9, R9 ;  /* 0x0000000900097308 */ /* 0x000e660000000800 */
[----:B------:R-:W-:-:S04]  /*4df0*/  FMNMX.FTZ R11, R10, R11, !PT ;  /* 0x0000000b0a0b7209 */ /* 0x000fc80007810000 */
[----:B------:R-:W-:Y:S01]  /*4e00*/  FMNMX.FTZ R11, R160, R11, !PT ;  /* 0x0000000ba00b7209 */ /* 0x000fe20007810000 */
[----:B------:R-:W2:Y:S03]  /*4e10*/  MUFU.EX2 R155, R155 ;  /* 0x0000009b009b7308 */ /* 0x000ea60000000800 */
[----:B------:R-:W-:-:S04]  /*4e20*/  FMNMX.FTZ R11, R161, R11, !PT ;  /* 0x0000000ba10b7209 */ /* 0x000fc80007810000 */
[----:B------:R-:W-:Y:S01]  /*4e30*/  FMNMX.FTZ R11, R164, R11, !PT ;  /* 0x0000000ba40b7209 */ /* 0x000fe20007810000 */
[----:B------:R-:W3:Y:S01]  /*4e40*/  MUFU.EX2 R158, R158 ;  /* 0x0000009e009e7308 */ /* 0x000ee20000000800 */
[----:B-1----:R-:W-:Y:S01]  /*4e50*/  FFMA.FTZ R0, R9, R0, R154 ;  /* 0x0000000009007223 */ /* 0x002fe2000001009a */
[----:B------:R-:W-:Y:S01]  /*4e60*/  FMUL.FTZ R26, R26, R9 ;  /* 0x000000091a1a7220 */ /* 0x000fe20000410000 */
        /* <DEDUP_REMOVED lines=8> */
[----:B------:R-:W-:Y:S01]  /*4ef0*/  FMUL.FTZ R34, R34, R9 ;  /* 0x0000000922227220 */ /* 0x000fe20000410000 */
[----:B------:R-:W-:Y:S01]  /*4f00*/  FMNMX.FTZ R11, R169, R11, !PT ;  /* 0x0000000ba90b7209 */ /* 0x000fe20007810000 */
[-C--:B------:R-:W-:Y:S01]  /*4f10*/  FMUL.FTZ R35, R35, R9.reuse ;  /* 0x0000000923237220 */ /* 0x080fe20000410000 */
[-C--:B------:R-:W-:Y:S01]  /*4f20*/  FMUL.FTZ R38, R38, R9.reuse ;  /* 0x0000000926267220 */ /* 0x080fe20000410000 */
[----:B------:R-:W-:Y:S01]  /*4f30*/  FMUL.FTZ R39, R39, R9 ;  /* 0x0000000927277220 */ /* 0x000fe20000410000 */
[----:B------:R-:W-:Y:S01]  /*4f40*/  FMNMX.FTZ R11, R172, R11, !PT ;  /* 0x0000000bac0b7209 */ /* 0x000fe20007810000 */
[----:B---3--:R-:W-:Y:S01]  /*4f50*/  FADD.FTZ R0, R158, R0 ;  /* 0x000000009e007221 */ /* 0x008fe20000010000 */
[----:B------:R-:W2:Y:S01]  /*4f60*/  MUFU.EX2 R153, R162 ;  /* 0x000000a200997308 */ /* 0x000ea20000000800 */
[----:B------:R-:W-:Y:S01]  /*4f70*/  FMUL.FTZ R42, R42, R9 ;  /* 0x000000092a2a7220 */ /* 0x000fe20000410000 */
[----:B------:R-:W-:Y:S01]  /*4f80*/  FMNMX.FTZ R11, R173, R11, !PT ;  /* 0x0000000bad0b7209 */ /* 0x000fe20007810000 */
[-C--:B------:R-:W-:Y:S01]  /*4f90*/  FMUL.FTZ R43, R43, R9.reuse ;  /* 0x000000092b2b7220 */ /* 0x080fe20000410000 */
[-C--:B------:R-:W-:Y:S01]  /*4fa0*/  FMUL.FTZ R46, R46, R9.reuse ;  /* 0x000000092e2e7220 */ /* 0x080fe20000410000 */
[----:B------:R-:W-:Y:S01]  /*4fb0*/  FMUL.FTZ R47, R47, R9 ;  /* 0x000000092f2f7220 */ /* 0x000fe20000410000 */
[----:B------:R-:W-:Y:S01]  /*4fc0*/  FMNMX.FTZ R11, R176, R11, !PT ;  /* 0x0000000bb00b7209 */ /* 0x000fe20007810000 */
[C---:B-1----:R-:W-:Y:S01]  /*4fd0*/  FADD.FTZ R0, R159.reuse, R0 ;  /* 0x000000009f007221 */ /* 0x042fe20000010000 */
[----:B------:R-:W-:Y:S01]  /*4fe0*/  F2FP.BF16.F32.PACK_AB R159, R159, R158 ;  /* 0x0000009e9f9f723e */ /* 0x000fe200000010ff */
[----:B------:R-:W1:Y:S01]  /*4ff0*/  MUFU.EX2 R163, R163 ;  /* 0x000000a300a37308 */ /* 0x000e620000000800 */
[----:B------:R-:W-:Y:S01]  /*5000*/  FMNMX.FTZ R11, R177, R11, !PT ;  /* 0x0000000bb10b7209 */ /* 0x000fe20007810000 */
[-C--:B------:R-:W-:Y:S01]  /*5010*/  FMUL.FTZ R50, R50, R9.reuse ;  /* 0x0000000932327220 */ /* 0x080fe20000410000 */
[-C--:B------:R-:W-:Y:S01]  /*5020*/  FMUL.FTZ R51, R51, R9.reuse ;  /* 0x0000000933337220 */ /* 0x080fe20000410000 */
[----:B------:R-:W-:Y:S01]  /*5030*/  FMUL.FTZ R54, R54, R9 ;  /* 0x0000000936367220 */ /* 0x000fe20000410000 */
[----:B------:R-:W-:Y:S01]  /*5040*/  FMNMX.FTZ R11, R180, R11, !PT ;  /* 0x0000000bb40b7209 */ /* 0x000fe20007810000 */
[-C--:B------:R-:W-:Y:S01]  /*5050*/  FMUL.FTZ R55, R55, R9.reuse ;  /* 0x0000000937377220 */ /* 0x080fe20000410000 */
[----:B------:R-:W-:Y:S01]  /*5060*/  FMUL.FTZ R58, R58, R9 ;  /* 0x000000093a3a7220 */ /* 0x000fe20000410000 */
[----:B------:R-:W3:Y:S01]  /*5070*/  MUFU.EX2 R155, R166 ;  /* 0x000000a6009b7308 */ /* 0x000ee20000000800 */
[----:B------:R-:W-:Y:S01]  /*5080*/  FMNMX.FTZ R11, R181, R11, !PT ;  /* 0x0000000bb50b7209 */ /* 0x000fe20007810000 */
[----:B--2---:R-:W-:Y:S01]  /*5090*/  FADD.FTZ R0, R153, R0 ;  /* 0x0000000099007221 */ /* 0x004fe20000010000 */
[-C--:B------:R-:W-:Y:S01]  /*50a0*/  FMUL.FTZ R59, R59, R9.reuse ;  /* 0x000000093b3b7220 */ /* 0x080fe20000410000 */
[----:B------:R-:W-:Y:S01]  /*50b0*/  FMUL.FTZ R62, R62, R9 ;  /* 0x000000093e3e7220 */ /* 0x000fe20000410000 */
[----:B------:R-:W-:Y:S01]  /*50c0*/  FMNMX.FTZ R11, R184, R11, !PT ;  /* 0x0000000bb80b7209 */ /* 0x000fe20007810000 */
[-C--:B------:R-:W-:Y:S01]  /*50d0*/  FMUL.FTZ R63, R63, R9.reuse ;  /* 0x000000093f3f7220 */ /* 0x080fe20000410000 */
[----:B------:R-:W-:Y:S01]  /*50e0*/  FMUL.FTZ R66, R66, R9 ;  /* 0x0000000942427220 */ /* 0x000fe20000410000 */
[----:B------:R-:W2:Y:S01]  /*50f0*/  MUFU.EX2 R167, R167 ;  /* 0x000000a700a77308 */ /* 0x000ea20000000800 */
[----:B------:R-:W-:Y:S01]  /*5100*/  FMNMX.FTZ R11, R185, R11, !PT ;  /* 0x0000000bb90b7209 */ /* 0x000fe20007810000 */
[C---:B-1----:R-:W-:Y:S01]  /*5110*/  FADD.FTZ R0, R163.reuse, R0 ;  /* 0x00000000a3007221 */ /* 0x042fe20000010000 */
[----:B------:R-:W-:Y:S01]  /*5120*/  F2FP.BF16.F32.PACK_AB R153, R163, R153 ;  /* 0x00000099a399723e */ /* 0x000fe200000010ff */
[----:B------:R-:W-:Y:S01]  /*5130*/  FMUL.FTZ R67, R67, R9 ;  /* 0x0000000943437220 */ /* 0x000fe20000410000 */
[----:B------:R-:W-:Y:S01]  /*5140*/  FMNMX.FTZ R11, R188, R11, !PT ;  /* 0x0000000bbc0b7209 */ /* 0x000fe20007810000 */
[-C--:B------:R-:W-:Y:S01]  /*5150*/  FMUL.FTZ R70, R70, R9.reuse ;  /* 0x0000000946467220 */ /* 0x080fe20000410000 */
[----:B------:R-:W-:Y:S01]  /*5160*/  FMUL.FTZ R71, R71, R9 ;  /* 0x0000000947477220 */ /* 0x000fe20000410000 */
[----:B------:R-:W1:Y:S01]  /*5170*/  MUFU.EX2 R170, R170 ;  /* 0x000000aa00aa7308 */ /* 0x000e620000000800 */
[----:B------:R-:W-:Y:S01]  /*5180*/  FMNMX.FTZ R11, R189, R11, !PT ;  /* 0x0000000bbd0b7209 */ /* 0x000fe20007810000 */
[----:B---3--:R-:W-:Y:S01]  /*5190*/  FADD.FTZ R0, R155, R0 ;  /* 0x000000009b007221 */ /* 0x008fe20000010000 */
[-C--:B------:R-:W-:Y:S01]  /*51a0*/  FMUL.FTZ R74, R74, R9.reuse ;  /* 0x000000094a4a7220 */ /* 0x080fe20000410000 */
[----:B------:R-:W-:Y:S01]  /*51b0*/  FMUL.FTZ R75, R75, R9 ;  /* 0x000000094b4b7220 */ /* 0x000fe20000410000 */
[----:B------:R-:W-:Y:S01]  /*51c0*/  FMNMX.FTZ R11, R192, R11, !PT ;  /* 0x0000000bc00b7209 */ /* 0x000fe20007810000 */
[-C--:B------:R-:W-:Y:S01]  /*51d0*/  FMUL.FTZ R78, R78, R9.reuse ;  /* 0x000000094e4e7220 */ /* 0x080fe20000410000 */
[----:B------:R-:W-:Y:S01]  /*51e0*/  FMUL.FTZ R79, R79, R9 ;  /* 0x000000094f4f7220 */ /* 0x000fe20000410000 */
[----:B------:R-:W3:Y:S01]  /*51f0*/  MUFU.EX2 R171, R171 ;  /* 0x000000ab00ab7308 */ /* 0x000ee20000000800 */
[----:B------:R-:W-:Y:S01]  /*5200*/  FMNMX.FTZ R11, R193, R11, !PT ;  /* 0x0000000bc10b7209 */ /* 0x000fe20007810000 */
[C---:B--2---:R-:W-:Y:S01]  /*5210*/  FADD.FTZ R0, R167.reuse, R0 ;  /* 0x00000000a7007221 */ /* 0x044fe20000010000 */
[----:B------:R-:W-:Y:S01]  /*5220*/  F2FP.BF16.F32.PACK_AB R155, R167, R155 ;  /* 0x0000009ba79b723e */ /* 0x000fe200000010ff */
[----:B------:R-:W-:Y:S01]  /*5230*/  FMUL.FTZ R82, R82, R9 ;  /* 0x0000000952527220 */ /* 0x000fe20000410000 */
[----:B------:R-:W-:Y:S01]  /*5240*/  FMNMX.FTZ R5, R196, R11, !PT ;  /* 0x0000000bc4057209 */ /* 0x000fe20007810000 */
[-C--:B------:R-:W-:Y:S01]  /*5250*/  FMUL.FTZ R83, R83, R9.reuse ;  /* 0x0000000953537220 */ /* 0x080fe20000410000 */
[----:B------:R-:W-:Y:S01]  /*5260*/  FMUL.FTZ R86, R86, R9 ;  /* 0x0000000956567220 */ /* 0x000fe20000410000 */
[----:B------:R-:W2:Y:S01]  /*5270*/  MUFU.EX2 R163, R174 ;  /* 0x000000ae00a37308 */ /* 0x000ea20000000800 */
[----:B------:R-:W-:Y:S01]  /*5280*/  FMNMX.FTZ R5, R197, R5, !PT ;  /* 0x00000005c5057209 */ /* 0x000fe20007810000 */
[----:B-1----:R-:W-:Y:S01]  /*5290*/  FADD.FTZ R0, R170, R0 ;  /* 0x00000000aa007221 */ /* 0x002fe20000010000 */
[-C--:B------:R-:W-:Y:S01]  /*52a0*/  FMUL.FTZ R87, R87, R9.reuse ;  /* 0x0000000957577220 */ /* 0x080fe20000410000 */
[-C--:B------:R-:W-:Y:S01]  /*52b0*/  FMUL.FTZ R90, R90, R9.reuse ;  /* 0x000000095a5a7220 */ /* 0x080fe20000410000 */
[-C--:B------:R-:W-:Y:S01]  /*52c0*/  FMUL.FTZ R91, R91, R9.reuse ;  /* 0x000000095b5b7220 */ /* 0x080fe20000410000 */
[----:B------:R-:W1:Y:S01]  /*52d0*/  SHFL.BFLY PT, R11, R5, 0x2, 0x1f ;  /* 0x0c401f00050b7f89 */ /* 0x000e6200000e0000 */
[-C--:B------:R-:W-:Y:S01]  /*52e0*/  FMUL.FTZ R94, R94, R9.reuse ;  /* 0x000000095e5e7220 */ /* 0x080fe20000410000 */
        /* <DEDUP_REMOVED lines=21> */
[----:B------:R-:W-:Y:S01]  /*5440*/  FMUL.FTZ R123, R123, R9 ;  /* 0x000000097b7b7220 */ /* 0x000fe20000410000 */
[----:B-1----:R-:W-:Y:S01]  /*5450*/  FMNMX.FTZ R5, R5, R11, !PT ;  /* 0x0000000b05057209 */ /* 0x002fe20007810000 */
[-C--:B------:R-:W-:Y:S01]  /*5460*/  FMUL.FTZ R126, R126, R9.reuse ;  /* 0x000000097e7e7220 */ /* 0x080fe20000410000 */
[----:B------:R-:W1:Y:S01]  /*5470*/  MUFU.EX2 R182, R182 ;  /* 0x000000b600b67308 */ /* 0x000e620000000800 */
[----:B---3--:R-:W-:Y:S01]  /*5480*/  FADD.FTZ R0, R178, R0 ;  /* 0x00000000b2007221 */ /* 0x008fe20000010000 */
[-C--:B------:R-:W-:Y:S01]  /*5490*/  FMUL.FTZ R127, R127, R9.reuse ;  /* 0x000000097f7f7220 */ /* 0x080fe20000410000 */
[----:B------:R-:W3:Y:S01]  /*54a0*/  SHFL.BFLY PT, R11, R5, 0x1, 0x1f ;  /* 0x0c201f00050b7f89 */ /* 0x000ee200000e0000 */
        /* <DEDUP_REMOVED lines=15> */
[----:B------:R-:W-:-:S05]  /*55a0*/  FMUL.FTZ R151, R151, R9 ;  /* 0x0000000997977220 */ /* 0x000fca0000410000 */
[----:B------:R-:W1:Y:S01]  /*55b0*/  MUFU.EX2 R187, R187 ;  /* 0x000000bb00bb7308 */ /* 0x000e620000000800 */
[C---:B----4-:R-:W-:Y:S01]  /*55c0*/  FADD.FTZ R0, R183.reuse, R0 ;  /* 0x00000000b7007221 */ /* 0x050fe20000010000 */
[----:B------:R-:W-:Y:S02]  /*55d0*/  F2FP.BF16.F32.PACK_AB R167, R183, R182 ;  /* 0x000000b6b7a7723e */ /* 0x000fe400000010ff */
[----:B---3--:R-:W-:-:S04]  /*55e0*/  FMNMX.FTZ R5, R5, R11, !PT ;  /* 0x0000000b05057209 */ /* 0x008fc80007810000 */
[C---:B------:R-:W-:Y:S01]  /*55f0*/  FSETP.NEU.FTZ.AND P3, PT, R5.reuse, -INF , PT ;  /* 0xff8000000500780b */ /* 0x040fe20003f7d000 */
[C---:B------:R-:W-:Y:S01]  /*5600*/  FMUL.FTZ R11, R5.reuse, UR10 ;  /* 0x0000000a050b7c20 */ /* 0x040fe20008410000 */
[----:B------:R-:W-:Y:S01]  /*5610*/  MUFU.EX2 R190, R190 ;  /* 0x000000be00be7308 */ /* 0x000fe20000000800 */
[----:B--2---:R-:W-:Y:S01]  /*5620*/  FADD.FTZ R0, R186, R0 ;  /* 0x00000000ba007221 */ /* 0x004fe20000010000 */
[----:B------:R-:W-:Y:S02]  /*5630*/  FSEL R15, R5, RZ, P3 ;  /* 0x000000ff050f7208 */ /* 0x000fe40001800000 */
[----:B------:R-:W-:-:S03]  /*5640*/  FSEL R11, R11, RZ, P3 ;  /* 0x000000ff0b0b7208 */ /* 0x000fc60001800000 */
[----:B------:R-:W-:Y:S01]  /*5650*/  FADD.FTZ R15, -R15, R7 ;  /* 0x000000070f0f7221 */ /* 0x000fe20000010100 */
[----:B------:R-:W-:Y:S02]  /*5660*/  IMAD.U32 R7, RZ, RZ, UR24 ;  /* 0x00000018ff077e24 */ /* 0x000fe4000f8e00ff */
        /* <DEDUP_REMOVED lines=12> */
[----:B------:R-:W-:Y:S01]  /*5730*/  @!P2 VIADD R21, R7, 0x22840 ;  /* 0x000228400715a836 */ /* 0x000fe20000000000 */
[----:B------:R-:W-:Y:S01]  /*5740*/  MUFU.EX2 R152, R152 ;  /* 0x0000009800987308 */ /* 0x000fe20000000800 */
[--C-:B------:R-:W-:Y:S01]  /*5750*/  FFMA.FTZ R172, R172, UR10, -R11.reuse ;  /* 0x0000000aacac7c23 */ /* 0x100fe2000801080b */
[----:B--2---:R-:W-:Y:S01]  /*5760*/  IADD3 R8, -R200, 0xb, RZ ;  /* 0x0000000bc8087810 */ /* 0x004fe20007ffe1ff */
[----:B------:R-:W-:Y:S01]  /*5770*/  FFMA.FTZ R173, R173, UR10, -R11 ;  /* 0x0000000aadad7c23 */ /* 0x000fe2000801080b */
[----:B------:R-:W-:Y:S01]  /*5780*/  @!P2 PRMT R21, RZ, 0x654, R21 ;  /* 0x00000654ff15a816 */ /* 0x000fe20000000015 */
[--C-:B------:R-:W-:Y:S01]  /*5790*/  FFMA.FTZ R176, R176, UR10, -R11.reuse ;  /* 0x0000000ab0b07c23 */ /* 0x100fe2000801080b */
[--C-:B------:R-:W-:Y:S01]  /*57a0*/  FFMA.FTZ R177, R177, UR10, -R11.reuse ;  /* 0x0000000ab1b17c23 */ /* 0x100fe2000801080b */
[----:B------:R2:W-:Y:S06]  /*57b0*/  BAR.ARV R8, 0x100 ;  /* 0x000400080000751d */ /* 0x0005ec0000002000 */
[----:B------:R-:W3:Y:S01]  /*57c0*/  MUFU.EX2 R15, R15 ;  /* 0x0000000f000f7308 */ /* 0x000ee20000000800 */
[----:B------:R4:W-:Y:S01]  /*57d0*/  @!P2 SYNCS.ARRIVE.TRANS64.RED.A1T0 RZ, [R21+URZ], RZ ;  /* 0x000000ff15ffa9a7 */ /* 0x0009e2000810043f */
[--C-:B------:R-:W-:Y:S01]  /*57e0*/  FFMA.FTZ R180, R180, UR10, -R11.reuse ;  /* 0x0000000ab4b47c23 */ /* 0x100fe2000801080b */
[--C-:B------:R-:W-:Y:S01]  /*57f0*/  FFMA.FTZ R181, R181, UR10, -R11.reuse ;  /* 0x0000000ab5b57c23 */ /* 0x100fe2000801080b */
[--C-:B------:R-:W-:Y:S01]  /*5800*/  FFMA.FTZ R184, R184, UR10, -R11.reuse ;  /* 0x0000000ab8b87c23 */ /* 0x100fe2000801080b */
[--C-:B------:R-:W-:Y:S01]  /*5810*/  FFMA.FTZ R185, R185, UR10, -R11.reuse ;  /* 0x0000000ab9b97c23 */ /* 0x100fe2000801080b */
[--C-:B------:R-:W-:Y:S01]  /*5820*/  FFMA.FTZ R188, R188, UR10, -R11.reuse ;  /* 0x0000000abcbc7c23 */ /* 0x100fe2000801080b */
[--C-:B------:R-:W-:Y:S01]  /*5830*/  FFMA.FTZ R189, R189, UR10, -R11.reuse ;  /* 0x0000000abdbd7c23 */ /* 0x100fe2000801080b */
[----:B------:R5:W0:Y:S01]  /*5840*/  MUFU.EX2 R158, R156 ;  /* 0x0000009c009e7308 */ /* 0x000a220000000800 */
[--C-:B------:R-:W-:Y:S01]  /*5850*/  FFMA.FTZ R192, R192, UR10, -R11.reuse ;  /* 0x0000000ac0c07c23 */ /* 0x100fe2000801080b */
[--C-:B------:R-:W-:Y:S01]  /*5860*/  FFMA.FTZ R193, R193, UR10, -R11.reuse ;  /* 0x0000000ac1c17c23 */ /* 0x100fe2000801080b */
[--C-:B------:R-:W-:Y:S01]  /*5870*/  FFMA.FTZ R196, R196, UR10, -R11.reuse ;  /* 0x0000000ac4c47c23 */ /* 0x100fe2000801080b */
[----:B-1----:R-:W-:Y:S01]  /*5880*/  FADD.FTZ R0, R187, R0 ;  /* 0x00000000bb007221 */ /* 0x002fe20000010000 */
[----:B------:R-:W-:-:S03]  /*5890*/  FFMA.FTZ R11, R197, UR10, -R11 ;  /* 0x0000000ac50b7c23 */ /* 0x000fc6000801080b */
[----:B------:R-:W1:Y:S01]  /*58a0*/  MUFU.EX2 R10, R10 ;  /* 0x0000000a000a7308 */ /* 0x000e620000000800 */
[----:B---3--:R-:W-:Y:S01]  /*58b0*/  FFMA.FTZ R3, R15, R3, R152 ;  /* 0x000000030f037223 */ /* 0x008fe20000010098 */
[----:B------:R-:W-:Y:S01]  /*58c0*/  FADD.FTZ R0, R190, R0 ;  /* 0x00000000be007221 */ /* 0x000fe20000010000 */
[----:B-----5:R-:W-:Y:S01]  /*58d0*/  F2FP.BF16.F32.PACK_AB R156, R12, R152 ;  /* 0x000000980c9c723e */ /* 0x020fe200000010ff */
[-C--:B------:R-:W-:Y:S01]  /*58e0*/  FMUL.FTZ R24, R24, R15.reuse ;  /* 0x0000000f18187220 */ /* 0x080fe20000410000 */
[----:B------:R-:W-:Y:S01]  /*58f0*/  FADD.FTZ R3, R12, R3 ;  /* 0x000000030c037221 */ /* 0x000fe20000010000 */
[-C--:B------:R-:W-:Y:S01]  /*5900*/  FMUL.FTZ R25, R25, R15.reuse ;  /* 0x0000000f19197220 */ /* 0x080fe20000410000 */
[-C--:B------:R-:W-:Y:S01]  /*5910*/  FMUL.FTZ R28, R28, R15.reuse ;  /* 0x0000000f1c1c7220 */ /* 0x080fe20000410000 */
[----:B------:R-:W3:Y:S01]  /*5920*/  MUFU.EX2 R160, R160 ;  /* 0x000000a000a07308 */ /* 0x000ee20000000800 */
[----:B0-----:R-:W-:Y:S01]  /*5930*/  FADD.FTZ R3, R158, R3 ;  /* 0x000000039e037221 */ /* 0x001fe20000010000 */
[-C--:B------:R-:W-:Y:S01]  /*5940*/  FMUL.FTZ R29, R29, R15.reuse ;  /* 0x0000000f1d1d7220 */ /* 0x080fe20000410000 */
[-C--:B------:R-:W-:Y:S01]  /*5950*/  FMUL.FTZ R32, R32, R15.reuse ;  /* 0x0000000f20207220 */ /* 0x080fe20000410000 */
[-C--:B------:R-:W-:Y:S01]  /*5960*/  FMUL.FTZ R33, R33, R15.reuse ;  /* 0x0000000f21217220 */ /* 0x080fe20000410000 */
[-C--:B------:R-:W-:Y:S01]  /*5970*/  FMUL.FTZ R36, R36, R15.reuse ;  /* 0x0000000f24247220 */ /* 0x080fe20000410000 */
[-C--:B------:R-:W-:Y:S01]  /*5980*/  FMUL.FTZ R37, R37, R15.reuse ;  /* 0x0000000f25257220 */ /* 0x080fe20000410000 */
[-C--:B------:R-:W-:Y:S01]  /*5990*/  FMUL.FTZ R40, R40, R15.reuse ;  /* 0x0000000f28287220 */ /* 0x080fe20000410000 */
[----:B------:R0:W5:Y:S01]  /*59a0*/  MUFU.EX2 R13, R161 ;  /* 0x000000a1000d7308 */ /* 0x0001620000000800 */
        /* <DEDUP_REMOVED lines=9> */
[----:B0-----:R-:W-:Y:S01]  /*5a40*/  F2FP.BF16.F32.PACK_AB R161, R171, R170 ;  /* 0x000000aaaba1723e */ /* 0x001fe200000010ff */
[-C--:B------:R-:W-:Y:S01]  /*5a50*/  FMUL.FTZ R52, R52, R15.reuse ;  /* 0x0000000f34347220 */ /* 0x080fe20000410000 */
[-C--:B------:R-:W-:Y:S01]  /*5a60*/  FMUL.FTZ R53, R53, R15.reuse ;  /* 0x0000000f35357220 */ /* 0x080fe20000410000 */
[-C--:B------:R-:W-:Y:S01]  /*5a70*/  FMUL.FTZ R56, R56, R15.reuse ;  /* 0x0000000f38387220 */ /* 0x080fe20000410000 */
[-C--:B------:R-:W-:Y:S01]  /*5a80*/  FMUL.FTZ R57, R57, R15.reuse ;  /* 0x0000000f39397220 */ /* 0x080fe20000410000 */
[-C--:B------:R-:W-:Y:S01]  /*5a90*/  FMUL.FTZ R60, R60, R15.reuse ;  /* 0x0000000f3c3c7220 */ /* 0x080fe20000410000 */
[----:B------:R0:W3:Y:S01]  /*5aa0*/  MUFU.EX2 R14, R165 ;  /* 0x000000a5000e7308 */ /* 0x0000e20000000800 */
[C---:B-----5:R-:W-:Y:S01]  /*5ab0*/  FADD.FTZ R3, R13.reuse, R3 ;  /* 0x000000030d037221 */ /* 0x060fe20000010000 */
[----:B------:R-:W-:Y:S01]  /*5ac0*/  F2FP.BF16.F32.PACK_AB R152, R13, R160 ;  /* 0x000000a00d98723e */ /* 0x000fe200000010ff */
[-C--:B------:R-:W-:Y:S01]  /*5ad0*/  FMUL.FTZ R61, R61, R15.reuse ;  /* 0x0000000f3d3d7220 */ /* 0x080fe20000410000 */
[-C--:B------:R-:W-:Y:S01]  /*5ae0*/  FMUL.FTZ R64, R64, R15.reuse ;  /* 0x0000000f40407220 */ /* 0x080fe20000410000 */
[-C--:B------:R-:W-:Y:S01]  /*5af0*/  FMUL.FTZ R65, R65, R15.reuse ;  /* 0x0000000f41417220 */ /* 0x080fe20000410000 */
[-C--:B------:R-:W-:Y:S01]  /*5b00*/  FMUL.FTZ R68, R68, R15.reuse ;  /* 0x0000000f44447220 */ /* 0x080fe20000410000 */
[-C--:B------:R-:W-:Y:S01]  /*5b10*/  FMUL.FTZ R69, R69, R15.reuse ;  /* 0x0000000f45457220 */ /* 0x080fe20000410000 */
[----:B------:R-:W5:Y:S01]  /*5b20*/  MUFU.EX2 R168, R168 ;  /* 0x000000a800a87308 */ /* 0x000f620000000800 */
[----:B-1----:R-:W-:Y:S01]  /*5b30*/  FADD.FTZ R3, R154, R3 ;  /* 0x000000039a037221 */ /* 0x002fe20000010000 */
[----:B0-----:R-:W-:Y:S01]  /*5b40*/  F2FP.BF16.F32.PACK_AB R165, R179, R178 ;  /* 0x000000b2b3a5723e */ /* 0x001fe200000010ff */
[-C--:B------:R-:W-:Y:S01]  /*5b50*/  FMUL.FTZ R72, R72, R15.reuse ;  /* 0x0000000f48487220 */ /* 0x080fe20000410000 */
[-C--:B------:R-:W-:Y:S01]  /*5b60*/  FMUL.FTZ R73, R73, R15.reuse ;  /* 0x0000000f49497220 */ /* 0x080fe20000410000 */
[-C--:B------:R-:W-:Y:S01]  /*5b70*/  FMUL.FTZ R76, R76, R15.reuse ;  /* 0x0000000f4c4c7220 */ /* 0x080fe20000410000 */
[-C--:B------:R-:W-:Y:S01]  /*5b80*/  FMUL.FTZ R77, R77, R15.reuse ;  /* 0x0000000f4d4d7220 */ /* 0x080fe20000410000 */
[-C--:B------:R-:W-:Y:S01]  /*5b90*/  FMUL.FTZ R80, R80, R15.reuse ;  /* 0x0000000f50507220 */ /* 0x080fe20000410000 */
[----:B------:R0:W1:Y:S01]  /*5ba0*/  MUFU.EX2 R20, R169 ;  /* 0x000000a900147308 */ /* 0x0000620000000800 */
        /* <DEDUP_REMOVED lines=8> */
[----:B-----5:R-:W-:Y:S01]  /*5c30*/  FADD.FTZ R3, R168, R3 ;  /* 0x00000003a8037221 */ /* 0x020fe20000010000 */
[----:B0-----:R-:W-:Y:S01]  /*5c40*/  F2FP.BF16.F32.PACK_AB R169, R187, R186 ;  /* 0x000000babba9723e */ /* 0x001fe200000010ff */
[-C--:B------:R-:W-:Y:S01]  /*5c50*/  FMUL.FTZ R92, R92, R15.reuse ;  /* 0x0000000f5c5c7220 */ /* 0x080fe20000410000 */
[-C--:B------:R-:W-:Y:S01]  /*5c60*/  FMUL.FTZ R93, R93, R15.reuse ;  /* 0x0000000f5d5d7220 */ /* 0x080fe20000410000 */
[-C--:B------:R-:W-:Y:S01]  /*5c70*/  FMUL.FTZ R96, R96, R15.reuse ;  /* 0x0000000f60607220 */ /* 0x080fe20000410000 */
[-C--:B------:R-:W-:Y:S01]  /*5c80*/  FMUL.FTZ R97, R97, R15.reuse ;  /* 0x0000000f61617220 */ /* 0x080fe20000410000 */
[-C--:B------:R-:W-:Y:S01]  /*5c90*/  FMUL.FTZ R100, R100, R15.reuse ;  /* 0x0000000f64647220 */ /* 0x080fe20000410000 */
[----:B----4-:R-:W0:Y:S01]  /*5ca0*/  MUFU.EX2 R21, R173 ;  /* 0x000000ad00157308 */ /* 0x010e220000000800 */
        /* <DEDUP_REMOVED lines=36> */
[----:B------:R-:W-:-:S03]  /*5ef0*/  FMUL.FTZ R149, R149, R15 ;  /* 0x0000000f95957220 */ /* 0x000fc60000410000 */
[----:B------:R-:W3:Y:S01]  /*5f00*/  MUFU.EX2 R184, R184 ;  /* 0x000000b800b87308 */ /* 0x000ee20000000800 */
[----:B0-----:R-:W-:-:S07]  /*5f10*/  FADD.FTZ R10, R166, R3 ;  /* 0x00000003a60a7221 */ /* 0x001fce0000010000 */
[----:B------:R-:W0:Y:S01]  /*5f20*/  MUFU.EX2 R185, R185 ;  /* 0x000000b900b97308 */ /* 0x000e220000000800 */
[C---:B-1----:R-:W-:Y:S01]  /*5f30*/  FADD.FTZ R3, R181.reuse, R10 ;  /* 0x0000000ab5037221 */ /* 0x042fe20000010000 */
[----:B------:R-:W-:-:S06]  /*5f40*/  F2FP.BF16.F32.PACK_AB R166, R181, R166 ;  /* 0x000000a6b5a6723e */ /* 0x000fcc00000010ff */
[----:B------:R-:W1:Y:S01]  /*5f50*/  MUFU.EX2 R170, R188 ;  /* 0x000000bc00aa7308 */ /* 0x000e620000000800 */
[----:B---3--:R-:W-:-:S07]  /*5f60*/  FADD.FTZ R10, R184, R3 ;  /* 0x00000003b80a7221 */ /* 0x008fce0000010000 */
[----:B------:R-:W3:Y:S01]  /*5f70*/  MUFU.EX2 R191, R191 ;  /* 0x000000bf00bf7308 */ /* 0x000ee20000000800 */
[C---:B0-----:R-:W-:Y:S01]  /*5f80*/  FADD.FTZ R3, R185.reuse, R10 ;  /* 0x0000000ab9037221 */ /* 0x041fe20000010000 */
[----:B------:R-:W-:-:S06]  /*5f90*/  F2FP.BF16.F32.PACK_AB R168, R185, R184 ;  /* 0x000000b8b9a8723e */ /* 0x000fcc00000010ff */
[----:B------:R-:W0:Y:S01]  /*5fa0*/  MUFU.EX2 R189, R189 ;  /* 0x000000bd00bd7308 */ /* 0x000e220000000800 */
[----:B-1----:R-:W-:-:S07]  /*5fb0*/  FADD.FTZ R10, R170, R3 ;  /* 0x00000003aa0a7221 */ /* 0x002fce0000010000 */
[----:B------:R-:W1:Y:S01]  /*5fc0*/  MUFU.EX2 R194, R194 ;  /* 0x000000c200c27308 */ /* 0x000e620000000800 */
[C---:B---3--:R-:W-:Y:S01]  /*5fd0*/  FADD.FTZ R0, R191.reuse, R0 ;  /* 0x00000000bf007221 */ /* 0x048fe20000010000 */
[----:B------:R-:W-:-:S06]  /*5fe0*/  F2FP.BF16.F32.PACK_AB R171, R191, R190 ;  /* 0x000000bebfab723e */ /* 0x000fcc00000010ff */
[----:B------:R-:W3:Y:S01]  /*5ff0*/  MUFU.EX2 R172, R192 ;  /* 0x000000c000ac7308 */ /* 0x000ee20000000800 */
[C---:B0-----:R-:W-:Y:S01]  /*6000*/  FADD.FTZ R3, R189.reuse, R10 ;  /* 0x0000000abd037221 */ /* 0x041fe20000010000 */
[----:B------:R-:W-:-:S06]  /*6010*/  F2FP.BF16.F32.PACK_AB R170, R189, R170 ;  /* 0x000000aabdaa723e */ /* 0x000fcc00000010ff */
[----:B------:R-:W0:Y:S01]  /*6020*/  MUFU.EX2 R195, R195 ;  /* 0x000000c300c37308 */ /* 0x000e220000000800 */
[----:B-1----:R-:W-:-:S07]  /*6030*/  FADD.FTZ R0, R194, R0 ;  /* 0x00000000c2007221 */ /* 0x002fce0000010000 */
[----:B------:R-:W1:Y:S01]  /*6040*/  MUFU.EX2 R193, R193 ;  /* 0x000000c100c17308 */ /* 0x000e620000000800 */
[----:B---3--:R-:W-:-:S07]  /*6050*/  FADD.FTZ R10, R172, R3 ;  /* 0x00000003ac0a7221 */ /* 0x008fce0000010000 */
[----:B------:R-:W3:Y:S01]  /*6060*/  MUFU.EX2 R198, R198 ;  /* 0x000000c600c67308 */ /* 0x000ee20000000800 */
[C---:B0-----:R-:W-:Y:S01]  /*6070*/  FADD.FTZ R0, R195.reuse, R0 ;  /* 0x00000000c3007221 */ /* 0x041fe20000010000 */
[----:B------:R-:W-:-:S06]  /*6080*/  F2FP.BF16.F32.PACK_AB R173, R195, R194 ;  /* 0x000000c2c3ad723e */ /* 0x000fcc00000010ff */
[----:B------:R-:W0:Y:S01]  /*6090*/  MUFU.EX2 R174, R196 ;  /* 0x000000c400ae7308 */ /* 0x000e220000000800 */
[C---:B-1----:R-:W-:Y:S01]  /*60a0*/  FADD.FTZ R3, R193.reuse, R10 ;  /* 0x0000000ac1037221 */ /* 0x042fe20000010000 */
[----:B------:R-:W-:-:S06]  /*60b0*/  F2FP.BF16.F32.PACK_AB R172, R193, R172 ;  /* 0x000000acc1ac723e */ /* 0x000fcc00000010ff */
[----:B------:R-:W1:Y:S01]  /*60c0*/  MUFU.EX2 R199, R199 ;  /* 0x000000c700c77308 */ /* 0x000e620000000800 */
[----:B---3--:R-:W-:-:S07]  /*60d0*/  FADD.FTZ R0, R198, R0 ;  /* 0x00000000c6007221 */ /* 0x008fce0000010000 */
[----:B------:R-:W3:Y:S01]  /*60e0*/  MUFU.EX2 R11, R11 ;  /* 0x0000000b000b7308 */ /* 0x000ee20000000800 */
[----:B0-----:R-:W-:Y:S01]  /*60f0*/  FADD.FTZ R10, R174, R3 ;  /* 0x00000003ae0a7221 */ /* 0x001fe20000010000 */
[C---:B-1----:R-:W-:Y:S01]  /*6100*/  FADD.FTZ R0, R199.reuse, R0 ;  /* 0x00000000c7007221 */ /* 0x042fe20000010000 */
[----:B------:R-:W-:Y:S02]  /*6110*/  F2FP.BF16.F32.PACK_AB R175, R199, R198 ;  /* 0x000000c6c7af723e */ /* 0x000fe400000010ff */
[C---:B---3--:R-:W-:Y:S01]  /*6120*/  FADD.FTZ R3, R11.reuse, R10 ;  /* 0x0000000a0b037221 */ /* 0x048fe20000010000 */
[----:B------:R-:W-:Y:S01]  /*6130*/  F2FP.BF16.F32.PACK_AB R174, R11, R174 ;  /* 0x000000ae0bae723e */ /* 0x000fe200000010ff */
[----:B--2---:R-:W-:Y:S06]  /*6140*/  @!P0 BRA `(.L_x_4616) ;  /* 0x0000000000048947 */ /* 0x004fec0003800000 */
[----:B------:R-:W-:Y:S01]  /*6150*/  BPT.TRAP 0x1 ;  /* 0x000000040000795c */ /* 0x000fe20000300000 */
.L_x_4616:
[----:B------:R0:W1:Y:S01]  /*6160*/  SYNCS.PHASECHK.TRANS64.TRYWAIT P3, [UR24+0x22850], R6 ;  /* 0x02285006ff0075a7 */ /* 0x0000620008060158 */
[----:B------:R-:W-:Y:S05]  /*6170*/  @!P0 BRA `(.L_x_4617) ;  /* 0x0000000000048947 */ /* 0x000fea0003800000 */
[----:B------:R-:W-:Y:S01]  /*6180*/  BPT.TRAP 0x1 ;  /* 0x000000040000795c */ /* 0x000fe20000300000 */
.L_x_4617:
[----:B-1----:R-:W-:Y:S05]  /*6190*/  @P3 BRA `(.L_x_4618) ;  /* 0x0000000000083947 */ /* 0x002fea0003800000 */
[----:B------:R-:W1:Y:S02]  /*61a0*/  SYNCS.PHASECHK.TRANS64.TRYWAIT P3, [UR24+0x22850], R6 ;  /* 0x02285006ff0075a7 */ /* 0x000e640008060158 */
[----:B-1----:R-:W-:Y:S05]  /*61b0*/  @!P3 BRA `(.L_x_4619) ;  /* 0x000000e00098b947 */ /* 0x002fea0003800000 */
.L_x_4618:
[----:B------:R-:W2:Y:S01]  /*61c0*/  S2R R9, SR_TID.X ;  /* 0x0000000000097919 */ /* 0x000ea20000002100 */
[----:B------:R-:W-:Y:S01]  /*61d0*/  UIMAD UR11, UR37, 0xc00, UR21 ;  /* 0x00000c00250b78a4 */ /* 0x000fe2000f8e0215 */
[----:B-1----:R-:W-:Y:S01]  /*61e0*/  @!P2 VIADD R7, R7, 0x22860 ;  /* 0x000228600707a836 */ /* 0x002fe20000000000 */
[----:B------:R-:W-:Y:S01]  /*61f0*/  UMOV UR7, 0x40000040 ;  /* 0x4000004000077882 */ /* 0x000fe20000000000 */
[----:B------:R-:W-:Y:S02]  /*6200*/  UISETP.GT.AND UP1, UPT, UR52, UR22, UPT ;  /* 0x000000163400728c */ /* 0x000fe4000bf24270 */
[----:B------:R-:W-:Y:S01]  /*6210*/  UIADD3 UR52, UR52, -0x1, URZ ;  /* 0xffffffff34347890 */ /* 0x000fe2000fffe03f */
[----:B------:R-:W-:Y:S01]  /*6220*/  @!P2 PRMT R7, RZ, 0x654, R7 ;  /* 0x00000654ff07a816 */ /* 0x000fe20000000007 */
[----:B------:R-:W-:Y:S02]  /*6230*/  UMOV UR6, UR11 ;  /* 0x0000000b00067c82 */ /* 0x000fe40008000000 */
[----:B------:R-:W-:-:S02]  /*6240*/  PLOP3.LUT P3, PT, PT, PT, UP1, 0x80, 0x0 ;  /* 0x000000000000781c */ /* 0x000fc40003f6f018 */
        /* <DEDUP_REMOVED lines=37> */
[----:B------:R0:W-:Y:S02]  /*64a0*/  @!P2 SYNCS.ARRIVE.TRANS64.RED.A1T0 RZ, [R7+URZ], RZ ;  /* 0x000000ff07ffa9a7 */ /* 0x0001e4000810043f */
[----:B0-----:R-:W-:Y:S01]  /*64b0*/  IMAD.MOV.U32 R7, RZ, RZ, R5 ;  /* 0x000000ffff077224 */ /* 0x001fe200078e0005 */
[----:B---3--:R-:W-:Y:S06]  /*64c0*/  @P3 BRA `(.L_x_4620) ;  /* 0xffffffd800983947 */ /* 0x008fec000383ffff */
.L_x_4611:
[----:B------:R-:W-:-:S06]  /*64d0*/  UISETP.GE.AND UP0, UPT, UR52, UR40, UPT ;  /* 0x000000283400728c */ /* 0x000fcc000bf06270 */
[----:B------:R-:W-:-:S13]  /*64e0*/  PLOP3.LUT P1, PT, PT, PT, UP0, 0x80, 0x0 ;  /* 0x000000000000781c */ /* 0x000fda0003f2f008 */
[----:B------:R-:W-:Y:S05]  /*64f0*/  @!P1 BRA `(.L_x_4621) ;  /* 0x0000001c00509947 */ /* 0x000fea0003800000 */
[----:B------:R-:W-:Y:S01]  /*6500*/  IMAD.MOV.U32 R7, RZ, RZ, R4 ;  /* 0x000000ffff077224 */ /* 0x000fe200078e0004 */
[----:B------:R-:W-:Y:S01]  /*6510*/  ULDC UR22, c[0x0][0x988] ;  /* 0x0002620000167ab9 */ /* 0x000fe20000000800 */
[----:B012---:R-:W-:-:S07]  /*6520*/  IMAD.MOV.U32 R9, RZ, RZ, R5 ;  /* 0x000000ffff097224 */ /* 0x007fce00078e0005 */
.L_x_4630:
[----:B------:R-:W-:-:S04]  /*6530*/  UIADD3 UR37, UR37, 0x1, URZ ;  /* 0x0000000125257890 */ /* 0x000fc8000fffe03f */
[----:B------:R-:W-:-:S04]  /*6540*/  UISETP.NE.AND UP0, UPT, UR37, 0x2, UPT ;  /* 0x000000022500788c */ /* 0x000fc8000bf05270 */
[----:B------:R-:W-:Y:S02]  /*6550*/  USEL UR6, URZ, 0x1, UP0 ;  /* 0x000000013f067887 */ /* 0x000fe40008000000 */
[----:B------:R-:W-:Y:S02]  /*6560*/  USEL UR37, UR37, URZ, UP0 ;  /* 0x0000003f25257287 */ /* 0x000fe40008000000 */
[----:B------:R-:W-:Y:S01]  /*6570*/  ULOP3.LUT UR47, UR47, UR6, URZ, 0x3c, !UPT ;  /* 0x000000062f2f7292 */ /* 0x000fe2000f8e3c3f */
[----:B------:R-:W-:Y:S11]  /*6580*/  @!P0 BRA `(.L_x_4622) ;  /* 0x0000000000048947 */ /* 0x000ff60003800000 */
[----:B------:R-:W-:Y:S01]  /*6590*/  BPT.TRAP 0x1 ;  /* 0x000000040000795c */ /* 0x000fe20000300000 */
.L_x_4622:
        /* <DEDUP_REMOVED lines=9> */
.L_x_4623:
[----:B-1----:R-:W-:Y:S05]  /*6630*/  @P1 BRA `(.L_x_4624) ;  /* 0x0000000000081947 */ /* 0x002fea0003800000 */
[----:B------:R-:W1:Y:S02]  /*6640*/  SYNCS.PHASECHK.TRANS64.TRYWAIT P1, [UR23+0x22830], R6 ;  /* 0x02283006ff0075a7 */ /* 0x000e640008020157 */
[----:B-1----:R-:W-:Y:S05]  /*6650*/  @!P1 BRA `(.L_x_4625) ;  /* 0x000000dc00849947 */ /* 0x002fea0003800000 */
.L_x_4624:
        /* <DEDUP_REMOVED lines=11> */
[----:B--2---:R-:W-:Y:S01]  /*6710*/  SHF.R.U32.HI R12, RZ, 0x7, R12 ;  /* 0x00000007ff0c7819 */ /* 0x004fe2000001160c */
        /* <DEDUP_REMOVED lines=77> */
[----:B-1----:R-:W-:Y:S01]  /*6bf0*/  FMUL.FTZ R24, R24, R8 ;  /* 0x0000000818187220 */ /* 0x002fe20000410000 */
        /* <DEDUP_REMOVED lines=99> */
[----:B------:R-:W-:Y:S01]  /*7230*/  MUFU.EX2 R169, R169 ;  /* 0x000000a900a97308 */ /* 0x000fe20000000800 */
[----:B----4-:R-:W-:Y:S01]  /*7240*/  FADD.FTZ R3, R165, R3 ;  /* 0x00000003a5037221 */ /* 0x010fe20000010000 */
[----:B--2---:R-:W-:-:S06]  /*7250*/  FMNMX.FTZ R4, R4, R8, !PT ;  /* 0x0000000804047209 */ /* 0x004fcc0007810000 */
[----:B------:R-:W-:Y:S01]  /*7260*/  MUFU.EX2 R172, R172 ;  /* 0x000000ac00ac7308 */ /* 0x000fe20000000800 */
        /* <DEDUP_REMOVED lines=30> */
[----:B------:R-:W-:Y:S01]  /*7450*/  FFMA.FTZ R199, R199, UR10, -R8 ;  /* 0x0000000ac7c77c23 */ /* 0x000fe20008010808 */
[----:B------:R-:W-:Y:S01]  /*7460*/  IADD3 R8, -R12, 0xb, RZ ;  /* 0x0000000b0c087810 */ /* 0x000fe20007ffe1ff */
[----:B------:R-:W3:Y:S01]  /*7470*/  MUFU.EX2 R203, R158 ;  /* 0x0000009e00cb7308 */ /* 0x000ee20000000800 */
[----:B-1----:R-:W-:Y:S01]  /*7480*/  FFMA.FTZ R0, R7, R0, R201 ;  /* 0x0000000007007223 */ /* 0x002fe200000100c9 */
[----:B------:R-:W-:Y:S01]  /*7490*/  FADD.FTZ R3, R169, R3 ;  /* 0x00000003a9037221 */ /* 0x000fe20000010000 */
[----:B------:R-:W-:Y:S01]  /*74a0*/  F2FP.BF16.F32.PACK_AB R154, R165, R164 ;  /* 0x000000a4a59a723e */ /* 0x000fe200000010ff */
[-C--:B------:R-:W-:Y:S01]  /*74b0*/  FMUL.FTZ R26, R26, R7.reuse ;  /* 0x000000071a1a7220 */ /* 0x080fe20000410000 */
[-C--:B------:R-:W-:Y:S01]  /*74c0*/  FMUL.FTZ R27, R27, R7.reuse ;  /* 0x000000071b1b7220 */ /* 0x080fe20000410000 */
[----:B------:R-:W-:Y:S01]  /*74d0*/  FADD.FTZ R3, R172, R3 ;  /* 0x00000003ac037221 */ /* 0x000fe20000010000 */
        /* <DEDUP_REMOVED lines=34> */
[----:B-1----:R-:W-:-:S02]  /*7700*/  IMAD.U32 R9, RZ, RZ, UR23 ;  /* 0x00000017ff097e24 */ /* 0x002fc4000f8e00ff */
[-C--:B------:R-:W-:Y:S01]  /*7710*/  FMUL.FTZ R79, R79, R7.reuse ;  /* 0x000000074f4f7220 */ /* 0x080fe20000410000 */
[-C--:B------:R-:W-:Y:S01]  /*7720*/  FMUL.FTZ R82, R82, R7.reuse ;  /* 0x0000000752527220 */ /* 0x080fe20000410000 */
[-C--:B------:R-:W-:Y:S01]  /*7730*/  FMUL.FTZ R83, R83, R7.reuse ;  /* 0x0000000753537220 */ /* 0x080fe20000410000 */
[----:B------:R-:W-:Y:S02]  /*7740*/  @!P2 VIADD R11, R9, 0x22840 ;  /* 0x00022840090ba836 */ /* 0x000fe40000000000 */
[-C--:B------:R-:W-:Y:S01]  /*7750*/  FMUL.FTZ R86, R86, R7.reuse ;  /* 0x0000000756567220 */ /* 0x080fe20000410000 */
[-C--:B------:R-:W-:Y:S01]  /*7760*/  FMUL.FTZ R87, R87, R7.reuse ;  /* 0x0000000757577220 */ /* 0x080fe20000410000 */
[----:B------:R-:W1:Y:S01]  /*7770*/  MUFU.EX2 R167, R167 ;  /* 0x000000a700a77308 */ /* 0x000e620000000800 */
[-C--:B------:R-:W-:Y:S01]  /*7780*/  FMUL.FTZ R90, R90, R7.reuse ;  /* 0x000000075a5a7220 */ /* 0x080fe20000410000 */
[----:B------:R-:W-:Y:S01]  /*7790*/  @!P2 PRMT R11, RZ, 0x654, R11 ;  /* 0x00000654ff0ba816 */ /* 0x000fe2000000000b */
[----:B------:R4:W-:Y:S06]  /*77a0*/  BAR.ARV R8, 0x100 ;  /* 0x000400080000751d */ /* 0x0009ec0000002000 */
[----:B------:R-:W5:Y:S01]  /*77b0*/  MUFU.EX2 R171, R171 ;  /* 0x000000ab00ab7308 */ /* 0x000f620000000800 */
[----:B------:R3:W-:Y:S01]  /*77c0*/  @!P2 SYNCS.ARRIVE.TRANS64.RED.A1T0 RZ, [R11+URZ], RZ ;  /* 0x000000ff0bffa9a7 */ /* 0x0007e2000810043f */
[-C--:B------:R-:W-:Y:S01]  /*77d0*/  FMUL.FTZ R91, R91, R7.reuse ;  /* 0x000000075b5b7220 */ /* 0x080fe20000410000 */
        /* <DEDUP_REMOVED lines=18> */
[----:B------:R-:W-:Y:S01]  /*7900*/  FADD.FTZ R0, R157, R0 ;  /* 0x000000009d007221 */ /* 0x000fe20000010000 */
[-C--:B------:R-:W-:Y:S01]  /*7910*/  FMUL.FTZ R119, R119, R7.reuse ;  /* 0x0000000777777220 */ /* 0x080fe20000410000 */
[-C--:B------:R-:W-:Y:S01]  /*7920*/  FMUL.FTZ R122, R122, R7.reuse ;  /* 0x000000077a7a7220 */ /* 0x080fe20000410000 */
[----:B------:R-:W1:Y:S01]  /*7930*/  MUFU.EX2 R175, R175 ;  /* 0x000000af00af7308 */ /* 0x000e620000000800 */
[----:B-----5:R-:W-:Y:S01]  /*7940*/  FADD.FTZ R11, R171, R0 ;  /* 0x00000000ab0b7221 */ /* 0x020fe20000010000 */
[-C--:B------:R-:W-:Y:S01]  /*7950*/  FMUL.FTZ R123, R123, R7.reuse ;  /* 0x000000077b7b7220 */ /* 0x080fe20000410000 */
[-C--:B------:R-:W-:Y:S01]  /*7960*/  FMUL.FTZ R126, R126, R7.reuse ;  /* 0x000000077e7e7220 */ /* 0x080fe20000410000 */
[-C--:B------:R-:W-:Y:S01]  /*7970*/  FMUL.FTZ R127, R127, R7.reuse ;  /* 0x000000077f7f7220 */ /* 0x080fe20000410000 */
[----:B0-----:R-:W-:Y:S01]  /*7980*/  FADD.FTZ R0, R174, R11 ;  /* 0x0000000bae007221 */ /* 0x001fe20000010000 */
        /* <DEDUP_REMOVED lines=15> */
[----:B------:R-:W-:Y:S01]  /*7a80*/  FMUL.FTZ R151, R151, R7 ;  /* 0x0000000797977220 */ /* 0x000fe20000410000 */
[----:B------:R-:W-:-:S02]  /*7a90*/  F2FP.BF16.F32.PACK_AB R156, R169, R156 ;  /* 0x0000009ca99c723e */ /* 0x000fc400000010ff */
[----:B------:R-:W1:Y:S01]  /*7aa0*/  MUFU.EX2 R177, R177 ;  /* 0x000000b100b17308 */ /* 0x000e620000000800 */
[----:B0-----:R-:W-:Y:S01]  /*7ab0*/  FADD.FTZ R3, R160, R3 ;  /* 0x00000003a0037221 */ /* 0x001fe20000010000 */
[----:B------:R-:W-:Y:S02]  /*7ac0*/  F2FP.BF16.F32.PACK_AB R201, R155, R201 ;  /* 0x000000c99bc9723e */ /* 0x000fe400000010ff */
[----:B------:R-:W-:Y:S02]  /*7ad0*/  F2FP.BF16.F32.PACK_AB R203, R159, R203 ;  /* 0x000000cb9fcb723e */ /* 0x000fe400000010ff */
[----:B------:R-:W-:Y:S02]  /*7ae0*/  F2FP.BF16.F32.PACK_AB R153, R163, R153 ;  /* 0x00000099a399723e */ /* 0x000fe400000010ff */
[----:B------:R-:W0:Y:S01]  /*7af0*/  MUFU.EX2 R179, R179 ;  /* 0x000000b300b37308 */ /* 0x000e220000000800 */
[----:B--2---:R-:W-:Y:S01]  /*7b00*/  FADD.FTZ R0, R161, R0 ;  /* 0x00000000a1007221 */ /* 0x004fe20000010000 */
[----:B------:R-:W-:-:S02]  /*7b10*/  F2FP.BF16.F32.PACK_AB R155, R167, R10 ;  /* 0x0000000aa79b723e */ /* 0x000fc400000010ff */
[----:B------:R-:W-:Y:S02]  /*7b20*/  F2FP.BF16.F32.PACK_AB R157, R171, R157 ;  /* 0x0000009dab9d723e */ /* 0x000fe400000010ff */
[----:B------:R-:W-:Y:S02]  /*7b30*/  F2FP.BF16.F32.PACK_AB R158, R173, R172 ;  /* 0x000000acad9e723e */ /* 0x000fe400000010ff */
[----:B------:R-:W2:Y:S01]  /*7b40*/  MUFU.EX2 R180, R180 ;  /* 0x000000b400b47308 */ /* 0x000ea20000000800 */
[C---:B-1----:R-:W-:Y:S01]  /*7b50*/  FADD.FTZ R3, R177.reuse, R3 ;  /* 0x00000003b1037221 */ /* 0x042fe20000010000 */
[----:B------:R-:W-:Y:S02]  /*7b60*/  F2FP.BF16.F32.PACK_AB R160, R177, R160 ;  /* 0x000000a0b1a0723e */ /* 0x000fe400000010ff */
[----:B------:R-:W-:-:S04]  /*7b70*/  F2FP.BF16.F32.PACK_AB R159, R175, R174 ;  /* 0x000000aeaf9f723e */ /* 0x000fc800000010ff */
        /* <DEDUP_REMOVED lines=46> */
[----:B0-----:R-:W-:Y:S01]  /*7e60*/  FADD.FTZ R0, R198, R7 ;  /* 0x00000007c6007221 */ /* 0x001fe20000010000 */
[C---:B--2---:R-:W-:Y:S01]  /*7e70*/  FADD.FTZ R3, R170.reuse, R3 ;  /* 0x00000003aa037221 */ /* 0x044fe20000010000 */
[----:B------:R-:W-:Y:S02]  /*7e80*/  F2FP.BF16.F32.PACK_AB R170, R170, R196 ;  /* 0x000000c4aaaa723e */ /* 0x000fe400000010ff */
[C---:B-1----:R-:W-:Y:S01]  /*7e90*/  FADD.FTZ R0, R199.reuse, R0 ;  /* 0x00000000c7007221 */ /* 0x042fe20000010000 */
[----:B------:R-:W-:Y:S01]  /*7ea0*/  F2FP.BF16.F32.PACK_AB R171, R199, R198 ;  /* 0x000000c6c7ab723e */ /* 0x000fe200000010ff */
[----:B----4-:R-:W-:Y:S06]  /*7eb0*/  @!P0 BRA `(.L_x_4626) ;  /* 0x0000000000048947 */ /* 0x010fec0003800000 */
[----:B------:R-:W-:Y:S01]  /*7ec0*/  BPT.TRAP 0x1 ;  /* 0x000000040000795c */ /* 0x000fe20000300000 */
.L_x_4626:
[----:B------:R0:W1:Y:S01]  /*7ed0*/  SYNCS.PHASECHK.TRANS64.TRYWAIT P1, [UR23+0x22850], R6 ;  /* 0x02285006ff0075a7 */ /* 0x0000620008020157 */
[----:B------:R-:W-:Y:S05]  /*7ee0*/  @!P0 BRA `(.L_x_4627) ;  /* 0x0000000000048947 */ /* 0x000fea0003800000 */
[----:B------:R-:W-:Y:S01]  /*7ef0*/  BPT.TRAP 0x1 ;  /* 0x000000040000795c */ /* 0x000fe20000300000 */
.L_x_4627:
[----:B-1----:R-:W-:Y:S05]  /*7f00*/  @P1 BRA `(.L_x_4628) ;  /* 0x0000000000081947 */ /* 0x002fea0003800000 */
[----:B------:R-:W1:Y:S02]  /*7f10*/  SYNCS.PHASECHK.TRANS64.TRYWAIT P1, [UR23+0x22850], R6 ;  /* 0x02285006ff0075a7 */ /* 0x000e640008020157 */
[----:B-1----:R-:W-:Y:S05]  /*7f20*/  @!P1 BRA `(.L_x_4629) ;  /* 0x000000c400689947 */ /* 0x002fea0003800000 */
.L_x_4628:
        /* <DEDUP_REMOVED lines=49> */
.L_x_4621:
[----:B------:R-:W3:Y:S01]  /*8240*/  SHFL.BFLY PT, R6, R3, 0x2, 0x1f ;  /* 0x0c401f0003067f89 */ /* 0x000ee200000e0000 */
[----:B------:R-:W-:Y:S01]  /*8250*/  UIADD3 UR37, UR37, 0x1, URZ ;  /* 0x0000000125257890 */ /* 0x000fe2000fffe03f */
[----:B------:R4:W-:Y:S06]  /*8260*/  BAR.ARV R8, 0x100 ;  /* 0x000400080000751d */ /* 0x0009ec0000002000 */
[----:B------:R-:W-:Y:S02]  /*8270*/  UISETP.NE.AND UP0, UPT, UR37, 0x2, UPT ;  /* 0x000000022500788c */ /* 0x000fe4000bf05270 */
[----:B------:R-:W-:Y:S06]  /*8280*/  BAR.ARV 0x8, 0x180 ;  /* 0x0206000000007b1d */ /* 0x000fec0000002000 */
[----:B----4-:R-:W-:Y:S01]  /*8290*/  IMAD.U32 R8, RZ, RZ, UR10 ;  /* 0x0000000aff087e24 */ /* 0x010fe2000f8e00ff */
[----:B------:R-:W-:Y:S01]  /*82a0*/  USEL UR4, URZ, 0x1, UP0 ;  /* 0x000000013f047887 */ /* 0x000fe20008000000 */
[----:B012---:R-:W0:Y:S01]  /*82b0*/  SHFL.BFLY PT, R9, R0, 0x2, 0x1f ;  /* 0x0c401f0000097f89 */ /* 0x007e2200000e0000 */
[----:B------:R-:W-:Y:S01]  /*82c0*/  PLOP3.LUT P0, PT, PT, PT, PT, 0x8, 0x0 ;  /* 0x000000000000781c */ /* 0x000fe20003f0e170 */
[----:B------:R-:W-:Y:S01]  /*82d0*/  UIADD3 UR48, UR48, 0x1, URZ ;  /* 0x0000000130307890 */ /* 0x000fe2000fffe03f */
[----:B---3--:R-:W-:Y:S01]  /*82e0*/  FADD.FTZ R7, R6, R3 ;  /* 0x0000000306077221 */ /* 0x008fe20000010000 */
[----:B------:R-:W-:-:S02]  /*82f0*/  USEL UR37, UR37, URZ, UP0 ;  /* 0x0000003f25257287 */ /* 0x000fc40008000000 */
[----:B------:R-:W-:Y:S02]  /*8300*/  ULOP3.LUT UR47, UR47, UR4, URZ, 0x3c, !UPT ;  /* 0x000000042f2f7292 */ /* 0x000fe4000f8e3c3f */
[----:B------:R-:W1:Y:S01]  /*8310*/  SHFL.BFLY PT, R6, R7, 0x1, 0x1f ;  /* 0x0c201f0007067f89 */ /* 0x000e6200000e0000 */
[----:B0-----:R-:W-:Y:S01]  /*8320*/  FADD.FTZ R10, R9, R0 ;  /* 0x00000000090a7221 */ /* 0x001fe20000010000 */
[----:B------:R-:W-:-:S04]  /*8330*/  IMAD.MOV.U32 R0, RZ, RZ, RZ ;  /* 0x000000ffff007224 */ /* 0x000fc800078e00ff */
[----:B------:R-:W0:Y:S01]  /*8340*/  SHFL.BFLY PT, R9, R10, 0x1, 0x1f ;  /* 0x0c201f000a097f89 */ /* 0x000e2200000e0000 */
[----:B-1----:R-:W-:Y:S01]  /*8350*/  FADD.FTZ R11, R7, R6 ;  /* 0x00000006070b7221 */ /* 0x002fe20000010000 */
[----:B------:R-:W-:Y:S02]  /*8360*/  IMAD.MOV.U32 R6, RZ, RZ, RZ ;  /* 0x000000ffff067224 */ /* 0x000fe400078e00ff */
[----:B------:R-:W-:Y:S02]  /*8370*/  IMAD.U32 R7, RZ, RZ, UR10 ;  /* 0x0000000aff077e24 */ /* 0x000fe4000f8e00ff */
[----:B------:R-:W-:-:S13]  /*8380*/  FSETP.NE.FTZ.AND P1, PT, R11, RZ, PT ;  /* 0x000000ff0b00720b */ /* 0x000fda0003f35000 */
[----:B------:R-:W1:Y:S01]  /*8390*/  @P1 MUFU.RCP R6, R11 ;  /* 0x0000000b00061308 */ /* 0x000e620000001000 */
[----:B------:R-:W-:Y:S01]  /*83a0*/  @P1 FMUL.FTZ R7, R7, 0.69314718246459960938 ;  /* 0x3f31721807071820 */ /* 0x000fe20000410000 */
[----:B0-----:R-:W-:-:S05]  /*83b0*/  FADD.FTZ R3, R10, R9 ;  /* 0x000000090a037221 */ /* 0x001fca0000010000 */
[----:B------:R-:W-:Y:S01]  /*83c0*/  FSETP.NE.FTZ.AND P2, PT, R3, RZ, PT ;  /* 0x000000ff0300720b */ /* 0x000fe20003f55000 */
[----:B------:R-:W0:Y:S01]  /*83d0*/  @P1 MUFU.LG2 R9, R11 ;  /* 0x0000000b00091308 */ /* 0x000e220000000c00 */
[-C--:B-1----:R-:W-:Y:S01]  /*83e0*/  FMUL.FTZ R24, R24, R6.reuse ;  /* 0x0000000618187220 */ /* 0x082fe20000410000 */
[-C--:B------:R-:W-:Y:S01]  /*83f0*/  FMUL.FTZ R25, R25, R6.reuse ;  /* 0x0000000619197220 */ /* 0x080fe20000410000 */
[----:B------:R-:W-:-:S09]  /*8400*/  FMUL.FTZ R28, R28, R6 ;  /* 0x000000061c1c7220 */ /* 0x000fd20000410000 */
[----:B------:R-:W1:Y:S01]  /*8410*/  @P2 MUFU.LG2 R10, R3 ;  /* 0x00000003000a2308 */ /* 0x000e620000000c00 */
        /* <DEDUP_REMOVED lines=133> */
.L_x_4600:
        /* <DEDUP_REMOVED lines=32> */
[----:B------:R-:W-:Y:S02]  /*8e70*/  IADD3 R157, P6, R4, 0x4020, RZ ;  /* 0x00004020049d7810 */ /* 0x000fe40007fde0ff */
[----:B------:R-:W-:Y:S02]  /*8e80*/  SHF.R.U64 R12, R12, 0x3, RZ ;  /* 0x000000030c0c7819 */ /* 0x000fe400000012ff */
[----:B------:R-:W-:Y:S02]  /*8e90*/  SHF.R.U64 R14, R14, 0x3, RZ ;  /* 0x000000030e0e7819 */ /* 0x000fe400000012ff */
[----:B------:R-:W-:Y:S02]  /*8ea0*/  SHF.R.U64 R152, R152, 0x3, RZ ;  /* 0x0000000398987819 */ /* 0x000fe400000012ff */
[----:B------:R-:W-:Y:S02]  /*8eb0*/  LOP3.LUT R156, R157, 0x380, RZ, 0xc0, !PT ;  /* 0x000003809d9c7812 */ /* 0x000fe400078ec0ff */
[----:B------:R-:W-:-:S02]  /*8ec0*/  LOP3.LUT R9, R4, 0x380, RZ, 0xc0, !PT ;  /* 0x0000038004097812 */ /* 0x000fc400078ec0ff */
[----:B------:R-:W-:Y:S02]  /*8ed0*/  IADD3 R159, P5, R4, 0x4040, RZ ;  /* 0x00004040049f7810 */ /* 0x000fe40007fbe0ff */
[----:B------:R-:W-:Y:S01]  /*8ee0*/  LOP3.LUT R12, R12, R13, RZ, 0x3c, !PT ;  /* 0x0000000d0c0c7212 */ /* 0x000fe200078e3cff */
[--C-:B------:R-:W-:Y:S01]  /*8ef0*/  IMAD.X R13, RZ, RZ, R5.reuse, P1 ;  /* 0x000000ffff0d7224 */ /* 0x100fe200008e0605 */
[----:B------:R-:W-:Y:S01]  /*8f00*/  LOP3.LUT R14, R14, R15, RZ, 0x3c, !PT ;  /* 0x0000000f0e0e7212 */ /* 0x000fe200078e3cff */
[--C-:B------:R-:W-:Y:S01]  /*8f10*/  IMAD.X R15, RZ, RZ, R5.reuse, P0 ;  /* 0x000000ffff0f7224 */ /* 0x100fe200000e0605 */
[----:B------:R-:W-:Y:S01]  /*8f20*/  LOP3.LUT R152, R152, R153, RZ, 0x3c, !PT ;  /* 0x0000009998987212 */ /* 0x000fe200078e3cff */
[----:B------:R-:W-:Y:S01]  /*8f30*/  IMAD.X R153, RZ, RZ, R5, P4 ;  /* 0x000000ffff997224 */ /* 0x000fe200020e0605 */
[----:B------:R-:W-:Y:S02]  /*8f40*/  SHF.R.U64 R156, R156, 0x3, RZ ;  /* 0x000000039c9c7819 */ /* 0x000fe400000012ff */
[----:B------:R-:W-:-:S02]  /*8f50*/  IADD3 R155, P3, R4, 0x4000, RZ ;  /* 0x00004000049b7810 */ /* 0x000fc40007f7e0ff */
[C---:B------:R-:W-:Y:S02]  /*8f60*/  IADD3 R161, P2, R4.reuse, 0x4060, RZ ;  /* 0x0000406004a17810 */ /* 0x040fe40007f5e0ff */
[C---:B------:R-:W-:Y:S02]  /*8f70*/  IADD3 R163, P1, R4.reuse, 0x8000, RZ ;  /* 0x0000800004a37810 */ /* 0x040fe40007f3e0ff */
[----:B------:R-:W-:Y:S02]  /*8f80*/  SHF.R.U64 R9, R9, 0x3, RZ ;  /* 0x0000000309097819 */ /* 0x000fe400000012ff */
[----:B------:R-:W-:Y:S02]  /*8f90*/  LOP3.LUT R158, R159, 0x380, RZ, 0xc0, !PT ;  /* 0x000003809f9e7812 */ /* 0x000fe400078ec0ff */
[C---:B------:R-:W-:Y:S02]  /*8fa0*/  IADD3 R165, P0, R4.reuse, 0x8020, RZ ;  /* 0x0000802004a57810 */ /* 0x040fe40007f1e0ff */
[----:B------:R-:W-:-:S02]  /*8fb0*/  IADD3 R167, P4, R4, 0x8040, RZ ;  /* 0x0000804004a77810 */ /* 0x000fc40007f9e0ff */
[----:B------:R-:W-:Y:S01]  /*8fc0*/  LOP3.LUT R156, R156, R157, RZ, 0x3c, !PT ;  /* 0x0000009d9c9c7212 */ /* 0x000fe200078e3cff */
[--C-:B------:R-:W-:Y:S01]  /*8fd0*/  IMAD.X R157, RZ, RZ, R5.reuse, P6 ;  /* 0x000000ffff9d7224 */ /* 0x100fe200030e0605 */
[----:B------:R-:W-:Y:S02]  /*8fe0*/  LOP3.LUT R154, R155, 0x380, RZ, 0xc0, !PT ;  /* 0x000003809b9a7812 */ /* 0x000fe400078ec0ff */
[----:B------:R-:W-:Y:S02]  /*8ff0*/  LOP3.LUT R160, R161, 0x380, RZ, 0xc0, !PT ;  /* 0x00000380a1a07812 */ /* 0x000fe400078ec0ff */
[----:B------:R-:W-:Y:S02]  /*9000*/  LOP3.LUT R162, R163, 0x380, RZ, 0xc0, !PT ;  /* 0x00000380a3a27812 */ /* 0x000fe400078ec0ff */
[----:B------:R-:W-:Y:S01]  /*9010*/  LOP3.LUT R8, R9, R4, RZ, 0x3c, !PT ;  /* 0x0000000409087212 */ /* 0x000fe200078e3cff */
[----:B------:R-:W-:Y:S01]  /*9020*/  IMAD.MOV.U32 R9, RZ, RZ, R5 ;  /* 0x000000ffff097224 */ /* 0x000fe200078e0005 */
[----:B------:R-:W-:-:S02]  /*9030*/  SHF.R.U64 R158, R158, 0x3, RZ ;  /* 0x000000039e9e7819 */ /* 0x000fc400000012ff */
[----:B------:R-:W-:Y:S02]  /*9040*/  LOP3.LUT R164, R165, 0x380, RZ, 0xc0, !PT ;  /* 0x00000380a5a47812 */ /* 0x000fe400078ec0ff */
[----:B------:R-:W-:Y:S02]  /*9050*/  LOP3.LUT R166, R167, 0x380, RZ, 0xc0, !PT ;  /* 0x00000380a7a67812 */ /* 0x000fe400078ec0ff */
[----:B------:R-:W-:Y:S02]  /*9060*/  IADD3 R20, P6, R4, 0xc000, RZ ;  /* 0x0000c00004147810 */ /* 0x000fe40007fde0ff */
[----:B------:R-:W-:Y:S02]  /*9070*/  SHF.R.U64 R154, R154, 0x3, RZ ;  /* 0x000000039a9a7819 */ /* 0x000fe400000012ff */
[----:B------:R-:W-:Y:S02]  /*9080*/  SHF.R.U64 R160, R160, 0x3, RZ ;  /* 0x00000003a0a07819 */ /* 0x000fe400000012ff */
[----:B------:R-:W-:-:S02]  /*9090*/  SHF.R.U64 R162, R162, 0x3, RZ ;  /* 0x00000003a2a27819 */ /* 0x000fc400000012ff */
[----:B------:R-:W-:Y:S01]  /*90a0*/  LOP3.LUT R158, R158, R159, RZ, 0x3c, !PT ;  /* 0x0000009f9e9e7212 */ /* 0x000fe200078e3cff */
[----:B------:R-:W-:Y:S01]  /*90b0*/  IMAD.X R159, RZ, RZ, R5, P5 ;  /* 0x000000ffff9f7224 */ /* 0x000fe200028e0605 */
[----:B------:R-:W-:Y:S02]  /*90c0*/  SHF.R.U64 R164, R164, 0x3, RZ ;  /* 0x00000003a4a47819 */ /* 0x000fe400000012ff */
[----:B------:R-:W-:Y:S02]  /*90d0*/  SHF.R.U64 R166, R166, 0x3, RZ ;  /* 0x00000003a6a67819 */ /* 0x000fe400000012ff */
[----:B------:R-:W-:Y:S02]  /*90e0*/  LOP3.LUT R7, R20, 0x380, RZ, 0xc0, !PT ;  /* 0x0000038014077812 */ /* 0x000fe400078ec0ff */
[----:B------:R-:W-:Y:S02]  /*90f0*/  MOV R0, R8 ;  /* 0x0000000800007202 */ /* 0x000fe40000000f00 */
[----:B------:R-:W-:-:S02]  /*9100*/  F2FP.BF16.F32.PACK_AB R8, R25, R24 ;  /* 0x000000181908723e */ /* 0x000fc400000010ff */
[----:B------:R-:W-:Y:S02]  /*9110*/  F2FP.BF16.F32.PACK_AB R9, R27, R26 ;  /* 0x0000001a1b09723e */ /* 0x000fe400000010ff */
[----:B------:R-:W-:Y:S02]  /*9120*/  IADD3 R21, P5, R4, 0xc020, RZ ;  /* 0x0000c02004157810 */ /* 0x000fe40007fbe0ff */
[----:B------:R-:W-:Y:S01]  /*9130*/  LOP3.LUT R154, R154, R155, RZ, 0x3c, !PT ;  /* 0x0000009b9a9a7212 */ /* 0x000fe200078e3cff */
[--C-:B------:R-:W-:Y:S01]  /*9140*/  IMAD.X R155, RZ, RZ, R5.reuse, P3 ;  /* 0x000000ffff9b7224 */ /* 0x100fe200018e0605 */
[----:B------:R-:W-:Y:S01]  /*9150*/  LOP3.LUT R160, R160, R161, RZ, 0x3c, !PT ;  /* 0x000000a1a0a07212 */ /* 0x000fe200078e3cff */
[--C-:B------:R-:W-:Y:S01]  /*9160*/  IMAD.X R161, RZ, RZ, R5.reuse, P2 ;  /* 0x000000ffffa17224 */ /* 0x100fe200010e0605 */
[----:B------:R-:W-:Y:S01]  /*9170*/  LOP3.LUT R162, R162, R163, RZ, 0x3c, !PT ;  /* 0x000000a3a2a27212 */ /* 0x000fe200078e3cff */
[----:B------:R-:W-:Y:S01]  /*9180*/  IMAD.X R163, RZ, RZ, R5, P1 ;  /* 0x000000ffffa37224 */ /* 0x000fe200008e0605 */
[----:B------:R-:W-:Y:S01]  /*9190*/  LOP3.LUT R164, R164, R165, RZ, 0x3c, !PT ;  /* 0x000000a5a4a47212 */ /* 0x000fe200078e3cff */
[----:B------:R0:W-:Y:S01]  /*91a0*/  STSM.16.M88.4 [R0], R8 ;  /* 0x0000000800007844 */ /* 0x0001e20000000200 */
[----:B------:R-:W-:-:S02]  /*91b0*/  LOP3.LUT R166, R166, R167, RZ, 0x3c, !PT ;  /* 0x000000a7a6a67212 */ /* 0x000fc400078e3cff */
[----:B------:R-:W-:Y:S02]  /*91c0*/  SHF.R.U64 R7, R7, 0x3, RZ ;  /* 0x0000000307077819 */ /* 0x000fe400000012ff */
[C---:B------:R-:W-:Y:S02]  /*91d0*/  IADD3 R169, P3, R4.reuse, 0x8060, RZ ;  /* 0x0000806004a97810 */ /* 0x040fe40007f7e0ff */
[C---:B------:R-:W-:Y:S02]  /*91e0*/  IADD3 R165, P2, R4.reuse, 0xc040, RZ ;  /* 0x0000c04004a57810 */ /* 0x040fe40007f5e0ff */
[----:B------:R-:W-:Y:S02]  /*91f0*/  IADD3 R167, P1, R4, 0xc060, RZ ;  /* 0x0000c06004a77810 */ /* 0x000fe40007f3e0ff */
[----:B------:R-:W-:Y:S02]  /*9200*/  LOP3.LUT R4, R21, 0x380, RZ, 0xc0, !PT ;  /* 0x0000038015047812 */ /* 0x000fe400078ec0ff */
[----:B------:R-:W-:-:S02]  /*9210*/  MOV R173, R156 ;  /* 0x0000009c00ad7202 */ /* 0x000fc40000000f00 */
[----:B------:R-:W-:Y:S01]  /*9220*/  MOV R174, R158 ;  /* 0x0000009e00ae7202 */ /* 0x000fe20000000f00 */
[--C-:B0-----:R-:W-:Y:S01]  /*9230*/  IMAD.X R9, RZ, RZ, R5.reuse, P6 ;  /* 0x000000ffff097224 */ /* 0x101fe200030e0605 */
[----:B------:R-:W-:Y:S01]  /*9240*/  LOP3.LUT R8, R7, R20, RZ, 0x3c, !PT ;  /* 0x0000001407087212 */ /* 0x000fe200078e3cff */
[----:B------:R-:W-:Y:S01]  /*9250*/  IMAD.X R11, RZ, RZ, R5, P5 ;  /* 0x000000ffff0b7224 */ /* 0x000fe200028e0605 */
[----:B------:R-:W-:Y:S02]  /*9260*/  LOP3.LUT R20, R165, 0x380, RZ, 0xc0, !PT ;  /* 0x00000380a5147812 */ /* 0x000fe400078ec0ff */
[----:B------:R-:W-:Y:S02]  /*9270*/  LOP3.LUT R0, R167, 0x380, RZ, 0xc0, !PT ;  /* 0x00000380a7007812 */ /* 0x000fe400078ec0ff */
[----:B------:R-:W-:Y:S02]  /*9280*/  SHF.R.U64 R10, R4, 0x3, RZ ;  /* 0x00000003040a7819 */ /* 0x000fe400000012ff */
[----:B------:R-:W-:-:S02]  /*9290*/  SHF.R.U64 R20, R20, 0x3, RZ ;  /* 0x0000000314147819 */ /* 0x000fc400000012ff */
[----:B------:R-:W-:Y:S02]  /*92a0*/  SHF.R.U64 R4, R0, 0x3, RZ ;  /* 0x0000000300047819 */ /* 0x000fe400000012ff */
[----:B------:R-:W-:Y:S01]  /*92b0*/  LOP3.LUT R10, R10, R21, RZ, 0x3c, !PT ;  /* 0x000000150a0a7212 */ /* 0x000fe200078e3cff */
[----:B------:R-:W-:Y:S01]  /*92c0*/  IMAD.X R21, RZ, RZ, R5, P2 ;  /* 0x000000ffff157224 */ /* 0x000fe200010e0605 */
[----:B------:R-:W-:Y:S02]  /*92d0*/  MOV R12, R12 ;  /* 0x0000000c000c7202 */ /* 0x000fe40000000f00 */
[----:B------:R-:W-:Y:S02]  /*92e0*/  F2FP.BF16.F32.PACK_AB R156, R33, R32 ;  /* 0x00000020219c723e */ /* 0x000fe400000010ff */
[----:B------:R-:W-:Y:S02]  /*92f0*/  F2FP.BF16.F32.PACK_AB R157, R35, R34 ;  /* 0x00000022239d723e */ /* 0x000fe400000010ff */
[----:B------:R-:W-:-:S02]  /*9300*/  F2FP.BF16.F32.PACK_AB R158, R37, R36 ;  /* 0x00000024259e723e */ /* 0x000fc400000010ff */
[----:B------:R-:W-:Y:S02]  /*9310*/  F2FP.BF16.F32.PACK_AB R159, R39, R38 ;  /* 0x00000026279f723e */ /* 0x000fe400000010ff */
[----:B------:R-:W-:Y:S02]  /*9320*/  LOP3.LUT R168, R169, 0x380, RZ, 0xc0, !PT ;  /* 0x00000380a9a87812 */ /* 0x000fe400078ec0ff */
[----:B------:R-:W-:Y:S01]  /*9330*/  LOP3.LUT R20, R20, R165, RZ, 0x3c, !PT ;  /* 0x000000a514147212 */ /* 0x000fe200078e3cff */
[--C-:B------:R-:W-:Y:S01]  /*9340*/  IMAD.X R165, RZ, RZ, R5.reuse, P0 ;  /* 0x000000ffffa57224 */ /* 0x100fe200000e0605 */
[----:B------:R-:W-:Y:S01]  /*9350*/  LOP3.LUT R4, R4, R167, RZ, 0x3c, !PT ;  /* 0x000000a704047212 */ /* 0x000fe200078e3cff */
[----:B------:R-:W-:Y:S01]  /*9360*/  IMAD.X R167, RZ, RZ, R5, P4 ;  /* 0x000000ffffa77224 */ /* 0x000fe200020e0605 */
[----:B------:R-:W-:Y:S01]  /*9370*/  MOV R0, R8 ;  /* 0x0000000800007202 */ /* 0x000fe20000000f00 */
[----:B------:R0:W-:Y:S01]  /*9380*/  STSM.16.M88.4 [R12], R156 ;  /* 0x0000009c0c007844 */ /* 0x0001e20000000200 */
[----:B------:R-:W-:-:S02]  /*9390*/  MOV R7, R10 ;  /* 0x0000000a00077202 */ /* 0x000fc40000000f00 */
[----:B------:R-:W-:Y:S02]  /*93a0*/  SHF.R.U64 R168, R168, 0x3, RZ ;  /* 0x00000003a8a87819 */ /* 0x000fe400000012ff */
[----:B------:R-:W-:Y:S02]  /*93b0*/  MOV R176, R14 ;  /* 0x0000000e00b07202 */ /* 0x000fe40000000f00 */
[----:B------:R-:W-:Y:S02]  /*93c0*/  F2FP.BF16.F32.PACK_AB R8, R41, R40 ;  /* 0x000000282908723e */ /* 0x000fe400000010ff */
[----:B------:R-:W-:Y:S02]  /*93d0*/  F2FP.BF16.F32.PACK_AB R9, R43, R42 ;  /* 0x0000002a2b09723e */ /* 0x000fe400000010ff */
[----:B------:R-:W-:Y:S02]  /*93e0*/  F2FP.BF16.F32.PACK_AB R10, R45, R44 ;  /* 0x0000002c2d0a723e */ /* 0x000fe400000010ff */
[----:B------:R-:W-:-:S02]  /*93f0*/  F2FP.BF16.F32.PACK_AB R11, R47, R46 ;  /* 0x0000002e2f0b723e */ /* 0x000fc400000010ff */
[----:B------:R-:W-:Y:S02]  /*9400*/  MOV R177, R152 ;  /* 0x0000009800b17202 */ /* 0x000fe40000000f00 */
[----:B------:R-:W-:Y:S01]  /*9410*/  MOV R178, R154 ;  /* 0x0000009a00b27202 */ /* 0x000fe20000000f00 */
[----:B------:R1:W-:Y:S01]  /*9420*/  STSM.16.M88.4 [R176], R8 ;  /* 0x00000008b0007844 */ /* 0x0003e20000000200 */
[----:B0-----:R-:W-:Y:S02]  /*9430*/  F2FP.BF16.F32.PACK_AB R12, R49, R48 ;  /* 0x00000030310c723e */ /* 0x001fe400000010ff */
[----:B------:R-:W-:Y:S02]  /*9440*/  F2FP.BF16.F32.PACK_AB R13, R51, R50 ;  /* 0x00000032330d723e */ /* 0x000fe400000010ff */
[----:B------:R-:W-:Y:S02]  /*9450*/  F2FP.BF16.F32.PACK_AB R14, R53, R52 ;  /* 0x00000034350e723e */ /* 0x000fe400000010ff */
[----:B------:R-:W-:-:S02]  /*9460*/  F2FP.BF16.F32.PACK_AB R15, R55, R54 ;  /* 0x00000036370f723e */ /* 0x000fc400000010ff */
[----:B------:R-:W-:Y:S02]  /*9470*/  F2FP.BF16.F32.PACK_AB R152, R57, R56 ;  /* 0x000000383998723e */ /* 0x000fe400000010ff */
[----:B------:R-:W-:Y:S01]  /*9480*/  F2FP.BF16.F32.PACK_AB R153, R59, R58 ;  /* 0x0000003a3b99723e */ /* 0x000fe200000010ff */
[----:B------:R0:W-:Y:S01]  /*9490*/  STSM.16.M88.4 [R177], R12 ;  /* 0x0000000cb1007844 */ /* 0x0001e20000000200 */
[----:B------:R-:W-:Y:S02]  /*94a0*/  F2FP.BF16.F32.PACK_AB R154, R61, R60 ;  /* 0x0000003c3d9a723e */ /* 0x000fe400000010ff */
[----:B------:R-:W-:Y:S02]  /*94b0*/  F2FP.BF16.F32.PACK_AB R155, R63, R62 ;  /* 0x0000003e3f9b723e */ /* 0x000fe400000010ff */
[----:B------:R-:W-:Y:S02]  /*94c0*/  MOV R175, R160 ;  /* 0x000000a000af7202 */ /* 0x000fe40000000f00 */
[----:B------:R-:W-:Y:S01]  /*94d0*/  MOV R170, R162 ;  /* 0x000000a200aa7202 */ /* 0x000fe20000000f00 */
[----:B------:R2:W-:Y:S01]  /*94e0*/  STSM.16.M88.4 [R178], R152 ;  /* 0x00000098b2007844 */ /* 0x0005e20000000200 */
[----:B------:R-:W-:-:S02]  /*94f0*/  F2FP.BF16.F32.PACK_AB R156, R65, R64 ;  /* 0x00000040419c723e */ /* 0x000fc400000010ff */
[----:B------:R-:W-:Y:S02]  /*9500*/  F2FP.BF16.F32.PACK_AB R157, R67, R66 ;  /* 0x00000042439d723e */ /* 0x000fe400000010ff */
[----:B------:R-:W-:Y:S02]  /*9510*/  F2FP.BF16.F32.PACK_AB R158, R69, R68 ;  /* 0x00000044459e723e */ /* 0x000fe400000010ff */
[----:B------:R-:W-:Y:S02]  /*9520*/  F2FP.BF16.F32.PACK_AB R159, R71, R70 ;  /* 0x00000046479f723e */ /* 0x000fe400000010ff */
[----:B------:R-:W-:Y:S01]  /*9530*/  LOP3.LUT R168, R168, R169, RZ, 0x3c, !PT ;  /* 0x000000a9a8a87212 */ /* 0x000fe200078e3cff */
[--C-:B------:R-:W-:Y:S01]  /*9540*/  IMAD.X R169, RZ, RZ, R5.reuse, P3 ;  /* 0x000000ffffa97224 */ /* 0x100fe200018e0605 */
[----:B------:R-:W-:Y:S01]  /*9550*/  MOV R171, R164 ;  /* 0x000000a400ab7202 */ /* 0x000fe20000000f00 */
[----:B------:R3:W-:Y:S01]  /*9560*/  STSM.16.M88.4 [R173], R156 ;  /* 0x0000009cad007844 */ /* 0x0007e20000000200 */
[----:B------:R-:W-:Y:S01]  /*9570*/  MOV R172, R166 ;  /* 0x000000a600ac7202 */ /* 0x000fe20000000f00 */
[----:B------:R-:W-:Y:S01]  /*9580*/  IMAD.X R5, RZ, RZ, R5, P1 ;  /* 0x000000ffff057224 */ /* 0x000fe200008e0605 */
[----:B------:R-:W-:-:S02]  /*9590*/  F2FP.BF16.F32.PACK_AB R160, R73, R72 ;  /* 0x0000004849a0723e */ /* 0x000fc400000010ff */
[----:B------:R-:W-:Y:S02]  /*95a0*/  F2FP.BF16.F32.PACK_AB R161, R75, R74 ;  /* 0x0000004a4ba1723e */ /* 0x000fe400000010ff */
[----:B------:R-:W-:Y:S02]  /*95b0*/  F2FP.BF16.F32.PACK_AB R162, R77, R76 ;  /* 0x0000004c4da2723e */ /* 0x000fe400000010ff */
[----:B------:R-:W-:Y:S02]  /*95c0*/  F2FP.BF16.F32.PACK_AB R163, R79, R78 ;  /* 0x0000004e4fa3723e */ /* 0x000fe400000010ff */
[----:B------:R-:W-:Y:S02]  /*95d0*/  F2FP.BF16.F32.PACK_AB R164, R81, R80 ;  /* 0x0000005051a4723e */ /* 0x000fe400000010ff */
[----:B------:R-:W-:Y:S01]  /*95e0*/  F2FP.BF16.F32.PACK_AB R165, R83, R82 ;  /* 0x0000005253a5723e */ /* 0x000fe200000010ff */
[----:B------:R4:W-:Y:S01]  /*95f0*/  STSM.16.M88.4 [R174], R160 ;  /* 0x000000a0ae007844 */ /* 0x0009e20000000200 */
[----:B------:R-:W-:-:S02]  /*9600*/  F2FP.BF16.F32.PACK_AB R166, R85, R84 ;  /* 0x0000005455a6723e */ /* 0x000fc400000010ff */
[----:B------:R-:W-:Y:S02]  /*9610*/  F2FP.BF16.F32.PACK_AB R167, R87, R86 ;  /* 0x0000005657a7723e */ /* 0x000fe400000010ff */
[----:B-1----:R-:W-:Y:S02]  /*9620*/  F2FP.BF16.F32.PACK_AB R8, R89, R88 ;  /* 0x000000585908723e */ /* 0x002fe400000010ff */
[----:B------:R-:W-:Y:S01]  /*9630*/  F2FP.BF16.F32.PACK_AB R9, R91, R90 ;  /* 0x0000005a5b09723e */ /* 0x000fe200000010ff */
[----:B------:R-:W-:Y:S01]  /*9640*/  STSM.16.M88.4 [R175], R164 ;  /* 0x000000a4af007844 */ /* 0x000fe20000000200 */
[----:B------:R-:W-:Y:S02]  /*9650*/  F2FP.BF16.F32.PACK_AB R10, R93, R92 ;  /* 0x0000005c5d0a723e */ /* 0x000fe400000010ff */
[----:B------:R-:W-:Y:S02]  /*9660*/  F2FP.BF16.F32.PACK_AB R11, R95, R94 ;  /* 0x0000005e5f0b723e */ /* 0x000fe400000010ff */
[----:B0-----:R-:W-:-:S02]  /*9670*/  F2FP.BF16.F32.PACK_AB R12, R97, R96 ;  /* 0x00000060610c723e */ /* 0x001fc400000010ff */
[----:B------:R-:W-:Y:S01]  /*9680*/  F2FP.BF16.F32.PACK_AB R13, R99, R98 ;  /* 0x00000062630d723e */ /* 0x000fe200000010ff */
[----:B------:R0:W-:Y:S01]  /*9690*/  STSM.16.M88.4 [R170], R8 ;  /* 0x00000008aa007844 */ /* 0x0001e20000000200 */
[----:B------:R-:W-:Y:S02]  /*96a0*/  F2FP.BF16.F32.PACK_AB R14, R101, R100 ;  /* 0x00000064650e723e */ /* 0x000fe400000010ff */
[----:B------:R-:W-:Y:S02]  /*96b0*/  F2FP.BF16.F32.PACK_AB R15, R103, R102 ;  /* 0x00000066670f723e */ /* 0x000fe400000010ff */
[----:B--2---:R-:W-:Y:S02]  /*96c0*/  F2FP.BF16.F32.PACK_AB R152, R105, R104 ;  /* 0x000000686998723e */ /* 0x004fe400000010ff */
[----:B------:R-:W-:Y:S01]  /*96d0*/  F2FP.BF16.F32.PACK_AB R153, R107, R106 ;  /* 0x0000006a6b99723e */ /* 0x000fe200000010ff */
[----:B------:R1:W-:Y:S01]  /*96e0*/  STSM.16.M88.4 [R171], R12 ;  /* 0x0000000cab007844 */ /* 0x0003e20000000200 */
[----:B------:R-:W-:-:S02]  /*96f0*/  F2FP.BF16.F32.PACK_AB R154, R109, R108 ;  /* 0x0000006c6d9a723e */ /* 0x000fc400000010ff */
[----:B------:R-:W-:Y:S02]  /*9700*/  F2FP.BF16.F32.PACK_AB R155, R111, R110 ;  /* 0x0000006e6f9b723e */ /* 0x000fe400000010ff */
[----:B------:R-:W-:Y:S02]  /*9710*/  MOV R168, R168 ;  /* 0x000000a800a87202 */ /* 0x000fe40000000f00 */
[----:B---3--:R-:W-:Y:S01]  /*9720*/  F2FP.BF16.F32.PACK_AB R156, R113, R112 ;  /* 0x00000070719c723e */ /* 0x008fe200000010ff */
[----:B------:R2:W-:Y:S01]  /*9730*/  STSM.16.M88.4 [R172], R152 ;  /* 0x00000098ac007844 */ /* 0x0005e20000000200 */
[----:B------:R-:W-:Y:S02]  /*9740*/  F2FP.BF16.F32.PACK_AB R157, R115, R114 ;  /* 0x00000072739d723e */ /* 0x000fe400000010ff */
[----:B------:R-:W-:Y:S02]  /*9750*/  F2FP.BF16.F32.PACK_AB R158, R117, R116 ;  /* 0x00000074759e723e */ /* 0x000fe400000010ff */
[----:B------:R-:W-:-:S02]  /*9760*/  F2FP.BF16.F32.PACK_AB R159, R119, R118 ;  /* 0x00000076779f723e */ /* 0x000fc400000010ff */
[----:B----4-:R-:W-:Y:S02]  /*9770*/  F2FP.BF16.F32.PACK_AB R160, R121, R120 ;  /* 0x0000007879a0723e */ /* 0x010fe400000010ff */
[----:B------:R-:W-:Y:S01]  /*9780*/  F2FP.BF16.F32.PACK_AB R161, R123, R122 ;  /* 0x0000007a7ba1723e */ /* 0x000fe200000010ff */
[----:B------:R3:W-:Y:S01]  /*9790*/  STSM.16.M88.4 [R168], R156 ;  /* 0x0000009ca8007844 */ /* 0x0007e20000000200 */
[----:B------:R-:W-:Y:S02]  /*97a0*/  F2FP.BF16.F32.PACK_AB R162, R125, R124 ;  /* 0x0000007c7da2723e */ /* 0x000fe400000010ff */
[----:B------:R-:W-:Y:S02]  /*97b0*/  F2FP.BF16.F32.PACK_AB R163, R127, R126 ;  /* 0x0000007e7fa3723e */ /* 0x000fe400000010ff */
[----:B0-----:R-:W-:Y:S02]  /*97c0*/  F2FP.BF16.F32.PACK_AB R8, R129, R128 ;  /* 0x000000808108723e */ /* 0x001fe400000010ff */
[----:B------:R-:W-:Y:S01]  /*97d0*/  F2FP.BF16.F32.PACK_AB R9, R131, R130 ;  /* 0x000000828309723e */ /* 0x000fe200000010ff */
[----:B------:R-:W-:Y:S01]  /*97e0*/  STSM.16.M88.4 [R0], R160 ;  /* 0x000000a000007844 */ /* 0x000fe20000000200 */
[----:B------:R-:W-:-:S02]  /*97f0*/  F2FP.BF16.F32.PACK_AB R10, R133, R132 ;  /* 0x00000084850a723e */ /* 0x000fc400000010ff */
[----:B------:R-:W-:Y:S02]  /*9800*/  F2FP.BF16.F32.PACK_AB R11, R135, R134 ;  /* 0x00000086870b723e */ /* 0x000fe400000010ff */
[----:B------:R-:W-:Y:S02]  /*9810*/  MOV R20, R20 ;  /* 0x0000001400147202 */ /* 0x000fe40000000f00 */
[----:B-1----:R-:W-:Y:S01]  /*9820*/  F2FP.BF16.F32.PACK_AB R12, R137, R136 ;  /* 0x00000088890c723e */ /* 0x002fe200000010ff */
[----:B------:R0:W-:Y:S01]  /*9830*/  STSM.16.M88.4 [R7], R8 ;  /* 0x0000000807007844 */ /* 0x0001e20000000200 */
[----:B------:R-:W-:Y:S02]  /*9840*/  F2FP.BF16.F32.PACK_AB R13, R139, R138 ;  /* 0x0000008a8b0d723e */ /* 0x000fe400000010ff */
[----:B------:R-:W-:Y:S02]  /*9850*/  F2FP.BF16.F32.PACK_AB R14, R141, R140 ;  /* 0x0000008c8d0e723e */ /* 0x000fe400000010ff */
[----:B------:R-:W-:-:S02]  /*9860*/  F2FP.BF16.F32.PACK_AB R15, R143, R142 ;  /* 0x0000008e8f0f723e */ /* 0x000fc400000010ff */
[----:B------:R-:W-:Y:S01]  /*9870*/  MOV R21, R4 ;  /* 0x0000000400157202 */ /* 0x000fe20000000f00 */
[----:B------:R-:W-:Y:S01]  /*9880*/  IMAD.U32 R4, RZ, RZ, UR9 ;  /* 0x00000009ff047e24 */ /* 0x000fe2000f8e00ff */
[----:B--2---:R-:W-:Y:S01]  /*9890*/  F2FP.BF16.F32.PACK_AB R152, R145, R144 ;  /* 0x000000909198723e */ /* 0x004fe200000010ff */
[----:B------:R1:W-:Y:S01]  /*98a0*/  STSM.16.M88.4 [R20], R12 ;  /* 0x0000000c14007844 */ /* 0x0003e20000000200 */
[----:B------:R-:W-:Y:S01]  /*98b0*/  F2FP.BF16.F32.PACK_AB R153, R147, R146 ;  /* 0x000000929399723e */ /* 0x000fe200000010ff */
[----:B------:R-:W-:Y:S01]  /*98c0*/  IMAD.U32 R5, RZ, RZ, UR12 ;  /* 0x0000000cff057e24 */ /* 0x000fe2000f8e00ff */
[----:B------:R-:W-:Y:S01]  /*98d0*/  F2FP.BF16.F32.PACK_AB R154, R149, R148 ;  /* 0x00000094959a723e */ /* 0x000fe200000010ff */
[----:B------:R-:W-:Y:S01]  /*98e0*/  ULDC.64 UR12, c[0x0][0xc08] ;  /* 0x00030200000c7ab9 */ /* 0x000fe20000000a00 */
[----:B------:R-:W-:Y:S02]  /*98f0*/  F2FP.BF16.F32.PACK_AB R155, R151, R150 ;  /* 0x00000096979b723e */ /* 0x000fe400000010ff */
[----:B------:R-:W-:-:S03]  /*9900*/  ISETP.NE.U32.AND P0, PT, RZ, UR14, PT ;  /* 0x0000000eff007c0c */ /* 0x000fc6000bf05070 */
[----:B------:R2:W-:Y:S01]  /*9910*/  STSM.16.M88.4 [R21], R152 ;  /* 0x0000009815007844 */ /* 0x0005e20000000200 */
[----:B------:R-:W-:Y:S01]  /*9920*/  BAR.SYNC.DEFER_BLOCKING 0x1, 0x100 ;  /* 0x0044000000007b1d */ /* 0x000fe20000010000 */
[----:B------:R-:W-:Y:S01]  /*9930*/  ISETP.NE.AND.EX P0, PT, RZ, UR15, PT, P0 ;  /* 0x0000000fff007c0c */ /* 0x000fe2000bf05300 */
[----:B------:R-:W-:-:S04]  /*9940*/  UISETP.NE.U32.AND UP0, UPT, UR12, URZ, UPT ;  /* 0x0000003f0c00728c */ /* 0x000fc8000bf05070 */
[----:B------:R-:W-:-:S08]  /*9950*/  UISETP.NE.AND.EX UP0, UPT, UR13, URZ, UPT, UP0 ;  /* 0x0000003f0d00728c */ /* 0x000fd0000bf05300 */
[----:B---3--:R-:W3:Y:S03]  /*9960*/  @P0 LDG.E R156, desc[UR38][R4.64] ;  /* 0x00000026049c0981 */ /* 0x008ee6000c1e1900 */
[----:B------:R-:W-:Y:S01]  /*9970*/  @UP0 UIADD3 UR12, UP1, UR4, UR12, URZ ;  /* 0x0000000c040c0290 */ /* 0x000fe2000ff3e03f */
[----:B------:R-:W-:Y:S02]  /*9980*/  PLOP3.LUT P4, PT, PT, PT, UP0, 0x80, 0x0 ;  /* 0x000000000000781c */ /* 0x000fe40003f8f008 */
[----:B------:R-:W-:Y:S01]  /*9990*/  ULDC UR4, c[0x0][0xad4] ;  /* 0x0002b50000047ab9 */ /* 0x000fe20000000800 */
[----:B------:R-:W-:Y:S02]  /*99a0*/  @UP0 UIADD3.X UR13, UR16, UR13, URZ, UP1, !UPT ;  /* 0x0000000d100d0290 */ /* 0x000fe40008ffe43f */
[----:B0-----:R-:W-:-:S04]  /*99b0*/  IMAD.U32 R8, RZ, RZ, UR12 ;  /* 0x0000000cff087e24 */ /* 0x001fc8000f8e00ff */
[----:B------:R-:W-:-:S05]  /*99c0*/  IMAD.U32 R9, RZ, RZ, UR13 ;  /* 0x0000000dff097e24 */ /* 0x000fca000f8e00ff */
[----:B------:R0:W4:Y:S01]  /*99d0*/  @P4 LDG.E R0, desc[UR38][R8.64] ;  /* 0x0000002608004981 */ /* 0x000122000c1e1900 */
[----:B------:R-:W-:Y:S01]  /*99e0*/  UISETP.NE.AND UP0, UPT, UR41, URZ, UPT ;  /* 0x0000003f2900728c */ /* 0x000fe2000bf05270 */
[----:B-1----:R-:W-:Y:S01]  /*99f0*/  VIADD R12, R16, UR43 ;  /* 0x0000002b100c7c36 */ /* 0x002fe20008000000 */
[----:B------:R-:W-:Y:S02]  /*9a00*/  UISETP.NE.AND UP1, UPT, UR20, 0x1, UPT ;  /* 0x000000011400788c */ /* 0x000fe4000bf25270 */
[----:B------:R-:W-:Y:S01]  /*9a10*/  USEL UR4, UR41, UR4, UP0 ;  /* 0x0000000429047287 */ /* 0x000fe20008000000 */
[----:B------:R-:W-:Y:S01]  /*9a20*/  IMAD.MOV.U32 R7, RZ, RZ, R12 ;  /* 0x000000ffff077224 */ /* 0x000fe200078e000c */
[----:B------:R-:W-:Y:S01]  /*9a30*/  UMOV UR21, 0x9b8 ;  /* 0x000009b800157882 */ /* 0x000fe20000000000 */
[----:B------:R-:W-:Y:S01]  /*9a40*/  UISETP.NE.U32.AND UP0, UPT, UR14, URZ, UPT ;  /* 0x0000003f0e00728c */ /* 0x000fe2000bf05070 */
[----:B------:R-:W-:Y:S01]  /*9a50*/  PLOP3.LUT P1, PT, PT, PT, UP1, 0x80, 0x0 ;  /* 0x000000000000781c */ /* 0x000fe20003f2f018 */
[----:B------:R-:W-:-:S02]  /*9a60*/  UISETP.GT.AND UP2, UPT, UR4, 0x1, UPT ;  /* 0x000000010400788c */ /* 0x000fc4000bf44270 */
[----:B------:R-:W-:Y:S02]  /*9a70*/  UISETP.NE.AND.EX UP0, UPT, UR15, URZ, UPT, UP0 ;  /* 0x0000003f0f00728c */ /* 0x000fe4000bf05300 */
[----:B------:R-:W-:Y:S01]  /*9a80*/  USEL UR21, UR21, 0x978, UP2 ;  /* 0x0000097815157887 */ /* 0x000fe20009000000 */
[----:B------:R-:W-:Y:S01]  /*9a90*/  UMOV UR4, URZ ;  /* 0x0000003f00047c82 */ /* 0x000fe20008000000 */
[----:B------:R-:W-:Y:S01]  /*9aa0*/  USEL UR46, UR46, URZ, !UP0 ;  /* 0x0000003f2e2e7287 */ /* 0x000fe2000c000000 */
[----:B------:R-:W-:Y:S01]  /*9ab0*/  @UP1 ULDC UR23, c[0x0][0xbec] ;  /* 0x0002fb0000171ab9 */ /* 0x000fe20000000800 */
[----:B------:R-:W-:-:S04]  /*9ac0*/  USEL UR9, UR42, URZ, UP2 ;  /* 0x0000003f2a097287 */ /* 0x000fc80009000000 */
[----:B0-----:R-:W-:Y:S01]  /*9ad0*/  @P1 IMAD.HI.U32 R8, R12, UR23, RZ ;  /* 0x000000170c081c27 */ /* 0x001fe2000f8e00ff */
[----:B------:R-:W-:Y:S01]  /*9ae0*/  USEL UR45, UR45, URZ, !UP0 ;  /* 0x0000003f2d2d7287 */ /* 0x000fe2000c000000 */
[----:B------:R-:W-:Y:S02]  /*9af0*/  @UP1 ULDC UR26, c[0x0][0xbf0] ;  /* 0x0002fc00001a1ab9 */ /* 0x000fe40000000800 */
[----:B------:R-:W-:Y:S01]  /*9b00*/  ULDC.64 UR16, c[0x0][UR21+0x220] ;  /* 0x0000880015107abb */ /* 0x000fe20008000a00 */
[----:B------:R-:W-:Y:S01]  /*9b10*/  ULDC.64 UR14, c[0x0][UR21+0x218] ;  /* 0x00008600150e7abb */ /* 0x000fe20008000a00 */
[----:B------:R-:W-:Y:S01]  /*9b20*/  ULDC.64 UR18, c[0x0][UR21+0x228] ;  /* 0x00008a0015127abb */ /* 0x000fe20008000a00 */
[----:B------:R-:W-:Y:S01]  /*9b30*/  UIMAD UR17, UR17, UR46, URZ ;  /* 0x0000002e111172a4 */ /* 0x000fe2000f8e023f */
[----:B------:R-:W-:Y:S01]  /*9b40*/  @P1 SHF.R.U32.HI R7, RZ, UR26, R8 ;  /* 0x0000001aff071c19 */ /* 0x000fe20008011608 */
[----:B------:R-:W-:Y:S02]  /*9b50*/  UIMAD.WIDE.U32 UR12, UR14, UR44, URZ ;  /* 0x0000002c0e0c72a5 */ /* 0x000fe4000f8e003f */
[----:B------:R-:W-:Y:S01]  /*9b60*/  UIMAD UR22, UR15, UR44, URZ ;  /* 0x0000002c0f1672a4 */ /* 0x000fe2000f8e023f */
[--C-:B------:R-:W-:Y:S01]  /*9b70*/  SHF.R.S32.HI R9, RZ, 0x1f, R7.reuse ;  /* 0x0000001fff097819 */ /* 0x100fe20000011407 */
[----:B------:R-:W-:Y:S01]  /*9b80*/  UIMAD.WIDE.U32 UR24, UR18, UR9, URZ ;  /* 0x00000009121872a5 */ /* 0x000fe2000f8e003f */
[----:B------:R-:W-:Y:S01]  /*9b90*/  IMAD.MOV R11, RZ, RZ, -R7 ;  /* 0x000000ffff0b7224 */ /* 0x000fe200078e0a07 */
[----:B------:R-:W-:-:S02]  /*9ba0*/  UIMAD UR9, UR19, UR9, URZ ;  /* 0x00000009130972a4 */ /* 0x000fc4000f8e023f */
[----:B------:R-:W-:Y:S01]  /*9bb0*/  UIMAD.WIDE.U32 UR14, UR16, UR46, URZ ;  /* 0x0000002e100e72a5 */ /* 0x000fe2000f8e003f */
[----:B------:R-:W-:Y:S01]  /*9bc0*/  IMAD R11, R11, UR20, R12 ;  /* 0x000000140b0b7c24 */ /* 0x000fe2000f8e020c */
[----:B------:R-:W-:Y:S01]  /*9bd0*/  UIMAD UR17, UR16, UR45, UR17 ;  /* 0x0000002d101172a4 */ /* 0x000fe2000f8e0211 */
[----:B------:R-:W-:Y:S01]  /*9be0*/  IMAD.U32 R8, RZ, RZ, UR24 ;  /* 0x00000018ff087e24 */ /* 0x000fe2000f8e00ff */
[----:B------:R-:W-:Y:S02]  /*9bf0*/  UIADD3 UR22, UR13, UR22, URZ ;  /* 0x000000160d167290 */ /* 0x000fe4000fffe03f */
[----:B------:R-:W-:Y:S02]  /*9c00*/  UIADD3 UR13, UR25, UR9, URZ ;  /* 0x00000009190d7290 */ /* 0x000fe4000fffe03f */
[----:B------:R-:W-:-:S04]  /*9c10*/  UIADD3 UR9, UR15, UR17, URZ ;  /* 0x000000110f097290 */ /* 0x000fc8000fffe03f */
[----:B------:R-:W-:Y:S01]  /*9c20*/  IMAD.U32 R14, RZ, RZ, UR13 ;  /* 0x0000000dff0e7e24 */ /* 0x000fe2000f8e00ff */
[----:B---3--:R-:W-:-:S13]  /*9c30*/  @P0 R2UR UR4, R156 ;  /* 0x000000009c0402ca */ /* 0x008fda00000e0000 */
        /* <DEDUP_REMOVED lines=10> */
[----:B------:R-:W-:Y:S01]  /*9ce0*/  IADD3.X R9, R9, UR9, R14, P2, P3 ;  /* 0x0000000909097c10 */ /* 0x000fe200097e640e */
[----:B------:R-:W-:Y:S01]  /*9cf0*/  ULDC UR9, c[0x0][0xa88] ;  /* 0x0002a20000097ab9 */ /* 0x000fe20000000800 */
[----:B------:R-:W-:Y:S01]  /*9d00*/  IMAD R7, R7, UR12, R10 ;  /* 0x0000000c07077c24 */ /* 0x000fe2000f8e020a */
[----:B----4-:R-:W-:Y:S01]  /*9d10*/  @P4 R2UR UR9, R0 ;  /* 0x00000000000942ca */ /* 0x010fe200000e0000 */
[----:B------:R-:W-:-:S04]  /*9d20*/  IMAD.WIDE.U32 R8, R11, UR12, R8 ;  /* 0x0000000c0b087c25 */ /* 0x000fc8000f8e0008 */
[----:B------:R-:W-:Y:S01]  /*9d30*/  IMAD.IADD R7, R9, 0x1, R7 ;  /* 0x0000000109077824 */ /* 0x000fe200078e0207 */
[----:B------:R-:W-:-:S04]  /*9d40*/  LEA R10, P2, R8, UR14, 0x2 ;  /* 0x0000000e080a7c11 */ /* 0x000fc8000f8410ff */
[----:B------:R-:W-:Y:S01]  /*9d50*/  LEA.HI.X R7, R8, UR15, R7, 0x2, P2 ;  /* 0x0000000f08077c11 */ /* 0x000fe200090f1407 */
[----:B--2---:R-:W-:Y:S08]  /*9d60*/  @P4 BRA `(.L_x_4633) ;  /* 0x0000000000184947 */ /* 0x004ff00003800000 */
[----:B------:R-:W-:Y:S05]  /*9d70*/  @!P0 BRA `(.L_x_4633) ;  /* 0x0000000000148947 */ /* 0x000fea0003800000 */
[----:B------:R-:W2:Y:S04]  /*9d80*/  LDG.E R8, desc[UR38][R4.64] ;  /* 0x0000002604087981 */ /* 0x000ea8000c1e1900 */
[----:B------:R-:W3:Y:S01]  /*9d90*/  LDG.E R0, desc[UR38][R4.64+0x4] ;  /* 0x0000042604007981 */ /* 0x000ee2000c1e1900 */
[----:B--2---:R-:W-:Y:S02]  /*9da0*/  R2UR UR12, R8 ;  /* 0x00000000080c72ca */ /* 0x004fe400000e0000 */
[----:B---3--:R-:W-:-:S13]  /*9db0*/  R2UR UR9, R0 ;  /* 0x00000000000972ca */ /* 0x008fda00000e0000 */
[----:B------:R-:W-:-:S12]  /*9dc0*/  UIADD3 UR9, -UR12, UR9, URZ ;  /* 0x000000090c097290 */ /* 0x000fd8000fffe13f */
.L_x_4633:
        /* <DEDUP_REMOVED lines=35> */
[----:B------:R-:W-:Y:S01]  /*a000*/  IMAD.X R25, RZ, RZ, R5, P2 ;  /* 0x000000ffff197224 */ /* 0x000fe200010e0605 */
[----:B------:R-:W-:Y:S02]  /*a010*/  IADD3 R49, P2, R4, 0x9000, RZ ;  /* 0x0000900004317810 */ /* 0x000fe40007f5e0ff */
[----:B------:R-:W-:Y:S02]  /*a020*/  LOP3.LUT R12, R13, 0x380, RZ, 0xc0, !PT ;  /* 0x000003800d0c7812 */ /* 0x000fe400078ec0ff */
[----:B------:R-:W-:Y:S01]  /*a030*/  LOP3.LUT R48, R49, 0x380, RZ, 0xc0, !PT ;  /* 0x0000038031307812 */ /* 0x000fe200078ec0ff */
[----:B------:R-:W-:Y:S01]  /*a040*/  UIMAD UR12, UR4, UR15, UR12 ;  /* 0x0000000f040c72a4 */ /* 0x000fe2000f8e020c */
[----:B------:R-:W-:Y:S01]  /*a050*/  SHF.R.U64 R8, R8, 0x3, RZ ;  /* 0x0000000308087819 */ /* 0x000fe200000012ff */
[----:B------:R-:W-:Y:S01]  /*a060*/  UIMAD.WIDE.U32 UR10, UR4, UR14, URZ ;  /* 0x0000000e040a72a5 */ /* 0x000fe2000f8e003f */
[----:B------:R-:W-:Y:S01]  /*a070*/  SHF.R.U64 R48, R48, 0x3, RZ ;  /* 0x0000000330307819 */ /* 0x000fe200000012ff */
[----:B------:R-:W5:Y:S01]  /*a080*/  LD.E.128 R24, desc[UR38][R24.64] ;  /* 0x0000002618187980 */ /* 0x000f62000c101d00 */
[----:B------:R-:W-:-:S02]  /*a090*/  SHF.R.U64 R12, R12, 0x3, RZ ;  /* 0x000000030c0c7819 */ /* 0x000fc400000012ff */
[----:B------:R-:W-:Y:S01]  /*a0a0*/  LOP3.LUT R8, R8, R9, RZ, 0x3c, !PT ;  /* 0x0000000908087212 */ /* 0x000fe200078e3cff */
[----:B------:R-:W-:Y:S01]  /*a0b0*/  UIADD3 UR11, UR11, UR12, URZ ;  /* 0x0000000c0b0b7290 */ /* 0x000fe2000fffe03f */
[----:B------:R-:W-:Y:S01]  /*a0c0*/  LOP3.LUT R48, R48, R49, RZ, 0x3c, !PT ;  /* 0x0000003130307212 */ /* 0x000fe200078e3cff */
[--C-:B------:R-:W-:Y:S01]  /*a0d0*/  IMAD.X R49, RZ, RZ, R5.reuse, P2 ;  /* 0x000000ffff317224 */ /* 0x100fe200010e0605 */
[----:B------:R-:W-:Y:S01]  /*a0e0*/  IADD3 R6, P2, R4, 0xf000, RZ ;  /* 0x0000f00004067810 */ /* 0x000fe20007f5e0ff */
[--C-:B------:R-:W-:Y:S01]  /*a0f0*/  IMAD.X R9, RZ, RZ, R5.reuse, P4 ;  /* 0x000000ffff097224 */ /* 0x100fe200020e0605 */
[----:B------:R-:W-:Y:S01]  /*a100*/  LOP3.LUT R12, R12, R13, RZ, 0x3c, !PT ;  /* 0x0000000d0c0c7212 */ /* 0x000fe200078e3cff */
[----:B------:R-:W-:Y:S01]  /*a110*/  IMAD.X R13, RZ, RZ, R5, P3 ;  /* 0x000000ffff0d7224 */ /* 0x000fe200018e0605 */
[----:B------:R-:W-:Y:S01]  /*a120*/  LOP3.LUT R3, R6, 0x380, RZ, 0xc0, !PT ;  /* 0x0000038006037812 */ /* 0x000fe200078ec0ff */
[----:B------:R-:W-:Y:S01]  /*a130*/  ULDC.64 UR12, c[0x0][0xae8] ;  /* 0x0002ba00000c7ab9 */ /* 0x000fe20000000a00 */
[----:B------:R-:W-:-:S02]  /*a140*/  IADD3 R29, P0, R4, 0x4000, RZ ;  /* 0x00004000041d7810 */ /* 0x000fc40007f1e0ff */
[C---:B------:R-:W-:Y:S02]  /*a150*/  IADD3 R33, P6, R4.reuse, 0x5000, RZ ;  /* 0x0000500004217810 */ /* 0x040fe40007fde0ff */
[C---:B------:R-:W-:Y:S01]  /*a160*/  IADD3 R37, P5, R4.reuse, 0x6000, RZ ;  /* 0x0000600004257810 */ /* 0x040fe20007fbe0ff */
[----:B------:R-:W-:Y:S01]  /*a170*/  USHF.R.S32.HI UR4, URZ, 0x1f, UR46 ;  /* 0x0000001f3f047899 */ /* 0x000fe2000801142e */
[----:B------:R-:W-:Y:S01]  /*a180*/  SHF.R.U64 R3, R3, 0x3, RZ ;  /* 0x0000000303037819 */ /* 0x000fe200000012ff */
[----:B------:R-:W-:Y:S01]  /*a190*/  UIMAD.WIDE.U32 UR10, UR44, UR12, UR10 ;  /* 0x0000000c2c0a72a5 */ /* 0x000fe2000f8e000a */
[----:B------:R-:W-:Y:S01]  /*a1a0*/  IADD3 R41, P4, R4, 0x7000, RZ ;  /* 0x0000700004297810 */ /* 0x000fe20007f9e0ff */
[----:B------:R-:W-:Y:S01]  /*a1b0*/  @UP1 ULDC UR14, c[0x0][0xbec] ;  /* 0x0002fb00000e1ab9 */ /* 0x000fe20000000800 */
[----:B------:R-:W-:Y:S01]  /*a1c0*/  LOP3.LUT R72, R3, R6, RZ, 0x3c, !PT ;  /* 0x0000000603487212 */ /* 0x000fe200078e3cff */
[----:B------:R-:W-:Y:S01]  /*a1d0*/  IMAD R3, R20, 0x20, R81 ;  /* 0x0000002014037824 */ /* 0x000fe200078e0251 */
[----:B------:R-:W-:Y:S01]  /*a1e0*/  IADD3 R45, P3, R4, 0x8000, RZ ;  /* 0x00008000042d7810 */ /* 0x000fe20007f7e0ff */
[----:B------:R-:W-:Y:S01]  /*a1f0*/  UIMAD UR11, UR44, UR13, UR11 ;  /* 0x0000000d2c0b72a4 */ /* 0x000fe2000f8e020b */
[----:B------:R-:W-:Y:S01]  /*a200*/  LOP3.LUT R28, R29, 0x380, RZ, 0xc0, !PT ;  /* 0x000003801d1c7812 */ /* 0x000fe200078ec0ff */
[----:B------:R-:W-:Y:S01]  /*a210*/  VIADD R78, R3, UR43 ;  /* 0x0000002b034e7c36 */ /* 0x000fe20008000000 */
[----:B------:R-:W-:Y:S01]  /*a220*/  LOP3.LUT R32, R33, 0x380, RZ, 0xc0, !PT ;  /* 0x0000038021207812 */ /* 0x000fe200078ec0ff */
[----:B------:R-:W-:Y:S01]  /*a230*/  ULDC.64 UR12, c[0x0][0xaf0] ;  /* 0x0002bc00000c7ab9 */ /* 0x000fe20000000a00 */
[----:B------:R-:W-:Y:S01]  /*a240*/  LOP3.LUT R36, R37, 0x380, RZ, 0xc0, !PT ;  /* 0x0000038025247812 */ /* 0x000fe200078ec0ff */
[--C-:B------:R-:W-:Y:S01]  /*a250*/  IMAD.X R73, RZ, RZ, R5.reuse, P2 ;  /* 0x000000ffff497224 */ /* 0x100fe200010e0605 */
[----:B------:R-:W-:Y:S01]  /*a260*/  LOP3.LUT R40, R41, 0x380, RZ, 0xc0, !PT ;  /* 0x0000038029287812 */ /* 0x000fe200078ec0ff */
[----:B------:R-:W5:Y:S01]  /*a270*/  LD.E.128 R8, desc[UR38][R8.64] ;  /* 0x0000002608087980 */ /* 0x000f62000c101d00 */
[----:B------:R-:W-:Y:S01]  /*a280*/  LOP3.LUT R44, R45, 0x380, RZ, 0xc0, !PT ;  /* 0x000003802d2c7812 */ /* 0x000fe200078ec0ff */
[----:B------:R-:W-:Y:S01]  /*a290*/  UIMAD UR4, UR4, UR12, URZ ;  /* 0x0000000c040472a4 */ /* 0x000fe2000f8e023f */
[----:B------:R-:W-:Y:S01]  /*a2a0*/  SHF.R.U64 R28, R28, 0x3, RZ ;  /* 0x000000031c1c7819 */ /* 0x000fe200000012ff */
[----:B------:R-:W-:Y:S01]  /*a2b0*/  @P1 IMAD.HI.U32 R20, R78, UR14, RZ ;  /* 0x0000000e4e141c27 */ /* 0x000fe2000f8e00ff */
[----:B------:R-:W-:Y:S01]  /*a2c0*/  SHF.R.U64 R32, R32, 0x3, RZ ;  /* 0x0000000320207819 */ /* 0x000fe200000012ff */
[----:B------:R-:W-:Y:S01]  /*a2d0*/  UIMAD.WIDE.U32 UR10, UR46, UR12, UR10 ;  /* 0x0000000c2e0a72a5 */ /* 0x000fe2000f8e000a */
[----:B------:R-:W-:Y:S01]  /*a2e0*/  SHF.R.U64 R36, R36, 0x3, RZ ;  /* 0x0000000324247819 */ /* 0x000fe200000012ff */
[----:B------:R-:W-:Y:S01]  /*a2f0*/  IMAD.MOV.U32 R3, RZ, RZ, R78 ;  /* 0x000000ffff037224 */ /* 0x000fe200078e004e */
[----:B------:R-:W-:Y:S01]  /*a300*/  SHF.R.U64 R40, R40, 0x3, RZ ;  /* 0x0000000328287819 */ /* 0x000fe200000012ff */
[----:B------:R-:W-:Y:S01]  /*a310*/  @UP1 ULDC UR12, c[0x0][0xbf0] ;  /* 0x0002fc00000c1ab9 */ /* 0x000fe20000000800 */
[----:B------:R-:W-:Y:S01]  /*a320*/  SHF.R.U64 R44, R44, 0x3, RZ ;  /* 0x000000032c2c7819 */ /* 0x000fe200000012ff */
[----:B------:R-:W-:Y:S01]  /*a330*/  UIMAD UR4, UR46, UR13, UR4 ;  /* 0x0000000d2e0472a4 */ /* 0x000fe2000f8e0204 */
        /* <DEDUP_REMOVED lines=10> */
[----:B------:R-:W-:Y:S01]  /*a3e0*/  @P1 SHF.R.U32.HI R3, RZ, UR12, R20 ;  /* 0x0000000cff031c19 */ /* 0x000fe20008011614 */
[----:B------:R-:W-:Y:S01]  /*a3f0*/  UIADD3 UR4, UR11, UR4, URZ ;  /* 0x000000040b047290 */ /* 0x000fe2000fffe03f */
[C---:B------:R-:W-:Y:S01]  /*a400*/  IADD3 R53, P0, R4.reuse, 0xa000, RZ ;  /* 0x0000a00004357810 */ /* 0x040fe20007f1e0ff */
[----:B------:R-:W-:Y:S01]  /*a410*/  IMAD.U32 R21, RZ, RZ, UR11 ;  /* 0x0000000bff157e24 */ /* 0x000fe2000f8e00ff */
[C---:B------:R-:W-:Y:S01]  /*a420*/  IADD3 R57, P6, R4.reuse, 0xb000, RZ ;  /* 0x0000b00004397810 */ /* 0x040fe20007fde0ff */
[----:B------:R-:W5:Y:S01]  /*a430*/  LD.E.128 R12, desc[UR38][R12.64] ;  /* 0x000000260c0c7980 */ /* 0x000f62000c101d00 */
[----:B------:R-:W-:-:S02]  /*a440*/  IADD3 R61, P5, R4, 0xc000, RZ ;  /* 0x0000c000043d7810 */ /* 0x000fc40007fbe0ff */
[C---:B------:R-:W-:Y:S01]  /*a450*/  IADD3 R65, P4, R4.reuse, 0xd000, RZ ;  /* 0x0000d00004417810 */ /* 0x040fe20007f9e0ff */
[----:B------:R-:W5:Y:S01]  /*a460*/  LD.E.128 R28, desc[UR38][R28.64] ;  /* 0x000000261c1c7980 */ /* 0x000f62000c101d00 */
[----:B------:R-:W-:Y:S01]  /*a470*/  IADD3 R69, P3, R4, 0xe000, RZ ;  /* 0x0000e00004457810 */ /* 0x000fe20007f7e0ff */
[--C-:B------:R-:W-:Y:S01]  /*a480*/  IMAD.MOV R77, RZ, RZ, -R3.reuse ;  /* 0x000000ffff4d7224 */ /* 0x100fe200078e0a03 */
[----:B------:R-:W-:Y:S01]  /*a490*/  SHF.R.S32.HI R76, RZ, 0x1f, R3 ;  /* 0x0000001fff4c7819 */ /* 0x000fe20000011403 */
[----:B------:R-:W-:Y:S01]  /*a4a0*/  IMAD.U32 R20, RZ, RZ, UR10 ;  /* 0x0000000aff147e24 */ /* 0x000fe2000f8e00ff */
[----:B------:R-:W-:Y:S01]  /*a4b0*/  LOP3.LUT R52, R53, 0x380, RZ, 0xc0, !PT ;  /* 0x0000038035347812 */ /* 0x000fe200078ec0ff */
[----:B------:R-:W-:Y:S01]  /*a4c0*/  ULDC.64 UR10, c[0x0][0xae0] ;  /* 0x0002b800000a7ab9 */ /* 0x000fe20000000a00 */
[----:B------:R-:W-:Y:S01]  /*a4d0*/  LOP3.LUT R56, R57, 0x380, RZ, 0xc0, !PT ;  /* 0x0000038039387812 */ /* 0x000fe200078ec0ff */
[----:B------:R-:W5:Y:S01]  /*a4e0*/  LD.E.128 R32, desc[UR38][R32.64] ;  /* 0x0000002620207980 */ /* 0x000f62000c101d00 */
[----:B------:R-:W-:-:S02]  /*a4f0*/  LOP3.LUT R60, R61, 0x380, RZ, 0xc0, !PT ;  /* 0x000003803d3c7812 */ /* 0x000fc400078ec0ff */
[----:B------:R-:W-:Y:S01]  /*a500*/  LOP3.LUT R64, R65, 0x380, RZ, 0xc0, !PT ;  /* 0x0000038041407812 */ /* 0x000fe200078ec0ff */
[----:B------:R-:W5:Y:S01]  /*a510*/  LD.E.128 R36, desc[UR38][R36.64] ;  /* 0x0000002624247980 */ /* 0x000f62000c101d00 */
        /* <DEDUP_REMOVED lines=49> */
[----:B------:R-:W-:Y:S01]  /*a830*/  VIADD R84, R81, UR43 ;  /* 0x0000002b51547c36 */ /* 0x000fe20008000000 */
        /* <DEDUP_REMOVED lines=37> */
.L_x_4636:
[----:B------:R-:W-:Y:S05]  /*aa90*/  BSYNC B1 ;  /* 0x0000000000017941 */ /* 0x000fea0003800000 */
.L_x_4635:
        /* <DEDUP_REMOVED lines=21> */
.L_x_4638:
[----:B------:R-:W-:Y:S05]  /*abf0*/  BSYNC B1 ;  /* 0x0000000000017941 */ /* 0x000fea0003800000 */
.L_x_4637:
        /* <DEDUP_REMOVED lines=21> */
.L_x_4640:
[----:B------:R-:W-:Y:S05]  /*ad50*/  BSYNC B1 ;  /* 0x0000000000017941 */ /* 0x000fea0003800000 */
.L_x_4639:
[----:B0-----:R-:W-:Y:S01]  /*ad60*/  VIADD R3, R84, 0x60 ;  /* 0x0000006054037836 */ /* 0x001fe20000000000 */
[----:B--23--:R-:W0:Y:S04]  /*ad70*/  SHFL.IDX PT, R83, R83, 0x3, 0x181f ;  /* 0x00781f0053537f89 */ /* 0x00ce2800000e0000 */
[----:B------:R-:W-:Y:S01]  /*ad80*/  ISETP.GE.AND P0, PT, R3, UR9, PT ;  /* 0x0000000903007c0c */ /* 0x000fe2000bf06270 */
[----:B----4-:R4:W2:-:S12]  /*ad90*/  SHFL.IDX PT, R11, R82, 0x3, 0x181f ;  /* 0x00781f00520b7f89 */ /* 0x01089800000e0000 */
[----:B----4-:R-:W-:Y:S05]  /*ada0*/  @P0 BRA `(.L_x_4641) ;  /* 0x00000024007c0947 */ /* 0x010fea0003800000 */
[----:B------:R-:W-:Y:S02]  /*adb0*/  ULDC UR4, c[0x0][0xac8] ;  /* 0x0002b20000047ab9 */ /* 0x000fe40000000800 */
[----:B------:R-:W-:Y:S02]  /*adc0*/  ISETP.GE.AND P3, PT, R0, UR4, PT ;  /* 0x0000000400007c0c */ /* 0x000fe4000bf66270 */
[----:B------:R-:W-:Y:S02]  /*add0*/  ISETP.GE.AND P4, PT, R86, UR4, PT ;  /* 0x0000000456007c0c */ /* 0x000fe4000bf86270 */
[----:B------:R-:W-:-:S09]  /*ade0*/  ISETP.GE.AND P5, PT, R88, UR4, PT ;  /* 0x0000000458007c0c */ /* 0x000fd2000bfa6270 */
[-C--:B--2---:R-:W-:Y:S02]  /*adf0*/  @!P3 LEA R4, P0, R0, R11.reuse, 0x1 ;  /* 0x0000000b0004b211 */ /* 0x084fe400078008ff */
        /* <DEDUP_REMOVED lines=10> */
[----:B----4-:R-:W-:-:S04]  /*aea0*/  LEA R4, P0, R90, R11, 0x1 ;  /* 0x0000000b5a047211 */ /* 0x010fc800078008ff */
[----:B------:R-:W-:-:S05]  /*aeb0*/  LEA.HI.X R5, R90, R83, R87, 0x1, P0 ;  /* 0x000000535a057211 */ /* 0x000fca00000f0c57 */
[----:B------:R0:W-:Y:S01]  /*aec0*/  ST.E.128 desc[UR38][R4.64], R72 ;  /* 0x0000004804007985 */ /* 0x0001e2000c101d26 */
[----:B------:R-:W-:Y:S05]  /*aed0*/  BRA `(.L_x_4641) ;  /* 0x0000002400307947 */ /* 0x000fea0003800000 */
.L_x_4634:
        /* <DEDUP_REMOVED lines=55> */
[----:B------:R-:W-:Y:S01]  /*b250*/  IMAD R6, R6, UR10, RZ ;  /* 0x0000000a06067c24 */ /* 0x000fe2000f8e02ff */
[----:B------:R-:W-:Y:S01]  /*b260*/  SHF.R.S32.HI R168, RZ, 0x1f, R226 ;  /* 0x0000001fffa87819 */ /* 0x000fe200000114e2 */
        /* <DEDUP_REMOVED lines=11> */
[----:B------:R-:W-:Y:S02]  /*b320*/  SHF.R.S32.HI R13, RZ, 0x1f, R17 ;  /* 0x0000001fff0d7819 */ /* 0x000fe40000011411 */
        /* <DEDUP_REMOVED lines=16> */
[-C--:B-1----:R-:W-:Y:S01]  /*b430*/  @!P0 LEA R6, P6, R224, R4.reuse, 0x2 ;  /* 0x00000004e0068211 */ /* 0x082fe200078c10ff */
[C---:B------:R-:W-:Y:S01]  /*b440*/  VIADD R29, R2.reuse, 0xe8 ;  /* 0x000000e8021d7836 */ /* 0x040fe20000000000 */
[CC--:B--2---:R-:W-:Y:S01]  /*b450*/  @!P1 LEA R8, P5, R223.reuse, R4.reuse, 0x2 ;  /* 0x00000004df089211 */ /* 0x0c4fe200078a10ff */
        /* <DEDUP_REMOVED lines=90> */
[CC--:B---3--:R-:W-:Y:S01]  /*ba00*/  @!P2 LEA R10, P5, R19.reuse, R4.reuse, 0x2 ;  /* 0x00000004130aa211 */ /* 0x0c8fe200078a10ff */
[----:B-1----:R-:W-:Y:S02]  /*ba10*/  VIADD R25, R2, 0xf0 ;  /* 0x000000f002197836 */ /* 0x002fe40000000000 */
[----:B------:R-:W-:Y:S02]  /*ba20*/  @!P1 LEA R14, P6, R18, R4, 0x2 ;  /* 0x00000004120e9211 */ /* 0x000fe400078c10ff */
[----:B------:R-:W-:Y:S02]  /*ba30*/  @!P2 LEA.HI.X R11, R19, R5, R229, 0x2, P5 ;  /* 0x00000005130ba211 */ /* 0x000fe400028f14e5 */
[----:B------:R-:W-:-:S02]  /*ba40*/  ISETP.GE.AND P3, PT, R25, UR4, PT ;  /* 0x0000000419007c0c */ /* 0x000fc4000bf66270 */
[-C--:B------:R-:W-:Y:S01]  /*ba50*/  @!P0 LEA R20, P5, R17, R4.reuse, 0x2 ;  /* 0x0000000411148211 */ /* 0x080fe200078a10ff */
[----:B------:R3:W-:Y:S01]  /*ba60*/  @!P2 ST.E.64 desc[UR38][R10.64], R128 ;  /* 0x000000800a00a985 */ /* 0x0007e2000c101b26 */
[-C--:B------:R-:W-:Y:S02]  /*ba70*/  @!P1 LEA.HI.X R15, R18, R5.reuse, R228, 0x2, P6 ;  /* 0x00000005120f9211 */ /* 0x080fe400030f14e4 */
        /* <DEDUP_REMOVED lines=16> */
.L_x_4643:
[----:B------:R-:W-:Y:S05]  /*bb80*/  BSYNC B1 ;  /* 0x0000000000017941 */ /* 0x000fea0003800000 */
.L_x_4642:
[----:B------:R-:W-:Y:S01]  /*bb90*/  ISETP.GE.AND P0, PT, R0, UR9, PT ;  /* 0x0000000900007c0c */ /* 0x000fe2000bf06270 */
[----:B--23--:R2:W3:Y:S04]  /*bba0*/  SHFL.IDX PT, R5, R12, 0x1, 0x1c1f ;  /* 0x003c1f000c057f89 */ /* 0x00c4e800000e0000 */
[----:B-1----:R2:W1:Y:S08]  /*bbb0*/  SHFL.IDX PT, R4, R3, 0x1, 0x1c1f ;  /* 0x003c1f0003047f89 */ /* 0x00247000000e0000 */
[----:B--2---:R-:W-:Y:S05]  /*bbc0*/  @P0 BRA `(.L_x_4641) ;  /* 0x0000001400f40947 */ /* 0x004fea0003800000 */
[----:B------:R-:W-:Y:S01]  /*bbd0*/  ULDC UR4, c[0x0][0xac8] ;  /* 0x0002b20000047ab9 */ /* 0x000fe20000000800 */
[----:B------:R-:W-:Y:S01]  /*bbe0*/  VIADD R25, R2, 0xe8 ;  /* 0x000000e802197836 */ /* 0x000fe20000000000 */
[----:B------:R-:W-:Y:S01]  /*bbf0*/  ISETP.GE.AND P5, PT, R226, UR4, PT ;  /* 0x00000004e2007c0c */ /* 0x000fe2000bfa6270 */
[C---:B0-----:R-:W-:Y:S01]  /*bc00*/  VIADD R3, R2.reuse, 0xf0 ;  /* 0x000000f002037836 */ /* 0x041fe20000000000 */
[----:B------:R-:W-:Y:S02]  /*bc10*/  ISETP.GE.AND P4, PT, R2, UR4, PT ;  /* 0x0000000402007c0c */ /* 0x000fe4000bf86270 */
[----:B------:R-:W-:Y:S02]  /*bc20*/  ISETP.GE.AND P2, PT, R225, UR4, PT ;  /* 0x00000004e1007c0c */ /* 0x000fe4000bf46270 */
[----:B------:R-:W-:Y:S02]  /*bc30*/  ISETP.GE.AND P1, PT, R224, UR4, PT ;  /* 0x00000004e0007c0c */ /* 0x000fe4000bf26270 */
[----:B------:R-:W-:-:S02]  /*bc40*/  ISETP.GE.AND P0, PT, R223, UR4, PT ;  /* 0x00000004df007c0c */ /* 0x000fc4000bf06270 */
[----:B------:R-:W-:Y:S02]  /*bc50*/  SHF.R.S32.HI R0, RZ, 0x1f, R25 ;  /* 0x0000001fff007819 */ /* 0x000fe40000011419 */
[----:B------:R-:W-:Y:S02]  /*bc60*/  SHF.R.S32.HI R24, RZ, 0x1f, R17 ;  /* 0x0000001fff187819 */ /* 0x000fe40000011411 */
[-C--:B-1----:R-:W-:Y:S01]  /*bc70*/  @!P5 LEA R8, P3, R226, R4.reuse, 0x2 ;  /* 0x00000004e208d211 */ /* 0x082fe200078610ff */
[----:B---3--:R-:W-:Y:S02]  /*bc80*/  @!P4 IMAD.WIDE R6, R2, 0x4, R4 ;  /* 0x000000040206c825 */ /* 0x008fe400078e0204 */
[----:B------:R-:W-:Y:S02]  /*bc90*/  @!P2 LEA R10, P6, R225, R4, 0x2 ;  /* 0x00000004e10aa211 */ /* 0x000fe400078c10ff */
[----:B------:R-:W-:Y:S01]  /*bca0*/  @!P5 LEA.HI.X R9, R226, R5, R168, 0x2, P3 ;  /* 0x00000005e209d211 */ /* 0x000fe200018f14a8 */
[----:B------:R0:W-:Y:S01]  /*bcb0*/  @!P4 ST.E.64 desc[UR38][R6.64], R26 ;  /* 0x0000001a0600c985 */ /* 0x0001e2000c101b26 */
[----:B------:R-:W-:-:S02]  /*bcc0*/  ISETP.GE.AND P3, PT, R222, UR4, PT ;  /* 0x00000004de007c0c */ /* 0x000fc4000bf66270 */
[-C--:B------:R-:W-:Y:S01]  /*bcd0*/  @!P2 LEA.HI.X R11, R225, R5.reuse, R167, 0x2, P6 ;  /* 0x00000005e10ba211 */ /* 0x080fe200030f14a7 */
[----:B------:R1:W-:Y:S01]  /*bce0*/  @!P5 ST.E.64 desc[UR38][R8.64], R30 ;  /* 0x0000001e0800d985 */ /* 0x0003e2000c101b26 */
[CC--:B------:R-:W-:Y:S02]  /*bcf0*/  @!P1 LEA R12, P5, R224.reuse, R4.reuse, 0x2 ;  /* 0x00000004e00c9211 */ /* 0x0c0fe400078a10ff */
[----:B------:R-:W-:Y:S01]  /*bd00*/  ISETP.GE.AND P4, PT, R221, UR4, PT ;  /* 0x00000004dd007c0c */ /* 0x000fe2000bf86270 */
[----:B------:R2:W-:Y:S01]  /*bd10*/  @!P2 ST.E.64 desc[UR38][R10.64], R34 ;  /* 0x000000220a00a985 */ /* 0x0005e2000c101b26 */
[----:B------:R-:W-:Y:S02]  /*bd20*/  @!P0 LEA R14, P6, R223, R4, 0x2 ;  /* 0x00000004df0e8211 */ /* 0x000fe400078c10ff */
[----:B------:R-:W-:Y:S02]  /*bd30*/  @!P1 LEA.HI.X R13, R224, R5, R166, 0x2, P5 ;  /* 0x00000005e00d9211 */ /* 0x000fe400028f14a6 */
[----:B------:R-:W-:-:S02]  /*bd40*/  ISETP.GE.AND P5, PT, R220, UR4, PT ;  /* 0x00000004dc007c0c */ /* 0x000fc4000bfa6270 */
[-C--:B------:R-:W-:Y:S01]  /*bd50*/  @!P0 LEA.HI.X R15, R223, R5.reuse, R165, 0x2, P6 ;  /* 0x00000005df0f8211 */ /* 0x080fe200030f14a5 */
[----:B------:R3:W-:Y:S01]  /*bd60*/  @!P1 ST.E.64 desc[UR38][R12.64], R38 ;  /* 0x000000260c009985 */ /* 0x0007e2000c101b26 */
[-C--:B0-----:R-:W-:Y:S02]  /*bd70*/  @!P3 LEA R6, P6, R222, R4.reuse, 0x2 ;  /* 0x00000004de06b211 */ /* 0x081fe400078c10ff */
[----:B------:R-:W-:Y:S01]  /*bd80*/  ISETP.GE.AND P1, PT, R218, UR4, PT ;  /* 0x00000004da007c0c */ /* 0x000fe2000bf26270 */
[----:B------:R0:W-:Y:S01]  /*bd90*/  @!P0 ST.E.64 desc[UR38][R14.64], R42 ;  /* 0x0000002a0e008985 */ /* 0x0001e2000c101b26 */
[----:B------:R-:W-:Y:S02]  /*bda0*/  ISETP.GE.AND P0, PT, R219, UR4, PT ;  /* 0x00000004db007c0c */ /* 0x000fe4000bf06270 */
[----:B-1----:R-:W-:Y:S02]  /*bdb0*/  @!P4 LEA R8, P2, R221, R4, 0x2 ;  /* 0x00000004dd08c211 */ /* 0x002fe400078410ff */
[----:B------:R-:W-:-:S02]  /*bdc0*/  @!P3 LEA.HI.X R7, R222, R5, R164, 0x2, P6 ;  /* 0x00000005de07b211 */ /* 0x000fc400030f14a4 */
[CC--:B------:R-:W-:Y:S02]  /*bdd0*/  @!P5 LEA R20, P6, R220.reuse, R4.reuse, 0x2 ;  /* 0x00000004dc14d211 */ /* 0x0c0fe400078c10ff */
[-C--:B------:R-:W-:Y:S01]  /*bde0*/  @!P4 LEA.HI.X R9, R221, R5.reuse, R163, 0x2, P2 ;  /* 0x00000005dd09c211 */ /* 0x080fe200010f14a3 */
[----:B------:R1:W-:Y:S01]  /*bdf0*/  @!P3 ST.E.64 desc[UR38][R6.64], R46 ;  /* 0x0000002e0600b985 */ /* 0x0003e2000c101b26 */
[----:B------:R-:W-:Y:S02]  /*be00*/  ISETP.GE.AND P2, PT, R217, UR4, PT ;  /* 0x00000004d9007c0c */ /* 0x000fe4000bf46270 */
[----:B------:R-:W-:Y:S01]  /*be10*/  @!P5 LEA.HI.X R21, R220, R5, R162, 0x2, P6 ;  /* 0x00000005dc15d211 */ /* 0x000fe200030f14a2 */
[----:B------:R4:W-:Y:S01]  /*be20*/  @!P4 ST.E.64 desc[UR38][R8.64], R50 ;  /* 0x000000320800c985 */ /* 0x0009e2000c101b26 */
[-C--:B--2---:R-:W-:Y:S02]  /*be30*/  @!P0 LEA R10, P4, R219, R4.reuse, 0x2 ;  /* 0x00000004db0a8211 */ /* 0x084fe400078810ff */
[----:B------:R-:W-:Y:S01]  /*be40*/  ISETP.GE.AND P3, PT, R216, UR4, PT ;  /* 0x00000004d8007c0c */ /* 0x000fe2000bf66270 */
[----:B------:R2:W-:Y:S01]  /*be50*/  @!P5 ST.E.64 desc[UR38][R20.64], R54 ;  /* 0x000000361400d985 */ /* 0x0005e2000c101b26 */
[----:B---3--:R-:W-:-:S02]  /*be60*/  @!P1 LEA R12, P5, R218, R4, 0x2 ;  /* 0x00000004da0c9211 */ /* 0x008fc400078a10ff */
[-C--:B------:R-:W-:Y:S02]  /*be70*/  @!P0 LEA.HI.X R11, R219, R5.reuse, R161, 0x2, P4 ;  /* 0x00000005db0b8211 */ /* 0x080fe400020f14a1 */
[----:B------:R-:W-:Y:S02]  /*be80*/  ISETP.GE.AND P4, PT, R215, UR4, PT ;  /* 0x00000004d7007c0c */ /* 0x000fe4000bf86270 */
[----:B------:R-:W-:Y:S01]  /*be90*/  @!P1 LEA.HI.X R13, R218, R5, R160, 0x2, P5 ;  /* 0x00000005da0d9211 */ /* 0x000fe200028f14a0 */
[----:B------:R-:W-:Y:S01]  /*bea0*/  @!P0 ST.E.64 desc[UR38][R10.64], R58 ;  /* 0x0000003a0a008985 */ /* 0x000fe2000c101b26 */
[----:B------:R-:W-:Y:S02]  /*beb0*/  ISETP.GE.AND P5, PT, R214, UR4, PT ;  /* 0x00000004d6007c0c */ /* 0x000fe4000bfa6270 */
[----:B0-----:R-:W-:Y:S01]  /*bec0*/  @!P2 LEA R14, P6, R217, R4, 0x2 ;  /* 0x00000004d90ea211 */ /* 0x001fe200078c10ff */
[----:B------:R0:W-:Y:S01]  /*bed0*/  @!P1 ST.E.64 desc[UR38][R12.64], R62 ;  /* 0x0000003e0c009985 */ /* 0x0001e2000c101b26 */
[----:B------:R-:W-:-:S02]  /*bee0*/  ISETP.GE.AND P1, PT, R212, UR4, PT ;  /* 0x00000004d4007c0c */ /* 0x000fc4000bf26270 */
[-C--:B------:R-:W-:Y:S02]  /*bef0*/  @!P2 LEA.HI.X R15, R217, R5.reuse, R159, 0x2, P6 ;  /* 0x00000005d90fa211 */ /* 0x080fe400030f149f */
[CC--:B-1----:R-:W-:Y:S02]  /*bf00*/  @!P3 LEA R6, P6, R216.reuse, R4.reuse, 0x2 ;  /* 0x00000004d806b211 */ /* 0x0c2fe400078c10ff */
[-C--:B----4-:R-:W-:Y:S01]  /*bf10*/  @!P4 LEA R8, P0, R215, R4.reuse, 0x2 ;  /* 0x00000004d708c211 */ /* 0x090fe200078010ff */
[----:B------:R1:W-:Y:S01]  /*bf20*/  @!P2 ST.E.64 desc[UR38][R14.64], R66 ;  /* 0x000000420e00a985 */ /* 0x0003e2000c101b26 */
[----:B------:R-:W-:Y:S02]  /*bf30*/  ISETP.GE.AND P2, PT, R213, UR4, PT ;  /* 0x00000004d5007c0c */ /* 0x000fe4000bf46270 */
[----:B------:R-:W-:Y:S02]  /*bf40*/  @!P3 LEA.HI.X R7, R216, R5, R158, 0x2, P6 ;  /* 0x00000005d807b211 */ /* 0x000fe400030f149e */
[----:B--2---:R-:W-:-:S02]  /*bf50*/  @!P5 LEA R20, P6, R214, R4, 0x2 ;  /* 0x00000004d614d211 */ /* 0x004fc400078c10ff */
[-C--:B------:R-:W-:Y:S01]  /*bf60*/  @!P4 LEA.HI.X R9, R215, R5.reuse, R157, 0x2, P0 ;  /* 0x00000005d709c211 */ /* 0x080fe200000f149d */
[----:B------:R2:W-:Y:S01]  /*bf70*/  @!P3 ST.E.64 desc[UR38][R6.64], R70 ;  /* 0x000000460600b985 */ /* 0x0005e2000c101b26 */
[----:B------:R-:W-:Y:S02]  /*bf80*/  ISETP.GE.AND P0, PT, R211, UR4, PT ;  /* 0x00000004d3007c0c */ /* 0x000fe4000bf06270 */
[----:B------:R-:W-:Y:S01]  /*bf90*/  @!P5 LEA.HI.X R21, R214, R5, R156, 0x2, P6 ;  /* 0x00000005d615d211 */ /* 0x000fe200030f149c */
[----:B------:R3:W-:Y:S01]  /*bfa0*/  @!P4 ST.E.64 desc[UR38][R8.64], R74 ;  /* 0x0000004a0800c985 */ /* 0x0007e2000c101b26 */
[-C--:B0-----:R-:W-:Y:S02]  /*bfb0*/  @!P1 LEA R12, P3, R212, R4.reuse, 0x2 ;  /* 0x00000004d40c9211 */ /* 0x081fe400078610ff */
[----:B------:R-:W-:Y:S01]  /*bfc0*/  @!P2 LEA R10, P6, R213, R4, 0x2 ;  /* 0x00000004d50aa211 */ /* 0x000fe200078c10ff */
[----:B------:R0:W-:Y:S01]  /*bfd0*/  @!P5 ST.E.64 desc[UR38][R20.64], R78 ;  /* 0x0000004e1400d985 */ /* 0x0001e2000c101b26 */
[----:B------:R-:W-:-:S02]  /*bfe0*/  ISETP.GE.AND P5, PT, R210, UR4, PT ;  /* 0x00000004d2007c0c */ /* 0x000fc4000bfa6270 */
[----:B------:R-:W-:Y:S02]  /*bff0*/  ISETP.GE.AND P4, PT, R209, UR4, PT ;  /* 0x00000004d1007c0c */ /* 0x000fe4000bf86270 */
[-C--:B------:R-:W-:Y:S02]  /*c000*/  @!P2 LEA.HI.X R11, R213, R5.reuse, R155, 0x2, P6 ;  /* 0x00000005d50ba211 */ /* 0x080fe400030f149b */
[CC--:B-1----:R-:W-:Y:S02]  /*c010*/  @!P0 LEA R14, P6, R211.reuse, R4.reuse, 0x2 ;  /* 0x00000004d30e8211 */ /* 0x0c2fe400078c10ff */
[-C--:B------:R-:W-:Y:S01]  /*c020*/  @!P1 LEA.HI.X R13, R212, R5.reuse, R154, 0x2, P3 ;  /* 0x00000005d40d9211 */ /* 0x080fe200018f149a */
[----:B------:R1:W-:Y:S01]  /*c030*/  @!P2 ST.E.64 desc[UR38][R10.64], R82 ;  /* 0x000000520a00a985 */ /* 0x0003e2000c101b26 */
[----:B------:R-:W-:Y:S02]  /*c040*/  ISETP.GE.AND P3, PT, R208, UR4, PT ;  /* 0x00000004d0007c0c */ /* 0x000fe4000bf66270 */
[----:B------:R-:W-:Y:S01]  /*c050*/  @!P0 LEA.HI.X R15, R211, R5, R153, 0x2, P6 ;  /* 0x00000005d30f8211 */ /* 0x000fe200030f1499 */
[----:B------:R4:W-:Y:S01]  /*c060*/  @!P1 ST.E.64 desc[UR38][R12.64], R86 ;  /* 0x000000560c009985 */ /* 0x0009e2000c101b26 */
[----:B--2---:R-:W-:-:S02]  /*c070*/  @!P5 LEA R6, P2, R210, R4, 0x2 ;  /* 0x00000004d206d211 */ /* 0x004fc400078410ff */
[-C--:B---3--:R-:W-:Y:S01]  /*c080*/  @!P4 LEA R8, P1, R209, R4.reuse, 0x2 ;  /* 0x00000004d108c211 */ /* 0x088fe200078210ff */
[----:B------:R2:W-:Y:S01]  /*c090*/  @!P0 ST.E.64 desc[UR38][R14.64], R90 ;  /* 0x0000005a0e008985 */ /* 0x0005e2000c101b26 */
[----:B------:R-:W-:Y:S02]  /*c0a0*/  ISETP.GE.AND P0, PT, R207, UR4, PT ;  /* 0x00000004cf007c0c */ /* 0x000fe4000bf06270 */
[-C--:B------:R-:W-:Y:S02]  /*c0b0*/  @!P5 LEA.HI.X R7, R210, R5.reuse, R152, 0x2, P2 ;  /* 0x00000005d207d211 */ /* 0x080fe400010f1498 */
[----:B------:R-:W-:Y:S02]  /*c0c0*/  ISETP.GE.AND P2, PT, R206, UR4, PT ;  /* 0x00000004ce007c0c */ /* 0x000fe4000bf46270 */
[----:B------:R-:W-:Y:S01]  /*c0d0*/  @!P4 LEA.HI.X R9, R209, R5, R237, 0x2, P1 ;  /* 0x00000005d109c211 */ /* 0x000fe200008f14ed */
[----:B------:R3:W-:Y:S01]  /*c0e0*/  @!P5 ST.E.64 desc[UR38][R6.64], R94 ;  /* 0x0000005e0600d985 */ /* 0x0007e2000c101b26 */
[----:B0-----:R-:W-:-:S02]  /*c0f0*/  @!P3 LEA R20, P6, R208, R4, 0x2 ;  /* 0x00000004d014b211 */ /* 0x001fc400078c10ff */
[----:B------:R-:W-:Y:S01]  /*c100*/  ISETP.GE.AND P1, PT, R205, UR4, PT ;  /* 0x00000004cd007c0c */ /* 0x000fe2000bf26270 */
[----:B------:R0:W-:Y:S01]  /*c110*/  @!P4 ST.E.64 desc[UR38][R8.64], R98 ;  /* 0x000000620800c985 */ /* 0x0001e2000c101b26 */
[----:B------:R-:W-:Y:S02]  /*c120*/  @!P3 LEA.HI.X R21, R208, R5, R236, 0x2, P6 ;  /* 0x00000005d015b211 */ /* 0x000fe400030f14ec */
[----:B------:R-:W-:Y:S02]  /*c130*/  ISETP.GE.AND P4, PT, R204, UR4, PT ;  /* 0x00000004cc007c0c */ /* 0x000fe4000bf86270 */
[-C--:B-1----:R-:W-:Y:S01]  /*c140*/  @!P0 LEA R10, P6, R207, R4.reuse, 0x2 ;  /* 0x00000004cf0a8211 */ /* 0x082fe200078c10ff */
[----:B------:R1:W-:Y:S01]  /*c150*/  @!P3 ST.E.64 desc[UR38][R20.64], R102 ;  /* 0x000000661400b985 */ /* 0x0003e2000c101b26 */
[----:B------:R-:W-:Y:S02]  /*c160*/  ISETP.GE.AND P5, PT, R23, UR4, PT ;  /* 0x0000000417007c0c */ /* 0x000fe4000bfa6270 */
[----:B----4-:R-:W-:-:S02]  /*c170*/  @!P2 LEA R12, P3, R206, R4, 0x2 ;  /* 0x00000004ce0ca211 */ /* 0x010fc400078610ff */
[-C--:B------:R-:W-:Y:S02]  /*c180*/  @!P0 LEA.HI.X R11, R207, R5.reuse, R235, 0x2, P6 ;  /* 0x00000005cf0b8211 */ /* 0x080fe400030f14eb */
[-C--:B------:R-:W-:Y:S02]  /*c190*/  @!P2 LEA.HI.X R13, R206, R5.reuse, R234, 0x2, P3 ;  /* 0x00000005ce0da211 */ /* 0x080fe400018f14ea */
[----:B------:R-:W-:Y:S01]  /*c1a0*/  ISETP.GE.AND P3, PT, R22, UR4, PT ;  /* 0x0000000416007c0c */ /* 0x000fe2000bf66270 */
[----:B------:R4:W-:Y:S01]  /*c1b0*/  @!P0 ST.E.64 desc[UR38][R10.64], R106 ;  /* 0x0000006a0a008985 */ /* 0x0009e2000c101b26 */
[CC--:B--2---:R-:W-:Y:S02]  /*c1c0*/  @!P1 LEA R14, P6, R205.reuse, R4.reuse, 0x2 ;  /* 0x00000004cd0e9211 */ /* 0x0c4fe400078c10ff */
[----:B---3--:R-:W-:Y:S01]  /*c1d0*/  @!P4 LEA R6, P0, R204, R4, 0x2 ;  /* 0x00000004cc06c211 */ /* 0x008fe200078010ff */
[----:B------:R2:W-:Y:S01]  /*c1e0*/  @!P2 ST.E.64 desc[UR38][R12.64], R110 ;  /* 0x0000006e0c00a985 */ /* 0x0005e2000c101b26 */
[----:B------:R-:W-:-:S02]  /*c1f0*/  @!P1 LEA.HI.X R15, R205, R5, R233, 0x2, P6 ;  /* 0x00000005cd0f9211 */ /* 0x000fc400030f14e9 */
[-C--:B0-----:R-:W-:Y:S02]  /*c200*/  @!P5 LEA R8, P6, R23, R4.reuse, 0x2 ;  /* 0x000000041708d211 */ /* 0x081fe400078c10ff */
[-C--:B------:R-:W-:Y:S01]  /*c210*/  @!P4 LEA.HI.X R7, R204, R5.reuse, R232, 0x2, P0 ;  /* 0x00000005cc07c211 */ /* 0x080fe200000f14e8 */
[----:B------:R-:W-:Y:S01]  /*c220*/  @!P1 ST.E.64 desc[UR38][R14.64], R114 ;  /* 0x000000720e009985 */ /* 0x000fe2000c101b26 */
[----:B------:R-:W-:Y:S02]  /*c230*/  ISETP.GE.AND P0, PT, R19, UR4, PT ;  /* 0x0000000413007c0c */ /* 0x000fe4000bf06270 */
[----:B------:R-:W-:Y:S01]  /*c240*/  @!P5 LEA.HI.X R9, R23, R5, R231, 0x2, P6 ;  /* 0x000000051709d211 */ /* 0x000fe200030f14e7 */
[----:B------:R0:W-:Y:S01]  /*c250*/  @!P4 ST.E.64 desc[UR38][R6.64], R118 ;  /* 0x000000760600c985 */ /* 0x0001e2000c101b26 */
[----:B------:R-:W-:Y:S02]  /*c260*/  ISETP.GE.AND P1, PT, R25, UR4, PT ;  /* 0x0000000419007c0c */ /* 0x000fe4000bf26270 */
[----:B-1----:R-:W-:Y:S01]  /*c270*/  @!P3 LEA R20, P2, R22, R4, 0x2 ;  /* 0x000000041614b211 */ /* 0x002fe200078410ff */
[----:B------:R1:W-:Y:S01]  /*c280*/  @!P5 ST.E.64 desc[UR38][R8.64], R122 ;  /* 0x0000007a0800d985 */ /* 0x0003e2000c101b26 */
[----:B------:R-:W-:-:S02]  /*c290*/  ISETP.GE.AND P4, PT, R18, UR4, PT ;  /* 0x0000000412007c0c */ /* 0x000fc4000bf86270 */
[----:B------:R-:W-:Y:S02]  /*c2a0*/  ISETP.GE.AND P5, PT, R17, UR4, PT ;  /* 0x0000000411007c0c */ /* 0x000fe4000bfa6270 */
[-C--:B------:R-:W-:Y:S02]  /*c2b0*/  @!P3 LEA.HI.X R21, R22, R5.reuse, R230, 0x2, P2 ;  /* 0x000000051615b211 */ /* 0x080fe400010f14e6 */
[----:B------:R-:W-:Y:S02]  /*c2c0*/  ISETP.GE.AND P2, PT, R3, UR4, PT ;  /* 0x0000000403007c0c */ /* 0x000fe4000bf46270 */
[-C--:B----4-:R-:W-:Y:S01]  /*c2d0*/  @!P0 LEA R10, P6, R19, R4.reuse, 0x2 ;  /* 0x00000004130a8211 */ /* 0x090fe200078c10ff */
[----:B------:R3:W-:Y:S01]  /*c2e0*/  @!P3 ST.E.64 desc[UR38][R20.64], R126 ;  /* 0x0000007e1400b985 */ /* 0x0007e2000c101b26 */
[----:B--2---:R-:W-:Y:S02]  /*c2f0*/  @!P1 LEA R12, P3, R25, R4, 0x2 ;  /* 0x00000004190c9211 */ /* 0x004fe400078610ff */
[----:B------:R-:W-:-:S02]  /*c300*/  @!P0 LEA.HI.X R11, R19, R5, R229, 0x2, P6 ;  /* 0x00000005130b8211 */ /* 0x000fc400030f14e5 */
[CC--:B0-----:R-:W-:Y:S02]  /*c310*/  @!P4 LEA R6, P6, R18.reuse, R4.reuse, 0x2 ;  /* 0x000000041206c211 */ /* 0x0c1fe400078c10ff */
[-C--:B------:R-:W-:Y:S01]  /*c320*/  @!P1 LEA.HI.X R13, R25, R5.reuse, R0, 0x2, P3 ;  /* 0x00000005190d9211 */ /* 0x080fe200018f1400 */
[----:B------:R3:W-:Y:S01]  /*c330*/  @!P0 ST.E.64 desc[UR38][R10.64], R130 ;  /* 0x000000820a008985 */ /* 0x0007e2000c101b26 */
[-C--:B-1----:R-:W-:Y:S02]  /*c340*/  @!P5 LEA R8, P3, R17, R4.reuse, 0x2 ;  /* 0x000000041108d211 */ /* 0x082fe400078610ff */
[-C--:B------:R-:W-:Y:S02]  /*c350*/  @!P4 LEA.HI.X R7, R18, R5.reuse, R228, 0x2, P6 ;  /* 0x000000051207c211 */ /* 0x080fe400030f14e4 */
[----:B------:R-:W-:Y:S02]  /*c360*/  SHF.R.S32.HI R0, RZ, 0x1f, R3 ;  /* 0x0000001fff007819 */ /* 0x000fe40000011403 */
[----:B------:R-:W-:Y:S01]  /*c370*/  @!P2 LEA R14, P6, R3, R4, 0x2 ;  /* 0x00000004030ea211 */ /* 0x000fe200078c10ff */
[----:B------:R3:W-:Y:S01]  /*c380*/  @!P4 ST.E.64 desc[UR38][R6.64], R134 ;  /* 0x000000860600c985 */ /* 0x0007e2000c101b26 */
[----:B------:R-:W-:-:S02]  /*c390*/  @!P5 LEA.HI.X R9, R17, R5, R24, 0x2, P3 ;  /* 0x000000051109d211 */ /* 0x000fc400018f1418 */
[----:B------:R-:W-:Y:S01]  /*c3a0*/  @!P2 LEA.HI.X R15, R3, R5, R0, 0x2, P6 ;  /* 0x00000005030fa211 */ /* 0x000fe200030f1400 */
[----:B------:R-:W-:Y:S02]  /*c3b0*/  VIADD R3, R2, 0xf8 ;  /* 0x000000f802037836 */ /* 0x000fe40000000000 */
        /* <DEDUP_REMOVED lines=10> */
.L_x_4632:
        /* <DEDUP_REMOVED lines=33> */
.L_x_4644:
[----:B------:R-:W-:Y:S01]  /*c670*/  USEL UR46, UR46, URZ, !UP0 ;  /* 0x0000003f2e2e7287 */ /* 0x000fe2000c000000 */
[----:B------:R-:W-:Y:S01]  /*c680*/  BSSY B1, `(.L_x_4645) ;  /* 0x0000038000017945 */ /* 0x000fe20003800000 */
[----:B------:R-:W-:-:S03]  /*c690*/  USEL UR45, UR45, URZ, !UP0 ;  /* 0x0000003f2d2d7287 */ /* 0x000fc6000c000000 */
[----:B------:R-:W-:Y:S09]  /*c6a0*/  @P0 BRA `(.L_x_4646) ;  /* 0x0000000000d40947 */ /* 0x000ff20003800000 */
        /* <DEDUP_REMOVED lines=53> */
.L_x_4646:
[----:B------:R-:W-:Y:S05]  /*ca00*/  BSYNC B1 ;  /* 0x0000000000017941 */ /* 0x000fea0003800000 */
.L_x_4645:
        /* <DEDUP_REMOVED lines=14> */
[----:B------:R-:W-:-:S03]  /*caf0*/  UIADD3 UR9, UR9, UR10, URZ ;  /* 0x0000000a09097290 */ /* 0x000fc6000fffe03f */
[----:B------:R-:W-:Y:S01]  /*cb00*/  IMAD R3, R10, 0x20, R13 ;  /* 0x000000200a037824 */ /* 0x000fe200078e020d */
[----:B------:R-:W-:Y:S02]  /*cb10*/  ULDC.64 UR10, c[0x0][0xae8] ;  /* 0x0002ba00000a7ab9 */ /* 0x000fe40000000a00 */
[----:B------:R-:W-:Y:S01]  /*cb20*/  UIMAD.WIDE.U32 UR8, UR44, UR10, UR8 ;  /* 0x0000000a2c0872a5 */ /* 0x000fe2000f8e0008 */
[----:B------:R-:W-:Y:S01]  /*cb30*/  VIADD R8, R3, UR43 ;  /* 0x0000002b03087c36 */ /* 0x000fe20008000000 */
[----:B-1----:R-:W-:Y:S02]  /*cb40*/  ISETP.NE.AND P0, PT, R11, 0x1, PT ;  /* 0x000000010b00780c */ /* 0x002fe40003f05270 */
[----:B------:R-:W-:Y:S01]  /*cb50*/  UIMAD UR9, UR44, UR11, UR9 ;  /* 0x0000000b2c0972a4 */ /* 0x000fe2000f8e0209 */
[----:B------:R-:W-:Y:S02]  /*cb60*/  IMAD.MOV.U32 R3, RZ, RZ, R8 ;  /* 0x000000ffff037224 */ /* 0x000fe400078e0008 */
[----:B------:R-:W-:-:S02]  /*cb70*/  ULDC.64 UR10, c[0x0][0xaf0] ;  /* 0x0002bc00000a7ab9 */ /* 0x000fc40000000a00 */
        /* <DEDUP_REMOVED lines=18> */
[----:B------:R-:W-:Y:S02]  /*cca0*/  VIADD R8, R13, UR43 ;  /* 0x0000002b0d087c36 */ /* 0x000fe40008000000 */
[----:B------:R-:W-:Y:S01]  /*ccb0*/  IMAD R9, R3, UR11, R6 ;  /* 0x0000000b03097c24 */ /* 0x000fe2000f8e0206 */
[----:B------:R-:W-:Y:S01]  /*ccc0*/  SHF.R.S32.HI R6, RZ, 0x1f, R7 ;  /* 0x0000001fff067819 */ /* 0x000fe20000011407 */
[----:B-----5:R-:W-:Y:S02]  /*ccd0*/  IMAD R11, R0, R11, RZ ;  /* 0x0000000b000b7224 */ /* 0x020fe400078e02ff */
[----:B------:R-:W-:-:S02]  /*cce0*/  IMAD.IADD R5, R5, 0x1, R9 ;  /* 0x0000000105057824 */ /* 0x000fc400078e0209 */
[----:B------:R-:W-:Y:S02]  /*ccf0*/  IMAD R6, R6, UR8, RZ ;  /* 0x0000000806067c24 */ /* 0x000fe4000f8e02ff */
[----:B------:R-:W-:-:S04]  /*cd00*/  IMAD.WIDE.U32 R4, R7, UR8, R4 ;  /* 0x0000000807047c25 */ /* 0x000fc8000f8e0004 */
[----:B------:R-:W-:Y:S01]  /*cd10*/  IMAD R9, R7, UR9, R6 ;  /* 0x0000000907097c24 */ /* 0x000fe2000f8e0206 */
[----:B------:R-:W-:Y:S01]  /*cd20*/  ULDC.64 UR8, c[0x0][0xa80] ;  /* 0x0002a00000087ab9 */ /* 0x000fe20000000a00 */
[----:B------:R-:W-:Y:S01]  /*cd30*/  VIADD R3, R8, 0x40 ;  /* 0x0000004008037836 */ /* 0x000fe20000000000 */
[----:B------:R-:W-:Y:S01]  /*cd40*/  LEA R6, P2, R4, UR8, 0x1 ;  /* 0x0000000804067c11 */ /* 0x000fe2000f8408ff */
[----:B------:R-:W-:Y:S02]  /*cd50*/  IMAD.IADD R5, R5, 0x1, R9 ;  /* 0x0000000105057824 */ /* 0x000fe400078e0209 */
[----:B------:R-:W-:Y:S01]  /*cd60*/  VIADD R0, R8, 0x20 ;  /* 0x0000002008007836 */ /* 0x000fe20000000000 */
[-C--:B------:R-:W-:Y:S01]  /*cd70*/  ISETP.GE.AND P0, PT, R3, R11.reuse, PT ;  /* 0x0000000b0300720c */ /* 0x080fe20003f06270 */
[----:B------:R-:W-:Y:S01]  /*cd80*/  IMAD.SHL.U32 R7, R10, 0x8, RZ ;  /* 0x000000080a077824 */ /* 0x000fe200078e00ff */
[----:B------:R-:W-:Y:S02]  /*cd90*/  LEA.HI.X R3, R4, UR9, R5, 0x1, P2 ;  /* 0x0000000904037c11 */ /* 0x000fe400090f0c05 */
[-C--:B------:R-:W-:Y:S01]  /*cda0*/  ISETP.GE.AND P2, PT, R8, R11.reuse, PT ;  /* 0x0000000b0800720c */ /* 0x080fe20003f46270 */
[C---:B------:R-:W-:Y:S01]  /*cdb0*/  VIADD R9, R7.reuse, 0x80 ;  /* 0x0000008007097836 */ /* 0x040fe20000000000 */
[----:B------:R-:W-:Y:S01]  /*cdc0*/  ISETP.GE.AND P1, PT, R0, R11, PT ;  /* 0x0000000b0000720c */ /* 0x000fe20003f26270 */
[C---:B------:R-:W-:Y:S01]  /*cdd0*/  VIADD R13, R7.reuse, 0xc0 ;  /* 0x000000c0070d7836 */ /* 0x040fe20000000000 */
[----:B------:R0:W1:Y:S01]  /*cde0*/  SHFL.IDX PT, R4, R6, RZ, 0x181f ;  /* 0x00181fff06047589 */ /* 0x00006200000e0000 */
[----:B------:R-:W-:Y:S01]  /*cdf0*/  VIADD R15, R7, 0x40 ;  /* 0x00000040070f7836 */ /* 0x000fe20000000000 */
[----:B------:R-:W-:-:S02]  /*ce00*/  SHF.R.S32.HI R12, RZ, 0x1f, R7 ;  /* 0x0000001fff0c7819 */ /* 0x000fc40000011407 */
[----:B------:R0:W2:Y:S01]  /*ce10*/  SHFL.IDX PT, R0, R3, RZ, 0x181f ;  /* 0x00181fff03007589 */ /* 0x0000a200000e0000 */
[----:B------:R-:W-:Y:S02]  /*ce20*/  SHF.R.S32.HI R10, RZ, 0x1f, R9 ;  /* 0x0000001fff0a7819 */ /* 0x000fe40000011409 */
[----:B------:R-:W-:Y:S02]  /*ce30*/  SHF.R.S32.HI R14, RZ, 0x1f, R13 ;  /* 0x0000001fff0e7819 */ /* 0x000fe4000001140d */
        /* <DEDUP_REMOVED lines=19> */
.L_x_4648:
[----:B------:R-:W-:Y:S05]  /*cf70*/  BSYNC B1 ;  /* 0x0000000000017941 */ /* 0x000fea0003800000 */
.L_x_4647:
        /* <DEDUP_REMOVED lines=21> */
.L_x_4650:
[----:B------:R-:W-:Y:S05]  /*d0d0*/  BSYNC B1 ;  /* 0x0000000000017941 */ /* 0x000fea0003800000 */
.L_x_4649:
        /* <DEDUP_REMOVED lines=21> */
.L_x_4652:
[----:B------:R-:W-:Y:S05]  /*d230*/  BSYNC B1 ;  /* 0x0000000000017941 */ /* 0x000fea0003800000 */
.L_x_4651:
        /* <DEDUP_REMOVED lines=11> */
[-C--:B--2---:R-:W-:Y:S02]  /*d2f0*/  @!P3 LEA.HI.X R7, R7, R3.reuse, R12, 0x1, P4 ;  /* 0x000000030707b211 */ /* 0x084fe400020f0c0c */
        /* <DEDUP_REMOVED lines=10> */
.L_x_4641:
[----:B------:R-:W-:Y:S05]  /*d3a0*/  BSYNC B0 ;  /* 0x0000000000007941 */ /* 0x000fea0003800000 */
.L_x_4631:
[----:B------:R-:W-:Y:S02]  /*d3b0*/  ULDC UR4, c[0x0][0xc3c] ;  /* 0x00030f0000047ab9 */ /* 0x000fe40000000800 */
[----:B------:R-:W-:-:S06]  /*d3c0*/  UISETP.GE.AND UP0, UPT, UR7, UR4, UPT ;  /* 0x000000040700728c */ /* 0x000fcc000bf06270 */
[----:B------:R-:W-:-:S13]  /*d3d0*/  PLOP3.LUT P0, PT, PT, PT, UP0, 0x80, 0x0 ;  /* 0x000000000000781c */ /* 0x000fda0003f0f008 */
[----:B------:R-:W-:Y:S05]  /*d3e0*/  @!P0 BRA `(.L_x_4653) ;  /* 0xffffff3c004c8947 */ /* 0x000fea000383ffff */
[----:B------:R-:W-:Y:S05]  /*d3f0*/  EXIT ;  /* 0x000000000000794d */ /* 0x000fea0003800000 */
.L_x_4594:
        /* <DEDUP_REMOVED lines=20> */
.L_x_4654:
        /* <DEDUP_REMOVED lines=43> */
.L_x_4658:
        /* <DEDUP_REMOVED lines=39> */
.L_x_4656:
        /* <DEDUP_REMOVED lines=12> */
.L_x_4659:
        /* <DEDUP_REMOVED lines=63> */
.L_x_4660:
        /* <DEDUP_REMOVED lines=61> */
.L_x_4661:
[----:B01----:R-:W-:-:S05]  /*e2e0*/  LOP3.LUT R3, RZ, R2, RZ, 0x33, !PT ;  /* 0x00000002ff037212 */ /* 0x003fca00078e33ff */
[----:B------:R-:W-:-:S05]  /*e2f0*/  IMAD.IADD R2, R4, 0x1, R3 ;  /* 0x0000000104027824 */ /* 0x000fca00078e0203 */
[----:B------:R1:W-:Y:S01]  /*e300*/  STL [R1+0x4], R2 ;  /* 0x0000040201007387 */ /* 0x0003e20000100800 */
[----:B------:R-:W-:Y:S05]  /*e310*/  BRA `(.L_x_4662) ;  /* 0x0000000000107947 */ /* 0x000fea0003800000 */
.L_x_4657:
[----:B------:R-:W-:Y:S01]  /*e320*/  IMAD.U32 R2, RZ, RZ, UR6 ;  /* 0x00000006ff027e24 */ /* 0x000fe2000f8e00ff */
[----:B------:R0:W-:Y:S04]  /*e330*/  STL [R1+0x4], RZ ;  /* 0x000004ff01007387 */ /* 0x0001e80000100800 */
[----:B------:R0:W-:Y:S04]  /*e340*/  STL [R1+0x8], RZ ;  /* 0x000008ff01007387 */ /* 0x0001e80000100800 */
[----:B------:R0:W-:Y:S02]  /*e350*/  STL [R1], R2 ;  /* 0x0000000201007387 */ /* 0x0001e40000100800 */
.L_x_4662:
        /* <DEDUP_REMOVED lines=10> */
.L_x_4655:
        /* <DEDUP_REMOVED lines=9> */
[C---:B----4-:R-:W-:Y:S01]  /*e490*/  IMAD.SHL.U32 R0, R6.reuse, 0x8, RZ ;  /* 0x0000000806007824 */ /* 0x050fe200078e00ff */
[----:B------:R-:W-:Y:S01]  /*e4a0*/  LOP3.LUT R4, R6, 0x7f, RZ, 0xc0, !PT ;  /* 0x0000007f06047812 */ /* 0x000fe200078ec0ff */
[----:B------:R-:W-:Y:S01]  /*e4b0*/  UMOV UR4, 0x400 ;  /* 0x0000040000047882 */ /* 0x000fe20000000000 */
[----:B------:R-:W-:Y:S01]  /*e4c0*/  BSSY B8, `(.L_x_4663) ;  /* 0x00005a3000087945 */ /* 0x000fe20003800000 */
[----:B------:R-:W-:Y:S01]  /*e4d0*/  IMAD.MOV.U32 R19, RZ, RZ, RZ ;  /* 0x000000ffff137224 */ /* 0x000fe200078e00ff */
[----:B------:R-:W-:Y:S01]  /*e4e0*/  LOP3.LUT R3, R0, 0x1f8, RZ, 0xc0, !PT ;  /* 0x000001f800037812 */ /* 0x000fe200078ec0ff */
[----:B01----:R-:W-:Y:S01]  /*e4f0*/  IMAD.SHL.U32 R2, R4, 0x8, RZ ;  /* 0x0000000804027824 */ /* 0x003fe200078e00ff */
        /* <DEDUP_REMOVED lines=14> */
.L_x_4767:
[----:B0-2---:R-:W2:Y:S01]  /*e5e0*/  LDL R0, [R1+0xc] ;  /* 0x00000c0001007983 */ /* 0x005ea20000100800 */
[----:B------:R-:W2:Y:S01]  /*e5f0*/  LDC.64 R2, c[0x0][0xc88] ;  /* 0x00032200ff027b82 */ /* 0x000ea20000000a00 */
[----:B------:R-:W-:Y:S05]  /*e600*/  YIELD ;  /* 0x0000000000007946 */ /* 0x000fea0003800000 */
[----:B------:R-:W-:Y:S01]  /*e610*/  ULDC.64 UR4, c[0x0][0xa28] ;  /* 0x00028a0000047ab9 */ /* 0x000fe20000000a00 */
[----:B-1----:R-:W-:Y:S01]  /*e620*/  IMAD.MOV.U32 R6, RZ, RZ, RZ ;  /* 0x000000ffff067224 */ /* 0x002fe200078e00ff */
[----:B------:R-:W-:Y:S01]  /*e630*/  ISETP.NE.U32.AND P0, PT, RZ, UR4, PT ;  /* 0x00000004ff007c0c */ /* 0x000fe2000bf05070 */
[----:B------:R-:W-:Y:S01]  /*e640*/  ULDC.64 UR8, c[0x0][0xa18] ;  /* 0x0002860000087ab9 */ /* 0x000fe20000000a00 */
[----:B------:R-:W-:Y:S01]  /*e650*/  ULDC.64 UR6, c[0x0][0xa08] ;  /* 0x0002820000067ab9 */ /* 0x000fe20000000a00 */
[----:B--2---:R-:W-:-:S05]  /*e660*/  IMAD.WIDE R2, R0, 0x4, R2 ;  /* 0x0000000400027825 */ /* 0x004fca00078e0202 */
[----:B---3--:R-:W2:Y:S01]  /*e670*/  LDG.E R11, desc[UR38][R2.64] ;  /* 0x00000026020b7981 */ /* 0x008ea2000c1e1900 */
        /* <DEDUP_REMOVED lines=46> */
.L_x_4664:
[----:B------:R-:W2:Y:S01]  /*e960*/  LDL.LU R7, [R1+0x8] ;  /* 0x0000080001077983 */ /* 0x000ea20000300800 */
[----:B------:R-:W-:Y:S02]  /*e970*/  ULDC.64 UR4, c[0x0][0xa20] ;  /* 0x0002880000047ab9 */ /* 0x000fe40000000a00 */
[----:B------:R-:W-:-:S04]  /*e980*/  ISETP.NE.U32.AND P1, PT, RZ, UR4, PT ;  /* 0x00000004ff007c0c */ /* 0x000fc8000bf25070 */
[----:B------:R-:W-:Y:S02]  /*e990*/  ISETP.NE.AND.EX P1, PT, RZ, UR5, PT, P1 ;  /* 0x00000005ff007c0c */ /* 0x000fe4000bf25310 */
[C---:B--2---:R-:W-:Y:S02]  /*e9a0*/  LOP3.LUT R2, R7.reuse, 0xff000000, RZ, 0xc0, !PT ;  /* 0xff00000007027812 */ /* 0x044fe400078ec0ff */
        /* <DEDUP_REMOVED lines=10> */
[----:B--2---:R-:W-:-:S05]  /*ea50*/  IADD3.X R7, R10, UR5, RZ, P0, !PT ;  /* 0x000000050a077c10 */ /* 0x004fca00087fe4ff */
[----:B------:R3:W5:Y:S01]  /*ea60*/  LDG.E R6, desc[UR38][R6.64] ;  /* 0x0000002606067981 */ /* 0x000762000c1e1900 */
[----:B------:R-:W-:Y:S05]  /*ea70*/  BRA `(.L_x_4666) ;  /* 0x0000000000107947 */ /* 0x000fea0003800000 */
.L_x_4665:
[----:B------:R-:W-:Y:S05]  /*ea80*/  @!P0 BRA `(.L_x_4666) ;  /* 0x00000000000c8947 */ /* 0x000fea0003800000 */
[----:B------:R-:W3:Y:S04]  /*ea90*/  LDG.E R6, desc[UR38][R4.64] ;  /* 0x0000002604067981 */ /* 0x000ee8000c1e1900 */
[----:B------:R-:W3:Y:S02]  /*eaa0*/  LDG.E R4, desc[UR38][R4.64+0x4] ;  /* 0x0000042604047981 */ /* 0x000ee4000c1e1900 */
[----:B---3--:R-:W-:-:S07]  /*eab0*/  IMAD.IADD R6, R4, 0x1, -R6 ;  /* 0x0000000104067824 */ /* 0x008fce00078e0a06 */
.L_x_4666:
[----:B------:R-:W4:Y:S01]  /*eac0*/  LDL R5, [R1+0x4] ;  /* 0x0000040001057983 */ /* 0x000f220000100800 */
[----:B-----5:R-:W-:Y:S01]  /*ead0*/  IMAD.IADD R6, R6, 0x1, -R0 ;  /* 0x0000000106067824 */ /* 0x020fe200078e0a00 */
[----:B------:R-:W-:Y:S01]  /*eae0*/  BSSY B0, `(.L_x_4667) ;  /* 0x000003a000007945 */ /* 0x000fe20003800000 */
[----:B------:R-:W0:Y:S02]  /*eaf0*/  LDC R0, c[0x0][0x448] ;  /* 0x00011200ff007b82 */ /* 0x000e240000000800 */
[----:B0-----:R-:W-:-:S13]  /*eb00*/  ISETP.NE.AND P0, PT, R0, 0x1, PT ;  /* 0x000000010000780c */ /* 0x001fda0003f05270 */
[----:B--2---:R-:W0:Y:S08]  /*eb10*/  @P0 LDC R3, c[0x0][0x44c] ;  /* 0x00011300ff030b82 */ /* 0x004e300000000800 */
[----:B------:R-:W2:Y:S01]  /*eb20*/  @P0 LDC R4, c[0x0][0x450] ;  /* 0x00011400ff040b82 */ /* 0x000ea20000000800 */
[----:B----4-:R-:W-:Y:S02]  /*eb30*/  IMAD.SHL.U32 R0, R5, 0x80, RZ ;  /* 0x0000008005007824 */ /* 0x010fe400078e00ff */
[----:B------:R-:W-:-:S02]  /*eb40*/  IMAD.MOV.U32 R5, RZ, RZ, RZ ;  /* 0x000000ffff057224 */ /* 0x000fc400078e00ff */
[----:B------:R-:W-:Y:S02]  /*eb50*/  VIADD R0, R0, 0x7f ;  /* 0x0000007f00007836 */ /* 0x000fe40000000000 */
[----:B------:R-:W-:Y:S02]  /*eb60*/  IMAD.MOV.U32 R10, RZ, RZ, R5 ;  /* 0x000000ffff0a7224 */ /* 0x000fe400078e0005 */
[----:B0-----:R-:W-:-:S05]  /*eb70*/  @P0 IMAD.HI.U32 R3, R0, R3, RZ ;  /* 0x0000000300030227 */ /* 0x001fca00078e00ff */
[----:B--2---:R-:W-:Y:S01]  /*eb80*/  @P0 SHF.R.U32.HI R0, RZ, R4, R3 ;  /* 0x00000004ff000219 */ /* 0x004fe20000011603 */
[C---:B------:R-:W-:Y:S01]  /*eb90*/  VIADD R4, R6.reuse, 0x5f ;  /* 0x0000005f06047836 */ /* 0x040fe20000000000 */
[----:B------:R-:W-:Y:S02]  /*eba0*/  IADD3 R6, R6, 0x60, -R9 ;  /* 0x0000006006067810 */ /* 0x000fe40007ffe809 */
[----:B-1----:R-:W-:Y:S01]  /*ebb0*/  LOP3.LUT R9, R2, 0xff, RZ, 0xc0, !PT ;  /* 0x000000ff02097812 */ /* 0x002fe200078ec0ff */
[----:B------:R-:W-:-:S04]  /*ebc0*/  IMAD.HI R4, R4, 0x2aaaaaab, RZ ;  /* 0x2aaaaaab04047827 */ /* 0x000fc800078e02ff */
[----:B------:R-:W-:Y:S01]  /*ebd0*/  IMAD.IADD R0, R6, 0x1, R0 ;  /* 0x0000000106007824 */ /* 0x000fe200078e0200 */
[----:B------:R-:W-:-:S03]  /*ebe0*/  SHF.R.U32.HI R3, RZ, 0x1f, R4 ;  /* 0x0000001fff037819 */ /* 0x000fc60000011604 */
[----:B------:R-:W-:Y:S01]  /*ebf0*/  IMAD.HI R0, R0, 0x2aaaaaab, RZ ;  /* 0x2aaaaaab00007827 */ /* 0x000fe200078e02ff */
[----:B------:R-:W-:-:S04]  /*ec00*/  LEA.HI.SX32 R4, R4, R3, 0x1c ;  /* 0x0000000304047211 */ /* 0x000fc800078fe2ff */
[----:B------:R-:W-:-:S04]  /*ec10*/  SHF.R.U32.HI R3, RZ, 0x1f, R0 ;  /* 0x0000001fff037819 */ /* 0x000fc80000011600 */
[----:B------:R-:W-:Y:S02]  /*ec20*/  LEA.HI.SX32 R3, R0, R3, 0x1c ;  /* 0x0000000300037211 */ /* 0x000fe400078fe2ff */
[----:B------:R-:W-:Y:S02]  /*ec30*/  SHF.R.U32.HI R0, RZ, 0x10, R2 ;  /* 0x00000010ff007819 */ /* 0x000fe40000011602 */
[----:B------:R-:W-:Y:S02]  /*ec40*/  VIMNMX R8, R4, R3, PT ;  /* 0x0000000304087248 */ /* 0x000fe40003fe0100 */
[----:B------:R-:W-:Y:S02]  /*ec50*/  ISETP.NE.AND P0, PT, R0, RZ, PT ;  /* 0x000000ff0000720c */ /* 0x000fe40003f05270 */
[----:B------:R-:W-:Y:S01]  /*ec60*/  ISETP.GE.AND P1, PT, R8, 0x1, PT ;  /* 0x000000010800780c */ /* 0x000fe20003f26270 */
[----:B------:R0:W-:Y:S04]  /*ec70*/  STL [R1+0x34], R8 ;  /* 0x0000340801007387 */ /* 0x0001e80000100800 */
[----:B------:R0:W-:Y:S04]  /*ec80*/  STL [R1+0x40], R5 ;  /* 0x0000400501007387 */ /* 0x0001e80000100800 */
[----:B------:R0:W-:Y:S02]  /*ec90*/  STL [R1+0x58], R9 ;  /* 0x0000580901007387 */ /* 0x0001e40000100800 */
[----:B------:R-:W1:Y:S02]  /*eca0*/  @!P0 LDC R0, c[0x0][0x9f0] ;  /* 0x00027c00ff008b82 */ /* 0x000e640000000800 */
[----:B------:R-:W-:Y:S05]  /*ecb0*/  @!P1 BRA `(.L_x_4668) ;  /* 0x0000000000709947 */ /* 0x000fea0003800000 */
[----:B-1----:R-:W-:-:S04]  /*ecc0*/  IABS R4, R0 ;  /* 0x0000000000047213 */ /* 0x002fc80000000000 */
[----:B------:R-:W1:Y:S08]  /*ecd0*/  I2F.RP R2, R4 ;  /* 0x0000000400027306 */ /* 0x000e700000209400 */
[----:B-1----:R-:W1:Y:S02]  /*ece0*/  MUFU.RCP R2, R2 ;  /* 0x0000000200027308 */ /* 0x002e640000001000 */
[----:B-1----:R-:W-:-:S06]  /*ecf0*/  VIADD R2, R2, 0xffffffe ;  /* 0x0ffffffe02027836 */ /* 0x002fcc0000000000 */
[----:B------:R-:W1:Y:S02]  /*ed00*/  F2I.FTZ.U32.TRUNC.NTZ R3, R2 ;  /* 0x0000000200037305 */ /* 0x000e64000021f000 */
[----:B-1----:R-:W-:-:S04]  /*ed10*/  IMAD.MOV R2, RZ, RZ, -R3 ;  /* 0x000000ffff027224 */ /* 0x002fc800078e0a03 */
[----:B0-----:R-:W-:Y:S02]  /*ed20*/  IMAD R5, R2, R4, RZ ;  /* 0x0000000402057224 */ /* 0x001fe400078e02ff */
[----:B------:R-:W-:-:S04]  /*ed30*/  IMAD.MOV.U32 R2, RZ, RZ, RZ ;  /* 0x000000ffff027224 */ /* 0x000fc800078e00ff */
[----:B---3--:R-:W-:Y:S01]  /*ed40*/  IMAD.HI.U32 R7, R3, R5, R2 ;  /* 0x0000000503077227 */ /* 0x008fe200078e0002 */
        /* <DEDUP_REMOVED lines=19> */
.L_x_4668:
[----:B------:R-:W-:Y:S05]  /*ee80*/  BSYNC B0 ;  /* 0x0000000000007941 */ /* 0x000fea0003800000 */
.L_x_4667:
[----:B-1----:R-:W-:Y:S01]  /*ee90*/  IMAD.MOV.U32 R0, RZ, RZ, R10 ;  /* 0x000000ffff007224 */ /* 0x002fe200078e000a */
[----:B------:R-:W-:Y:S03]  /*eea0*/  BSSY B7, `(.L_x_4669) ;  /* 0x00003e6000077945 */ /* 0x000fe60003800000 */
[----:B------:R-:W-:-:S05]  /*eeb0*/  IMAD R2, R9, R0, RZ ;  /* 0x0000000009027224 */ /* 0x000fca00078e02ff */
[----:B------:R-:W-:Y:S01]  /*eec0*/  VIADDMNMX R0, R2, R0, R8, PT ;  /* 0x0000000002007246 */ /* 0x000fe20003800108 */
[----:B------:R1:W-:Y:S03]  /*eed0*/  STL [R1+0x20], R2 ;  /* 0x0000200201007387 */ /* 0x0003e60000100800 */
[----:B------:R-:W-:Y:S01]  /*eee0*/  ISETP.GT.AND P0, PT, R0, R2, PT ;  /* 0x000000020000720c */ /* 0x000fe20003f04270 */
[----:B------:R1:W-:-:S12]  /*eef0*/  STL [R1+0x38], R0 ;  /* 0x0000380001007387 */ /* 0x0003d80000100800 */
[----:B------:R-:W-:Y:S05]  /*ef00*/  @P0 BRA `(.L_x_4670) ;  /* 0x0000000000480947 */ /* 0x000fea0003800000 */
[----:B-1----:R-:W1:Y:S02]  /*ef10*/  S2R R0, SR_TID.X ;  /* 0x0000000000007919 */ /* 0x002e640000002100 */
[----:B-1----:R-:W-:-:S04]  /*ef20*/  LOP3.LUT R0, R0, 0x7f, RZ, 0xc0, !PT ;  /* 0x0000007f00007812 */ /* 0x002fc800078ec0ff */
[----:B------:R-:W-:-:S13]  /*ef30*/  ISETP.NE.AND P0, PT, R0, RZ, PT ;  /* 0x000000ff0000720c */ /* 0x000fda0003f05270 */
[----:B------:R-:W-:Y:S05]  /*ef40*/  @P0 BRA `(.L_x_4671) ;  /* 0x0000003c006c0947 */ /* 0x000fea0003800000 */
[----:B0-----:R-:W0:Y:S01]  /*ef50*/  S2R R5, SR_LANEID ;  /* 0x0000000000057919 */ /* 0x001e220000000000 */
[----:B------:R-:W-:Y:S01]  /*ef60*/  VOTEU.ANY UR4, UPT, PT ;  /* 0x0000000000047886 */ /* 0x000fe200038e0100 */
[----:B------:R-:W1:Y:S01]  /*ef70*/  LDC.64 R2, c[0x0][0xc60] ;  /* 0x00031800ff027b82 */ /* 0x000e620000000a00 */
[----:B------:R-:W0:Y:S02]  /*ef80*/  FLO.U32 R0, UR4 ;  /* 0x0000000400007d00 */ /* 0x000e2400080e0000 */
[----:B0-----:R-:W-:-:S06]  /*ef90*/  ISETP.EQ.U32.AND P0, PT, R0, R5, PT ;  /* 0x000000050000720c */ /* 0x001fcc0003f02070 */
[----:B------:R-:W1:Y:S07]  /*efa0*/  POPC R5, UR4 ;  /* 0x0000000400057d09 */ /* 0x000e6e0008000000 */
[----:B-1----:R-:W4:Y:S01]  /*efb0*/  @P0 ATOMG.E.ADD.STRONG.GPU PT, R3, desc[UR38][R2.64], R5 ;  /* 0x00000005020309a8 */ /* 0x002f2200081ee1e6 */
[----:B------:R-:W0:Y:S02]  /*efc0*/  S2R R4, SR_LTMASK ;  /* 0x0000000000047919 */ /* 0x000e240000003900 */
[----:B0-----:R-:W-:-:S04]  /*efd0*/  LOP3.LUT R4, R4, UR4, RZ, 0xc0, !PT ;  /* 0x0000000404047c12 */ /* 0x001fc8000f8ec0ff */
[----:B---3--:R-:W0:Y:S01]  /*efe0*/  POPC R7, R4 ;  /* 0x0000000400077309 */ /* 0x008e220000000000 */
[----:B----4-:R-:W0:Y:S02]  /*eff0*/  SHFL.IDX PT, R0, R3, R0, 0x1f ;  /* 0x00001f0003007589 */ /* 0x010e2400000e0000 */
[----:B0-----:R-:W-:-:S05]  /*f000*/  IADD3 R0, R0, UR37, R7 ;  /* 0x0000002500007c10 */ /* 0x001fca000fffe007 */
[----:B------:R4:W-:Y:S01]  /*f010*/  STL [R1], R0 ;  /* 0x0000000001007387 */ /* 0x0009e20000100800 */
[----:B------:R-:W-:Y:S05]  /*f020*/  BRA `(.L_x_4671) ;  /* 0x0000003c00347947 */ /* 0x000fea0003800000 */
.L_x_4670:
[----:B-1----:R-:W-:Y:S01]  /*f030*/  VIADD R0, R18, 0x1c400 ;  /* 0x0001c40012007836 */ /* 0x002fe20000000000 */
        /* <DEDUP_REMOVED lines=11> */
[----:B---3--:R-:W-:-:S02]  /*f0f0*/  IMAD.U32 R7, RZ, RZ, UR9 ;  /* 0x00000009ff077e24 */ /* 0x008fc4000f8e00ff */
[----:B--2---:R-:W-:Y:S02]  /*f100*/  IMAD.U32 R10, RZ, RZ, UR4 ;  /* 0x00000004ff0a7e24 */ /* 0x004fe4000f8e00ff */
[----:B------:R-:W-:Y:S02]  /*f110*/  IMAD.U32 R11, RZ, RZ, UR5 ;  /* 0x00000005ff0b7e24 */ /* 0x000fe4000f8e00ff */
[----:B------:R-:W-:Y:S02]  /*f120*/  IMAD.MOV.U32 R8, RZ, RZ, 0x70 ;  /* 0x00000070ff087424 */ /* 0x000fe400078e00ff */
[----:B------:R-:W-:Y:S02]  /*f130*/  IMAD.MOV.U32 R12, RZ, RZ, 0x1 ;  /* 0x00000001ff0c7424 */ /* 0x000fe400078e00ff */
[----:B------:R-:W-:-:S07]  /*f140*/  IMAD.MOV.U32 R13, RZ, RZ, RZ ;  /* 0x000000ffff0d7224 */ /* 0x000fce00078e00ff */
[----:B------:R-:W-:-:S07]  /*f150*/  LEPC R20, `(.L_x_4673) ;  /* 0x000000001014794e */ /* 0x000fce0000000000 */
[----:B-1----:R-:W-:Y:S05]  /*f160*/  CALL.ABS.NOINC R2 ;  /* 0x0000000002007343 */ /* 0x002fea0003c00000 */
.L_x_4673:
[----:B------:R-:W-:Y:S05]  /*f170*/  BSYNC B6 ;  /* 0x0000000000067941 */ /* 0x000fea0003800000 */
.L_x_4672:
        /* <DEDUP_REMOVED lines=9> */
[----:B------:R-:W-:Y:S02]  /*f210*/  IMAD.U32 R4, RZ, RZ, UR6 ;  /* 0x00000006ff047e24 */ /* 0x000fe4000f8e00ff */
[----:B0-----:R-:W-:Y:S02]  /*f220*/  IMAD.U32 R5, RZ, RZ, UR7 ;  /* 0x00000007ff057e24 */ /* 0x001fe4000f8e00ff */
[----:B------:R-:W-:Y:S02]  /*f230*/  IMAD.U32 R6, RZ, RZ, UR8 ;  /* 0x00000008ff067e24 */ /* 0x000fe4000f8e00ff */
[----:B---3--:R-:W-:-:S02]  /*f240*/  IMAD.U32 R7, RZ, RZ, UR9 ;  /* 0x00000009ff077e24 */ /* 0x008fc4000f8e00ff */
[----:B--2---:R-:W-:Y:S02]  /*f250*/  IMAD.U32 R10, RZ, RZ, UR4 ;  /* 0x00000004ff0a7e24 */ /* 0x004fe4000f8e00ff */
[----:B------:R-:W-:Y:S02]  /*f260*/  IMAD.U32 R11, RZ, RZ, UR5 ;  /* 0x00000005ff0b7e24 */ /* 0x000fe4000f8e00ff */
[----:B------:R-:W-:Y:S02]  /*f270*/  IMAD.MOV.U32 R8, RZ, RZ, 0x70 ;  /* 0x00000070ff087424 */ /* 0x000fe400078e00ff */
[----:B------:R-:W-:Y:S02]  /*f280*/  IMAD.MOV.U32 R12, RZ, RZ, 0x1 ;  /* 0x00000001ff0c7424 */ /* 0x000fe400078e00ff */
[----:B-1----:R-:W-:-:S07]  /*f290*/  IMAD.MOV.U32 R13, RZ, RZ, RZ ;  /* 0x000000ffff0d7224 */ /* 0x002fce00078e00ff */
[----:B------:R-:W-:-:S07]  /*f2a0*/  LEPC R20, `(.L_x_4676) ;  /* 0x000000001014794e */ /* 0x000fce0000000000 */
[----:B----4-:R-:W-:Y:S05]  /*f2b0*/  CALL.ABS.NOINC R2 ;  /* 0x0000000002007343 */ /* 0x010fea0003c00000 */
.L_x_4676:
        /* <DEDUP_REMOVED lines=16> */
.L_x_4675:
[----:B------:R-:W-:Y:S05]  /*f3c0*/  BSYNC B6 ;  /* 0x0000000000067941 */ /* 0x000fea0003800000 */
.L_x_4674:
[----:B------:R-:W4:Y:S01]  /*f3d0*/  LDL.LU R4, [R1+0x18] ;  /* 0x0000180001047983 */ /* 0x000f220000300800 */
[----:B------:R-:W-:-:S03]  /*f3e0*/  ULDC.64 UR4, c[0x0][0x9f8] ;  /* 0x00027e0000047ab9 */ /* 0x000fc60000000a00 */
[----:B---3--:R-:W3:Y:S01]  /*f3f0*/  LDL R7, [R1+0x8] ;  /* 0x0000080001077983 */ /* 0x008ee20000100800 */
[----:B------:R-:W-:-:S03]  /*f400*/  ISETP.NE.U32.AND P0, PT, RZ, UR4, PT ;  /* 0x00000004ff007c0c */ /* 0x000fc6000bf05070 */
[----:B------:R-:W5:Y:S01]  /*f410*/  LDL R0, [R1+0x38] ;  /* 0x0000380001007983 */ /* 0x000f620000100800 */
[----:B------:R-:W-:-:S13]  /*f420*/  ISETP.NE.AND.EX P0, PT, RZ, UR5, PT, P0 ;  /* 0x00000005ff007c0c */ /* 0x000fda000bf05300 */
[----:B------:R-:W-:-:S04]  /*f430*/  @P0 IADD3 R2, P1, R16, UR4, RZ ;  /* 0x0000000410020c10 */ /* 0x000fc8000ff3e0ff */
[----:B----4-:R-:W-:Y:S01]  /*f440*/  @P0 IADD3.X R3, R4, UR5, RZ, P1, !PT ;  /* 0x0000000504030c10 */ /* 0x010fe20008ffe4ff */
[----:B------:R-:W-:-:S04]  /*f450*/  ULDC.64 UR4, c[0x0][0xa08] ;  /* 0x0002820000047ab9 */ /* 0x000fc80000000a00 */
[----:B---3--:R1:W0:Y:S02]  /*f460*/  @P0 LDG.E R7, desc[UR38][R2.64] ;  /* 0x0000002602070981 */ /* 0x008224000c1e1900 */
[----:B-1----:R-:W1:Y:S01]  /*f470*/  LDC.64 R2, c[0x0][0x418] ;  /* 0x00010600ff027b82 */ /* 0x002e620000000a00 */
[----:B-----5:R-:W-:Y:S01]  /*f480*/  VIADD R0, R0, 0xffffffff ;  /* 0xffffffff00007836 */ /* 0x020fe20000000000 */
[----:B0-----:R-:W-:Y:S01]  /*f490*/  SHF.R.S32.HI R8, RZ, 0x1f, R7 ;  /* 0x0000001fff087819 */ /* 0x001fe20000011407 */
[----:B------:R0:W-:Y:S04]  /*f4a0*/  @P0 STL [R1+0x8], R7 ;  /* 0x0000080701000387 */ /* 0x0001e80000100800 */
[----:B------:R0:W-:Y:S01]  /*f4b0*/  STL [R1+0x18], R8 ;  /* 0x0000180801007387 */ /* 0x0001e20000100800 */
[----:B-1----:R-:W-:Y:S01]  /*f4c0*/  LOP3.LUT P0, RZ, R2, UR4, RZ, 0xfc, !PT ;  /* 0x0000000402ff7c12 */ /* 0x002fe2000f80fcff */
[----:B------:R-:W-:-:S03]  /*f4d0*/  UMOV UR4, 0xffffffff ;  /* 0xffffffff00047882 */ /* 0x000fc60000000000 */
[----:B------:R-:W-:-:S04]  /*f4e0*/  LOP3.LUT P0, RZ, R3, UR5, RZ, 0xfc, P0 ;  /* 0x0000000503ff7c12 */ /* 0x000fc8000800fcff */
[----:B------:R-:W-:Y:S01]  /*f4f0*/  SEL R16, R7, RZ, !P0 ;  /* 0x000000ff07107207 */ /* 0x000fe20004000000 */
[----:B0-----:R-:W-:Y:S08]  /*f500*/  BRA.DIV UR4, `(.L_x_4677) ;  /* 0x0000005204047947 */ /* 0x001ff0000b800000 */
[----:B------:R-:W0:Y:S02]  /*f510*/  S2R R4, SR_TID.X ;  /* 0x0000000000047919 */ /* 0x000e240000002100 */
[----:B0-----:R-:W-:-:S04]  /*f520*/  SHF.R.U32.HI R4, RZ, 0x5, R4 ;  /* 0x00000005ff047819 */ /* 0x001fc80000011604 */
[----:B------:R-:W-:-:S05]  /*f530*/  LOP3.LUT R4, R4, 0x3, RZ, 0xc0, !PT ;  /* 0x0000000304047812 */ /* 0x000fca00078ec0ff */
[----:B------:R0:W1:Y:S02]  /*f540*/  SHFL.IDX PT, R14, R4, RZ, 0x1f ;  /* 0x00001fff040e7589 */ /* 0x00006400000e0000 */
.L_x_4783:
[----:B0-----:R-:W3:Y:S01]  /*f550*/  LDL.LU R4, [R1+0x14] ;  /* 0x0000140001047983 */ /* 0x001ee20000300800 */
[----:B------:R-:W-:Y:S02]  /*f560*/  PLOP3.LUT P1, PT, PT, PT, PT, 0x8, 0x0 ;  /* 0x000000000000781c */ /* 0x000fe40003f2e170 */
[----:B-1----:R-:W-:Y:S01]  /*f570*/  ISETP.NE.AND P0, PT, R14, RZ, PT ;  /* 0x000000ff0e00720c */ /* 0x002fe20003f05270 */
        /* <DEDUP_REMOVED lines=8> */
.L_x_4786:
        /* <DEDUP_REMOVED lines=24> */
.L_x_4680:
[----:B-1----:R-:W3:Y:S01]  /*f780*/  LDL R2, [R1+0x10] ;  /* 0x0000100001027983 */ /* 0x002ee20000100800 */
[----:B0-----:R-:W-:Y:S01]  /*f790*/  IMAD R0, R19, 0x8, R18 ;  /* 0x0000000813007824 */ /* 0x001fe200078e0212 */
[----:B---3--:R-:W-:-:S04]  /*f7a0*/  SHF.L.U32 R2, R2, 0x1f, RZ ;  /* 0x0000001f02027819 */ /* 0x008fc800000006ff */
[----:B------:R-:W0:Y:S02]  /*f7b0*/  SYNCS.PHASECHK.TRANS64.TRYWAIT P0, [R0+URZ+0x22840], R2 ;  /* 0x02284002000075a7 */ /* 0x000e24000800017f */
[----:B0-----:R-:W-:Y:S05]  /*f7c0*/  @!P0 BRA `(.L_x_4681) ;  /* 0x0000004c00a88947 */ /* 0x001fea0003800000 */
.L_x_4787:
        /* <DEDUP_REMOVED lines=11> */
.L_x_4682:
[----:B------:R-:W3:Y:S04]  /*f880*/  LDL R4, [R1+0x2c] ;  /* 0x00002c0001047983 */ /* 0x000ee80000100800 */
[----:B------:R-:W4:Y:S04]  /*f890*/  LDL R3, [R1+0x1c] ;  /* 0x00001c0001037983 */ /* 0x000f280000100800 */
[----:B0-----:R-:W2:Y:S01]  /*f8a0*/  LDL.LU R2, [R1+0x14] ;  /* 0x0000140001027983 */ /* 0x001ea20000300800 */
        /* <DEDUP_REMOVED lines=21> */
.L_x_4678:
[----:B------:R-:W3:Y:S04]  /*fa00*/  LDL.LU R3, [R1+0x3c] ;  /* 0x00003c0001037983 */ /* 0x000ee80000300800 */
[----:B------:R-:W4:Y:S04]  /*fa10*/  LDL.LU R5, [R1+0x24] ;  /* 0x0000240001057983 */ /* 0x000f280000300800 */
[----:B0-----:R-:W5:Y:S01]  /*fa20*/  LDL.LU R4, [R1+0x48] ;  /* 0x0000480001047983 */ /* 0x001f620000300800 */
        /* <DEDUP_REMOVED lines=9> */
[----:B---3--:R-:W-:Y:S02]  /*fac0*/  SHF.R.S32.HI R0, RZ, 0x1f, R3 ;  /* 0x0000001fff007819 */ /* 0x008fe40000011403 */
[----:B----4-:R-:W-:-:S03]  /*fad0*/  SEL R5, R5, RZ, !P0 ;  /* 0x000000ff05057207 */ /* 0x010fc60004000000 */
[----:B------:R-:W-:Y:S01]  /*fae0*/  IMAD R0, R0, UR4, RZ ;  /* 0x0000000400007c24 */ /* 0x000fe2000f8e02ff */
[----:B-----5:R-:W-:-:S03]  /*faf0*/  SEL R4, R4, RZ, !P0 ;  /* 0x000000ff04047207 */ /* 0x020fc60004000000 */
        /* <DEDUP_REMOVED lines=23> */
[----:B0-----:R-:W-:Y:S05]  /*fc70*/  CALL.ABS.NOINC R2 ;  /* 0x0000000002007343 */ /* 0x001fea0003c00000 */
.L_x_4684:
[----:B------:R-:W-:Y:S05]  /*fc80*/  BSYNC B6 ;  /* 0x0000000000067941 */ /* 0x000fea0003800000 */
.L_x_4683:
[----:B0-----:R-:W3:Y:S01]  /*fc90*/  LDL.LU R0, [R1+0x48] ;  /* 0x0000480001007983 */ /* 0x001ee20000300800 */
[----:B------:R-:W-:Y:S01]  /*fca0*/  ULDC.64 UR4, c[0x0][0x2d8] ;  /* 0x0000b60000047ab9 */ /* 0x000fe20000000a00 */
[----:B------:R-:W0:Y:S01]  /*fcb0*/  LDC R7, c[0x0][0x448] ;  /* 0x00011200ff077b82 */ /* 0x000e220000000800 */
[----:B------:R-:W-:Y:S01]  /*fcc0*/  ULDC UR6, c[0x0][0x2b8] ;  /* 0x0000ae0000067ab9 */ /* 0x000fe20000000800 */
[----:B------:R-:W4:Y:S04]  /*fcd0*/  LDL.LU R4, [R1+0x3c] ;  /* 0x00003c0001047983 */ /* 0x000f280000300800 */
[----:B------:R-:W4:Y:S04]  /*fce0*/  LDL.LU.64 R2, [R1+0x50] ;  /* 0x0000500001027983 */ /* 0x000f280000300a00 */
[----:B------:R-:W3:Y:S04]  /*fcf0*/  LDL.LU R5, [R1+0x24] ;  /* 0x0000240001057983 */ /* 0x000ee80000300800 */
[----:B------:R-:W3:Y:S04]  /*fd00*/  LDL R8, [R1+0x4] ;  /* 0x0000040001087983 */ /* 0x000ee80000100800 */
[----:B------:R1:W5:Y:S01]  /*fd10*/  LDL R9, [R1+0x28] ;  /* 0x0000280001097983 */ /* 0x0003620000100800 */
[----:B0-----:R-:W-:-:S13]  /*fd20*/  ISETP.NE.AND P0, PT, R7, 0x1, PT ;  /* 0x000000010700780c */ /* 0x001fda0003f05270 */
[----:B------:R-:W0:Y:S01]  /*fd30*/  @P0 LDC R6, c[0x0][0x450] ;  /* 0x00011400ff060b82 */ /* 0x000e220000000800 */
[----:B--2---:R-:W2:Y:S02]  /*fd40*/  S2R R10, SR_TID.X ;  /* 0x00000000000a7919 */ /* 0x004ea40000002100 */
[----:B--2---:R-:W-:-:S05]  /*fd50*/  IMAD.SHL.U32 R10, R10, 0x8, RZ ;  /* 0x000000080a0a7824 */ /* 0x004fca00078e00ff */
[----:B------:R-:W-:Y:S01]  /*fd60*/  LOP3.LUT R10, R10, 0x38, RZ, 0xc0, !PT ;  /* 0x000000380a0a7812 */ /* 0x000fe200078ec0ff */
[----:B----4-:R-:W-:Y:S02]  /*fd70*/  IMAD.MOV.U32 R3, RZ, RZ, R4 ;  /* 0x000000ffff037224 */ /* 0x010fe400078e0004 */
[----:B------:R-:W2:Y:S01]  /*fd80*/  S2R R4, SR_TID.X ;  /* 0x0000000000047919 */ /* 0x000ea20000002100 */
[----:B------:R-:W-:-:S04]  /*fd90*/  IMAD.WIDE.U32 R2, R17, UR4, R2 ;  /* 0x0000000411027c25 */ /* 0x000fc8000f8e0002 */
[----:B------:R-:W-:Y:S01]  /*fda0*/  IMAD R3, R17, UR5, R3 ;  /* 0x0000000511037c24 */ /* 0x000fe2000f8e0203 */
[----:B------:R-:W-:Y:S02]  /*fdb0*/  ULDC.64 UR4, c[0x0][0x2e0] ;  /* 0x0000b80000047ab9 */ /* 0x000fe40000000a00 */
[----:B---3--:R-:W-:Y:S02]  /*fdc0*/  IMAD R0, R0, UR4, RZ ;  /* 0x0000000400007c24 */ /* 0x008fe4000f8e02ff */
[----:B------:R-:W-:-:S04]  /*fdd0*/  IMAD.WIDE.U32 R2, R5, UR4, R2 ;  /* 0x0000000405027c25 */ /* 0x000fc8000f8e0002 */
[----:B------:R-:W-:Y:S01]  /*fde0*/  IMAD R0, R5, UR5, R0 ;  /* 0x0000000505007c24 */ /* 0x000fe2000f8e0200 */
[----:B------:R-:W-:-:S03]  /*fdf0*/  ULDC.64 UR4, c[0x0][0x2d0] ;  /* 0x0000b40000047ab9 */ /* 0x000fc60000000a00 */
[----:B------:R-:W-:Y:S01]  /*fe00*/  IMAD.IADD R3, R3, 0x1, R0 ;  /* 0x0000000103037824 */ /* 0x000fe200078e0200 */
[----:B--2---:R-:W-:-:S04]  /*fe10*/  LOP3.LUT R4, R4, 0x7f, RZ, 0xc0, !PT ;  /* 0x0000007f04047812 */ /* 0x004fc800078ec0ff */
[----:B------:R-:W-:Y:S02]  /*fe20*/  SHF.R.U32.HI R5, RZ, 0x3, R4 ;  /* 0x00000003ff057819 */ /* 0x000fe40000011604 */
[----:B------:R-:W2:Y:S02]  /*fe30*/  S2R R4, SR_TID.X ;  /* 0x0000000000047919 */ /* 0x000ea40000002100 */
[----:B--2---:R-:W-:-:S05]  /*fe40*/  IMAD.SHL.U32 R4, R4, 0x10, RZ ;  /* 0x0000001004047824 */ /* 0x004fca00078e00ff */
[----:B------:R-:W-:Y:S02]  /*fe50*/  LOP3.LUT R4, R5, 0x70, R4, 0xf8, !PT ;  /* 0x0000007005047812 */ /* 0x000fe400078ef804 */
[----:B------:R-:W2:Y:S03]  /*fe60*/  @P0 LDC R5, c[0x0][0x44c] ;  /* 0x00011300ff050b82 */ /* 0x000ea60000000800 */
[----:B------:R-:W-:-:S04]  /*fe70*/  IMAD R4, R8, 0x80, R4 ;  /* 0x0000008008047824 */ /* 0x000fc800078e0204 */
[----:B------:R-:W-:Y:S02]  /*fe80*/  IMAD.MOV.U32 R0, RZ, RZ, R4 ;  /* 0x000000ffff007224 */ /* 0x000fe400078e0004 */
[----:B--2---:R-:W-:-:S05]  /*fe90*/  @P0 IMAD.HI.U32 R5, R4, R5, RZ ;  /* 0x0000000504050227 */ /* 0x004fca00078e00ff */
        /* <DEDUP_REMOVED lines=20> */
[----:B------:R-:W2:Y:S04]  /*ffe0*/  LDL.LU R6, [R1+0x44] ;  /* 0x0000440001067983 */ /* 0x000ea80000300800 */
[----:B------:R-:W3:Y:S01]  /*fff0*/  LDL.LU R5, [R1+0x4] ;  /* 0x0000040001057983 */ /* 0x000ee20000300800 */
[----:B------:R-:W0:Y:S02]  /*10000*/  S2R R8, SR_TID.X ;  /* 0x0000000000087919 */ /* 0x000e240000002100 */
[----:B0-----:R-:W-:-:S04]  /*10010*/  LOP3.LUT R8, R8, 0x7f, RZ, 0xc0, !PT ;  /* 0x0000007f08087812 */ /* 0x001fc800078ec0ff */
[----:B------:R-:W-:Y:S01]  /*10020*/  SHF.R.U32.HI R8, RZ, 0x3, R8 ;  /* 0x00000003ff087819 */ /* 0x000fe20000011608 */
[----:B--2---:R-:W-:Y:S02]  /*10030*/  IMAD R3, R6, R7, RZ ;  /* 0x0000000706037224 */ /* 0x004fe400078e02ff */
[----:B------:R-:W0:Y:S02]  /*10040*/  SHFL.IDX PT, R7, R2, RZ, 0x181f ;  /* 0x00181fff02077589 */ /* 0x000e2400000e0000 */
[----:B---3--:R-:W-:Y:S02]  /*10050*/  IMAD R4, R5, 0x80, R8 ;  /* 0x0000008005047824 */ /* 0x008fe400078e0208 */
[----:B------:R-:W1:Y:S03]  /*10060*/  SHFL.IDX PT, R6, R0, RZ, 0x181f ;  /* 0x00181fff00067589 */ /* 0x000e6600000e0000 */
[----:B------:R-:W-:-:S13]  /*10070*/  ISETP.GE.AND P1, PT, R4, R3, PT ;  /* 0x000000030400720c */ /* 0x000fda0003f26270 */
[----:B0-----:R-:W-:-:S05]  /*10080*/  @!P1 LEA R7, P2, R10, R7, 0x1 ;  /* 0x000000070a079211 */ /* 0x001fca00078408ff */
[----:B-1----:R-:W-:-:S05]  /*10090*/  @!P1 IMAD.X R6, RZ, RZ, R6, P2 ;  /* 0x000000ffff069224 */ /* 0x002fca00010e0606 */
[----:B------:R-:W-:-:S04]  /*100a0*/  @!P1 LOP3.LUT R7, R7, R6, RZ, 0x3c, !PT ;  /* 0x0000000607079212 */ /* 0x000fc800078e3cff */
[----:B------:R-:W-:Y:S01]  /*100b0*/  @!P1 LOP3.LUT R6, R7, R6, RZ, 0x3c, !PT ;  /* 0x0000000607069212 */ /* 0x000fe200078e3cff */
[----:B------:R-:W-:-:S03]  /*100c0*/  VIADD R5, R4, 0x10 ;  /* 0x0000001004057836 */ /* 0x000fc60000000000 */
        /* <DEDUP_REMOVED lines=57> */
[----:B------:R-:W2:Y:S02]  /*10460*/  SHFL.IDX PT, R2, R2, 0x7, 0x181f ;  /* 0x00f81f0002027f89 */ /* 0x000ea400000e0000 */
.L_x_4804:
[----:B------:R-:W-:-:S05]  /*10470*/  VIADD R4, R4, 0x70 ;  /* 0x0000007004047836 */ /* 0x000fca0000000000 */
[----:B------:R-:W-:-:S13]  /*10480*/  ISETP.GE.AND P1, PT, R4, R3, PT ;  /* 0x000000030400720c */ /* 0x000fda0003f26270 */
[----:B--2---:R-:W-:-:S05]  /*10490*/  @!P1 LEA R2, P2, R10, R2, 0x1 ;  /* 0x000000020a029211 */ /* 0x004fca00078408ff */
[----:B0-----:R-:W-:-:S05]  /*104a0*/  @!P1 IMAD.X R3, RZ, RZ, R0, P2 ;  /* 0x000000ffff039224 */ /* 0x001fca00010e0600 */
[----:B------:R-:W-:Y:S01]  /*104b0*/  @!PT LDS RZ, [RZ] ;  /* 0x00000000fffff984 */ /* 0x000fe20000000800 */
[----:B------:R-:W-:Y:S01]  /*104c0*/  @!PT LDS RZ, [RZ] ;  /* 0x00000000fffff984 */ /* 0x000fe20000000800 */
[----:B------:R-:W-:Y:S01]  /*104d0*/  @!PT LDS RZ, [RZ] ;  /* 0x00000000fffff984 */ /* 0x000fe20000000800 */
[----:B------:R0:W-:Y:S01]  /*104e0*/  @!P1 LDGSTS.E.BYPASS.LTC128B.128 [R9+0x1bc00], desc[UR38][R2.64], !P0 ;  /* 0x1bc0000002099fae */ /* 0x0001e2000c101d66 */
[----:B------:R-:W-:Y:S01]  /*104f0*/  PLOP3.LUT P0, PT, PT, PT, PT, 0x80, 0x0 ;  /* 0x000000000000781c */ /* 0x000fe20003f0f070 */
[----:B------:R-:W-:-:S12]  /*10500*/  NOP ;  /* 0x0000000000007918 */ /* 0x000fd80000000000 */
.L_x_4686:
        /* <DEDUP_REMOVED lines=17> */
[----:B0-2---:R-:W-:Y:S05]  /*10620*/  @!P0 BRA `(.L_x_4688) ;  /* 0x0000004800c08947 */ /* 0x005fea0003800000 */
.L_x_4805:
[----:B------:R-:W-:Y:S05]  /*10630*/  BSYNC B0 ;  /* 0x0000000000007941 */ /* 0x000fea0003800000 */
.L_x_4687:
[----:B------:R-:W2:Y:S01]  /*10640*/  LDL R2, [R1+0x14] ;  /* 0x0000140001027983 */ /* 0x000ea20000100800 */
[----:B------:R-:W-:Y:S01]  /*10650*/  BSSY B0, `(.L_x_4689) ;  /* 0x000005a000007945 */ /* 0x000fe20003800000 */
[----:B--2---:R-:W-:-:S13]  /*10660*/  LOP3.LUT P0, RZ, R2, 0x1, RZ, 0xc0, !PT ;  /* 0x0000000102ff7812 */ /* 0x004fda000780c0ff */
[----:B------:R-:W-:Y:S05]  /*10670*/  @!P0 BRA `(.L_x_4690) ;  /* 0x00000004005c8947 */ /* 0x000fea0003800000 */
[----:B------:R-:W0:Y:S01]  /*10680*/  LDL R4, [R1+0x10] ;  /* 0x0000100001047983 */ /* 0x000e220000100800 */
[----:B------:R-:W-:Y:S01]  /*10690*/  IMAD R2, R19, 0x8, R18 ;  /* 0x0000000813027824 */ /* 0x000fe200078e0212 */
[----:B------:R-:W-:Y:S01]  /*106a0*/  BSSY B1, `(.L_x_4691) ;  /* 0x0000007000017945 */ /* 0x000fe20003800000 */
[----:B------:R-:W2:Y:S02]  /*106b0*/  S2R R3, SR_TID.X ;  /* 0x0000000000037919 */ /* 0x000ea40000002100 */
[----:B--2---:R-:W-:-:S04]  /*106c0*/  LOP3.LUT R3, R3, 0x7f, RZ, 0xc0, !PT ;  /* 0x0000007f03037812 */ /* 0x004fc800078ec0ff */
[----:B------:R-:W-:Y:S02]  /*106d0*/  ISETP.NE.AND P1, PT, R3, RZ, PT ;  /* 0x000000ff0300720c */ /* 0x000fe40003f25270 */
[----:B0-----:R-:W-:-:S04]  /*106e0*/  SHF.L.U32 R0, R4, 0x1f, RZ ;  /* 0x0000001f04007819 */ /* 0x001fc800000006ff */
[----:B------:R-:W0:Y:S02]  /*106f0*/  SYNCS.PHASECHK.TRANS64.TRYWAIT P0, [R2+URZ+0x22860], R0 ;  /* 0x02286000020075a7 */ /* 0x000e24000800017f */
[----:B0-----:R-:W-:Y:S05]  /*10700*/  @!P0 BRA `(.L_x_4692) ;  /* 0x00000048009c8947 */ /* 0x001fea0003800000 */
.L_x_4806:
[----:B------:R-:W-:Y:S05]  /*10710*/  BSYNC B1 ;  /* 0x0000000000017941 */ /* 0x000fea0003800000 */
.L_x_4691:
[----:B------:R-:W-:Y:S04]  /*10720*/  BSSY B1, `(.L_x_4693) ;  /* 0x0000009000017945 */ /* 0x000fe80003800000 */
        /* <DEDUP_REMOVED lines=8> */
.L_x_4694:
[----:B------:R-:W-:Y:S05]  /*107b0*/  BSYNC B1 ;  /* 0x0000000000017941 */ /* 0x000fea0003800000 */
.L_x_4693:
        /* <DEDUP_REMOVED lines=12> */
.L_x_4695:
        /* <DEDUP_REMOVED lines=15> */
.L_x_4696:
        /* <DEDUP_REMOVED lines=15> */
.L_x_4697:
        /* <DEDUP_REMOVED lines=15> */
.L_x_4698:
        /* <DEDUP_REMOVED lines=10> */
.L_x_4690:
[----:B------:R-:W-:Y:S05]  /*10bf0*/  BSYNC B0 ;  /* 0x0000000000007941 */ /* 0x000fea0003800000 */
.L_x_4689:
[----:B------:R-:W0:Y:S04]  /*10c00*/  LDL R4, [R1+0x38] ;  /* 0x0000380001047983 */ /* 0x000e280000100800 */
[----:B------:R-:W2:Y:S01]  /*10c10*/  LDL R5, [R1+0x20] ;  /* 0x0000200001057983 */ /* 0x000ea20000100800 */
[----:B------:R-:W-:Y:S01]  /*10c20*/  BSSY B0, `(.L_x_4699) ;  /* 0x00001f3000007945 */ /* 0x000fe20003800000 */
[----:B0-----:R-:W-:-:S05]  /*10c30*/  VIADD R0, R4, 0xfffffffe ;  /* 0xfffffffe04007836 */ /* 0x001fca0000000000 */
[----:B--2---:R-:W-:-:S13]  /*10c40*/  ISETP.GE.AND P0, PT, R0, R5, PT ;  /* 0x000000050000720c */ /* 0x004fda0003f06270 */
[----:B------:R-:W-:Y:S05]  /*10c50*/  @!P0 BRA `(.L_x_4700) ;  /* 0x0000001c00bc8947 */ /* 0x000fea0003800000 */
[----:B-1----:R-:W2:Y:S04]  /*10c60*/  LDL.LU R7, [R1+0x58] ;  /* 0x0000580001077983 */ /* 0x002ea80000300800 */
        /* <DEDUP_REMOVED lines=47> */
.L_x_4705:
        /* <DEDUP_REMOVED lines=8> */
.L_x_4807:
[----:B------:R-:W-:Y:S05]  /*10fe0*/  BSYNC B3 ;  /* 0x0000000000037941 */ /* 0x000fea0003800000 */
.L_x_4706:
        /* <DEDUP_REMOVED lines=9> */
.L_x_4709:
[----:B------:R-:W-:Y:S05]  /*11080*/  BSYNC B3 ;  /* 0x0000000000037941 */ /* 0x000fea0003800000 */
.L_x_4708:
        /* <DEDUP_REMOVED lines=12> */
.L_x_4710:
        /* <DEDUP_REMOVED lines=13> */
.L_x_4808:
[----:B------:R-:W-:Y:S05]  /*11220*/  BSYNC B3 ;  /* 0x0000000000037941 */ /* 0x000fea0003800000 */
.L_x_4711:
        /* <DEDUP_REMOVED lines=11> */
.L_x_4714:
[----:B------:R-:W-:Y:S05]  /*112e0*/  BSYNC B3 ;  /* 0x0000000000037941 */ /* 0x000fea0003800000 */
.L_x_4713:
        /* <DEDUP_REMOVED lines=9> */
.L_x_4715:
        /* <DEDUP_REMOVED lines=15> */
.L_x_4716:
        /* <DEDUP_REMOVED lines=15> */
.L_x_4717:
        /* <DEDUP_REMOVED lines=15> */
.L_x_4718:
        /* <DEDUP_REMOVED lines=10> */
.L_x_4704:
[----:B------:R-:W-:Y:S05]  /*116f0*/  BSYNC B1 ;  /* 0x0000000000017941 */ /* 0x000fea0003800000 */
.L_x_4703:
[----:B------:R-:W2:Y:S02]  /*11700*/  LDL.LU R5, [R1+0x38] ;  /* 0x0000380001057983 */ /* 0x000ea40000300800 */
[----:B--2---:R-:W-:-:S07]  /*11710*/  VIADD R0, R5, 0xfffffffd ;  /* 0xfffffffd05007836 */ /* 0x004fce0000000000 */
.L_x_4702:
[----:B------:R-:W-:Y:S05]  /*11720*/  BSYNC B2 ;  /* 0x0000000000027941 */ /* 0x000fea0003800000 */
.L_x_4701:
[----:B------:R-:W-:Y:S01]  /*11730*/  VIADD R8, R8, 0xfffffffe ;  /* 0xfffffffe08087836 */ /* 0x000fe20000000000 */
[----:B------:R-:W-:-:S04]  /*11740*/  LOP3.LUT R4, RZ, R4, RZ, 0x33, !PT ;  /* 0x00000004ff047212 */ /* 0x000fc800078e33ff */
[----:B------:R-:W-:-:S13]  /*11750*/  ISETP.NE.AND P0, PT, R8, R4, PT ;  /* 0x000000040800720c */ /* 0x000fda0003f05270 */
[----:B------:R-:W-:Y:S05]  /*11760*/  @!P0 BRA `(.L_x_4700) ;  /* 0x0000001000f88947 */ /* 0x000fea0003800000 */
.L_x_4751:
        /* <DEDUP_REMOVED lines=35> */
.L_x_4721:
        /* <DEDUP_REMOVED lines=8> */
.L_x_4809:
[----:B------:R-:W-:Y:S05]  /*11a20*/  BSYNC B2 ;  /* 0x0000000000027941 */ /* 0x000fea0003800000 */
.L_x_4722:
        /* <DEDUP_REMOVED lines=9> */
.L_x_4725:
[----:B------:R-:W-:Y:S05]  /*11ac0*/  BSYNC B2 ;  /* 0x0000000000027941 */ /* 0x000fea0003800000 */
.L_x_4724:
        /* <DEDUP_REMOVED lines=12> */
.L_x_4726:
        /* <DEDUP_REMOVED lines=13> */
.L_x_4810:
[----:B------:R-:W-:Y:S05]  /*11c60*/  BSYNC B2 ;  /* 0x0000000000027941 */ /* 0x000fea0003800000 */
.L_x_4727:
        /* <DEDUP_REMOVED lines=11> */
.L_x_4730:
[----:B------:R-:W-:Y:S05]  /*11d20*/  BSYNC B2 ;  /* 0x0000000000027941 */ /* 0x000fea0003800000 */
.L_x_4729:
        /* <DEDUP_REMOVED lines=9> */
.L_x_4731:
        /* <DEDUP_REMOVED lines=15> */
.L_x_4732:
        /* <DEDUP_REMOVED lines=15> */
.L_x_4733:
        /* <DEDUP_REMOVED lines=15> */
.L_x_4734:
        /* <DEDUP_REMOVED lines=10> */
.L_x_4720:
[----:B------:R-:W-:Y:S05]  /*12130*/  BSYNC B1 ;  /* 0x0000000000017941 */ /* 0x000fea0003800000 */
.L_x_4719:
[----:B------:R-:W2:Y:S01]  /*12140*/  LDL R2, [R1+0x14] ;  /* 0x0000140001027983 */ /* 0x000ea20000100800 */
[----:B------:R-:W-:Y:S01]  /*12150*/  VIADD R7, R7, 0x1 ;  /* 0x0000000107077836 */ /* 0x000fe20000000000 */
[----:B------:R-:W-:Y:S04]  /*12160*/  BSSY B1, `(.L_x_4735) ;  /* 0x000009a000017945 */ /* 0x000fe80003800000 */
[----:B------:R-:W-:-:S04]  /*12170*/  ISETP.NE.AND P0, PT, R7, 0x2, PT ;  /* 0x000000020700780c */ /* 0x000fc80003f05270 */
[----:B------:R-:W-:Y:S02]  /*12180*/  SEL R19, R7, RZ, P0 ;  /* 0x000000ff07137207 */ /* 0x000fe40000000000 */
[----:B--2---:R-:W-:Y:S02]  /*12190*/  LOP3.LUT P2, RZ, R2, 0x1, RZ, 0xc0, !PT ;  /* 0x0000000102ff7812 */ /* 0x004fe4000784c0ff */
        /* <DEDUP_REMOVED lines=29> */
.L_x_4737:
        /* <DEDUP_REMOVED lines=8> */
.L_x_4811:
[----:B------:R-:W-:Y:S05]  /*123f0*/  BSYNC B2 ;  /* 0x0000000000027941 */ /* 0x000fea0003800000 */
.L_x_4738:
        /* <DEDUP_REMOVED lines=9> */
.L_x_4741:
[----:B------:R-:W-:Y:S05]  /*12490*/  BSYNC B2 ;  /* 0x0000000000027941 */ /* 0x000fea0003800000 */
.L_x_4740:
        /* <DEDUP_REMOVED lines=12> */
.L_x_4742:
        /* <DEDUP_REMOVED lines=13> */
.L_x_4812:
[----:B------:R-:W-:Y:S05]  /*12630*/  BSYNC B2 ;  /* 0x0000000000027941 */ /* 0x000fea0003800000 */
.L_x_4743:
        /* <DEDUP_REMOVED lines=11> */
.L_x_4746:
[----:B------:R-:W-:Y:S05]  /*126f0*/  BSYNC B2 ;  /* 0x0000000000027941 */ /* 0x000fea0003800000 */
.L_x_4745:
        /* <DEDUP_REMOVED lines=9> */
.L_x_4747:
        /* <DEDUP_REMOVED lines=15> */
.L_x_4748:
        /* <DEDUP_REMOVED lines=15> */
.L_x_4749:
        /* <DEDUP_REMOVED lines=15> */
.L_x_4750:
        /* <DEDUP_REMOVED lines=10> */
.L_x_4736:
[----:B------:R-:W-:Y:S05]  /*12b00*/  BSYNC B1 ;  /* 0x0000000000017941 */ /* 0x000fea0003800000 */
.L_x_4735:
[----:B------:R-:W2:Y:S01]  /*12b10*/  LDL R5, [R1+0x20] ;  /* 0x0000200001057983 */ /* 0x000ea20000100800 */
[----:B------:R-:W-:Y:S01]  /*12b20*/  VIADD R0, R0, 0xfffffffe ;  /* 0xfffffffe00007836 */ /* 0x000fe20000000000 */
[----:B--2---:R-:W-:-:S13]  /*12b30*/  ISETP.GT.AND P0, PT, R6, R5, PT ;  /* 0x000000050600720c */ /* 0x004fda0003f04270 */
[----:B------:R-:W-:Y:S05]  /*12b40*/  @P0 BRA `(.L_x_4751) ;  /* 0xffffffec00080947 */ /* 0x000fea000383ffff */
.L_x_4700:
[----:B------:R-:W-:Y:S05]  /*12b50*/  BSYNC B0 ;  /* 0x0000000000007941 */ /* 0x000fea0003800000 */
.L_x_4699:
        /* <DEDUP_REMOVED lines=20> */
[----:B-1----:R-:W1:Y:S01]  /*12ca0*/  POPC R7, R4 ;  /* 0x0000000400077309 */ /* 0x002e620000000000 */
[----:B--2---:R-:W1:Y:S02]  /*12cb0*/  SHFL.IDX PT, R0, R3, R0, 0x1f ;  /* 0x00001f0003007589 */ /* 0x004e6400000e0000 */
[----:B-1----:R-:W-:-:S05]  /*12cc0*/  IADD3 R0, R0, UR37, R7 ;  /* 0x0000002500007c10 */ /* 0x002fca000fffe007 */
[----:B------:R3:W-:Y:S02]  /*12cd0*/  STL [R1], R0 ;  /* 0x0000000001007387 */ /* 0x0007e40000100800 */
.L_x_4753:
[----:B------:R-:W-:Y:S05]  /*12ce0*/  BSYNC B0 ;  /* 0x0000000000007941 */ /* 0x000fea0003800000 */
.L_x_4752:
[----:B------:R-:W-:-:S07]  /*12cf0*/  SEL R19, R19, RZ, P0 ;  /* 0x000000ff13137207 */ /* 0x000fce0000000000 */
.L_x_4671:
[----:B------:R-:W-:Y:S05]  /*12d00*/  BSYNC B7 ;  /* 0x0000000000077941 */ /* 0x000fea0003800000 */
.L_x_4669:
        /* <DEDUP_REMOVED lines=9> */
[----:B01----:R-:W0:Y:S04]  /*12da0*/  LDS.128 R4, [R18+0x228d0] ;  /* 0x0228d00012047984 */ /* 0x003e280000000c00 */
[----:B0-----:R1:W-:Y:S04]  /*12db0*/  STL.64 [R1], R4 ;  /* 0x0000000401007387 */ /* 0x0013e80000100a00 */
[----:B------:R1:W-:Y:S01]  /*12dc0*/  STL.64 [R1+0x8], R6 ;  /* 0x0000080601007387 */ /* 0x0003e20000100a00 */
[----:B------:R-:W-:Y:S06]  /*12dd0*/  BAR.ARV 0x4, 0x180 ;  /* 0x0106000000007b1d */ /* 0x000fec0000002000 */
[----:B------:R-:W-:Y:S05]  /*12de0*/  BRA `(.L_x_4755) ;  /* 0x0000001000307947 */ /* 0x000fea0003800000 */
.L_x_4754:
[----:B------:R-:W3:Y:S01]  /*12df0*/  S2R R16, SR_TID.X ;  /* 0x0000000000107919 */ /* 0x000ee20000002100 */
[----:B------:R-:W-:Y:S01]  /*12e00*/  UMOV UR4, 0xffffffff ;  /* 0xffffffff00047882 */ /* 0x000fe20000000000 */
[----:B---3--:R-:W-:-:S04]  /*12e10*/  LOP3.LUT R16, R16, 0x1f, RZ, 0xc0, !PT ;  /* 0x0000001f10107812 */ /* 0x008fc800078ec0ff */
[----:B------:R-:W-:Y:S01]  /*12e20*/  ISETP.NE.AND P0, PT, R16, 0x1f, PT ;  /* 0x0000001f1000780c */ /* 0x000fe20003f05270 */
[----:B------:R-:W-:-:S12]  /*12e30*/  BRA.DIV UR4, `(.L_x_4756) ;  /* 0x00000026045c7947 */ /* 0x000fd8000b800000 */
[----:B------:R-:W2:Y:S01]  /*12e40*/  LDL.LU R3, [R1] ;  /* 0x0000000001037983 */ /* 0x000ea20000300800 */
[----:B------:R-:W-:-:S03]  /*12e50*/  ULDC UR4, c[0x0][0xc3c] ;  /* 0x00030f0000047ab9 */ /* 0x000fc60000000800 */
[----:B------:R-:W3:Y:S01]  /*12e60*/  LDL R4, [R1+0xc] ;  /* 0x00000c0001047983 */ /* 0x000ee20000100800 */
[----:B--2---:R-:W-:Y:S02]  /*12e70*/  IMAD.MOV.U32 R10, RZ, RZ, R3 ;  /* 0x000000ffff0a7224 */ /* 0x004fe400078e0003 */
[----:B---3--:R-:W-:-:S05]  /*12e80*/  IMAD.IADD R0, R4, 0x1, R16 ;  /* 0x0000000104007824 */ /* 0x008fca00078e0210 */
[----:B------:R-:W-:-:S13]  /*12e90*/  ISETP.GE.OR P1, PT, R0, UR4, !P0 ;  /* 0x0000000400007c0c */ /* 0x000fda000c726670 */
[----:B------:R-:W2:Y:S08]  /*12ea0*/  @!P1 LDC.64 R2, c[0x0][0xc80] ;  /* 0x00032000ff029b82 */ /* 0x000eb00000000a00 */
[----:B0-----:R-:W0:Y:S01]  /*12eb0*/  @!P1 LDC.64 R4, c[0x0][0xc78] ;  /* 0x00031e00ff049b82 */ /* 0x001e220000000a00 */
[----:B--2---:R-:W-:-:S05]  /*12ec0*/  @!P1 IMAD.WIDE R2, R0, 0x4, R2 ;  /* 0x0000000400029825 */ /* 0x004fca00078e0202 */
[----:B-1----:R0:W2:Y:S02]  /*12ed0*/  @!P1 LDG.E R6, desc[UR38][R2.64] ;  /* 0x0000002602069981 */ /* 0x0020a4000c1e1900 */
[----:B0-----:R-:W-:-:S05]  /*12ee0*/  @!P1 IMAD.WIDE R2, R0, 0x4, R4 ;  /* 0x0000000400029825 */ /* 0x001fca00078e0204 */
        /* <DEDUP_REMOVED lines=30> */
.L_x_4822:
[----:B------:R-:W-:Y:S02]  /*130d0*/  ULDC UR4, c[0x0][0xc38] ;  /* 0x00030e0000047ab9 */ /* 0x000fe40000000800 */
[----:B------:R-:W-:-:S04]  /*130e0*/  IMAD.U32 R7, RZ, RZ, UR4 ;  /* 0x00000004ff077e24 */ /* 0x000fc8000f8e00ff */
[----:B-1----:R-:W-:-:S04]  /*130f0*/  IMAD R10, R14, R7, RZ ;  /* 0x000000070e0a7224 */ /* 0x002fc800078e02ff */
[----:B------:R-:W-:-:S05]  /*13100*/  IMAD.IADD R4, R9, 0x1, R10 ;  /* 0x0000000109047824 */ /* 0x000fca00078e020a */
[----:B------:R-:W-:-:S13]  /*13110*/  ISETP.GT.AND P6, PT, R4, R0, PT ;  /* 0x000000000400720c */ /* 0x000fda0003fc4270 */
[----:B------:R-:W-:Y:S05]  /*13120*/  @P6 BRA `(.L_x_4757) ;  /* 0x0000000000ac6947 */ /* 0x000fea0003800000 */
.L_x_4760:
        /* <DEDUP_REMOVED lines=37> */
.L_x_4830:
[----:B------:R-:W-:Y:S02]  /*13380*/  ULDC UR4, c[0x0][0xc38] ;  /* 0x00030e0000047ab9 */ /* 0x000fe40000000800 */
[----:B------:R-:W-:-:S04]  /*13390*/  IMAD.U32 R7, RZ, RZ, UR4 ;  /* 0x00000004ff077e24 */ /* 0x000fc8000f8e00ff */
[----:B-1----:R-:W-:-:S04]  /*133a0*/  IMAD R10, R14, R7, RZ ;  /* 0x000000070e0a7224 */ /* 0x002fc800078e02ff */
[----:B------:R-:W-:-:S05]  /*133b0*/  IMAD.IADD R4, R10, 0x1, R4 ;  /* 0x000000010a047824 */ /* 0x000fca00078e0204 */
[----:B------:R-:W-:-:S13]  /*133c0*/  ISETP.GT.AND P6, PT, R4, R0, PT ;  /* 0x000000000400720c */ /* 0x000fda0003fc4270 */
[----:B------:R-:W-:Y:S05]  /*133d0*/  @!P6 BRA `(.L_x_4760) ;  /* 0xfffffffc0054e947 */ /* 0x000fea000383ffff */
.L_x_4757:
        /* <DEDUP_REMOVED lines=12> */
.L_x_4835:
[----:B------:R-:W-:-:S13]  /*134a0*/  ISETP.NE.AND P0, PT, R3, RZ, PT ;  /* 0x000000ff0300720c */ /* 0x000fda0003f05270 */
[----:B------:R-:W-:Y:S05]  /*134b0*/  @!P0 BRA `(.L_x_4762) ;  /* 0x0000000000108947 */ /* 0x000fea0003800000 */
[----:B------:R-:W-:Y:S01]  /*134c0*/  UMOV UR4, 0xffffffff ;  /* 0xffffffff00047882 */ /* 0x000fe20000000000 */
[----:B------:R-:W-:Y:S02]  /*134d0*/  VIADD R12, R9, 0xffffffff ;  /* 0xffffffff090c7836 */ /* 0x000fe40000000000 */
[----:B------:R-:W-:Y:S05]  /*134e0*/  BRA.DIV UR4, `(.L_x_4763) ;  /* 0x0000002a04207947 */ /* 0x000fea000b800000 */
[----:B------:R2:W4:Y:S02]  /*134f0*/  SHFL.IDX PT, R8, R2, R12, 0x1f ;  /* 0x00001f0c02087589 */ /* 0x00052400000e0000 */
.L_x_4762:
[----:B----4-:R-:W-:Y:S01]  /*13500*/  IMAD R3, R8, R7, R10 ;  /* 0x0000000708037224 */ /* 0x010fe200078e020a */
[----:B------:R-:W-:-:S03]  /*13510*/  ISETP.NE.AND P0, PT, R6, 0x1, PT ;  /* 0x000000010600780c */ /* 0x000fc60003f05270 */
[----:B------:R-:W-:Y:S01]  /*13520*/  IMAD.IADD R0, R0, 0x1, -R3 ;  /* 0x0000000100007824 */ /* 0x000fe200078e0a03 */
[----:B------:R4:W-:Y:S09]  /*13530*/  STL [R1], R3 ;  /* 0x0000000301007387 */ /* 0x0009f20000100800 */
[----:B------:R-:W-:Y:S05]  /*13540*/  @!P0 BRA `(.L_x_4764) ;  /* 0x0000000000e48947 */ /* 0x000fea0003800000 */
[----:B-1-3--:R-:W-:-:S04]  /*13550*/  IABS R5, R4 ;  /* 0x0000000400057213 */ /* 0x00afc80000000000 */
[----:B------:R-:W1:Y:S08]  /*13560*/  I2F.RP R7, R5 ;  /* 0x0000000500077306 */ /* 0x000e700000209400 */
[----:B-1----:R-:W1:Y:S02]  /*13570*/  MUFU.RCP R7, R7 ;  /* 0x0000000700077308 */ /* 0x002e640000001000 */
[----:B-1----:R-:W-:-:S06]  /*13580*/  VIADD R9, R7, 0xffffffe ;  /* 0x0ffffffe07097836 */ /* 0x002fcc0000000000 */
[----:B----4-:R-:W0:Y:S02]  /*13590*/  F2I.FTZ.U32.TRUNC.NTZ R3, R9 ;  /* 0x0000000900037305 */ /* 0x010e24000021f000 */
[----:B0-2---:R-:W-:-:S04]  /*135a0*/  IMAD.MOV R2, RZ, RZ, -R3 ;  /* 0x000000ffff027224 */ /* 0x005fc800078e0a03 */
        /* <DEDUP_REMOVED lines=51> */
.L_x_4764:
[----:B-1-3--:R-:W3:Y:S01]  /*138e0*/  LDL R5, [R1+0xc] ;  /* 0x00000c0001057983 */ /* 0x00aee20000100800 */
[----:B0-2-4-:R-:W3:Y:S02]  /*138f0*/  LDC.64 R2, c[0x0][0xc90] ;  /* 0x00032400ff027b82 */ /* 0x015ee40000000a00 */
        /* <DEDUP_REMOVED lines=61> */
.L_x_4765:
[----:B-1----:R-:W-:-:S05]  /*13cd0*/  LOP3.LUT R3, RZ, R0, RZ, 0x33, !PT ;  /* 0x00000000ff037212 */ /* 0x002fca00078e33ff */
[----:B------:R-:W-:-:S05]  /*13ce0*/  IMAD.IADD R0, R4, 0x1, R3 ;  /* 0x0000000104007824 */ /* 0x000fca00078e0203 */
[----:B------:R2:W-:Y:S01]  /*13cf0*/  STL [R1+0x4], R0 ;  /* 0x0000040001007387 */ /* 0x0005e20000100800 */
[----:B------:R-:W-:Y:S05]  /*13d00*/  BRA `(.L_x_4766) ;  /* 0x0000000000287947 */ /* 0x000fea0003800000 */
.L_x_4758:
        /* <DEDUP_REMOVED lines=10> */
.L_x_4766:
[----:B-1----:R-:W3:Y:S04]  /*13db0*/  LDL R3, [R1+0x8] ;  /* 0x0000080001037983 */ /* 0x002ee80000100800 */
[----:B0-----:R-:W4:Y:S04]  /*13dc0*/  LDL R2, [R1+0xc] ;  /* 0x00000c0001027983 */ /* 0x001f280000100800 */
[----:B------:R-:W5:Y:S04]  /*13dd0*/  LDL R5, [R1+0x4] ;  /* 0x0000040001057983 */ /* 0x000f680000100800 */
[----:B------:R-:W5:Y:S01]  /*13de0*/  LDL R4, [R1] ;  /* 0x0000000001047983 */ /* 0x000f620000100800 */
[----:B--2---:R-:W0:Y:S01]  /*13df0*/  S2R R0, SR_TID.X ;  /* 0x0000000000007919 */ /* 0x004e220000002100 */
[----:B------:R-:W-:Y:S05]  /*13e00*/  WARPSYNC.ALL ;  /* 0x0000000000007948 */ /* 0x000fea0003800000 */
        /* <DEDUP_REMOVED lines=10> */
.L_x_4755:
[----:B------:R-:W3:Y:S01]  /*13eb0*/  LDL R0, [R1+0xc] ;  /* 0x00000c0001007983 */ /* 0x000ee20000100800 */
[----:B------:R-:W-:Y:S02]  /*13ec0*/  ULDC UR4, c[0x0][0xc3c] ;  /* 0x00030f0000047ab9 */ /* 0x000fe40000000800 */
[----:B---3--:R-:W-:-:S13]  /*13ed0*/  ISETP.GE.AND P0, PT, R0, UR4, PT ;  /* 0x0000000400007c0c */ /* 0x008fda000bf06270 */
[----:B------:R-:W-:Y:S05]  /*13ee0*/  @!P0 BRA `(.L_x_4767) ;  /* 0xffffffa400bc8947 */ /* 0x000fea000383ffff */
[----:B------:R-:W-:Y:S05]  /*13ef0*/  BSYNC B8 ;  /* 0x0000000000087941 */ /* 0x000fea0003800000 */
.L_x_4663:
        /* <DEDUP_REMOVED lines=12> */
.L_x_4838:
[----:B------:R-:W-:Y:S05]  /*13fc0*/  BSYNC B0 ;  /* 0x0000000000007941 */ /* 0x000fea0003800000 */
.L_x_4768:
[----:B------:R-:W-:-:S03]  /*13fd0*/  UMOV UR4, 0xffffffff ;  /* 0xffffffff00047882 */ /* 0x000fc60000000000 */
[----:B------:R-:W-:Y:S05]  /*13fe0*/  BRA.DIV UR4, `(.L_x_4770) ;  /* 0x0000001e049c7947 */ /* 0x000fea000b800000 */
[----:B------:R-:W1:Y:S02]  /*13ff0*/  S2R R2, SR_TID.X ;  /* 0x0000000000027919 */ /* 0x000e640000002100 */
[----:B-1----:R-:W-:-:S04]  /*14000*/  SHF.R.U32.HI R2, RZ, 0x5, R2 ;  /* 0x00000005ff027819 */ /* 0x002fc80000011602 */
[----:B------:R-:W-:-:S05]  /*14010*/  LOP3.LUT R2, R2, 0x3, RZ, 0xc0, !PT ;  /* 0x0000000302027812 */ /* 0x000fca00078ec0ff */
[----:B------:R1:W2:Y:S02]  /*14020*/  SHFL.IDX PT, R14, R2, RZ, 0x1f ;  /* 0x00001fff020e7589 */ /* 0x0002a400000e0000 */
.L_x_4841:
[----:B--2---:R-:W-:Y:S01]  /*14030*/  ISETP.NE.AND P0, PT, R14, RZ, PT ;  /* 0x000000ff0e00720c */ /* 0x004fe20003f05270 */
[----:B------:R-:W-:-:S12]  /*14040*/  BSSY B0, `(.L_x_4771) ;  /* 0x0000025000007945 */ /* 0x000fd80003800000 */
[----:B------:R-:W-:Y:S05]  /*14050*/  @P0 BRA `(.L_x_4772) ;  /* 0x00000000008c0947 */ /* 0x000fea0003800000 */
[----:B------:R-:W-:-:S03]  /*14060*/  UMOV UR4, 0xffffffff ;  /* 0xffffffff00047882 */ /* 0x000fc60000000000 */
[----:B------:R-:W-:Y:S05]  /*14070*/  BRA.DIV UR4, `(.L_x_4773) ;  /* 0x0000001e04ac7947 */ /* 0x000fea000b800000 */
[----:B------:R-:W-:-:S13]  /*14080*/  ELECT P6, URZ, PT ;  /* 0x00000000003f782f */ /* 0x000fda00038c0000 */
.L_x_4844:
[----:B------:R-:W-:Y:S05]  /*14090*/  @!P6 BRA `(.L_x_4772) ;  /* 0x00000000007ce947 */ /* 0x000fea0003800000 */
[----:B------:R-:W-:-:S06]  /*140a0*/  ULOP3.LUT UR4, UR36, 0x2, URZ, 0xfc, !UPT ;  /* 0x0000000224047892 */ /* 0x000fcc000f8efc3f */
[----:B-1----:R-:W-:-:S05]  /*140b0*/  IMAD.U32 R2, RZ, RZ, UR4 ;  /* 0x00000004ff027e24 */ /* 0x002fca000f8e00ff */
[----:B------:R-:W-:-:S13]  /*140c0*/  ISETP.NE.AND P2, PT, R2, 0x3, PT ;  /* 0x000000030200780c */ /* 0x000fda0003f45270 */
[----:B------:R-:W-:Y:S05]  /*140d0*/  @!P2 BRA `(.L_x_4774) ;  /* 0x000000000004a947 */ /* 0x000fea0003800000 */
[----:B------:R-:W-:Y:S01]  /*140e0*/  BPT.TRAP 0x1 ;  /* 0x000000040000795c */ /* 0x000fe20000300000 */
.L_x_4774:
        /* <DEDUP_REMOVED lines=13> */
.L_x_4845:
[----:B------:R-:W1:Y:S02]  /*141c0*/  SYNCS.PHASECHK.TRANS64.TRYWAIT P0, [R7+URZ], R2 ;  /* 0x00000002070075a7 */ /* 0x000e64000800017f */
[----:B-1----:R-:W-:Y:S05]  /*141d0*/  @!P0 BRA `(.L_x_4776) ;  /* 0x0000001c00888947 */ /* 0x002fea0003800000 */
.L_x_4846:
[----:B------:R-:W-:Y:S05]  /*141e0*/  @!P2 BRA `(.L_x_4777) ;  /* 0x000000000004a947 */ /* 0x000fea0003800000 */
[----:B------:R-:W-:Y:S01]  /*141f0*/  BPT.TRAP 0x1 ;  /* 0x000000040000795c */ /* 0x000fe20000300000 */
.L_x_4777:
[----:B------:R-:W-:-:S04]  /*14200*/  VIADD R0, R0, 0x22860 ;  /* 0x0002286000007836 */ /* 0x000fc80000000000 */
[----:B------:R-:W-:-:S04]  /*14210*/  IMAD R4, R19, 0x8, R0 ;  /* 0x0000000813047824 */ /* 0x000fc800078e0200 */
[----:B------:R-:W2:Y:S02]  /*14220*/  SYNCS.PHASECHK.TRANS64.TRYWAIT P0, [R4+URZ], R5 ;  /* 0x00000005040075a7 */ /* 0x000ea4000800017f */
[----:B--2---:R-:W-:Y:S05]  /*14230*/  @!P0 BRA `(.L_x_4778) ;  /* 0x0000001c00848947 */ /* 0x004fea0003800000 */
.L_x_4847:
[----:B------:R-:W-:-:S07]  /*14240*/  IMAD R3, R3, 0x8, R0 ;  /* 0x0000000803037824 */ /* 0x000fce00078e0200 */
.L_x_4779:
[----:B----4-:R4:W0:Y:S02]  /*14250*/  SYNCS.PHASECHK.TRANS64.TRYWAIT P0, [R3+URZ], R2 ;  /* 0x00000002030075a7 */ /* 0x010824000800017f */
[----:B0-----:R-:W-:Y:S05]  /*14260*/  @!P0 NANOSLEEP.SYNCS 0x989680 ;  /* 0x009896800000895d */ /* 0x001fea0003900000 */
[----:B------:R-:W0:Y:S02]  /*14270*/  @!P0 SYNCS.PHASECHK.TRANS64 P0, [R3+URZ], R2 ;  /* 0x00000002030085a7 */ /* 0x000e24000800007f */
[----:B0-----:R-:W-:Y:S05]  /*14280*/  @!P0 BRA `(.L_x_4779) ;  /* 0xfffffffc00f08947 */ /* 0x001fea000383ffff */
.L_x_4772:
[----:B------:R-:W-:Y:S05]  /*14290*/  BSYNC B0 ;  /* 0x0000000000007941 */ /* 0x000fea0003800000 */
.L_x_4771:
[----:B------:R-:W-:Y:S05]  /*142a0*/  EXIT ;  /* 0x000000000000794d */ /* 0x000fea0003800000 */
.L_x_4602:
[----:B0-----:R0:W1:Y:S02]  /*142b0*/  SYNCS.PHASECHK.TRANS64.TRYWAIT P0, [R6+URZ+0x22800], R3 ;  /* 0x02280003060075a7 */ /* 0x001064000800017f */
[----:B-1----:R-:W-:Y:S05]  /*142c0*/  @!P0 NANOSLEEP.SYNCS 0x989680 ;  /* 0x009896800000895d */ /* 0x002fea0003900000 */
[----:B------:R-:W1:Y:S02]  /*142d0*/  @!P0 SYNCS.PHASECHK.TRANS64 P0, [R6+URZ+0x22800], R3 ;  /* 0x02280003060085a7 */ /* 0x000e64000800007f */
[----:B-1----:R-:W-:Y:S05]  /*142e0*/  @!P0 BRA `(.L_x_4602) ;  /* 0xfffffffc00f08947 */ /* 0x002fea000383ffff */
[----:B------:R-:W-:Y:S05]  /*142f0*/  BRA `(.L_x_4780) ;  /* 0xfffffedc00ac7947 */ /* 0x000fea000383ffff */
.L_x_4606:
[----:B--2---:R-:W-:-:S04]  /*14300*/  IMAD.U32 R0, RZ, RZ, UR22 ;  /* 0x00000016ff007e24 */ /* 0x004fc8000f8e00ff */
[----:B------:R2:W3:Y:S03]  /*14310*/  SYNCS.PHASECHK.TRANS64.TRYWAIT P1, [R0+URZ+0x22830], R9 ;  /* 0x02283009000075a7 */ /* 0x0004e6000802017f */
[----:B---3--:R-:W-:Y:S05]  /*14320*/  @!P1 NANOSLEEP.SYNCS 0x989680 ;  /* 0x009896800000995d */ /* 0x008fea0003900000 */
[----:B------:R-:W3:Y:S02]  /*14330*/  @!P1 SYNCS.PHASECHK.TRANS64 P1, [R0+URZ+0x22830], R9 ;  /* 0x02283009000095a7 */ /* 0x000ee4000802007f */
[----:B---3--:R-:W-:Y:S05]  /*14340*/  @!P1 BRA `(.L_x_4606) ;  /* 0xfffffffc00ec9947 */ /* 0x008fea000383ffff */
[----:B------:R-:W-:Y:S05]  /*14350*/  BRA `(.L_x_4605) ;  /* 0xfffffedc00d47947 */ /* 0x000fea000383ffff */
.L_x_4610:
[----:B--2---:R-:W-:-:S04]  /*14360*/  IMAD.U32 R10, RZ, RZ, UR22 ;  /* 0x00000016ff0a7e24 */ /* 0x004fc8000f8e00ff */
[----:B------:R2:W3:Y:S03]  /*14370*/  SYNCS.PHASECHK.TRANS64.TRYWAIT P3, [R10+URZ+0x22850], R9 ;  /* 0x022850090a0075a7 */ /* 0x0004e6000806017f */
[----:B---3--:R-:W-:Y:S05]  /*14380*/  @!P3 NANOSLEEP.SYNCS 0x989680 ;  /* 0x009896800000b95d */ /* 0x008fea0003900000 */
[----:B------:R-:W3:Y:S02]  /*14390*/  @!P3 SYNCS.PHASECHK.TRANS64 P3, [R10+URZ+0x22850], R9 ;  /* 0x022850090a00b5a7 */ /* 0x000ee4000806007f */
[----:B---3--:R-:W-:Y:S05]  /*143a0*/  @!P3 BRA `(.L_x_4610) ;  /* 0xfffffffc00ecb947 */ /* 0x008fea000383ffff */
[----:B------:R-:W-:Y:S05]  /*143b0*/  BRA `(.L_x_4609) ;  /* 0xfffffef400dc7947 */ /* 0x000fea000383ffff */
.L_x_4615:
[----:B-1----:R-:W-:-:S04]  /*143c0*/  IMAD.U32 R5, RZ, RZ, UR24 ;  /* 0x00000018ff057e24 */ /* 0x002fc8000f8e00ff */
[----:B------:R1:W2:Y:S03]  /*143d0*/  SYNCS.PHASECHK.TRANS64.TRYWAIT P3, [R5+URZ+0x22830], R6 ;  /* 0x02283006050075a7 */ /* 0x0002a6000806017f */
[----:B--2---:R-:W-:Y:S05]  /*143e0*/  @!P3 NANOSLEEP.SYNCS 0x989680 ;  /* 0x009896800000b95d */ /* 0x004fea0003900000 */
[----:B------:R-:W2:Y:S02]  /*143f0*/  @!P3 SYNCS.PHASECHK.TRANS64 P3, [R5+URZ+0x22830], R6 ;  /* 0x022830060500b5a7 */ /* 0x000ea4000806007f */
[----:B--2---:R-:W-:Y:S05]  /*14400*/  @!P3 BRA `(.L_x_4615) ;  /* 0xfffffffc00ecb947 */ /* 0x004fea000383ffff */
[----:B------:R-:W-:Y:S05]  /*14410*/  BRA `(.L_x_4614) ;  /* 0xfffffefc00147947 */ /* 0x000fea000383ffff */
.L_x_4619:
[----:B-1----:R1:W2:Y:S02]  /*14420*/  SYNCS.PHASECHK.TRANS64.TRYWAIT P3, [R7+URZ+0x22850], R6 ;  /* 0x02285006070075a7 */ /* 0x0022a4000806017f */
[----:B--2---:R-:W-:Y:S05]  /*14430*/  @!P3 NANOSLEEP.SYNCS 0x989680 ;  /* 0x009896800000b95d */ /* 0x004fea0003900000 */
[----:B------:R-:W2:Y:S02]  /*14440*/  @!P3 SYNCS.PHASECHK.TRANS64 P3, [R7+URZ+0x22850], R6 ;  /* 0x022850060700b5a7 */ /* 0x000ea4000806007f */
[----:B--2---:R-:W-:Y:S05]  /*14450*/  @!P3 BRA `(.L_x_4619) ;  /* 0xfffffffc00f0b947 */ /* 0x004fea000383ffff */
[----:B------:R-:W-:Y:S05]  /*14460*/  BRA `(.L_x_4618) ;  /* 0xffffff1c00547947 */ /* 0x000fea000383ffff */
.L_x_4625:
[----:B-1----:R-:W-:-:S04]  /*14470*/  IMAD.U32 R5, RZ, RZ, UR23 ;  /* 0x00000017ff057e24 */ /* 0x002fc8000f8e00ff */
[----:B------:R1:W2:Y:S03]  /*14480*/  SYNCS.PHASECHK.TRANS64.TRYWAIT P1, [R5+URZ+0x22830], R6 ;  /* 0x02283006050075a7 */ /* 0x0002a6000802017f */
[----:B--2---:R-:W-:Y:S05]  /*14490*/  @!P1 NANOSLEEP.SYNCS 0x989680 ;  /* 0x009896800000995d */ /* 0x004fea0003900000 */
[----:B------:R-:W2:Y:S02]  /*144a0*/  @!P1 SYNCS.PHASECHK.TRANS64 P1, [R5+URZ+0x22830], R6 ;  /* 0x02283006050095a7 */ /* 0x000ea4000802007f */
[----:B--2---:R-:W-:Y:S05]  /*144b0*/  @!P1 BRA `(.L_x_4625) ;  /* 0xfffffffc00ec9947 */ /* 0x004fea000383ffff */
[----:B------:R-:W-:Y:S05]  /*144c0*/  BRA `(.L_x_4624) ;  /* 0xffffff2000647947 */ /* 0x000fea000383ffff */
.L_x_4629:
[----:B-1----:R1:W2:Y:S02]  /*144d0*/  SYNCS.PHASECHK.TRANS64.TRYWAIT P1, [R9+URZ+0x22850], R6 ;  /* 0x02285006090075a7 */ /* 0x0022a4000802017f */
[----:B--2---:R-:W-:Y:S05]  /*144e0*/  @!P1 NANOSLEEP.SYNCS 0x989680 ;  /* 0x009896800000995d */ /* 0x004fea0003900000 */
[----:B------:R-:W2:Y:S02]  /*144f0*/  @!P1 SYNCS.PHASECHK.TRANS64 P1, [R9+URZ+0x22850], R6 ;  /* 0x02285006090095a7 */ /* 0x000ea4000802007f */
[----:B--2---:R-:W-:Y:S05]  /*14500*/  @!P1 BRA `(.L_x_4629) ;  /* 0xfffffffc00f09947 */ /* 0x004fea000383ffff */
[----:B------:R-:W-:Y:S05]  /*14510*/  BRA `(.L_x_4628) ;  /* 0xffffff3800847947 */ /* 0x000fea000383ffff */
.L_x_4677:
[----:B------:R-:W0:Y:S01]  /*14520*/  S2R R4, SR_TID.X ;  /* 0x0000000000047919 */ /* 0x000e220000002100 */
[----:B------:R-:W-:Y:S01]  /*14530*/  BSSY B0, `(.L_x_4781) ;  /* 0x000000a000007945 */ /* 0x000fe20003800000 */
[----:B------:R-:W-:Y:S02]  /*14540*/  IMAD.MOV.U32 R12, RZ, RZ, RZ ;  /* 0x000000ffff0c7224 */ /* 0x000fe400078e00ff */
[----:B------:R-:W-:Y:S02]  /*14550*/  IMAD.MOV.U32 R11, RZ, RZ, 0x1f ;  /* 0x0000001fff0b7424 */ /* 0x000fe400078e00ff */
[----:B------:R-:W-:Y:S01]  /*14560*/  IMAD.MOV.U32 R15, RZ, RZ, -0x1 ;  /* 0xffffffffff0f7424 */ /* 0x000fe200078e00ff */
[----:B0-----:R-:W-:-:S04]  /*14570*/  SHF.R.U32.HI R4, RZ, 0x5, R4 ;  /* 0x00000005ff047819 */ /* 0x001fc80000011604 */
[----:B------:R-:W-:-:S05]  /*14580*/  LOP3.LUT R4, R4, 0x3, RZ, 0xc0, !PT ;  /* 0x0000000304047812 */ /* 0x000fca00078ec0ff */
[----:B------:R-:W-:-:S07]  /*14590*/  IMAD.MOV.U32 R13, RZ, RZ, R4 ;  /* 0x000000ffff0d7224 */ /* 0x000fce00078e0004 */
[----:B--2---:R-:W-:Y:S05]  /*145a0*/  WARPSYNC.COLLECTIVE R15, `(.L_x_4782) ;  /* 0x000000000f087348 */ /* 0x004fea0003c00000 */
[----:B------:R0:W1:Y:S02]  /*145b0*/  SHFL.IDX P6, R14, R13, R12, R11 ;  /* 0x0000000c0d0e7389 */ /* 0x00006400000c000b */
[----:B012---:R-:W-:Y:S01]  /*145c0*/  ENDCOLLECTIVE ;  /* 0x000000000000791b */ /* 0x007fe20003800000 */
.L_x_4782:
[----:B------:R-:W-:Y:S05]  /*145d0*/  BSYNC B0 ;  /* 0x0000000000007941 */ /* 0x000fea0003800000 */
.L_x_4781:
[----:B------:R-:W-:Y:S05]  /*145e0*/  BRA `(.L_x_4783) ;  /* 0xffffffac00d87947 */ /* 0x000fea000383ffff */
.L_x_4679:
[----:B------:R-:W-:Y:S01]  /*145f0*/  BSSY B0, `(.L_x_4784) ;  /* 0x0000006000007945 */ /* 0x000fe20003800000 */
[----:B------:R-:W-:-:S07]  /*14600*/  IMAD.MOV.U32 R15, RZ, RZ, -0x1 ;  /* 0xffffffffff0f7424 */ /* 0x000fce00078e00ff */
[----:B0-2---:R-:W-:Y:S05]  /*14610*/  WARPSYNC.COLLECTIVE R15, `(.L_x_4785) ;  /* 0x000000000f0c7348 */ /* 0x005fea0003c00000 */
[----:B------:R-:W-:Y:S02]  /*14620*/  ELECT P6, UR62, PT ;  /* 0x00000000003e782f */ /* 0x000fe400038c0000 */
[----:B------:R-:W-:Y:S01]  /*14630*/  MOV R14, UR62 ;  /* 0x0000003e000e7c02 */ /* 0x000fe20008000f00 */
[----:B0-2---:R-:W-:Y:S10]  /*14640*/  ENDCOLLECTIVE ;  /* 0x000000000000791b */ /* 0x005ff40003800000 */
.L_x_4785:
[----:B------:R-:W-:Y:S05]  /*14650*/  BSYNC B0 ;  /* 0x0000000000007941 */ /* 0x000fea0003800000 */
.L_x_4784:
[----:B------:R-:W-:Y:S05]  /*14660*/  BRA `(.L_x_4786) ;  /* 0xffffffac00e47947 */ /* 0x000fea000383ffff */
.L_x_4681:
[----:B0-----:R0:W1:Y:S02]  /*14670*/  SYNCS.PHASECHK.TRANS64.TRYWAIT P0, [R0+URZ+0x22840], R2 ;  /* 0x02284002000075a7 */ /* 0x001064000800017f */
[----:B-1----:R-:W-:Y:S05]  /*14680*/  @!P0 NANOSLEEP.SYNCS 0x989680 ;  /* 0x009896800000895d */ /* 0x002fea0003900000 */
[----:B------:R-:W1:Y:S02]  /*14690*/  @!P0 SYNCS.PHASECHK.TRANS64 P0, [R0+URZ+0x22840], R2 ;  /* 0x02284002000085a7 */ /* 0x000e64000800007f */
[----:B-1----:R-:W-:Y:S05]  /*146a0*/  @!P0 BRA `(.L_x_4681) ;  /* 0xfffffffc00f08947 */ /* 0x002fea000383ffff */
[----:B------:R-:W-:Y:S05]  /*146b0*/  BRA `(.L_x_4787) ;  /* 0xffffffb000447947 */ /* 0x000fea000383ffff */
.L_x_4685:
[----:B------:R-:W2:Y:S01]  /*146c0*/  LDL.LU R11, [R1+0x44] ;  /* 0x00004400010b7983 */ /* 0x000ea20000300800 */
[----:B------:R-:W-:Y:S02]  /*146d0*/  IMAD.MOV.U32 R13, RZ, RZ, R0 ;  /* 0x000000ffff0d7224 */ /* 0x000fe400078e0000 */
[----:B------:R-:W-:Y:S01]  /*146e0*/  IMAD.MOV.U32 R12, RZ, RZ, RZ ;  /* 0x000000ffff0c7224 */ /* 0x000fe200078e00ff */
[----:B------:R-:W0:Y:S01]  /*146f0*/  S2R R5, SR_TID.X ;  /* 0x0000000000057919 */ /* 0x000e220000002100 */
[----:B------:R-:W-:Y:S01]  /*14700*/  IMAD.MOV.U32 R15, RZ, RZ, -0x1 ;  /* 0xffffffffff0f7424 */ /* 0x000fe200078e00ff */
[----:B0-----:R-:W-:-:S04]  /*14710*/  LOP3.LUT R5, R5, 0x7f, RZ, 0xc0, !PT ;  /* 0x0000007f05057812 */ /* 0x001fc800078ec0ff */
[----:B------:R-:W-:-:S05]  /*14720*/  SHF.R.U32.HI R5, RZ, 0x3, R5 ;  /* 0x00000003ff057819 */ /* 0x000fca0000011605 */
[----:B------:R-:W-:-:S04]  /*14730*/  IMAD R4, R8, 0x80, R5 ;  /* 0x0000008008047824 */ /* 0x000fc800078e0205 */
[C---:B------:R-:W-:Y:S02]  /*14740*/  VIADD R5, R4.reuse, 0x10 ;  /* 0x0000001004057836 */ /* 0x040fe40000000000 */
[----:B------:R-:W-:Y:S02]  /*14750*/  VIADD R8, R4, 0x60 ;  /* 0x0000006004087836 */ /* 0x000fe40000000000 */
[----:B--2---:R-:W-:Y:S02]  /*14760*/  IMAD R3, R11, R7, RZ ;  /* 0x000000070b037224 */ /* 0x004fe400078e02ff */
[----:B------:R-:W-:-:S03]  /*14770*/  IMAD.MOV.U32 R11, RZ, RZ, 0x181f ;  /* 0x0000181fff0b7424 */ /* 0x000fc600078e00ff */
[----:B------:R-:W-:-:S13]  /*14780*/  ISETP.GE.AND P1, PT, R4, R3, PT ;  /* 0x000000030400720c */ /* 0x000fda0003f26270 */
[----:B-----5:R-:W-:Y:S05]  /*14790*/  WARPSYNC.COLLECTIVE R15, `(.L_x_4788) ;  /* 0x000000000f087348 */ /* 0x020fea0003c00000 */
[----:B------:R0:W1:Y:S02]  /*147a0*/  SHFL.IDX P6, R14, R13, R12, R11 ;  /* 0x0000000c0d0e7389 */ /* 0x00006400000c000b */
[----:B01---5:R-:W-:Y:S01]  /*147b0*/  ENDCOLLECTIVE ;  /* 0x000000000000791b */ /* 0x023fe20003800000 */
.L_x_4788:
[----:B------:R-:W-:Y:S02]  /*147c0*/  IMAD.MOV.U32 R13, RZ, RZ, R2 ;  /* 0x000000ffff0d7224 */ /* 0x000fe400078e0002 */
[----:B------:R-:W-:-:S07]  /*147d0*/  IMAD.MOV.U32 R6, RZ, RZ, R14 ;  /* 0x000000ffff067224 */ /* 0x000fce00078e000e */
[----:B------:R-:W-:Y:S05]  /*147e0*/  WARPSYNC.COLLECTIVE R15, `(.L_x_4789) ;  /* 0x000000000f087348 */ /* 0x000fea0003c00000 */
[----:B------:R0:W1:Y:S02]  /*147f0*/  SHFL.IDX P6, R14, R13, R12, R11 ;  /* 0x0000000c0d0e7389 */ /* 0x00006400000c000b */
[----:B01----:R-:W-:Y:S01]  /*14800*/  ENDCOLLECTIVE ;  /* 0x000000000000791b */ /* 0x003fe20003800000 */
.L_x_4789:
[----:B------:R-:W-:Y:S02]  /*14810*/  IMAD.MOV.U32 R13, RZ, RZ, R0 ;  /* 0x000000ffff0d7224 */ /* 0x000fe400078e0000 */
[----:B------:R-:W-:Y:S02]  /*14820*/  IMAD.MOV.U32 R12, RZ, RZ, 0x1 ;  /* 0x00000001ff0c7424 */ /* 0x000fe400078e00ff */
[----:B------:R-:W-:-:S07]  /*14830*/  IMAD.MOV.U32 R7, RZ, RZ, R14 ;  /* 0x000000ffff077224 */ /* 0x000fce00078e000e */
[----:B------:R-:W-:Y:S05]  /*14840*/  WARPSYNC.COLLECTIVE R15, `(.L_x_4790) ;  /* 0x000000000f087348 */ /* 0x000fea0003c00000 */
[----:B------:R0:W1:Y:S02]  /*14850*/  SHFL.IDX P6, R14, R13, R12, R11 ;  /* 0x0000000c0d0e7389 */ /* 0x00006400000c000b */
[----:B01----:R-:W-:Y:S01]  /*14860*/  ENDCOLLECTIVE ;  /* 0x000000000000791b */ /* 0x003fe20003800000 */
.L_x_4790:
        /* <DEDUP_REMOVED lines=15> */
.L_x_4791:
[----:B------:R-:W-:Y:S02]  /*14960*/  IMAD.MOV.U32 R13, RZ, RZ, R0 ;  /* 0x000000ffff0d7224 */ /* 0x000fe400078e0000 */
[----:B------:R-:W-:Y:S02]  /*14970*/  IMAD.MOV.U32 R12, RZ, RZ, 0x2 ;  /* 0x00000002ff0c7424 */ /* 0x000fe400078e00ff */
[----:B------:R-:W-:-:S07]  /*14980*/  IMAD.MOV.U32 R5, RZ, RZ, R14 ;  /* 0x000000ffff057224 */ /* 0x000fce00078e000e */
[----:B------:R-:W-:Y:S05]  /*14990*/  WARPSYNC.COLLECTIVE R15, `(.L_x_4792) ;  /* 0x000000000f087348 */ /* 0x000fea0003c00000 */
[----:B------:R0:W1:Y:S02]  /*149a0*/  SHFL.IDX P6, R14, R13, R12, R11 ;  /* 0x0000000c0d0e7389 */ /* 0x00006400000c000b */
[----:B01----:R-:W-:Y:S01]  /*149b0*/  ENDCOLLECTIVE ;  /* 0x000000000000791b */ /* 0x003fe20003800000 */
.L_x_4792:
        /* <DEDUP_REMOVED lines=15> */
.L_x_4793:
[----:B------:R-:W-:Y:S02]  /*14ab0*/  IMAD.MOV.U32 R13, RZ, RZ, R0 ;  /* 0x000000ffff0d7224 */ /* 0x000fe400078e0000 */
[----:B------:R-:W-:Y:S02]  /*14ac0*/  IMAD.MOV.U32 R12, RZ, RZ, 0x3 ;  /* 0x00000003ff0c7424 */ /* 0x000fe400078e00ff */
[----:B------:R-:W-:-:S07]  /*14ad0*/  IMAD.MOV.U32 R5, RZ, RZ, R14 ;  /* 0x000000ffff057224 */ /* 0x000fce00078e000e */
[----:B------:R-:W-:Y:S05]  /*14ae0*/  WARPSYNC.COLLECTIVE R15, `(.L_x_4794) ;  /* 0x000000000f087348 */ /* 0x000fea0003c00000 */
[----:B------:R0:W1:Y:S02]  /*14af0*/  SHFL.IDX P6, R14, R13, R12, R11 ;  /* 0x0000000c0d0e7389 */ /* 0x00006400000c000b */
[----:B01----:R-:W-:Y:S01]  /*14b00*/  ENDCOLLECTIVE ;  /* 0x000000000000791b */ /* 0x003fe20003800000 */
.L_x_4794:
        /* <DEDUP_REMOVED lines=15> */
.L_x_4795:
[----:B------:R-:W-:Y:S02]  /*14c00*/  IMAD.MOV.U32 R13, RZ, RZ, R0 ;  /* 0x000000ffff0d7224 */ /* 0x000fe400078e0000 */
[----:B------:R-:W-:Y:S02]  /*14c10*/  IMAD.MOV.U32 R12, RZ, RZ, 0x4 ;  /* 0x00000004ff0c7424 */ /* 0x000fe400078e00ff */
[----:B------:R-:W-:-:S07]  /*14c20*/  IMAD.MOV.U32 R5, RZ, RZ, R14 ;  /* 0x000000ffff057224 */ /* 0x000fce00078e000e */
[----:B------:R-:W-:Y:S05]  /*14c30*/  WARPSYNC.COLLECTIVE R15, `(.L_x_4796) ;  /* 0x000000000f087348 */ /* 0x000fea0003c00000 */
[----:B------:R0:W1:Y:S02]  /*14c40*/  SHFL.IDX P6, R14, R13, R12, R11 ;  /* 0x0000000c0d0e7389 */ /* 0x00006400000c000b */
[----:B01----:R-:W-:Y:S01]  /*14c50*/  ENDCOLLECTIVE ;  /* 0x000000000000791b */ /* 0x003fe20003800000 */
.L_x_4796:
        /* <DEDUP_REMOVED lines=15> */
.L_x_4797:
[----:B------:R-:W-:Y:S02]  /*14d50*/  IMAD.MOV.U32 R13, RZ, RZ, R0 ;  /* 0x000000ffff0d7224 */ /* 0x000fe400078e0000 */
[----:B------:R-:W-:Y:S02]  /*14d60*/  IMAD.MOV.U32 R12, RZ, RZ, 0x5 ;  /* 0x00000005ff0c7424 */ /* 0x000fe400078e00ff */
[----:B------:R-:W-:-:S07]  /*14d70*/  IMAD.MOV.U32 R5, RZ, RZ, R14 ;  /* 0x000000ffff057224 */ /* 0x000fce00078e000e */
[----:B------:R-:W-:Y:S05]  /*14d80*/  WARPSYNC.COLLECTIVE R15, `(.L_x_4798) ;  /* 0x000000000f087348 */ /* 0x000fea0003c00000 */
[----:B------:R0:W1:Y:S02]  /*14d90*/  SHFL.IDX P6, R14, R13, R12, R11 ;  /* 0x0000000c0d0e7389 */ /* 0x00006400000c000b */
[----:B01----:R-:W-:Y:S01]  /*14da0*/  ENDCOLLECTIVE ;  /* 0x000000000000791b */ /* 0x003fe20003800000 */
.L_x_4798:
        /* <DEDUP_REMOVED lines=15> */
.L_x_4799:
[----:B------:R-:W-:Y:S02]  /*14ea0*/  IMAD.MOV.U32 R13, RZ, RZ, R0 ;  /* 0x000000ffff0d7224 */ /* 0x000fe400078e0000 */
[----:B------:R-:W-:Y:S02]  /*14eb0*/  IMAD.MOV.U32 R12, RZ, RZ, 0x6 ;  /* 0x00000006ff0c7424 */ /* 0x000fe400078e00ff */
[----:B------:R-:W-:-:S07]  /*14ec0*/  IMAD.MOV.U32 R5, RZ, RZ, R14 ;  /* 0x000000ffff057224 */ /* 0x000fce00078e000e */
[----:B------:R-:W-:Y:S05]  /*14ed0*/  WARPSYNC.COLLECTIVE R15, `(.L_x_4800) ;  /* 0x000000000f087348 */ /* 0x000fea0003c00000 */
[----:B------:R0:W1:Y:S02]  /*14ee0*/  SHFL.IDX P6, R14, R13, R12, R11 ;  /* 0x0000000c0d0e7389 */ /* 0x00006400000c000b */
[----:B01----:R-:W-:Y:S01]  /*14ef0*/  ENDCOLLECTIVE ;  /* 0x000000000000791b */ /* 0x003fe20003800000 */
.L_x_4800:
        /* <DEDUP_REMOVED lines=14> */
.L_x_4801:
[----:B------:R-:W-:Y:S02]  /*14fe0*/  IMAD.MOV.U32 R13, RZ, RZ, R0 ;  /* 0x000000ffff0d7224 */ /* 0x000fe400078e0000 */
[----:B------:R-:W-:Y:S02]  /*14ff0*/  IMAD.MOV.U32 R12, RZ, RZ, 0x7 ;  /* 0x00000007ff0c7424 */ /* 0x000fe400078e00ff */
[----:B------:R-:W-:-:S07]  /*15000*/  IMAD.MOV.U32 R5, RZ, RZ, R14 ;  /* 0x000000ffff057224 */ /* 0x000fce00078e000e */
[----:B------:R-:W-:Y:S05]  /*15010*/  WARPSYNC.COLLECTIVE R15, `(.L_x_4802) ;  /* 0x000000000f087348 */ /* 0x000fea0003c00000 */
[----:B------:R0:W1:Y:S02]  /*15020*/  SHFL.IDX P6, R14, R13, R12, R11 ;  /* 0x0000000c0d0e7389 */ /* 0x00006400000c000b */
[----:B01----:R-:W-:Y:S01]  /*15030*/  ENDCOLLECTIVE ;  /* 0x000000000000791b */ /* 0x003fe20003800000 */
.L_x_4802:
        /* <DEDUP_REMOVED lines=13> */
.L_x_4803:
[----:B------:R-:W-:Y:S01]  /*15110*/  IMAD.MOV.U32 R2, RZ, RZ, R14 ;  /* 0x000000ffff027224 */ /* 0x000fe200078e000e */
[----:B------:R-:W-:Y:S06]  /*15120*/  BRA `(.L_x_4804) ;  /* 0xffffffb000d07947 */ /* 0x000fec000383ffff */
.L_x_4688:
[----:B0-----:R0:W2:Y:S02]  /*15130*/  SYNCS.PHASECHK.TRANS64.TRYWAIT P0, [R18+URZ+0x22820], R0 ;  /* 0x02282000120075a7 */ /* 0x0010a4000800017f */
[----:B--2---:R-:W-:Y:S05]  /*15140*/  @!P0 NANOSLEEP.SYNCS 0x989680 ;  /* 0x009896800000895d */ /* 0x004fea0003900000 */
[----:B------:R-:W2:Y:S02]  /*15150*/  @!P0 SYNCS.PHASECHK.TRANS64 P0, [R18+URZ+0x22820], R0 ;  /* 0x02282000120085a7 */ /* 0x000ea4000800007f */
[----:B--2---:R-:W-:Y:S05]  /*15160*/  @!P0 BRA `(.L_x_4688) ;  /* 0xfffffffc00f08947 */ /* 0x004fea000383ffff */
[----:B------:R-:W-:Y:S05]  /*15170*/  BRA `(.L_x_4805) ;  /* 0xffffffb4002c7947 */ /* 0x000fea000383ffff */
.L_x_4692:
[----:B0-----:R0:W2:Y:S02]  /*15180*/  SYNCS.PHASECHK.TRANS64.TRYWAIT P0, [R2+URZ+0x22860], R0 ;  /* 0x02286000020075a7 */ /* 0x0010a4000800017f */
[----:B--2---:R-:W-:Y:S05]  /*15190*/  @!P0 NANOSLEEP.SYNCS 0x989680 ;  /* 0x009896800000895d */ /* 0x004fea0003900000 */
[----:B------:R-:W2:Y:S02]  /*151a0*/  @!P0 SYNCS.PHASECHK.TRANS64 P0, [R2+URZ+0x22860], R0 ;  /* 0x02286000020085a7 */ /* 0x000ea4000800007f */
[----:B--2---:R-:W-:Y:S05]  /*151b0*/  @!P0 BRA `(.L_x_4692) ;  /* 0xfffffffc00f08947 */ /* 0x004fea000383ffff */
[----:B------:R-:W-:Y:S05]  /*151c0*/  BRA `(.L_x_4806) ;  /* 0xffffffb400507947 */ /* 0x000fea000383ffff */
.L_x_4707:
[----:B--2---:R2:W3:Y:S02]  /*151d0*/  SYNCS.PHASECHK.TRANS64.TRYWAIT P0, [R3+URZ+0x22840], R2 ;  /* 0x02284002030075a7 */ /* 0x0044e4000800017f */
[----:B---3--:R-:W-:Y:S05]  /*151e0*/  @!P0 NANOSLEEP.SYNCS 0x989680 ;  /* 0x009896800000895d */ /* 0x008fea0003900000 */
[----:B------:R-:W3:Y:S02]  /*151f0*/  @!P0 SYNCS.PHASECHK.TRANS64 P0, [R3+URZ+0x22840], R2 ;  /* 0x02284002030085a7 */ /* 0x000ee4000800007f */
[----:B---3--:R-:W-:Y:S05]  /*15200*/  @!P0 BRA `(.L_x_4707) ;  /* 0xfffffffc00f08947 */ /* 0x008fea000383ffff */
[----:B------:R-:W-:Y:S05]  /*15210*/  BRA `(.L_x_4807) ;  /* 0xffffffbc00707947 */ /* 0x000fea000383ffff */
.L_x_4712:
[----:B0-----:R0:W1:Y:S02]  /*15220*/  SYNCS.PHASECHK.TRANS64.TRYWAIT P0, [R3+URZ+0x22860], R2 ;  /* 0x02286002030075a7 */ /* 0x001064000800017f */
[----:B-1----:R-:W-:Y:S05]  /*15230*/  @!P0 NANOSLEEP.SYNCS 0x989680 ;  /* 0x009896800000895d */ /* 0x002fea0003900000 */
[----:B------:R-:W1:Y:S02]  /*15240*/  @!P0 SYNCS.PHASECHK.TRANS64 P0, [R3+URZ+0x22860], R2 ;  /* 0x02286002030085a7 */ /* 0x000e64000800007f */
[----:B-1----:R-:W-:Y:S05]  /*15250*/  @!P0 BRA `(.L_x_4712) ;  /* 0xfffffffc00f08947 */ /* 0x002fea000383ffff */
[----:B------:R-:W-:Y:S05]  /*15260*/  BRA `(.L_x_4808) ;  /* 0xffffffbc00ec7947 */ /* 0x000fea000383ffff */
.L_x_4723:
[----:B-1----:R1:W2:Y:S02]  /*15270*/  SYNCS.PHASECHK.TRANS64.TRYWAIT P0, [R4+URZ+0x22840], R2 ;  /* 0x02284002040075a7 */ /* 0x0022a4000800017f */
[----:B--2---:R-:W-:Y:S05]  /*15280*/  @!P0 NANOSLEEP.SYNCS 0x989680 ;  /* 0x009896800000895d */ /* 0x004fea0003900000 */
[----:B------:R-:W2:Y:S02]  /*15290*/  @!P0 SYNCS.PHASECHK.TRANS64 P0, [R4+URZ+0x22840], R2 ;  /* 0x02284002040085a7 */ /* 0x000ea4000800007f */
[----:B--2---:R-:W-:Y:S05]  /*152a0*/  @!P0 BRA `(.L_x_4723) ;  /* 0xfffffffc00f08947 */ /* 0x004fea000383ffff */
[----:B------:R-:W-:Y:S05]  /*152b0*/  BRA `(.L_x_4809) ;  /* 0xffffffc400d87947 */ /* 0x000fea000383ffff */
.L_x_4728:
[----:B0-----:R0:W2:Y:S02]  /*152c0*/  SYNCS.PHASECHK.TRANS64.TRYWAIT P0, [R4+URZ+0x22860], R2 ;  /* 0x02286002040075a7 */ /* 0x0010a4000800017f */
[----:B--2---:R-:W-:Y:S05]  /*152d0*/  @!P0 NANOSLEEP.SYNCS 0x989680 ;  /* 0x009896800000895d */ /* 0x004fea0003900000 */
[----:B------:R-:W2:Y:S02]  /*152e0*/  @!P0 SYNCS.PHASECHK.TRANS64 P0, [R4+URZ+0x22860], R2 ;  /* 0x02286002040085a7 */ /* 0x000ea4000800007f */
[----:B--2---:R-:W-:Y:S05]  /*152f0*/  @!P0 BRA `(.L_x_4728) ;  /* 0xfffffffc00f08947 */ /* 0x004fea000383ffff */
[----:B------:R-:W-:Y:S05]  /*15300*/  BRA `(.L_x_4810) ;  /* 0xffffffc800547947 */ /* 0x000fea000383ffff */
.L_x_4739:
[----:B--2---:R2:W3:Y:S02]  /*15310*/  SYNCS.PHASECHK.TRANS64.TRYWAIT P0, [R2+URZ+0x22840], R3 ;  /* 0x02284003020075a7 */ /* 0x0044e4000800017f */
[----:B---3--:R-:W-:Y:S05]  /*15320*/  @!P0 NANOSLEEP.SYNCS 0x989680 ;  /* 0x009896800000895d */ /* 0x008fea0003900000 */
[----:B------:R-:W3:Y:S02]  /*15330*/  @!P0 SYNCS.PHASECHK.TRANS64 P0, [R2+URZ+0x22840], R3 ;  /* 0x02284003020085a7 */ /* 0x000ee4000800007f */
[----:B---3--:R-:W-:Y:S05]  /*15340*/  @!P0 BRA `(.L_x_4739) ;  /* 0xfffffffc00f08947 */ /* 0x008fea000383ffff */
[----:B------:R-:W-:Y:S05]  /*15350*/  BRA `(.L_x_4811) ;  /* 0xffffffd000247947 */ /* 0x000fea000383ffff */
.L_x_4744:
[----:B---3--:R3:W4:Y:S02]  /*15360*/  SYNCS.PHASECHK.TRANS64.TRYWAIT P0, [R2+URZ+0x22860], R3 ;  /* 0x02286003020075a7 */ /* 0x008724000800017f */
[----:B----4-:R-:W-:Y:S05]  /*15370*/  @!P0 NANOSLEEP.SYNCS 0x989680 ;  /* 0x009896800000895d */ /* 0x010fea0003900000 */
[----:B------:R-:W4:Y:S02]  /*15380*/  @!P0 SYNCS.PHASECHK.TRANS64 P0, [R2+URZ+0x22860], R3 ;  /* 0x02286003020085a7 */ /* 0x000f24000800007f */
[----:B----4-:R-:W-:Y:S05]  /*15390*/  @!P0 BRA `(.L_x_4744) ;  /* 0xfffffffc00f08947 */ /* 0x010fea000383ffff */
[----:B------:R-:W-:Y:S05]  /*153a0*/  BRA `(.L_x_4812) ;  /* 0xffffffd000a07947 */ /* 0x000fea000383ffff */
.L_x_4756:
[----:B------:R-:W3:Y:S01]  /*153b0*/  LDL R3, [R1] ;  /* 0x0000000001037983 */ /* 0x000ee20000100800 */
[----:B------:R-:W-:Y:S01]  /*153c0*/  BSSY B0, `(.L_x_4813) ;  /* 0x0000008000007945 */ /* 0x000fe20003800000 */
[----:B------:R-:W-:Y:S02]  /*153d0*/  IMAD.MOV.U32 R12, RZ, RZ, RZ ;  /* 0x000000ffff0c7224 */ /* 0x000fe400078e00ff */
[----:B------:R-:W-:Y:S02]  /*153e0*/  IMAD.MOV.U32 R11, RZ, RZ, 0x1f ;  /* 0x0000001fff0b7424 */ /* 0x000fe400078e00ff */
[----:B------:R-:W-:Y:S02]  /*153f0*/  IMAD.MOV.U32 R15, RZ, RZ, -0x1 ;  /* 0xffffffffff0f7424 */ /* 0x000fe400078e00ff */
[----:B---3--:R-:W-:-:S07]  /*15400*/  IMAD.MOV.U32 R13, RZ, RZ, R3 ;  /* 0x000000ffff0d7224 */ /* 0x008fce00078e0003 */
[----:B012---:R-:W-:Y:S05]  /*15410*/  WARPSYNC.COLLECTIVE R15, `(.L_x_4814) ;  /* 0x000000000f087348 */ /* 0x007fea0003c00000 */
[----:B------:R3:W4:Y:S02]  /*15420*/  SHFL.IDX P6, R14, R13, R12, R11 ;  /* 0x0000000c0d0e7389 */ /* 0x00072400000c000b */
[----:B01234-:R-:W-:Y:S01]  /*15430*/  ENDCOLLECTIVE ;  /* 0x000000000000791b */ /* 0x01ffe20003800000 */
.L_x_4814:
[----:B------:R-:W-:Y:S05]  /*15440*/  BSYNC B0 ;  /* 0x0000000000007941 */ /* 0x000fea0003800000 */
.L_x_4813:
        /* <DEDUP_REMOVED lines=9> */
.L_x_4815:
        /* <DEDUP_REMOVED lines=26> */
.L_x_4816:
[----:B------:R-:W-:Y:S01]  /*15680*/  IMAD.MOV.U32 R12, RZ, RZ, 0x2 ;  /* 0x00000002ff0c7424 */ /* 0x000fe200078e00ff */
[----:B------:R-:W-:-:S05]  /*15690*/  SEL R3, R14, RZ, P1 ;  /* 0x000000ff0e037207 */ /* 0x000fca0000800000 */
[----:B------:R-:W-:-:S04]  /*156a0*/  IMAD.IADD R2, R2, 0x1, R3 ;  /* 0x0000000102027824 */ /* 0x000fc800078e0203 */
[----:B------:R-:W-:-:S07]  /*156b0*/  IMAD.MOV.U32 R13, RZ, RZ, R2 ;  /* 0x000000ffff0d7224 */ /* 0x000fce00078e0002 */
[----:B------:R-:W-:Y:S05]  /*156c0*/  WARPSYNC.COLLECTIVE R15, `(.L_x_4817) ;  /* 0x000000000f087348 */ /* 0x000fea0003c00000 */
[----:B------:R0:W1:Y:S02]  /*156d0*/  SHFL.UP P6, R14, R13, R12, R11 ;  /* 0x0400000c0d0e7389 */ /* 0x00006400000c000b */
[----:B01----:R-:W-:Y:S01]  /*156e0*/  ENDCOLLECTIVE ;  /* 0x000000000000791b */ /* 0x003fe20003800000 */
.L_x_4817:
[----:B------:R-:W-:Y:S01]  /*156f0*/  IMAD.MOV.U32 R12, RZ, RZ, 0x4 ;  /* 0x00000004ff0c7424 */ /* 0x000fe200078e00ff */
[----:B------:R-:W-:-:S05]  /*15700*/  SEL R3, R14, RZ, P2 ;  /* 0x000000ff0e037207 */ /* 0x000fca0001000000 */
[----:B------:R-:W-:-:S04]  /*15710*/  IMAD.IADD R2, R2, 0x1, R3 ;  /* 0x0000000102027824 */ /* 0x000fc800078e0203 */
[----:B------:R-:W-:-:S07]  /*15720*/  IMAD.MOV.U32 R13, RZ, RZ, R2 ;  /* 0x000000ffff0d7224 */ /* 0x000fce00078e0002 */
[----:B------:R-:W-:Y:S05]  /*15730*/  WARPSYNC.COLLECTIVE R15, `(.L_x_4818) ;  /* 0x000000000f087348 */ /* 0x000fea0003c00000 */
[----:B------:R0:W1:Y:S02]  /*15740*/  SHFL.UP P6, R14, R13, R12, R11 ;  /* 0x0400000c0d0e7389 */ /* 0x00006400000c000b */
[----:B01----:R-:W-:Y:S01]  /*15750*/  ENDCOLLECTIVE ;  /* 0x000000000000791b */ /* 0x003fe20003800000 */
.L_x_4818:
[----:B------:R-:W-:Y:S01]  /*15760*/  IMAD.MOV.U32 R12, RZ, RZ, 0x8 ;  /* 0x00000008ff0c7424 */ /* 0x000fe200078e00ff */
[----:B------:R-:W-:-:S05]  /*15770*/  SEL R3, R14, RZ, P3 ;  /* 0x000000ff0e037207 */ /* 0x000fca0001800000 */
[----:B------:R-:W-:-:S04]  /*15780*/  IMAD.IADD R2, R2, 0x1, R3 ;  /* 0x0000000102027824 */ /* 0x000fc800078e0203 */
[----:B------:R-:W-:-:S07]  /*15790*/  IMAD.MOV.U32 R13, RZ, RZ, R2 ;  /* 0x000000ffff0d7224 */ /* 0x000fce00078e0002 */
[----:B------:R-:W-:Y:S05]  /*157a0*/  WARPSYNC.COLLECTIVE R15, `(.L_x_4819) ;  /* 0x000000000f087348 */ /* 0x000fea0003c00000 */
[----:B------:R0:W1:Y:S02]  /*157b0*/  SHFL.UP P6, R14, R13, R12, R11 ;  /* 0x0400000c0d0e7389 */ /* 0x00006400000c000b */
[----:B01----:R-:W-:Y:S01]  /*157c0*/  ENDCOLLECTIVE ;  /* 0x000000000000791b */ /* 0x003fe20003800000 */
.L_x_4819:
[----:B------:R-:W-:Y:S01]  /*157d0*/  IMAD.MOV.U32 R12, RZ, RZ, 0x10 ;  /* 0x00000010ff0c7424 */ /* 0x000fe200078e00ff */
[----:B------:R-:W-:-:S05]  /*157e0*/  SEL R3, R14, RZ, P4 ;  /* 0x000000ff0e037207 */ /* 0x000fca0002000000 */
[----:B------:R-:W-:-:S04]  /*157f0*/  IMAD.IADD R2, R2, 0x1, R3 ;  /* 0x0000000102027824 */ /* 0x000fc800078e0203 */
[----:B------:R-:W-:-:S07]  /*15800*/  IMAD.MOV.U32 R13, RZ, RZ, R2 ;  /* 0x000000ffff0d7224 */ /* 0x000fce00078e0002 */
[----:B------:R-:W-:Y:S05]  /*15810*/  WARPSYNC.COLLECTIVE R15, `(.L_x_4820) ;  /* 0x000000000f087348 */ /* 0x000fea0003c00000 */
[----:B------:R0:W1:Y:S02]  /*15820*/  SHFL.UP P6, R14, R13, R12, R11 ;  /* 0x0400000c0d0e7389 */ /* 0x00006400000c000b */
[----:B01----:R-:W-:Y:S01]  /*15830*/  ENDCOLLECTIVE ;  /* 0x000000000000791b */ /* 0x003fe20003800000 */
.L_x_4820:
        /* <DEDUP_REMOVED lines=8> */
.L_x_4821:
[----:B------:R-:W-:Y:S05]  /*158c0*/  BRA `(.L_x_4822) ;  /* 0xffffffd800007947 */ /* 0x000fea000383ffff */
.L_x_4759:
        /* <DEDUP_REMOVED lines=8> */
.L_x_4824:
[----:B------:R-:W-:Y:S05]  /*15950*/  BSYNC B0 ;  /* 0x0000000000007941 */ /* 0x000fea0003800000 */
.L_x_4823:
        /* <DEDUP_REMOVED lines=9> */
.L_x_4825:
[----:B------:R-:W-:Y:S01]  /*159f0*/  IMAD.MOV.U32 R12, RZ, RZ, 0x4 ;  /* 0x00000004ff0c7424 */ /* 0x000fe200078e00ff */
[----:B------:R-:W-:-:S05]  /*15a00*/  SEL R3, R14, RZ, P2 ;  /* 0x000000ff0e037207 */ /* 0x000fca0001000000 */
[----:B------:R-:W-:-:S04]  /*15a10*/  IMAD.IADD R2, R2, 0x1, R3 ;  /* 0x0000000102027824 */ /* 0x000fc800078e0203 */
[----:B------:R-:W-:-:S07]  /*15a20*/  IMAD.MOV.U32 R13, RZ, RZ, R2 ;  /* 0x000000ffff0d7224 */ /* 0x000fce00078e0002 */
[----:B------:R-:W-:Y:S05]  /*15a30*/  WARPSYNC.COLLECTIVE R15, `(.L_x_4826) ;  /* 0x000000000f087348 */ /* 0x000fea0003c00000 */
[----:B------:R0:W1:Y:S02]  /*15a40*/  SHFL.UP P6, R14, R13, R12, R11 ;  /* 0x0400000c0d0e7389 */ /* 0x00006400000c000b */
[----:B01----:R-:W-:Y:S01]  /*15a50*/  ENDCOLLECTIVE ;  /* 0x000000000000791b */ /* 0x003fe20003800000 */
.L_x_4826:
[----:B------:R-:W-:Y:S01]  /*15a60*/  IMAD.MOV.U32 R12, RZ, RZ, 0x8 ;  /* 0x00000008ff0c7424 */ /* 0x000fe200078e00ff */
[----:B------:R-:W-:-:S05]  /*15a70*/  SEL R3, R14, RZ, P3 ;  /* 0x000000ff0e037207 */ /* 0x000fca0001800000 */
[----:B------:R-:W-:-:S04]  /*15a80*/  IMAD.IADD R2, R2, 0x1, R3 ;  /* 0x0000000102027824 */ /* 0x000fc800078e0203 */
[----:B------:R-:W-:-:S07]  /*15a90*/  IMAD.MOV.U32 R13, RZ, RZ, R2 ;  /* 0x000000ffff0d7224 */ /* 0x000fce00078e0002 */
[----:B------:R-:W-:Y:S05]  /*15aa0*/  WARPSYNC.COLLECTIVE R15, `(.L_x_4827) ;  /* 0x000000000f087348 */ /* 0x000fea0003c00000 */
[----:B------:R0:W1:Y:S02]  /*15ab0*/  SHFL.UP P6, R14, R13, R12, R11 ;  /* 0x0400000c0d0e7389 */ /* 0x00006400000c000b */
[----:B01----:R-:W-:Y:S01]  /*15ac0*/  ENDCOLLECTIVE ;  /* 0x000000000000791b */ /* 0x003fe20003800000 */
.L_x_4827:
[----:B------:R-:W-:Y:S01]  /*15ad0*/  IMAD.MOV.U32 R12, RZ, RZ, 0x10 ;  /* 0x00000010ff0c7424 */ /* 0x000fe200078e00ff */
[----:B------:R-:W-:-:S05]  /*15ae0*/  SEL R3, R14, RZ, P4 ;  /* 0x000000ff0e037207 */ /* 0x000fca0002000000 */
[----:B------:R-:W-:-:S04]  /*15af0*/  IMAD.IADD R2, R2, 0x1, R3 ;  /* 0x0000000102027824 */ /* 0x000fc800078e0203 */
[----:B------:R-:W-:-:S07]  /*15b00*/  IMAD.MOV.U32 R13, RZ, RZ, R2 ;  /* 0x000000ffff0d7224 */ /* 0x000fce00078e0002 */
[----:B------:R-:W-:Y:S05]  /*15b10*/  WARPSYNC.COLLECTIVE R15, `(.L_x_4828) ;  /* 0x000000000f087348 */ /* 0x000fea0003c00000 */
[----:B------:R0:W1:Y:S02]  /*15b20*/  SHFL.UP P6, R14, R13, R12, R11 ;  /* 0x0400000c0d0e7389 */ /* 0x00006400000c000b */
[----:B01----:R-:W-:Y:S01]  /*15b30*/  ENDCOLLECTIVE ;  /* 0x000000000000791b */ /* 0x003fe20003800000 */
.L_x_4828:
        /* <DEDUP_REMOVED lines=8> */
.L_x_4829:
[----:B------:R-:W-:Y:S05]  /*15bc0*/  BRA `(.L_x_4830) ;  /* 0xffffffd400ec7947 */ /* 0x000fea000383ffff */
.L_x_4761:
[----:B------:R-:W-:Y:S01]  /*15bd0*/  BSSY B0, `(.L_x_4831) ;  /* 0x0000006000007945 */ /* 0x000fe20003800000 */
[----:B------:R-:W-:Y:S01]  /*15be0*/  PLOP3.LUT P6, PT, P6, PT, PT, 0x8, 0x0 ;  /* 0x000000000000781c */ /* 0x000fe200037ce170 */
[----:B------:R-:W-:-:S12]  /*15bf0*/  IMAD.MOV.U32 R15, RZ, RZ, -0x1 ;  /* 0xffffffffff0f7424 */ /* 0x000fd800078e00ff */
[----:B0-----:R-:W-:Y:S05]  /*15c00*/  WARPSYNC.COLLECTIVE R15, `(.L_x_4832) ;  /* 0x000000000f087348 */ /* 0x001fea0003c00000 */
[----:B------:R-:W-:Y:S01]  /*15c10*/  VOTE.ANY R14, PT, P6 ;  /* 0x00000000000e7806 */ /* 0x000fe200030e0100 */
[----:B0-----:R-:W-:Y:S06]  /*15c20*/  ENDCOLLECTIVE ;  /* 0x000000000000791b */ /* 0x001fec0003800000 */
.L_x_4832:
[----:B------:R-:W-:Y:S05]  /*15c30*/  BSYNC B0 ;  /* 0x0000000000007941 */ /* 0x000fea0003800000 */
.L_x_4831:
        /* <DEDUP_REMOVED lines=10> */
.L_x_4833:
[----:B------:R-:W-:Y:S02]  /*15ce0*/  IMAD.MOV.U32 R13, RZ, RZ, R6 ;  /* 0x000000ffff0d7224 */ /* 0x000fe400078e0006 */
[----:B------:R-:W-:-:S07]  /*15cf0*/  IMAD.MOV.U32 R4, RZ, RZ, R14 ;  /* 0x000000ffff047224 */ /* 0x000fce00078e000e */
[----:B------:R-:W-:Y:S05]  /*15d00*/  WARPSYNC.COLLECTIVE R15, `(.L_x_4834) ;  /* 0x000000000f087348 */ /* 0x000fea0003c00000 */
[----:B------:R0:W1:Y:S02]  /*15d10*/  SHFL.IDX P6, R14, R13, R12, R11 ;  /* 0x0000000c0d0e7389 */ /* 0x00006400000c000b */
[----:B01----:R-:W-:Y:S01]  /*15d20*/  ENDCOLLECTIVE ;  /* 0x000000000000791b */ /* 0x003fe20003800000 */
.L_x_4834:
[----:B------:R-:W-:Y:S02]  /*15d30*/  IMAD.MOV.U32 R6, RZ, RZ, R14 ;  /* 0x000000ffff067224 */ /* 0x000fe400078e000e */
[----:B------:R-:W-:-:S05]  /*15d40*/  IMAD.IADD R5, R9, 0x1, R16 ;  /* 0x0000000109057824 */ /* 0x000fca00078e0210 */
[----:B------:R1:W-:Y:S01]  /*15d50*/  STL [R1+0xc], R5 ;  /* 0x00000c0501007387 */ /* 0x0003e20000100800 */
[----:B------:R-:W-:Y:S05]  /*15d60*/  BRA `(.L_x_4835) ;  /* 0xffffffd400cc7947 */ /* 0x000fea000383ffff */
.L_x_4763:
[----:B------:R-:W-:Y:S01]  /*15d70*/  BSSY B0, `(.L_x_4836) ;  /* 0x0000007000007945 */ /* 0x000fe20003800000 */
[----:B------:R-:W-:Y:S02]  /*15d80*/  IMAD.MOV.U32 R13, RZ, RZ, R2 ;  /* 0x000000ffff0d7224 */ /* 0x000fe400078e0002 */
[----:B------:R-:W-:Y:S02]  /*15d90*/  IMAD.MOV.U32 R11, RZ, RZ, 0x1f ;  /* 0x0000001fff0b7424 */ /* 0x000fe400078e00ff */
[----:B------:R-:W-:-:S07]  /*15da0*/  IMAD.MOV.U32 R15, RZ, RZ, -0x1 ;  /* 0xffffffffff0f7424 */ /* 0x000fce00078e00ff */
[----:B01-3--:R-:W-:Y:S05]  /*15db0*/  WARPSYNC.COLLECTIVE R15, `(.L_x_4837) ;  /* 0x000000000f087348 */ /* 0x00bfea0003c00000 */
[----:B------:R2:W4:Y:S02]  /*15dc0*/  SHFL.IDX P6, R14, R13, R12, R11 ;  /* 0x0000000c0d0e7389 */ /* 0x00052400000c000b */
[----:B01234-:R-:W-:Y:S01]  /*15dd0*/  ENDCOLLECTIVE ;  /* 0x000000000000791b */ /* 0x01ffe20003800000 */
.L_x_4837:
[----:B------:R-:W-:Y:S05]  /*15de0*/  BSYNC B0 ;  /* 0x0000000000007941 */ /* 0x000fea0003800000 */
.L_x_4836:
[----:B------:R-:W-:Y:S01]  /*15df0*/  IMAD.MOV.U32 R8, RZ, RZ, R14 ;  /* 0x000000ffff087224 */ /* 0x000fe200078e000e */
[----:B------:R-:W-:Y:S06]  /*15e00*/  BRA `(.L_x_4762) ;  /* 0xffffffd400bc7947 */ /* 0x000fec000383ffff */
.L_x_4769:
[----:B0-----:R0:W1:Y:S02]  /*15e10*/  SYNCS.PHASECHK.TRANS64.TRYWAIT P0, [R0+URZ+0x22820], R3 ;  /* 0x02282003000075a7 */ /* 0x001064000800017f */
[----:B-1----:R-:W-:Y:S05]  /*15e20*/  @!P0 NANOSLEEP.SYNCS 0x989680 ;  /* 0x009896800000895d */ /* 0x002fea0003900000 */
[----:B------:R-:W1:Y:S02]  /*15e30*/  @!P0 SYNCS.PHASECHK.TRANS64 P0, [R0+URZ+0x22820], R3 ;  /* 0x02282003000085a7 */ /* 0x000e64000800007f */
[----:B-1----:R-:W-:Y:S05]  /*15e40*/  @!P0 BRA `(.L_x_4769) ;  /* 0xfffffffc00f08947 */ /* 0x002fea000383ffff */
[----:B------:R-:W-:Y:S05]  /*15e50*/  BRA `(.L_x_4838) ;  /* 0xffffffe000587947 */ /* 0x000fea000383ffff */
.L_x_4770:
        /* <DEDUP_REMOVED lines=11> */
.L_x_4840:
[----:B------:R-:W-:Y:S05]  /*15f10*/  BSYNC B0 ;  /* 0x0000000000007941 */ /* 0x000fea0003800000 */
.L_x_4839:
[----:B------:R-:W-:Y:S05]  /*15f20*/  BRA `(.L_x_4841) ;  /* 0xffffffe000407947 */ /* 0x000fea000383ffff */
.L_x_4773:
[----:B------:R-:W-:Y:S01]  /*15f30*/  BSSY B1, `(.L_x_4842) ;  /* 0x0000006000017945 */ /* 0x000fe20003800000 */
[----:B------:R-:W-:-:S07]  /*15f40*/  IMAD.MOV.U32 R15, RZ, RZ, -0x1 ;  /* 0xffffffffff0f7424 */ /* 0x000fce00078e00ff */
[----:B01-3--:R-:W-:Y:S05]  /*15f50*/  WARPSYNC.COLLECTIVE R15, `(.L_x_4843) ;  /* 0x000000000f0c7348 */ /* 0x00bfea0003c00000 */
[----:B------:R-:W-:Y:S02]  /*15f60*/  ELECT P6, UR62, PT ;  /* 0x00000000003e782f */ /* 0x000fe400038c0000 */
[----:B------:R-:W-:Y:S01]  /*15f70*/  MOV R14, UR62 ;  /* 0x0000003e000e7c02 */ /* 0x000fe20008000f00 */
[----:B01-3--:R-:W-:Y:S10]  /*15f80*/  ENDCOLLECTIVE ;  /* 0x000000000000791b */ /* 0x00bff40003800000 */
.L_x_4843:
[----:B------:R-:W-:Y:S05]  /*15f90*/  BSYNC B1 ;  /* 0x0000000000017941 */ /* 0x000fea0003800000 */
.L_x_4842:
[----:B------:R-:W-:Y:S05]  /*15fa0*/  BRA `(.L_x_4844) ;  /* 0xffffffe000387947 */ /* 0x000fea000383ffff */
.L_x_4775:
[----:B0-----:R0:W1:Y:S02]  /*15fb0*/  SYNCS.PHASECHK.TRANS64.TRYWAIT P0, [R6+URZ], R5 ;  /* 0x00000005060075a7 */ /* 0x001064000800017f */
[----:B-1----:R-:W-:Y:S05]  /*15fc0*/  @!P0 NANOSLEEP.SYNCS 0x989680 ;  /* 0x009896800000895d */ /* 0x002fea0003900000 */
[----:B------:R-:W1:Y:S02]  /*15fd0*/  @!P0 SYNCS.PHASECHK.TRANS64 P0, [R6+URZ], R5 ;  /* 0x00000005060085a7 */ /* 0x000e64000800007f */
[----:B-1----:R-:W-:Y:S05]  /*15fe0*/  @!P0 BRA `(.L_x_4775) ;  /* 0xfffffffc00f08947 */ /* 0x002fea000383ffff */
[----:B------:R-:W-:Y:S05]  /*15ff0*/  BRA `(.L_x_4845) ;  /* 0xffffffe000707947 */ /* 0x000fea000383ffff */
.L_x_4776:
[----:B-1----:R1:W2:Y:S02]  /*16000*/  SYNCS.PHASECHK.TRANS64.TRYWAIT P0, [R7+URZ], R2 ;  /* 0x00000002070075a7 */ /* 0x0022a4000800017f */
[----:B--2---:R-:W-:Y:S05]  /*16010*/  @!P0 NANOSLEEP.SYNCS 0x989680 ;  /* 0x009896800000895d */ /* 0x004fea0003900000 */
[----:B------:R-:W2:Y:S02]  /*16020*/  @!P0 SYNCS.PHASECHK.TRANS64 P0, [R7+URZ], R2 ;  /* 0x00000002070085a7 */ /* 0x000ea4000800007f */
[----:B--2---:R-:W-:Y:S05]  /*16030*/  @!P0 BRA `(.L_x_4776) ;  /* 0xfffffffc00f08947 */ /* 0x004fea000383ffff */
[----:B------:R-:W-:Y:S05]  /*16040*/  BRA `(.L_x_4846) ;  /* 0xffffffe000647947 */ /* 0x000fea000383ffff */
.L_x_4778:
[----:B--2---:R2:W4:Y:S02]  /*16050*/  SYNCS.PHASECHK.TRANS64.TRYWAIT P0, [R4+URZ], R5 ;  /* 0x00000005040075a7 */ /* 0x004524000800017f */
[----:B----4-:R-:W-:Y:S05]  /*16060*/  @!P0 NANOSLEEP.SYNCS 0x989680 ;  /* 0x009896800000895d */ /* 0x010fea0003900000 */
[----:B------:R-:W4:Y:S02]  /*16070*/  @!P0 SYNCS.PHASECHK.TRANS64 P0, [R4+URZ], R5 ;  /* 0x00000005040085a7 */ /* 0x000f24000800007f */
[----:B----4-:R-:W-:Y:S05]  /*16080*/  @!P0 BRA `(.L_x_4778) ;  /* 0xfffffffc00f08947 */ /* 0x010fea000383ffff */
[----:B------:R-:W-:Y:S05]  /*16090*/  BRA `(.L_x_4847) ;  /* 0xffffffe000687947 */ /* 0x000fea000383ffff */
.L_x_4848:
        /* <DEDUP_REMOVED lines=14> */
.L_x_6145:


//--------------------- .text._ZN7cutlass13device_kernelIN5flash11enable_sm90INS1_16FlashAttnFwdSm90INS1_25CollectiveMainloopFwdSm90ILi2EN4cute5tupleIJNS5_1CILi1EEES8_S8_EEENS6_IJNS7_ILi128EEENS7_ILi96EEENS7_ILi64EEEEEELi256ENS_10bfloat16_tEfNS_4arch4Sm90ELb1ELb0ELb0ELb1ELb0ELb1ELb0ELb1ELb0ELb1ELb1ELb0EEENS1_21CollectiveEpilogueFwdINS6_IJSA_NS7_ILi256EEESB_EEES9_SE_SG_Li256ELb1ELb1ELb1ELb0EEENS1_36VarlenDynamicPersistentTileSchedulerILi128ELi96ELi256ELi128ELb1ELb1ELb1ELb1ELb1ELb1EEEEEEEEEvNT_6ParamsE --------------------------
	.section	.text._ZN7cutlass13device_kernelIN5flash11enable_sm90INS1_16FlashAttnFwdSm90INS1_25CollectiveMainloopFwdSm90ILi2EN4cute5tupleIJNS5_1CILi1EEES8_S8_EEENS6_IJNS7_ILi128EEENS7_ILi96EEENS7_ILi64EEEEEELi256ENS_10bfloat16_tEfNS_4arch4Sm90ELb1ELb0ELb0ELb1ELb0ELb1ELb0ELb1ELb0ELb1ELb1ELb0EEENS1_21CollectiveEpilogueFwdINS6_IJSA_NS7_ILi256EEESB_EEES9_SE_SG_Li256ELb1ELb1ELb1ELb0EEENS1_36VarlenDynamicPersistentTileSchedulerILi128ELi96ELi256ELi128ELb1ELb1ELb1ELb1ELb1ELb1EEEEEEEEEvNT_6ParamsE,"ax",@progbits
	.align	128
.text._ZN7cutlass13device_kernelIN5flash11enable_sm90INS1_16FlashAttnFwdSm90INS1_25CollectiveMainloopFwdSm90ILi2EN4cute5tupleIJNS5_1CILi1EEES8_S8_EEENS6_IJNS7_ILi128EEENS7_ILi96EEENS7_ILi64EEEEEELi256ENS_10bfloat16_tEfNS_4arch4Sm90ELb1ELb0ELb0ELb1ELb0ELb1ELb0ELb1ELb0ELb1ELb1ELb0EEENS1_21CollectiveEpilogueFwdINS6_IJSA_NS7_ILi256EEESB_EEES9_SE_SG_Li256ELb1ELb1ELb1ELb0EEENS1_36VarlenDynamicPersistentTileSchedulerILi128ELi96ELi256ELi128ELb1ELb1ELb1ELb1ELb1ELb1EEEEEEEEEvNT_6ParamsE:
        .type           _ZN7cutlass13device_kernelIN5flash11enable_sm90INS1_16FlashAttnFwdSm90INS1_25CollectiveMainloopFwdSm90ILi2EN4cute5tupleIJNS5_1CILi1EEES8_S8_EEENS6_IJNS7_ILi128EEENS7_ILi96EEENS7_ILi64EEEEEELi256ENS_10bfloat16_tEfNS_4arch4Sm90ELb1ELb0ELb0ELb1ELb0ELb1ELb0ELb1ELb0ELb1ELb1ELb0EEENS1_21CollectiveEpilogueFwdINS6_IJSA_NS7_ILi256EEESB_EEES9_SE_SG_Li256ELb1ELb1ELb1ELb0EEENS1_36VarlenDynamicPersistentTileSchedulerILi128ELi96ELi256ELi128ELb1ELb1ELb1ELb1ELb1ELb1EEEEEEEEEvNT_6ParamsE,@function
        .size           _ZN7cutlass13device_kernelIN5flash11enable_sm90INS1_16FlashAttnFwdSm90INS1_25CollectiveMainloopFwdSm90ILi2EN4cute5tupleIJNS5_1CILi1EEES8_S8_EEENS6_IJNS7_ILi128EEENS7_ILi96EEENS7_ILi64EEEEEELi256ENS_10bfloat16_tEfNS_4arch4Sm90ELb1ELb0ELb0ELb1ELb0ELb1ELb0ELb1ELb0ELb1ELb1ELb0EEENS1_21CollectiveEpilogueFwdINS6_IJSA_NS7_ILi256EEESB_EEES9_SE_SG_Li256ELb1ELb1ELb1ELb0EEENS1_36VarlenDynamicPersistentTileSchedulerILi128ELi96ELi256ELi128ELb1ELb1ELb1ELb1ELb1ELb1EEEEEEEEEvNT_6ParamsE,(.L_x_6146 - _ZN7cutlass13device_kernelIN5flash11enable_sm90INS1_16FlashAttnFwdSm90INS1_25CollectiveMainloopFwdSm90ILi2EN4cute5tupleIJNS5_1CILi1EEES8_S8_EEENS6_IJNS7_ILi128EEENS7_ILi96EEENS7_ILi64EEEEEELi256ENS_10bfloat16_tEfNS_4arch4Sm90ELb1ELb0ELb0ELb1ELb0ELb1ELb0ELb1ELb0ELb1ELb1ELb0EEENS1_21CollectiveEpilogueFwdINS6_IJSA_NS7_ILi256EEESB_EEES9_SE_SG_Li256ELb1ELb1ELb1ELb0EEENS1_36VarlenDynamicPersistentTileSchedulerILi128ELi96ELi256ELi128ELb1ELb1ELb1ELb1ELb1ELb1EEEEEEEEEvNT_6ParamsE)
        .other          _ZN7cutlass13device_kernelIN5flash11enable_sm90INS1_16FlashAttnFwdSm90INS1_25CollectiveMainloopFwdSm90ILi2EN4cute5tupleIJNS5_1CILi1EEES8_S8_EEENS6_IJNS7_ILi128EEENS7_ILi96EEENS7_ILi64EEEEEELi256ENS_10bfloat16_tEfNS_4arch4Sm90ELb1ELb0ELb0ELb1ELb0ELb1ELb0ELb1ELb0ELb1ELb1ELb0EEENS1_21CollectiveEpilogueFwdINS6_IJSA_NS7_ILi256EEESB_EEES9_SE_SG_Li256ELb1ELb1ELb1ELb0EEENS1_36VarlenDynamicPersistentTileSchedulerILi128ELi96ELi256ELi128ELb1ELb1ELb1ELb1ELb1ELb1EEEEEEEEEvNT_6ParamsE,@"STO_CUDA_ENTRY STV_DEFAULT"
_ZN7cutlass13device_kernelIN5flash11enable_sm90INS1_16FlashAttnFwdSm90INS1_25CollectiveMainloopFwdSm90ILi2EN4cute5tupleIJNS5_1CILi1EEES8_S8_EEENS6_IJNS7_ILi128EEENS7_ILi96EEENS7_ILi64EEEEEELi256ENS_10bfloat16_tEfNS_4arch4Sm90ELb1ELb0ELb0ELb1ELb0ELb1ELb0ELb1ELb0ELb1ELb1ELb0EEENS1_21CollectiveEpilogueFwdINS6_IJSA_NS7_ILi256EEESB_EEES9_SE_SG_Li256ELb1ELb1ELb1ELb0EEENS1_36VarlenDynamicPersistentTileSchedulerILi128ELi96ELi256ELi128ELb1ELb1ELb1ELb1ELb1ELb1EEEEEEEEEvNT_6ParamsE:
        /* <DEDUP_REMOVED lines=24> */
.L_x_4850:
[----:B------:R-:W-:Y:S05]  /*0180*/  BSYNC B0 ;  /* 0x0000000000007941 */ /* 0x000fea0003800000 */
.L_x_4849:
        /* <DEDUP_REMOVED lines=41> */
.L_x_4851:
        /* <DEDUP_REMOVED lines=22> */
.L_x_4852:
        /* <DEDUP_REMOVED lines=18> */
.L_x_4853:
        /* <DEDUP_REMOVED lines=22> */
.L_x_4854:
        /* <DEDUP_REMOVED lines=22> */
.L_x_4855:
        /* <DEDUP_REMOVED lines=8> */
.L_x_4858:
        /* <DEDUP_REMOVED lines=74> */
[C---:B------:R-:W-:Y:S01]  /*0e80*/  IMAD.SHL.U32 R204, R3.reuse, 0x4, RZ ;  /* 0x0000000403cc7824 */ /* 0x040fe200078e00ff */
[----:B------:R-:W-:Y:S01]  /*0e90*/  LOP3.LUT R212, R212, 0x1c0, RZ, 0xc0, !PT ;  /* 0x000001c0d4d47812 */ /* 0x000fe200078ec0ff */
[----:B------:R-:W-:Y:S01]  /*0ea0*/  IMAD.SHL.U32 R4, R4, 0x40, RZ ;  /* 0x0000004004047824 */ /* 0x000fe200078e00ff */
[----:B------:R-:W-:Y:S01]  /*0eb0*/  STL [R1+0x70], R12 ;  /* 0x0000700c01007387 */ /* 0x000fe20000100800 */
[----:B------:R-:W-:Y:S01]  /*0ec0*/  IMAD.IADD R0, R3, 0x1, -R0 ;  /* 0x0000000103007824 */ /* 0x000fe200078e0a00 */
[----:B------:R-:W-:Y:S01]  /*0ed0*/  SHF.R.S32.HI R3, RZ, 0x1f, R209 ;  /* 0x0000001fff037819 */ /* 0x000fe200000114d1 */
[----:B------:R-:W-:Y:S01]  /*0ee0*/  IMAD.IADD R9, R20, 0x1, -R9 ;  /* 0x0000000114097824 */ /* 0x000fe200078e0a09 */
[----:B------:R-:W-:Y:S01]  /*0ef0*/  SHF.R.U32.HI R3, RZ, 0x3, R212 ;  /* 0x00000003ff037819 */ /* 0x000fe200000116d4 */
[----:B------:R-:W-:Y:S01]  /*0f00*/  VIADD R220, R209, 0x40 ;  /* 0x00000040d1dc7836 */ /* 0x000fe20000000000 */
[----:B------:R-:W-:Y:S01]  /*0f10*/  LOP3.LUT R8, R212, 0x38, R16, 0xf8, !PT ;  /* 0x00000038d4087812 */ /* 0x000fe200078ef810 */
[----:B------:R-:W-:Y:S01]  /*0f20*/  IMAD.SHL.U32 R214, R9, 0x2, RZ ;  /* 0x0000000209d67824 */ /* 0x000fe200078e00ff */
[----:B------:R-:W-:Y:S01]  /*0f30*/  LOP3.LUT R217, R4, 0xfffffe00, RZ, 0xc0, !PT ;  /* 0xfffffe0004d97812 */ /* 0x000fe200078ec0ff */
[----:B------:R-:W-:Y:S01]  /*0f40*/  VIADD R219, R209, 0x80 ;  /* 0x00000080d1db7836 */ /* 0x000fe20000000000 */
[----:B------:R-:W-:Y:S01]  /*0f50*/  SHF.R.S32.HI R4, RZ, 0x1f, R220 ;  /* 0x0000001fff047819 */ /* 0x000fe200000114dc */
[C---:B------:R-:W-:Y:S01]  /*0f60*/  VIADD R38, R214.reuse, 0x10 ;  /* 0x00000010d6267836 */ /* 0x040fe20000000000 */
[----:B------:R-:W-:Y:S01]  /*0f70*/  LOP3.LUT R8, R217, R8, R3, 0xf6, !PT ;  /* 0x00000008d9087212 */ /* 0x000fe200078ef603 */
[----:B------:R-:W-:Y:S01]  /*0f80*/  VIADD R35, R214, 0x28 ;  /* 0x00000028d6237836 */ /* 0x000fe20000000000 */
[----:B------:R-:W-:Y:S01]  /*0f90*/  SHF.R.S32.HI R9, RZ, 0x1f, R219 ;  /* 0x0000001fff097819 */ /* 0x000fe200000114db */
[----:B------:R-:W-:-:S02]  /*0fa0*/  IMAD.SHL.U32 R4, R10, 0x8, RZ ;  /* 0x000000080a047824 */ /* 0x000fc400078e00ff */
[----:B------:R-:W-:Y:S02]  /*0fb0*/  VIADD R32, R214, 0x40 ;  /* 0x00000040d6207836 */ /* 0x000fe40000000000 */
[----:B------:R-:W-:Y:S01]  /*0fc0*/  IMAD R3, R8, 0x2, R19 ;  /* 0x0000000208037824 */ /* 0x000fe200078e0213 */
[----:B------:R-:W-:Y:S01]  /*0fd0*/  SHF.R.S32.HI R8, RZ, 0x1f, R38 ;  /* 0x0000001fff087819 */ /* 0x000fe20000011426 */
[C---:B------:R-:W-:Y:S01]  /*0fe0*/  VIADD R29, R214.reuse, 0x58 ;  /* 0x00000058d61d7836 */ /* 0x040fe20000000000 */
[----:B------:R-:W-:Y:S01]  /*0ff0*/  SHF.R.S32.HI R8, RZ, 0x1f, R35 ;  /* 0x0000001fff087819 */ /* 0x000fe20000011423 */
[C---:B------:R-:W-:Y:S01]  /*1000*/  VIADD R26, R214.reuse, 0x70 ;  /* 0x00000070d61a7836 */ /* 0x040fe20000000000 */
[----:B------:R0:W-:Y:S01]  /*1010*/  STL [R1+0x74], R4 ;  /* 0x0000740401007387 */ /* 0x0001e20000100800 */
[----:B------:R-:W-:Y:S01]  /*1020*/  IMAD.MOV.U32 R6, RZ, RZ, R14 ;  /* 0x000000ffff067224 */ /* 0x000fe200078e000e */
        /* <DEDUP_REMOVED lines=9> */
[C---:B0-----:R-:W-:Y:S01]  /*10c0*/  VIADD R4, R214.reuse, 0xc8 ;  /* 0x000000c8d6047836 */ /* 0x041fe20000000000 */
[----:B------:R-:W-:Y:S01]  /*10d0*/  SHF.R.S32.HI R8, RZ, 0x1f, R14 ;  /* 0x0000001fff087819 */ /* 0x000fe2000001140e */
[----:B------:R-:W-:Y:S01]  /*10e0*/  IMAD.MOV.U32 R5, RZ, RZ, R13 ;  /* 0x000000ffff057224 */ /* 0x000fe200078e000d */
[----:B------:R-:W-:Y:S01]  /*10f0*/  SHF.R.S32.HI R8, RZ, 0x1f, R10 ;  /* 0x0000001fff087819 */ /* 0x000fe2000001140a */
[C---:B-1----:R-:W-:Y:S01]  /*1100*/  VIADD R3, R214.reuse, 0xd0 ;  /* 0x000000d0d6037836 */ /* 0x042fe20000000000 */
[----:B------:R-:W-:Y:S01]  /*1110*/  SHF.R.S32.HI R10, RZ, 0x1f, R9 ;  /* 0x0000001fff0a7819 */ /* 0x000fe20000011409 */
[----:B------:R-:W-:Y:S01]  /*1120*/  IMAD.MOV.U32 R7, RZ, RZ, R15 ;  /* 0x000000ffff077224 */ /* 0x000fe200078e000f */
[----:B------:R-:W-:Y:S01]  /*1130*/  SHF.R.S32.HI R9, RZ, 0x1f, R4 ;  /* 0x0000001fff097819 */ /* 0x000fe20000011404 */
[C---:B------:R-:W-:Y:S01]  /*1140*/  VIADD R237, R214.reuse, 0xd8 ;  /* 0x000000d8d6ed7836 */ /* 0x040fe20000000000 */
[----:B------:R-:W-:Y:S01]  /*1150*/  SHF.R.S32.HI R8, RZ, 0x1f, R3 ;  /* 0x0000001fff087819 */ /* 0x000fe20000011403 */
[----:B------:R-:W-:-:S02]  /*1160*/  VIADD R236, R214, 0xe0 ;  /* 0x000000e0d6ec7836 */ /* 0x000fc40000000000 */
        /* <DEDUP_REMOVED lines=39> */
[----:B------:R-:W-:-:S07]  /*13e0*/  SHF.R.S32.HI R3, RZ, 0x1f, R233 ;  /* 0x0000001fff037819 */ /* 0x000fce00000114e9 */
.L_x_5019:
[----:B01----:R-:W0:Y:S02]  /*13f0*/  LDC.64 R8, c[0x0][0xc88] ;  /* 0x00032200ff087b82 */ /* 0x003e240000000a00 */
[----:B0-----:R-:W-:-:S05]  /*1400*/  IMAD.WIDE R8, R7, 0x4, R8 ;  /* 0x0000000407087825 */ /* 0x001fca00078e0208 */
[----:B--2---:R-:W2:Y:S01]  /*1410*/  LDG.E R224, desc[UR40][R8.64] ;  /* 0x0000002808e07981 */ /* 0x004ea2000c1e1900 */
[----:B------:R-:W-:Y:S05]  /*1420*/  YIELD ;  /* 0x0000000000007946 */ /* 0x000fea0003800000 */
[----:B------:R-:W-:Y:S01]  /*1430*/  ULDC.64 UR4, c[0x0][0xa28] ;  /* 0x00028a0000047ab9 */ /* 0x000fe20000000a00 */
[----:B------:R-:W-:Y:S01]  /*1440*/  ULDC.64 UR8, c[0x0][0xa18] ;  /* 0x0002860000087ab9 */ /* 0x000fe20000000a00 */
[----:B------:R-:W-:Y:S01]  /*1450*/  ISETP.NE.U32.AND P1, PT, RZ, UR4, PT ;  /* 0x00000004ff007c0c */ /* 0x000fe2000bf25070 */
[----:B------:R-:W-:Y:S01]  /*1460*/  ULDC.64 UR6, c[0x0][0xa08] ;  /* 0x0002820000067ab9 */ /* 0x000fe20000000a00 */
[----:B------:R-:W-:Y:S01]  /*1470*/  IMAD.MOV.U32 R15, RZ, RZ, RZ ;  /* 0x000000ffff0f7224 */ /* 0x000fe200078e00ff */
[----:B------:R-:W-:Y:S01]  /*1480*/  ISETP.NE.U32.AND P0, PT, RZ, UR6, PT ;  /* 0x00000006ff007c0c */ /* 0x000fe2000bf05070 */
[----:B-----5:R-:W-:Y:S01]  /*1490*/  IMAD.MOV.U32 R31, RZ, RZ, RZ ;  /* 0x000000ffff1f7224 */ /* 0x020fe200078e00ff */
[----:B------:R-:W-:-:S02]  /*14a0*/  ISETP.NE.AND.EX P1, PT, RZ, UR5, PT, P1 ;  /* 0x00000005ff007c0c */ /* 0x000fc4000bf25310 */
[----:B------:R-:W-:Y:S02]  /*14b0*/  ISETP.NE.AND.EX P0, PT, RZ, UR7, PT, P0 ;  /* 0x00000007ff007c0c */ /* 0x000fe4000bf05300 */
[----:B--2-4-:R-:W-:Y:S01]  /*14c0*/  SHF.R.S32.HI R0, RZ, 0x1f, R224 ;  /* 0x0000001fff007819 */ /* 0x014fe200000114e0 */
        /* <DEDUP_REMOVED lines=36> */
.L_x_4860:
[----:B------:R-:W-:Y:S01]  /*1710*/  ULDC.64 UR4, c[0x0][0xa20] ;  /* 0x0002880000047ab9 */ /* 0x000fe20000000a00 */
[C---:B------:R-:W-:Y:S02]  /*1720*/  LOP3.LUT R3, R6.reuse, 0xff000000, RZ, 0xc0, !PT ;  /* 0xff00000006037812 */ /* 0x040fe400078ec0ff */
        /* <DEDUP_REMOVED lines=11> */
.L_x_4861:
[----:B------:R-:W-:Y:S05]  /*17e0*/  @!P0 BRA `(.L_x_4862) ;  /* 0x00000000000c8947 */ /* 0x000fea0003800000 */
[----:B------:R-:W2:Y:S04]  /*17f0*/  LDG.E R3, desc[UR40][R12.64] ;  /* 0x000000280c037981 */ /* 0x000ea8000c1e1900 */
[----:B------:R-:W2:Y:S02]  /*1800*/  LDG.E R30, desc[UR40][R12.64+0x4] ;  /* 0x000004280c1e7981 */ /* 0x000ea4000c1e1900 */
[----:B--2---:R-:W-:-:S07]  /*1810*/  IMAD.IADD R30, R30, 0x1, -R3 ;  /* 0x000000011e1e7824 */ /* 0x004fce00078e0a03 */
.L_x_4862:
[----:B------:R-:W-:Y:S01]  /*1820*/  ULDC.64 UR4, c[0x0][0xa10] ;  /* 0x0002840000047ab9 */ /* 0x000fe20000000a00 */
[----:B------:R-:W1:Y:S01]  /*1830*/  LDC R4, c[0x0][0x448] ;  /* 0x00011200ff047b82 */ /* 0x000e620000000800 */
[----:B------:R-:W-:-:S04]  /*1840*/  ISETP.NE.U32.AND P0, PT, RZ, UR4, PT ;  /* 0x00000004ff007c0c */ /* 0x000fc8000bf05070 */
[----:B------:R-:W-:Y:S01]  /*1850*/  ISETP.NE.AND.EX P0, PT, RZ, UR5, PT, P0 ;  /* 0x00000005ff007c0c */ /* 0x000fe2000bf05300 */
[----:B------:R-:W-:-:S12]  /*1860*/  ULDC.64 UR4, c[0x0][0xa30] ;  /* 0x00028c0000047ab9 */ /* 0x000fd80000000a00 */
[----:B0-----:R-:W0:Y:S02]  /*1870*/  @P0 LDC.64 R6, c[0x0][0xa10] ;  /* 0x00028400ff060b82 */ /* 0x001e240000000a00 */
[----:B0-----:R-:W-:-:S05]  /*1880*/  @P0 IMAD.WIDE R6, R224, 0x4, R6 ;  /* 0x00000004e0060825 */ /* 0x001fca00078e0206 */
[----:B------:R-:W2:Y:S04]  /*1890*/  @P0 LDG.E R0, desc[UR40][R6.64] ;  /* 0x0000002806000981 */ /* 0x000ea8000c1e1900 */
[----:B------:R0:W2:Y:S01]  /*18a0*/  @P0 LDG.E R3, desc[UR40][R6.64+0x4] ;  /* 0x0000042806030981 */ /* 0x0000a2000c1e1900 */
[----:B------:R-:W-:Y:S01]  /*18b0*/  ISETP.NE.U32.AND P1, PT, RZ, UR4, PT ;  /* 0x00000004ff007c0c */ /* 0x000fe2000bf25070 */
[----:B-----5:R-:W-:-:S03]  /*18c0*/  IMAD.MOV.U32 R152, RZ, RZ, R30 ;  /* 0x000000ffff987224 */ /* 0x020fc600078e001e */
[----:B------:R-:W-:-:S13]  /*18d0*/  ISETP.NE.AND.EX P1, PT, RZ, UR5, PT, P1 ;  /* 0x00000005ff007c0c */ /* 0x000fda000bf25310 */
[----:B------:R-:W-:-:S04]  /*18e0*/  @P1 IADD3 R8, P2, R225, UR4, RZ ;  /* 0x00000004e1081c10 */ /* 0x000fc8000ff5e0ff */
[----:B------:R-:W-:-:S05]  /*18f0*/  @P1 IADD3.X R9, R227, UR5, RZ, P2, !PT ;  /* 0x00000005e3091c10 */ /* 0x000fca00097fe4ff */
[----:B------:R3:W5:Y:S01]  /*1900*/  @P1 LDG.E R152, desc[UR40][R8.64] ;  /* 0x0000002808981981 */ /* 0x000762000c1e1900 */
[----:B-1----:R-:W-:Y:S01]  /*1910*/  ISETP.NE.AND P1, PT, R4, 0x1, PT ;  /* 0x000000010400780c */ /* 0x002fe20003f25270 */
[----:B------:R-:W-:Y:S01]  /*1920*/  IMAD.SHL.U32 R210, R5, 0x80, RZ ;  /* 0x0000008005d27824 */ /* 0x000fe200078e00ff */
[----:B------:R-:W-:Y:S01]  /*1930*/  BSSY B0, `(.L_x_4863) ;  /* 0x0000035000007945 */ /* 0x000fe20003800000 */
[----:B------:R-:W-:Y:S01]  /*1940*/  IMAD.IADD R15, R30, 0x1, -R15 ;  /* 0x000000011e0f7824 */ /* 0x000fe200078e0a0f */
[----:B------:R-:W-:Y:S01]  /*1950*/  LOP3.LUT R231, R223, 0xff, RZ, 0xc0, !PT ;  /* 0x000000ffdfe77812 */ /* 0x000fe200078ec0ff */
[----:B------:R-:W-:Y:S01]  /*1960*/  VIADD R4, R210, 0x7f ;  /* 0x0000007fd2047836 */ /* 0x000fe20000000000 */
[----:B------:R-:W-:-:S07]  /*1970*/  SHF.R.U32.HI R223, RZ, 0x10, R223 ;  /* 0x00000010ffdf7819 */ /* 0x000fce00000116df */
[----:B------:R-:W1:Y:S08]  /*1980*/  @P1 LDC R11, c[0x0][0x44c] ;  /* 0x00011300ff0b1b82 */ /* 0x000e700000000800 */
[----:B0-----:R-:W0:Y:S01]  /*1990*/  @P1 LDC R7, c[0x0][0x450] ;  /* 0x00011400ff071b82 */ /* 0x001e220000000800 */
[----:B--2---:R-:W-:Y:S02]  /*19a0*/  @P0 IMAD.IADD R24, R3, 0x1, -R0 ;  /* 0x0000000103180824 */ /* 0x004fe400078e0a00 */
[----:B-1----:R-:W-:-:S04]  /*19b0*/  @P1 IMAD.HI.U32 R0, R4, R11, RZ ;  /* 0x0000000b04001227 */ /* 0x002fc800078e00ff */
[----:B------:R-:W-:Y:S01]  /*19c0*/  IMAD.IADD R213, R15, 0x1, R24 ;  /* 0x000000010fd57824 */ /* 0x000fe200078e0218 */
[----:B0-----:R-:W-:-:S03]  /*19d0*/  @P1 SHF.R.U32.HI R4, RZ, R7, R0 ;  /* 0x00000007ff041219 */ /* 0x001fc60000011600 */
[C---:B------:R-:W-:Y:S01]  /*19e0*/  VIADD R0, R213.reuse, 0x5f ;  /* 0x0000005fd5007836 */ /* 0x040fe20000000000 */
[----:B------:R-:W-:-:S03]  /*19f0*/  IADD3 R60, R213, 0x60, -R211 ;  /* 0x00000060d53c7810 */ /* 0x000fc60007ffe8d3 */
[----:B------:R-:W-:-:S04]  /*1a00*/  IMAD.HI R0, R0, 0x2aaaaaab, RZ ;  /* 0x2aaaaaab00007827 */ /* 0x000fc800078e02ff */
[----:B------:R-:W-:Y:S01]  /*1a10*/  IMAD.IADD R4, R60, 0x1, R4 ;  /* 0x000000013c047824 */ /* 0x000fe200078e0204 */
[----:B------:R-:W-:-:S03]  /*1a20*/  SHF.R.U32.HI R29, RZ, 0x1f, R0 ;  /* 0x0000001fff1d7819 */ /* 0x000fc60000011600 */
[----:B------:R-:W-:Y:S01]  /*1a30*/  IMAD.HI R4, R4, 0x2aaaaaab, RZ ;  /* 0x2aaaaaab04047827 */ /* 0x000fe200078e02ff */
[----:B------:R-:W-:-:S03]  /*1a40*/  LEA.HI.SX32 R29, R0, R29, 0x1c ;  /* 0x0000001d001d7211 */ /* 0x000fc600078fe2ff */
[----:B------:R-:W-:Y:S01]  /*1a50*/  IMAD.MOV.U32 R0, RZ, RZ, RZ ;  /* 0x000000ffff007224 */ /* 0x000fe200078e00ff */
[----:B------:R-:W-:-:S04]  /*1a60*/  SHF.R.U32.HI R3, RZ, 0x1f, R4 ;  /* 0x0000001fff037819 */ /* 0x000fc80000011604 */
[----:B------:R-:W-:-:S04]  /*1a70*/  LEA.HI.SX32 R4, R4, R3, 0x1c ;  /* 0x0000000304047211 */ /* 0x000fc800078fe2ff */
[----:B---3--:R-:W-:-:S04]  /*1a80*/  VIMNMX R9, R29, R4, PT ;  /* 0x000000041d097248 */ /* 0x008fc80003fe0100 */
[----:B------:R-:W-:-:S13]  /*1a90*/  ISETP.GE.AND P0, PT, R9, 0x1, PT ;  /* 0x000000010900780c */ /* 0x000fda0003f06270 */
        /* <DEDUP_REMOVED lines=30> */
.L_x_4864:
[----:B------:R-:W-:Y:S05]  /*1c80*/  BSYNC B0 ;  /* 0x0000000000007941 */ /* 0x000fea0003800000 */
.L_x_4863:
        /* <DEDUP_REMOVED lines=37> */
.L_x_4867:
[----:B------:R-:W-:Y:S05]  /*1ee0*/  BSYNC B6 ;  /* 0x0000000000067941 */ /* 0x000fea0003800000 */
.L_x_4866:
        /* <DEDUP_REMOVED lines=20> */
.L_x_4869:
[----:B------:R-:W-:Y:S05]  /*2030*/  BSYNC B6 ;  /* 0x0000000000067941 */ /* 0x000fea0003800000 */
.L_x_4868:
        /* <DEDUP_REMOVED lines=9> */
[----:B------:R-:W3:Y:S08]  /*20d0*/  LDC R75, c[0x0][0x3f4] ;  /* 0x0000fd00ff4b7b82 */ /* 0x000ef00000000800 */
[----:B------:R-:W-:Y:S01]  /*20e0*/  @P0 IADD3 R6, P1, R225, UR4, RZ ;  /* 0x00000004e1060c10 */ /* 0x000fe2000ff3e0ff */
[----:B------:R-:W-:-:S02]  /*20f0*/  VIADD R64, R16, 0x60 ;  /* 0x0000006010407836 */ /* 0x000fc40000000000 */
[----:B------:R-:W-:Y:S01]  /*2100*/  VIADD R12, R16, 0xe0 ;  /* 0x000000e0100c7836 */ /* 0x000fe20000000000 */
[----:B------:R-:W-:Y:S01]  /*2110*/  @P0 IADD3.X R7, R227, UR5, RZ, P1, !PT ;  /* 0x00000005e3070c10 */ /* 0x000fe20008ffe4ff */
[----:B------:R-:W-:Y:S01]  /*2120*/  ULDC.64 UR4, c[0x0][0xa08] ;  /* 0x0002820000047ab9 */ /* 0x000fe20000000a00 */
[----:B------:R-:W4:Y:S03]  /*2130*/  LDC.64 R14, c[0x0][0x3f8] ;  /* 0x0000fe00ff0e7b82 */ /* 0x000f260000000a00 */
[----:B------:R2:W3:Y:S01]  /*2140*/  @P0 LDG.E R0, desc[UR40][R6.64] ;  /* 0x0000002806000981 */ /* 0x0004e2000c1e1900 */
        /* <DEDUP_REMOVED lines=15> */
[----:B------:R-:W-:Y:S01]  /*2240*/  SHF.R.S32.HI R73, RZ, 0x1f, R229 ;  /* 0x0000001fff497819 */ /* 0x000fe200000114e5 */
[----:B------:R-:W-:Y:S01]  /*2250*/  VIADD R65, R16, 0x80 ;  /* 0x0000008010417836 */ /* 0x000fe20000000000 */
[----:B------:R-:W-:Y:S01]  /*2260*/  SHF.R.S32.HI R6, RZ, 0x1f, R11 ;  /* 0x0000001fff067819 */ /* 0x000fe2000001140b */
[----:B------:R-:W-:Y:S01]  /*2270*/  IMAD.WIDE.U32 R4, R222, UR4, R4 ;  /* 0x00000004de047c25 */ /* 0x000fe2000f8e0004 */
[----:B----4-:R-:W-:-:S02]  /*2280*/  SHF.L.U64.HI R69, R14, 0x6, R15 ;  /* 0x000000060e457819 */ /* 0x010fc4000001020f */
[----:B------:R-:W-:Y:S01]  /*2290*/  LEA.HI R36, R6, R11, RZ, 0x2 ;  /* 0x0000000b06247211 */ /* 0x000fe200078f10ff */
[----:B------:R-:W-:Y:S01]  /*22a0*/  IMAD R5, R222, UR5, R5 ;  /* 0x00000005de057c24 */ /* 0x000fe2000f8e0205 */
[----:B------:R-:W-:Y:S01]  /*22b0*/  ULDC.64 UR4, c[0x0][0x310] ;  /* 0x0000c40000047ab9 */ /* 0x000fe20000000a00 */
[----:B------:R-:W-:Y:S01]  /*22c0*/  IMAD R6, R232, R8, RZ ;  /* 0x00000008e8067224 */ /* 0x000fe200078e02ff */
[----:B------:R-:W-:Y:S01]  /*22d0*/  SHF.R.S32.HI R36, RZ, 0x1f, R36 ;  /* 0x0000001fff247819 */ /* 0x000fe20000011424 */
[----:B------:R-:W-:Y:S01]  /*22e0*/  VIADD R11, R16, 0xc0 ;  /* 0x000000c0100b7836 */ /* 0x000fe20000000000 */
[----:B0-----:R-:W-:Y:S01]  /*22f0*/  SHF.L.U64.HI R71, R56, 0x6, R57 ;  /* 0x0000000638477819 */ /* 0x001fe20000010239 */
[----:B------:R-:W-:Y:S01]  /*2300*/  IMAD R10, R23, R9, R6 ;  /* 0x00000009170a7224 */ /* 0x000fe200078e0206 */
[----:B------:R-:W-:Y:S01]  /*2310*/  LEA.HI R36, R36, R23, RZ, 0x3 ;  /* 0x0000001724247211 */ /* 0x000fe200078f18ff */
[----:B------:R-:W-:Y:S02]  /*2320*/  VIADD R66, R16, 0xa0 ;  /* 0x000000a010427836 */ /* 0x000fe40000000000 */
[----:B------:R-:W-:Y:S01]  /*2330*/  IMAD.SHL.U32 R68, R8, 0x40, RZ ;  /* 0x0000004008447824 */ /* 0x000fe200078e00ff */
[----:B------:R-:W-:Y:S01]  /*2340*/  LOP3.LUT R36, R36, 0xfffffff8, RZ, 0xc0, !PT ;  /* 0xfffffff824247812 */ /* 0x000fe200078ec0ff */
[----:B------:R-:W-:-:S02]  /*2350*/  IMAD R30, R232, R56, RZ ;  /* 0x00000038e81e7224 */ /* 0x000fc400078e02ff */
[----:B------:R-:W-:Y:S01]  /*2360*/  VIADD R74, R38, 0x8 ;  /* 0x00000008264a7836 */ /* 0x000fe20000000000 */
[----:B------:R-:W-:Y:S01]  /*2370*/  SHF.R.U32.HI R38, RZ, 0x3, R212 ;  /* 0x00000003ff267819 */ /* 0x000fe200000116d4 */
        /* <DEDUP_REMOVED lines=8> */
[----:B------:R-:W-:Y:S02]  /*2400*/  IMAD R77, R15, 0x60, RZ ;  /* 0x000000600f4d7824 */ /* 0x000fe400078e02ff */
[----:B------:R-:W-:Y:S02]  /*2410*/  IMAD.SHL.U32 R70, R14, 0x40, RZ ;  /* 0x000000400e467824 */ /* 0x000fe400078e00ff */
[----:B------:R-:W-:Y:S02]  /*2420*/  IMAD R41, R57, 0x60, RZ ;  /* 0x0000006039297824 */ /* 0x000fe400078e02ff */
[----:B------:R-:W-:-:S02]  /*2430*/  IMAD.SHL.U32 R72, R56, 0x40, RZ ;  /* 0x0000004038487824 */ /* 0x000fc400078e00ff */
[----:B-----5:R-:W-:Y:S01]  /*2440*/  IMAD.WIDE.U32 R30, R152, R56, R30 ;  /* 0x00000038981e7225 */ /* 0x020fe200078e001e */
[----:B---3--:R-:W-:Y:S02]  /*2450*/  SHF.R.S32.HI R3, RZ, 0x1f, R0 ;  /* 0x0000001fff037819 */ /* 0x008fe40000011400 */
[----:B------:R-:W-:Y:S02]  /*2460*/  SEL R21, R0, RZ, !P0 ;  /* 0x000000ff00157207 */ /* 0x000fe40004000000 */
[----:B------:R-:W-:-:S03]  /*2470*/  SEL R13, R3, RZ, !P0 ;  /* 0x000000ff030d7207 */ /* 0x000fc60004000000 */
[----:B------:R-:W-:-:S04]  /*2480*/  IMAD.WIDE.U32 R4, R21, UR4, R4 ;  /* 0x0000000415047c25 */ /* 0x000fc8000f8e0004 */
[----:B------:R-:W-:Y:S01]  /*2490*/  IMAD R0, R13, UR4, RZ ;  /* 0x000000040d007c24 */ /* 0x000fe2000f8e02ff */
[----:B------:R-:W-:-:S03]  /*24a0*/  IADD3 R3, P2, R4, R62, RZ ;  /* 0x0000003e04037210 */ /* 0x000fc60007f5e0ff */
[----:B------:R-:W-:Y:S01]  /*24b0*/  IMAD R61, R21, UR5, R0 ;  /* 0x00000005153d7c24 */ /* 0x000fe2000f8e0200 */
[----:B------:R-:W-:Y:S05]  /*24c0*/  @!P6 WARPSYNC.ALL ;  /* 0x000000000000e948 */ /* 0x000fea0003800000 */
[C---:B------:R-:W-:Y:S01]  /*24d0*/  VIADD R0, R16.reuse, 0x20 ;  /* 0x0000002010007836 */ /* 0x040fe20000000000 */
[----:B------:R-:W-:Y:S01]  /*24e0*/  ULDC UR4, c[0x0][0x320] ;  /* 0x0000c80000047ab9 */ /* 0x000fe20000000800 */
[----:B------:R-:W-:Y:S01]  /*24f0*/  IMAD.IADD R61, R5, 0x1, R61 ;  /* 0x00000001053d7824 */ /* 0x000fe200078e023d */
[----:B------:R-:W-:Y:S01]  /*2500*/  @!P6 BAR.SYNC.DEFER_BLOCKING 0x9, 0x100 ;  /* 0x024400000000eb1d */ /* 0x000fe20000010000 */
[----:B------:R-:W-:-:S02]  /*2510*/  ISETP.GE.AND P0, PT, R16, UR4, PT ;  /* 0x0000000410007c0c */ /* 0x000fc4000bf06270 */
[----:B------:R-:W-:Y:S02]  /*2520*/  ISETP.GE.AND P1, PT, R0, UR4, PT ;  /* 0x0000000400007c0c */ /* 0x000fe4000bf26270 */
[----:B------:R-:W-:Y:S01]  /*2530*/  IADD3.X R62, R61, R63, R10, P2, !PT ;  /* 0x0000003f3d3e7210 */ /* 0x000fe200017fe40a */
[----:B------:R-:W-:Y:S01]  /*2540*/  VIADD R63, R16, 0x40 ;  /* 0x00000040103f7836 */ /* 0x000fe20000000000 */
[----:B------:R-:W-:Y:S01]  /*2550*/  SEL R7, RZ, 0xffffffff, P1 ;  /* 0xffffffffff077807 */ /* 0x000fe20000800000 */
[----:B------:R-:W-:Y:S01]  /*2560*/  ULDC.64 UR6, c[0x0][0x330] ;  /* 0x0000cc0000067ab9 */ /* 0x000fe20000000a00 */
[----:B------:R-:W-:Y:S02]  /*2570*/  SEL R6, RZ, 0x1, P0 ;  /* 0x00000001ff067807 */ /* 0x000fe40000000000 */
[----:B------:R-:W-:Y:S01]  /*2580*/  ISETP.GE.AND P0, PT, R63, UR4, PT ;  /* 0x000000043f007c0c */ /* 0x000fe2000bf06270 */
[----:B------:R-:W-:Y:S01]  /*2590*/  IMAD.SHL.U32 R7, R7, 0x2, RZ ;  /* 0x0000000207077824 */ /* 0x000fe200078e00ff */
[----:B------:R-:W-:-:S02]  /*25a0*/  ISETP.GE.AND P1, PT, R64, UR4, PT ;  /* 0x0000000440007c0c */ /* 0x000fc4000bf26270 */
        /* <DEDUP_REMOVED lines=8> */
[----:B------:R-:W-:Y:S02]  /*2630*/  LOP3.LUT R10, R12, R10, R11, 0xfe, !PT ;  /* 0x0000000a0c0a7212 */ /* 0x000fe400078efe0b */
[----:B------:R-:W-:Y:S01]  /*2640*/  ISETP.GE.AND P1, PT, R66, UR4, PT ;  /* 0x0000000442007c0c */ /* 0x000fe2000bf26270 */
[----:B------:R-:W-:Y:S01]  /*2650*/  ULDC.64 UR4, c[0x0][0x338] ;  /* 0x0000ce0000047ab9 */ /* 0x000fe20000000a00 */
[----:B------:R-:W-:Y:S01]  /*2660*/  SEL R11, RZ, 0x10, P0 ;  /* 0x00000010ff0b7807 */ /* 0x000fe20000000000 */
[----:B------:R-:W-:Y:S01]  /*2670*/  IMAD R13, R13, UR4, RZ ;  /* 0x000000040d0d7c24 */ /* 0x000fe2000f8e02ff */
[----:B------:R-:W-:Y:S01]  /*2680*/  ISETP.GE.AND P0, PT, R16, R75, PT ;  /* 0x0000004b1000720c */ /* 0x000fe20003f06270 */
[----:B------:R-:W-:Y:S01]  /*2690*/  IMAD.WIDE.U32 R6, R21, UR4, R6 ;  /* 0x0000000415067c25 */ /* 0x000fe2000f8e0006 */
[----:B------:R-:W-:Y:S01]  /*26a0*/  SEL R12, RZ, 0x20, P1 ;  /* 0x00000020ff0c7807 */ /* 0x000fe20000800000 */
[----:B------:R-:W-:Y:S01]  /*26b0*/  ULDC UR4, c[0x0][0x2f4] ;  /* 0x0000bd0000047ab9 */ /* 0x000fe20000000800 */
[----:B------:R-:W-:Y:S01]  /*26c0*/  SEL R35, R75, RZ, P0 ;  /* 0x000000ff4b237207 */ /* 0x000fe20000000000 */
[----:B------:R-:W-:Y:S01]  /*26d0*/  IMAD R93, R21, UR5, R13 ;  /* 0x00000005155d7c24 */ /* 0x000fe2000f8e020d */
[----:B------:R-:W-:Y:S01]  /*26e0*/  LOP3.LUT R11, R12, R10, R11, 0xfe, !PT ;  /* 0x0000000a0c0b7212 */ /* 0x000fe200078efe0b */
[----:B------:R-:W-:Y:S01]  /*26f0*/  IMAD.WIDE.U32 R12, R23, R14, R16 ;  /* 0x0000000e170c7225 */ /* 0x000fe200078e0010 */
[----:B------:R-:W-:-:S02]  /*2700*/  SEL R10, RZ, 0x40, P2 ;  /* 0x00000040ff0a7807 */ /* 0x000fc40001000000 */
[----:B------:R-:W-:Y:S01]  /*2710*/  IADD3 R58, P1, R23, R58, RZ ;  /* 0x0000003a173a7210 */ /* 0x000fe20007f3e0ff */
[----:B------:R-:W-:Y:S01]  /*2720*/  IMAD.IADD R35, R16, 0x1, R35 ;  /* 0x0000000110237824 */ /* 0x000fe200078e0223 */
[----:B------:R-:W-:Y:S01]  /*2730*/  LOP3.LUT R95, R11, R10, RZ, 0xfc, !PT ;  /* 0x0000000a0b5f7212 */ /* 0x000fe200078efcff */
[CC--:B------:R-:W-:Y:S01]  /*2740*/  IMAD R10, R232.reuse, R14.reuse, RZ ;  /* 0x0000000ee80a7224 */ /* 0x0c0fe200078e02ff */
[----:B------:R-:W-:Y:S01]  /*2750*/  SEL R94, RZ, 0xffffff80, P3 ;  /* 0xffffff80ff5e7807 */ /* 0x000fe20001800000 */
[----:B------:R-:W-:Y:S01]  /*2760*/  IMAD.X R59, R232, 0x1, R33, P1 ;  /* 0x00000001e83b7824 */ /* 0x000fe200008e0621 */
[----:B------:R-:W-:Y:S01]  /*2770*/  SHF.R.S32.HI R32, RZ, 0x1f, R35 ;  /* 0x0000001fff207819 */ /* 0x000fe20000011423 */
[C---:B------:R-:W-:Y:S01]  /*2780*/  IMAD R37, R23.reuse, R15, R10 ;  /* 0x0000000f17257224 */ /* 0x040fe200078e020a */
[----:B------:R-:W-:Y:S01]  /*2790*/  LOP3.LUT P1, RZ, R36, 0x4, RZ, 0xc0, !PT ;  /* 0x0000000424ff7812 */ /* 0x000fe2000782c0ff */
[----:B------:R-:W-:Y:S01]  /*27a0*/  IMAD.WIDE.U32 R10, R23, R14, R204 ;  /* 0x0000000e170a7225 */ /* 0x000fe200078e00cc */
[----:B------:R-:W-:-:S02]  /*27b0*/  LEA.HI R32, R32, R35, RZ, 0x3 ;  /* 0x0000002320207211 */ /* 0x000fc400078f18ff */
[----:B------:R-:W-:Y:S01]  /*27c0*/  SEL R89, R89, 0xffffffe0, !P1 ;  /* 0xffffffe059597807 */ /* 0x000fe20004800000 */
[----:B------:R-:W-:Y:S01]  /*27d0*/  IMAD R35, R9, 0x60, RZ ;  /* 0x0000006009237824 */ /* 0x000fe200078e02ff */
[--C-:B------:R-:W-:Y:S01]  /*27e0*/  LOP3.LUT R33, R212, 0x38, R32.reuse, 0xf8, !PT ;  /* 0x00000038d4217812 */ /* 0x100fe200078ef820 */
[----:B------:R-:W-:Y:S01]  /*27f0*/  IMAD.WIDE.U32 R8, R8, 0x60, RZ ;  /* 0x0000006008087825 */ /* 0x000fe200078e00ff */
[----:B------:R-:W-:Y:S02]  /*2800*/  LOP3.LUT R85, R32, 0xfffffff8, RZ, 0xc0, !PT ;  /* 0xfffffff820557812 */ /* 0x000fe400078ec0ff */
[----:B------:R-:W-:Y:S01]  /*2810*/  LOP3.LUT R88, R33, R38, RZ, 0x3c, !PT ;  /* 0x0000002621587212 */ /* 0x000fe200078e3cff */
[----:B------:R-:W-:Y:S01]  /*2820*/  IMAD.IADD R11, R11, 0x1, R37 ;  /* 0x000000010b0b7824 */ /* 0x000fe200078e0225 */
[----:B------:R-:W-:Y:S01]  /*2830*/  LOP3.LUT R33, R83, 0x38, R32, 0xf8, !PT ;  /* 0x0000003853217812 */ /* 0x000fe200078ef820 */
[----:B------:R-:W-:Y:S01]  /*2840*/  IMAD.IADD R13, R37, 0x1, R13 ;  /* 0x00000001250d7824 */ /* 0x000fe200078e020d */
[----:B------:R-:W-:Y:S01]  /*2850*/  SHF.R.S32.HI R37, RZ, 0x1f, R152 ;  /* 0x0000001fff257819 */ /* 0x000fe20000011498 */
[----:B------:R-:W-:Y:S01]  /*2860*/  IMAD.IADD R76, R9, 0x1, R35 ;  /* 0x00000001094c7824 */ /* 0x000fe200078e0223 */
[----:B------:R-:W-:Y:S01]  /*2870*/  LOP3.LUT R35, R83, 0x18, R16, 0xf8, !PT ;  /* 0x0000001853237812 */ /* 0x000fe200078ef810 */
[----:B------:R-:W-:Y:S01]  /*2880*/  IMAD.WIDE.U32 R20, R23, R56, R204 ;  /* 0x0000003817147225 */ /* 0x000fe200078e00cc */
[----:B------:R-:W-:-:S02]  /*2890*/  LOP3.LUT R33, R33, R86, RZ, 0x3c, !PT ;  /* 0x0000005621217212 */ /* 0x000fc400078e3cff */
[----:B------:R-:W-:Y:S01]  /*28a0*/  LOP3.LUT R35, R35, R86, RZ, 0x3c, !PT ;  /* 0x0000005623237212 */ /* 0x000fe200078e3cff */
[----:B------:R-:W-:Y:S01]  /*28b0*/  IMAD R34, R37, R14, RZ ;  /* 0x0000000e25227224 */ /* 0x000fe200078e02ff */
[----:B------:R-:W-:Y:S01]  /*28c0*/  LOP3.LUT R94, R95, 0x80, R94, 0xc8, !PT ;  /* 0x000000805f5e7812 */ /* 0x000fe200078ec85e */
[----:B------:R-:W-:Y:S01]  /*28d0*/  IMAD.IADD R21, R21, 0x1, R39 ;  /* 0x0000000115157824 */ /* 0x000fe200078e0227 */
[----:B------:R-:W-:Y:S01]  /*28e0*/  SHF.R.S32.HI R84, RZ, 0x3, R32 ;  /* 0x00000003ff547819 */ /* 0x000fe20000011420 */
[----:B------:R-:W-:Y:S01]  /*28f0*/  IMAD R37, R37, R56, RZ ;  /* 0x0000003825257224 */ /* 0x000fe200078e02ff */
[----:B------:R-:W-:Y:S01]  /*2900*/  SHF.R.S32.HI R87, RZ, 0x1f, R85 ;  /* 0x0000001fff577819 */ /* 0x000fe20000011455 */
[----:B------:R-:W-:Y:S01]  /*2910*/  IMAD R39, R152, R15, R34 ;  /* 0x0000000f98277224 */ /* 0x000fe200078e0222 */
[----:B------:R-:W-:Y:S01]  /*2920*/  ISETP.GE.AND P1, PT, R16, UR4, PT ;  /* 0x0000000410007c0c */ /* 0x000fe2000bf26270 */
[----:B------:R-:W-:Y:S01]  /*2930*/  IMAD.WIDE.U32 R10, R152, R14, R10 ;  /* 0x0000000e980a7225 */ /* 0x000fe200078e000a */
[----:B------:R-:W-:-:S02]  /*2940*/  ISETP.GE.AND P2, PT, R0, UR4, PT ;  /* 0x0000000400007c0c */ /* 0x000fc4000bf46270 */
[----:B------:R-:W-:Y:S01]  /*2950*/  LOP3.LUT R95, R95, 0x40, RZ, 0xc0, !PT ;  /* 0x000000405f5f7812 */ /* 0x000fe200078ec0ff */
[----:B------:R-:W-:-:S04]  /*2960*/  IMAD.WIDE.U32 R12, R152, R14, R12 ;  /* 0x0000000e980c7225 */ /* 0x000fc800078e000c */
[C---:B------:R-:W-:Y:S02]  /*2970*/  IMAD R37, R152.reuse, R57, R37 ;  /* 0x0000003998257224 */ /* 0x040fe400078e0225 */
[----:B------:R-:W-:-:S04]  /*2980*/  IMAD.WIDE.U32 R20, R152, R56, R20 ;  /* 0x0000003898147225 */ /* 0x000fc800078e0014 */
[----:B------:R-:W-:-:S04]  /*2990*/  IMAD.WIDE.U32 R14, R14, 0x60, RZ ;  /* 0x000000600e0e7825 */ /* 0x000fc800078e00ff */
[----:B------:R-:W-:-:S04]  /*29a0*/  IMAD.WIDE.U32 R56, R56, 0x60, RZ ;  /* 0x0000006038387825 */ /* 0x000fc800078e00ff */
[----:B------:R-:W-:Y:S02]  /*29b0*/  IMAD R90, R216, 0x200, R35 ;  /* 0x00000200d85a7824 */ /* 0x000fe400078e0223 */
[----:B------:R-:W-:Y:S02]  /*29c0*/  IMAD.SHL.U32 R75, R75, 0x2, RZ ;  /* 0x000000024b4b7824 */ /* 0x000fe400078e00ff */
[----:B------:R-:W-:Y:S02]  /*29d0*/  IMAD.IADD R77, R15, 0x1, R77 ;  /* 0x000000010f4d7824 */ /* 0x000fe400078e024d */
[----:B------:R-:W-:Y:S02]  /*29e0*/  IMAD.IADD R78, R57, 0x1, R41 ;  /* 0x00000001394e7824 */ /* 0x000fe400078e0229 */
[----:B------:R-:W-:Y:S02]  /*29f0*/  IMAD.IADD R79, R11, 0x1, R39 ;  /* 0x000000010b4f7824 */ /* 0x000fe400078e0227 */
[----:B------:R-:W-:-:S02]  /*2a00*/  IMAD.IADD R80, R39, 0x1, R13 ;  /* 0x0000000127507824 */ /* 0x000fc400078e020d */
[----:B------:R-:W-:Y:S02]  /*2a10*/  IMAD.IADD R81, R21, 0x1, R37 ;  /* 0x0000000115517824 */ /* 0x000fe400078e0225 */
[----:B------:R-:W-:Y:S02]  /*2a20*/  IMAD.IADD R82, R37, 0x1, R31 ;  /* 0x0000000125527824 */ /* 0x000fe400078e021f */
[----:B------:R-:W-:Y:S02]  /*2a30*/  IMAD.IADD R88, R217, 0x1, R88 ;  /* 0x00000001d9587824 */ /* 0x000fe400078e0258 */
[----:B------:R-:W-:Y:S02]  /*2a40*/  IMAD R91, R216, 0x200, R33 ;  /* 0x00000200d85b7824 */ /* 0x000fe400078e0221 */
[----:B------:R-:W-:Y:S02]  /*2a50*/  IMAD.IADD R92, R89, 0x1, R90 ;  /* 0x00000001595c7824 */ /* 0x000fe400078e025a */
[----:B------:R-:W-:-:S07]  /*2a60*/  IMAD.IADD R93, R7, 0x1, R93 ;  /* 0x00000001075d7824 */ /* 0x000fce00078e025d */
.L_x_4917:
[----:B------:R-:W0:Y:S01]  /*2a70*/  LDC.64 R98, c[0x0][0x2e8] ;  /* 0x0000ba00ff627b82 */ /* 0x000e220000000a00 */
[----:B------:R-:W-:Y:S01]  /*2a80*/  VIADD R45, R27, 0xffffffff ;  /* 0xffffffff1b2d7836 */ /* 0x000fe20000000000 */
[----:B------:R-:W-:Y:S05]  /*2a90*/  YIELD ;  /* 0x0000000000007946 */ /* 0x000fea0003800000 */
[----:B------:R-:W-:Y:S01]  /*2aa0*/  SHF.R.S32.HI R39, RZ, 0x1f, R45 ;  /* 0x0000001fff277819 */ /* 0x000fe2000001142d */
[----:B------:R-:W1:Y:S01]  /*2ab0*/  LDC R102, c[0x0][0x3f4] ;  /* 0x0000fd00ff667b82 */ /* 0x000e620000000800 */
        /* <DEDUP_REMOVED lines=21> */
[----:B----4-:R-:W-:Y:S05]  /*2c10*/  @!P3 BRA `(.L_x_4871) ;  /* 0x00000028007cb947 */ /* 0x010fea0003800000 */
        /* <DEDUP_REMOVED lines=41> */
.L_x_4874:
[----:B------:R-:W-:Y:S05]  /*2eb0*/  BSYNC B1 ;  /* 0x0000000000017941 */ /* 0x000fea0003800000 */
.L_x_4873:
        /* <DEDUP_REMOVED lines=28> */
.L_x_4876:
[----:B------:R-:W-:Y:S05]  /*3080*/  BSYNC B1 ;  /* 0x0000000000017941 */ /* 0x000fea0003800000 */
.L_x_4875:
        /* <DEDUP_REMOVED lines=34> */
.L_x_4877:
[----:B------:R-:W-:Y:S01]  /*32b0*/  IMAD R96, R2, 0x8, R19 ;  /* 0x0000000802607824 */ /* 0x000fe200078e0213 */
[----:B------:R-:W-:Y:S01]  /*32c0*/  SHF.L.U32 R107, R207, 0x1f, RZ ;  /* 0x0000001fcf6b7819 */ /* 0x000fe200000006ff */
[----:B------:R-:W-:Y:S03]  /*32d0*/  BSSY B1, `(.L_x_4878) ;  /* 0x0000003000017945 */ /* 0x000fe60003800000 */
[----:B------:R-:W0:Y:S02]  /*32e0*/  SYNCS.PHASECHK.TRANS64.TRYWAIT P6, [R96+URZ+0x22890], R107 ;  /* 0x0228906b600075a7 */ /* 0x000e2400080c017f */
[----:B0-----:R-:W-:Y:S05]  /*32f0*/  @!P6 BRA `(.L_x_4879) ;  /* 0x000001ac000ce947 */ /* 0x001fea0003800000 */
.L_x_5184:
[----:B------:R-:W-:Y:S05]  /*3300*/  BSYNC B1 ;  /* 0x0000000000017941 */ /* 0x000fea0003800000 */
.L_x_4878:
        /* <DEDUP_REMOVED lines=12> */
[----:B------:R-:W-:Y:S01]  /*33d0*/  LOP3.LUT R54, R34, 0xffff0000, RZ, 0xc0, !PT ;  /* 0xffff000022367812 */ /* 0x000fe200078ec0ff */
[C---:B------:R-:W-:Y:S01]  /*33e0*/  IMAD.U32 R34, R35.reuse, 0x10000, RZ ;  /* 0x0001000023227824 */ /* 0x040fe200078e00ff */
[----:B------:R-:W-:Y:S02]  /*33f0*/  SHF.R.U32.HI R117, RZ, 0x10, R55 ;  /* 0x00000010ff757819 */ /* 0x000fe40000011637 */
[----:B------:R-:W-:-:S02]  /*3400*/  LOP3.LUT R52, R35, 0xffff0000, RZ, 0xc0, !PT ;  /* 0xffff000023347812 */ /* 0x000fc400078ec0ff */
[----:B------:R-:W-:Y:S01]  /*3410*/  PRMT R35, R112, 0x5410, R111 ;  /* 0x0000541070237816 */ /* 0x000fe2000000006f */
[C---:B------:R-:W-:Y:S01]  /*3420*/  IMAD.U32 R111, R33.reuse, 0x10000, RZ ;  /* 0x00010000216f7824 */ /* 0x040fe200078e00ff */
[----:B------:R-:W-:Y:S02]  /*3430*/  PRMT R115, R116, 0x5410, R115 ;  /* 0x0000541074737816 */ /* 0x000fe40000000073 */
[----:B------:R-:W-:Y:S02]  /*3440*/  PRMT R117, R118, 0x5410, R117 ;  /* 0x0000541076757816 */ /* 0x000fe40000000075 */
[----:B------:R-:W-:Y:S01]  /*3450*/  LOP3.LUT R55, R33, 0xffff0000, RZ, 0xc0, !PT ;  /* 0xffff000021377812 */ /* 0x000fe200078ec0ff */
[----:B------:R-:W-:Y:S01]  /*3460*/  IMAD.U32 R33, R32, 0x10000, RZ ;  /* 0x0001000020217824 */ /* 0x000fe200078e00ff */
[----:B------:R-:W-:Y:S01]  /*3470*/  LOP3.LUT R116, R115, 0xffff0000, RZ, 0xc0, !PT ;  /* 0xffff000073747812 */ /* 0x000fe200078ec0ff */
[----:B------:R-:W-:Y:S01]  /*3480*/  IMAD.U32 R118, R117, 0x10000, RZ ;  /* 0x0001000075767824 */ /* 0x000fe200078e00ff */
[----:B------:R-:W-:-:S02]  /*3490*/  LOP3.LUT R112, R35, 0xffff0000, RZ, 0xc0, !PT ;  /* 0xffff000023707812 */ /* 0x000fc400078ec0ff */
[----:B------:R-:W-:Y:S01]  /*34a0*/  PRMT R113, R114, 0x5410, R113 ;  /* 0x0000541072717816 */ /* 0x000fe20000000071 */
[C---:B------:R-:W-:Y:S01]  /*34b0*/  FMUL.FTZ R120, R55.reuse, R116 ;  /* 0x0000007437787220 */ /* 0x040fe20000410000 */
[----:B------:R-:W-:Y:S01]  /*34c0*/  FMUL.FTZ R122, R54, R118 ;  /* 0x00000076367a7220 */ /* 0x000fe20000410000 */
[-C--:B------:R-:W-:Y:S01]  /*34d0*/  FMUL.FTZ R119, R55, R112.reuse ;  /* 0x0000007037777220 */ /* 0x080fe20000410000 */
[----:B------:R-:W-:Y:S01]  /*34e0*/  LOP3.LUT R55, R32, 0xffff0000, RZ, 0xc0, !PT ;  /* 0xffff000020377812 */ /* 0x000fe200078ec0ff */
[----:B------:R-:W-:Y:S01]  /*34f0*/  IMAD.U32 R114, R113, 0x10000, RZ ;  /* 0x0001000071727824 */ /* 0x000fe200078e00ff */
[----:B------:R-:W-:Y:S01]  /*3500*/  LOP3.LUT R117, R117, 0xffff0000, RZ, 0xc0, !PT ;  /* 0xffff000075757812 */ /* 0x000fe200078ec0ff */
[----:B------:R-:W-:Y:S01]  /*3510*/  FFMA.FTZ R32, R111, R112, -R120 ;  /* 0x000000706f207223 */ /* 0x000fe20000010878 */
[----:B------:R-:W-:Y:S01]  /*3520*/  LOP3.LUT R113, R113, 0xffff0000, RZ, 0xc0, !PT ;  /* 0xffff000071717812 */ /* 0x000fe200078ec0ff */
[----:B------:R-:W-:Y:S01]  /*3530*/  FFMA.FTZ R119, R111, R116, R119 ;  /* 0x000000746f777223 */ /* 0x000fe20000010077 */
[----:B------:R-:W-:Y:S01]  /*3540*/  FMUL.FTZ R116, R54, R114 ;  /* 0x0000007236747220 */ /* 0x000fe20000410000 */
[----:B------:R-:W-:-:S02]  /*3550*/  IMAD.U32 R112, R115, 0x10000, RZ ;  /* 0x0001000073707824 */ /* 0x000fc400078e00ff */
[----:B------:R-:W-:Y:S01]  /*3560*/  FFMA.FTZ R122, R53, R114, -R122 ;  /* 0x00000072357a7223 */ /* 0x000fe2000001087a */
[----:B------:R-:W-:Y:S02]  /*3570*/  IMAD.U32 R54, R35, 0x10000, RZ ;  /* 0x0001000023367824 */ /* 0x000fe400078e00ff */
[C---:B------:R-:W-:Y:S01]  /*3580*/  FMUL.FTZ R35, R52.reuse, R117 ;  /* 0x0000007534237220 */ /* 0x040fe20000410000 */
[-C--:B------:R-:W-:Y:S01]  /*3590*/  FMUL.FTZ R114, R52, R113.reuse ;  /* 0x0000007134727220 */ /* 0x080fe20000410000 */
[C---:B------:R-:W-:Y:S01]  /*35a0*/  FMUL.FTZ R52, R55.reuse, R112 ;  /* 0x0000007037347220 */ /* 0x040fe20000410000 */
        /* <DEDUP_REMOVED lines=9> */
[----:B------:R-:W-:-:S07]  /*3640*/  F2FP.BF16.F32.PACK_AB R32, R55, R52 ;  /* 0x000000343720723e */ /* 0x000fce00000010ff */
.L_x_4885:
[----:B------:R-:W-:Y:S05]  /*3650*/  BSYNC B3 ;  /* 0x0000000000037941 */ /* 0x000fea0003800000 */
.L_x_4884:
[----:B--2---:R1:W-:Y:S02]  /*3660*/  STG.E.128 desc[UR40][R42.64], R32 ;  /* 0x000000202a007986 */ /* 0x0043e4000c101d28 */
.L_x_4883:
[----:B------:R-:W-:Y:S05]  /*3670*/  BSYNC B2 ;  /* 0x0000000000027941 */ /* 0x000fea0003800000 */
.L_x_4882:
[----:B------:R-:W-:Y:S05]  /*3680*/  @P2 BRA `(.L_x_4881) ;  /* 0x0000000000cc2947 */ /* 0x000fea0003800000 */
[----:B-1----:R1:W2:Y:S01]  /*3690*/  LDS.128 R32, [R103] ;  /* 0x0000000067207984 */ /* 0x0022a20000000c00 */
[----:B------:R-:W-:Y:S01]  /*36a0*/  ISETP.GE.AND P4, PT, R208, R102, PT ;  /* 0x00000066d000720c */ /* 0x000fe20003f86270 */
[----:B------:R-:W-:-:S12]  /*36b0*/  BSSY B2, `(.L_x_4886) ;  /* 0x000002f000027945 */ /* 0x000fd80003800000 */
[----:B-1----:R-:W-:Y:S05]  /*36c0*/  @P4 BRA `(.L_x_4887) ;  /* 0x0000000000b44947 */ /* 0x002fea0003800000 */
[----:B------:R-:W-:Y:S02]  /*36d0*/  SHF.R.U64 R111, R48, 0x10, R49 ;  /* 0x00000010306f7819 */ /* 0x000fe40000001231 */
[--C-:B------:R-:W-:Y:S01]  /*36e0*/  SHF.R.U64 R52, R50, 0x10, R51.reuse ;  /* 0x0000001032347819 */ /* 0x100fe20000001233 */
[----:B--2---:R-:W-:Y:S01]  /*36f0*/  IMAD.U32 R50, R34, 0x10000, RZ ;  /* 0x0001000022327824 */ /* 0x004fe200078e00ff */
        /* <DEDUP_REMOVED lines=12> */
[----:B------:R-:W-:Y:S01]  /*37c0*/  LOP3.LUT R51, R34, 0xffff0000, RZ, 0xc0, !PT ;  /* 0xffff000022337812 */ /* 0x000fe200078ec0ff */
[C---:B------:R-:W-:Y:S01]  /*37d0*/  IMAD.U32 R34, R35.reuse, 0x10000, RZ ;  /* 0x0001000023227824 */ /* 0x040fe200078e00ff */
[----:B------:R-:W-:Y:S01]  /*37e0*/  LOP3.LUT R48, R35, 0xffff0000, RZ, 0xc0, !PT ;  /* 0xffff000023307812 */ /* 0x000fe200078ec0ff */
[----:B------:R-:W-:-:S02]  /*37f0*/  IMAD.U32 R35, R33, 0x10000, RZ ;  /* 0x0001000021237824 */ /* 0x000fc400078e00ff */
[C---:B------:R-:W-:Y:S01]  /*3800*/  FMUL.FTZ R116, R49.reuse, R112 ;  /* 0x0000007031747220 */ /* 0x040fe20000410000 */
[----:B------:R-:W-:Y:S02]  /*3810*/  IMAD.U32 R33, R32, 0x10000, RZ ;  /* 0x0001000020217824 */ /* 0x000fe400078e00ff */
[-C--:B------:R-:W-:Y:S01]  /*3820*/  FMUL.FTZ R49, R49, R54.reuse ;  /* 0x0000003631317220 */ /* 0x080fe20000410000 */
[----:B------:R-:W-:Y:S01]  /*3830*/  LOP3.LUT R113, R113, 0xffff0000, RZ, 0xc0, !PT ;  /* 0xffff000071717812 */ /* 0x000fe200078ec0ff */
[----:B------:R-:W-:Y:S01]  /*3840*/  IMAD.U32 R52, R52, 0x10000, RZ ;  /* 0x0001000034347824 */ /* 0x000fe200078e00ff */
[----:B------:R-:W-:Y:S01]  /*3850*/  LOP3.LUT R53, R53, 0xffff0000, RZ, 0xc0, !PT ;  /* 0xffff000035357812 */ /* 0x000fe200078ec0ff */
[C---:B------:R-:W-:Y:S01]  /*3860*/  FFMA.FTZ R116, R35.reuse, R54, -R116 ;  /* 0x0000003623747223 */ /* 0x040fe20000010874 */
[----:B------:R-:W-:Y:S01]  /*3870*/  LOP3.LUT R32, R32, 0xffff0000, RZ, 0xc0, !PT ;  /* 0xffff000020207812 */ /* 0x000fe200078ec0ff */
[----:B------:R-:W-:Y:S01]  /*3880*/  FFMA.FTZ R49, R35, R112, R49 ;  /* 0x0000007023317223 */ /* 0x000fe20000010031 */
[C---:B------:R-:W-:Y:S01]  /*3890*/  FMUL.FTZ R35, R48.reuse, R113 ;  /* 0x0000007130237220 */ /* 0x040fe20000410000 */
[----:B------:R-:W-:Y:S01]  /*38a0*/  FMUL.FTZ R54, R48, R53 ;  /* 0x0000003530367220 */ /* 0x000fe20000410000 */
[C---:B------:R-:W-:Y:S01]  /*38b0*/  FMUL.FTZ R115, R51.reuse, R114 ;  /* 0x0000007233737220 */ /* 0x040fe20000410000 */
[C---:B------:R-:W-:Y:S01]  /*38c0*/  FMUL.FTZ R48, R32.reuse, R111 ;  /* 0x0000006f20307220 */ /* 0x040fe20000410000 */
[-C--:B------:R-:W-:Y:S01]  /*38d0*/  FMUL.FTZ R32, R32, R52.reuse ;  /* 0x0000003420207220 */ /* 0x080fe20000410000 */
[-C--:B------:R-:W-:Y:S01]  /*38e0*/  FMUL.FTZ R51, R51, R55.reuse ;  /* 0x0000003733337220 */ /* 0x080fe20000410000 */
[C---:B------:R-:W-:Y:S01]  /*38f0*/  FFMA.FTZ R115, R50.reuse, R55, -R115 ;  /* 0x0000003732737223 */ /* 0x040fe20000010873 */
[C---:B------:R-:W-:Y:S01]  /*3900*/  FFMA.FTZ R48, R33.reuse, R52, -R48 ;  /* 0x0000003421307223 */ /* 0x040fe20000010830 */
[----:B------:R-:W-:Y:S01]  /*3910*/  FFMA.FTZ R33, R33, R111, R32 ;  /* 0x0000006f21217223 */ /* 0x000fe20000010020 */
[----:B------:R-:W-:Y:S01]  /*3920*/  FFMA.FTZ R50, R50, R114, R51 ;  /* 0x0000007232327223 */ /* 0x000fe20000010033 */
[C---:B------:R-:W-:Y:S01]  /*3930*/  FFMA.FTZ R35, R34.reuse, R53, -R35 ;  /* 0x0000003522237223 */ /* 0x040fe20000010823 */
[----:B------:R-:W-:Y:S01]  /*3940*/  FFMA.FTZ R54, R34, R113, R54 ;  /* 0x0000007122367223 */ /* 0x000fe20000010036 */
[----:B------:R-:W-:-:S02]  /*3950*/  F2FP.BF16.F32.PACK_AB R49, R49, R116 ;  /* 0x000000743131723e */ /* 0x000fc400000010ff */
[----:B------:R-:W-:Y:S02]  /*3960*/  F2FP.BF16.F32.PACK_AB R32, R33, R48 ;  /* 0x000000302120723e */ /* 0x000fe400000010ff */
[----:B------:R-:W-:Y:S01]  /*3970*/  F2FP.BF16.F32.PACK_AB R35, R54, R35 ;  /* 0x000000233623723e */ /* 0x000fe200000010ff */
[----:B------:R-:W-:Y:S01]  /*3980*/  IMAD.MOV.U32 R33, RZ, RZ, R49 ;  /* 0x000000ffff217224 */ /* 0x000fe200078e0031 */
[----:B------:R-:W-:-:S07]  /*3990*/  F2FP.BF16.F32.PACK_AB R34, R50, R115 ;  /* 0x000000733222723e */ /* 0x000fce00000010ff */
.L_x_4887:
[----:B------:R-:W-:Y:S05]  /*39a0*/  BSYNC B2 ;  /* 0x0000000000027941 */ /* 0x000fea0003800000 */
.L_x_4886:
[----:B--2---:R2:W-:Y:S02]  /*39b0*/  STG.E.128 desc[UR40][R42.64+0x40], R32 ;  /* 0x000040202a007986 */ /* 0x0045e4000c101d28 */
.L_x_4881:
[----:B------:R-:W-:Y:S05]  /*39c0*/  BSYNC B1 ;  /* 0x0000000000017941 */ /* 0x000fea0003800000 */
.L_x_4880:
        /* <DEDUP_REMOVED lines=10> */
[--C-:B------:R-:W-:Y:S02]  /*3a70*/  SHF.R.U32.HI R48, RZ, 0x10, R45.reuse ;  /* 0x00000010ff307819 */ /* 0x100fe4000001162d */
[----:B------:R-:W-:Y:S02]  /*3a80*/  PRMT R105, R105, 0x5410, R46 ;  /* 0x0000541069697816 */ /* 0x000fe4000000002e */
[----:B------:R-:W-:Y:S01]  /*3a90*/  SHF.R.U64 R51, R44, 0x10, R45 ;  /* 0x000000102c337819 */ /* 0x000fe2000000122d */
[----:B------:R-:W-:Y:S01]  /*3aa0*/  IMAD.U32 R44, R35, 0x10000, RZ ;  /* 0x00010000232c7824 */ /* 0x000fe200078e00ff */
[----:B------:R-:W-:-:S02]  /*3ab0*/  PRMT R109, R109, 0x5410, R48 ;  /* 0x000054106d6d7816 */ /* 0x000fc40000000030 */
[----:B------:R-:W-:Y:S01]  /*3ac0*/  PRMT R108, R108, 0x5410, R49 ;  /* 0x000054106c6c7816 */ /* 0x000fe20000000031 */
[----:B------:R-:W-:Y:S01]  /*3ad0*/  IMAD.U32 R49, R105, 0x10000, RZ ;  /* 0x0001000069317824 */ /* 0x000fe200078e00ff */
[----:B------:R-:W-:Y:S01]  /*3ae0*/  LOP3.LUT R43, R34, 0xffff0000, RZ, 0xc0, !PT ;  /* 0xffff0000222b7812 */ /* 0x000fe200078ec0ff */
[----:B------:R-:W-:Y:S01]  /*3af0*/  IMAD.U32 R47, R109, 0x10000, RZ ;  /* 0x000100006d2f7824 */ /* 0x000fe200078e00ff */
[----:B------:R-:W-:Y:S01]  /*3b00*/  LOP3.LUT R45, R35, 0xffff0000, RZ, 0xc0, !PT ;  /* 0xffff0000232d7812 */ /* 0x000fe200078ec0ff */
[----:B------:R-:W-:Y:S01]  /*3b10*/  IMAD.U32 R34, R33, 0x10000, RZ ;  /* 0x0001000021227824 */ /* 0x000fe200078e00ff */
[----:B------:R-:W-:Y:S01]  /*3b20*/  PRMT R110, R110, 0x5410, R51 ;  /* 0x000054106e6e7816 */ /* 0x000fe20000000033 */
[----:B------:R-:W-:Y:S01]  /*3b30*/  FMUL.FTZ R53, R43, R49 ;  /* 0x000000312b357220 */ /* 0x000fe20000410000 */
[----:B------:R-:W-:Y:S01]  /*3b40*/  LOP3.LUT R35, R33, 0xffff0000, RZ, 0xc0, !PT ;  /* 0xffff000021237812 */ /* 0x000fe200078ec0ff */
[-C--:B------:R-:W-:Y:S01]  /*3b50*/  FMUL.FTZ R43, R43, R47.reuse ;  /* 0x0000002f2b2b7220 */ /* 0x080fe20000410000 */
[----:B------:R-:W-:Y:S01]  /*3b60*/  LOP3.LUT R48, R108, 0xffff0000, RZ, 0xc0, !PT ;  /* 0xffff00006c307812 */ /* 0x000fe200078ec0ff */
[----:B------:R-:W-:Y:S01]  /*3b70*/  IMAD.U32 R33, R32, 0x10000, RZ ;  /* 0x0001000020217824 */ /* 0x000fe200078e00ff */
[----:B------:R-:W-:Y:S01]  /*3b80*/  LOP3.LUT R46, R110, 0xffff0000, RZ, 0xc0, !PT ;  /* 0xffff00006e2e7812 */ /* 0x000fe200078ec0ff */
[----:B------:R-:W-:Y:S01]  /*3b90*/  FFMA.FTZ R53, R42, R47, -R53 ;  /* 0x0000002f2a357223 */ /* 0x000fe20000010835 */
[----:B------:R-:W-:Y:S01]  /*3ba0*/  LOP3.LUT R105, R105, 0xffff0000, RZ, 0xc0, !PT ;  /* 0xffff000069697812 */ /* 0x000fe200078ec0ff */
[----:B------:R-:W-:Y:S01]  /*3bb0*/  FMUL.FTZ R51, R35, R48 ;  /* 0x0000003023337220 */ /* 0x000fe20000410000 */
[----:B------:R-:W-:Y:S01]  /*3bc0*/  LOP3.LUT R109, R109, 0xffff0000, RZ, 0xc0, !PT ;  /* 0xffff00006d6d7812 */ /* 0x000fe200078ec0ff */
        /* <DEDUP_REMOVED lines=21> */
.L_x_4892:
[----:B------:R-:W-:Y:S05]  /*3d20*/  BSYNC B2 ;  /* 0x0000000000027941 */ /* 0x000fea0003800000 */
.L_x_4891:
[----:B--2---:R3:W-:Y:S02]  /*3d30*/  STG.E.128 desc[UR40][R40.64], R32 ;  /* 0x0000002028007986 */ /* 0x0047e4000c101d28 */
.L_x_4890:
[----:B------:R-:W-:Y:S05]  /*3d40*/  BSYNC B1 ;  /* 0x0000000000017941 */ /* 0x000fea0003800000 */
.L_x_4889:
        /* <DEDUP_REMOVED lines=51> */
.L_x_4894:
[----:B------:R-:W-:Y:S05]  /*4080*/  BSYNC B1 ;  /* 0x0000000000017941 */ /* 0x000fea0003800000 */
.L_x_4893:
[----:B--2---:R4:W-:Y:S01]  /*4090*/  STG.E.128 desc[UR40][R40.64+0x40], R32 ;  /* 0x0000402028007986 */ /* 0x0049e2000c101d28 */
[----:B------:R-:W-:Y:S05]  /*40a0*/  BRA `(.L_x_4888) ;  /* 0x0000001400c07947 */ /* 0x000fea0003800000 */
.L_x_4872:
        /* <DEDUP_REMOVED lines=73> */
.L_x_4895:
        /* <DEDUP_REMOVED lines=9> */
.L_x_5185:
[----:B------:R-:W-:Y:S05]  /*45d0*/  BSYNC B1 ;  /* 0x0000000000017941 */ /* 0x000fea0003800000 */
.L_x_4896:
        /* <DEDUP_REMOVED lines=11> */
[----:B------:R-:W-:Y:S01]  /*4690*/  LEA.HI R49, R49, R48, RZ, 0x4 ;  /* 0x0000003031317211 */ /* 0x000fe200078f20ff */
[----:B------:R-:W-:Y:S01]  /*46a0*/  IMAD R48, R2, 0x1800, R91 ;  /* 0x0000180002307824 */ /* 0x000fe200078e025b */
[----:B------:R-:W-:Y:S02]  /*46b0*/  IADD3.X R112, R61, R114, R87, P5, P6 ;  /* 0x000000723d707210 */ /* 0x000fe40002fec457 */
[----:B------:R-:W-:Y:S01]  /*46c0*/  LEA.HI.SX32 R49, R49, R84, 0x1c ;  /* 0x0000005431317211 */ /* 0x000fe200078fe2ff */
[----:B------:R-:W-:-:S04]  /*46d0*/  IMAD R48, R48, 0x2, R19 ;  /* 0x0000000230307824 */ /* 0x000fc800078e0213 */
        /* <DEDUP_REMOVED lines=15> */
[----:B------:R-:W-:Y:S01]  /*47d0*/  LOP3.LUT R53, R53, 0xffff0000, RZ, 0xc0, !PT ;  /* 0xffff000035357812 */ /* 0x000fe200078ec0ff */
[C---:B------:R-:W-:Y:S01]  /*47e0*/  IMAD.U32 R128, R117.reuse, 0x10000, RZ ;  /* 0x0001000075807824 */ /* 0x040fe200078e00ff */
[----:B------:R-:W-:Y:S01]  /*47f0*/  LOP3.LUT R117, R117, 0xffff0000, RZ, 0xc0, !PT ;  /* 0xffff000075757812 */ /* 0x000fe200078ec0ff */
[C---:B------:R-:W-:Y:S01]  /*4800*/  IMAD.U32 R118, R116.reuse, 0x10000, RZ ;  /* 0x0001000074767824 */ /* 0x040fe200078e00ff */
[----:B------:R-:W-:Y:S01]  /*4810*/  LOP3.LUT R116, R116, 0xffff0000, RZ, 0xc0, !PT ;  /* 0xffff000074747812 */ /* 0x000fe200078ec0ff */
[C---:B------:R-:W-:Y:S01]  /*4820*/  FMUL.FTZ R130, R113.reuse, R128 ;  /* 0x0000008071827220 */ /* 0x040fe20000410000 */
[----:B------:R-:W-:Y:S01]  /*4830*/  SHF.R.U64 R32, R32, 0x10, R33 ;  /* 0x0000001020207819 */ /* 0x000fe20000001221 */
[-C--:B------:R-:W-:Y:S01]  /*4840*/  FMUL.FTZ R119, R113, R118.reuse ;  /* 0x0000007671777220 */ /* 0x080fe20000410000 */
[----:B------:R-:W-:Y:S01]  /*4850*/  SHF.R.U64 R37, R36, 0x10, R37 ;  /* 0x0000001024257819 */ /* 0x000fe20000001225 */
[----:B------:R-:W-:Y:S01]  /*4860*/  FFMA.FTZ R113, R115, R118, -R130 ;  /* 0x0000007673717223 */ /* 0x000fe20000010882 */
[----:B------:R-:W-:Y:S01]  /*4870*/  LOP3.LUT R118, R49, 0xffff0000, RZ, 0xc0, !PT ;  /* 0xffff000031767812 */ /* 0x000fe200078ec0ff */
[----:B------:R-:W-:Y:S01]  /*4880*/  FFMA.FTZ R115, R115, R128, R119 ;  /* 0x0000008073737223 */ /* 0x000fe20000010077 */
[C---:B------:R-:W-:Y:S01]  /*4890*/  FMUL.FTZ R49, R53.reuse, R117 ;  /* 0x0000007535317220 */ /* 0x040fe20000410000 */
[----:B------:R-:W-:Y:S01]  /*48a0*/  FMUL.FTZ R128, R53, R116 ;  /* 0x0000007435807220 */ /* 0x000fe20000410000 */
[----:B------:R-:W-:Y:S01]  /*48b0*/  SHF.R.U32.HI R53, RZ, 0x10, R39 ;  /* 0x00000010ff357819 */ /* 0x000fe20000011627 */
[----:B------:R-:W-:-:S02]  /*48c0*/  IMAD.U32 R119, R51, 0x10000, RZ ;  /* 0x0001000033777824 */ /* 0x000fc400078e00ff */
[C---:B------:R-:W-:Y:S01]  /*48d0*/  FFMA.FTZ R116, R118.reuse, R116, -R49 ;  /* 0x0000007476747223 */ /* 0x040fe20000010831 */
[----:B------:R-:W-:Y:S01]  /*48e0*/  SHF.R.U32.HI R49, RZ, 0x10, R35 ;  /* 0x00000010ff317819 */ /* 0x000fe20000011623 */
[----:B------:R-:W-:Y:S01]  /*48f0*/  FFMA.FTZ R118, R118, R117, R128 ;  /* 0x0000007576767223 */ /* 0x000fe20000010080 */
[----:B------:R-:W-:Y:S01]  /*4900*/  PRMT R53, R132, 0x5410, R53 ;  /* 0x0000541084357816 */ /* 0x000fe20000000035 */
[----:B------:R-:W-:Y:S01]  /*4910*/  IMAD.U32 R117, R55, 0x10000, RZ ;  /* 0x0001000037757824 */ /* 0x000fe200078e00ff */
[----:B------:R-:W-:Y:S01]  /*4920*/  PRMT R49, R131, 0x5410, R49 ;  /* 0x0000541083317816 */ /* 0x000fe20000000031 */
[----:B------:R-:W-:Y:S01]  /*4930*/  IMAD.U32 R36, R52, 0x10000, RZ ;  /* 0x0001000034247824 */ /* 0x000fe200078e00ff */
[----:B------:R-:W-:Y:S01]  /*4940*/  LOP3.LUT R55, R55, 0xffff0000, RZ, 0xc0, !PT ;  /* 0xffff000037377812 */ /* 0x000fe200078ec0ff */
[----:B------:R-:W-:Y:S01]  /*4950*/  IMAD.U32 R130, R53, 0x10000, RZ ;  /* 0x0001000035827824 */ /* 0x000fe200078e00ff */
[----:B------:R-:W-:Y:S01]  /*4960*/  PRMT R37, R133, 0x5410, R37 ;  /* 0x0000541085257816 */ /* 0x000fe20000000025 */
[----:B------:R-:W-:Y:S01]  /*4970*/  IMAD.U32 R128, R49, 0x10000, RZ ;  /* 0x0001000031807824 */ /* 0x000fe200078e00ff */
[----:B------:R-:W-:Y:S01]  /*4980*/  LOP3.LUT R51, R51, 0xffff0000, RZ, 0xc0, !PT ;  /* 0xffff000033337812 */ /* 0x000fe200078ec0ff */
[----:B------:R-:W-:Y:S01]  /*4990*/  FMUL.FTZ R132, R117, R130 ;  /* 0x0000008275847220 */ /* 0x000fe20000410000 */
[----:B------:R-:W-:-:S02]  /*49a0*/  IMAD.U32 R33, R48, 0x10000, RZ ;  /* 0x0001000030217824 */ /* 0x000fc400078e00ff */
[-C--:B------:R-:W-:Y:S01]  /*49b0*/  FMUL.FTZ R131, R117, R128.reuse ;  /* 0x0000008075837220 */ /* 0x080fe20000410000 */
[----:B------:R-:W-:Y:S01]  /*49c0*/  LOP3.LUT R52, R52, 0xffff0000, RZ, 0xc0, !PT ;  /* 0xffff000034347812 */ /* 0x000fe200078ec0ff */
[----:B------:R-:W-:Y:S01]  /*49d0*/  FFMA.FTZ R117, R119, R128, -R132 ;  /* 0x0000008077757223 */ /* 0x000fe20000010884 */
[----:B------:R-:W-:Y:S01]  /*49e0*/  LOP3.LUT R128, R53, 0xffff0000, RZ, 0xc0, !PT ;  /* 0xffff000035807812 */ /* 0x000fe200078ec0ff */
[----:B------:R-:W-:Y:S01]  /*49f0*/  FFMA.FTZ R119, R119, R130, R131 ;  /* 0x0000008277777223 */ /* 0x000fe20000010083 */
[----:B------:R-:W-:Y:S02]  /*4a00*/  PRMT R53, R121, 0x5432, R32 ;  /* 0x0000543279357816 */ /* 0x000fe40000000020 */
[----:B------:R-:W-:Y:S01]  /*4a10*/  LOP3.LUT R32, R49, 0xffff0000, RZ, 0xc0, !PT ;  /* 0xffff000031207812 */ /* 0x000fe200078ec0ff */
[C---:B------:R-:W-:Y:S01]  /*4a20*/  FMUL.FTZ R130, R55.reuse, R128 ;  /* 0x0000008037827220 */ /* 0x040fe20000410000 */
[----:B------:R-:W-:Y:S01]  /*4a30*/  SHF.R.U64 R39, R38, 0x10, R39 ;  /* 0x0000001026277819 */ /* 0x000fe20000001227 */
[----:B------:R-:W-:Y:S01]  /*4a40*/  IMAD.U32 R38, R54, 0x10000, RZ ;  /* 0x0001000036267824 */ /* 0x000fe200078e00ff */
[----:B------:R-:W-:Y:S01]  /*4a50*/  SHF.R.U64 R34, R34, 0x10, R35 ;  /* 0x0000001022227819 */ /* 0x000fe20000001223 */
[----:B------:R-:W-:Y:S01]  /*4a60*/  FMUL.FTZ R49, R55, R32 ;  /* 0x0000002037317220 */ /* 0x000fe20000410000 */
[----:B------:R-:W-:-:S02]  /*4a70*/  IMAD.U32 R55, R37, 0x10000, RZ ;  /* 0x0001000025377824 */ /* 0x000fc400078e00ff */
[----:B------:R-:W-:Y:S01]  /*4a80*/  FFMA.FTZ R32, R51, R32, -R130 ;  /* 0x0000002033207223 */ /* 0x000fe20000010882 */
[----:B------:R-:W-:Y:S01]  /*4a90*/  LOP3.LUT R37, R37, 0xffff0000, RZ, 0xc0, !PT ;  /* 0xffff000025257812 */ /* 0x000fe200078ec0ff */
[----:B------:R-:W-:Y:S01]  /*4aa0*/  FFMA.FTZ R128, R51, R128, R49 ;  /* 0x0000008033807223 */ /* 0x000fe20000010031 */
[C---:B------:R-:W-:Y:S02]  /*4ab0*/  IMAD.U32 R49, R53.reuse, 0x10000, RZ ;  /* 0x0001000035317824 */ /* 0x040fe400078e00ff */
[----:B------:R-:W-:Y:S01]  /*4ac0*/  FMUL.FTZ R130, R36, R55 ;  /* 0x0000003724827220 */ /* 0x000fe20000410000 */
[----:B------:R-:W-:Y:S01]  /*4ad0*/  LOP3.LUT R48, R48, 0xffff0000, RZ, 0xc0, !PT ;  /* 0xffff000030307812 */ /* 0x000fe200078ec0ff */
[----:B------:R-:W-:Y:S02]  /*4ae0*/  IMAD.U32 R35, R50, 0x10000, RZ ;  /* 0x0001000032237824 */ /* 0x000fe400078e00ff */
[-C--:B------:R-:W-:Y:S01]  /*4af0*/  FMUL.FTZ R132, R36, R49.reuse ;  /* 0x0000003124847220 */ /* 0x080fe20000410000 */
[----:B------:R-:W-:Y:S01]  /*4b00*/  LOP3.LUT R53, R53, 0xffff0000, RZ, 0xc0, !PT ;  /* 0xffff000035357812 */ /* 0x000fe200078ec0ff */
[----:B------:R-:W-:Y:S01]  /*4b10*/  FFMA.FTZ R36, R33, R49, -R130 ;  /* 0x0000003121247223 */ /* 0x000fe20000010882 */
[----:B------:R-:W-:Y:S01]  /*4b20*/  PRMT R39, R129, 0x5410, R39 ;  /* 0x0000541081277816 */ /* 0x000fe20000000027 */
[----:B------:R-:W-:Y:S01]  /*4b30*/  FMUL.FTZ R49, R52, R37 ;  /* 0x0000002534317220 */ /* 0x000fe20000410000 */
[----:B------:R-:W-:Y:S01]  /*4b40*/  PRMT R34, R120, 0x5432, R34 ;  /* 0x0000543278227816 */ /* 0x000fe20000000022 */
[----:B------:R-:W-:Y:S01]  /*4b50*/  FFMA.FTZ R33, R33, R55, R132 ;  /* 0x0000003721217223 */ /* 0x000fe20000010084 */
[-C--:B------:R-:W-:Y:S01]  /*4b60*/  FMUL.FTZ R55, R52, R53.reuse ;  /* 0x0000003534377220 */ /* 0x080fe20000410000 */
[----:B------:R-:W-:Y:S01]  /*4b70*/  FFMA.FTZ R49, R48, R53, -R49 ;  /* 0x0000003530317223 */ /* 0x000fe20000010831 */
[----:B------:R-:W-:Y:S01]  /*4b80*/  LOP3.LUT R54, R54, 0xffff0000, RZ, 0xc0, !PT ;  /* 0xffff000036367812 */ /* 0x000fe200078ec0ff */
[C---:B------:R-:W-:Y:S01]  /*4b90*/  IMAD.U32 R52, R39.reuse, 0x10000, RZ ;  /* 0x0001000027347824 */ /* 0x040fe200078e00ff */
[----:B------:R-:W-:Y:S01]  /*4ba0*/  LOP3.LUT R53, R39, 0xffff0000, RZ, 0xc0, !PT ;  /* 0xffff000027357812 */ /* 0x000fe200078ec0ff */
[C---:B------:R-:W-:Y:S01]  /*4bb0*/  IMAD.U32 R51, R34.reuse, 0x10000, RZ ;  /* 0x0001000022337824 */ /* 0x040fe200078e00ff */
[----:B------:R-:W-:Y:S01]  /*4bc0*/  LOP3.LUT R39, R34, 0xffff0000, RZ, 0xc0, !PT ;  /* 0xffff000022277812 */ /* 0x000fe200078ec0ff */
[----:B------:R-:W-:Y:S01]  /*4bd0*/  FFMA.FTZ R48, R48, R37, R55 ;  /* 0x0000002530307223 */ /* 0x000fe20000010037 */
[----:B------:R-:W-:Y:S01]  /*4be0*/  LOP3.LUT R50, R50, 0xffff0000, RZ, 0xc0, !PT ;  /* 0xffff000032327812 */ /* 0x000fe200078ec0ff */
[-C--:B------:R-:W-:Y:S01]  /*4bf0*/  FMUL.FTZ R34, R38, R52.reuse ;  /* 0x0000003426227220 */ /* 0x080fe20000410000 */
[----:B------:R-:W-:Y:S01]  /*4c00*/  FMUL.FTZ R55, R54, R53 ;  /* 0x0000003536377220 */ /* 0x000fe20000410000 */
        /* <DEDUP_REMOVED lines=17> */
.L_x_4901:
[----:B------:R-:W-:Y:S05]  /*4d20*/  BSYNC B2 ;  /* 0x0000000000027941 */ /* 0x000fea0003800000 */
.L_x_4900:
        /* <DEDUP_REMOVED lines=12> */
.L_x_4899:
[----:B------:R-:W-:Y:S05]  /*4df0*/  BSYNC B1 ;  /* 0x0000000000017941 */ /* 0x000fea0003800000 */
.L_x_4898:
        /* <DEDUP_REMOVED lines=32> */
[----:B------:R-:W-:Y:S01]  /*5000*/  SHF.R.U32.HI R103, RZ, 0x10, R47 ;  /* 0x00000010ff677819 */ /* 0x000fe2000001162f */
[----:B------:R-:W-:Y:S01]  /*5010*/  IMAD.U32 R53, R124, 0x10000, RZ ;  /* 0x000100007c357824 */ /* 0x000fe200078e00ff */
[----:B------:R-:W-:-:S02]  /*5020*/  SHF.R.U32.HI R102, RZ, 0x10, R43 ;  /* 0x00000010ff667819 */ /* 0x000fc4000001162b */
[----:B------:R-:W-:Y:S02]  /*5030*/  SHF.R.U64 R54, R44, 0x10, R45 ;  /* 0x000000102c367819 */ /* 0x000fe4000000122d */
[----:B------:R-:W-:Y:S01]  /*5040*/  SHF.R.U64 R55, R46, 0x10, R47 ;  /* 0x000000102e377819 */ /* 0x000fe2000000122f */
[C---:B------:R-:W-:Y:S01]  /*5050*/  IMAD.U32 R47, R39.reuse, 0x10000, RZ ;  /* 0x00010000272f7824 */ /* 0x040fe200078e00ff */
[----:B------:R-:W-:Y:S01]  /*5060*/  LOP3.LUT R45, R39, 0xffff0000, RZ, 0xc0, !PT ;  /* 0xffff0000272d7812 */ /* 0x000fe200078ec0ff */
[----:B------:R-:W-:Y:S01]  /*5070*/  IMAD.U32 R39, R126, 0x10000, RZ ;  /* 0x000100007e277824 */ /* 0x000fe200078e00ff */
[----:B------:R-:W-:Y:S01]  /*5080*/  PRMT R120, R120, 0x5410, R103 ;  /* 0x0000541078787816 */ /* 0x000fe20000000067 */
[----:B-1----:R-:W-:Y:S01]  /*5090*/  IMAD.U32 R46, R35, 0x10000, RZ ;  /* 0x00010000232e7824 */ /* 0x002fe200078e00ff */
[----:B------:R-:W-:Y:S01]  /*50a0*/  PRMT R121, R121, 0x5410, R102 ;  /* 0x0000541079797816 */ /* 0x000fe20000000066 */
[----:B------:R-:W-:Y:S01]  /*50b0*/  FMUL.FTZ R103, R52, R39 ;  /* 0x0000002734677220 */ /* 0x000fe20000410000 */
[----:B------:R-:W-:Y:S01]  /*50c0*/  SHF.R.U64 R104, R42, 0x10, R43 ;  /* 0x000000102a687819 */ /* 0x000fe2000000122b */
[----:B------:R-:W-:Y:S01]  /*50d0*/  IMAD.U32 R42, R33, 0x10000, RZ ;  /* 0x00010000212a7824 */ /* 0x000fe200078e00ff */
[----:B------:R-:W-:Y:S01]  /*50e0*/  PRMT R122, R122, 0x5410, R55 ;  /* 0x000054107a7a7816 */ /* 0x000fe20000000037 */
[----:B------:R-:W-:Y:S01]  /*50f0*/  FMUL.FTZ R55, R52, R53 ;  /* 0x0000003534377220 */ /* 0x000fe20000410000 */
[----:B------:R-:W-:Y:S01]  /*5100*/  PRMT R123, R123, 0x5410, R54 ;  /* 0x000054107b7b7816 */ /* 0x000fe20000000036 */
[----:B------:R-:W-:Y:S01]  /*5110*/  IMAD.U32 R54, R120, 0x10000, RZ ;  /* 0x0001000078367824 */ /* 0x000fe200078e00ff */
[----:B------:R-:W-:Y:S01]  /*5120*/  SHF.R.U64 R110, R40, 0x10, R41 ;  /* 0x00000010286e7819 */ /* 0x000fe20000001229 */
[----:B------:R-:W-:-:S02]  /*5130*/  IMAD.U32 R52, R121, 0x10000, RZ ;  /* 0x0001000079347824 */ /* 0x000fc400078e00ff */
[C---:B------:R-:W-:Y:S01]  /*5140*/  FFMA.FTZ R39, R42.reuse, R39, -R55 ;  /* 0x000000272a277223 */ /* 0x040fe20000010837 */
[----:B------:R-:W-:Y:S01]  /*5150*/  FFMA.FTZ R42, R42, R53, R103 ;  /* 0x000000352a2a7223 */ /* 0x000fe20000010067 */
[----:B------:R-:W-:Y:S01]  /*5160*/  LOP3.LUT R44, R37, 0xffff0000, RZ, 0xc0, !PT ;  /* 0xffff0000252c7812 */ /* 0x000fe200078ec0ff */
[C---:B------:R-:W-:Y:S01]  /*5170*/  FMUL.FTZ R53, R47.reuse, R54 ;  /* 0x000000362f357220 */ /* 0x040fe20000410000 */
[----:B------:R-:W-:Y:S01]  /*5180*/  LOP3.LUT R124, R124, 0xffff0000, RZ, 0xc0, !PT ;  /* 0xffff00007c7c7812 */ /* 0x000fe200078ec0ff */
[-C--:B------:R-:W-:Y:S01]  /*5190*/  FMUL.FTZ R55, R47, R52.reuse ;  /* 0x000000342f377220 */ /* 0x080fe20000410000 */
[----:B------:R-:W-:Y:S01]  /*51a0*/  LOP3.LUT R120, R120, 0xffff0000, RZ, 0xc0, !PT ;  /* 0xffff000078787812 */ /* 0x000fe200078ec0ff */
[----:B------:R-:W-:Y:S01]  /*51b0*/  FFMA.FTZ R47, R46, R52, -R53 ;  /* 0x000000342e2f7223 */ /* 0x000fe20000010835 */
[----:B------:R-:W-:Y:S01]  /*51c0*/  PRMT R127, R127, 0x5410, R110 ;  /* 0x000054107f7f7816 */ /* 0x000fe2000000006e */
[----:B------:R-:W-:Y:S01]  /*51d0*/  FMUL.FTZ R102, R44, R124 ;  /* 0x0000007c2c667220 */ /* 0x000fe20000410000 */
[----:B------:R-:W-:Y:S01]  /*51e0*/  LOP3.LUT R126, R126, 0xffff0000, RZ, 0xc0, !PT ;  /* 0xffff00007e7e7812 */ /* 0x000fe200078ec0ff */
[----:B------:R-:W-:Y:S01]  /*51f0*/  FFMA.FTZ R55, R46, R54, R55 ;  /* 0x000000362e377223 */ /* 0x000fe20000010037 */
[----:B------:R-:W-:Y:S01]  /*5200*/  LOP3.LUT R43, R33, 0xffff0000, RZ, 0xc0, !PT ;  /* 0xffff0000212b7812 */ /* 0x000fe200078ec0ff */
[C---:B------:R-:W-:Y:S01]  /*5210*/  IMAD.U32 R37, R36.reuse, 0x10000, RZ ;  /* 0x0001000024257824 */ /* 0x040fe200078e00ff */
[----:B------:R-:W-:Y:S01]  /*5220*/  LOP3.LUT R41, R35, 0xffff0000, RZ, 0xc0, !PT ;  /* 0xffff000023297812 */ /* 0x000fe200078ec0ff */
[----:B------:R-:W-:Y:S01]  /*5230*/  FMUL.FTZ R54, R45, R120 ;  /* 0x000000782d367220 */ /* 0x000fe20000410000 */
[----:B------:R-:W-:Y:S01]  /*5240*/  LOP3.LUT R52, R121, 0xffff0000, RZ, 0xc0, !PT ;  /* 0xffff000079347812 */ /* 0x000fe200078ec0ff */
[----:B------:R-:W-:Y:S01]  /*5250*/  IMAD.U32 R53, R123, 0x10000, RZ ;  /* 0x000100007b357824 */ /* 0x000fe200078e00ff */
[----:B------:R-:W-:Y:S01]  /*5260*/  LOP3.LUT R36, R36, 0xffff0000, RZ, 0xc0, !PT ;  /* 0xffff000024247812 */ /* 0x000fe200078ec0ff */
[----:B------:R-:W-:Y:S01]  /*5270*/  IMAD.U32 R46, R127, 0x10000, RZ ;  /* 0x000100007f2e7824 */ /* 0x000fe200078e00ff */
[----:B------:R-:W-:Y:S01]  /*5280*/  PRMT R125, R125, 0x5410, R104 ;  /* 0x000054107d7d7816 */ /* 0x000fe20000000068 */
[-C--:B------:R-:W-:Y:S01]  /*5290*/  FMUL.FTZ R104, R44, R126.reuse ;  /* 0x0000007e2c687220 */ /* 0x080fe20000410000 */
[----:B------:R-:W-:Y:S01]  /*52a0*/  LOP3.LUT R123, R123, 0xffff0000, RZ, 0xc0, !PT ;  /* 0xffff00007b7b7812 */ /* 0x000fe200078ec0ff */
[----:B------:R-:W-:Y:S01]  /*52b0*/  FFMA.FTZ R44, R43, R126, -R102 ;  /* 0x0000007e2b2c7223 */ /* 0x000fe20000010866 */
[----:B------:R-:W-:-:S02]  /*52c0*/  IMAD.U32 R40, R32, 0x10000, RZ ;  /* 0x0001000020287824 */ /* 0x000fc400078e00ff */
[-C--:B------:R-:W-:Y:S01]  /*52d0*/  FMUL.FTZ R102, R45, R52.reuse ;  /* 0x000000342d667220 */ /* 0x080fe20000410000 */
[----:B------:R-:W-:Y:S01]  /*52e0*/  FFMA.FTZ R54, R41, R52, -R54 ;  /* 0x0000003429367223 */ /* 0x000fe20000010836 */
[----:B------:R-:W-:Y:S01]  /*52f0*/  LOP3.LUT R32, R32, 0xffff0000, RZ, 0xc0, !PT ;  /* 0xffff000020207812 */ /* 0x000fe200078ec0ff */
[----:B------:R-:W-:Y:S01]  /*5300*/  FMUL.FTZ R45, R37, R53 ;  /* 0x00000035252d7220 */ /* 0x000fe20000410000 */
[----:B------:R-:W-:Y:S01]  /*5310*/  LOP3.LUT R127, R127, 0xffff0000, RZ, 0xc0, !PT ;  /* 0xffff00007f7f7812 */ /* 0x000fe200078ec0ff */
[-C--:B------:R-:W-:Y:S01]  /*5320*/  FMUL.FTZ R52, R37, R46.reuse ;  /* 0x0000002e25347220 */ /* 0x080fe20000410000 */
[----:B------:R-:W-:Y:S01]  /*5330*/  FMUL.FTZ R37, R36, R123 ;  /* 0x0000007b24257220 */ /* 0x000fe20000410000 */
[----:B------:R-:W-:Y:S01]  /*5340*/  FFMA.FTZ R45, R40, R46, -R45 ;  /* 0x0000002e282d7223 */ /* 0x000fe2000001082d */
[----:B------:R-:W-:Y:S02]  /*5350*/  IMAD.U32 R33, R34, 0x10000, RZ ;  /* 0x0001000022217824 */ /* 0x000fe400078e00ff */
[----:B------:R-:W-:Y:S01]  /*5360*/  FFMA.FTZ R52, R40, R53, R52 ;  /* 0x0000003528347223 */ /* 0x000fe20000010034 */
[----:B------:R-:W-:Y:S01]  /*5370*/  LOP3.LUT R35, R34, 0xffff0000, RZ, 0xc0, !PT ;  /* 0xffff000022237812 */ /* 0x000fe200078ec0ff */
[----:B------:R-:W-:Y:S01]  /*5380*/  FFMA.FTZ R102, R41, R120, R102 ;  /* 0x0000007829667223 */ /* 0x000fe20000010066 */
[----:B------:R-:W-:Y:S01]  /*5390*/  FFMA.FTZ R40, R32, R127, -R37 ;  /* 0x0000007f20287223 */ /* 0x000fe20000010825 */
[----:B------:R-:W-:-:S02]  /*53a0*/  IMAD.U32 R34, R38, 0x10000, RZ ;  /* 0x0001000026227824 */ /* 0x000fc400078e00ff */
[----:B------:R-:W-:Y:S01]  /*53b0*/  FMUL.FTZ R41, R36, R127 ;  /* 0x0000007f24297220 */ /* 0x000fe20000410000 */
[----:B------:R-:W-:Y:S01]  /*53c0*/  IMAD.U32 R37, R122, 0x10000, RZ ;  /* 0x000100007a257824 */ /* 0x000fe200078e00ff */
[----:B------:R-:W-:Y:S01]  /*53d0*/  LOP3.LUT R38, R38, 0xffff0000, RZ, 0xc0, !PT ;  /* 0xffff000026267812 */ /* 0x000fe200078ec0ff */
[C---:B------:R-:W-:Y:S01]  /*53e0*/  IMAD.U32 R36, R125.reuse, 0x10000, RZ ;  /* 0x000100007d247824 */ /* 0x040fe200078e00ff */
[----:B------:R-:W-:Y:S01]  /*53f0*/  LOP3.LUT R122, R122, 0xffff0000, RZ, 0xc0, !PT ;  /* 0xffff00007a7a7812 */ /* 0x000fe200078ec0ff */
[----:B------:R-:W-:Y:S01]  /*5400*/  FFMA.FTZ R41, R32, R123, R41 ;  /* 0x0000007b20297223 */ /* 0x000fe20000010029 */
[----:B------:R-:W-:Y:S01]  /*5410*/  LOP3.LUT R125, R125, 0xffff0000, RZ, 0xc0, !PT ;  /* 0xffff00007d7d7812 */ /* 0x000fe200078ec0ff */
[C---:B------:R-:W-:Y:S01]  /*5420*/  FMUL.FTZ R32, R34.reuse, R37 ;  /* 0x0000002522207220 */ /* 0x040fe20000410000 */
[----:B------:R-:W-:Y:S01]  /*5430*/  FMUL.FTZ R34, R34, R36 ;  /* 0x0000002422227220 */ /* 0x000fe20000410000 */
        /* <DEDUP_REMOVED lines=18> */
.L_x_4903:
[----:B------:R-:W-:Y:S05]  /*5560*/  BSYNC B1 ;  /* 0x0000000000017941 */ /* 0x000fea0003800000 */
.L_x_4902:
        /* <DEDUP_REMOVED lines=10> */
.L_x_4871:
[----:B------:R-:W-:-:S06]  /*5610*/  UISETP.NE.AND UP0, UPT, UR44, 0x3, UPT ;  /* 0x000000032c00788c */ /* 0x000fcc000bf05270 */
[----:B------:R-:W-:-:S13]  /*5620*/  PLOP3.LUT P3, PT, PT, PT, UP0, 0x80, 0x0 ;  /* 0x000000000000781c */ /* 0x000fda0003f6f008 */
[----:B------:R-:W-:Y:S05]  /*5630*/  @!P3 BRA `(.L_x_4904) ;  /* 0x000000000004b947 */ /* 0x000fea0003800000 */
[----:B------:R-:W-:Y:S01]  /*5640*/  BPT.TRAP 0x1 ;  /* 0x000000040000795c */ /* 0x000fe20000300000 */
.L_x_4904:
[----:B------:R-:W-:Y:S01]  /*5650*/  IMAD R96, R2, 0x8, R19 ;  /* 0x0000000802607824 */ /* 0x000fe200078e0213 */
[----:B------:R-:W-:Y:S01]  /*5660*/  SHF.L.U32 R107, R207, 0x1f, RZ ;  /* 0x0000001fcf6b7819 */ /* 0x000fe200000006ff */
[----:B------:R-:W-:Y:S01]  /*5670*/  IMAD R106, R27, -0x60, R24 ;  /* 0xffffffa01b6a7824 */ /* 0x000fe200078e0218 */
[----:B------:R-:W-:Y:S02]  /*5680*/  BSSY B1, `(.L_x_4905) ;  /* 0x0000004000017945 */ /* 0x000fe40003800000 */
[----:B------:R-:W0:Y:S02]  /*5690*/  SYNCS.PHASECHK.TRANS64.TRYWAIT P4, [R96+URZ+0x22890], R107 ;  /* 0x0228906b600075a7 */ /* 0x000e24000808017f */
[----:B------:R-:W-:Y:S01]  /*56a0*/  VIMNMX R106, R106, 0x60, PT ;  /* 0x000000606a6a7848 */ /* 0x000fe20003fe0100 */
[----:B0-----:R-:W-:Y:S06]  /*56b0*/  @!P4 BRA `(.L_x_4906) ;  /* 0x000001880044c947 */ /* 0x001fec0003800000 */
.L_x_5186:
[----:B------:R-:W-:Y:S05]  /*56c0*/  BSYNC B1 ;  /* 0x0000000000017941 */ /* 0x000fea0003800000 */
.L_x_4905:
        /* <DEDUP_REMOVED lines=8> */
.L_x_4908:
[----:B------:R-:W-:Y:S05]  /*5750*/  BSYNC B1 ;  /* 0x0000000000017941 */ /* 0x000fea0003800000 */
.L_x_4907:
[----:B------:R-:W-:Y:S05]  /*5760*/  @P4 BRA `(.L_x_4888) ;  /* 0x0000000000104947 */ /* 0x000fea0003800000 */
[----:B-1----:R-:W1:Y:S04]  /*5770*/  @!P1 LDS.128 R32, [R104+0x2000] ;  /* 0x0020000068209984 */ /* 0x002e680000000c00 */
[----:B------:R-:W2:Y:S04]  /*5780*/  @!P2 LDS.128 R36, [R103+0x2000] ;  /* 0x002000006724a984 */ /* 0x000ea80000000c00 */
[----:B-1----:R1:W-:Y:S04]  /*5790*/  @!P1 STG.E.128 desc[UR40][R40.64], R32 ;  /* 0x0000002028009986 */ /* 0x0023e8000c101d28 */
[----:B--2---:R1:W-:Y:S02]  /*57a0*/  @!P2 STG.E.128 desc[UR40][R40.64+0x40], R36 ;  /* 0x000040242800a986 */ /* 0x0043e4000c101d28 */
.L_x_4888:
[----:B------:R-:W-:Y:S05]  /*57b0*/  BSYNC B0 ;  /* 0x0000000000007941 */ /* 0x000fea0003800000 */
.L_x_4870:
        /* <DEDUP_REMOVED lines=17> */
.L_x_4910:
[----:B------:R-:W-:Y:S05]  /*58d0*/  BSYNC B0 ;  /* 0x0000000000007941 */ /* 0x000fea0003800000 */
.L_x_4909:
[----:B------:R-:W2:Y:S01]  /*58e0*/  SYNCS.PHASECHK.TRANS64.TRYWAIT P3, [R96+URZ+0x228b0], R107 ;  /* 0x0228b06b600075a7 */ /* 0x000ea2000806017f */
[----:B------:R-:W-:Y:S01]  /*58f0*/  ULDC UR45, c[0x0][0x320] ;  /* 0x0000c800002d7ab9 */ /* 0x000fe20000000800 */
[----:B------:R-:W-:Y:S01]  /*5900*/  ULDC.64 UR42, c[0x0][0x328] ;  /* 0x0000ca00002a7ab9 */ /* 0x000fe20000000a00 */
[----:B------:R-:W-:Y:S01]  /*5910*/  ULDC.64 UR38, c[0x0][0x318] ;  /* 0x0000c60000267ab9 */ /* 0x000fe20000000a00 */
[----:B------:R-:W-:Y:S01]  /*5920*/  BSSY B0, `(.L_x_4911) ;  /* 0x0000003000007945 */ /* 0x000fe20003800000 */
[----:B-1----:R-:W-:-:S03]  /*5930*/  IMAD R32, R2, 0x6000, R90 ;  /* 0x0000600002207824 */ /* 0x002fc600078e025a */
[----:B--2---:R-:W-:Y:S05]  /*5940*/  @!P3 BRA `(.L_x_4912) ;  /* 0x0000018400b4b947 */ /* 0x004fea0003800000 */
.L_x_5187:
[----:B------:R-:W-:Y:S05]  /*5950*/  BSYNC B0 ;  /* 0x0000000000007941 */ /* 0x000fea0003800000 */
.L_x_4911:
        /* <DEDUP_REMOVED lines=39> */
.L_x_4914:
[----:B------:R-:W-:Y:S05]  /*5bd0*/  BSYNC B0 ;  /* 0x0000000000007941 */ /* 0x000fea0003800000 */
.L_x_4913:
        /* <DEDUP_REMOVED lines=37> */
.L_x_4916:
[----:B------:R-:W-:Y:S05]  /*5e30*/  BSYNC B0 ;  /* 0x0000000000007941 */ /* 0x000fea0003800000 */
.L_x_4915:
        /* <DEDUP_REMOVED lines=22> */
.L_x_4865:
[----:B------:R-:W0:Y:S01]  /*5fa0*/  LDC R0, c[0x0][0x448] ;  /* 0x00011200ff007b82 */ /* 0x000e220000000800 */
[----:B------:R-:W-:Y:S02]  /*5fb0*/  VIADD R3, R210, 0x7f ;  /* 0x0000007fd2037836 */ /* 0x000fe40000000000 */
[----:B------:R-:W-:Y:S01]  /*5fc0*/  IMAD.MOV.U32 R172, RZ, RZ, RZ ;  /* 0x000000ffffac7224 */ /* 0x000fe200078e00ff */
[----:B0-----:R-:W-:-:S13]  /*5fd0*/  ISETP.NE.AND P1, PT, R0, 0x1, PT ;  /* 0x000000010000780c */ /* 0x001fda0003f25270 */
[----:B------:R-:W0:Y:S08]  /*5fe0*/  @P1 LDC R0, c[0x0][0x44c] ;  /* 0x00011300ff001b82 */ /* 0x000e300000000800 */
[----:B------:R-:W1:Y:S01]  /*5ff0*/  @P1 LDC R5, c[0x0][0x450] ;  /* 0x00011400ff051b82 */ /* 0x000e620000000800 */
[----:B0-----:R-:W-:-:S05]  /*6000*/  @P1 IMAD.HI.U32 R0, R3, R0, RZ ;  /* 0x0000000003001227 */ /* 0x001fca00078e00ff */
[----:B-1----:R-:W-:-:S05]  /*6010*/  @P1 SHF.R.U32.HI R3, RZ, R5, R0 ;  /* 0x00000005ff031219 */ /* 0x002fca0000011600 */
[----:B------:R-:W-:-:S04]  /*6020*/  IMAD.IADD R3, R60, 0x1, R3 ;  /* 0x000000013c037824 */ /* 0x000fc800078e0203 */
[----:B------:R-:W-:-:S05]  /*6030*/  IMAD.HI R3, R3, 0x2aaaaaab, RZ ;  /* 0x2aaaaaab03037827 */ /* 0x000fca00078e02ff */
[----:B------:R-:W-:-:S04]  /*6040*/  SHF.R.U32.HI R0, RZ, 0x1f, R3 ;  /* 0x0000001fff007819 */ /* 0x000fc80000011603 */
[----:B------:R-:W-:-:S04]  /*6050*/  LEA.HI.SX32 R0, R3, R0, 0x1c ;  /* 0x0000000003007211 */ /* 0x000fc800078fe2ff */
[----:B------:R-:W-:-:S04]  /*6060*/  VIMNMX R29, R29, R0, PT ;  /* 0x000000001d1d7248 */ /* 0x000fc80003fe0100 */
[----:B------:R-:W-:Y:S01]  /*6070*/  ISETP.GE.AND P1, PT, R29, 0x1, PT ;  /* 0x000000011d00780c */ /* 0x000fe20003f26270 */
[----:B------:R-:W-:-:S12]  /*6080*/  @P0 BRA `(.L_x_4918) ;  /* 0x00000000000c0947 */ /* 0x000fd80003800000 */
[----:B------:R-:W0:Y:S01]  /*6090*/  FENCE.VIEW.ASYNC.G ;  /* 0x00000000000073c6 */ /* 0x000e220000000100 */
[----:B------:R-:W-:Y:S05]  /*60a0*/  WARPSYNC.ALL ;  /* 0x0000000000007948 */ /* 0x000fea0003800000 */
[----:B0-----:R-:W-:Y:S06]  /*60b0*/  BAR.ARV 0xc, 0x180 ;  /* 0x0306000000007b1d */ /* 0x001fec0000002000 */
.L_x_4918:
[----:B------:R-:W-:Y:S04]  /*60c0*/  BSSY B0, `(.L_x_4919) ;  /* 0x000001f000007945 */ /* 0x000fe80003800000 */
[----:B------:R-:W-:Y:S05]  /*60d0*/  @!P1 BRA `(.L_x_4920) ;  /* 0x0000000000749947 */ /* 0x000fea0003800000 */
        /* <DEDUP_REMOVED lines=29> */
.L_x_4920:
[----:B------:R-:W-:Y:S05]  /*62b0*/  BSYNC B0 ;  /* 0x0000000000007941 */ /* 0x000fea0003800000 */
.L_x_4919:
        /* <DEDUP_REMOVED lines=33> */
[----:B----4-:R-:W-:Y:S02]  /*64d0*/  CS2R R96, SRZ ;  /* 0x0000000000607805 */ /* 0x010fe4000001ff00 */
        /* <DEDUP_REMOVED lines=45> */
.L_x_5190:
        /* <DEDUP_REMOVED lines=26> */
.L_x_4924:
[----:B------:R-:W-:Y:S05]  /*6950*/  BSYNC B6 ;  /* 0x0000000000067941 */ /* 0x000fea0003800000 */
.L_x_4923:
        /* <DEDUP_REMOVED lines=12> */
.L_x_4928:
[----:B--2---:R2:W3:Y:S02]  /*6a20*/  SYNCS.PHASECHK.TRANS64.TRYWAIT P0, [R19+URZ+0x22800], R0 ;  /* 0x02280000130075a7 */ /* 0x0044e4000800017f */
[----:B---3--:R-:W-:Y:S05]  /*6a30*/  @!P0 NANOSLEEP.SYNCS 0x989680 ;  /* 0x009896800000895d */ /* 0x008fea0003900000 */
[----:B------:R-:W3:Y:S02]  /*6a40*/  @!P0 SYNCS.PHASECHK.TRANS64 P0, [R19+URZ+0x22800], R0 ;  /* 0x02280000130085a7 */ /* 0x000ee4000800007f */
[----:B---3--:R-:W-:Y:S05]  /*6a50*/  @!P0 BRA `(.L_x_4928) ;  /* 0xfffffffc00f08947 */ /* 0x008fea000383ffff */
.L_x_4927:
[----:B------:R-:W-:Y:S05]  /*6a60*/  BSYNC B0 ;  /* 0x0000000000007941 */ /* 0x000fea0003800000 */
.L_x_4926:
[----:B------:R-:W-:Y:S05]  /*6a70*/  BRA `(.L_x_4929) ;  /* 0x0000002c008c7947 */ /* 0x000fea0003800000 */
.L_x_4925:
        /* <DEDUP_REMOVED lines=30> */
.L_x_4931:
[----:B------:R-:W-:Y:S05]  /*6c60*/  BSYNC B6 ;  /* 0x0000000000067941 */ /* 0x000fea0003800000 */
.L_x_4930:
        /* <DEDUP_REMOVED lines=47> */
.L_x_5196:
        /* <DEDUP_REMOVED lines=15> */
[----:B------:R-:W-:Y:S02]  /*7050*/  @!P2 IMAD.WIDE R34, R204, 0x2, R8 ;  /* 0x00000002cc22a825 */ /* 0x000fe400078e0208 */
[C---:B------:R-:W-:Y:S02]  /*7060*/  @!P3 SHF.L.U64.HI R24, R208.reuse, 0x1, R31 ;  /* 0x00000001d018b819 */ /* 0x040fe4000001021f */
[----:B------:R-:W-:Y:S01]  /*7070*/  @!P3 IMAD.SHL.U32 R9, R208, 0x2, RZ ;  /* 0x00000002d009b824 */ /* 0x000fe200078e00ff */
[----:B------:R-:W-:Y:S02]  /*7080*/  CS2R R26, SRZ ;  /* 0x00000000001a7805 */ /* 0x000fe4000001ff00 */
[----:B------:R-:W-:Y:S01]  /*7090*/  CS2R R20, SRZ ;  /* 0x0000000000147805 */ /* 0x000fe2000001ff00 */
[----:B0-----:R-:W-:Y:S01]  /*70a0*/  @!P2 IMAD.WIDE R12, R204, 0x2, R14 ;  /* 0x00000002cc0ca825 */ /* 0x001fe200078e020e */
[----:B------:R0:W5:Y:S01]  /*70b0*/  @!P2 LD.E.64 R28, desc[UR40][R34.64] ;  /* 0x00000028221ca980 */ /* 0x000162000c101b00 */
[----:B------:R-:W-:-:S02]  /*70c0*/  @!P3 IADD3 R10, P0, R0, R9, RZ ;  /* 0x00000009000ab210 */ /* 0x000fc40007f1e0ff */
[----:B------:R-:W-:Y:S01]  /*70d0*/  @!P3 IADD3 R8, P1, R14, R9, RZ ;  /* 0x000000090e08b210 */ /* 0x000fe20007f3e0ff */
[----:B------:R0:W5:Y:S02]  /*70e0*/  @!P2 LD.E.64 R26, desc[UR40][R12.64] ;  /* 0x000000280c1aa980 */ /* 0x000164000c101b00 */
[--C-:B------:R-:W-:Y:S02]  /*70f0*/  @!P3 IMAD.X R11, R3, 0x1, R24.reuse, P0 ;  /* 0x00000001030bb824 */ /* 0x100fe400000e0618 */
[----:B------:R-:W-:Y:S01]  /*7100*/  @!P3 IMAD.X R9, R5, 0x1, R24, P1 ;  /* 0x000000010509b824 */ /* 0x000fe200008e0618 */
[----:B------:R-:W-:Y:S02]  /*7110*/  CS2R R24, SRZ ;  /* 0x0000000000187805 */ /* 0x000fe4000001ff00 */
[----:B------:R0:W5:Y:S04]  /*7120*/  @!P3 LD.E.64 R20, desc[UR40][R10.64] ;  /* 0x000000280a14b980 */ /* 0x000168000c101b00 */
[----:B------:R0:W5:Y:S02]  /*7130*/  @!P3 LD.E.64 R24, desc[UR40][R8.64] ;  /* 0x000000280818b980 */ /* 0x000164000c101b00 */
.L_x_4936:
[----:B------:R-:W-:Y:S05]  /*7140*/  BSYNC B1 ;  /* 0x0000000000017941 */ /* 0x000fea0003800000 */
.L_x_4935:
[----:B----45:R-:W-:Y:S01]  /*7150*/  IMAD.MOV.U32 R5, RZ, RZ, R24 ;  /* 0x000000ffff057224 */ /* 0x030fe200078e0018 */
[----:B------:R-:W-:Y:S01]  /*7160*/  UMOV UR4, 0xffffffff ;  /* 0xffffffff00047882 */ /* 0x000fe20000000000 */
[----:B0-----:R-:W-:Y:S02]  /*7170*/  IMAD.MOV.U32 R8, RZ, RZ, R25 ;  /* 0x000000ffff087224 */ /* 0x001fe400078e0019 */
[----:B---3--:R-:W-:Y:S02]  /*7180*/  IMAD.MOV.U32 R0, RZ, RZ, R26 ;  /* 0x000000ffff007224 */ /* 0x008fe400078e001a */
[----:B--2---:R-:W-:Y:S01]  /*7190*/  IMAD.MOV.U32 R3, RZ, RZ, R27 ;  /* 0x000000ffff037224 */ /* 0x004fe200078e001b */
[----:B------:R-:W-:Y:S01]  /*71a0*/  PRMT R42, R5, 0x5410, R8 ;  /* 0x00005410052a7816 */ /* 0x000fe20000000008 */
[----:B------:R-:W-:Y:S02]  /*71b0*/  IMAD.MOV.U32 R5, RZ, RZ, R20 ;  /* 0x000000ffff057224 */ /* 0x000fe400078e0014 */
[----:B------:R-:W-:Y:S01]  /*71c0*/  IMAD.MOV.U32 R8, RZ, RZ, R21 ;  /* 0x000000ffff087224 */ /* 0x000fe200078e0015 */
[----:B------:R-:W-:Y:S01]  /*71d0*/  PRMT R39, R0, 0x5410, R3 ;  /* 0x0000541000277816 */ /* 0x000fe20000000003 */
[----:B------:R-:W-:-:S02]  /*71e0*/  IMAD.MOV.U32 R0, RZ, RZ, R28 ;  /* 0x000000ffff007224 */ /* 0x000fc400078e001c */
[----:B------:R-:W-:Y:S01]  /*71f0*/  IMAD.MOV.U32 R3, RZ, RZ, R29 ;  /* 0x000000ffff037224 */ /* 0x000fe200078e001d */
[----:B------:R-:W-:Y:S02]  /*7200*/  PRMT R44, R8, 0x5410, R5 ;  /* 0x00005410082c7816 */ /* 0x000fe40000000005 */
[----:B------:R-:W-:Y:S02]  /*7210*/  CS2R R8, SRZ ;  /* 0x0000000000087805 */ /* 0x000fe4000001ff00 */
[----:B------:R-:W-:Y:S01]  /*7220*/  PRMT R41, R3, 0x5410, R0 ;  /* 0x0000541003297816 */ /* 0x000fe20000000000 */
[----:B------:R-:W-:Y:S06]  /*7230*/  BRA.DIV UR4, `(.L_x_4937) ;  /* 0x0000017204207947 */ /* 0x000fec000b800000 */
[----:B------:R0:W2:Y:S04]  /*7240*/  SHFL.IDX PT, R3, R6, 0x1, 0x1c1f ;  /* 0x003c1f0006037f89 */ /* 0x0000a800000e0000 */
[----:B------:R0:W3:Y:S04]  /*7250*/  SHFL.IDX PT, R0, R4, 0x1, 0x1c1f ;  /* 0x003c1f0004007f89 */ /* 0x0000e800000e0000 */
[----:B-1----:R-:W1:Y:S04]  /*7260*/  SHFL.IDX PT, R7, R7, 0x1, 0x1c1f ;  /* 0x003c1f0007077f89 */ /* 0x002e6800000e0000 */
[----:B0-----:R-:W4:Y:S02]  /*7270*/  SHFL.IDX PT, R32, R32, 0x1, 0x1c1f ;  /* 0x003c1f0020207f89 */ /* 0x001f2400000e0000 */
.L_x_5202:
[----:B------:R-:W-:Y:S01]  /*7280*/  VIADD R40, R40, 0x40 ;  /* 0x0000004028287836 */ /* 0x000fe20000000000 */
[----:B------:R-:W-:Y:S01]  /*7290*/  LEA.HI R4, R230, R230, RZ, 0x1 ;  /* 0x000000e6e6047211 */ /* 0x000fe200078f08ff */
        /* <DEDUP_REMOVED lines=13> */
[----:B------:R-:W-:Y:S01]  /*7370*/  ISETP.GE.AND P3, PT, R208, UR4, PT ;  /* 0x00000004d0007c0c */ /* 0x000fe2000bf66270 */
[----:B-1----:R-:W-:Y:S01]  /*7380*/  IMAD.MOV.U32 R33, RZ, RZ, R7 ;  /* 0x000000ffff217224 */ /* 0x002fe200078e0007 */
[----:B------:R-:W-:-:S09]  /*7390*/  CS2R R14, SRZ ;  /* 0x00000000000e7805 */ /* 0x000fd2000001ff00 */
[----:B------:R-:W-:Y:S02]  /*73a0*/  @!P2 IMAD.WIDE R34, R204, 0x2, R4 ;  /* 0x00000002cc22a825 */ /* 0x000fe400078e0204 */
[C---:B------:R-:W-:Y:S02]  /*73b0*/  @!P3 SHF.L.U64.HI R10, R208.reuse, 0x1, R31 ;  /* 0x00000001d00ab819 */ /* 0x040fe4000001021f */
[----:B------:R-:W-:Y:S01]  /*73c0*/  @!P3 IMAD.SHL.U32 R5, R208, 0x2, RZ ;  /* 0x00000002d005b824 */ /* 0x000fe200078e00ff */
[----:B------:R-:W-:Y:S02]  /*73d0*/  CS2R R8, SRZ ;  /* 0x0000000000087805 */ /* 0x000fe4000001ff00 */
[----:B------:R-:W-:Y:S01]  /*73e0*/  CS2R R12, SRZ ;  /* 0x00000000000c7805 */ /* 0x000fe2000001ff00 */
[----:B------:R0:W5:Y:S01]  /*73f0*/  @!P2 LD.E.64 R14, desc[UR40][R34.64] ;  /* 0x00000028220ea980 */ /* 0x000162000c101b00 */
[-C--:B------:R-:W-:Y:S02]  /*7400*/  @!P3 IADD3 R4, P0, R0, R5.reuse, RZ ;  /* 0x000000050004b210 */ /* 0x080fe40007f1e0ff */
[----:B----4-:R-:W-:Y:S01]  /*7410*/  @!P3 IADD3 R6, P1, R32, R5, RZ ;  /* 0x000000052006b210 */ /* 0x010fe20007f3e0ff */
[----:B------:R-:W-:-:S04]  /*7420*/  @!P2 IMAD.WIDE R32, R204, 0x2, R32 ;  /* 0x00000002cc20a825 */ /* 0x000fc800078e0220 */
[--C-:B------:R-:W-:Y:S01]  /*7430*/  @!P3 IMAD.X R5, R3, 0x1, R10.reuse, P0 ;  /* 0x000000010305b824 */ /* 0x100fe200000e060a */
[----:B------:R0:W5:Y:S01]  /*7440*/  @!P2 LD.E.64 R8, desc[UR40][R32.64] ;  /* 0x000000282008a980 */ /* 0x000162000c101b00 */
[----:B------:R-:W-:Y:S01]  /*7450*/  @!P3 IMAD.X R7, R7, 0x1, R10, P1 ;  /* 0x000000010707b824 */ /* 0x000fe200008e060a */
[----:B------:R-:W-:Y:S02]  /*7460*/  CS2R R10, SRZ ;  /* 0x00000000000a7805 */ /* 0x000fe4000001ff00 */
[----:B------:R0:W5:Y:S04]  /*7470*/  @!P3 LD.E.64 R12, desc[UR40][R4.64] ;  /* 0x00000028040cb980 */ /* 0x000168000c101b00 */
[----:B------:R0:W5:Y:S02]  /*7480*/  @!P3 LD.E.64 R10, desc[UR40][R6.64] ;  /* 0x00000028060ab980 */ /* 0x000164000c101b00 */
.L_x_4939:
[----:B------:R-:W-:Y:S05]  /*7490*/  BSYNC B1 ;  /* 0x0000000000017941 */ /* 0x000fea0003800000 */
.L_x_4938:
[----:B------:R-:W1:Y:S01]  /*74a0*/  SYNCS.PHASECHK.TRANS64.TRYWAIT P0, [R19+URZ+0x22800], R36 ;  /* 0x02280024130075a7 */ /* 0x000e62000800017f */
[----:B---3--:R-:W-:Y:S01]  /*74b0*/  IMAD.SHL.U32 R0, R38, 0x40, RZ ;  /* 0x0000004026007824 */ /* 0x008fe200078e00ff */
[----:B0---4-:R-:W-:Y:S01]  /*74c0*/  VIADDMNMX R32, R37, -R210, 0x80, PT ;  /* 0x0000008025207446 */ /* 0x011fe200038009d2 */
[----:B-----5:R-:W-:Y:S01]  /*74d0*/  IMAD.MOV.U32 R4, RZ, RZ, R8 ;  /* 0x000000ffff047224 */ /* 0x020fe200078e0008 */
[----:B------:R-:W-:Y:S01]  /*74e0*/  BSSY B1, `(.L_x_4940) ;  /* 0x0000018000017945 */ /* 0x000fe20003800000 */
[----:B------:R-:W-:Y:S01]  /*74f0*/  IMAD.MOV.U32 R5, RZ, RZ, R11 ;  /* 0x000000ffff057224 */ /* 0x000fe200078e000b */
        /* <DEDUP_REMOVED lines=10> */
[----:B------:R-:W-:Y:S02]  /*75a0*/  LOP3.LUT P2, RZ, R38, 0x4, RZ, 0xc0, !PT ;  /* 0x0000000426ff7812 */ /* 0x000fe4000784c0ff */
[----:B------:R-:W-:Y:S02]  /*75b0*/  PRMT R46, R4, 0x7610, R46 ;  /* 0x00007610042e7816 */ /* 0x000fe4000000002e */
[----:B------:R-:W-:Y:S01]  /*75c0*/  PRMT R31, R5, 0x5410, R0 ;  /* 0x00005410051f7816 */ /* 0x000fe20000000000 */
[----:B------:R-:W-:Y:S01]  /*75d0*/  IMAD R0, R216, 0x200, R3 ;  /* 0x00000200d8007824 */ /* 0x000fe200078e0203 */
[----:B------:R-:W-:Y:S01]  /*75e0*/  ISETP.GE.AND P1, PT, R23, R32, PT ;  /* 0x000000201700720c */ /* 0x000fe20003f26270 */
[----:B------:R-:W-:-:S02]  /*75f0*/  IMAD.MOV.U32 R5, RZ, RZ, R12 ;  /* 0x000000ffff057224 */ /* 0x000fc400078e000c */
[----:B------:R-:W-:-:S03]  /*7600*/  IMAD R3, R0, 0x2, R19 ;  /* 0x0000000200037824 */ /* 0x000fc600078e0213 */
[----:B------:R-:W-:Y:S01]  /*7610*/  PRMT R47, R5, 0x7610, R47 ;  /* 0x00007610052f7816 */ /* 0x000fe2000000002f */
[----:B------:R-:W-:Y:S02]  /*7620*/  IMAD.MOV.U32 R5, RZ, RZ, R13 ;  /* 0x000000ffff057224 */ /* 0x000fe400078e000d */
[C---:B------:R-:W-:Y:S02]  /*7630*/  VIADD R4, R3.reuse, 0x18400 ;  /* 0x0001840003047836 */ /* 0x040fe40000000000 */
[----:B------:R-:W-:Y:S01]  /*7640*/  VIADD R0, R3, 0x18440 ;  /* 0x0001844003007836 */ /* 0x000fe20000000000 */
[----:B-1----:R-:W-:Y:S06]  /*7650*/  @!P0 BRA `(.L_x_4941) ;  /* 0x0000016c008c8947 */ /* 0x002fec0003800000 */
.L_x_5203:
[----:B------:R-:W-:Y:S05]  /*7660*/  BSYNC B1 ;  /* 0x0000000000017941 */ /* 0x000fea0003800000 */
.L_x_4940:
        /* <DEDUP_REMOVED lines=12> */
[----:B------:R-:W-:Y:S02]  /*7730*/  SHF.R.U64 R37, R26, 0x10, R27 ;  /* 0x000000101a257819 */ /* 0x000fe4000000121b */
[----:B------:R-:W-:Y:S02]  /*7740*/  PRMT R38, R39, 0x5432, R38 ;  /* 0x0000543227267816 */ /* 0x000fe40000000026 */
[----:B------:R-:W-:Y:S02]  /*7750*/  PRMT R35, R41, 0x5410, R35 ;  /* 0x0000541029237816 */ /* 0x000fe40000000023 */
[----:B------:R-:W-:Y:S01]  /*7760*/  PRMT R37, R39, 0x5410, R37 ;  /* 0x0000541027257816 */ /* 0x000fe20000000025 */
[----:B------:R-:W-:Y:S01]  /*7770*/  IMAD.U32 R39, R38, 0x10000, RZ ;  /* 0x0001000026277824 */ /* 0x000fe200078e00ff */
[----:B------:R-:W-:Y:S01]  /*7780*/  SHF.R.U64 R34, R28, 0x10, R29 ;  /* 0x000000101c227819 */ /* 0x000fe2000000121d */
[----:B0-----:R-:W-:Y:S01]  /*7790*/  IMAD.U32 R36, R35, 0x10000, RZ ;  /* 0x0001000023247824 */ /* 0x001fe200078e00ff */
[----:B------:R-:W-:-:S02]  /*77a0*/  LOP3.LUT R38, R38, 0xffff0000, RZ, 0xc0, !PT ;  /* 0xffff000026267812 */ /* 0x000fc400078ec0ff */
[----:B------:R-:W-:Y:S02]  /*77b0*/  PRMT R34, R41, 0x5432, R34 ;  /* 0x0000543229227816 */ /* 0x000fe40000000022 */
[----:B------:R-:W-:Y:S02]  /*77c0*/  LOP3.LUT R35, R35, 0xffff0000, RZ, 0xc0, !PT ;  /* 0xffff000023237812 */ /* 0x000fe400078ec0ff */
        /* <DEDUP_REMOVED lines=33> */
.L_x_4945:
[----:B------:R-:W-:Y:S05]  /*79e0*/  BSYNC B2 ;  /* 0x0000000000027941 */ /* 0x000fea0003800000 */
.L_x_4944:
        /* <DEDUP_REMOVED lines=19> */
[----:B0-----:R-:W-:Y:S01]  /*7b20*/  FMUL.FTZ R36, R21, R28 ;  /* 0x0000001c15247220 */ /* 0x001fe20000410000 */
        /* <DEDUP_REMOVED lines=26> */
[----:B------:R2:W-:Y:S02]  /*7cd0*/  STS.128 [R0], R4 ;  /* 0x0000000400007388 */ /* 0x0005e40000000c00 */
.L_x_4943:
[----:B------:R-:W-:Y:S05]  /*7ce0*/  BSYNC B1 ;  /* 0x0000000000017941 */ /* 0x000fea0003800000 */
.L_x_4942:
        /* <DEDUP_REMOVED lines=53> */
.L_x_4948:
[----:B------:R-:W-:Y:S05]  /*8040*/  BSYNC B1 ;  /* 0x0000000000017941 */ /* 0x000fea0003800000 */
.L_x_4947:
[----:B------:R-:W-:Y:S05]  /*8050*/  @P1 BRA `(.L_x_4946) ;  /* 0x0000001400f01947 */ /* 0x000fea0003800000 */
[----:B-1----:R-:W1:Y:S01]  /*8060*/  LDS.128 R4, [R0+0x2000] ;  /* 0x0020000000047984 */ /* 0x002e620000000c00 */
[----:B------:R-:W-:Y:S02]  /*8070*/  SHF.R.U64 R8, R10, 0x10, R11 ;  /* 0x000000100a087819 */ /* 0x000fe4000000120b */
[----:B------:R-:W-:Y:S02]  /*8080*/  SHF.R.U64 R3, R12, 0x10, R13 ;  /* 0x000000100c037819 */ /* 0x000fe4000000120d */
[----:B------:R-:W-:Y:S02]  /*8090*/  SHF.R.U32.HI R10, RZ, 0x10, R11 ;  /* 0x00000010ff0a7819 */ /* 0x000fe4000001160b */
[----:B------:R-:W-:Y:S02]  /*80a0*/  SHF.R.U32.HI R12, RZ, 0x10, R13 ;  /* 0x00000010ff0c7819 */ /* 0x000fe4000001160d */
[----:B------:R-:W-:Y:S02]  /*80b0*/  PRMT R31, R31, 0x5410, R10 ;  /* 0x000054101f1f7816 */ /* 0x000fe4000000000a */
[----:B------:R-:W-:-:S02]  /*80c0*/  PRMT R12, R45, 0x5432, R12 ;  /* 0x000054322d0c7816 */ /* 0x000fc4000000000c */
[----:B------:R-:W-:Y:S01]  /*80d0*/  PRMT R33, R33, 0x5410, R8 ;  /* 0x0000541021217816 */ /* 0x000fe20000000008 */
[C---:B------:R-:W-:Y:S01]  /*80e0*/  IMAD.U32 R14, R31.reuse, 0x10000, RZ ;  /* 0x000100001f0e7824 */ /* 0x040fe200078e00ff */
[----:B------:R-:W-:Y:S01]  /*80f0*/  LOP3.LUT R31, R31, 0xffff0000, RZ, 0xc0, !PT ;  /* 0xffff00001f1f7812 */ /* 0x000fe200078ec0ff */
[C---:B------:R-:W-:Y:S01]  /*8100*/  IMAD.U32 R13, R12.reuse, 0x10000, RZ ;  /* 0x000100000c0d7824 */ /* 0x040fe200078e00ff */
[----:B------:R-:W-:Y:S02]  /*8110*/  LOP3.LUT R12, R12, 0xffff0000, RZ, 0xc0, !PT ;  /* 0xffff00000c0c7812 */ /* 0x000fe400078ec0ff */
[----:B------:R-:W-:Y:S02]  /*8120*/  PRMT R11, R47, 0x5410, R3 ;  /* 0x000054102f0b7816 */ /* 0x000fe40000000003 */
[C---:B-1----:R-:W-:Y:S01]  /*8130*/  LOP3.LUT R9, R6.reuse, 0xffff0000, RZ, 0xc0, !PT ;  /* 0xffff000006097812 */ /* 0x042fe200078ec0ff */
[C---:B------:R-:W-:Y:S01]  /*8140*/  IMAD.U32 R10, R7.reuse, 0x10000, RZ ;  /* 0x00010000070a7824 */ /* 0x040fe200078e00ff */
[----:B------:R-:W-:Y:S01]  /*8150*/  LOP3.LUT R7, R7, 0xffff0000, RZ, 0xc0, !PT ;  /* 0xffff000007077812 */ /* 0x000fe200078ec0ff */
[----:B------:R-:W-:-:S02]  /*8160*/  IMAD.U32 R8, R6, 0x10000, RZ ;  /* 0x0001000006087824 */ /* 0x000fc400078e00ff */
[CC--:B------:R-:W-:Y:S01]  /*8170*/  FMUL.FTZ R15, R9.reuse, R14.reuse ;  /* 0x0000000e090f7220 */ /* 0x0c0fe20000410000 */
[----:B------:R-:W-:Y:S01]  /*8180*/  FMUL.FTZ R9, R9, R13 ;  /* 0x0000000d09097220 */ /* 0x000fe20000410000 */
[C---:B------:R-:W-:Y:S01]  /*8190*/  FMUL.FTZ R21, R7.reuse, R31 ;  /* 0x0000001f07157220 */ /* 0x040fe20000410000 */
[----:B------:R-:W-:Y:S02]  /*81a0*/  IMAD.U32 R3, R4, 0x10000, RZ ;  /* 0x0001000004037824 */ /* 0x000fe400078e00ff */
[C---:B------:R-:W-:Y:S01]  /*81b0*/  FFMA.FTZ R15, R8.reuse, R13, -R15 ;  /* 0x0000000d080f7223 */ /* 0x040fe2000001080f */
[----:B------:R-:W-:Y:S01]  /*81c0*/  FFMA.FTZ R14, R8, R14, R9 ;  /* 0x0000000e080e7223 */ /* 0x000fe20000010009 */
[-C--:B------:R-:W-:Y:S01]  /*81d0*/  FMUL.FTZ R9, R7, R12.reuse ;  /* 0x0000000c07097220 */ /* 0x080fe20000410000 */
[----:B------:R-:W-:Y:S01]  /*81e0*/  IMAD.U32 R6, R5, 0x10000, RZ ;  /* 0x0001000005067824 */ /* 0x000fe200078e00ff */
[----:B------:R-:W-:Y:S01]  /*81f0*/  LOP3.LUT R4, R4, 0xffff0000, RZ, 0xc0, !PT ;  /* 0xffff000004047812 */ /* 0x000fe200078ec0ff */
[----:B------:R-:W-:Y:S01]  /*8200*/  IMAD.U32 R8, R33, 0x10000, RZ ;  /* 0x0001000021087824 */ /* 0x000fe200078e00ff */
[----:B------:R-:W-:Y:S01]  /*8210*/  LOP3.LUT R5, R5, 0xffff0000, RZ, 0xc0, !PT ;  /* 0xffff000005057812 */ /* 0x000fe200078ec0ff */
[----:B------:R-:W-:Y:S01]  /*8220*/  IMAD.U32 R7, R11, 0x10000, RZ ;  /* 0x000100000b077824 */ /* 0x000fe200078e00ff */
        /* <DEDUP_REMOVED lines=18> */
.L_x_4933:
        /* <DEDUP_REMOVED lines=71> */
[----:B------:R-:W-:Y:S02]  /*87c0*/  IMAD.MOV.U32 R6, RZ, RZ, R34 ;  /* 0x000000ffff067224 */ /* 0x000fe400078e0022 */
[----:B------:R-:W-:Y:S01]  /*87d0*/  IMAD.MOV.U32 R8, RZ, RZ, R28 ;  /* 0x000000ffff087224 */ /* 0x000fe200078e001c */
[----:B------:R-:W-:Y:S01]  /*87e0*/  PRMT R37, R37, 0x5410, R5 ;  /* 0x0000541025257816 */ /* 0x000fe20000000005 */
[----:B------:R-:W-:Y:S01]  /*87f0*/  IMAD.MOV.U32 R7, RZ, RZ, R35 ;  /* 0x000000ffff077224 */ /* 0x000fe200078e0023 */
[----:B------:R-:W-:Y:S02]  /*8800*/  PRMT R45, R4, 0x5410, R6 ;  /* 0x00005410042d7816 */ /* 0x000fe40000000006 */
[----:B------:R-:W-:Y:S02]  /*8810*/  CS2R R4, SRZ ;  /* 0x0000000000047805 */ /* 0x000fe4000001ff00 */
[----:B------:R-:W-:Y:S02]  /*8820*/  PRMT R36, R8, 0x7610, R36 ;  /* 0x0000761008247816 */ /* 0x000fe40000000024 */
[----:B012-4-:R-:W-:-:S07]  /*8830*/  PRMT R48, R7, 0x7610, R48 ;  /* 0x0000761007307816 */ /* 0x017fce0000000030 */
.L_x_5213:
        /* <DEDUP_REMOVED lines=23> */
.L_x_4951:
[----:B------:R-:W-:Y:S05]  /*89b0*/  BSYNC B1 ;  /* 0x0000000000017941 */ /* 0x000fea0003800000 */
.L_x_4950:
[----:B------:R-:W0:Y:S01]  /*89c0*/  SYNCS.PHASECHK.TRANS64.TRYWAIT P1, [R19+URZ+0x22800], R12 ;  /* 0x0228000c130075a7 */ /* 0x000e22000802017f */
[----:B------:R-:W-:Y:S01]  /*89d0*/  VIADDMNMX R0, R31, -R210, 0x80, PT ;  /* 0x000000801f007446 */ /* 0x000fe200038009d2 */
[----:B---3-5:R-:W-:Y:S01]  /*89e0*/  IMAD.MOV.U32 R3, RZ, RZ, R4 ;  /* 0x000000ffff037224 */ /* 0x028fe200078e0004 */
[----:B------:R-:W-:Y:S01]  /*89f0*/  BSSY B1, `(.L_x_4952) ;  /* 0x0000011000017945 */ /* 0x000fe20003800000 */
[----:B------:R-:W-:Y:S01]  /*8a00*/  IMAD.MOV.U32 R13, RZ, RZ, R5 ;  /* 0x000000ffff0d7224 */ /* 0x000fe200078e0005 */
[-C--:B------:R-:W-:Y:S01]  /*8a10*/  ISETP.GE.OR P2, PT, R23, R0.reuse, P0 ;  /* 0x000000001700720c */ /* 0x080fe20000746670 */
[----:B------:R-:W-:Y:S01]  /*8a20*/  IMAD.MOV.U32 R14, RZ, RZ, R9 ;  /* 0x000000ffff0e7224 */ /* 0x000fe200078e0009 */
[----:B------:R-:W-:Y:S01]  /*8a30*/  ISETP.GE.OR P0, PT, R229, R0, P0 ;  /* 0x00000000e500720c */ /* 0x000fe20000706670 */
        /* <DEDUP_REMOVED lines=11> */
[----:B0-----:R-:W-:Y:S06]  /*8af0*/  @!P1 BRA `(.L_x_4953) ;  /* 0x0000015c00e49947 */ /* 0x001fec0003800000 */
.L_x_5214:
[----:B------:R-:W-:Y:S05]  /*8b00*/  BSYNC B1 ;  /* 0x0000000000017941 */ /* 0x000fea0003800000 */
.L_x_4952:
[----:B------:R-:W-:Y:S04]  /*8b10*/  BSSY B1, `(.L_x_4954) ;  /* 0x000006a000017945 */ /* 0x000fe80003800000 */
[----:B------:R-:W-:Y:S05]  /*8b20*/  @P2 BRA `(.L_x_4955) ;  /* 0x0000000400a02947 */ /* 0x000fea0003800000 */
[----:B------:R-:W-:Y:S01]  /*8b30*/  IMAD.SHL.U32 R38, R38, 0x40, RZ ;  /* 0x0000004026267824 */ /* 0x000fe200078e00ff */
[----:B------:R-:W-:Y:S01]  /*8b40*/  SHF.R.U64 R43, R32, 0x10, R33 ;  /* 0x00000010202b7819 */ /* 0x000fe20000001221 */
[----:B------:R-:W-:Y:S01]  /*8b50*/  IMAD.IADD R14, R16, 0x1, R39 ;  /* 0x00000001100e7824 */ /* 0x000fe200078e0227 */
[----:B------:R-:W-:Y:S02]  /*8b60*/  SHF.R.U64 R40, R20, 0x10, R21 ;  /* 0x0000001014287819 */ /* 0x000fe40000001215 */
[----:B------:R-:W-:Y:S02]  /*8b70*/  LOP3.LUT R15, R38, 0x1c0, RZ, 0xc0, !PT ;  /* 0x000001c0260f7812 */ /* 0x000fe400078ec0ff */
[----:B------:R-:W-:Y:S02]  /*8b80*/  SHF.R.U64 R46, R34, 0x10, R35 ;  /* 0x00000010222e7819 */ /* 0x000fe40000001223 */
[----:B0-----:R-:W-:Y:S02]  /*8b90*/  LOP3.LUT R12, R15, 0x38, R16, 0xf8, !PT ;  /* 0x000000380f0c7812 */ /* 0x001fe400078ef810 */
[----:B------:R-:W-:-:S02]  /*8ba0*/  SHF.R.U32.HI R25, RZ, 0x3, R15 ;  /* 0x00000003ff197819 */ /* 0x000fc4000001160f */
[----:B------:R-:W-:Y:S02]  /*8bb0*/  LOP3.LUT R14, R15, 0x38, R14, 0xf8, !PT ;  /* 0x000000380f0e7812 */ /* 0x000fe400078ef80e */
[-C--:B------:R-:W-:Y:S02]  /*8bc0*/  LOP3.LUT R13, R12, R25.reuse, RZ, 0x3c, !PT ;  /* 0x000000190c0d7212 */ /* 0x080fe400078e3cff */
[----:B------:R-:W-:Y:S02]  /*8bd0*/  PRMT R43, R45, 0x5410, R43 ;  /* 0x000054102d2b7816 */ /* 0x000fe4000000002b */
[----:B------:R-:W-:Y:S01]  /*8be0*/  SHF.R.U32.HI R42, RZ, 0x10, R29 ;  /* 0x00000010ff2a7819 */ /* 0x000fe2000001161d */
[----:B------:R-:W-:Y:S01]  /*8bf0*/  IMAD R12, R216, 0x200, R13 ;  /* 0x00000200d80c7824 */ /* 0x000fe200078e020d */
[----:B------:R-:W-:Y:S02]  /*8c00*/  LOP3.LUT R13, R14, R25, RZ, 0x3c, !PT ;  /* 0x000000190e0d7212 */ /* 0x000fe400078e3cff */
[----:B------:R-:W-:Y:S01]  /*8c10*/  SHF.R.U32.HI R44, RZ, 0x10, R33 ;  /* 0x00000010ff2c7819 */ /* 0x000fe20000011621 */
[----:B------:R-:W-:Y:S01]  /*8c20*/  IMAD R31, R12, 0x2, R19 ;  /* 0x000000020c1f7824 */ /* 0x000fe200078e0213 */
[----:B------:R-:W-:Y:S01]  /*8c30*/  PRMT R40, R36, 0x5432, R40 ;  /* 0x0000543224287816 */ /* 0x000fe20000000028 */
[----:B------:R-:W-:Y:S01]  /*8c40*/  IMAD R38, R216, 0x200, R13 ;  /* 0x00000200d8267824 */ /* 0x000fe200078e020d */
[----:B------:R-:W-:-:S02]  /*8c50*/  SHF.R.U32.HI R41, RZ, 0x10, R21 ;  /* 0x00000010ff297819 */ /* 0x000fc40000011615 */
[----:B------:R-:W0:Y:S01]  /*8c60*/  LDS.128 R12, [R31+0x18400] ;  /* 0x018400001f0c7984 */ /* 0x000e220000000c00 */
[----:B------:R-:W-:Y:S01]  /*8c70*/  IMAD R38, R38, 0x2, R19 ;  /* 0x0000000226267824 */ /* 0x000fe200078e0213 */
[----:B------:R-:W-:Y:S01]  /*8c80*/  PRMT R46, R45, 0x5432, R46 ;  /* 0x000054322d2e7816 */ /* 0x000fe2000000002e */
[----:B------:R-:W-:Y:S01]  /*8c90*/  IMAD.U32 R45, R43, 0x10000, RZ ;  /* 0x000100002b2d7824 */ /* 0x000fe200078e00ff */
[C---:B------:R-:W-:Y:S02]  /*8ca0*/  PRMT R42, R37.reuse, 0x5410, R42 ;  /* 0x00005410252a7816 */ /* 0x040fe4000000002a */
[----:B------:R-:W1:Y:S01]  /*8cb0*/  LDS.128 R24, [R38+0x18400] ;  /* 0x0184000026187984 */ /* 0x000e620000000c00 */
[----:B------:R-:W-:Y:S01]  /*8cc0*/  PRMT R44, R37, 0x5432, R44 ;  /* 0x00005432252c7816 */ /* 0x000fe2000000002c */
[----:B------:R-:W-:Y:S01]  /*8cd0*/  IMAD.U32 R37, R40, 0x10000, RZ ;  /* 0x0001000028257824 */ /* 0x000fe200078e00ff */
[----:B------:R-:W-:Y:S02]  /*8ce0*/  PRMT R41, R49, 0x5410, R41 ;  /* 0x0000541031297816 */ /* 0x000fe40000000029 */
[----:B------:R-:W-:-:S02]  /*8cf0*/  SHF.R.U64 R21, R28, 0x10, R29 ;  /* 0x000000101c157819 */ /* 0x000fc4000000121d */
[----:B------:R-:W-:Y:S02]  /*8d00*/  SHF.R.U32.HI R47, RZ, 0x10, R35 ;  /* 0x00000010ff2f7819 */ /* 0x000fe40000011623 */
[----:B------:R-:W-:Y:S02]  /*8d10*/  PRMT R36, R36, 0x5410, R21 ;  /* 0x0000541024247816 */ /* 0x000fe40000000015 */
[----:B------:R-:W-:Y:S02]  /*8d20*/  LOP3.LUT R43, R43, 0xffff0000, RZ, 0xc0, !PT ;  /* 0xffff00002b2b7812 */ /* 0x000fe400078ec0ff */
        /* <DEDUP_REMOVED lines=22> */
[-C--:B------:R-:W-:Y:S01]  /*8e90*/  FMUL.FTZ R33, R33, R20.reuse ;  /* 0x0000001421217220 */ /* 0x080fe20000410000 */
[----:B------:R-:W-:Y:S01]  /*8ea0*/  FFMA.FTZ R50, R21, R20, -R50 ;  /* 0x0000001415327223 */ /* 0x000fe20000010832 */
[----:B------:R-:W-:-:S02]  /*8eb0*/  IMAD.U32 R24, R47, 0x10000, RZ ;  /* 0x000100002f187824 */ /* 0x000fc400078e00ff */
[----:B------:R-:W-:Y:S01]  /*8ec0*/  FFMA.FTZ R40, R12, R37, -R53 ;  /* 0x000000250c287223 */ /* 0x000fe20000010835 */
[----:B------:R-:W-:Y:S02]  /*8ed0*/  IMAD.U32 R20, R42, 0x10000, RZ ;  /* 0x000100002a147824 */ /* 0x000fe400078e00ff */
[----:B------:R-:W-:Y:S01]  /*8ee0*/  FFMA.FTZ R48, R12, R43, R45 ;  /* 0x0000002b0c307223 */ /* 0x000fe2000001002d */
[----:B------:R-:W-:Y:S01]  /*8ef0*/  FFMA.FTZ R32, R21, R32, R33 ;  /* 0x0000002015207223 */ /* 0x000fe20000010021 */
[C---:B------:R-:W-:Y:S01]  /*8f00*/  FMUL.FTZ R52, R35.reuse, R24 ;  /* 0x0000001823347220 */ /* 0x040fe20000410000 */
[-C--:B------:R-:W-:Y:S01]  /*8f10*/  FMUL.FTZ R54, R35, R20.reuse ;  /* 0x0000001423367220 */ /* 0x080fe20000410000 */
[----:B------:R-:W-:Y:S01]  /*8f20*/  IMAD.U32 R34, R26, 0x10000, RZ ;  /* 0x000100001a227824 */ /* 0x000fe200078e00ff */
[----:B------:R-:W-:Y:S01]  /*8f30*/  LOP3.LUT R12, R41, 0xffff0000, RZ, 0xc0, !PT ;  /* 0xffff0000290c7812 */ /* 0x000fe200078ec0ff */
[----:B------:R-:W-:Y:S01]  /*8f40*/  IMAD.U32 R33, R46, 0x10000, RZ ;  /* 0x000100002e217824 */ /* 0x000fe200078e00ff */
[----:B------:R-:W-:Y:S01]  /*8f50*/  LOP3.LUT R44, R44, 0xffff0000, RZ, 0xc0, !PT ;  /* 0xffff00002c2c7812 */ /* 0x000fe200078ec0ff */
[C---:B------:R-:W-:Y:S01]  /*8f60*/  FFMA.FTZ R52, R29.reuse, R20, -R52 ;  /* 0x000000141d347223 */ /* 0x040fe20000010834 */
[----:B------:R-:W-:Y:S01]  /*8f70*/  FFMA.FTZ R54, R29, R24, R54 ;  /* 0x000000181d367223 */ /* 0x000fe20000010036 */
[----:B------:R-:W-:-:S02]  /*8f80*/  IMAD.U32 R28, R14, 0x10000, RZ ;  /* 0x000100000e1c7824 */ /* 0x000fc400078e00ff */
[----:B------:R-:W-:Y:S01]  /*8f90*/  FMUL.FTZ R29, R34, R33 ;  /* 0x00000021221d7220 */ /* 0x000fe20000410000 */
[----:B------:R-:W-:Y:S02]  /*8fa0*/  IMAD.U32 R21, R36, 0x10000, RZ ;  /* 0x0001000024157824 */ /* 0x000fe400078e00ff */
[C---:B------:R-:W-:Y:S01]  /*8fb0*/  FMUL.FTZ R20, R25.reuse, R44 ;  /* 0x0000002c19147220 */ /* 0x040fe20000410000 */
[-C--:B------:R-:W-:Y:S01]  /*8fc0*/  FMUL.FTZ R35, R25, R12.reuse ;  /* 0x0000000c19237220 */ /* 0x080fe20000410000 */
[----:B------:R-:W-:Y:S01]  /*8fd0*/  LOP3.LUT R26, R26, 0xffff0000, RZ, 0xc0, !PT ;  /* 0xffff00001a1a7812 */ /* 0x000fe200078ec0ff */
[-C--:B------:R-:W-:Y:S01]  /*8fe0*/  FMUL.FTZ R37, R34, R21.reuse ;  /* 0x0000001522257220 */ /* 0x080fe20000410000 */
[----:B------:R-:W-:Y:S01]  /*8ff0*/  FFMA.FTZ R29, R28, R21, -R29 ;  /* 0x000000151c1d7223 */ /* 0x000fe2000001081d */
[C---:B------:R-:W-:Y:S01]  /*9000*/  FFMA.FTZ R25, R13.reuse, R12, -R20 ;  /* 0x0000000c0d197223 */ /* 0x040fe20000010814 */
[----:B------:R-:W-:Y:S01]  /*9010*/  FFMA.FTZ R35, R13, R44, R35 ;  /* 0x0000002c0d237223 */ /* 0x000fe20000010023 */
[----:B------:R-:W-:Y:S01]  /*9020*/  LOP3.LUT R21, R46, 0xffff0000, RZ, 0xc0, !PT ;  /* 0xffff00002e157812 */ /* 0x000fe200078ec0ff */
[----:B------:R-:W-:Y:S01]  /*9030*/  FFMA.FTZ R37, R28, R33, R37 ;  /* 0x000000211c257223 */ /* 0x000fe20000010025 */
[----:B------:R-:W-:-:S02]  /*9040*/  LOP3.LUT R13, R36, 0xffff0000, RZ, 0xc0, !PT ;  /* 0xffff0000240d7812 */ /* 0x000fc400078ec0ff */
[----:B------:R-:W-:Y:S01]  /*9050*/  LOP3.LUT R27, R27, 0xffff0000, RZ, 0xc0, !PT ;  /* 0xffff00001b1b7812 */ /* 0x000fe200078ec0ff */
[C---:B------:R-:W-:Y:S01]  /*9060*/  FMUL.FTZ R33, R26.reuse, R21 ;  /* 0x000000151a217220 */ /* 0x040fe20000410000 */
[----:B------:R-:W-:Y:S01]  /*9070*/  LOP3.LUT R12, R47, 0xffff0000, RZ, 0xc0, !PT ;  /* 0xffff00002f0c7812 */ /* 0x000fe200078ec0ff */
[----:B------:R-:W-:Y:S01]  /*9080*/  FMUL.FTZ R26, R26, R13 ;  /* 0x0000000d1a1a7220 */ /* 0x000fe20000410000 */
[----:B------:R-:W-:Y:S02]  /*9090*/  LOP3.LUT R42, R42, 0xffff0000, RZ, 0xc0, !PT ;  /* 0xffff00002a2a7812 */ /* 0x000fe400078ec0ff */
[----:B------:R-:W-:Y:S01]  /*90a0*/  LOP3.LUT R14, R14, 0xffff0000, RZ, 0xc0, !PT ;  /* 0xffff00000e0e7812 */ /* 0x000fe200078ec0ff */
[C---:B------:R-:W-:Y:S02]  /*90b0*/  FMUL.FTZ R24, R27.reuse, R12 ;  /* 0x0000000c1b187220 */ /* 0x040fe40000410000 */
[-C--:B------:R-:W-:Y:S02]  /*90c0*/  FMUL.FTZ R27, R27, R42.reuse ;  /* 0x0000002a1b1b7220 */ /* 0x080fe40000410000 */
        /* <DEDUP_REMOVED lines=14> */
.L_x_4955:
[----:B------:R-:W-:Y:S05]  /*91b0*/  BSYNC B1 ;  /* 0x0000000000017941 */ /* 0x000fea0003800000 */
.L_x_4954:
[----:B------:R-:W-:Y:S02]  /*91c0*/  PRMT R20, R0, 0x7610, R20 ;  /* 0x0000761000147816 */ /* 0x000fe40000000014 */
        /* <DEDUP_REMOVED lines=11> */
[----:B------:R-:W-:Y:S02]  /*9280*/  SHF.R.U64 R21, R8, 0x10, R9 ;  /* 0x0000001008157819 */ /* 0x000fe40000001209 */
[----:B------:R-:W-:Y:S02]  /*9290*/  PRMT R33, R55, 0x5410, R33 ;  /* 0x0000541037217816 */ /* 0x000fe40000000021 */
[----:B------:R-:W-:Y:S02]  /*92a0*/  SHF.R.U32.HI R35, RZ, 0x10, R5 ;  /* 0x00000010ff237819 */ /* 0x000fe40000011605 */
[----:B------:R-:W-:Y:S01]  /*92b0*/  PRMT R21, R58, 0x5410, R21 ;  /* 0x000054103a157816 */ /* 0x000fe20000000015 */
[----:B------:R-:W-:Y:S01]  /*92c0*/  IMAD.U32 R34, R33, 0x10000, RZ ;  /* 0x0001000021227824 */ /* 0x000fe200078e00ff */
[----:B------:R-:W-:-:S02]  /*92d0*/  SHF.R.U32.HI R29, RZ, 0x10, R9 ;  /* 0x00000010ff1d7819 */ /* 0x000fc40000011609 */
[----:B------:R-:W-:Y:S01]  /*92e0*/  SHF.R.U32.HI R32, RZ, 0x10, R11 ;  /* 0x00000010ff207819 */ /* 0x000fe2000001160b */
[----:B------:R-:W-:Y:S01]  /*92f0*/  IMAD.U32 R28, R21, 0x10000, RZ ;  /* 0x00010000151c7824 */ /* 0x000fe200078e00ff */
[----:B------:R-:W-:Y:S02]  /*9300*/  PRMT R35, R56, 0x5410, R35 ;  /* 0x0000541038237816 */ /* 0x000fe40000000023 */
[----:B------:R-:W-:Y:S02]  /*9310*/  SHF.R.U32.HI R38, RZ, 0x10, R7 ;  /* 0x00000010ff267819 */ /* 0x000fe40000011607 */
[----:B------:R-:W-:Y:S01]  /*9320*/  PRMT R32, R3, 0x5432, R32 ;  /* 0x0000543203207816 */ /* 0x000fe20000000020 */
[----:B------:R-:W-:Y:S01]  /*9330*/  IMAD.U32 R36, R35, 0x10000, RZ ;  /* 0x0001000023247824 */ /* 0x000fe200078e00ff */
[----:B------:R-:W-:Y:S02]  /*9340*/  SHF.R.U64 R31, R10, 0x10, R11 ;  /* 0x000000100a1f7819 */ /* 0x000fe4000000120b */
[----:B------:R-:W-:-:S02]  /*9350*/  PRMT R29, R59, 0x5410, R29 ;  /* 0x000054103b1d7816 */ /* 0x000fc4000000001d */
[----:B------:R-:W-:Y:S02]  /*9360*/  PRMT R38, R55, 0x5432, R38 ;  /* 0x0000543237267816 */ /* 0x000fe40000000026 */
[----:B------:R-:W-:Y:S02]  /*9370*/  PRMT R31, R20, 0x5410, R31 ;  /* 0x00005410141f7816 */ /* 0x000fe4000000001f */
[----:B------:R-:W-:Y:S01]  /*9380*/  SHF.R.U64 R37, R6, 0x10, R7 ;  /* 0x0000001006257819 */ /* 0x000fe20000001207 */
[----:B0-----:R-:W-:Y:S02]  /*9390*/  IMAD.U32 R9, R24, 0x10000, RZ ;  /* 0x0001000018097824 */ /* 0x001fe400078e00ff */
[----:B------:R-:W-:Y:S02]  /*93a0*/  IMAD.U32 R11, R25, 0x10000, RZ ;  /* 0x00010000190b7824 */ /* 0x000fe400078e00ff */
[C---:B------:R-:W-:Y:S01]  /*93b0*/  FMUL.FTZ R40, R9.reuse, R34 ;  /* 0x0000002209287220 */ /* 0x040fe20000410000 */
[----:B------:R-:W-:Y:S01]  /*93c0*/  FMUL.FTZ R42, R9, R28 ;  /* 0x0000001c092a7220 */ /* 0x000fe20000410000 */
[----:B------:R-:W-:Y:S01]  /*93d0*/  FMUL.FTZ R44, R11, R36 ;  /* 0x000000240b2c7220 */ /* 0x000fe20000410000 */
[----:B------:R-:W-:-:S02]  /*93e0*/  IMAD.U32 R20, R27, 0x10000, RZ ;  /* 0x000100001b147824 */ /* 0x000fc400078e00ff */
[----:B------:R-:W-:Y:S01]  /*93f0*/  IMAD.U32 R9, R38, 0x10000, RZ ;  /* 0x0001000026097824 */ /* 0x000fe200078e00ff */
[----:B------:R-:W-:Y:S02]  /*9400*/  LOP3.LUT R10, R24, 0xffff0000, RZ, 0xc0, !PT ;  /* 0xffff0000180a7812 */ /* 0x000fe400078ec0ff */
[----:B------:R-:W-:Y:S02]  /*9410*/  LOP3.LUT R33, R33, 0xffff0000, RZ, 0xc0, !PT ;  /* 0xffff000021217812 */ /* 0x000fe400078ec0ff */
[----:B------:R-:W-:Y:S02]  /*9420*/  LOP3.LUT R21, R21, 0xffff0000, RZ, 0xc0, !PT ;  /* 0xffff000015157812 */ /* 0x000fe400078ec0ff */
[----:B------:R-:W-:Y:S02]  /*9430*/  PRMT R37, R57, 0x5410, R37 ;  /* 0x0000541039257816 */ /* 0x000fe40000000025 */
[----:B------:R-:W-:Y:S02]  /*9440*/  LOP3.LUT R24, R25, 0xffff0000, RZ, 0xc0, !PT ;  /* 0xffff000019187812 */ /* 0x000fe400078ec0ff */
[----:B------:R-:W-:Y:S01]  /*9450*/  LOP3.LUT R35, R35, 0xffff0000, RZ, 0xc0, !PT ;  /* 0xffff000023237812 */ /* 0x000fe200078ec0ff */
[----:B--2---:R-:W0:Y:S02]  /*9460*/  LDS.128 R12, [R41+0x18400] ;  /* 0x01840000290c7984 */ /* 0x004e240000000c00 */
[----:B0-----:R-:W-:-:S02]  /*9470*/  IMAD.U32 R3, R12, 0x10000, RZ ;  /* 0x000100000c037824 */ /* 0x001fc400078e00ff */
[----:B------:R-:W-:Y:S02]  /*9480*/  IMAD.U32 R5, R13, 0x10000, RZ ;  /* 0x000100000d057824 */ /* 0x000fe400078e00ff */
[----:B------:R-:W-:Y:S01]  /*9490*/  FFMA.FTZ R40, R3, R28, -R40 ;  /* 0x0000001c03287223 */ /* 0x000fe20000010828 */
[----:B------:R-:W-:Y:S02]  /*94a0*/  IMAD.U32 R28, R29, 0x10000, RZ ;  /* 0x000100001d1c7824 */ /* 0x000fe400078e00ff */
[----:B------:R-:W-:Y:S01]  /*94b0*/  FFMA.FTZ R42, R3, R34, R42 ;  /* 0x00000022032a7223 */ /* 0x000fe2000001002a */
[----:B------:R-:W-:Y:S02]  /*94c0*/  IMAD.U32 R3, R32, 0x10000, RZ ;  /* 0x0001000020037824 */ /* 0x000fe400078e00ff */
[-C--:B------:R-:W-:Y:S01]  /*94d0*/  FMUL.FTZ R34, R11, R28.reuse ;  /* 0x0000001c0b227220 */ /* 0x080fe20000410000 */
[----:B------:R-:W-:Y:S01]  /*94e0*/  FFMA.FTZ R44, R5, R28, -R44 ;  /* 0x0000001c052c7223 */ /* 0x000fe2000001082c */
[----:B------:R-:W-:-:S02]  /*94f0*/  IMAD.U32 R8, R15, 0x10000, RZ ;  /* 0x000100000f087824 */ /* 0x000fc400078e00ff */
[C---:B------:R-:W-:Y:S01]  /*9500*/  FMUL.FTZ R11, R20.reuse, R9 ;  /* 0x00000009140b7220 */ /* 0x040fe20000410000 */
[-C--:B------:R-:W-:Y:S01]  /*9510*/  FMUL.FTZ R28, R20, R3.reuse ;  /* 0x00000003141c7220 */ /* 0x080fe20000410000 */
[----:B------:R-:W-:Y:S01]  /*9520*/  LOP3.LUT R4, R12, 0xffff0000, RZ, 0xc0, !PT ;  /* 0xffff00000c047812 */ /* 0x000fe200078ec0ff */
[----:B------:R-:W-:Y:S01]  /*9530*/  FFMA.FTZ R34, R5, R36, R34 ;  /* 0x0000002405227223 */ /* 0x000fe20000010022 */
[C---:B------:R-:W-:Y:S01]  /*9540*/  FFMA.FTZ R20, R8.reuse, R3, -R11 ;  /* 0x0000000308147223 */ /* 0x040fe2000001080b */
[----:B------:R-:W-:Y:S01]  /*9550*/  FFMA.FTZ R28, R8, R9, R28 ;  /* 0x00000009081c7223 */ /* 0x000fe2000001001c */
[----:B------:R-:W-:Y:S01]  /*9560*/  LOP3.LUT R12, R13, 0xffff0000, RZ, 0xc0, !PT ;  /* 0xffff00000d0c7812 */ /* 0x000fe200078ec0ff */
[C---:B------:R-:W-:Y:S01]  /*9570*/  FMUL.FTZ R3, R10.reuse, R33 ;  /* 0x000000210a037220 */ /* 0x040fe20000410000 */
[----:B------:R-:W-:Y:S01]  /*9580*/  FMUL.FTZ R9, R10, R21 ;  /* 0x000000150a097220 */ /* 0x000fe20000410000 */
[----:B------:R-:W-:Y:S02]  /*9590*/  IMAD.U32 R13, R26, 0x10000, RZ ;  /* 0x000100001a0d7824 */ /* 0x000fe400078e00ff */
[----:B------:R-:W-:-:S02]  /*95a0*/  IMAD.U32 R5, R37, 0x10000, RZ ;  /* 0x0001000025057824 */ /* 0x000fc400078e00ff */
[C---:B------:R-:W-:Y:S01]  /*95b0*/  FFMA.FTZ R21, R4.reuse, R21, -R3 ;  /* 0x0000001504157223 */ /* 0x040fe20000010803 */
[----:B------:R-:W-:Y:S01]  /*95c0*/  FFMA.FTZ R33, R4, R33, R9 ;  /* 0x0000002104217223 */ /* 0x000fe20000010009 */
[C---:B------:R-:W-:Y:S02]  /*95d0*/  IMAD.U32 R6, R14.reuse, 0x10000, RZ ;  /* 0x000100000e067824 */ /* 0x040fe400078e00ff */
[----:B------:R-:W-:Y:S01]  /*95e0*/  FMUL.FTZ R9, R13, R5 ;  /* 0x000000050d097220 */ /* 0x000fe20000410000 */
[----:B------:R-:W-:Y:S01]  /*95f0*/  IMAD.U32 R3, R31, 0x10000, RZ ;  /* 0x000100001f037824 */ /* 0x000fe200078e00ff */
[----:B------:R-:W-:Y:S02]  /*9600*/  LOP3.LUT R7, R14, 0xffff0000, RZ, 0xc0, !PT ;  /* 0xffff00000e077812 */ /* 0x000fe400078ec0ff */
[----:B------:R-:W-:Y:S01]  /*9610*/  LOP3.LUT R14, R15, 0xffff0000, RZ, 0xc0, !PT ;  /* 0xffff00000f0e7812 */ /* 0x000fe200078ec0ff */
[-C--:B------:R-:W-:Y:S01]  /*9620*/  FMUL.FTZ R13, R13, R3.reuse ;  /* 0x000000030d0d7220 */ /* 0x080fe20000410000 */
[----:B------:R-:W-:Y:S01]  /*9630*/  LOP3.LUT R29, R29, 0xffff0000, RZ, 0xc0, !PT ;  /* 0xffff00001d1d7812 */ /* 0x000fe200078ec0ff */
[----:B------:R-:W-:Y:S01]  /*9640*/  FFMA.FTZ R10, R6, R3, -R9 ;  /* 0x00000003060a7223 */ /* 0x000fe20000010809 */
[----:B------:R-:W-:-:S02]  /*9650*/  LOP3.LUT R15, R26, 0xffff0000, RZ, 0xc0, !PT ;  /* 0xffff00001a0f7812 */ /* 0x000fc400078ec0ff */
[----:B------:R-:W-:Y:S02]  /*9660*/  LOP3.LUT R8, R37, 0xffff0000, RZ, 0xc0, !PT ;  /* 0xffff000025087812 */ /* 0x000fe400078ec0ff */
[----:B------:R-:W-:Y:S02]  /*9670*/  LOP3.LUT R4, R31, 0xffff0000, RZ, 0xc0, !PT ;  /* 0xffff00001f047812 */ /* 0x000fe400078ec0ff */
[----:B------:R-:W-:Y:S02]  /*9680*/  LOP3.LUT R26, R27, 0xffff0000, RZ, 0xc0, !PT ;  /* 0xffff00001b1a7812 */ /* 0x000fe400078ec0ff */
[----:B------:R-:W-:Y:S01]  /*9690*/  LOP3.LUT R9, R38, 0xffff0000, RZ, 0xc0, !PT ;  /* 0xffff000026097812 */ /* 0x000fe200078ec0ff */
[----:B------:R-:W-:Y:S01]  /*96a0*/  FMUL.FTZ R11, R24, R35 ;  /* 0x00000023180b7220 */ /* 0x000fe20000410000 */
[----:B------:R-:W-:Y:S01]  /*96b0*/  LOP3.LUT R3, R32, 0xffff0000, RZ, 0xc0, !PT ;  /* 0xffff000020037812 */ /* 0x000fe200078ec0ff */
[----:B------:R-:W-:Y:S01]  /*96c0*/  FMUL.FTZ R24, R24, R29 ;  /* 0x0000001d18187220 */ /* 0x000fe20000410000 */
        /* <DEDUP_REMOVED lines=21> */
.L_x_4946:
[----:B------:R-:W-:Y:S05]  /*9820*/  BSYNC B0 ;  /* 0x0000000000007941 */ /* 0x000fea0003800000 */
.L_x_4932:
        /* <DEDUP_REMOVED lines=8> */
.L_x_4929:
        /* <DEDUP_REMOVED lines=9> */
.L_x_4956:
[----:B------:R-:W-:Y:S01]  /*9940*/  IMAD R20, R22, 0x8, R19 ;  /* 0x0000000816147824 */ /* 0x000fe200078e0213 */
[----:B------:R-:W-:-:S04]  /*9950*/  SHF.L.U32 R21, R206, 0x1f, RZ ;  /* 0x0000001fce157819 */ /* 0x000fc800000006ff */
[----:B------:R1:W2:Y:S01]  /*9960*/  SYNCS.PHASECHK.TRANS64.TRYWAIT P2, [R20+URZ+0x22830], R21 ;  /* 0x02283015140075a7 */ /* 0x0002a2000804017f */
[----:B------:R-:W-:Y:S05]  /*9970*/  @!P0 BRA `(.L_x_4957) ;  /* 0x0000000000048947 */ /* 0x000fea0003800000 */
[----:B------:R-:W-:Y:S01]  /*9980*/  BPT.TRAP 0x1 ;  /* 0x000000040000795c */ /* 0x000fe20000300000 */
.L_x_4957:
[----:B------:R-:W3:Y:S01]  /*9990*/  S2R R3, SR_TID.X ;  /* 0x0000000000037919 */ /* 0x000ee20000002100 */
[----:B------:R-:W-:-:S05]  /*99a0*/  VIADD R0, R19, 0x1c400 ;  /* 0x0001c40013007836 */ /* 0x000fca0000000000 */
[----:B------:R-:W-:-:S04]  /*99b0*/  SHF.R.U32.HI R0, RZ, 0x4, R0 ;  /* 0x00000004ff007819 */ /* 0x000fc80000011600 */
[----:B------:R-:W-:Y:S02]  /*99c0*/  LOP3.LUT R0, R0, 0x3fff, RZ, 0xc0, !PT ;  /* 0x00003fff00007812 */ /* 0x000fe400078ec0ff */
[----:B---3--:R-:W-:-:S04]  /*99d0*/  LOP3.LUT R3, R3, 0x7f, RZ, 0xc0, !PT ;  /* 0x0000007f03037812 */ /* 0x008fc800078ec0ff */
[----:B------:R-:W-:Y:S01]  /*99e0*/  ISETP.NE.AND P1, PT, R3, RZ, PT ;  /* 0x000000ff0300720c */ /* 0x000fe20003f25270 */
[----:B--2---:R-:W-:-:S12]  /*99f0*/  @P2 BRA `(.L_x_4958) ;  /* 0x0000000000082947 */ /* 0x004fd80003800000 */
[----:B------:R-:W2:Y:S02]  /*9a00*/  SYNCS.PHASECHK.TRANS64.TRYWAIT P2, [R20+URZ+0x22830], R21 ;  /* 0x02283015140075a7 */ /* 0x000ea4000804017f */
[----:B--2---:R-:W-:Y:S05]  /*9a10*/  @!P2 BRA `(.L_x_4959) ;  /* 0x000001500030a947 */ /* 0x004fea0003800000 */
.L_x_4958:
        /* <DEDUP_REMOVED lines=16> */
[----:B------:R-:W-:Y:S01]  /*9b20*/  VIADD R12, R6, 0x4 ;  /* 0x00000004060c7836 */ /* 0x000fe20000000000 */
[----:B------:R-:W-:Y:S01]  /*9b30*/  LOP3.LUT R18, R18, 0xfff7ffff, RZ, 0xc0, !PT ;  /* 0xfff7ffff12127812 */ /* 0x000fe200078ec0ff */
[----:B------:R-:W-:Y:S01]  /*9b40*/  IMAD.MOV.U32 R13, RZ, RZ, 0x40000040 ;  /* 0x40000040ff0d7424 */ /* 0x000fe200078e00ff */
[----:B------:R-:W3:Y:S01]  /*9b50*/  S2R R74, SR_TID.X ;  /* 0x00000000004a7919 */ /* 0x000ee20000002100 */
[----:B------:R-:W-:-:S06]  /*9b60*/  IMAD.MOV.U32 R5, RZ, RZ, 0x40000040 ;  /* 0x40000040ff057424 */ /* 0x000fcc00078e00ff */
        /* <DEDUP_REMOVED lines=8> */
[----:B0-----:R-:W-:Y:S01]  /*9bf0*/  ISETP.NE.AND P2, PT, R0, 0x1, PT ;  /* 0x000000010000780c */ /* 0x001fe20003f45270 */
[----:B------:R-:W-:Y:S01]  /*9c00*/  IMAD.IADD R0, R218, 0x1, R210 ;  /* 0x00000001da007824 */ /* 0x000fe200078e02d2 */
[----:B---3--:R-:W-:-:S11]  /*9c10*/  SHF.R.U32.HI R74, RZ, 0x7, R74 ;  /* 0x00000007ff4a7819 */ /* 0x008fd6000001164a */
[----:B------:R-:W0:Y:S01]  /*9c20*/  @P2 LDC R3, c[0x0][0x44c] ;  /* 0x00011300ff032b82 */ /* 0x000e220000000800 */
[----:B------:R-:W-:Y:S02]  /*9c30*/  @P2 LOP3.LUT R18, R18, 0x80000, RZ, 0xfc, !PT ;  /* 0x0008000012122812 */ /* 0x000fe400078efcff */
[----:B------:R-:W-:Y:S01]  /*9c40*/  IADD3 R176, -R74, 0xb, RZ ;  /* 0x0000000b4ab07810 */ /* 0x000fe20007ffe1ff */
[----:B0-----:R-:W-:Y:S01]  /*9c50*/  @P2 IMAD.HI.U32 R3, R0, R3, RZ ;  /* 0x0000000300032227 */ /* 0x001fe200078e00ff */
[----:B------:R-:W-:Y:S02]  /*9c60*/  WARPGROUP.DEPBAR.LE gsb0, 0x0 ;  /* 0x00008000000079c5 */ /* 0x000fe40000010000 */
[----:B------:R-:W-:-:S06]  /*9c70*/  WARPGROUP.ARRIVE ;  /* 0x00000000000079c5 */ /* 0x000fcc0000000000 */
[----:B------:R-:W-:Y:S01]  /*9c80*/  HGMMA.64x96x16.F32.BF16 R24, gdesc[UR4], R24, gsb0 ;  /* 0x01600000041879f0 */ /* 0x000fe20008001818 */
[----:B------:R-:W-:Y:S01]  /*9c90*/  R2UR UR6, R10 ;  /* 0x000000000a0672ca */ /* 0x000fe200000e0000 */
[----:B------:R-:W-:Y:S01]  /*9ca0*/  VIADD R10, R6, 0x6 ;  /* 0x00000006060a7836 */ /* 0x000fe20000000000 */
[----:B------:R-:W-:Y:S01]  /*9cb0*/  R2UR UR7, R11 ;  /* 0x000000000b0772ca */ /* 0x000fe200000e0000 */
[----:B------:R-:W-:Y:S01]  /*9cc0*/  IMAD.MOV.U32 R11, RZ, RZ, 0x40000040 ;  /* 0x40000040ff0b7424 */ /* 0x000fe200078e00ff */
[----:B------:R-:W-:Y:S02]  /*9cd0*/  R2UR UR4, R12 ;  /* 0x000000000c0472ca */ /* 0x000fe400000e0000 */
[----:B------:R-:W-:Y:S01]  /*9ce0*/  R2UR UR5, R13 ;  /* 0x000000000d0572ca */ /* 0x000fe200000e0000 */
[----:B------:R-:W-:Y:S02]  /*9cf0*/  WARPGROUP.DEPBAR.LE gsb0, 0x0 ;  /* 0x00008000000079c5 */ /* 0x000fe40000010000 */
[----:B------:R-:W-:-:S10]  /*9d00*/  WARPGROUP.ARRIVE ;  /* 0x00000000000079c5 */ /* 0x000fd40000000000 */
[----:B------:R-:W-:Y:S01]  /*9d10*/  HGMMA.64x96x16.F32.BF16 R24, gdesc[UR4], R24, gsb0 ;  /* 0x01600000041879f0 */ /* 0x000fe20008001818 */
[----:B------:R-:W-:Y:S02]  /*9d20*/  R2UR UR6, R4 ;  /* 0x00000000040672ca */ /* 0x000fe400000e0000 */
[----:B------:R-:W-:Y:S01]  /*9d30*/  R2UR UR7, R5 ;  /* 0x00000000050772ca */ /* 0x000fe200000e0000 */
[----:B------:R-:W0:Y:S01]  /*9d40*/  @P2 LDC R4, c[0x0][0x450] ;  /* 0x00011400ff042b82 */ /* 0x000e220000000800 */
[----:B------:R-:W-:Y:S02]  /*9d50*/  R2UR UR4, R10 ;  /* 0x000000000a0472ca */ /* 0x000fe400000e0000 */
[----:B------:R-:W-:Y:S02]  /*9d60*/  R2UR UR5, R11 ;  /* 0x000000000b0572ca */ /* 0x000fe400000e0000 */
[----:B0-----:R-:W-:Y:S01]  /*9d70*/  @P2 SHF.R.U32.HI R0, RZ, R4, R3 ;  /* 0x00000004ff002219 */ /* 0x001fe20000011603 */
[----:B------:R-:W-:-:S04]  /*9d80*/  IMAD R3, R172, -0x60, R213 ;  /* 0xffffffa0ac037824 */ /* 0x000fc800078e02d5 */
[----:B------:R-:W0:Y:S01]  /*9d90*/  SHFL.IDX PT, R5, R0, 0x1, 0x1c1f ;  /* 0x003c1f0000057f89 */ /* 0x000e2200000e0000 */
[C-C-:B------:R-:W-:Y:S02]  /*9da0*/  IADD3 R8, -R214.reuse, 0x61, R3.reuse ;  /* 0x00000061d6087810 */ /* 0x140fe40007ffe103 */
[----:B------:R-:W-:Y:S01]  /*9db0*/  IADD3 R4, -R214, 0x60, R3 ;  /* 0x00000060d6047810 */ /* 0x000fe20007ffe103 */
[----:B------:R-:W3:Y:S02]  /*9dc0*/  SHFL.IDX PT, R0, R0, RZ, 0x1c1f ;  /* 0x001c1fff00007589 */ /* 0x000ee400000e0000 */
[----:B------:R-:W-:-:S05]  /*9dd0*/  IMAD.IADD R85, R8, 0x1, -R211 ;  /* 0x0000000108557824 */ /* 0x000fca00078e0ad3 */
[----:B0-----:R-:W-:-:S04]  /*9de0*/  VIADDMNMX R8, R5, R85, R4, PT ;  /* 0x0000005505087246 */ /* 0x001fc80003800104 */
[C---:B------:R-:W-:Y:S02]  /*9df0*/  ISETP.GT.AND P3, PT, R8.reuse, RZ, PT ;  /* 0x000000ff0800720c */ /* 0x040fe40003f64270 */
[C---:B------:R-:W-:Y:S02]  /*9e00*/  ISETP.GT.AND P4, PT, R8.reuse, 0x1, PT ;  /* 0x000000010800780c */ /* 0x040fe40003f84270 */
[----:B------:R-:W-:Y:S01]  /*9e10*/  ISETP.GT.AND P2, PT, R8, 0x8, PT ;  /* 0x000000080800780c */ /* 0x000fe20003f44270 */
[----:B------:R-:W-:Y:S02]  /*9e20*/  WARPGROUP.DEPBAR.LE gsb0, 0x0 ;  /* 0x00008000000079c5 */ /* 0x000fe40000010000 */
[----:B------:R-:W-:-:S06]  /*9e30*/  WARPGROUP.ARRIVE ;  /* 0x00000000000079c5 */ /* 0x000fcc0000000000 */
[----:B------:R-:W-:Y:S01]  /*9e40*/  HGMMA.64x96x16.F32.BF16 R24, gdesc[UR4], R24, gsb0 ;  /* 0x01600000041879f0 */ /* 0x000fe20008001818 */
[----:B------:R-:W-:Y:S02]  /*9e50*/  ULDC UR4, c[0x0][0x988] ;  /* 0x0002620000047ab9 */ /* 0x000fe40000000800 */
[----:B------:R-:W-:Y:S02]  /*9e60*/  WARPGROUP.DEPBAR.LE gsb0, 0x0 ;  /* 0x00008000000079c5 */ /* 0x000fe40000010000 */
[----:B------:R-:W-:Y:S02]  /*9e70*/  FSEL R91, R26, -INF , P3 ;  /* 0xff8000001a5b7808 */ /* 0x000fe40001800000 */
[----:B------:R-:W-:Y:S01]  /*9e80*/  FSEL R95, R27, -INF , P4 ;  /* 0xff8000001b5f7808 */ /* 0x000fe20002000000 */
[----:B------:R0:W-:Y:S06]  /*9e90*/  BAR.ARV R176, 0x100 ;  /* 0x000400b00000751d */ /* 0x0001ec0000002000 */
[----:B------:R-:W-:-:S02]  /*9ea0*/  ISETP.GT.AND P3, PT, R8, 0x9, PT ;  /* 0x000000090800780c */ /* 0x000fc40003f64270 */
[----:B------:R-:W-:Y:S02]  /*9eb0*/  FSEL R93, R30, -INF , P2 ;  /* 0xff8000001e5d7808 */ /* 0x000fe40001000000 */
[----:B------:R-:W-:Y:S02]  /*9ec0*/  FMNMX.FTZ R26, R91, R95, !PT ;  /* 0x0000005f5b1a7209 */ /* 0x000fe40007810000 */
[C---:B------:R-:W-:Y:S02]  /*9ed0*/  ISETP.GT.AND P2, PT, R8.reuse, 0x10, PT ;  /* 0x000000100800780c */ /* 0x040fe40003f44270 */
[----:B------:R-:W-:Y:S02]  /*9ee0*/  FSEL R89, R31, -INF , P3 ;  /* 0xff8000001f597808 */ /* 0x000fe40001800000 */
[----:B------:R-:W-:Y:S02]  /*9ef0*/  FMNMX.FTZ R26, R93, R26, !PT ;  /* 0x0000001a5d1a7209 */ /* 0x000fe40007810000 */
        /* <DEDUP_REMOVED lines=57> */
[----:B------:R-:W-:Y:S02]  /*a290*/  FSEL R71, R71, -INF , P3 ;  /* 0xff80000047477808 */ /* 0x000fe40001800000 */
[----:B------:R-:W-:Y:S02]  /*a2a0*/  FMNMX.FTZ R26, R67, R26, !PT ;  /* 0x0000001a431a7209 */ /* 0x000fe40007810000 */
[----:B---3--:R-:W-:Y:S01]  /*a2b0*/  VIADDMNMX R34, R0, R85, R4, PT ;  /* 0x0000005500227246 */ /* 0x008fe20003800104 */
[----:B------:R-:W-:Y:S01]  /*a2c0*/  IMAD.U32 R0, RZ, RZ, UR4 ;  /* 0x00000004ff007e24 */ /* 0x000fe2000f8e00ff */
[----:B------:R-:W-:-:S02]  /*a2d0*/  FMNMX.FTZ R26, R71, R26, !PT ;  /* 0x0000001a471a7209 */ /* 0x000fc40007810000 */
[C---:B------:R-:W-:Y:S02]  /*a2e0*/  ISETP.GT.AND P3, PT, R34.reuse, RZ, PT ;  /* 0x000000ff2200720c */ /* 0x040fe40003f64270 */
[----:B------:R-:W-:Y:S01]  /*a2f0*/  ISETP.GT.AND P4, PT, R34, 0x1, PT ;  /* 0x000000012200780c */ /* 0x000fe20003f84270 */
[----:B------:R-:W3:Y:S01]  /*a300*/  SHFL.BFLY PT, R87, R26, 0x2, 0x1f ;  /* 0x0c401f001a577f89 */ /* 0x000ee200000e0000 */
[----:B------:R-:W-:Y:S02]  /*a310*/  FSEL R85, R24, -INF , P3 ;  /* 0xff80000018557808 */ /* 0x000fe40001800000 */
[C---:B------:R-:W-:Y:S02]  /*a320*/  ISETP.GT.AND P2, PT, R34.reuse, 0x8, PT ;  /* 0x000000082200780c */ /* 0x040fe40003f44270 */
[----:B------:R-:W-:Y:S02]  /*a330*/  FSEL R24, R25, -INF , P4 ;  /* 0xff80000019187808 */ /* 0x000fe40002000000 */
[----:B------:R-:W-:-:S02]  /*a340*/  ISETP.GT.AND P3, PT, R34, 0x9, PT ;  /* 0x000000092200780c */ /* 0x000fc40003f64270 */
[----:B------:R-:W-:Y:S02]  /*a350*/  FSEL R25, R28, -INF , P2 ;  /* 0xff8000001c197808 */ /* 0x000fe40001000000 */
[----:B------:R-:W-:Y:S02]  /*a360*/  FMNMX.FTZ R4, R85, R24, !PT ;  /* 0x0000001855047209 */ /* 0x000fe40007810000 */
[C---:B------:R-:W-:Y:S02]  /*a370*/  ISETP.GT.AND P2, PT, R34.reuse, 0x10, PT ;  /* 0x000000102200780c */ /* 0x040fe40003f44270 */
[----:B------:R-:W-:Y:S02]  /*a380*/  FSEL R29, R29, -INF , P3 ;  /* 0xff8000001d1d7808 */ /* 0x000fe40001800000 */
[----:B------:R-:W-:Y:S02]  /*a390*/  FMNMX.FTZ R4, R25, R4, !PT ;  /* 0x0000000419047209 */ /* 0x000fe40007810000 */
[----:B------:R-:W-:-:S02]  /*a3a0*/  ISETP.GT.AND P3, PT, R34, 0x11, PT ;  /* 0x000000112200780c */ /* 0x000fc40003f64270 */
[----:B------:R-:W-:Y:S02]  /*a3b0*/  FMNMX.FTZ R4, R29, R4, !PT ;  /* 0x000000041d047209 */ /* 0x000fe40007810000 */
[----:B------:R-:W-:Y:S02]  /*a3c0*/  FSEL R33, R33, -INF , P3 ;  /* 0xff80000021217808 */ /* 0x000fe40001800000 */
[----:B---3--:R-:W-:Y:S02]  /*a3d0*/  FMNMX.FTZ R87, R26, R87, !PT ;  /* 0x000000571a577209 */ /* 0x008fe40007810000 */
[----:B------:R-:W-:-:S03]  /*a3e0*/  ISETP.GT.AND P3, PT, R34, 0x19, PT ;  /* 0x000000192200780c */ /* 0x000fc60003f64270 */
[----:B------:R-:W3:Y:S01]  /*a3f0*/  SHFL.BFLY PT, R8, R87, 0x1, 0x1f ;  /* 0x0c201f0057087f89 */ /* 0x000ee200000e0000 */
[----:B------:R-:W-:Y:S02]  /*a400*/  FSEL R37, R37, -INF , P3 ;  /* 0xff80000025257808 */ /* 0x000fe40001800000 */
[----:B------:R-:W-:-:S04]  /*a410*/  ISETP.GT.AND P3, PT, R34, 0x21, PT ;  /* 0x000000212200780c */ /* 0x000fc80003f64270 */
[----:B------:R-:W-:Y:S02]  /*a420*/  FSEL R41, R41, -INF , P3 ;  /* 0xff80000029297808 */ /* 0x000fe40001800000 */
[----:B------:R-:W-:-:S04]  /*a430*/  ISETP.GT.AND P3, PT, R34, 0x29, PT ;  /* 0x000000292200780c */ /* 0x000fc80003f64270 */
[----:B------:R-:W-:Y:S02]  /*a440*/  FSEL R45, R45, -INF , P3 ;  /* 0xff8000002d2d7808 */ /* 0x000fe40001800000 */
[----:B------:R-:W-:-:S04]  /*a450*/  ISETP.GT.AND P3, PT, R34, 0x31, PT ;  /* 0x000000312200780c */ /* 0x000fc80003f64270 */
[----:B------:R-:W-:Y:S02]  /*a460*/  FSEL R49, R49, -INF , P3 ;  /* 0xff80000031317808 */ /* 0x000fe40001800000 */
[----:B------:R-:W-:Y:S02]  /*a470*/  ISETP.GT.AND P3, PT, R34, 0x39, PT ;  /* 0x000000392200780c */ /* 0x000fe40003f64270 */
[----:B---3--:R-:W-:Y:S02]  /*a480*/  FMNMX.FTZ R8, R87, R8, !PT ;  /* 0x0000000857087209 */ /* 0x008fe40007810000 */
[----:B------:R-:W-:Y:S02]  /*a490*/  FSEL R87, R32, -INF , P2 ;  /* 0xff80000020577808 */ /* 0x000fe40001000000 */
[C---:B------:R-:W-:Y:S01]  /*a4a0*/  FSETP.NEU.FTZ.AND P4, PT, R8.reuse, -INF , PT ;  /* 0xff8000000800780b */ /* 0x040fe20003f9d000 */
[----:B------:R-:W-:Y:S01]  /*a4b0*/  FMUL.FTZ R26, R8, R0 ;  /* 0x00000000081a7220 */ /* 0x000fe20000410000 */
[----:B------:R-:W-:-:S02]  /*a4c0*/  ISETP.GT.AND P2, PT, R34, 0x18, PT ;  /* 0x000000182200780c */ /* 0x000fc40003f44270 */
[----:B------:R-:W-:Y:S02]  /*a4d0*/  FMNMX.FTZ R4, R87, R4, !PT ;  /* 0x0000000457047209 */ /* 0x000fe40007810000 */
[----:B------:R-:W-:Y:S02]  /*a4e0*/  FSEL R28, R26, RZ, P4 ;  /* 0x000000ff1a1c7208 */ /* 0x000fe40002000000 */
[----:B------:R-:W-:-:S03]  /*a4f0*/  FMNMX.FTZ R26, R33, R4, !PT ;  /* 0x00000004211a7209 */ /* 0x000fc60007810000 */
[-CC-:B------:R-:W-:Y:S01]  /*a500*/  FFMA.FTZ R201, R91, R0.reuse, -R28.reuse ;  /* 0x000000005bc97223 */ /* 0x180fe2000001081c */
[----:B------:R-:W-:Y:S01]  /*a510*/  FSEL R91, R36, -INF , P2 ;  /* 0xff800000245b7808 */ /* 0x000fe20001000000 */
[-CC-:B------:R-:W-:Y:S01]  /*a520*/  FFMA.FTZ R30, R95, R0.reuse, -R28.reuse ;  /* 0x000000005f1e7223 */ /* 0x180fe2000001081c */
[----:B------:R-:W-:Y:S01]  /*a530*/  ISETP.GT.AND P2, PT, R34, 0x20, PT ;  /* 0x000000202200780c */ /* 0x000fe20003f44270 */
[--C-:B------:R-:W-:Y:S01]  /*a540*/  FFMA.FTZ R203, R93, R0, -R28.reuse ;  /* 0x000000005dcb7223 */ /* 0x100fe2000001081c */
[----:B------:R-:W-:Y:S01]  /*a550*/  FMNMX.FTZ R26, R91, R26, !PT ;  /* 0x0000001a5b1a7209 */ /* 0x000fe20007810000 */
[----:B------:R3:W-:Y:S01]  /*a560*/  MUFU.EX2 R4, R30 ;  /* 0x0000001e00047308 */ /* 0x0007e20000000800 */
[----:B------:R-:W-:Y:S01]  /*a570*/  FSEL R95, R40, -INF , P2 ;  /* 0xff800000285f7808 */ /* 0x000fe20001000000 */
[--C-:B------:R-:W-:Y:S01]  /*a580*/  FFMA.FTZ R32, R89, R0, -R28.reuse ;  /* 0x0000000059207223 */ /* 0x100fe2000001081c */
[----:B------:R-:W-:Y:S01]  /*a590*/  FMNMX.FTZ R26, R37, R26, !PT ;  /* 0x0000001a251a7209 */ /* 0x000fe20007810000 */
[-CC-:B------:R-:W-:Y:S01]  /*a5a0*/  FFMA.FTZ R153, R83, R0.reuse, -R28.reuse ;  /* 0x0000000053997223 */ /* 0x180fe2000001081c */
[----:B------:R-:W-:Y:S01]  /*a5b0*/  ISETP.GT.AND P2, PT, R34, 0x28, PT ;  /* 0x000000282200780c */ /* 0x000fe20003f44270 */
[--C-:B------:R-:W-:Y:S01]  /*a5c0*/  FFMA.FTZ R36, R73, R0, -R28.reuse ;  /* 0x0000000049247223 */ /* 0x100fe2000001081c */
[----:B------:R-:W-:Y:S01]  /*a5d0*/  FMNMX.FTZ R26, R95, R26, !PT ;  /* 0x0000001a5f1a7209 */ /* 0x000fe20007810000 */
[-CC-:B------:R-:W-:Y:S01]  /*a5e0*/  FFMA.FTZ R155, R31, R0.reuse, -R28.reuse ;  /* 0x000000001f9b7223 */ /* 0x180fe2000001081c */
[----:B------:R-:W-:Y:S01]  /*a5f0*/  FSEL R93, R44, -INF , P2 ;  /* 0xff8000002c5d7808 */ /* 0x000fe20001000000 */
[--C-:B------:R-:W-:Y:S01]  /*a600*/  FFMA.FTZ R38, R39, R0, -R28.reuse ;  /* 0x0000000027267223 */ /* 0x100fe2000001081c */
[----:B---3--:R-:W-:Y:S01]  /*a610*/  FMNMX.FTZ R30, R41, R26, !PT ;  /* 0x0000001a291e7209 */ /* 0x008fe20007810000 */
[--C-:B------:R-:W-:Y:S01]  /*a620*/  FFMA.FTZ R159, R3, R0, -R28.reuse ;  /* 0x00000000039f7223 */ /* 0x100fe2000001081c */
[----:B------:R-:W-:Y:S01]  /*a630*/  ISETP.GT.AND P2, PT, R34, 0x30, PT ;  /* 0x000000302200780c */ /* 0x000fe20003f44270 */
[----:B------:R3:W-:Y:S01]  /*a640*/  MUFU.EX2 R26, R32 ;  /* 0x00000020001a7308 */ /* 0x0007e20000000800 */
[----:B------:R-:W-:Y:S01]  /*a650*/  FMNMX.FTZ R30, R93, R30, !PT ;  /* 0x0000001e5d1e7209 */ /* 0x000fe20007810000 */
[-CC-:B------:R-:W-:Y:S01]  /*a660*/  FFMA.FTZ R161, R27, R0.reuse, -R28.reuse ;  /* 0x000000001ba17223 */ /* 0x180fe2000001081c */
[----:B------:R-:W-:Y:S01]  /*a670*/  FSEL R89, R48, -INF , P2 ;  /* 0xff80000030597808 */ /* 0x000fe20001000000 */
[--C-:B------:R-:W-:Y:S01]  /*a680*/  FFMA.FTZ R157, R5, R0, -R28.reuse ;  /* 0x00000000059d7223 */ /* 0x100fe2000001081c */
[----:B------:R-:W-:Y:S01]  /*a690*/  FMNMX.FTZ R30, R45, R30, !PT ;  /* 0x0000001e2d1e7209 */ /* 0x000fe20007810000 */
[--C-:B------:R-:W-:Y:S01]  /*a6a0*/  FFMA.FTZ R163, R35, R0, -R28.reuse ;  /* 0x0000000023a37223 */ /* 0x100fe2000001081c */
[----:B------:R-:W-:Y:S01]  /*a6b0*/  ISETP.GT.AND P2, PT, R34, 0x38, PT ;  /* 0x000000382200780c */ /* 0x000fe20003f44270 */
[----:B------:R-:W4:Y:S01]  /*a6c0*/  MUFU.EX2 R201, R201 ;  /* 0x000000c900c97308 */ /* 0x000f220000000800 */
[----:B------:R-:W-:Y:S01]  /*a6d0*/  FMNMX.FTZ R30, R89, R30, !PT ;  /* 0x0000001e591e7209 */ /* 0x000fe20007810000 */
[-CC-:B------:R-:W-:Y:S01]  /*a6e0*/  FFMA.FTZ R40, R55, R0.reuse, -R28.reuse ;  /* 0x0000000037287223 */ /* 0x180fe2000001081c */
[----:B------:R-:W-:Y:S01]  /*a6f0*/  FSEL R83, R52, -INF , P2 ;  /* 0xff80000034537808 */ /* 0x000fe20001000000 */
[--C-:B------:R-:W-:Y:S01]  /*a700*/  FFMA.FTZ R165, R81, R0, -R28.reuse ;  /* 0x0000000051a57223 */ /* 0x100fe2000001081c */
[----:B---3--:R-:W-:Y:S01]  /*a710*/  FMNMX.FTZ R32, R49, R30, !PT ;  /* 0x0000001e31207209 */ /* 0x008fe20007810000 */
[-CC-:B------:R-:W-:Y:S01]  /*a720*/  FFMA.FTZ R167, R75, R0.reuse, -R28.reuse ;  /* 0x000000004ba77223 */ /* 0x180fe2000001081c */
[C---:B------:R-:W-:Y:S01]  /*a730*/  ISETP.GT.AND P2, PT, R34.reuse, 0x40, PT ;  /* 0x000000402200780c */ /* 0x040fe20003f44270 */
[----:B------:R3:W-:Y:S01]  /*a740*/  MUFU.EX2 R30, R36 ;  /* 0x00000024001e7308 */ /* 0x0007e20000000800 */
[----:B------:R-:W-:Y:S01]  /*a750*/  FSEL R73, R53, -INF , P3 ;  /* 0xff80000035497808 */ /* 0x000fe20001800000 */
[--C-:B------:R-:W-:Y:S01]  /*a760*/  FFMA.FTZ R44, R79, R0, -R28.reuse ;  /* 0x000000004f2c7223 */ /* 0x100fe2000001081c */
[----:B------:R-:W-:Y:S01]  /*a770*/  FMNMX.FTZ R32, R83, R32, !PT ;  /* 0x0000002053207209 */ /* 0x000fe20007810000 */
[-CC-:B------:R-:W-:Y:S01]  /*a780*/  FFMA.FTZ R169, R63, R0.reuse, -R28.reuse ;  /* 0x000000003fa97223 */ /* 0x180fe2000001081c */
[----:B------:R-:W-:Y:S01]  /*a790*/  ISETP.GT.AND P3, PT, R34, 0x41, PT ;  /* 0x000000412200780c */ /* 0x000fe20003f64270 */
[--C-:B------:R-:W-:Y:S01]  /*a7a0*/  FFMA.FTZ R77, R77, R0, -R28.reuse ;  /* 0x000000004d4d7223 */ /* 0x100fe2000001081c */
[----:B------:R-:W-:Y:S01]  /*a7b0*/  FSEL R53, R56, -INF , P2 ;  /* 0xff80000038357808 */ /* 0x000fe20001000000 */
[----:B------:R-:W1:Y:S01]  /*a7c0*/  MUFU.EX2 R203, R203 ;  /* 0x000000cb00cb7308 */ /* 0x000e620000000800 */
[----:B------:R-:W-:Y:S01]  /*a7d0*/  FMNMX.FTZ R32, R73, R32, !PT ;  /* 0x0000002049207209 */ /* 0x000fe20007810000 */
[----:B------:R-:W-:Y:S01]  /*a7e0*/  FFMA.FTZ R171, R67, R0, -R28 ;  /* 0x0000000043ab7223 */ /* 0x000fe2000001081c */
[----:B------:R-:W-:-:S02]  /*a7f0*/  ISETP.GT.AND P2, PT, R34, 0x48, PT ;  /* 0x000000482200780c */ /* 0x000fc40003f44270 */
[----:B------:R-:W-:Y:S02]  /*a800*/  FSEL R57, R57, -INF , P3 ;  /* 0xff80000039397808 */ /* 0x000fe40001800000 */
[----:B------:R-:W-:Y:S01]  /*a810*/  FMNMX.FTZ R32, R53, R32, !PT ;  /* 0x0000002035207209 */ /* 0x000fe20007810000 */
[----:B------:R-:W2:Y:S01]  /*a820*/  MUFU.EX2 R153, R153 ;  /* 0x0000009900997308 */ /* 0x000ea20000000800 */
[----:B------:R-:W-:Y:S02]  /*a830*/  ISETP.GT.AND P3, PT, R34, 0x49, PT ;  /* 0x000000492200780c */ /* 0x000fe40003f64270 */
[----:B------:R-:W-:Y:S02]  /*a840*/  FSEL R31, R60, -INF , P2 ;  /* 0xff8000003c1f7808 */ /* 0x000fe40001000000 */
[----:B---3--:R-:W-:Y:S02]  /*a850*/  FMNMX.FTZ R36, R57, R32, !PT ;  /* 0x0000002039247209 */ /* 0x008fe40007810000 */
[----:B------:R-:W-:Y:S01]  /*a860*/  ISETP.GT.AND P2, PT, R34, 0x50, PT ;  /* 0x000000502200780c */ /* 0x000fe20003f44270 */
[----:B------:R-:W-:Y:S01]  /*a870*/  MUFU.EX2 R155, R155 ;  /* 0x0000009b009b7308 */ /* 0x000fe20000000800 */
[----:B------:R-:W-:-:S02]  /*a880*/  FSEL R61, R61, -INF , P3 ;  /* 0xff8000003d3d7808 */ /* 0x000fc40001800000 */
[----:B------:R-:W-:Y:S02]  /*a890*/  FMNMX.FTZ R36, R31, R36, !PT ;  /* 0x000000241f247209 */ /* 0x000fe40007810000 */
[----:B------:R-:W-:Y:S02]  /*a8a0*/  ISETP.GT.AND P3, PT, R34, 0x51, PT ;  /* 0x000000512200780c */ /* 0x000fe40003f64270 */
[----:B------:R-:W-:Y:S01]  /*a8b0*/  FSEL R39, R64, -INF , P2 ;  /* 0xff80000040277808 */ /* 0x000fe20001000000 */
[----:B------:R3:W-:Y:S01]  /*a8c0*/  MUFU.EX2 R32, R38 ;  /* 0x0000002600207308 */ /* 0x0007e20000000800 */
[----:B------:R-:W-:Y:S02]  /*a8d0*/  FMNMX.FTZ R36, R61, R36, !PT ;  /* 0x000000243d247209 */ /* 0x000fe40007810000 */
[----:B------:R-:W-:Y:S02]  /*a8e0*/  ISETP.GT.AND P2, PT, R34, 0x58, PT ;  /* 0x000000582200780c */ /* 0x000fe40003f44270 */
[----:B------:R-:W-:-:S02]  /*a8f0*/  FSEL R65, R65, -INF , P3 ;  /* 0xff80000041417808 */ /* 0x000fc40001800000 */
[----:B------:R-:W-:Y:S01]  /*a900*/  FMNMX.FTZ R36, R39, R36, !PT ;  /* 0x0000002427247209 */ /* 0x000fe20007810000 */
[----:B------:R-:W-:Y:S01]  /*a910*/  MUFU.EX2 R157, R157 ;  /* 0x0000009d009d7308 */ /* 0x000fe20000000800 */
[----:B------:R-:W-:Y:S01]  /*a920*/  ISETP.GT.AND P3, PT, R34, 0x59, PT ;  /* 0x000000592200780c */ /* 0x000fe20003f64270 */
[-CC-:B------:R-:W-:Y:S01]  /*a930*/  FFMA.FTZ R34, R43, R0.reuse, -R28.reuse ;  /* 0x000000002b227223 */ /* 0x180fe2000001081c */
[----:B------:R-:W-:Y:S01]  /*a940*/  FSEL R97, R68, -INF , P2 ;  /* 0xff80000044617808 */ /* 0x000fe20001000000 */
[----:B---3--:R-:W-:Y:S01]  /*a950*/  FFMA.FTZ R38, R51, R0, -R28 ;  /* 0x0000000033267223 */ /* 0x008fe2000001081c */
[----:B------:R-:W-:Y:S02]  /*a960*/  FMNMX.FTZ R36, R65, R36, !PT ;  /* 0x0000002441247209 */ /* 0x000fe40007810000 */
[----:B------:R-:W-:Y:S01]  /*a970*/  FSEL R69, R69, -INF , P3 ;  /* 0xff80000045457808 */ /* 0x000fe20001800000 */
[----:B------:R-:W-:Y:S01]  /*a980*/  MUFU.EX2 R34, R34 ;  /* 0x0000002200227308 */ /* 0x000fe20000000800 */
[----:B------:R-:W-:-:S04]  /*a990*/  FMNMX.FTZ R36, R97, R36, !PT ;  /* 0x0000002461247209 */ /* 0x000fc80007810000 */
[----:B------:R-:W-:Y:S01]  /*a9a0*/  FMNMX.FTZ R3, R69, R36, !PT ;  /* 0x0000002445037209 */ /* 0x000fe20007810000 */
[--C-:B------:R-:W-:Y:S02]  /*a9b0*/  FFMA.FTZ R36, R47, R0, -R28.reuse ;  /* 0x000000002f247223 */ /* 0x100fe4000001081c */
[----:B------:R-:W-:Y:S02]  /*a9c0*/  MUFU.EX2 R159, R159 ;  /* 0x0000009f009f7308 */ /* 0x000fe40000000800 */
[----:B------:R-:W3:Y:S06]  /*a9d0*/  SHFL.BFLY PT, R42, R3, 0x2, 0x1f ;  /* 0x0c401f00032a7f89 */ /* 0x000eec00000e0000 */
[----:B------:R-:W-:Y:S08]  /*a9e0*/  MUFU.EX2 R36, R36 ;  /* 0x0000002400247308 */ /* 0x000ff00000000800 */
[----:B------:R-:W-:Y:S08]  /*a9f0*/  MUFU.EX2 R161, R161 ;  /* 0x000000a100a17308 */ /* 0x000ff00000000800 */
[----:B------:R-:W-:Y:S01]  /*aa00*/  MUFU.EX2 R38, R38 ;  /* 0x0000002600267308 */ /* 0x000fe20000000800 */
[----:B---3--:R-:W-:Y:S01]  /*aa10*/  FMNMX.FTZ R27, R3, R42, !PT ;  /* 0x0000002a031b7209 */ /* 0x008fe20007810000 */
[-CC-:B------:R-:W-:Y:S01]  /*aa20*/  FFMA.FTZ R42, R59, R0.reuse, -R28.reuse ;  /* 0x000000003b2a7223 */ /* 0x180fe2000001081c */
[----:B------:R-:W-:-:S03]  /*aa30*/  FFMA.FTZ R28, R71, R0, -R28 ;  /* 0x00000000471c7223 */ /* 0x000fc6000001081c */
[----:B------:R-:W3:Y:S02]  /*aa40*/  SHFL.BFLY PT, R46, R27, 0x1, 0x1f ;  /* 0x0c201f001b2e7f89 */ /* 0x000ee400000e0000 */
[----:B------:R-:W-:Y:S08]  /*aa50*/  MUFU.EX2 R163, R163 ;  /* 0x000000a300a37308 */ /* 0x000ff00000000800 */
[----:B------:R-:W-:Y:S08]  /*aa60*/  MUFU.EX2 R40, R40 ;  /* 0x0000002800287308 */ /* 0x000ff00000000800 */
[----:B------:R-:W-:Y:S01]  /*aa70*/  MUFU.EX2 R165, R165 ;  /* 0x000000a500a57308 */ /* 0x000fe20000000800 */
[----:B---3--:R-:W-:-:S07]  /*aa80*/  FMNMX.FTZ R5, R27, R46, !PT ;  /* 0x0000002e1b057209 */ /* 0x008fce0007810000 */
        /* <DEDUP_REMOVED lines=8> */
[-C--:B------:R-:W-:Y:S01]  /*ab10*/  FFMA.FTZ R25, R29, R0.reuse, -R48 ;  /* 0x000000001d197223 */ /* 0x080fe20000010830 */
[----:B----4-:R-:W-:Y:S01]  /*ab20*/  FADD.FTZ R24, R201, R4 ;  /* 0x00000004c9187221 */ /* 0x010fe20000010000 */
[-CC-:B-----5:R-:W-:Y:S01]  /*ab30*/  FFMA.FTZ R152, R87, R0.reuse, -R48.reuse ;  /* 0x0000000057987223 */ /* 0x1a0fe20000010830 */
[----:B------:R-:W-:Y:S01]  /*ab40*/  MUFU.EX2 R200, R200 ;  /* 0x000000c800c87308 */ /* 0x000fe20000000800 */
[-C--:B------:R-:W-:Y:S01]  /*ab50*/  FFMA.FTZ R29, R33, R0.reuse, -R48 ;  /* 0x00000000211d7223 */ /* 0x080fe20000010830 */
[----:B-1----:R-:W-:Y:S01]  /*ab60*/  FADD.FTZ R3, R203, R24 ;  /* 0x00000018cb037221 */ /* 0x002fe20000010000 */
[-CC-:B------:R-:W-:Y:S01]  /*ab70*/  FFMA.FTZ R154, R91, R0.reuse, -R48.reuse ;  /* 0x000000005b9a7223 */ /* 0x180fe20000010830 */
[-CC-:B------:R-:W-:Y:S01]  /*ab80*/  FFMA.FTZ R33, R37, R0.reuse, -R48.reuse ;  /* 0x0000000025217223 */ /* 0x180fe20000010830 */
[-CC-:B------:R-:W-:Y:S01]  /*ab90*/  FFMA.FTZ R156, R95, R0.reuse, -R48.reuse ;  /* 0x000000005f9c7223 */ /* 0x180fe20000010830 */
[----:B------:R-:W-:Y:S01]  /*aba0*/  FADD.FTZ R24, R26, R3 ;  /* 0x000000031a187221 */ /* 0x000fe20000010000 */
[-CC-:B------:R-:W-:Y:S01]  /*abb0*/  FFMA.FTZ R37, R45, R0.reuse, -R48.reuse ;  /* 0x000000002d257223 */ /* 0x180fe20000010830 */
[----:B------:R-:W1:Y:S01]  /*abc0*/  MUFU.EX2 R27, R27 ;  /* 0x0000001b001b7308 */ /* 0x000e620000000800 */
[-C--:B------:R-:W-:Y:S01]  /*abd0*/  FFMA.FTZ R35, R41, R0.reuse, -R48 ;  /* 0x0000000029237223 */ /* 0x080fe20000010830 */
[----:B--2---:R-:W-:Y:S01]  /*abe0*/  FADD.FTZ R43, R153, R24 ;  /* 0x00000018992b7221 */ /* 0x004fe20000010000 */
[-CC-:B------:R-:W-:Y:S01]  /*abf0*/  FFMA.FTZ R158, R93, R0.reuse, -R48.reuse ;  /* 0x000000005d9e7223 */ /* 0x180fe20000010830 */
[-CC-:B------:R-:W-:Y:S01]  /*ac00*/  FFMA.FTZ R160, R89, R0.reuse, -R48.reuse ;  /* 0x0000000059a07223 */ /* 0x180fe20000010830 */
[-CC-:B------:R-:W-:Y:S01]  /*ac10*/  FFMA.FTZ R41, R49, R0.reuse, -R48.reuse ;  /* 0x0000000031297223 */ /* 0x180fe20000010830 */
[----:B------:R-:W-:Y:S01]  /*ac20*/  FADD.FTZ R50, R30, R43 ;  /* 0x0000002b1e327221 */ /* 0x000fe20000010000 */
[-CC-:B------:R-:W-:Y:S01]  /*ac30*/  FFMA.FTZ R162, R83, R0.reuse, -R48.reuse ;  /* 0x0000000053a27223 */ /* 0x180fe20000010830 */
[----:B------:R-:W2:Y:S01]  /*ac40*/  MUFU.EX2 R202, R202 ;  /* 0x000000ca00ca7308 */ /* 0x000ea20000000800 */
[-CC-:B------:R-:W-:Y:S01]  /*ac50*/  FFMA.FTZ R43, R73, R0.reuse, -R48.reuse ;  /* 0x00000000492b7223 */ /* 0x180fe20000010830 */
[-CC-:B------:R-:W-:Y:S01]  /*ac60*/  FFMA.FTZ R164, R53, R0.reuse, -R48.reuse ;  /* 0x0000000035a47223 */ /* 0x180fe20000010830 */
[-CC-:B------:R-:W-:Y:S01]  /*ac70*/  FFMA.FTZ R57, R57, R0.reuse, -R48.reuse ;  /* 0x0000000039397223 */ /* 0x180fe20000010830 */
[----:B------:R-:W-:Y:S01]  /*ac80*/  F2FP.BF16.F32.PACK_AB R201, R4, R201 ;  /* 0x000000c904c9723e */ /* 0x000fe200000010ff */
[-CC-:B------:R-:W-:Y:S01]  /*ac90*/  FFMA.FTZ R31, R31, R0.reuse, -R48.reuse ;  /* 0x000000001f1f7223 */ /* 0x180fe20000010830 */
[-CC-:B------:R-:W-:Y:S01]  /*aca0*/  FFMA.FTZ R61, R61, R0.reuse, -R48.reuse ;  /* 0x000000003d3d7223 */ /* 0x180fe20000010830 */
[-CC-:B------:R-:W-:Y:S01]  /*acb0*/  FFMA.FTZ R39, R39, R0.reuse, -R48.reuse ;  /* 0x0000000027277223 */ /* 0x180fe20000010830 */
[----:B------:R-:W3:Y:S01]  /*acc0*/  MUFU.EX2 R25, R25 ;  /* 0x0000001900197308 */ /* 0x000ee20000000800 */
[----:B-1----:R-:W-:Y:S01]  /*acd0*/  FADD.FTZ R3, R200, R27 ;  /* 0x0000001bc8037221 */ /* 0x002fe20000010000 */
[-CC-:B------:R-:W-:Y:S01]  /*ace0*/  FFMA.FTZ R65, R65, R0.reuse, -R48.reuse ;  /* 0x0000000041417223 */ /* 0x180fe20000010830 */
[-CC-:B------:R-:W-:Y:S01]  /*acf0*/  FFMA.FTZ R97, R97, R0.reuse, -R48.reuse ;  /* 0x0000000061617223 */ /* 0x180fe20000010830 */
[----:B------:R-:W-:Y:S01]  /*ad00*/  FFMA.FTZ R48, R69, R0, -R48 ;  /* 0x0000000045307223 */ /* 0x000fe20000010830 */
[----:B------:R-:W-:-:S02]  /*ad10*/  F2FP.BF16.F32.PACK_AB R203, R26, R203 ;  /* 0x000000cb1acb723e */ /* 0x000fc400000010ff */
[----:B------:R-:W-:Y:S01]  /*ad20*/  F2FP.BF16.F32.PACK_AB R153, R30, R153 ;  /* 0x000000991e99723e */ /* 0x000fe200000010ff */
[----:B------:R-:W1:Y:S01]  /*ad30*/  MUFU.EX2 R152, R152 ;  /* 0x0000009800987308 */ /* 0x000e620000000800 */
[----:B--2---:R-:W-:Y:S01]  /*ad40*/  FADD.FTZ R24, R202, R3 ;  /* 0x00000003ca187221 */ /* 0x004fe20000010000 */
[----:B------:R-:W-:Y:S01]  /*ad50*/  FADD.FTZ R3, R155, R50 ;  /* 0x000000329b037221 */ /* 0x000fe20000010000 */
[C---:B------:R-:W-:Y:S02]  /*ad60*/  F2FP.BF16.F32.PACK_AB R155, R32.reuse, R155 ;  /* 0x0000009b209b723e */ /* 0x040fe400000010ff */
[----:B------:R-:W-:Y:S01]  /*ad70*/  F2FP.BF16.F32.PACK_AB R200, R27, R200 ;  /* 0x000000c81bc8723e */ /* 0x000fe200000010ff */
[----:B------:R-:W-:Y:S01]  /*ad80*/  FADD.FTZ R50, R32, R3 ;  /* 0x0000000320327221 */ /* 0x000fe20000010000 */
[----:B------:R-:W-:Y:S01]  /*ad90*/  @!P1 VIADD R3, R20, 0x22840 ;  /* 0x0002284014039836 */ /* 0x000fe20000000000 */
[----:B------:R-:W2:Y:S01]  /*ada0*/  MUFU.EX2 R29, R29 ;  /* 0x0000001d001d7308 */ /* 0x000ea20000000800 */
[----:B---3--:R-:W-:Y:S01]  /*adb0*/  FADD.FTZ R45, R25, R24 ;  /* 0x00000018192d7221 */ /* 0x008fe20000010000 */
[----:B------:R-:W-:Y:S01]  /*adc0*/  FADD.FTZ R47, R157, R50 ;  /* 0x000000329d2f7221 */ /* 0x000fe20000010000 */
[----:B------:R-:W-:-:S02]  /*add0*/  F2FP.BF16.F32.PACK_AB R202, R25, R202 ;  /* 0x000000ca19ca723e */ /* 0x000fc400000010ff */
[----:B------:R-:W-:Y:S01]  /*ade0*/  @!P1 PRMT R3, RZ, 0x654, R3 ;  /* 0x00000654ff039816 */ /* 0x000fe20000000003 */
[C---:B------:R-:W-:Y:S01]  /*adf0*/  FADD.FTZ R50, R34.reuse, R47 ;  /* 0x0000002f22327221 */ /* 0x040fe20000010000 */
[----:B------:R-:W-:Y:S01]  /*ae00*/  F2FP.BF16.F32.PACK_AB R157, R34, R157 ;  /* 0x0000009d229d723e */ /* 0x000fe200000010ff */
[----:B------:R-:W3:Y:S01]  /*ae10*/  MUFU.EX2 R154, R154 ;  /* 0x0000009a009a7308 */ /* 0x000ee20000000800 */
[----:B-1----:R-:W-:Y:S01]  /*ae20*/  FADD.FTZ R24, R152, R45 ;  /* 0x0000002d98187221 */ /* 0x002fe20000010000 */
[----:B------:R-:W-:Y:S01]  /*ae30*/  FADD.FTZ R47, R159, R50 ;  /* 0x000000329f2f7221 */ /* 0x000fe20000010000 */
[----:B------:R1:W-:Y:S01]  /*ae40*/  @!P1 SYNCS.ARRIVE.TRANS64.RED.A1T0 RZ, [R3+URZ], RZ ;  /* 0x000000ff03ff99a7 */ /* 0x0003e2000810043f */
[C---:B------:R-:W-:Y:S02]  /*ae50*/  F2FP.BF16.F32.PACK_AB R159, R36.reuse, R159 ;  /* 0x0000009f249f723e */ /* 0x040fe400000010ff */
[----:B------:R-:W-:Y:S02]  /*ae60*/  FADD.FTZ R50, R36, R47 ;  /* 0x0000002f24327221 */ /* 0x000fe40000010000 */
[----:B------:R-:W4:Y:S01]  /*ae70*/  MUFU.EX2 R33, R33 ;  /* 0x0000002100217308 */ /* 0x000f220000000800 */
[C---:B--2---:R-:W-:Y:S01]  /*ae80*/  FADD.FTZ R45, R29.reuse, R24 ;  /* 0x000000181d2d7221 */ /* 0x044fe20000010000 */
[----:B------:R-:W-:-:S06]  /*ae90*/  F2FP.BF16.F32.PACK_AB R152, R29, R152 ;  /* 0x000000981d98723e */ /* 0x000fcc00000010ff */
[----:B------:R-:W2:Y:S01]  /*aea0*/  MUFU.EX2 R156, R156 ;  /* 0x0000009c009c7308 */ /* 0x000ea20000000800 */
[----:B---3--:R-:W-:-:S07]  /*aeb0*/  FADD.FTZ R24, R154, R45 ;  /* 0x0000002d9a187221 */ /* 0x008fce0000010000 */
[----:B------:R-:W1:Y:S01]  /*aec0*/  MUFU.EX2 R35, R35 ;  /* 0x0000002300237308 */ /* 0x000e620000000800 */
[C---:B----4-:R-:W-:Y:S01]  /*aed0*/  FADD.FTZ R45, R33.reuse, R24 ;  /* 0x00000018212d7221 */ /* 0x050fe20000010000 */
[----:B------:R-:W-:-:S06]  /*aee0*/  F2FP.BF16.F32.PACK_AB R154, R33, R154 ;  /* 0x0000009a219a723e */ /* 0x000fcc00000010ff */
[----:B------:R-:W3:Y:S01]  /*aef0*/  MUFU.EX2 R158, R158 ;  /* 0x0000009e009e7308 */ /* 0x000ee20000000800 */
[----:B--2---:R-:W-:Y:S01]  /*af00*/  FADD.FTZ R24, R156, R45 ;  /* 0x0000002d9c187221 */ /* 0x004fe20000010000 */
[----:B------:R-:W-:Y:S01]  /*af10*/  FADD.FTZ R45, R161, R50 ;  /* 0x00000032a12d7221 */ /* 0x000fe20000010000 */
[----:B------:R-:W-:-:S03]  /*af20*/  F2FP.BF16.F32.PACK_AB R161, R38, R161 ;  /* 0x000000a126a1723e */ /* 0x000fc600000010ff */
[----:B------:R-:W-:Y:S02]  /*af30*/  FADD.FTZ R50, R38, R45 ;  /* 0x0000002d26327221 */ /* 0x000fe40000010000 */
[----:B------:R-:W2:Y:S01]  /*af40*/  MUFU.EX2 R37, R37 ;  /* 0x0000002500257308 */ /* 0x000ea20000000800 */
[----:B-1----:R-:W-:Y:S01]  /*af50*/  FADD.FTZ R3, R35, R24 ;  /* 0x0000001823037221 */ /* 0x002fe20000010000 */
[----:B------:R-:W-:Y:S01]  /*af60*/  FADD.FTZ R45, R163, R50 ;  /* 0x00000032a32d7221 */ /* 0x000fe20000010000 */
[----:B------:R-:W-:Y:S02]  /*af70*/  F2FP.BF16.F32.PACK_AB R163, R40, R163 ;  /* 0x000000a328a3723e */ /* 0x000fe400000010ff */
[----:B------:R-:W-:-:S03]  /*af80*/  F2FP.BF16.F32.PACK_AB R156, R35, R156 ;  /* 0x0000009c239c723e */ /* 0x000fc600000010ff */
[----:B------:R-:W1:Y:S01]  /*af90*/  MUFU.EX2 R160, R160 ;  /* 0x000000a000a07308 */ /* 0x000e620000000800 */
[----:B---3--:R-:W-:-:S07]  /*afa0*/  FADD.FTZ R24, R158, R3 ;  /* 0x000000039e187221 */ /* 0x008fce0000010000 */
[----:B------:R-:W3:Y:S01]  /*afb0*/  MUFU.EX2 R41, R41 ;  /* 0x0000002900297308 */ /* 0x000ee20000000800 */
[C---:B--2---:R-:W-:Y:S01]  /*afc0*/  FADD.FTZ R3, R37.reuse, R24 ;  /* 0x0000001825037221 */ /* 0x044fe20000010000 */
[----:B------:R-:W-:Y:S01]  /*afd0*/  FADD.FTZ R24, R40, R45 ;  /* 0x0000002d28187221 */ /* 0x000fe20000010000 */
[----:B------:R-:W-:-:S03]  /*afe0*/  F2FP.BF16.F32.PACK_AB R158, R37, R158 ;  /* 0x0000009e259e723e */ /* 0x000fc600000010ff */
[----:B------:R-:W-:Y:S01]  /*aff0*/  FADD.FTZ R45, R165, R24 ;  /* 0x00000018a52d7221 */ /* 0x000fe20000010000 */
[----:B------:R-:W-:Y:S01]  /*b000*/  F2FP.BF16.F32.PACK_AB R165, R42, R165 ;  /* 0x000000a52aa5723e */ /* 0x000fe200000010ff */
[----:B------:R-:W2:Y:S01]  /*b010*/  MUFU.EX2 R162, R162 ;  /* 0x000000a200a27308 */ /* 0x000ea20000000800 */
[----:B-1----:R-:W-:Y:S01]  /*b020*/  FADD.FTZ R4, R160, R3 ;  /* 0x00000003a0047221 */ /* 0x002fe20000010000 */
[----:B------:R-:W-:-:S04]  /*b030*/  FADD.FTZ R24, R42, R45 ;  /* 0x0000002d2a187221 */ /* 0x000fc80000010000 */
[----:B------:R-:W-:Y:S02]  /*b040*/  FADD.FTZ R45, R167, R24 ;  /* 0x00000018a72d7221 */ /* 0x000fe40000010000 */
        /* <DEDUP_REMOVED lines=41> */
.L_x_4960:
[----:B------:R0:W1:Y:S01]  /*b2e0*/  SYNCS.PHASECHK.TRANS64.TRYWAIT P2, [R20+URZ+0x22850], R21 ;  /* 0x02285015140075a7 */ /* 0x000062000804017f */
[----:B------:R-:W-:Y:S05]  /*b2f0*/  @!P0 BRA `(.L_x_4961) ;  /* 0x0000000000048947 */ /* 0x000fea0003800000 */
[----:B------:R-:W-:Y:S01]  /*b300*/  BPT.TRAP 0x1 ;  /* 0x000000040000795c */ /* 0x000fe20000300000 */
.L_x_4961:
[----:B------:R-:W-:Y:S04]  /*b310*/  BSSY B0, `(.L_x_4962) ;  /* 0x0000004000007945 */ /* 0x000fe80003800000 */
[----:B-1----:R-:W-:Y:S05]  /*b320*/  @P2 BRA `(.L_x_4963) ;  /* 0x0000000000082947 */ /* 0x002fea0003800000 */
[----:B------:R-:W1:Y:S02]  /*b330*/  SYNCS.PHASECHK.TRANS64.TRYWAIT P2, [R20+URZ+0x22850], R21 ;  /* 0x02285015140075a7 */ /* 0x000e64000804017f */
[----:B-1----:R-:W-:Y:S05]  /*b340*/  @!P2 BRA `(.L_x_4964) ;  /* 0x0000013400f8a947 */ /* 0x002fea0003800000 */
.L_x_4963:
[----:B------:R-:W-:Y:S05]  /*b350*/  BSYNC B0 ;  /* 0x0000000000007941 */ /* 0x000fea0003800000 */
.L_x_4962:
[----:B------:R-:W-:Y:S05]  /*b360*/  WARPSYNC.ALL ;  /* 0x0000000000007948 */ /* 0x000fea0003800000 */
[----:B------:R-:W2:Y:S01]  /*b370*/  LDC R24, c[0x0][0x448] ;  /* 0x00011200ff187b82 */ /* 0x000ea20000000800 */
[----:B------:R-:W-:Y:S01]  /*b380*/  R2UR UR4, R19 ;  /* 0x00000000130472ca */ /* 0x000fe200000e0000 */
[----:B01----:R-:W-:Y:S01]  /*b390*/  IMAD.MOV.U32 R21, RZ, RZ, 0xc00 ;  /* 0x00000c00ff157424 */ /* 0x003fe200078e00ff */
[----:B------:R-:W-:Y:S01]  /*b3a0*/  ULDC UR46, c[0x0][0x988] ;  /* 0x00026200002e7ab9 */ /* 0x000fe20000000800 */
[----:B------:R-:W-:Y:S01]  /*b3b0*/  IMAD.MOV.U32 R29, RZ, RZ, 0x40000040 ;  /* 0x40000040ff1d7424 */ /* 0x000fe200078e00ff */
[----:B------:R-:W-:Y:S01]  /*b3c0*/  ULDC UR47, c[0x0][0x988] ;  /* 0x00026200002f7ab9 */ /* 0x000fe20000000800 */
[----:B------:R-:W-:-:S02]  /*b3d0*/  IMAD.MOV.U32 R27, RZ, RZ, 0x40000040 ;  /* 0x40000040ff1b7424 */ /* 0x000fc400078e00ff */
[----:B------:R-:W-:Y:S01]  /*b3e0*/  IMAD.MOV.U32 R31, RZ, RZ, 0x40000040 ;  /* 0x40000040ff1f7424 */ /* 0x000fe200078e00ff */
[----:B------:R-:W-:Y:S01]  /*b3f0*/  R2UR UR11, R29 ;  /* 0x000000001d0b72ca */ /* 0x000fe200000e0000 */
[----:B------:R-:W-:Y:S01]  /*b400*/  @!P1 VIADD R20, R20, 0x22860 ;  /* 0x0002286014149836 */ /* 0x000fe20000000000 */
[----:B------:R-:W-:Y:S02]  /*b410*/  R2UR UR15, R27 ;  /* 0x000000001b0f72ca */ /* 0x000fe400000e0000 */
        /* <DEDUP_REMOVED lines=10> */
[----:B------:R-:W-:Y:S02]  /*b4c0*/  IMAD.MOV.U32 R21, RZ, RZ, R210 ;  /* 0x000000ffff157224 */ /* 0x000fe400078e00d2 */
[C---:B------:R-:W-:Y:S01]  /*b4d0*/  VIADD R28, R24.reuse, 0x80 ;  /* 0x00000080181c7836 */ /* 0x040fe20000000000 */
[----:B------:R-:W1:Y:S01]  /*b4e0*/  @P2 LDC R25, c[0x0][0x44c] ;  /* 0x00011300ff192b82 */ /* 0x000e620000000800 */
[C---:B------:R-:W-:Y:S01]  /*b4f0*/  R2UR UR6, R24.reuse ;  /* 0x00000000180672ca */ /* 0x040fe200000e0000 */
[----:B------:R-:W-:Y:S02]  /*b500*/  VIADD R30, R24, 0x200 ;  /* 0x00000200181e7836 */ /* 0x000fe40000000000 */
[----:B------:R-:W-:Y:S01]  /*b510*/  R2UR UR10, R28 ;  /* 0x000000001c0a72ca */ /* 0x000fe200000e0000 */
[----:B------:R-:W-:-:S02]  /*b520*/  VIADD R28, R24, 0x180 ;  /* 0x00000180181c7836 */ /* 0x000fc40000000000 */
[----:B------:R-:W-:Y:S01]  /*b530*/  R2UR UR22, R30 ;  /* 0x000000001e1672ca */ /* 0x000fe200000e0000 */
[----:B------:R-:W2:Y:S02]  /*b540*/  @P2 LDC R26, c[0x0][0x450] ;  /* 0x00011400ff1a2b82 */ /* 0x000ea40000000800 */
[----:B------:R-:W-:Y:S01]  /*b550*/  R2UR UR18, R28 ;  /* 0x000000001c1272ca */ /* 0x000fe200000e0000 */
[----:B-1----:R-:W-:-:S05]  /*b560*/  @P2 IMAD.HI.U32 R25, R210, R25, RZ ;  /* 0x00000019d2192227 */ /* 0x002fca00078e00ff */
[----:B--2---:R-:W-:Y:S01]  /*b570*/  @P2 SHF.R.U32.HI R21, RZ, R26, R25 ;  /* 0x0000001aff152219 */ /* 0x004fe20000011619 */
[----:B------:R-:W-:Y:S02]  /*b580*/  IMAD.MOV.U32 R25, RZ, RZ, 0x40000040 ;  /* 0x40000040ff197424 */ /* 0x000fe400078e00ff */
[C---:B------:R-:W-:Y:S01]  /*b590*/  VIADD R26, R24.reuse, 0x100 ;  /* 0x00000100181a7836 */ /* 0x040fe20000000000 */
[----:B------:R-:W-:Y:S01]  /*b5a0*/  IADD3 R21, R21, R213, -R211 ;  /* 0x000000d515157210 */ /* 0x000fe20007ffe8d3 */
[----:B------:R-:W-:Y:S01]  /*b5b0*/  VIADD R24, R24, 0x280 ;  /* 0x0000028018187836 */ /* 0x000fe20000000000 */
[----:B------:R-:W-:Y:S02]  /*b5c0*/  R2UR UR7, R25 ;  /* 0x00000000190772ca */ /* 0x000fe400000e0000 */
[----:B------:R-:W-:Y:S01]  /*b5d0*/  R2UR UR14, R26 ;  /* 0x000000001a0e72ca */ /* 0x000fe200000e0000 */
[----:B------:R-:W-:Y:S01]  /*b5e0*/  IMAD.HI R21, R21, 0x2aaaaaab, RZ ;  /* 0x2aaaaaab15157827 */ /* 0x000fe200078e02ff */
[----:B------:R-:W-:-:S02]  /*b5f0*/  R2UR UR26, R24 ;  /* 0x00000000181a72ca */ /* 0x000fc400000e0000 */
[----:B------:R-:W-:Y:S02]  /*b600*/  R2UR UR27, R25 ;  /* 0x00000000191b72ca */ /* 0x000fe400000e0000 */
[----:B0-----:R-:W-:-:S06]  /*b610*/  WARPGROUP.ARRIVE ;  /* 0x00000000000079c5 */ /* 0x001fcc0000000000 */
        /* <DEDUP_REMOVED lines=23> */
[----:B0-----:R-:W-:-:S04]  /*b790*/  SHF.R.U32.HI R20, RZ, 0x1f, R21 ;  /* 0x0000001fff147819 */ /* 0x001fc80000011615 */
[----:B------:R-:W-:Y:S01]  /*b7a0*/  LEA.HI.SX32 R20, R21, R20, 0x1c ;  /* 0x0000001415147211 */ /* 0x000fe200078fe2ff */
[----:B------:R-:W-:-:S03]  /*b7b0*/  VIADD R21, R172, 0xfffffffe ;  /* 0xfffffffeac157836 */ /* 0x000fc60000000000 */
[----:B------:R-:W-:-:S04]  /*b7c0*/  VIMNMX R20, R215, R20, !PT ;  /* 0x00000014d7147248 */ /* 0x000fc80007fe0100 */
[----:B------:R-:W-:-:S13]  /*b7d0*/  ISETP.GE.AND P2, PT, R21, R20, PT ;  /* 0x000000141500720c */ /* 0x000fda0003f46270 */
[----:B------:R-:W-:Y:S05]  /*b7e0*/  @!P2 BRA `(.L_x_4965) ;  /* 0x0000002400c8a947 */ /* 0x000fea0003800000 */
[----:B------:R-:W-:Y:S02]  /*b7f0*/  IMAD.MOV.U32 R202, RZ, RZ, R8 ;  /* 0x000000ffffca7224 */ /* 0x000fe400078e0008 */
[----:B------:R-:W-:-:S07]  /*b800*/  IMAD.MOV.U32 R203, RZ, RZ, R5 ;  /* 0x000000ffffcb7224 */ /* 0x000fce00078e0005 */
.L_x_4975:
[----:B------:R-:W-:Y:S01]  /*b810*/  VIADD R22, R22, 0x1 ;  /* 0x0000000116167836 */ /* 0x000fe20000000000 */
[----:B------:R-:W-:Y:S05]  /*b820*/  YIELD ;  /* 0x0000000000007946 */ /* 0x000fea0003800000 */
[----:B------:R-:W-:-:S04]  /*b830*/  ISETP.NE.AND P2, PT, R22, 0x2, PT ;  /* 0x000000021600780c */ /* 0x000fc80003f45270 */
[----:B------:R-:W-:Y:S02]  /*b840*/  SEL R0, RZ, 0x1, P2 ;  /* 0x00000001ff007807 */ /* 0x000fe40001000000 */
[----:B------:R-:W-:Y:S02]  /*b850*/  SEL R22, R22, RZ, P2 ;  /* 0x000000ff16167207 */ /* 0x000fe40001000000 */
[----:B------:R-:W-:Y:S01]  /*b860*/  LOP3.LUT R206, R206, R0, RZ, 0x3c, !PT ;  /* 0x00000000cece7212 */ /* 0x000fe200078e3cff */
[----:B0-----:R-:W-:Y:S06]  /*b870*/  @!P0 BRA `(.L_x_4966) ;  /* 0x0000000000048947 */ /* 0x001fec0003800000 */
[----:B------:R-:W-:Y:S01]  /*b880*/  BPT.TRAP 0x1 ;  /* 0x000000040000795c */ /* 0x000fe20000300000 */
.L_x_4966:
[----:B------:R-:W-:Y:S01]  /*b890*/  IMAD R200, R22, 0x8, R19 ;  /* 0x0000000816c87824 */ /* 0x000fe200078e0213 */
[----:B------:R-:W-:-:S04]  /*b8a0*/  SHF.L.U32 R201, R206, 0x1f, RZ ;  /* 0x0000001fcec97819 */ /* 0x000fc800000006ff */
[----:B------:R0:W1:Y:S01]  /*b8b0*/  SYNCS.PHASECHK.TRANS64.TRYWAIT P2, [R200+URZ+0x22830], R201 ;  /* 0x022830c9c80075a7 */ /* 0x000062000804017f */
[----:B------:R-:W-:Y:S05]  /*b8c0*/  @!P0 BRA `(.L_x_4967) ;  /* 0x0000000000048947 */ /* 0x000fea0003800000 */
[----:B------:R-:W-:Y:S01]  /*b8d0*/  BPT.TRAP 0x1 ;  /* 0x000000040000795c */ /* 0x000fe20000300000 */
.L_x_4967:
[----:B------:R-:W2:Y:S01]  /*b8e0*/  LDC R0, c[0x0][0x448] ;  /* 0x00011200ff007b82 */ /* 0x000ea20000000800 */
[----:B------:R-:W-:Y:S01]  /*b8f0*/  IMAD.IADD R8, R218, 0x1, R210 ;  /* 0x00000001da087824 */ /* 0x000fe200078e02d2 */
[----:B--2---:R-:W-:-:S13]  /*b900*/  ISETP.NE.AND P3, PT, R0, 0x1, PT ;  /* 0x000000010000780c */ /* 0x004fda0003f65270 */
[----:B------:R-:W2:Y:S08]  /*b910*/  @P3 LDC R5, c[0x0][0x44c] ;  /* 0x00011300ff053b82 */ /* 0x000eb00000000800 */
[----:B------:R-:W3:Y:S01]  /*b920*/  @P3 LDC R0, c[0x0][0x450] ;  /* 0x00011400ff003b82 */ /* 0x000ee20000000800 */
[----:B--2---:R-:W-:-:S05]  /*b930*/  @P3 IMAD.HI.U32 R5, R8, R5, RZ ;  /* 0x0000000508053227 */ /* 0x004fca00078e00ff */
[----:B---3--:R-:W-:Y:S01]  /*b940*/  @P3 SHF.R.U32.HI R8, RZ, R0, R5 ;  /* 0x00000000ff083219 */ /* 0x008fe20000011605 */
[----:B-1----:R-:W-:Y:S06]  /*b950*/  @P2 BRA `(.L_x_4968) ;  /* 0x0000000000082947 */ /* 0x002fec0003800000 */
[----:B------:R-:W1:Y:S02]  /*b960*/  SYNCS.PHASECHK.TRANS64.TRYWAIT P2, [R200+URZ+0x22830], R201 ;  /* 0x022830c9c80075a7 */ /* 0x000e64000804017f */
[----:B-1----:R-:W-:Y:S05]  /*b970*/  @!P2 BRA `(.L_x_4969) ;  /* 0x000001300080a947 */ /* 0x002fea0003800000 */
.L_x_4968:
[----:B------:R-:W-:Y:S01]  /*b980*/  IMAD R156, R22, 0x300, R9 ;  /* 0x00000300169c7824 */ /* 0x000fe200078e0209 */
[----:B------:R-:W-:Y:S05]  /*b990*/  WARPSYNC.ALL ;  /* 0x0000000000007948 */ /* 0x000fea0003800000 */
[----:B------:R-:W-:Y:S01]  /*b9a0*/  IMAD.MOV.U32 R157, RZ, RZ, 0x40000040 ;  /* 0x40000040ff9d7424 */ /* 0x000fe200078e00ff */
[C---:B------:R-:W-:Y:S01]  /*b9b0*/  R2UR UR6, R156.reuse ;  /* 0x000000009c0672ca */ /* 0x040fe200000e0000 */
[----:B------:R-:W-:Y:S01]  /*b9c0*/  VIADD R154, R156, 0x2 ;  /* 0x000000029c9a7836 */ /* 0x000fe20000000000 */
[----:B------:R-:W-:Y:S01]  /*b9d0*/  R2UR UR4, R6 ;  /* 0x00000000060472ca */ /* 0x000fe200000e0000 */
[C---:B------:R-:W-:Y:S01]  /*b9e0*/  VIADD R152, R156.reuse, 0x4 ;  /* 0x000000049c987836 */ /* 0x040fe20000000000 */
[----:B------:R-:W-:Y:S01]  /*b9f0*/  R2UR UR7, R157 ;  /* 0x000000009d0772ca */ /* 0x000fe200000e0000 */
[----:B------:R-:W-:Y:S01]  /*ba00*/  VIADD R156, R156, 0x6 ;  /* 0x000000069c9c7836 */ /* 0x000fe20000000000 */
[----:B------:R-:W-:Y:S01]  /*ba10*/  R2UR UR5, R7 ;  /* 0x00000000070572ca */ /* 0x000fe200000e0000 */
[----:B------:R-:W-:Y:S01]  /*ba20*/  IMAD.MOV.U32 R155, RZ, RZ, 0x40000040 ;  /* 0x40000040ff9b7424 */ /* 0x000fe200078e00ff */
[----:B------:R-:W-:Y:S01]  /*ba30*/  R2UR UR10, R154 ;  /* 0x000000009a0a72ca */ /* 0x000fe200000e0000 */
[----:B------:R-:W-:Y:S01]  /*ba40*/  IMAD.MOV.U32 R153, RZ, RZ, 0x40000040 ;  /* 0x40000040ff997424 */ /* 0x000fe200078e00ff */
[----:B------:R-:W-:Y:S01]  /*ba50*/  R2UR UR14, R152 ;  /* 0x00000000980e72ca */ /* 0x000fe200000e0000 */
[----:B------:R-:W2:Y:S01]  /*ba60*/  SHFL.IDX PT, R0, R8, RZ, 0x1c1f ;  /* 0x001c1fff08007589 */ /* 0x000ea200000e0000 */
[----:B------:R-:W-:Y:S01]  /*ba70*/  R2UR UR11, R155 ;  /* 0x000000009b0b72ca */ /* 0x000fe200000e0000 */
[----:B------:R-:W-:Y:S01]  /*ba80*/  IMAD R5, R21, -0x60, RZ ;  /* 0xffffffa015057824 */ /* 0x000fe200078e02ff */
[----:B------:R-:W-:Y:S01]  /*ba90*/  R2UR UR15, R153 ;  /* 0x00000000990f72ca */ /* 0x000fe200000e0000 */
[----:B------:R-:W3:Y:S01]  /*baa0*/  SHFL.IDX PT, R8, R8, 0x1, 0x1c1f ;  /* 0x003c1f0008087f89 */ /* 0x000ee200000e0000 */
[----:B------:R-:W-:-:S02]  /*bab0*/  R2UR UR18, R156 ;  /* 0x000000009c1272ca */ /* 0x000fc400000e0000 */
[----:B------:R-:W-:Y:S02]  /*bac0*/  R2UR UR19, R157 ;  /* 0x000000009d1372ca */ /* 0x000fe400000e0000 */
[----:B------:R-:W-:Y:S01]  /*bad0*/  WARPGROUP.ARRIVE ;  /* 0x00000000000079c5 */ /* 0x000fe20000000000 */
[----:B------:R-:W-:Y:S02]  /*bae0*/  R2UR UR8, R14 ;  /* 0x000000000e0872ca */ /* 0x000fe400000e0000 */
[----:B------:R-:W-:Y:S02]  /*baf0*/  R2UR UR9, R15 ;  /* 0x000000000f0972ca */ /* 0x000fe400000e0000 */
[----:B------:R-:W-:Y:S01]  /*bb00*/  R2UR UR12, R12 ;  /* 0x000000000c0c72ca */ /* 0x000fe200000e0000 */
[----:B------:R-:W-:Y:S01]  /*bb10*/  HGMMA.64x96x16.F32.BF16 R152, gdesc[UR4], RZ, !UPT, gsb0 ;  /* 0x01600000049879f0 */ /* 0x000fe2000c0018ff */
[----:B------:R-:W-:Y:S02]  /*bb20*/  R2UR UR13, R13 ;  /* 0x000000000d0d72ca */ /* 0x000fe400000e0000 */
[----:B------:R-:W-:-:S02]  /*bb30*/  R2UR UR16, R10 ;  /* 0x000000000a1072ca */ /* 0x000fc400000e0000 */
[----:B------:R-:W-:Y:S02]  /*bb40*/  R2UR UR17, R11 ;  /* 0x000000000b1172ca */ /* 0x000fe400000e0000 */
[----:B------:R-:W-:Y:S02]  /*bb50*/  IADD3 R5, -R214, 0x1, R5 ;  /* 0x00000001d6057810 */ /* 0x000fe40007ffe105 */
[----:B------:R-:W-:Y:S02]  /*bb60*/  LOP3.LUT R18, R18, 0xffbfffff, RZ, 0xc0, !PT ;  /* 0xffbfffff12127812 */ /* 0x000fe400078ec0ff */
[----:B------:R-:W-:Y:S02]  /*bb70*/  IADD3 R5, -R211, R5, R213 ;  /* 0x00000005d3057210 */ /* 0x000fe40007ffe1d5 */
[----:B------:R-:W-:-:S03]  /*bb80*/  @P1 LOP3.LUT R18, R18, 0x400000, RZ, 0xfc, !PT ;  /* 0x0040000012121812 */ /* 0x000fc600078efcff */
[C---:B--2---:R-:W-:Y:S01]  /*bb90*/  IMAD.IADD R0, R5.reuse, 0x1, R0 ;  /* 0x0000000105007824 */ /* 0x044fe200078e0200 */
[----:B------:R-:W-:Y:S01]  /*bba0*/  LOP3.LUT R18, R18, 0xffdfffff, RZ, 0xc0, !PT ;  /* 0xffdfffff12127812 */ /* 0x000fe200078ec0ff */
[----:B---3--:R-:W-:-:S03]  /*bbb0*/  IMAD.IADD R8, R5, 0x1, R8 ;  /* 0x0000000105087824 */ /* 0x008fc600078e0208 */
[----:B------:R-:W-:Y:S02]  /*bbc0*/  ISETP.GT.AND P1, PT, R0, 0x41, PT ;  /* 0x000000410000780c */ /* 0x000fe40003f24270 */
[----:B------:R-:W-:Y:S02]  /*bbd0*/  @P0 LOP3.LUT R18, R18, 0x200000, RZ, 0xfc, !PT ;  /* 0x0020000012120812 */ /* 0x000fe400078efcff */
[----:B------:R-:W-:Y:S02]  /*bbe0*/  ISETP.GT.AND P0, PT, R0, 0x48, PT ;  /* 0x000000480000780c */ /* 0x000fe40003f04270 */
[----:B------:R-:W-:Y:S02]  /*bbf0*/  LOP3.LUT R18, R18, 0xff7fffff, RZ, 0xc0, !PT ;  /* 0xff7fffff12127812 */ /* 0x000fe400078ec0ff */
[C---:B------:R-:W-:Y:S02]  /*bc00*/  ISETP.GT.AND P2, PT, R0.reuse, 0x49, PT ;  /* 0x000000490000780c */ /* 0x040fe40003f44270 */
[----:B------:R-:W-:-:S02]  /*bc10*/  ISETP.GT.AND P3, PT, R0, 0x50, PT ;  /* 0x000000500000780c */ /* 0x000fc40003f64270 */
[----:B------:R-:W-:Y:S02]  /*bc20*/  ISETP.GT.AND P4, PT, R0, 0x51, PT ;  /* 0x000000510000780c */ /* 0x000fe40003f84270 */
[----:B------:R-:W-:Y:S02]  /*bc30*/  @P1 LOP3.LUT R18, R18, 0x800000, RZ, 0xfc, !PT ;  /* 0x0080000012121812 */ /* 0x000fe400078efcff */
[----:B------:R-:W-:Y:S02]  /*bc40*/  ISETP.GT.AND P1, PT, R0, RZ, PT ;  /* 0x000000ff0000720c */ /* 0x000fe40003f24270 */
[----:B------:R-:W-:Y:S02]  /*bc50*/  LOP3.LUT R18, R18, 0xfeffffff, RZ, 0xc0, !PT ;  /* 0xfeffffff12127812 */ /* 0x000fe400078ec0ff */
[----:B------:R-:W-:Y:S02]  /*bc60*/  ISETP.GT.AND P5, PT, R0, 0x58, PT ;  /* 0x000000580000780c */ /* 0x000fe40003fa4270 */
[----:B------:R-:W-:-:S02]  /*bc70*/  @P0 LOP3.LUT R18, R18, 0x1000000, RZ, 0xfc, !PT ;  /* 0x0100000012120812 */ /* 0x000fc400078efcff */
[----:B------:R-:W-:Y:S02]  /*bc80*/  ISETP.GT.AND P0, PT, R0, 0x9, PT ;  /* 0x000000090000780c */ /* 0x000fe40003f04270 */
[----:B------:R-:W-:Y:S02]  /*bc90*/  LOP3.LUT R18, R18, 0xfdffffff, RZ, 0xc0, !PT ;  /* 0xfdffffff12127812 */ /* 0x000fe400078ec0ff */
[----:B------:R-:W-:Y:S02]  /*bca0*/  ISETP.GT.AND P6, PT, R0, 0x59, PT ;  /* 0x000000590000780c */ /* 0x000fe40003fc4270 */
        /* <DEDUP_REMOVED lines=60> */
[----:B------:R-:W-:-:S02]  /*c070*/  LOP3.LUT P3, RZ, R18, 0x4000000, RZ, 0xc0, !PT ;  /* 0x0400000012ff7812 */ /* 0x000fc4000786c0ff */
        /* <DEDUP_REMOVED lines=11> */
[----:B------:R-:W-:-:S02]  /*c130*/  ISETP.GT.AND P4, PT, R8, 0x1, PT ;  /* 0x000000010800780c */ /* 0x000fc40003f84270 */
[----:B------:R-:W-:Y:S02]  /*c140*/  FMNMX.FTZ R0, R184, R0, !PT ;  /* 0x00000000b8007209 */ /* 0x000fe40007810000 */
[----:B------:R-:W-:Y:S02]  /*c150*/  ISETP.GT.AND P3, PT, R8, 0x8, PT ;  /* 0x000000080800780c */ /* 0x000fe40003f64270 */
[----:B------:R-:W-:Y:S02]  /*c160*/  FMNMX.FTZ R0, R185, R0, !PT ;  /* 0x00000000b9007209 */ /* 0x000fe40007810000 */
[----:B------:R-:W-:Y:S02]  /*c170*/  FSEL R155, R155, -INF , P4 ;  /* 0xff8000009b9b7808 */ /* 0x000fe40002000000 */
[----:B------:R-:W-:Y:S02]  /*c180*/  FMNMX.FTZ R0, R188, R0, !PT ;  /* 0x00000000bc007209 */ /* 0x000fe40007810000 */
[----:B------:R-:W-:-:S02]  /*c190*/  FSEL R158, R158, -INF , P3 ;  /* 0xff8000009e9e7808 */ /* 0x000fc40001800000 */
[----:B------:R-:W-:Y:S02]  /*c1a0*/  FMNMX.FTZ R0, R189, R0, !PT ;  /* 0x00000000bd007209 */ /* 0x000fe40007810000 */
[----:B------:R-:W-:Y:S02]  /*c1b0*/  ISETP.GT.AND P4, PT, R8, 0x10, PT ;  /* 0x000000100800780c */ /* 0x000fe40003f84270 */
[----:B------:R-:W-:Y:S02]  /*c1c0*/  FMNMX.FTZ R0, R192, R0, !PT ;  /* 0x00000000c0007209 */ /* 0x000fe40007810000 */
[----:B------:R-:W-:Y:S02]  /*c1d0*/  ISETP.GT.AND P3, PT, R8, 0x11, PT ;  /* 0x000000110800780c */ /* 0x000fe40003f64270 */
[----:B------:R-:W-:Y:S02]  /*c1e0*/  FMNMX.FTZ R0, R193, R0, !PT ;  /* 0x00000000c1007209 */ /* 0x000fe40007810000 */
[----:B------:R-:W-:-:S02]  /*c1f0*/  FSEL R162, R162, -INF , P4 ;  /* 0xff800000a2a27808 */ /* 0x000fc40002000000 */
[----:B------:R-:W-:Y:S02]  /*c200*/  FMNMX.FTZ R0, R196, R0, !PT ;  /* 0x00000000c4007209 */ /* 0x000fe40007810000 */
[----:B------:R-:W-:Y:S02]  /*c210*/  FSEL R163, R163, -INF , P3 ;  /* 0xff800000a3a37808 */ /* 0x000fe40001800000 */
[----:B------:R-:W-:Y:S02]  /*c220*/  FMNMX.FTZ R0, R197, R0, !PT ;  /* 0x00000000c5007209 */ /* 0x000fe40007810000 */
[C---:B------:R-:W-:Y:S02]  /*c230*/  ISETP.GT.AND P4, PT, R8.reuse, 0x19, PT ;  /* 0x000000190800780c */ /* 0x040fe40003f84270 */
[----:B------:R-:W-:Y:S01]  /*c240*/  ISETP.GT.AND P3, PT, R8, 0x20, PT ;  /* 0x000000200800780c */ /* 0x000fe20003f64270 */
[----:B------:R-:W2:Y:S01]  /*c250*/  SHFL.BFLY PT, R5, R0, 0x2, 0x1f ;  /* 0x0c401f0000057f89 */ /* 0x000ea200000e0000 */
[----:B------:R-:W-:-:S02]  /*c260*/  FSEL R167, R167, -INF , P4 ;  /* 0xff800000a7a77808 */ /* 0x000fc40002000000 */
[----:B------:R-:W-:Y:S02]  /*c270*/  FSEL R170, R170, -INF , P3 ;  /* 0xff800000aaaa7808 */ /* 0x000fe40001800000 */
[C---:B------:R-:W-:Y:S02]  /*c280*/  ISETP.GT.AND P4, PT, R8.reuse, 0x28, PT ;  /* 0x000000280800780c */ /* 0x040fe40003f84270 */
[----:B------:R-:W-:Y:S02]  /*c290*/  ISETP.GT.AND P3, PT, R8, 0x29, PT ;  /* 0x000000290800780c */ /* 0x000fe40003f64270 */
[----:B------:R-:W-:Y:S02]  /*c2a0*/  FSEL R174, R174, -INF , P4 ;  /* 0xff800000aeae7808 */ /* 0x000fe40002000000 */
[----:B------:R-:W-:Y:S02]  /*c2b0*/  FSEL R175, R175, -INF , P3 ;  /* 0xff800000afaf7808 */ /* 0x000fe40001800000 */
[----:B------:R-:W-:-:S02]  /*c2c0*/  ISETP.GT.AND P4, PT, R8, 0x31, PT ;  /* 0x000000310800780c */ /* 0x000fc40003f84270 */
[----:B------:R-:W-:Y:S02]  /*c2d0*/  ISETP.GT.AND P3, PT, R8, 0x38, PT ;  /* 0x000000380800780c */ /* 0x000fe40003f64270 */
[----:B------:R-:W-:Y:S02]  /*c2e0*/  FSEL R179, R179, -INF , P4 ;  /* 0xff800000b3b37808 */ /* 0x000fe40002000000 */
[----:B------:R-:W-:Y:S02]  /*c2f0*/  FSEL R182, R182, -INF , P3 ;  /* 0xff800000b6b67808 */ /* 0x000fe40001800000 */
[C---:B------:R-:W-:Y:S02]  /*c300*/  ISETP.GT.AND P4, PT, R8.reuse, 0x40, PT ;  /* 0x000000400800780c */ /* 0x040fe40003f84270 */
[----:B------:R-:W-:Y:S02]  /*c310*/  ISETP.GT.AND P3, PT, R8, 0x41, PT ;  /* 0x000000410800780c */ /* 0x000fe40003f64270 */
[----:B--2---:R-:W-:-:S02]  /*c320*/  FMNMX.FTZ R5, R0, R5, !PT ;  /* 0x0000000500057209 */ /* 0x004fc40007810000 */
[----:B------:R-:W-:Y:S02]  /*c330*/  FSEL R186, R186, -INF , P4 ;  /* 0xff800000baba7808 */ /* 0x000fe40002000000 */
[----:B------:R-:W-:Y:S01]  /*c340*/  FSEL R187, R187, -INF , P3 ;  /* 0xff800000bbbb7808 */ /* 0x000fe20001800000 */
[----:B------:R-:W2:Y:S01]  /*c350*/  SHFL.BFLY PT, R0, R5, 0x1, 0x1f ;  /* 0x0c201f0005007f89 */ /* 0x000ea200000e0000 */
[C---:B------:R-:W-:Y:S02]  /*c360*/  ISETP.GT.AND P4, PT, R8.reuse, 0x49, PT ;  /* 0x000000490800780c */ /* 0x040fe40003f84270 */
[----:B------:R-:W-:Y:S02]  /*c370*/  ISETP.GT.AND P3, PT, R8, 0x50, PT ;  /* 0x000000500800780c */ /* 0x000fe40003f64270 */
[----:B------:R-:W-:Y:S02]  /*c380*/  FSEL R191, R191, -INF , P4 ;  /* 0xff800000bfbf7808 */ /* 0x000fe40002000000 */
[----:B------:R-:W-:-:S02]  /*c390*/  FSEL R194, R194, -INF , P3 ;  /* 0xff800000c2c27808 */ /* 0x000fc40001800000 */
[C---:B------:R-:W-:Y:S02]  /*c3a0*/  ISETP.GT.AND P4, PT, R8.reuse, 0x58, PT ;  /* 0x000000580800780c */ /* 0x040fe40003f84270 */
[----:B------:R-:W-:Y:S02]  /*c3b0*/  ISETP.GT.AND P3, PT, R8, 0x59, PT ;  /* 0x000000590800780c */ /* 0x000fe40003f64270 */
[----:B------:R-:W-:Y:S02]  /*c3c0*/  FSEL R198, R198, -INF , P4 ;  /* 0xff800000c6c67808 */ /* 0x000fe40002000000 */
[----:B------:R-:W-:Y:S02]  /*c3d0*/  FSEL R199, R199, -INF , P3 ;  /* 0xff800000c7c77808 */ /* 0x000fe40001800000 */
[C---:B------:R-:W-:Y:S02]  /*c3e0*/  LOP3.LUT P1, RZ, R18.reuse, 0x400000, RZ, 0xc0, !PT ;  /* 0x0040000012ff7812 */ /* 0x040fe4000782c0ff */
[----:B------:R-:W-:-:S02]  /*c3f0*/  LOP3.LUT P0, RZ, R18, 0x200000, RZ, 0xc0, !PT ;  /* 0x0020000012ff7812 */ /* 0x000fc4000780c0ff */
[----:B--2---:R-:W-:Y:S01]  /*c400*/  FMNMX.FTZ R5, R5, R0, !PT ;  /* 0x0000000005057209 */ /* 0x004fe20007810000 */
[----:B------:R-:W-:-:S03]  /*c410*/  IMAD.U32 R0, RZ, RZ, UR47 ;  /* 0x0000002fff007e24 */ /* 0x000fc6000f8e00ff */
[----:B------:R-:W-:-:S04]  /*c420*/  FSETP.NEU.FTZ.AND P2, PT, R5, -INF , PT ;  /* 0xff8000000500780b */ /* 0x000fc80003f5d000 */
[----:B------:R-:W-:-:S05]  /*c430*/  FSEL R221, R5, RZ, P2 ;  /* 0x000000ff05dd7208 */ /* 0x000fca0001000000 */
[----:B------:R-:W-:Y:S01]  /*c440*/  FADD.FTZ R221, -R221, R203 ;  /* 0x000000cbdddd7221 */ /* 0x000fe20000010100 */
[----:B------:R-:W-:-:S03]  /*c450*/  FMUL.FTZ R203, R5, R0 ;  /* 0x0000000005cb7220 */ /* 0x000fc60000410000 */
[-C--:B------:R-:W-:Y:S02]  /*c460*/  FMUL.FTZ R221, R221, R0.reuse ;  /* 0x00000000dddd7220 */ /* 0x080fe40000410000 */
[----:B------:R-:W-:Y:S02]  /*c470*/  FSEL R203, R203, RZ, P2 ;  /* 0x000000ffcbcb7208 */ /* 0x000fe40001000000 */
[----:B------:R-:W-:Y:S02]  /*c480*/  ISETP.GT.AND P2, PT, R8, RZ, PT ;  /* 0x000000ff0800720c */ /* 0x000fe40003f44270 */
[----:B------:R-:W2:Y:S01]  /*c490*/  MUFU.EX2 R221, R221 ;  /* 0x000000dd00dd7308 */ /* 0x000ea20000000800 */
[-CC-:B------:R-:W-:Y:S01]  /*c4a0*/  FFMA.FTZ R152, R152, R0.reuse, -R203.reuse ;  /* 0x0000000098987223 */ /* 0x180fe200000108cb */
[----:B------:R-:W-:Y:S01]  /*c4b0*/  FSEL R154, R154, -INF , P2 ;  /* 0xff8000009a9a7808 */ /* 0x000fe20001000000 */
[-CC-:B------:R-:W-:Y:S01]  /*c4c0*/  FFMA.FTZ R153, R153, R0.reuse, -R203.reuse ;  /* 0x0000000099997223 */ /* 0x180fe200000108cb */
[----:B------:R-:W-:Y:S01]  /*c4d0*/  ISETP.GT.AND P2, PT, R8, 0x9, PT ;  /* 0x000000090800780c */ /* 0x000fe20003f44270 */
[-CC-:B------:R-:W-:Y:S01]  /*c4e0*/  FFMA.FTZ R156, R156, R0.reuse, -R203.reuse ;  /* 0x000000009c9c7223 */ /* 0x180fe200000108cb */
[-CC-:B------:R-:W-:Y:S01]  /*c4f0*/  FFMA.FTZ R157, R157, R0.reuse, -R203.reuse ;  /* 0x000000009d9d7223 */ /* 0x180fe200000108cb */
        /* <DEDUP_REMOVED lines=29> */
[----:B------:R-:W-:Y:S01]  /*c6d0*/  FFMA.FTZ R197, R197, R0, -R203 ;  /* 0x00000000c5c57223 */ /* 0x000fe200000108cb */
[----:B------:R-:W3:Y:S01]  /*c6e0*/  MUFU.EX2 R152, R152 ;  /* 0x0000009800987308 */ /* 0x000ee20000000800 */
[----:B------:R-:W-:Y:S01]  /*c6f0*/  FSEL R190, R190, -INF , P2 ;  /* 0xff800000bebe7808 */ /* 0x000fe20001000000 */
[-C--:B--2---:R-:W-:Y:S01]  /*c700*/  FMUL.FTZ R24, R24, R221.reuse ;  /* 0x000000dd18187220 */ /* 0x084fe20000410000 */
[----:B------:R-:W-:Y:S01]  /*c710*/  ISETP.GT.AND P2, PT, R8, 0x51, PT ;  /* 0x000000510800780c */ /* 0x000fe20003f44270 */
[-C--:B------:R-:W-:Y:S01]  /*c720*/  FMUL.FTZ R25, R25, R221.reuse ;  /* 0x000000dd19197220 */ /* 0x080fe20000410000 */
[----:B------:R-:W-:Y:S01]  /*c730*/  FMNMX.FTZ R8, R154, R202, !PT ;  /* 0x000000ca9a087209 */ /* 0x000fe20007810000 */
[-C--:B------:R-:W-:Y:S01]  /*c740*/  FMUL.FTZ R28, R28, R221.reuse ;  /* 0x000000dd1c1c7220 */ /* 0x080fe20000410000 */
[----:B------:R-:W-:Y:S01]  /*c750*/  FSEL R195, R195, -INF , P2 ;  /* 0xff800000c3c37808 */ /* 0x000fe20001000000 */
[----:B------:R-:W2:Y:S01]  /*c760*/  MUFU.EX2 R153, R153 ;  /* 0x0000009900997308 */ /* 0x000ea20000000800 */
[----:B------:R-:W-:Y:S01]  /*c770*/  FMNMX.FTZ R8, R155, R8, !PT ;  /* 0x000000089b087209 */ /* 0x000fe20007810000 */
[-C--:B------:R-:W-:Y:S01]  /*c780*/  FMUL.FTZ R29, R29, R221.reuse ;  /* 0x000000dd1d1d7220 */ /* 0x080fe20000410000 */
[-C--:B------:R-:W-:Y:S01]  /*c790*/  FMUL.FTZ R32, R32, R221.reuse ;  /* 0x000000dd20207220 */ /* 0x080fe20000410000 */
[-C--:B------:R-:W-:Y:S01]  /*c7a0*/  FMUL.FTZ R33, R33, R221.reuse ;  /* 0x000000dd21217220 */ /* 0x080fe20000410000 */
[----:B------:R-:W-:Y:S01]  /*c7b0*/  FMNMX.FTZ R8, R158, R8, !PT ;  /* 0x000000089e087209 */ /* 0x000fe20007810000 */
[-C--:B------:R-:W-:Y:S01]  /*c7c0*/  FMUL.FTZ R36, R36, R221.reuse ;  /* 0x000000dd24247220 */ /* 0x080fe20000410000 */
[-C--:B------:R-:W-:Y:S01]  /*c7d0*/  FMUL.FTZ R37, R37, R221.reuse ;  /* 0x000000dd25257220 */ /* 0x080fe20000410000 */
[----:B------:R-:W-:Y:S01]  /*c7e0*/  MUFU.EX2 R157, R157 ;  /* 0x0000009d009d7308 */ /* 0x000fe20000000800 */
[----:B------:R-:W-:Y:S01]  /*c7f0*/  FMNMX.FTZ R8, R159, R8, !PT ;  /* 0x000000089f087209 */ /* 0x000fe20007810000 */
[----:B---3--:R-:W-:Y:S01]  /*c800*/  FFMA.FTZ R4, R221, R4, R152 ;  /* 0x00000004dd047223 */ /* 0x008fe20000010098 */
[-C--:B------:R-:W-:Y:S01]  /*c810*/  FMUL.FTZ R40, R40, R221.reuse ;  /* 0x000000dd28287220 */ /* 0x080fe20000410000 */
[-C--:B------:R-:W-:Y:S01]  /*c820*/  FMUL.FTZ R41, R41, R221.reuse ;  /* 0x000000dd29297220 */ /* 0x080fe20000410000 */
[----:B------:R-:W-:Y:S01]  /*c830*/  FMNMX.FTZ R8, R162, R8, !PT ;  /* 0x00000008a2087209 */ /* 0x000fe20007810000 */
[-C--:B------:R-:W-:Y:S01]  /*c840*/  FMUL.FTZ R44, R44, R221.reuse ;  /* 0x000000dd2c2c7220 */ /* 0x080fe20000410000 */
[-C--:B------:R-:W-:Y:S01]  /*c850*/  FMUL.FTZ R45, R45, R221.reuse ;  /* 0x000000dd2d2d7220 */ /* 0x080fe20000410000 */
[-C--:B------:R-:W-:Y:S01]  /*c860*/  FMUL.FTZ R48, R48, R221.reuse ;  /* 0x000000dd30307220 */ /* 0x080fe20000410000 */
[----:B------:R-:W-:Y:S01]  /*c870*/  FMNMX.FTZ R8, R163, R8, !PT ;  /* 0x00000008a3087209 */ /* 0x000fe20007810000 */
[C---:B--2---:R-:W-:Y:S01]  /*c880*/  FADD.FTZ R4, R153.reuse, R4 ;  /* 0x0000000499047221 */ /* 0x044fe20000010000 */
[----:B------:R-:W-:Y:S01]  /*c890*/  F2FP.BF16.F32.PACK_AB R152, R153, R152 ;  /* 0x000000989998723e */ /* 0x000fe200000010ff */
[-C--:B------:R-:W-:Y:S01]  /*c8a0*/  FMUL.FTZ R49, R49, R221.reuse ;  /* 0x000000dd31317220 */ /* 0x080fe20000410000 */
[----:B------:R-:W-:Y:S01]  /*c8b0*/  FMNMX.FTZ R8, R166, R8, !PT ;  /* 0x00000008a6087209 */ /* 0x000fe20007810000 */
[----:B------:R-:W2:Y:S01]  /*c8c0*/  MUFU.EX2 R153, R156 ;  /* 0x0000009c00997308 */ /* 0x000ea20000000800 */
[-C--:B------:R-:W-:Y:S01]  /*c8d0*/  FMUL.FTZ R52, R52, R221.reuse ;  /* 0x000000dd34347220 */ /* 0x080fe20000410000 */
        /* <DEDUP_REMOVED lines=14> */
[----:B------:R-:W-:Y:S01]  /*c9c0*/  MUFU.EX2 R160, R168 ;  /* 0x000000a800a07308 */ /* 0x000fe20000000800 */
[-C--:B------:R-:W-:Y:S01]  /*c9d0*/  FMUL.FTZ R72, R72, R221.reuse ;  /* 0x000000dd48487220 */ /* 0x080fe20000410000 */
[-C--:B------:R-:W-:Y:S01]  /*c9e0*/  FMUL.FTZ R73, R73, R221.reuse ;  /* 0x000000dd49497220 */ /* 0x080fe20000410000 */
[----:B------:R-:W-:Y:S01]  /*c9f0*/  FMNMX.FTZ R8, R175, R8, !PT ;  /* 0x00000008af087209 */ /* 0x000fe20007810000 */
[-C--:B------:R-:W-:Y:S01]  /*ca00*/  FMUL.FTZ R76, R76, R221.reuse ;  /* 0x000000dd4c4c7220 */ /* 0x080fe20000410000 */
[-C--:B------:R-:W-:Y:S01]  /*ca10*/  FMUL.FTZ R77, R77, R221.reuse ;  /* 0x000000dd4d4d7220 */ /* 0x080fe20000410000 */
[-C--:B------:R-:W-:Y:S01]  /*ca20*/  FMUL.FTZ R80, R80, R221.reuse ;  /* 0x000000dd50507220 */ /* 0x080fe20000410000 */
[----:B------:R-:W-:Y:S01]  /*ca30*/  FMNMX.FTZ R8, R178, R8, !PT ;  /* 0x00000008b2087209 */ /* 0x000fe20007810000 */
[----:B------:R4:W-:Y:S01]  /*ca40*/  MUFU.EX2 R168, R176 ;  /* 0x000000b000a87308 */ /* 0x0009e20000000800 */
        /* <DEDUP_REMOVED lines=8> */
[----:B----4-:R-:W4:Y:S01]  /*cad0*/  S2R R176, SR_TID.X ;  /* 0x0000000000b07919 */ /* 0x010f220000002100 */
        /* <DEDUP_REMOVED lines=37> */
[----:B------:R-:W-:Y:S01]  /*cd30*/  FMUL.FTZ R149, R149, R221 ;  /* 0x000000dd95957220 */ /* 0x000fe20000410000 */
[----:B------:R-:W5:Y:S01]  /*cd40*/  SHFL.BFLY PT, R203, R8, 0x2, 0x1f ;  /* 0x0c401f0008cb7f89 */ /* 0x000f6200000e0000 */
[----:B--2---:R-:W-:Y:S01]  /*cd50*/  FADD.FTZ R4, R153, R4 ;  /* 0x0000000499047221 */ /* 0x004fe20000010000 */
[----:B----4-:R-:W-:Y:S01]  /*cd60*/  SHF.R.U32.HI R176, RZ, 0x7, R176 ;  /* 0x00000007ffb07819 */ /* 0x010fe200000116b0 */
[----:B------:R-:W2:Y:S02]  /*cd70*/  MUFU.EX2 R161, R161 ;  /* 0x000000a100a17308 */ /* 0x000ea40000000800 */
[----:B------:R-:W-:Y:S01]  /*cd80*/  FADD.FTZ R4, R157, R4 ;  /* 0x000000049d047221 */ /* 0x000fe20000010000 */
[----:B------:R-:W-:-:S03]  /*cd90*/  IADD3 R176, -R176, 0xb, RZ ;  /* 0x0000000bb0b07810 */ /* 0x000fc60007ffe1ff */
[----:B---3--:R-:W-:Y:S02]  /*cda0*/  FADD.FTZ R4, R156, R4 ;  /* 0x000000049c047221 */ /* 0x008fe40000010000 */
[----:B------:R-:W3:Y:S08]  /*cdb0*/  MUFU.EX2 R164, R164 ;  /* 0x000000a400a47308 */ /* 0x000ef00000000800 */
[----:B------:R-:W4:Y:S01]  /*cdc0*/  MUFU.EX2 R165, R165 ;  /* 0x000000a500a57308 */ /* 0x000f220000000800 */
[C---:B--2---:R-:W-:Y:S01]  /*cdd0*/  FADD.FTZ R4, R161.reuse, R4 ;  /* 0x00000004a1047221 */ /* 0x044fe20000010000 */
[----:B------:R-:W-:-:S02]  /*cde0*/  F2FP.BF16.F32.PACK_AB R156, R161, R156 ;  /* 0x0000009ca19c723e */ /* 0x000fc400000010ff */
[----:B-----5:R-:W-:-:S04]  /*cdf0*/  FMNMX.FTZ R8, R8, R203, !PT ;  /* 0x000000cb08087209 */ /* 0x020fc80007810000 */
[----:B------:R-:W2:Y:S01]  /*ce00*/  MUFU.EX2 R169, R169 ;  /* 0x000000a900a97308 */ /* 0x000ea20000000800 */
[----:B---3--:R-:W-:Y:S01]  /*ce10*/  FADD.FTZ R4, R164, R4 ;  /* 0x00000004a4047221 */ /* 0x008fe20000010000 */
[----:B------:R-:W3:Y:S06]  /*ce20*/  SHFL.BFLY PT, R203, R8, 0x1, 0x1f ;  /* 0x0c201f0008cb7f89 */ /* 0x000eec00000e0000 */
[----:B------:R-:W5:Y:S01]  /*ce30*/  MUFU.EX2 R172, R172 ;  /* 0x000000ac00ac7308 */ /* 0x000f620000000800 */
[----:B----4-:R-:W-:-:S04]  /*ce40*/  FADD.FTZ R4, R165, R4 ;  /* 0x00000004a5047221 */ /* 0x010fc80000010000 */
[----:B------:R-:W-:-:S03]  /*ce50*/  FADD.FTZ R4, R160, R4 ;  /* 0x00000004a0047221 */ /* 0x000fc60000010000 */
[----:B------:R-:W4:Y:S01]  /*ce60*/  MUFU.EX2 R173, R173 ;  /* 0x000000ad00ad7308 */ /* 0x000f220000000800 */
[C---:B--2---:R-:W-:Y:S01]  /*ce70*/  FADD.FTZ R4, R169.reuse, R4 ;  /* 0x00000004a9047221 */ /* 0x044fe20000010000 */
[----:B------:R-:W-:-:S06]  /*ce80*/  F2FP.BF16.F32.PACK_AB R160, R169, R160 ;  /* 0x000000a0a9a0723e */ /* 0x000fcc00000010ff */
[----:B------:R-:W2:Y:S01]  /*ce90*/  MUFU.EX2 R177, R177 ;  /* 0x000000b100b17308 */ /* 0x000ea20000000800 */
[----:B-----5:R-:W-:Y:S01]  /*cea0*/  FADD.FTZ R4, R172, R4 ;  /* 0x00000004ac047221 */ /* 0x020fe20000010000 */
[----:B---3--:R-:W-:-:S04]  /*ceb0*/  FMNMX.FTZ R8, R8, R203, !PT ;  /* 0x000000cb08087209 */ /* 0x008fc80007810000 */
[C---:B------:R-:W-:Y:S01]  /*cec0*/  FSETP.NEU.FTZ.AND P2, PT, R8.reuse, -INF , PT ;  /* 0xff8000000800780b */ /* 0x040fe20003f5d000 */
[----:B------:R-:W-:Y:S01]  /*ced0*/  FMUL.FTZ R203, R8, R0 ;  /* 0x0000000008cb7220 */ /* 0x000fe20000410000 */
[----:B------:R-:W3:Y:S01]  /*cee0*/  MUFU.EX2 R180, R180 ;  /* 0x000000b400b47308 */ /* 0x000ee20000000800 */
[----:B----4-:R-:W-:-:S03]  /*cef0*/  FADD.FTZ R4, R173, R4 ;  /* 0x00000004ad047221 */ /* 0x010fc60000010000 */
[----:B------:R-:W-:Y:S01]  /*cf00*/  FSEL R203, R203, RZ, P2 ;  /* 0x000000ffcbcb7208 */ /* 0x000fe20001000000 */
[----:B------:R-:W-:-:S03]  /*cf10*/  FADD.FTZ R4, R168, R4 ;  /* 0x00000004a8047221 */ /* 0x000fc60000010000 */
[----:B------:R-:W4:Y:S01]  /*cf20*/  MUFU.EX2 R181, R181 ;  /* 0x000000b500b57308 */ /* 0x000f220000000800 */
        /* <DEDUP_REMOVED lines=22> */
[----:B------:R-:W-:Y:S01]  /*d090*/  FFMA.FTZ R194, R194, R0, -R203 ;  /* 0x00000000c2c27223 */ /* 0x000fe200000108cb */
[----:B------:R-:W0:Y:S01]  /*d0a0*/  MUFU.EX2 R155, R155 ;  /* 0x0000009b009b7308 */ /* 0x000e220000000800 */
[----:B-----5:R-:W-:Y:S01]  /*d0b0*/  F2FP.BF16.F32.PACK_AB R154, R157, R153 ;  /* 0x000000999d9a723e */ /* 0x020fe200000010ff */
[----:B------:R-:W-:-:S02]  /*d0c0*/  @!P1 VIADD R153, R200, 0x22840 ;  /* 0x00022840c8999836 */ /* 0x000fc40000000000 */
[-CC-:B------:R-:W-:Y:S01]  /*d0d0*/  FFMA.FTZ R195, R195, R0.reuse, -R203.reuse ;  /* 0x00000000c3c37223 */ /* 0x180fe200000108cb */
[-CC-:B------:R-:W-:Y:S01]  /*d0e0*/  FFMA.FTZ R198, R198, R0.reuse, -R203.reuse ;  /* 0x00000000c6c67223 */ /* 0x180fe200000108cb */
[----:B------:R-:W-:Y:S01]  /*d0f0*/  FFMA.FTZ R199, R199, R0, -R203 ;  /* 0x00000000c7c77223 */ /* 0x000fe200000108cb */
[----:B--2---:R-:W-:Y:S01]  /*d100*/  FADD.FTZ R4, R177, R4 ;  /* 0x00000004b1047221 */ /* 0x004fe20000010000 */
[----:B------:R-:W-:Y:S01]  /*d110*/  @!P1 PRMT R153, RZ, 0x654, R153 ;  /* 0x00000654ff999816 */ /* 0x000fe20000000099 */
[----:B------:R2:W-:Y:S06]  /*d120*/  BAR.ARV R176, 0x100 ;  /* 0x000400b00000751d */ /* 0x0005ec0000002000 */
[----:B------:R5:W-:Y:S01]  /*d130*/  @!P1 SYNCS.ARRIVE.TRANS64.RED.A1T0 RZ, [R153+URZ], RZ ;  /* 0x000000ff99ff99a7 */ /* 0x000be2000810043f */
[----:B------:R1:W-:Y:S01]  /*d140*/  MUFU.EX2 R203, R158 ;  /* 0x0000009e00cb7308 */ /* 0x0003e20000000800 */
[----:B---3--:R-:W-:-:S04]  /*d150*/  FADD.FTZ R4, R180, R4 ;  /* 0x00000004b4047221 */ /* 0x008fc80000010000 */
[----:B----4-:R-:W-:Y:S01]  /*d160*/  FADD.FTZ R4, R181, R4 ;  /* 0x00000004b5047221 */ /* 0x010fe20000010000 */
[----:B-----5:R-:W-:Y:S02]  /*d170*/  FSEL R153, R8, RZ, P2 ;  /* 0x000000ff08997208 */ /* 0x020fe40001000000 */
[----:B------:R-:W-:Y:S01]  /*d180*/  MUFU.EX2 R159, R159 ;  /* 0x0000009f009f7308 */ /* 0x000fe20000000800 */
[----:B-1----:R-:W-:Y:S02]  /*d190*/  F2FP.BF16.F32.PACK_AB R158, R165, R164 ;  /* 0x000000a4a59e723e */ /* 0x002fe400000010ff */
[----:B------:R-:W-:Y:S01]  /*d1a0*/  F2FP.BF16.F32.PACK_AB R164, R177, R168 ;  /* 0x000000a8b1a4723e */ /* 0x000fe200000010ff */
[----:B------:R-:W-:-:S04]  /*d1b0*/  FADD.FTZ R153, -R153, R202 ;  /* 0x000000ca99997221 */ /* 0x000fc80000010100 */
[----:B------:R-:W-:Y:S01]  /*d1c0*/  FMUL.FTZ R153, R153, R0 ;  /* 0x0000000099997220 */ /* 0x000fe20000410000 */
[----:B------:R1:W-:Y:S08]  /*d1d0*/  MUFU.EX2 R226, R162 ;  /* 0x000000a200e27308 */ /* 0x0003f00000000800 */
[----:B------:R0:W3:Y:S01]  /*d1e0*/  MUFU.EX2 R202, R153 ;  /* 0x0000009900ca7308 */ /* 0x0000e20000000800 */
[----:B-1----:R-:W-:-:S07]  /*d1f0*/  F2FP.BF16.F32.PACK_AB R162, R173, R172 ;  /* 0x000000acada2723e */ /* 0x002fce00000010ff */
[----:B------:R-:W1:Y:S01]  /*d200*/  MUFU.EX2 R163, R163 ;  /* 0x000000a300a37308 */ /* 0x000e620000000800 */
[----:B0-----:R-:W-:-:S07]  /*d210*/  F2FP.BF16.F32.PACK_AB R153, R155, R197 ;  /* 0x000000c59b99723e */ /* 0x001fce00000010ff */
[----:B------:R0:W4:Y:S01]  /*d220*/  MUFU.EX2 R228, R166 ;  /* 0x000000a600e47308 */ /* 0x0001220000000800 */
[----:B---3--:R-:W-:Y:S01]  /*d230*/  FFMA.FTZ R3, R202, R3, R197 ;  /* 0x00000003ca037223 */ /* 0x008fe200000100c5 */
[-C--:B------:R-:W-:Y:S01]  /*d240*/  FMUL.FTZ R26, R26, R202.reuse ;  /* 0x000000ca1a1a7220 */ /* 0x080fe20000410000 */
[-C--:B------:R-:W-:Y:S01]  /*d250*/  FMUL.FTZ R27, R27, R202.reuse ;  /* 0x000000ca1b1b7220 */ /* 0x080fe20000410000 */
[-C--:B------:R-:W-:Y:S01]  /*d260*/  FMUL.FTZ R30, R30, R202.reuse ;  /* 0x000000ca1e1e7220 */ /* 0x080fe20000410000 */
[----:B------:R-:W-:Y:S01]  /*d270*/  FADD.FTZ R3, R155, R3 ;  /* 0x000000039b037221 */ /* 0x000fe20000010000 */
[----:B------:R-:W-:Y:S01]  /*d280*/  F2FP.BF16.F32.PACK_AB R155, R159, R203 ;  /* 0x000000cb9f9b723e */ /* 0x000fe200000010ff */
[----:B------:R-:W-:Y:S01]  /*d290*/  FMUL.FTZ R31, R31, R202 ;  /* 0x000000ca1f1f7220 */ /* 0x000fe20000410000 */
[----:B------:R-:W3:Y:S01]  /*d2a0*/  MUFU.EX2 R167, R167 ;  /* 0x000000a700a77308 */ /* 0x000ee20000000800 */
[----:B------:R-:W-:Y:S01]  /*d2b0*/  FADD.FTZ R3, R203, R3 ;  /* 0x00000003cb037221 */ /* 0x000fe20000010000 */
[----:B-1----:R-:W-:Y:S01]  /*d2c0*/  F2FP.BF16.F32.PACK_AB R157, R163, R226 ;  /* 0x000000e2a39d723e */ /* 0x002fe200000010ff */
[----:B------:R-:W-:Y:S01]  /*d2d0*/  FMUL.FTZ R34, R34, R202 ;  /* 0x000000ca22227220 */ /* 0x000fe20000410000 */
[----:B0-----:R-:W-:Y:S01]  /*d2e0*/  F2FP.BF16.F32.PACK_AB R166, R181, R180 ;  /* 0x000000b4b5a6723e */ /* 0x001fe200000010ff */
[----:B------:R-:W-:Y:S01]  /*d2f0*/  FADD.FTZ R3, R159, R3 ;  /* 0x000000039f037221 */ /* 0x000fe20000010000 */
[-C--:B------:R-:W-:Y:S01]  /*d300*/  FMUL.FTZ R35, R35, R202.reuse ;  /* 0x000000ca23237220 */ /* 0x080fe20000410000 */
[-C--:B------:R-:W-:Y:S01]  /*d310*/  FMUL.FTZ R38, R38, R202.reuse ;  /* 0x000000ca26267220 */ /* 0x080fe20000410000 */
[----:B------:R-:W0:Y:S01]  /*d320*/  MUFU.EX2 R221, R221 ;  /* 0x000000dd00dd7308 */ /* 0x000e220000000800 */
[----:B------:R-:W-:Y:S01]  /*d330*/  FADD.FTZ R3, R226, R3 ;  /* 0x00000003e2037221 */ /* 0x000fe20000010000 */
[-C--:B------:R-:W-:Y:S01]  /*d340*/  FMUL.FTZ R39, R39, R202.reuse ;  /* 0x000000ca27277220 */ /* 0x080fe20000410000 */
[-C--:B------:R-:W-:Y:S01]  /*d350*/  FMUL.FTZ R42, R42, R202.reuse ;  /* 0x000000ca2a2a7220 */ /* 0x080fe20000410000 */
[-C--:B------:R-:W-:Y:S01]  /*d360*/  FMUL.FTZ R43, R43, R202.reuse ;  /* 0x000000ca2b2b7220 */ /* 0x080fe20000410000 */
[----:B------:R-:W-:Y:S01]  /*d370*/  FADD.FTZ R3, R163, R3 ;  /* 0x00000003a3037221 */ /* 0x000fe20000010000 */
[-C--:B------:R-:W-:Y:S01]  /*d380*/  FMUL.FTZ R46, R46, R202.reuse ;  /* 0x000000ca2e2e7220 */ /* 0x080fe20000410000 */
[----:B------:R-:W-:Y:S01]  /*d390*/  FMUL.FTZ R47, R47, R202 ;  /* 0x000000ca2f2f7220 */ /* 0x000fe20000410000 */
[----:B------:R-:W1:Y:S01]  /*d3a0*/  MUFU.EX2 R161, R171 ;  /* 0x000000ab00a17308 */ /* 0x000e620000000800 */
[----:B----4-:R-:W-:Y:S01]  /*d3b0*/  FADD.FTZ R3, R228, R3 ;  /* 0x00000003e4037221 */ /* 0x010fe20000010000 */
[----:B---3--:R-:W-:Y:S01]  /*d3c0*/  F2FP.BF16.F32.PACK_AB R159, R167, R228 ;  /* 0x000000e4a79f723e */ /* 0x008fe200000010ff */
[-C--:B------:R-:W-:Y:S01]  /*d3d0*/  FMUL.FTZ R50, R50, R202.reuse ;  /* 0x000000ca32327220 */ /* 0x080fe20000410000 */
        /* <DEDUP_REMOVED lines=43> */
[----:B------:R-:W-:Y:S01]  /*d690*/  FMUL.FTZ R111, R111, R202 ;  /* 0x000000ca6f6f7220 */ /* 0x000fe20000410000 */
        /* <DEDUP_REMOVED lines=36> */
[C---:B---3--:R-:W-:Y:S01]  /*d8e0*/  FADD.FTZ R3, R187.reuse, R3 ;  /* 0x00000003bb037221 */ /* 0x048fe20000010000 */
[----:B------:R-:W-:-:S06]  /*d8f0*/  F2FP.BF16.F32.PACK_AB R169, R187, R169 ;  /* 0x000000a9bba9723e */ /* 0x000fcc00000010ff */
[----:B------:R-:W3:Y:S01]  /*d900*/  MUFU.EX2 R189, R189 ;  /* 0x000000bd00bd7308 */ /* 0x000ee20000000800 */
[----:B0-----:R-:W-:-:S07]  /*d910*/  FADD.FTZ R4, R188, R4 ;  /* 0x00000004bc047221 */ /* 0x001fce0000010000 */
        /* <DEDUP_REMOVED lines=19> */
[----:B---3--:R-:W-:-:S04]  /*da50*/  FADD.FTZ R4, R196, R4 ;  /* 0x00000004c4047221 */ /* 0x008fc80000010000 */
[C---:B------:R-:W-:Y:S01]  /*da60*/  FADD.FTZ R4, R174.reuse, R4 ;  /* 0x00000004ae047221 */ /* 0x040fe20000010000 */
[----:B------:R-:W-:Y:S01]  /*da70*/  F2FP.BF16.F32.PACK_AB R174, R174, R196 ;  /* 0x000000c4aeae723e */ /* 0x000fe200000010ff */
[----:B0-----:R-:W-:-:S04]  /*da80*/  FADD.FTZ R3, R198, R3 ;  /* 0x00000003c6037221 */ /* 0x001fc80000010000 */
[C---:B-1----:R-:W-:Y:S01]  /*da90*/  FADD.FTZ R3, R175.reuse, R3 ;  /* 0x00000003af037221 */ /* 0x042fe20000010000 */
[----:B------:R-:W-:Y:S01]  /*daa0*/  F2FP.BF16.F32.PACK_AB R175, R175, R198 ;  /* 0x000000c6afaf723e */ /* 0x000fe200000010ff */
[----:B--2---:R-:W-:Y:S06]  /*dab0*/  @!P0 BRA `(.L_x_4970) ;  /* 0x0000000000048947 */ /* 0x004fec0003800000 */
[----:B------:R-:W-:Y:S01]  /*dac0*/  BPT.TRAP 0x1 ;  /* 0x000000040000795c */ /* 0x000fe20000300000 */
.L_x_4970:
[----:B------:R0:W1:Y:S01]  /*dad0*/  SYNCS.PHASECHK.TRANS64.TRYWAIT P2, [R200+URZ+0x22850], R201 ;  /* 0x022850c9c80075a7 */ /* 0x000062000804017f */
[----:B------:R-:W-:Y:S05]  /*dae0*/  @!P0 BRA `(.L_x_4971) ;  /* 0x0000000000048947 */ /* 0x000fea0003800000 */
[----:B------:R-:W-:Y:S01]  /*daf0*/  BPT.TRAP 0x1 ;  /* 0x000000040000795c */ /* 0x000fe20000300000 */
.L_x_4971:
[----:B------:R-:W-:Y:S04]  /*db00*/  BSSY B0, `(.L_x_4972) ;  /* 0x0000004000007945 */ /* 0x000fe80003800000 */
[----:B-1----:R-:W-:Y:S05]  /*db10*/  @P2 BRA `(.L_x_4973) ;  /* 0x0000000000082947 */ /* 0x002fea0003800000 */
[----:B------:R-:W1:Y:S02]  /*db20*/  SYNCS.PHASECHK.TRANS64.TRYWAIT P2, [R200+URZ+0x22850], R201 ;  /* 0x022850c9c80075a7 */ /* 0x000e64000804017f */
[----:B-1----:R-:W-:Y:S05]  /*db30*/  @!P2 BRA `(.L_x_4974) ;  /* 0x000001100024a947 */ /* 0x002fea0003800000 */
.L_x_4973:
[----:B------:R-:W-:Y:S05]  /*db40*/  BSYNC B0 ;  /* 0x0000000000007941 */ /* 0x000fea0003800000 */
.L_x_4972:
[----:B------:R-:W2:Y:S01]  /*db50*/  S2R R177, SR_TID.X ;  /* 0x0000000000b17919 */ /* 0x000ea20000002100 */
[----:B------:R-:W-:Y:S05]  /*db60*/  WARPSYNC.ALL ;  /* 0x0000000000007948 */ /* 0x000fea0003800000 */
[----:B------:R-:W-:Y:S01]  /*db70*/  IMAD.MOV.U32 R178, RZ, RZ, 0xc00 ;  /* 0x00000c00ffb27424 */ /* 0x000fe200078e00ff */
[----:B------:R-:W-:Y:S01]  /*db80*/  ISETP.GT.AND P2, PT, R21, R20, PT ;  /* 0x000000141500720c */ /* 0x000fe20003f44270 */
[----:B------:R-:W-:Y:S02]  /*db90*/  IMAD.MOV.U32 R179, RZ, RZ, 0x40000040 ;  /* 0x40000040ffb37424 */ /* 0x000fe400078e00ff */
[----:B------:R-:W-:-:S02]  /*dba0*/  IMAD R178, R22, R178, UR37 ;  /* 0x0000002516b27e24 */ /* 0x000fc4000f8e02b2 */
[----:B01----:R-:W-:Y:S01]  /*dbb0*/  @!P1 VIADD R200, R200, 0x22860 ;  /* 0x00022860c8c89836 */ /* 0x003fe20000000000 */
[----:B------:R-:W-:Y:S01]  /*dbc0*/  R2UR UR7, R179 ;  /* 0x00000000b30772ca */ /* 0x000fe200000e0000 */
[----:B------:R-:W-:Y:S01]  /*dbd0*/  IMAD.MOV.U32 R179, RZ, RZ, 0x40000040 ;  /* 0x40000040ffb37424 */ /* 0x000fe200078e00ff */
[----:B------:R-:W-:Y:S01]  /*dbe0*/  R2UR UR6, R178 ;  /* 0x00000000b20672ca */ /* 0x000fe200000e0000 */
[----:B------:R-:W-:Y:S01]  /*dbf0*/  VIADD R21, R21, 0xffffffff ;  /* 0xffffffff15157836 */ /* 0x000fe20000000000 */
[----:B------:R-:W-:Y:S01]  /*dc00*/  @!P1 PRMT R200, RZ, 0x654, R200 ;  /* 0x00000654ffc89816 */ /* 0x000fe200000000c8 */
[----:B------:R-:W-:Y:S02]  /*dc10*/  IMAD.MOV.U32 R202, RZ, RZ, R8 ;  /* 0x000000ffffca7224 */ /* 0x000fe400078e0008 */
[----:B------:R-:W-:Y:S01]  /*dc20*/  IMAD.MOV.U32 R203, RZ, RZ, R5 ;  /* 0x000000ffffcb7224 */ /* 0x000fe200078e0005 */
[----:B--2---:R-:W-:-:S05]  /*dc30*/  SHF.R.U32.HI R177, RZ, 0x7, R177 ;  /* 0x00000007ffb17819 */ /* 0x004fca00000116b1 */
[----:B------:R-:W-:-:S05]  /*dc40*/  VIADD R177, R177, 0x8 ;  /* 0x00000008b1b17836 */ /* 0x000fca0000000000 */
[----:B------:R0:W-:Y:S06]  /*dc50*/  BAR.SYNC.DEFER_BLOCKING R177, 0x100 ;  /* 0x000400b10000751d */ /* 0x0001ec0000010000 */
        /* <DEDUP_REMOVED lines=43> */
.L_x_4965:
[----:B------:R-:W-:-:S13]  /*df10*/  ISETP.GE.AND P2, PT, R21, R215, PT ;  /* 0x000000d71500720c */ /* 0x000fda0003f46270 */
[----:B------:R-:W-:Y:S05]  /*df20*/  @!P2 BRA `(.L_x_4976) ;  /* 0x0000001c00b4a947 */ /* 0x000fea0003800000 */
[----:B------:R-:W-:Y:S02]  /*df30*/  IMAD.MOV.U32 R201, RZ, RZ, R8 ;  /* 0x000000ffffc97224 */ /* 0x000fe400078e0008 */
[----:B0-----:R-:W-:-:S07]  /*df40*/  IMAD.MOV.U32 R200, RZ, RZ, R5 ;  /* 0x000000ffffc87224 */ /* 0x001fce00078e0005 */
.L_x_4986:
[----:B------:R-:W-:Y:S01]  /*df50*/  VIADD R22, R22, 0x1 ;  /* 0x0000000116167836 */ /* 0x000fe20000000000 */
[----:B------:R-:W-:Y:S05]  /*df60*/  YIELD ;  /* 0x0000000000007946 */ /* 0x000fea0003800000 */
[----:B------:R-:W-:-:S04]  /*df70*/  ISETP.NE.AND P2, PT, R22, 0x2, PT ;  /* 0x000000021600780c */ /* 0x000fc80003f45270 */
[----:B------:R-:W-:Y:S02]  /*df80*/  SEL R0, RZ, 0x1, P2 ;  /* 0x00000001ff007807 */ /* 0x000fe40001000000 */
[----:B------:R-:W-:Y:S02]  /*df90*/  SEL R22, R22, RZ, P2 ;  /* 0x000000ff16167207 */ /* 0x000fe40001000000 */
[----:B------:R-:W-:Y:S01]  /*dfa0*/  LOP3.LUT R206, R206, R0, RZ, 0x3c, !PT ;  /* 0x00000000cece7212 */ /* 0x000fe200078e3cff */
[----:B-1----:R-:W-:Y:S06]  /*dfb0*/  @!P0 BRA `(.L_x_4977) ;  /* 0x0000000000048947 */ /* 0x002fec0003800000 */
[----:B------:R-:W-:Y:S01]  /*dfc0*/  BPT.TRAP 0x1 ;  /* 0x000000040000795c */ /* 0x000fe20000300000 */
.L_x_4977:
[----:B------:R-:W-:Y:S01]  /*dfd0*/  IMAD R20, R22, 0x8, R19 ;  /* 0x0000000816147824 */ /* 0x000fe200078e0213 */
[----:B------:R-:W-:-:S04]  /*dfe0*/  SHF.L.U32 R211, R206, 0x1f, RZ ;  /* 0x0000001fced37819 */ /* 0x000fc800000006ff */
[----:B------:R0:W1:Y:S01]  /*dff0*/  SYNCS.PHASECHK.TRANS64.TRYWAIT P2, [R20+URZ+0x22830], R211 ;  /* 0x022830d3140075a7 */ /* 0x000062000804017f */
[----:B------:R-:W-:Y:S05]  /*e000*/  @!P0 BRA `(.L_x_4978) ;  /* 0x0000000000048947 */ /* 0x000fea0003800000 */
[----:B------:R-:W-:Y:S01]  /*e010*/  BPT.TRAP 0x1 ;  /* 0x000000040000795c */ /* 0x000fe20000300000 */
.L_x_4978:
[----:B------:R-:W-:Y:S02]  /*e020*/  IMAD R156, R22, 0x300, R9 ;  /* 0x00000300169c7824 */ /* 0x000fe400078e0209 */
[----:B------:R-:W-:Y:S01]  /*e030*/  IMAD.MOV.U32 R157, RZ, RZ, 0x40000040 ;  /* 0x40000040ff9d7424 */ /* 0x000fe200078e00ff */
[----:B-1----:R-:W-:Y:S06]  /*e040*/  @P2 BRA `(.L_x_4979) ;  /* 0x0000000000082947 */ /* 0x002fec0003800000 */
[----:B------:R-:W1:Y:S02]  /*e050*/  SYNCS.PHASECHK.TRANS64.TRYWAIT P2, [R20+URZ+0x22830], R211 ;  /* 0x022830d3140075a7 */ /* 0x000e64000804017f */
[----:B-1----:R-:W-:Y:S05]  /*e060*/  @!P2 BRA `(.L_x_4980) ;  /* 0x0000010800eca947 */ /* 0x002fea0003800000 */
.L_x_4979:
        /* <DEDUP_REMOVED lines=163> */
[----:B------:R-:W2:Y:S01]  /*eaa0*/  MUFU.EX2 R157, R157 ;  /* 0x0000009d009d7308 */ /* 0x000ea20000000800 */
        /* <DEDUP_REMOVED lines=9> */
[C---:B--2---:R-:W-:Y:S01]  /*eb40*/  FADD.FTZ R4, R157.reuse, R4 ;  /* 0x000000049d047221 */ /* 0x044fe20000010000 */
[----:B------:R-:W-:Y:S02]  /*eb50*/  F2FP.BF16.F32.PACK_AB R202, R157, R156 ;  /* 0x0000009c9dca723e */ /* 0x000fe400000010ff */
[----:B------:R-:W-:-:S04]  /*eb60*/  FMNMX.FTZ R8, R163, R8, !PT ;  /* 0x00000008a3087209 */ /* 0x000fc80007810000 */
[----:B------:R-:W-:Y:S01]  /*eb70*/  FMNMX.FTZ R8, R166, R8, !PT ;  /* 0x00000008a6087209 */ /* 0x000fe20007810000 */
[----:B------:R-:W-:Y:S01]  /*eb80*/  MUFU.EX2 R156, R168 ;  /* 0x000000a8009c7308 */ /* 0x000fe20000000800 */
[----:B---3--:R-:W-:Y:S02]  /*eb90*/  FADD.FTZ R4, R152, R4 ;  /* 0x0000000498047221 */ /* 0x008fe40000010000 */
[----:B------:R-:W-:-:S04]  /*eba0*/  FMNMX.FTZ R8, R167, R8, !PT ;  /* 0x00000008a7087209 */ /* 0x000fc80007810000 */
[----:B------:R-:W-:Y:S01]  /*ebb0*/  FMNMX.FTZ R8, R170, R8, !PT ;  /* 0x00000008aa087209 */ /* 0x000fe20007810000 */
[----:B------:R-:W-:Y:S01]  /*ebc0*/  MUFU.EX2 R168, R192 ;  /* 0x000000c000a87308 */ /* 0x000fe20000000800 */
[C---:B----4-:R-:W-:Y:S01]  /*ebd0*/  FADD.FTZ R4, R161.reuse, R4 ;  /* 0x00000004a1047221 */ /* 0x050fe20000010000 */
[----:B------:R-:W-:Y:S02]  /*ebe0*/  F2FP.BF16.F32.PACK_AB R152, R161, R152 ;  /* 0x00000098a198723e */ /* 0x000fe400000010ff */
[----:B------:R-:W-:-:S04]  /*ebf0*/  FMNMX.FTZ R8, R171, R8, !PT ;  /* 0x00000008ab087209 */ /* 0x000fc80007810000 */
[----:B------:R-:W-:Y:S01]  /*ec00*/  FMNMX.FTZ R8, R174, R8, !PT ;  /* 0x00000008ae087209 */ /* 0x000fe20007810000 */
[----:B------:R-:W2:Y:S03]  /*ec10*/  MUFU.EX2 R164, R164 ;  /* 0x000000a400a47308 */ /* 0x000ea60000000800 */
[----:B------:R-:W-:-:S04]  /*ec20*/  FMNMX.FTZ R8, R175, R8, !PT ;  /* 0x00000008af087209 */ /* 0x000fc80007810000 */
[----:B------:R-:W-:Y:S01]  /*ec30*/  FMNMX.FTZ R8, R178, R8, !PT ;  /* 0x00000008b2087209 */ /* 0x000fe20007810000 */
[----:B------:R-:W3:Y:S03]  /*ec40*/  MUFU.EX2 R165, R165 ;  /* 0x000000a500a57308 */ /* 0x000ee60000000800 */
[----:B------:R-:W-:-:S04]  /*ec50*/  FMNMX.FTZ R8, R179, R8, !PT ;  /* 0x00000008b3087209 */ /* 0x000fc80007810000 */
[----:B------:R-:W-:Y:S01]  /*ec60*/  FMNMX.FTZ R8, R182, R8, !PT ;  /* 0x00000008b6087209 */ /* 0x000fe20007810000 */
[----:B------:R-:W4:Y:S01]  /*ec70*/  MUFU.EX2 R169, R169 ;  /* 0x000000a900a97308 */ /* 0x000f220000000800 */
[----:B--2---:R-:W-:Y:S02]  /*ec80*/  FADD.FTZ R4, R164, R4 ;  /* 0x00000004a4047221 */ /* 0x004fe40000010000 */
[----:B------:R-:W-:-:S04]  /*ec90*/  FMNMX.FTZ R8, R183, R8, !PT ;  /* 0x00000008b7087209 */ /* 0x000fc80007810000 */
[----:B------:R-:W-:Y:S01]  /*eca0*/  FMNMX.FTZ R8, R186, R8, !PT ;  /* 0x00000008ba087209 */ /* 0x000fe20007810000 */
[----:B------:R-:W2:Y:S01]  /*ecb0*/  MUFU.EX2 R172, R172 ;  /* 0x000000ac00ac7308 */ /* 0x000ea20000000800 */
[----:B---3--:R-:W-:Y:S02]  /*ecc0*/  FADD.FTZ R4, R165, R4 ;  /* 0x00000004a5047221 */ /* 0x008fe40000010000 */
[----:B------:R-:W-:Y:S02]  /*ecd0*/  FMNMX.FTZ R8, R187, R8, !PT ;  /* 0x00000008bb087209 */ /* 0x000fe40007810000 */
[----:B------:R-:W-:Y:S02]  /*ece0*/  FADD.FTZ R4, R156, R4 ;  /* 0x000000049c047221 */ /* 0x000fe40000010000 */
[----:B------:R-:W-:Y:S01]  /*ecf0*/  FMNMX.FTZ R8, R190, R8, !PT ;  /* 0x00000008be087209 */ /* 0x000fe20007810000 */
[----:B------:R-:W3:Y:S01]  /*ed00*/  MUFU.EX2 R173, R173 ;  /* 0x000000ad00ad7308 */ /* 0x000ee20000000800 */
[C---:B----4-:R-:W-:Y:S01]  /*ed10*/  FADD.FTZ R4, R169.reuse, R4 ;  /* 0x00000004a9047221 */ /* 0x050fe20000010000 */
[----:B------:R-:W-:-:S02]  /*ed20*/  F2FP.BF16.F32.PACK_AB R156, R169, R156 ;  /* 0x0000009ca99c723e */ /* 0x000fc400000010ff */
[----:B------:R-:W-:-:S04]  /*ed30*/  FMNMX.FTZ R8, R191, R8, !PT ;  /* 0x00000008bf087209 */ /* 0x000fc80007810000 */
[----:B------:R-:W-:Y:S01]  /*ed40*/  FMNMX.FTZ R8, R194, R8, !PT ;  /* 0x00000008c2087209 */ /* 0x000fe20007810000 */
[----:B------:R4:W5:Y:S01]  /*ed50*/  MUFU.EX2 R160, R176 ;  /* 0x000000b000a07308 */ /* 0x0009620000000800 */
[----:B--2---:R-:W-:Y:S02]  /*ed60*/  FADD.FTZ R4, R172, R4 ;  /* 0x00000004ac047221 */ /* 0x004fe40000010000 */
[----:B------:R-:W-:-:S04]  /*ed70*/  FMNMX.FTZ R8, R195, R8, !PT ;  /* 0x00000008c3087209 */ /* 0x000fc80007810000 */
[----:B------:R-:W-:Y:S01]  /*ed80*/  FMNMX.FTZ R8, R198, R8, !PT ;  /* 0x00000008c6087209 */ /* 0x000fe20007810000 */
[----:B------:R-:W2:Y:S01]  /*ed90*/  MUFU.EX2 R177, R177 ;  /* 0x000000b100b17308 */ /* 0x000ea20000000800 */
[----:B----4-:R-:W-:Y:S01]  /*eda0*/  IADD3 R176, -R213, 0xb, RZ ;  /* 0x0000000bd5b07810 */ /* 0x010fe20007ffe1ff */
[----:B---3--:R-:W-:Y:S01]  /*edb0*/  FADD.FTZ R4, R173, R4 ;  /* 0x00000004ad047221 */ /* 0x008fe20000010000 */
[----:B------:R-:W-:-:S05]  /*edc0*/  FMNMX.FTZ R8, R199, R8, !PT ;  /* 0x00000008c7087209 */ /* 0x000fca0007810000 */
[----:B------:R-:W3:Y:S01]  /*edd0*/  SHFL.BFLY PT, R153, R8, 0x2, 0x1f ;  /* 0x0c401f0008997f89 */ /* 0x000ee200000e0000 */
[----:B------:R-:W4:Y:S01]  /*ede0*/  MUFU.EX2 R180, R180 ;  /* 0x000000b400b47308 */ /* 0x000f220000000800 */
[----:B-----5:R-:W-:-:S07]  /*edf0*/  FADD.FTZ R4, R160, R4 ;  /* 0x00000004a0047221 */ /* 0x020fce0000010000 */
[----:B------:R-:W5:Y:S01]  /*ee00*/  MUFU.EX2 R181, R181 ;  /* 0x000000b500b57308 */ /* 0x000f620000000800 */
[C---:B--2---:R-:W-:Y:S01]  /*ee10*/  FADD.FTZ R4, R177.reuse, R4 ;  /* 0x00000004b1047221 */ /* 0x044fe20000010000 */
[----:B------:R-:W-:-:S06]  /*ee20*/  F2FP.BF16.F32.PACK_AB R160, R177, R160 ;  /* 0x000000a0b1a0723e */ /* 0x000fcc00000010ff */
[----:B------:R-:W2:Y:S01]  /*ee30*/  MUFU.EX2 R184, R184 ;  /* 0x000000b800b87308 */ /* 0x000ea20000000800 */
[----:B----4-:R-:W-:Y:S01]  /*ee40*/  FADD.FTZ R4, R180, R4 ;  /* 0x00000004b4047221 */ /* 0x010fe20000010000 */
[----:B---3--:R-:W-:-:S06]  /*ee50*/  FMNMX.FTZ R8, R8, R153, !PT ;  /* 0x0000009908087209 */ /* 0x008fcc0007810000 */
[----:B------:R-:W3:Y:S01]  /*ee60*/  MUFU.EX2 R185, R185 ;  /* 0x000000b900b97308 */ /* 0x000ee20000000800 */
[----:B-----5:R-:W-:Y:S01]  /*ee70*/  FADD.FTZ R4, R181, R4 ;  /* 0x00000004b5047221 */ /* 0x020fe20000010000 */
[----:B------:R-:W4:Y:S06]  /*ee80*/  SHFL.BFLY PT, R153, R8, 0x1, 0x1f ;  /* 0x0c201f0008997f89 */ /* 0x000f2c00000e0000 */
[----:B------:R-:W5:Y:S01]  /*ee90*/  MUFU.EX2 R188, R188 ;  /* 0x000000bc00bc7308 */ /* 0x000f620000000800 */
[----:B--2---:R-:W-:-:S07]  /*eea0*/  FADD.FTZ R4, R184, R4 ;  /* 0x00000004b8047221 */ /* 0x004fce0000010000 */
[----:B------:R-:W2:Y:S01]  /*eeb0*/  MUFU.EX2 R189, R189 ;  /* 0x000000bd00bd7308 */ /* 0x000ea20000000800 */
[----:B---3--:R-:W-:-:S07]  /*eec0*/  FADD.FTZ R4, R185, R4 ;  /* 0x00000004b9047221 */ /* 0x008fce0000010000 */
[----:B------:R-:W-:Y:S01]  /*eed0*/  MUFU.EX2 R193, R193 ;  /* 0x000000c100c17308 */ /* 0x000fe20000000800 */
[----:B-----5:R-:W-:Y:S01]  /*eee0*/  FADD.FTZ R4, R188, R4 ;  /* 0x00000004bc047221 */ /* 0x020fe20000010000 */
[----:B----4-:R-:W-:-:S06]  /*eef0*/  FMNMX.FTZ R8, R8, R153, !PT ;  /* 0x0000009908087209 */ /* 0x010fcc0007810000 */
[----:B------:R-:W-:Y:S01]  /*ef00*/  MUFU.EX2 R196, R196 ;  /* 0x000000c400c47308 */ /* 0x000fe20000000800 */
[C---:B------:R-:W-:Y:S01]  /*ef10*/  FADD.FTZ R157, -R8.reuse, R201 ;  /* 0x000000c9089d7221 */ /* 0x040fe20000010100 */
[-C--:B------:R-:W-:Y:S01]  /*ef20*/  FMUL.FTZ R153, R8, R0.reuse ;  /* 0x0000000008997220 */ /* 0x080fe20000410000 */
[----:B--2---:R-:W-:Y:S02]  /*ef30*/  FADD.FTZ R4, R189, R4 ;  /* 0x00000004bd047221 */ /* 0x004fe40000010000 */
        /* <DEDUP_REMOVED lines=27> */
[----:B------:R-:W-:Y:S01]  /*f0f0*/  FFMA.FTZ R199, R199, R0, -R153 ;  /* 0x00000000c7c77223 */ /* 0x000fe20000010899 */
[----:B--2---:R-:W-:Y:S01]  /*f100*/  @!P1 VIADD R154, R20, 0x22840 ;  /* 0x00022840149a9836 */ /* 0x004fe20000000000 */
[----:B------:R-:W2:Y:S01]  /*f110*/  MUFU.EX2 R203, R158 ;  /* 0x0000009e00cb7308 */ /* 0x000ea20000000800 */
[----:B---3--:R-:W-:Y:S01]  /*f120*/  FFMA.FTZ R3, R157, R3, R201 ;  /* 0x000000039d037223 */ /* 0x008fe200000100c9 */
[-C--:B------:R-:W-:Y:S01]  /*f130*/  FMUL.FTZ R26, R26, R157.reuse ;  /* 0x0000009d1a1a7220 */ /* 0x080fe20000410000 */
[-C--:B------:R-:W-:Y:S01]  /*f140*/  FMUL.FTZ R27, R27, R157.reuse ;  /* 0x0000009d1b1b7220 */ /* 0x080fe20000410000 */
[----:B------:R-:W-:Y:S01]  /*f150*/  @!P1 PRMT R154, RZ, 0x654, R154 ;  /* 0x00000654ff9a9816 */ /* 0x000fe2000000009a */
[----:B------:R3:W-:Y:S06]  /*f160*/  BAR.ARV R176, 0x100 ;  /* 0x000400b00000751d */ /* 0x0007ec0000002000 */
[----:B------:R-:W5:Y:S01]  /*f170*/  MUFU.EX2 R159, R159 ;  /* 0x0000009f009f7308 */ /* 0x000f620000000800 */
[----:B----4-:R-:W-:Y:S01]  /*f180*/  FADD.FTZ R3, R155, R3 ;  /* 0x000000039b037221 */ /* 0x010fe20000010000 */
[----:B------:R4:W-:Y:S01]  /*f190*/  @!P1 SYNCS.ARRIVE.TRANS64.RED.A1T0 RZ, [R154+URZ], RZ ;  /* 0x000000ff9aff99a7 */ /* 0x0009e2000810043f */
[-C--:B------:R-:W-:Y:S01]  /*f1a0*/  FMUL.FTZ R30, R30, R157.reuse ;  /* 0x0000009d1e1e7220 */ /* 0x080fe20000410000 */
[-C--:B------:R-:W-:Y:S01]  /*f1b0*/  FMUL.FTZ R31, R31, R157.reuse ;  /* 0x0000009d1f1f7220 */ /* 0x080fe20000410000 */
[-C--:B------:R-:W-:Y:S01]  /*f1c0*/  FMUL.FTZ R34, R34, R157.reuse ;  /* 0x0000009d22227220 */ /* 0x080fe20000410000 */
[----:B--2---:R-:W-:Y:S01]  /*f1d0*/  FADD.FTZ R3, R203, R3 ;  /* 0x00000003cb037221 */ /* 0x004fe20000010000 */
[-C--:B------:R-:W-:Y:S01]  /*f1e0*/  FMUL.FTZ R35, R35, R157.reuse ;  /* 0x0000009d23237220 */ /* 0x080fe20000410000 */
[----:B------:R-:W2:Y:S01]  /*f1f0*/  MUFU.EX2 R153, R162 ;  /* 0x000000a200997308 */ /* 0x000ea20000000800 */
[-C--:B------:R-:W-:Y:S01]  /*f200*/  FMUL.FTZ R38, R38, R157.reuse ;  /* 0x0000009d26267220 */ /* 0x080fe20000410000 */
[----:B----4-:R-:W-:Y:S01]  /*f210*/  F2FP.BF16.F32.PACK_AB R154, R165, R164 ;  /* 0x000000a4a59a723e */ /* 0x010fe200000010ff */
[-C--:B------:R-:W-:Y:S01]  /*f220*/  FMUL.FTZ R39, R39, R157.reuse ;  /* 0x0000009d27277220 */ /* 0x080fe20000410000 */
[-C--:B------:R-:W-:Y:S01]  /*f230*/  FMUL.FTZ R42, R42, R157.reuse ;  /* 0x0000009d2a2a7220 */ /* 0x080fe20000410000 */
[-C--:B------:R-:W-:Y:S01]  /*f240*/  FMUL.FTZ R43, R43, R157.reuse ;  /* 0x0000009d2b2b7220 */ /* 0x080fe20000410000 */
[-C--:B------:R-:W-:Y:S01]  /*f250*/  FMUL.FTZ R46, R46, R157.reuse ;  /* 0x0000009d2e2e7220 */ /* 0x080fe20000410000 */
[-C--:B------:R-:W-:Y:S01]  /*f260*/  FMUL.FTZ R47, R47, R157.reuse ;  /* 0x0000009d2f2f7220 */ /* 0x080fe20000410000 */
[----:B------:R-:W4:Y:S01]  /*f270*/  MUFU.EX2 R163, R163 ;  /* 0x000000a300a37308 */ /* 0x000f220000000800 */
[----:B-----5:R-:W-:Y:S01]  /*f280*/  FADD.FTZ R3, R159, R3 ;  /* 0x000000039f037221 */ /* 0x020fe20000010000 */
        /* <DEDUP_REMOVED lines=68> */
[----:B------:R-:W-:Y:S01]  /*f6d0*/  F2FP.BF16.F32.PACK_AB R157, R171, R192 ;  /* 0x000000c0ab9d723e */ /* 0x000fe200000010ff */
[----:B------:R-:W-:Y:S01]  /*f6e0*/  FADD.FTZ R4, R168, R4 ;  /* 0x00000004a8047221 */ /* 0x000fe20000010000 */
[----:B------:R-:W4:Y:S01]  /*f6f0*/  MUFU.EX2 R182, R182 ;  /* 0x000000b600b67308 */ /* 0x000f220000000800 */
[----:B-----5:R-:W-:Y:S01]  /*f700*/  FADD.FTZ R3, R178, R3 ;  /* 0x00000003b2037221 */ /* 0x020fe20000010000 */
[----:B------:R-:W-:Y:S01]  /*f710*/  F2FP.BF16.F32.PACK_AB R201, R155, R201 ;  /* 0x000000c99bc9723e */ /* 0x000fe200000010ff */
[----:B------:R-:W-:Y:S01]  /*f720*/  FADD.FTZ R4, R193, R4 ;  /* 0x00000004c1047221 */ /* 0x000fe20000010000 */
[----:B------:R-:W-:-:S02]  /*f730*/  F2FP.BF16.F32.PACK_AB R203, R159, R203 ;  /* 0x000000cb9fcb723e */ /* 0x000fc400000010ff */
[----:B------:R-:W-:Y:S01]  /*f740*/  F2FP.BF16.F32.PACK_AB R153, R163, R153 ;  /* 0x00000099a399723e */ /* 0x000fe200000010ff */
[----:B------:R-:W-:Y:S01]  /*f750*/  FADD.FTZ R4, R196, R4 ;  /* 0x00000004c4047221 */ /* 0x000fe20000010000 */
[----:B------:R-:W5:Y:S01]  /*f760*/  MUFU.EX2 R183, R183 ;  /* 0x000000b700b77308 */ /* 0x000f620000000800 */
        /* <DEDUP_REMOVED lines=10> */
[----:B-----5:R-:W-:Y:S01]  /*f810*/  FADD.FTZ R3, R183, R3 ;  /* 0x00000003b7037221 */ /* 0x020fe20000010000 */
[----:B------:R-:W-:Y:S02]  /*f820*/  F2FP.BF16.F32.PACK_AB R159, R175, R174 ;  /* 0x000000aeaf9f723e */ /* 0x000fe400000010ff */
[----:B------:R-:W-:Y:S02]  /*f830*/  F2FP.BF16.F32.PACK_AB R161, R179, R178 ;  /* 0x000000b2b3a1723e */ /* 0x000fe400000010ff */
[----:B------:R-:W-:-:S02]  /*f840*/  F2FP.BF16.F32.PACK_AB R163, R183, R182 ;  /* 0x000000b6b7a3723e */ /* 0x000fc400000010ff */
[----:B------:R-:W5:Y:S01]  /*f850*/  MUFU.EX2 R190, R190 ;  /* 0x000000be00be7308 */ /* 0x000f620000000800 */
[----:B--2---:R-:W-:-:S07]  /*f860*/  FADD.FTZ R3, R165, R3 ;  /* 0x00000003a5037221 */ /* 0x004fce0000010000 */
[----:B------:R-:W2:Y:S01]  /*f870*/  MUFU.EX2 R191, R191 ;  /* 0x000000bf00bf7308 */ /* 0x000ea20000000800 */
[C---:B----4-:R-:W-:Y:S01]  /*f880*/  FADD.FTZ R3, R187.reuse, R3 ;  /* 0x00000003bb037221 */ /* 0x050fe20000010000 */
[----:B------:R-:W-:-:S06]  /*f890*/  F2FP.BF16.F32.PACK_AB R165, R187, R165 ;  /* 0x000000a5bba5723e */ /* 0x000fcc00000010ff */
[----:B------:R-:W4:Y:S01]  /*f8a0*/  MUFU.EX2 R169, R194 ;  /* 0x000000c200a97308 */ /* 0x000f220000000800 */
[----:B-----5:R-:W-:-:S07]  /*f8b0*/  FADD.FTZ R3, R190, R3 ;  /* 0x00000003be037221 */ /* 0x020fce0000010000 */
[----:B------:R-:W5:Y:S01]  /*f8c0*/  MUFU.EX2 R195, R195 ;  /* 0x000000c300c37308 */ /* 0x000f620000000800 */
[C---:B--2---:R-:W-:Y:S01]  /*f8d0*/  FADD.FTZ R3, R191.reuse, R3 ;  /* 0x00000003bf037221 */ /* 0x044fe20000010000 */
[----:B------:R-:W-:-:S06]  /*f8e0*/  F2FP.BF16.F32.PACK_AB R167, R191, R190 ;  /* 0x000000bebfa7723e */ /* 0x000fcc00000010ff */
[----:B------:R-:W2:Y:S01]  /*f8f0*/  MUFU.EX2 R171, R198 ;  /* 0x000000c600ab7308 */ /* 0x000ea20000000800 */
[----:B----4-:R-:W-:-:S07]  /*f900*/  FADD.FTZ R3, R169, R3 ;  /* 0x00000003a9037221 */ /* 0x010fce0000010000 */
[----:B------:R-:W4:Y:S01]  /*f910*/  MUFU.EX2 R170, R197 ;  /* 0x000000c500aa7308 */ /* 0x000f220000000800 */
[C---:B-----5:R-:W-:Y:S01]  /*f920*/  FADD.FTZ R3, R195.reuse, R3 ;  /* 0x00000003c3037221 */ /* 0x060fe20000010000 */
[----:B------:R-:W-:-:S06]  /*f930*/  F2FP.BF16.F32.PACK_AB R169, R195, R169 ;  /* 0x000000a9c3a9723e */ /* 0x000fcc00000010ff */
[----:B------:R-:W5:Y:S01]  /*f940*/  MUFU.EX2 R199, R199 ;  /* 0x000000c700c77308 */ /* 0x000f620000000800 */
[----:B--2---:R-:W-:Y:S01]  /*f950*/  FADD.FTZ R3, R171, R3 ;  /* 0x00000003ab037221 */ /* 0x004fe20000010000 */
[C---:B----4-:R-:W-:Y:S01]  /*f960*/  FADD.FTZ R4, R170.reuse, R4 ;  /* 0x00000004aa047221 */ /* 0x050fe20000010000 */
[----:B------:R-:W-:Y:S02]  /*f970*/  F2FP.BF16.F32.PACK_AB R170, R170, R196 ;  /* 0x000000c4aaaa723e */ /* 0x000fe400000010ff */
[C---:B-----5:R-:W-:Y:S01]  /*f980*/  FADD.FTZ R3, R199.reuse, R3 ;  /* 0x00000003c7037221 */ /* 0x060fe20000010000 */
[----:B------:R-:W-:Y:S01]  /*f990*/  F2FP.BF16.F32.PACK_AB R171, R199, R171 ;  /* 0x000000abc7ab723e */ /* 0x000fe200000010ff */
[----:B---3--:R-:W-:Y:S06]  /*f9a0*/  @!P0 BRA `(.L_x_4981) ;  /* 0x0000000000048947 */ /* 0x008fec0003800000 */
[----:B------:R-:W-:Y:S01]  /*f9b0*/  BPT.TRAP 0x1 ;  /* 0x000000040000795c */ /* 0x000fe20000300000 */
.L_x_4981:
[----:B------:R2:W3:Y:S01]  /*f9c0*/  SYNCS.PHASECHK.TRANS64.TRYWAIT P2, [R20+URZ+0x22850], R211 ;  /* 0x022850d3140075a7 */ /* 0x0004e2000804017f */
[----:B------:R-:W-:Y:S05]  /*f9d0*/  @!P0 BRA `(.L_x_4982) ;  /* 0x0000000000048947 */ /* 0x000fea0003800000 */
[----:B------:R-:W-:Y:S01]  /*f9e0*/  BPT.TRAP 0x1 ;  /* 0x000000040000795c */ /* 0x000fe20000300000 */
.L_x_4982:
[----:B------:R-:W-:Y:S04]  /*f9f0*/  BSSY B0, `(.L_x_4983) ;  /* 0x0000004000007945 */ /* 0x000fe80003800000 */
[----:B---3--:R-:W-:Y:S05]  /*fa00*/  @P2 BRA `(.L_x_4984) ;  /* 0x0000000000082947 */ /* 0x008fea0003800000 */
[----:B------:R-:W3:Y:S02]  /*fa10*/  SYNCS.PHASECHK.TRANS64.TRYWAIT P2, [R20+URZ+0x22850], R211 ;  /* 0x022850d3140075a7 */ /* 0x000ee4000804017f */
[----:B---3--:R-:W-:Y:S05]  /*fa20*/  @!P2 BRA `(.L_x_4985) ;  /* 0x000000f00090a947 */ /* 0x008fea0003800000 */
.L_x_4984:
[----:B------:R-:W-:Y:S05]  /*fa30*/  BSYNC B0 ;  /* 0x0000000000007941 */ /* 0x000fea0003800000 */
.L_x_4983:
[----:B------:R-:W4:Y:S01]  /*fa40*/  S2R R174, SR_TID.X ;  /* 0x0000000000ae7919 */ /* 0x000f220000002100 */
[----:B------:R-:W-:Y:S01]  /*fa50*/  IMAD.MOV.U32 R173, RZ, RZ, 0x40000040 ;  /* 0x40000040ffad7424 */ /* 0x000fe200078e00ff */
[----:B------:R-:W-:Y:S05]  /*fa60*/  WARPSYNC.ALL ;  /* 0x0000000000007948 */ /* 0x000fea0003800000 */
[----:B------:R-:W-:Y:S01]  /*fa70*/  R2UR UR7, R173 ;  /* 0x00000000ad0772ca */ /* 0x000fe200000e0000 */
[----:B------:R-:W-:Y:S01]  /*fa80*/  IMAD.MOV.U32 R172, RZ, RZ, 0xc00 ;  /* 0x00000c00ffac7424 */ /* 0x000fe200078e00ff */
[----:B------:R-:W-:Y:S01]  /*fa90*/  ISETP.GT.AND P2, PT, R21, R215, PT ;  /* 0x000000d71500720c */ /* 0x000fe20003f44270 */
[----:B------:R-:W-:-:S02]  /*faa0*/  IMAD.MOV.U32 R175, RZ, RZ, 0x40000040 ;  /* 0x40000040ffaf7424 */ /* 0x000fc400078e00ff */
[----:B------:R-:W-:Y:S02]  /*fab0*/  IMAD R172, R22, R172, UR37 ;  /* 0x0000002516ac7e24 */ /* 0x000fe4000f8e02ac */
[----:B0123--:R-:W-:Y:S02]  /*fac0*/  @!P1 VIADD R20, R20, 0x22860 ;  /* 0x0002286014149836 */ /* 0x00ffe40000000000 */
[----:B------:R-:W-:Y:S01]  /*fad0*/  VIADD R21, R21, 0xffffffff ;  /* 0xffffffff15157836 */ /* 0x000fe20000000000 */
[----:B------:R-:W-:Y:S02]  /*fae0*/  R2UR UR6, R172 ;  /* 0x00000000ac0672ca */ /* 0x000fe400000e0000 */
[----:B------:R-:W-:Y:S02]  /*faf0*/  @!P1 PRMT R20, RZ, 0x654, R20 ;  /* 0x00000654ff149816 */ /* 0x000fe40000000014 */
[----:B----4-:R-:W-:-:S05]  /*fb00*/  SHF.R.U32.HI R174, RZ, 0x7, R174 ;  /* 0x00000007ffae7819 */ /* 0x010fca00000116ae */
        /* <DEDUP_REMOVED lines=47> */
.L_x_4976:
[----:B------:R-:W-:Y:S05]  /*fe00*/  WARPSYNC.ALL ;  /* 0x0000000000007948 */ /* 0x000fea0003800000 */
[----:B------:R-:W2:Y:S01]  /*fe10*/  SHFL.BFLY PT, R7, R4, 0x2, 0x1f ;  /* 0x0c401f0004077f89 */ /* 0x000ea200000e0000 */
[----:B------:R-:W-:Y:S02]  /*fe20*/  IMAD.MOV.U32 R154, RZ, RZ, -0x800000 ;  /* 0xff800000ff9a7424 */ /* 0x000fe400078e00ff */
[----:B------:R-:W-:Y:S01]  /*fe30*/  VIADD R22, R22, 0x1 ;  /* 0x0000000116167836 */ /* 0x000fe20000000000 */
[----:B------:R-:W3:Y:S01]  /*fe40*/  SHFL.BFLY PT, R10, R3, 0x2, 0x1f ;  /* 0x0c401f00030a7f89 */ /* 0x000ee200000e0000 */
[----:B------:R-:W-:Y:S01]  /*fe50*/  VIADD R230, R230, 0x1 ;  /* 0x00000001e6e67836 */ /* 0x000fe20000000000 */
[----:B------:R4:W-:Y:S08]  /*fe60*/  BAR.ARV R176, 0x100 ;  /* 0x000400b00000751d */ /* 0x0009f00000002000 */
[----:B------:R-:W-:Y:S06]  /*fe70*/  BAR.ARV 0x8, 0x180 ;  /* 0x0206000000007b1d */ /* 0x000fec0000002000 */
[----:B------:R-:W-:Y:S01]  /*fe80*/  ISETP.NE.AND P1, PT, R22, 0x2, PT ;  /* 0x000000021600780c */ /* 0x000fe20003f25270 */
[----:B--2---:R-:W-:Y:S01]  /*fe90*/  FADD.FTZ R9, R7, R4 ;  /* 0x0000000407097221 */ /* 0x004fe20000010000 */
[----:B------:R-:W-:-:S02]  /*fea0*/  IMAD.MOV.U32 R4, RZ, RZ, RZ ;  /* 0x000000ffff047224 */ /* 0x000fc400078e00ff */
[----:B------:R-:W-:Y:S01]  /*feb0*/  SEL R22, R22, RZ, P1 ;  /* 0x000000ff16167207 */ /* 0x000fe20000800000 */
[----:B---3--:R-:W-:Y:S01]  /*fec0*/  FADD.FTZ R10, R10, R3 ;  /* 0x000000030a0a7221 */ /* 0x008fe20000010000 */
[----:B------:R-:W2:Y:S01]  /*fed0*/  SHFL.BFLY PT, R6, R9, 0x1, 0x1f ;  /* 0x0c201f0009067f89 */ /* 0x000ea200000e0000 */
[----:B------:R-:W-:Y:S02]  /*fee0*/  IMAD.MOV.U32 R3, RZ, RZ, RZ ;  /* 0x000000ffff037224 */ /* 0x000fe400078e00ff */
[----:B--2---:R-:W-:-:S05]  /*fef0*/  FADD.FTZ R6, R9, R6 ;  /* 0x0000000609067221 */ /* 0x004fca0000010000 */
[----:B------:R-:W-:-:S13]  /*ff00*/  FSETP.NE.FTZ.AND P0, PT, R6, RZ, PT ;  /* 0x000000ff0600720b */ /* 0x000fda0003f15000 */
[----:B------:R-:W2:Y:S08]  /*ff10*/  @P0 MUFU.LG2 R7, R6 ;  /* 0x0000000600070308 */ /* 0x000eb00000000c00 */
[----:B------:R3:W5:Y:S01]  /*ff20*/  @P0 MUFU.RCP R4, R6 ;  /* 0x0000000600040308 */ /* 0x0007620000001000 */
[----:B--2---:R-:W-:Y:S01]  /*ff30*/  @P0 FMUL.FTZ R7, R7, 0.69314718246459960938 ;  /* 0x3f31721807070820 */ /* 0x004fe20000410000 */
[----:B---3--:R-:W-:-:S04]  /*ff40*/  @P0 FMUL.FTZ R6, R0, 0.69314718246459960938 ;  /* 0x3f31721800060820 */ /* 0x008fc80000410000 */
[----:B------:R-:W-:Y:S02]  /*ff50*/  @P0 FFMA.FTZ R154, R6, R5, R7 ;  /* 0x00000005069a0223 */ /* 0x000fe40000010007 */
[----:B------:R-:W2:Y:S01]  /*ff60*/  SHFL.BFLY PT, R5, R10, 0x1, 0x1f ;  /* 0x0c201f000a057f89 */ /* 0x000ea200000e0000 */
        /* <DEDUP_REMOVED lines=23> */
[----:B--2---:R-:W-:Y:S01]  /*100e0*/  FADD.FTZ R9, R10, R5 ;  /* 0x000000050a097221 */ /* 0x004fe20000010000 */
[-C--:B------:R-:W-:Y:S01]  /*100f0*/  FMUL.FTZ R69, R69, R4.reuse ;  /* 0x0000000445457220 */ /* 0x080fe20000410000 */
        /* <DEDUP_REMOVED lines=16> */
[----:B------:R-:W2:Y:S01]  /*10200*/  @P0 MUFU.LG2 R7, R9 ;  /* 0x0000000900070308 */ /* 0x000ea20000000c00 */
[----:B------:R-:W-:Y:S01]  /*10210*/  @P0 FMUL.FTZ R5, R0, 0.69314718246459960938 ;  /* 0x3f31721800050820 */ /* 0x000fe20000410000 */
[----:B------:R-:W-:-:S02]  /*10220*/  IMAD.MOV.U32 R0, RZ, RZ, -0x800000 ;  /* 0xff800000ff007424 */ /* 0x000fc400078e00ff */
        /* <DEDUP_REMOVED lines=14> */
[----:B--2---:R-:W-:Y:S01]  /*10310*/  @P0 FMUL.FTZ R6, R7, 0.69314718246459960938 ;  /* 0x3f31721807060820 */ /* 0x004fe20000410000 */
[-C--:B------:R-:W-:Y:S01]  /*10320*/  FMUL.FTZ R128, R128, R4.reuse ;  /* 0x0000000480807220 */ /* 0x080fe20000410000 */
[-C--:B------:R-:W-:Y:S01]  /*10330*/  FMUL.FTZ R129, R129, R4.reuse ;  /* 0x0000000481817220 */ /* 0x080fe20000410000 */
[----:B------:R-:W-:Y:S01]  /*10340*/  FMUL.FTZ R132, R132, R4 ;  /* 0x0000000484847220 */ /* 0x000fe20000410000 */
[----:B------:R-:W-:Y:S01]  /*10350*/  @P0 FFMA.FTZ R0, R5, R8, R6 ;  /* 0x0000000805000223 */ /* 0x000fe20000010006 */
[-C--:B------:R-:W-:Y:S01]  /*10360*/  FMUL.FTZ R133, R133, R4.reuse ;  /* 0x0000000485857220 */ /* 0x080fe20000410000 */
[-C--:B------:R-:W-:Y:S01]  /*10370*/  FMUL.FTZ R136, R136, R4.reuse ;  /* 0x0000000488887220 */ /* 0x080fe20000410000 */
[-C--:B------:R-:W-:Y:S01]  /*10380*/  FMUL.FTZ R137, R137, R4.reuse ;  /* 0x0000000489897220 */ /* 0x080fe20000410000 */
        /* <DEDUP_REMOVED lines=64> */
[----:B------:R-:W-:Y:S01]  /*10790*/  SEL R3, RZ, 0x1, P1 ;  /* 0x00000001ff037807 */ /* 0x000fe20000800000 */
[-C--:B------:R-:W-:Y:S01]  /*107a0*/  FMUL.FTZ R140, R140, R4.reuse ;  /* 0x000000048c8c7220 */ /* 0x080fe20000410000 */
[-C--:B------:R-:W-:Y:S01]  /*107b0*/  FMUL.FTZ R141, R141, R4.reuse ;  /* 0x000000048d8d7220 */ /* 0x080fe20000410000 */
[-C--:B------:R-:W-:Y:S01]  /*107c0*/  FMUL.FTZ R144, R144, R4.reuse ;  /* 0x0000000490907220 */ /* 0x080fe20000410000 */
[-C--:B------:R-:W-:Y:S01]  /*107d0*/  FMUL.FTZ R145, R145, R4.reuse ;  /* 0x0000000491917220 */ /* 0x080fe20000410000 */
[-C--:B------:R-:W-:Y:S01]  /*107e0*/  FMUL.FTZ R148, R148, R4.reuse ;  /* 0x0000000494947220 */ /* 0x080fe20000410000 */
[----:B------:R-:W-:Y:S01]  /*107f0*/  FMUL.FTZ R149, R149, R4 ;  /* 0x0000000495957220 */ /* 0x000fe20000410000 */
[----:B------:R-:W-:-:S02]  /*10800*/  PLOP3.LUT P0, PT, PT, PT, PT, 0x8, 0x0 ;  /* 0x000000000000781c */ /* 0x000fc40003f0e170 */
[----:B----4-:R-:W-:-:S11]  /*10810*/  LOP3.LUT R206, R206, R3, RZ, 0x3c, !PT ;  /* 0x00000003cece7212 */ /* 0x010fd600078e3cff */
.L_x_4921:
[----:B------:R-:W-:Y:S05]  /*10820*/  WARPSYNC.ALL ;  /* 0x0000000000007948 */ /* 0x000fea0003800000 */
[----:B------:R-:W2:Y:S08]  /*10830*/  S2UR UR5, SR_CgaCtaId ;  /* 0x00000000000579c3 */ /* 0x000eb00000008800 */
[----:B------:R-:W-:Y:S06]  /*10840*/  BAR.SYNC.DEFER_BLOCKING 0x5, 0x180 ;  /* 0x0146000000007b1d */ /* 0x000fec0000010000 */
[----:B------:R-:W-:Y:S01]  /*10850*/  UMOV UR4, 0x400 ;  /* 0x0000040000047882 */ /* 0x000fe20000000000 */
[----:B------:R-:W-:Y:S01]  /*10860*/  BSSY B0, `(.L_x_4987) ;  /* 0x00004fa000007945 */ /* 0x000fe20003800000 */
[----:B--2---:R-:W-:-:S06]  /*10870*/  ULEA UR4, UR5, UR4, 0x18 ;  /* 0x0000000405047291 */ /* 0x004fcc000f8ec03f */
[----:B------:R-:W-:-:S05]  /*10880*/  IMAD.U32 R19, RZ, RZ, UR4 ;  /* 0x00000004ff137e24 */ /* 0x000fca000f8e00ff */
[----:B------:R2:W3:Y:S01]  /*10890*/  LDS.128 R4, [R19+0x228d0] ;  /* 0x0228d00013047984 */ /* 0x0004e20000000c00 */
[----:B------:R-:W-:Y:S06]  /*108a0*/  BAR.ARV 0x4, 0x180 ;  /* 0x0106000000007b1d */ /* 0x000fec0000002000 */
[----:B------:R-:W-:Y:S05]  /*108b0*/  @P0 BRA `(.L_x_4988) ;  /* 0x0000004000000947 */ /* 0x000fea0003800000 */
[----:B------:R-:W4:Y:S01]  /*108c0*/  LDL R8, [R1+0x74] ;  /* 0x0000740001087983 */ /* 0x000f220000100800 */
[----:B------:R-:W-:Y:S01]  /*108d0*/  ISETP.NE.AND P0, PT, R223, RZ, PT ;  /* 0x000000ffdf00720c */ /* 0x000fe20003f05270 */
[----:B------:R-:W-:Y:S01]  /*108e0*/  ULDC UR4, c[0x0][0xad4] ;  /* 0x0002b50000047ab9 */ /* 0x000fe20000000800 */
[----:B------:R-:W-:Y:S01]  /*108f0*/  F2FP.BF16.F32.PACK_AB R10, R29, R28 ;  /* 0x0000001c1d0a723e */ /* 0x000fe200000010ff */
[----:B------:R-:W0:Y:S01]  /*10900*/  S2R R3, SR_SWINHI ;  /* 0x0000000000037919 */ /* 0x000e220000002f00 */
        /* <DEDUP_REMOVED lines=12> */
[----:B-1----:R-:W-:Y:S02]  /*109d0*/  MOV R20, R19 ;  /* 0x0000001300147202 */ /* 0x002fe40000000f00 */
[----:B0-----:R-:W-:-:S03]  /*109e0*/  MOV R21, R3 ;  /* 0x0000000300157202 */ /* 0x001fc60000000f00 */
[----:B----45:R-:W-:-:S04]  /*109f0*/  IMAD.WIDE R152, R8, 0x2, R20 ;  /* 0x0000000208987825 */ /* 0x030fc800078e0214 */
        /* <DEDUP_REMOVED lines=8> */
[----:B0-----:R-:W-:Y:S02]  /*10a80*/  IADD3 R8, P0, R152, 0x20, RZ ;  /* 0x0000002098087810 */ /* 0x001fe40007f1e0ff */
        /* <DEDUP_REMOVED lines=8> */
[----:B0-----:R-:W-:Y:S02]  /*10b10*/  IADD3 R8, P0, R152, 0x40, RZ ;  /* 0x0000004098087810 */ /* 0x001fe40007f1e0ff */
        /* <DEDUP_REMOVED lines=144> */
[----:B0-----:R-:W-:-:S04]  /*11420*/  IADD3 R3, P0, R152, 0xc060, RZ ;  /* 0x0000c06098037810 */ /* 0x001fc80007f1e0ff */
[----:B---3--:R-:W-:Y:S01]  /*11430*/  LOP3.LUT R4, R3, 0x380, RZ, 0xc0, !PT ;  /* 0x0000038003047812 */ /* 0x008fe200078ec0ff */
[----:B------:R-:W-:Y:S01]  /*11440*/  IMAD.X R153, RZ, RZ, R153, P0 ;  /* 0x000000ffff997224 */ /* 0x000fe200000e0699 */
[----:B------:R-:W-:Y:S02]  /*11450*/  IADD3 R8, P0, R225, UR4, RZ ;  /* 0x00000004e1087c10 */ /* 0x000fe4000ff1e0ff */
[----:B------:R-:W-:Y:S02]  /*11460*/  SHF.R.U64 R4, R4, 0x3, RZ ;  /* 0x0000000304047819 */ /* 0x000fe400000012ff */
[----:B------:R-:W-:Y:S02]  /*11470*/  IADD3.X R9, R227, UR5, RZ, P0, !PT ;  /* 0x00000005e3097c10 */ /* 0x000fe400087fe4ff */
[----:B------:R-:W-:Y:S01]  /*11480*/  LOP3.LUT R152, R4, R3, RZ, 0x3c, !PT ;  /* 0x0000000304987212 */ /* 0x000fe200078e3cff */
[----:B------:R-:W-:-:S03]  /*11490*/  IMAD.MOV.U32 R4, RZ, RZ, RZ ;  /* 0x000000ffff047224 */ /* 0x000fc600078e00ff */
[----:B------:R-:W-:-:S05]  /*114a0*/  MOV R152, R152 ;  /* 0x0000009800987202 */ /* 0x000fca0000000f00 */
[----:B------:R0:W-:Y:S01]  /*114b0*/  STSM.16.M88.4 [R152], R12 ;  /* 0x0000000c98007844 */ /* 0x0001e20000000200 */
[----:B------:R-:W-:Y:S06]  /*114c0*/  BAR.SYNC.DEFER_BLOCKING 0x1, 0x100 ;  /* 0x0044000000007b1d */ /* 0x000fec0000010000 */
[----:B------:R-:W5:Y:S01]  /*114d0*/  @P1 LDG.E R4, desc[UR40][R8.64] ;  /* 0x0000002808041981 */ /* 0x000f62000c1e1900 */
[----:B------:R-:W-:-:S04]  /*114e0*/  ISETP.NE.U32.AND P0, PT, RZ, UR6, PT ;  /* 0x00000006ff007c0c */ /* 0x000fc8000bf05070 */
[----:B------:R-:W-:Y:S01]  /*114f0*/  ISETP.NE.AND.EX P0, PT, RZ, UR7, PT, P0 ;  /* 0x00000007ff007c0c */ /* 0x000fe2000bf05300 */
[----:B0-----:R-:W-:-:S12]  /*11500*/  IMAD.MOV.U32 R14, RZ, RZ, 0x9b8 ;  /* 0x000009b8ff0e7424 */ /* 0x001fd800078e00ff */
[----:B------:R-:W-:Y:S01]  /*11510*/  @P0 IADD3 R10, P2, R225, UR6, RZ ;  /* 0x00000006e10a0c10 */ /* 0x000fe2000ff5e0ff */
[----:B------:R-:W-:Y:S02]  /*11520*/  ULDC UR6, c[0x0][0xa88] ;  /* 0x0002a20000067ab9 */ /* 0x000fe40000000800 */
[----:B------:R-:W-:Y:S01]  /*11530*/  IMAD.U32 R3, RZ, RZ, UR6 ;  /* 0x00000006ff037e24 */ /* 0x000fe2000f8e00ff */
[----:B------:R-:W-:Y:S02]  /*11540*/  @P0 IADD3.X R11, R227, UR7, RZ, P2, !PT ;  /* 0x00000007e30b0c10 */ /* 0x000fe400097fe4ff */
[----:B------:R-:W-:-:S03]  /*11550*/  ISETP.GT.AND P2, PT, R223, 0x1, PT ;  /* 0x00000001df00780c */ /* 0x000fc60003f44270 */
[----:B------:R0:W5:Y:S01]  /*11560*/  @P0 LDG.E R3, desc[UR40][R10.64] ;  /* 0x000000280a030981 */ /* 0x000162000c1e1900 */
[----:B------:R-:W-:-:S04]  /*11570*/  SEL R14, R14, 0x978, P2 ;  /* 0x000009780e0e7807 */ /* 0x000fc80001000000 */
[----:B------:R1:W3:Y:S08]  /*11580*/  LDC.64 R12, c[0x0][R14+0x220] ;  /* 0x000088000e0c7b82 */ /* 0x0002f00000000a00 */
[----:B0-----:R1:W0:Y:S01]  /*11590*/  LDC.64 R10, c[0x0][R14+0x218] ;  /* 0x000086000e0a7b82 */ /* 0x0012220000000a00 */
[----:B------:R-:W-:Y:S05]  /*115a0*/  @P0 BRA `(.L_x_4989) ;  /* 0x0000000000100947 */ /* 0x000fea0003800000 */
[----:B------:R-:W-:Y:S05]  /*115b0*/  @!P1 BRA `(.L_x_4989) ;  /* 0x00000000000c9947 */ /* 0x000fea0003800000 */
[----:B-----5:R-:W4:Y:S04]  /*115c0*/  LDG.E R3, desc[UR40][R8.64] ;  /* 0x0000002808037981 */ /* 0x020f28000c1e1900 */
[----:B------:R-:W4:Y:S02]  /*115d0*/  LDG.E R8, desc[UR40][R8.64+0x4] ;  /* 0x0000042808087981 */ /* 0x000f24000c1e1900 */
[----:B----4-:R-:W-:-:S07]  /*115e0*/  IMAD.IADD R3, R8, 0x1, -R3 ;  /* 0x0000000108037824 */ /* 0x010fce00078e0a03 */
.L_x_4989:
[----:B------:R-:W4:Y:S01]  /*115f0*/  LDL.LU R15, [R1+0x64] ;  /* 0x00006400010f7983 */ /* 0x000f220000300800 */
[----:B------:R-:W2:Y:S01]  /*11600*/  LDC R156, c[0x0][0xbe8] ;  /* 0x0002fa00ff9c7b82 */ /* 0x000ea20000000800 */
[----:B------:R-:W-:Y:S02]  /*11610*/  ISETP.NE.U32.AND P0, PT, RZ, UR4, PT ;  /* 0x00000004ff007c0c */ /* 0x000fe4000bf05070 */
[----:B------:R-:W4:Y:S02]  /*11620*/  LDL R158, [R1+0x70] ;  /* 0x00007000019e7983 */ /* 0x000f240000100800 */
[----:B------:R-:W-:Y:S02]  /*11630*/  ISETP.NE.AND.EX P0, PT, RZ, UR5, PT, P0 ;  /* 0x00000005ff007c0c */ /* 0x000fe4000bf05300 */
[----:B------:R-:W4:Y:S01]  /*11640*/  LDL R157, [R1+0x68] ;  /* 0x00006800019d7983 */ /* 0x000f220000100800 */
[----:B------:R-:W1:Y:S01]  /*11650*/  LDC.64 R8, c[0x0][R14+0x228] ;  /* 0x00008a000e087b82 */ /* 0x000e620000000a00 */
[----:B------:R-:W-:Y:S01]  /*11660*/  SEL R224, R224, RZ, !P0 ;  /* 0x000000ffe0e07207 */ /* 0x000fe20004000000 */
[----:B0-----:R-:W-:-:S02]  /*11670*/  IMAD R153, R11, R222, RZ ;  /* 0x000000de0b997224 */ /* 0x001fc400078e02ff */
[----:B------:R-:W-:-:S04]  /*11680*/  IMAD.WIDE.U32 R10, R10, R222, RZ ;  /* 0x000000de0a0a7225 */ /* 0x000fc800078e00ff */
[----:B---3--:R-:W-:Y:S01]  /*11690*/  IMAD R13, R13, R224, RZ ;  /* 0x000000e00d0d7224 */ /* 0x008fe200078e02ff */
[----:B--2---:R-:W-:Y:S01]  /*116a0*/  ISETP.NE.AND P1, PT, R156, 0x1, PT ;  /* 0x000000019c00780c */ /* 0x004fe20003f25270 */
[----:B------:R-:W-:-:S12]  /*116b0*/  IMAD.IADD R153, R11, 0x1, R153 ;  /* 0x000000010b997824 */ /* 0x000fd800078e0299 */
[----:B------:R-:W0:Y:S01]  /*116c0*/  @P1 LDC R11, c[0x0][0xbec] ;  /* 0x0002fb00ff0b1b82 */ /* 0x000e220000000800 */
[----:B------:R-:W-:-:S04]  /*116d0*/  IMAD.IADD R155, R218, 0x1, R210 ;  /* 0x00000001da9b7824 */ /* 0x000fc800078e02d2 */
[----:B0-----:R-:W-:-:S04]  /*116e0*/  @P1 IMAD.HI.U32 R11, R155, R11, RZ ;  /* 0x0000000b9b0b1227 */ /* 0x001fc800078e00ff */
[----:B-----5:R-:W-:Y:S01]  /*116f0*/  IMAD R3, R3, R156, RZ ;  /* 0x0000009c03037224 */ /* 0x020fe200078e02ff */
[----:B----4-:R-:W-:-:S05]  /*11700*/  SEL R152, R15, RZ, !P0 ;  /* 0x000000ff0f987207 */ /* 0x010fca0004000000 */
[C---:B------:R-:W-:Y:S02]  /*11710*/  IMAD R152, R12.reuse, R152, R13 ;  /* 0x000000980c987224 */ /* 0x040fe400078e020d */
[----:B------:R-:W-:-:S03]  /*11720*/  IMAD.WIDE.U32 R12, R12, R224, RZ ;  /* 0x000000e00c0c7225 */ /* 0x000fc600078e00ff */
[----:B------:R-:W-:Y:S02]  /*11730*/  IADD3 R15, P0, P3, R12, R10, R4 ;  /* 0x0000000a0c0f7210 */ /* 0x000fe40007b1e004 */
[----:B------:R-:W0:Y:S01]  /*11740*/  @P1 LDC R10, c[0x0][0xbf0] ;  /* 0x0002fc00ff0a1b82 */ /* 0x000e220000000800 */
[----:B------:R-:W-:Y:S01]  /*11750*/  SEL R12, R231, RZ, P2 ;  /* 0x000000ffe70c7207 */ /* 0x000fe20001000000 */
[----:B------:R-:W-:-:S04]  /*11760*/  IMAD.IADD R152, R13, 0x1, R152 ;  /* 0x000000010d987824 */ /* 0x000fc800078e0298 */
[-C--:B-1----:R-:W-:Y:S02]  /*11770*/  IMAD R9, R9, R12.reuse, RZ ;  /* 0x0000000c09097224 */ /* 0x082fe400078e02ff */
[----:B------:R-:W-:Y:S01]  /*11780*/  IMAD.WIDE.U32 R12, R8, R12, RZ ;  /* 0x0000000c080c7225 */ /* 0x000fe200078e00ff */
[----:B------:R-:W-:-:S04]  /*11790*/  SHF.R.S32.HI R8, RZ, 0x1f, R4 ;  /* 0x0000001fff087819 */ /* 0x000fc80000011404 */
[----:B------:R-:W-:Y:S01]  /*117a0*/  IADD3.X R152, R152, R153, R8, P0, P3 ;  /* 0x0000009998987210 */ /* 0x000fe200007e6408 */
[----:B------:R-:W-:Y:S01]  /*117b0*/  IMAD.MOV.U32 R153, RZ, RZ, R155 ;  /* 0x000000ffff997224 */ /* 0x000fe200078e009b */
[----:B0-----:R-:W-:Y:S02]  /*117c0*/  @P1 SHF.R.U32.HI R153, RZ, R10, R11 ;  /* 0x0000000aff991219 */ /* 0x001fe4000001160b */
[----:B------:R0:W1:Y:S02]  /*117d0*/  LDC.64 R10, c[0x0][R14+0x210] ;  /* 0x000084000e0a7b82 */ /* 0x0000640000000a00 */
[----:B------:R-:W-:-:S06]  /*117e0*/  IADD3 R12, P0, P3, R153, R15, R12 ;  /* 0x0000000f990c7210 */ /* 0x000fcc0007b1e00c */
[----:B0-----:R-:W0:Y:S01]  /*117f0*/  LDC.64 R14, c[0x0][0xba8] ;  /* 0x0002ea00ff0e7b82 */ /* 0x001e220000000a00 */
[----:B------:R-:W-:Y:S01]  /*11800*/  IMAD.IADD R9, R13, 0x1, R9 ;  /* 0x000000010d097824 */ /* 0x000fe200078e0209 */
[----:B------:R-:W-:-:S04]  /*11810*/  SHF.R.S32.HI R13, RZ, 0x1f, R153 ;  /* 0x0000001fff0d7819 */ /* 0x000fc80000011499 */
[----:B------:R-:W-:Y:S01]  /*11820*/  IADD3.X R13, R13, R152, R9, P0, P3 ;  /* 0x000000980d0d7210 */ /* 0x000fe200007e6409 */
[----:B------:R-:W-:-:S04]  /*11830*/  IMAD.MOV R152, RZ, RZ, -R153 ;  /* 0x000000ffff987224 */ /* 0x000fc800078e0a99 */
[----:B------:R-:W-:Y:S01]  /*11840*/  IMAD R152, R156, R152, R155 ;  /* 0x000000989c987224 */ /* 0x000fe200078e029b */
[----:B0-----:R-:W0:Y:S08]  /*11850*/  @!P2 LDC R14, c[0x0][0xb50] ;  /* 0x0002d400ff0eab82 */ /* 0x001e300000000800 */
[----:B------:R-:W2:Y:S01]  /*11860*/  @!P2 LDC R15, c[0x0][0xb54] ;  /* 0x0002d500ff0fab82 */ /* 0x000ea20000000800 */
[----:B------:R-:W-:Y:S01]  /*11870*/  SHF.R.S32.HI R9, RZ, 0x1f, R152 ;  /* 0x0000001fff097819 */ /* 0x000fe20000011498 */
[----:B-1----:R-:W-:-:S02]  /*11880*/  IMAD R11, R11, R152, RZ ;  /* 0x000000980b0b7224 */ /* 0x002fc400078e02ff */
[----:B------:R-:W-:-:S04]  /*11890*/  IMAD.WIDE.U32 R12, R10, R152, R12 ;  /* 0x000000980a0c7225 */ /* 0x000fc800078e000c */
[----:B------:R-:W-:Y:S01]  /*118a0*/  IMAD R9, R10, R9, R11 ;  /* 0x000000090a097224 */ /* 0x000fe200078e020b */
[----:B0-----:R-:W-:-:S03]  /*118b0*/  LEA R14, P0, R12, R14, 0x2 ;  /* 0x0000000e0c0e7211 */ /* 0x001fc600078010ff */
[----:B------:R-:W-:-:S05]  /*118c0*/  IMAD.IADD R9, R13, 0x1, R9 ;  /* 0x000000010d097824 */ /* 0x000fca00078e0209 */
[----:B--2---:R-:W-:Y:S01]  /*118d0*/  LEA.HI.X R9, R12, R15, R9, 0x2, P0 ;  /* 0x0000000f0c097211 */ /* 0x004fe200000f1409 */
[----:B------:R-:W-:Y:S01]  /*118e0*/  SHFL.IDX PT, R10, R14, RZ, 0x1c1f ;  /* 0x001c1fff0e0a7589 */ /* 0x000fe200000e0000 */
[----:B------:R-:W-:-:S03]  /*118f0*/  IMAD.IADD R153, R158, 0x1, R210 ;  /* 0x000000019e997824 */ /* 0x000fc600078e02d2 */
[----:B------:R-:W0:Y:S04]  /*11900*/  SHFL.IDX PT, R11, R9, RZ, 0x1c1f ;  /* 0x001c1fff090b7589 */ /* 0x000e2800000e0000 */
[----:B------:R-:W-:Y:S04]  /*11910*/  SHFL.IDX PT, R12, R14, 0x1, 0x1c1f ;  /* 0x003c1f000e0c7f89 */ /* 0x000fe800000e0000 */
[----:B------:R-:W1:Y:S01]  /*11920*/  SHFL.IDX PT, R13, R9, 0x1, 0x1c1f ;  /* 0x003c1f00090d7f89 */ /* 0x000e6200000e0000 */
[----:B------:R-:W-:Y:S01]  /*11930*/  LOP3.LUT P0, RZ, R157, 0x3, RZ, 0xc0, !PT ;  /* 0x000000039dff7812 */ /* 0x000fe2000780c0ff */
[----:B------:R-:W-:-:S03]  /*11940*/  VIADD R152, R153, 0x8 ;  /* 0x0000000899987836 */ /* 0x000fc60000000000 */
[-C--:B------:R-:W-:Y:S02]  /*11950*/  ISETP.GE.OR P3, PT, R153, R3.reuse, P0 ;  /* 0x000000039900720c */ /* 0x080fe40000766670 */
[----:B------:R-:W-:-:S11]  /*11960*/  ISETP.GE.OR P0, PT, R152, R3, P0 ;  /* 0x000000039800720c */ /* 0x000fd60000706670 */
[----:B0-----:R0:W-:Y:S04]  /*11970*/  @!P3 ST.E desc[UR40][R10.64], R154 ;  /* 0x0000009a0a00b985 */ /* 0x0011e8000c101928 */
[----:B-1----:R0:W-:Y:S01]  /*11980*/  @!P0 ST.E desc[UR40][R12.64], R0 ;  /* 0x000000000c008985 */ /* 0x0021e2000c101928 */
        /* <DEDUP_REMOVED lines=45> */
[----:B------:R-:W5:Y:S01]  /*11c60*/  LD.E.128 R40, desc[UR40][R40.64] ;  /* 0x0000002828287980 */ /* 0x000f62000c101d00 */
[----:B------:R-:W-:-:S02]  /*11c70*/  LOP3.LUT R56, R57, 0x380, RZ, 0xc0, !PT ;  /* 0x0000038039387812 */ /* 0x000fc400078ec0ff */
[----:B------:R-:W-:Y:S01]  /*11c80*/  LOP3.LUT R60, R61, 0x380, RZ, 0xc0, !PT ;  /* 0x000003803d3c7812 */ /* 0x000fe200078ec0ff */
[----:B------:R-:W5:Y:S01]  /*11c90*/  LD.E.128 R44, desc[UR40][R44.64] ;  /* 0x000000282c2c7980 */ /* 0x000f62000c101d00 */
[----:B------:R-:W-:Y:S02]  /*11ca0*/  LOP3.LUT R64, R65, 0x380, RZ, 0xc0, !PT ;  /* 0x0000038041407812 */ /* 0x000fe400078ec0ff */
        /* <DEDUP_REMOVED lines=21> */
[C---:B------:R-:W-:Y:S01]  /*11e00*/  LOP3.LUT R13, R20.reuse, 0x380, RZ, 0xc0, !PT ;  /* 0x00000380140d7812 */ /* 0x040fe200078ec0ff */
[----:B------:R-:W5:Y:S01]  /*11e10*/  LD.E.128 R56, desc[UR40][R56.64] ;  /* 0x0000002838387980 */ /* 0x000f62000c101d00 */
[----:B------:R-:W-:Y:S02]  /*11e20*/  IADD3 R12, P5, R20, 0xf000, RZ ;  /* 0x0000f000140c7810 */ /* 0x000fe40007fbe0ff */
[----:B------:R-:W-:Y:S01]  /*11e30*/  LOP3.LUT R68, R69, 0x380, RZ, 0xc0, !PT ;  /* 0x0000038045447812 */ /* 0x000fe200078ec0ff */
[----:B------:R-:W5:Y:S01]  /*11e40*/  LD.E.128 R60, desc[UR40][R60.64] ;  /* 0x000000283c3c7980 */ /* 0x000f62000c101d00 */
[----:B------:R-:W-:Y:S01]  /*11e50*/  LOP3.LUT R72, R73, 0x380, RZ, 0xc0, !PT ;  /* 0x0000038049487812 */ /* 0x000fe200078ec0ff */
[----:B------:R-:W-:Y:S01]  /*11e60*/  IMAD.X R85, RZ, RZ, R21, P5 ;  /* 0x000000ffff557224 */ /* 0x000fe200028e0615 */
[----:B------:R-:W-:Y:S01]  /*11e70*/  LOP3.LUT R76, R77, 0x380, RZ, 0xc0, !PT ;  /* 0x000003804d4c7812 */ /* 0x000fe200078ec0ff */
[----:B------:R-:W5:Y:S01]  /*11e80*/  LD.E.128 R64, desc[UR40][R64.64] ;  /* 0x0000002840407980 */ /* 0x000f62000c101d00 */
[----:B------:R-:W-:-:S02]  /*11e90*/  LOP3.LUT R80, R81, 0x380, RZ, 0xc0, !PT ;  /* 0x0000038051507812 */ /* 0x000fc400078ec0ff */
[----:B------:R-:W-:Y:S02]  /*11ea0*/  SHF.R.U64 R13, R13, 0x3, RZ ;  /* 0x000000030d0d7819 */ /* 0x000fe400000012ff */
[----:B------:R-:W-:Y:S02]  /*11eb0*/  LOP3.LUT R9, R12, 0x380, RZ, 0xc0, !PT ;  /* 0x000003800c097812 */ /* 0x000fe400078ec0ff */
[----:B------:R-:W-:Y:S02]  /*11ec0*/  SHF.R.U64 R68, R68, 0x3, RZ ;  /* 0x0000000344447819 */ /* 0x000fe400000012ff */
[----:B------:R-:W-:Y:S02]  /*11ed0*/  SHF.R.U64 R72, R72, 0x3, RZ ;  /* 0x0000000348487819 */ /* 0x000fe400000012ff */
[----:B------:R-:W-:Y:S02]  /*11ee0*/  SHF.R.U64 R76, R76, 0x3, RZ ;  /* 0x000000034c4c7819 */ /* 0x000fe400000012ff */
[----:B------:R-:W-:-:S02]  /*11ef0*/  SHF.R.U64 R80, R80, 0x3, RZ ;  /* 0x0000000350507819 */ /* 0x000fc400000012ff */
        /* <DEDUP_REMOVED lines=11> */
[----:B------:R0:W5:Y:S01]  /*11fb0*/  LD.E.128 R24, desc[UR40][R20.64] ;  /* 0x0000002814187980 */ /* 0x000162000c101d00 */
[----:B------:R-:W-:Y:S01]  /*11fc0*/  IMAD R9, R8, UR4, RZ ;  /* 0x0000000408097c24 */ /* 0x000fe2000f8e02ff */
[----:B------:R-:W-:-:S02]  /*11fd0*/  LOP3.LUT R11, R11, 0xfffffff8, RZ, 0xc0, !PT ;  /* 0xfffffff80b0b7812 */ /* 0x000fc400078ec0ff */
[----:B------:R-:W5:Y:S01]  /*11fe0*/  LD.E.128 R68, desc[UR40][R68.64] ;  /* 0x0000002844447980 */ /* 0x000f62000c101d00 */
[----:B------:R-:W-:-:S03]  /*11ff0*/  IMAD R13, R4, UR5, R9 ;  /* 0x00000005040d7c24 */ /* 0x000fc6000f8e0209 */
[----:B------:R-:W5:Y:S01]  /*12000*/  LD.E.128 R72, desc[UR40][R72.64] ;  /* 0x0000002848487980 */ /* 0x000f62000c101d00 */
[----:B0-----:R-:W0:Y:S01]  /*12010*/  @P1 LDC R21, c[0x0][0xbf0] ;  /* 0x0002fc00ff151b82 */ /* 0x001e220000000800 */
[----:B------:R-:W-:Y:S01]  /*12020*/  IMAD.WIDE.U32 R8, R4, UR4, RZ ;  /* 0x0000000404087c25 */ /* 0x000fe2000f8e00ff */
[----:B------:R-:W-:Y:S01]  /*12030*/  ULDC.64 UR4, c[0x0][0xae8] ;  /* 0x0002ba0000047ab9 */ /* 0x000fe20000000a00 */
[----:B------:R-:W5:Y:S02]  /*12040*/  LD.E.128 R76, desc[UR40][R76.64] ;  /* 0x000000284c4c7980 */ /* 0x000f64000c101d00 */
[----:B------:R-:W-:Y:S02]  /*12050*/  IMAD.IADD R11, R0, 0x1, -R11 ;  /* 0x00000001000b7824 */ /* 0x000fe400078e0a0b */
[----:B------:R-:W-:Y:S01]  /*12060*/  IMAD.IADD R9, R9, 0x1, R13 ;  /* 0x0000000109097824 */ /* 0x000fe200078e020d */
[----:B------:R-:W5:Y:S01]  /*12070*/  LD.E.128 R80, desc[UR40][R80.64] ;  /* 0x0000002850507980 */ /* 0x000f62000c101d00 */
[----:B------:R-:W-:-:S02]  /*12080*/  IMAD R11, R11, 0x20, R10 ;  /* 0x000000200b0b7824 */ /* 0x000fc400078e020a */
[----:B------:R-:W-:Y:S01]  /*12090*/  IMAD.WIDE.U32 R8, R222, UR4, R8 ;  /* 0x00000004de087c25 */ /* 0x000fe2000f8e0008 */
[----:B------:R-:W-:Y:S01]  /*120a0*/  SHF.R.S32.HI R13, RZ, 0x1f, R224 ;  /* 0x0000001fff0d7819 */ /* 0x000fe200000114e0 */
[----:B------:R-:W5:Y:S02]  /*120b0*/  LD.E.128 R84, desc[UR40][R84.64] ;  /* 0x0000002854547980 */ /* 0x000f64000c101d00 */
[----:B------:R-:W-:Y:S02]  /*120c0*/  IMAD.IADD R12, R210, 0x1, R11 ;  /* 0x00000001d20c7824 */ /* 0x000fe400078e020b */
[----:B------:R-:W-:Y:S01]  /*120d0*/  IMAD R9, R222, UR5, R9 ;  /* 0x00000005de097c24 */ /* 0x000fe2000f8e0209 */
[----:B------:R-:W-:Y:S01]  /*120e0*/  ULDC.64 UR4, c[0x0][0xaf0] ;  /* 0x0002bc0000047ab9 */ /* 0x000fe20000000a00 */
[----:B-1----:R-:W-:Y:S01]  /*120f0*/  @P1 IMAD.HI.U32 R0, R12, R15, RZ ;  /* 0x0000000f0c001227 */ /* 0x002fe200078e00ff */
[----:B------:R-:W-:Y:S01]  /*12100*/  @!PT LDS RZ, [RZ] ;  /* 0x00000000fffff984 */ /* 0x000fe20000000800 */
[----:B------:R-:W-:Y:S01]  /*12110*/  @!PT LDS RZ, [RZ] ;  /* 0x00000000fffff984 */ /* 0x000fe20000000800 */
[----:B------:R-:W-:Y:S01]  /*12120*/  @!PT LDS RZ, [RZ] ;  /* 0x00000000fffff984 */ /* 0x000fe20000000800 */
[----:B------:R-:W-:Y:S01]  /*12130*/  @!PT LDS RZ, [RZ] ;  /* 0x00000000fffff984 */ /* 0x000fe20000000800 */
[----:B------:R1:W-:Y:S06]  /*12140*/  MEMBAR.ALL.CTA ;  /* 0x0000000000007992 */ /* 0x0003ec0000008000 */
[----:B-1----:R-:W1:Y:S01]  /*12150*/  FENCE.VIEW.ASYNC.S ;  /* 0x00000000000073c6 */ /* 0x002e620000000000 */
[----:B------:R-:W-:-:S02]  /*12160*/  IMAD R13, R13, UR4, RZ ;  /* 0x000000040d0d7c24 */ /* 0x000fc4000f8e02ff */
[----:B------:R-:W-:Y:S01]  /*12170*/  IMAD.MOV.U32 R11, RZ, RZ, R12 ;  /* 0x000000ffff0b7224 */ /* 0x000fe200078e000c */
[----:B0-----:R-:W-:Y:S01]  /*12180*/  @P1 SHF.R.U32.HI R11, RZ, R21, R0 ;  /* 0x00000015ff0b1219 */ /* 0x001fe20000011600 */
[C---:B------:R-:W-:Y:S02]  /*12190*/  IMAD R13, R224.reuse, UR5, R13 ;  /* 0x00000005e00d7c24 */ /* 0x040fe4000f8e020d */
[----:B------:R-:W-:Y:S01]  /*121a0*/  IMAD.WIDE.U32 R8, R224, UR4, R8 ;  /* 0x00000004e0087c25 */ /* 0x000fe2000f8e0008 */
[----:B------:R-:W-:Y:S01]  /*121b0*/  SHF.R.S32.HI R0, RZ, 0x1f, R11 ;  /* 0x0000001fff007819 */ /* 0x000fe2000001140b */
[----:B------:R-:W-:Y:S02]  /*121c0*/  ULDC.64 UR4, c[0x0][0xae0] ;  /* 0x0002b80000047ab9 */ /* 0x000fe40000000a00 */
[----:B------:R-:W-:Y:S02]  /*121d0*/  IMAD.IADD R9, R9, 0x1, R13 ;  /* 0x0000000109097824 */ /* 0x000fe400078e020d */
[----:B------:R-:W-:-:S02]  /*121e0*/  IMAD.MOV R13, RZ, RZ, -R11 ;  /* 0x000000ffff0d7224 */ /* 0x000fc400078e0a0b */
        /* <DEDUP_REMOVED lines=8> */
[----:B------:R-:W-:-:S04]  /*12270*/  IMAD.WIDE.U32 R8, R13, UR4, R8 ;  /* 0x000000040d087c25 */ /* 0x000fc8000f8e0008 */
[----:B------:R-:W-:Y:S02]  /*12280*/  VIADD R0, R19, 0x22820 ;  /* 0x0002282013007836 */ /* 0x000fe40000000000 */
[----:B------:R-:W-:Y:S01]  /*12290*/  IMAD R13, R13, UR5, R4 ;  /* 0x000000050d0d7c24 */ /* 0x000fe2000f8e0204 */
[----:B------:R-:W-:Y:S02]  /*122a0*/  ULDC.64 UR4, c[0x0][0xa80] ;  /* 0x0002a00000047ab9 */ /* 0x000fe40000000a00 */
[----:B------:R-:W-:Y:S01]  /*122b0*/  PRMT R0, RZ, 0x654, R0 ;  /* 0x00000654ff007816 */ /* 0x000fe20000000000 */
[----:B------:R-:W-:Y:S01]  /*122c0*/  IMAD.IADD R9, R9, 0x1, R13 ;  /* 0x0000000109097824 */ /* 0x000fe200078e020d */
[C---:B------:R-:W-:Y:S01]  /*122d0*/  LEA R4, P0, R8.reuse, UR4, 0x1 ;  /* 0x0000000408047c11 */ /* 0x040fe2000f8008ff */
[----:B------:R-:W-:Y:S01]  /*122e0*/  UMOV UR4, 0xffffffff ;  /* 0xffffffff00047882 */ /* 0x000fe20000000000 */
[----:B-1----:R0:W-:Y:S02]  /*122f0*/  SYNCS.ARRIVE.TRANS64.RED.A1T0 RZ, [R0+URZ], RZ ;  /* 0x000000ff00ff79a7 */ /* 0x0021e4000810043f */
[----:B------:R-:W-:Y:S01]  /*12300*/  LEA.HI.X R20, R8, UR5, R9, 0x1, P0 ;  /* 0x0000000508147c11 */ /* 0x000fe200080f0c09 */
[----:B------:R-:W-:Y:S08]  /*12310*/  BRA.DIV UR4, `(.L_x_4991) ;  /* 0x000000ca04687947 */ /* 0x000ff0000b800000 */
[----:B0-----:R0:W1:Y:S04]  /*12320*/  SHFL.IDX PT, R0, R20, RZ, 0x181f ;  /* 0x00181fff14007589 */ /* 0x00106800000e0000 */
[----:B------:R0:W2:Y:S02]  /*12330*/  SHFL.IDX PT, R14, R4, RZ, 0x181f ;  /* 0x00181fff040e7589 */ /* 0x0000a400000e0000 */
.L_x_5217:
        /* <DEDUP_REMOVED lines=27> */
.L_x_4993:
[----:B------:R-:W-:Y:S05]  /*124f0*/  BSYNC B1 ;  /* 0x0000000000017941 */ /* 0x000fea0003800000 */
.L_x_4992:
[----:B------:R-:W-:Y:S01]  /*12500*/  UMOV UR4, 0xffffffff ;  /* 0xffffffff00047882 */ /* 0x000fe20000000000 */
[----:B------:R-:W-:Y:S02]  /*12510*/  SHF.R.S32.HI R21, RZ, 0x1f, R89 ;  /* 0x0000001fff157819 */ /* 0x000fe40000011459 */
[----:B------:R-:W-:Y:S05]  /*12520*/  BRA.DIV UR4, `(.L_x_4994) ;  /* 0x000000ca04187947 */ /* 0x000fea000b800000 */
[----:B-1----:R1:W4:Y:S04]  /*12530*/  SHFL.IDX PT, R0, R20, 0x1, 0x181f ;  /* 0x00381f0014007f89 */ /* 0x00232800000e0000 */
[----:B--23--:R1:W2:Y:S02]  /*12540*/  SHFL.IDX PT, R14, R4, 0x1, 0x181f ;  /* 0x00381f00040e7f89 */ /* 0x00c2a400000e0000 */
.L_x_5221:
        /* <DEDUP_REMOVED lines=11> */
[----:B-----5:R-:W-:-:S03]  /*12600*/  SHF.R.S32.HI R24, RZ, 0x1f, R219 ;  /* 0x0000001fff187819 */ /* 0x020fc600000114db */
[CC--:B--2---:R-:W-:Y:S02]  /*12610*/  @!P3 LEA R8, P5, R209.reuse, R14.reuse, 0x1 ;  /* 0x0000000ed108b211 */ /* 0x0c4fe400078a08ff */
[C---:B------:R-:W-:Y:S02]  /*12620*/  @!P2 LEA R10, P4, R220.reuse, R14, 0x1 ;  /* 0x0000000edc0aa211 */ /* 0x040fe400078808ff */
        /* <DEDUP_REMOVED lines=10> */
.L_x_4996:
[----:B------:R-:W-:Y:S05]  /*126d0*/  BSYNC B1 ;  /* 0x0000000000017941 */ /* 0x000fea0003800000 */
.L_x_4995:
[----:B------:R-:W-:-:S03]  /*126e0*/  UMOV UR4, 0xffffffff ;  /* 0xffffffff00047882 */ /* 0x000fc60000000000 */
[----:B------:R-:W-:Y:S05]  /*126f0*/  BRA.DIV UR4, `(.L_x_4997) ;  /* 0x000000c604ec7947 */ /* 0x000fea000b800000 */
[----:B----4-:R4:W0:Y:S04]  /*12700*/  SHFL.IDX PT, R0, R20, 0x2, 0x181f ;  /* 0x00581f0014007f89 */ /* 0x01082800000e0000 */
[----:B--23--:R4:W2:Y:S02]  /*12710*/  SHFL.IDX PT, R14, R4, 0x2, 0x181f ;  /* 0x00581f00040e7f89 */ /* 0x00c8a400000e0000 */
.L_x_5225:
        /* <DEDUP_REMOVED lines=24> */
.L_x_4999:
[----:B------:R-:W-:Y:S05]  /*128a0*/  BSYNC B1 ;  /* 0x0000000000017941 */ /* 0x000fea0003800000 */
.L_x_4998:
[----:B------:R-:W-:-:S03]  /*128b0*/  UMOV UR4, 0xffffffff ;  /* 0xffffffff00047882 */ /* 0x000fc60000000000 */
[----:B------:R-:W-:Y:S05]  /*128c0*/  BRA.DIV UR4, `(.L_x_5000) ;  /* 0x000000c604c07947 */ /* 0x000fea000b800000 */
[----:B0-----:R0:W0:Y:S04]  /*128d0*/  SHFL.IDX PT, R0, R20, 0x3, 0x181f ;  /* 0x00781f0014007f89 */ /* 0x00102800000e0000 */
[----:B--23--:R2:W3:Y:S02]  /*128e0*/  SHFL.IDX PT, R14, R4, 0x3, 0x181f ;  /* 0x00781f00040e7f89 */ /* 0x00c4e400000e0000 */
.L_x_5229:
[----:B-12-4-:R-:W-:-:S05]  /*128f0*/  VIADD R4, R210, 0x60 ;  /* 0x00000060d2047836 */ /* 0x016fca0000000000 */
[----:B------:R-:W-:-:S13]  /*12900*/  ISETP.GE.AND P0, PT, R4, R3, PT ;  /* 0x000000030400720c */ /* 0x000fda0003f06270 */
[----:B------:R-:W-:Y:S05]  /*12910*/  @P0 BRA `(.L_x_5001) ;  /* 0x0000002c00b80947 */ /* 0x000fea0003800000 */
[----:B------:R-:W-:Y:S01]  /*12920*/  ULDC UR4, c[0x0][0xac8] ;  /* 0x0002b20000047ab9 */ /* 0x000fe20000000800 */
[----:B-----5:R-:W-:Y:S02]  /*12930*/  SHF.R.S32.HI R24, RZ, 0x1f, R209 ;  /* 0x0000001fff187819 */ /* 0x020fe400000114d1 */
[----:B------:R-:W-:Y:S02]  /*12940*/  ISETP.GE.AND P3, PT, R209, UR4, PT ;  /* 0x00000004d1007c0c */ /* 0x000fe4000bf66270 */
[----:B------:R-:W-:Y:S02]  /*12950*/  ISETP.GE.AND P4, PT, R220, UR4, PT ;  /* 0x00000004dc007c0c */ /* 0x000fe4000bf86270 */
[----:B------:R-:W-:Y:S02]  /*12960*/  ISETP.GE.AND P5, PT, R219, UR4, PT ;  /* 0x00000004db007c0c */ /* 0x000fe4000bfa6270 */
[----:B0-----:R-:W-:Y:S02]  /*12970*/  SHF.R.S32.HI R20, RZ, 0x1f, R220 ;  /* 0x0000001fff147819 */ /* 0x001fe400000114dc */
[----:B------:R-:W-:-:S05]  /*12980*/  SHF.R.S32.HI R15, RZ, 0x1f, R219 ;  /* 0x0000001fff0f7819 */ /* 0x000fca00000114db */
[-C--:B---3--:R-:W-:Y:S02]  /*12990*/  @!P3 LEA R8, P0, R209, R14.reuse, 0x1 ;  /* 0x0000000ed108b211 */ /* 0x088fe400078008ff */
        /* <DEDUP_REMOVED lines=14> */
.L_x_4990:
[----:B0-----:R-:W0:Y:S01]  /*12a80*/  @P1 LDC R10, c[0x0][0xbec] ;  /* 0x0002fb00ff0a1b82 */ /* 0x001e220000000800 */
[----:B------:R-:W-:Y:S01]  /*12a90*/  IMAD.MOV.U32 R0, RZ, RZ, R155 ;  /* 0x000000ffff007224 */ /* 0x000fe200078e009b */
[----:B------:R-:W-:Y:S01]  /*12aa0*/  ULDC.64 UR4, c[0x0][0xb08] ;  /* 0x0002c20000047ab9 */ /* 0x000fe20000000a00 */
[----:B------:R-:W-:-:S05]  /*12ab0*/  SHF.R.S32.HI R11, RZ, 0x1f, R224 ;  /* 0x0000001fff0b7819 */ /* 0x000fca00000114e0 */
[----:B------:R-:W1:Y:S01]  /*12ac0*/  @P1 LDC R9, c[0x0][0xbf0] ;  /* 0x0002fc00ff091b82 */ /* 0x000e620000000800 */
[----:B0-----:R-:W-:-:S05]  /*12ad0*/  @P1 IMAD.HI.U32 R10, R155, R10, RZ ;  /* 0x0000000a9b0a1227 */ /* 0x001fca00078e00ff */
[----:B-1----:R-:W-:Y:S01]  /*12ae0*/  @P1 SHF.R.U32.HI R0, RZ, R9, R10 ;  /* 0x00000009ff001219 */ /* 0x002fe2000001160a */
[----:B------:R-:W-:-:S04]  /*12af0*/  IMAD R9, R8, UR4, RZ ;  /* 0x0000000408097c24 */ /* 0x000fc8000f8e02ff */
[C---:B------:R-:W-:Y:S02]  /*12b00*/  IMAD R10, R4.reuse, UR5, R9 ;  /* 0x00000005040a7c24 */ /* 0x040fe4000f8e0209 */
[----:B------:R-:W-:Y:S01]  /*12b10*/  IMAD.WIDE.U32 R8, R4, UR4, RZ ;  /* 0x0000000404087c25 */ /* 0x000fe2000f8e00ff */
[----:B------:R-:W-:-:S03]  /*12b20*/  ULDC.64 UR4, c[0x0][0xb38] ;  /* 0x0002ce0000047ab9 */ /* 0x000fc60000000a00 */
[----:B------:R-:W-:Y:S02]  /*12b30*/  IMAD.IADD R9, R9, 0x1, R10 ;  /* 0x0000000109097824 */ /* 0x000fe400078e020a */
[----:B------:R-:W-:Y:S02]  /*12b40*/  IMAD.MOV R4, RZ, RZ, -R0 ;  /* 0x000000ffff047224 */ /* 0x000fe400078e0a00 */
[----:B------:R-:W-:-:S04]  /*12b50*/  IMAD.WIDE.U32 R8, R222, UR4, R8 ;  /* 0x00000004de087c25 */ /* 0x000fc8000f8e0008 */
[----:B------:R-:W-:Y:S01]  /*12b60*/  IMAD R9, R222, UR5, R9 ;  /* 0x00000005de097c24 */ /* 0x000fe2000f8e0209 */
[----:B------:R-:W-:Y:S01]  /*12b70*/  ULDC.64 UR4, c[0x0][0xb40] ;  /* 0x0002d00000047ab9 */ /* 0x000fe20000000a00 */
[----:B------:R-:W-:Y:S02]  /*12b80*/  IMAD R4, R156, R4, R155 ;  /* 0x000000049c047224 */ /* 0x000fe400078e029b */
[----:B------:R-:W-:Y:S02]  /*12b90*/  IMAD R11, R11, UR4, RZ ;  /* 0x000000040b0b7c24 */ /* 0x000fe4000f8e02ff */
[----:B------:R-:W-:-:S04]  /*12ba0*/  IMAD.WIDE.U32 R8, R224, UR4, R8 ;  /* 0x00000004e0087c25 */ /* 0x000fc8000f8e0008 */
        /* <DEDUP_REMOVED lines=27> */
.L_x_5232:
        /* <DEDUP_REMOVED lines=17> */
[----:B------:R-:W-:-:S05]  /*12e70*/  @!P0 IMAD.WIDE R8, R214, 0x4, R8 ;  /* 0x00000004d6088825 */ /* 0x000fca00078e0208 */
        /* <DEDUP_REMOVED lines=13> */
[----:B-1----:R-:W-:Y:S01]  /*12f50*/  @!P0 LEA R8, P2, R11, R12, 0x2 ;  /* 0x0000000c0b088211 */ /* 0x002fe200078410ff */
[----:B------:R-:W-:-:S03]  /*12f60*/  VIADD R28, R214, 0xa0 ;  /* 0x000000a0d61c7836 */ /* 0x000fc60000000000 */
[----:B------:R-:W-:Y:S01]  /*12f70*/  @!P0 LEA.HI.X R9, R11, R20, R14, 0x2, P2 ;  /* 0x000000140b098211 */ /* 0x000fe200010f140e */
[C---:B------:R-:W-:Y:S01]  /*12f80*/  VIADD R14, R214.reuse, 0x18 ;  /* 0x00000018d60e7836 */ /* 0x040fe20000000000 */
[----:B------:R-:W-:Y:S01]  /*12f90*/  SHF.R.S32.HI R28, RZ, 0x1f, R28 ;  /* 0x0000001fff1c7819 */ /* 0x000fe2000001141c */
        /* <DEDUP_REMOVED lines=21> */
[----:B------:R-:W-:Y:S01]  /*130f0*/  VIADD R11, R214, 0x30 ;  /* 0x00000030d60b7836 */ /* 0x000fe20000000000 */
[----:B------:R-:W-:Y:S01]  /*13100*/  ISETP.GE.AND P0, PT, R154, UR4, PT ;  /* 0x000000049a007c0c */ /* 0x000fe2000bf06270 */
[----:B------:R-:W-:Y:S02]  /*13110*/  VIADD R13, R214, 0x48 ;  /* 0x00000048d60d7836 */ /* 0x000fe40000000000 */
[----:B------:R1:W-:Y:S01]  /*13120*/  @!P2 ST.E.64 desc[UR40][R8.64], R44 ;  /* 0x0000002c0800a985 */ /* 0x0003e2000c101b28 */
[----:B------:R-:W-:Y:S02]  /*13130*/  SHF.R.S32.HI R11, RZ, 0x1f, R11 ;  /* 0x0000001fff0b7819 */ /* 0x000fe4000001140b */
[----:B-1----:R-:W-:-:S04]  /*13140*/  @!P3 LEA R8, P2, R10, R12, 0x2 ;  /* 0x0000000c0a08b211 */ /* 0x002fc800078410ff */
[----:B------:R-:W-:Y:S02]  /*13150*/  @!P3 LEA.HI.X R9, R10, R20, R11, 0x2, P2 ;  /* 0x000000140a09b211 */ /* 0x000fe400010f140b */
        /* <DEDUP_REMOVED lines=106> */
[----:B------:R-:W-:Y:S01]  /*13800*/  @!P4 LEA.HI.X R9, R25, R20, R28, 0x2, P3 ;  /* 0x000000141909c211 */ /* 0x000fe200018f141c */
        /* <DEDUP_REMOVED lines=13> */
[----:B------:R-:W-:Y:S02]  /*138e0*/  @!P0 LEA.HI.X R9, R14, R20, R15, 0x2, P4 ;  /* 0x000000140e098211 */ /* 0x000fe400020f140f */
        /* <DEDUP_REMOVED lines=14> */
[----:B------:R-:W-:Y:S02]  /*139d0*/  @!P1 LEA.HI.X R9, R237, R20, R13, 0x2, P5 ;  /* 0x00000014ed099211 */ /* 0x000fe400028f140d */
[----:B------:R-:W-:Y:S02]  /*139e0*/  SHF.R.S32.HI R13, RZ, 0x1f, R236 ;  /* 0x0000001fff0d7819 */ /* 0x000fe400000114ec */
[C---:B--2---:R-:W-:Y:S01]  /*139f0*/  @!P0 LEA R10, P5, R236.reuse, R12, 0x2 ;  /* 0x0000000cec0a8211 */ /* 0x044fe200078a10ff */
[----:B------:R1:W-:Y:S01]  /*13a00*/  @!P1 ST.E.64 desc[UR40][R8.64], R132 ;  /* 0x0000008408009985 */ /* 0x0003e2000c101b28 */
[----:B------:R-:W-:Y:S02]  /*13a10*/  SHF.R.S32.HI R21, RZ, 0x1f, R233 ;  /* 0x0000001fff157819 */ /* 0x000fe400000114e9 */
[----:B------:R-:W-:Y:S02]  /*13a20*/  @!P0 LEA.HI.X R11, R236, R20, R13, 0x2, P5 ;  /* 0x00000014ec0b8211 */ /* 0x000fe400028f140d */
[----:B---3--:R-:W-:-:S02]  /*13a30*/  @!P4 LEA R14, P1, R235, R12, 0x2 ;  /* 0x0000000ceb0ec211 */ /* 0x008fc400078210ff */
[----:B------:R-:W-:Y:S01]  /*13a40*/  SHF.R.S32.HI R13, RZ, 0x1f, R235 ;  /* 0x0000001fff0d7819 */ /* 0x000fe200000114eb */
[----:B------:R3:W-:Y:S03]  /*13a50*/  @!P0 ST.E.64 desc[UR40][R10.64], R136 ;  /* 0x000000880a008985 */ /* 0x0007e6000c101b28 */
[----:B------:R-:W-:Y:S02]  /*13a60*/  @!P4 LEA.HI.X R15, R235, R20, R13, 0x2, P1 ;  /* 0x00000014eb0fc211 */ /* 0x000fe400008f140d */
[CC--:B-1----:R-:W-:Y:S02]  /*13a70*/  @!P2 LEA R8, P5, R234.reuse, R12.reuse, 0x2 ;  /* 0x0000000cea08a211 */ /* 0x0c2fe400078a10ff */
[----:B------:R-:W-:Y:S01]  /*13a80*/  @!P3 LEA R12, P1, R233, R12, 0x2 ;  /* 0x0000000ce90cb211 */ /* 0x000fe200078210ff */
[----:B------:R3:W-:Y:S01]  /*13a90*/  @!P4 ST.E.64 desc[UR40][R14.64], R140 ;  /* 0x0000008c0e00c985 */ /* 0x0007e2000c101b28 */
[----:B------:R-:W-:-:S02]  /*13aa0*/  @!P2 LEA.HI.X R9, R234, R20, R24, 0x2, P5 ;  /* 0x00000014ea09a211 */ /* 0x000fc400028f1418 */
[----:B------:R-:W-:-:S03]  /*13ab0*/  @!P3 LEA.HI.X R13, R233, R20, R21, 0x2, P1 ;  /* 0x00000014e90db211 */ /* 0x000fc600008f1415 */
[----:B------:R3:W-:Y:S04]  /*13ac0*/  @!P2 ST.E.64 desc[UR40][R8.64], R144 ;  /* 0x000000900800a985 */ /* 0x0007e8000c101b28 */
[----:B------:R3:W-:Y:S02]  /*13ad0*/  @!P3 ST.E.64 desc[UR40][R12.64], R148 ;  /* 0x000000940c00b985 */ /* 0x0007e4000c101b28 */
.L_x_5004:
[----:B------:R-:W-:Y:S05]  /*13ae0*/  BSYNC B1 ;  /* 0x0000000000017941 */ /* 0x000fea0003800000 */
.L_x_5003:
[----:B------:R-:W-:-:S03]  /*13af0*/  UMOV UR4, 0xffffffff ;  /* 0xffffffff00047882 */ /* 0x000fc60000000000 */
[----:B------:R-:W-:Y:S05]  /*13b00*/  BRA.DIV UR4, `(.L_x_5005) ;  /* 0x000000b604b07947 */ /* 0x000fea000b800000 */
[----:B0-----:R-:W0:Y:S04]  /*13b10*/  SHFL.IDX PT, R4, R4, 0x1, 0x1c1f ;  /* 0x003c1f0004047f89 */ /* 0x001e2800000e0000 */
[----:B------:R-:W4:Y:S02]  /*13b20*/  SHFL.IDX PT, R0, R0, 0x1, 0x1c1f ;  /* 0x003c1f0000007f89 */ /* 0x000f2400000e0000 */
.L_x_5236:
[----:B------:R-:W-:-:S13]  /*13b30*/  ISETP.GE.AND P0, PT, R152, R3, PT ;  /* 0x000000039800720c */ /* 0x000fda0003f06270 */
[----:B------:R-:W-:Y:S05]  /*13b40*/  @P0 BRA `(.L_x_5001) ;  /* 0x0000001c002c0947 */ /* 0x000fea0003800000 */
[----:B------:R-:W-:Y:S01]  /*13b50*/  ULDC UR4, c[0x0][0xac8] ;  /* 0x0002b20000047ab9 */ /* 0x000fe20000000800 */
[C---:B---3--:R-:W-:Y:S01]  /*13b60*/  VIADD R15, R214.reuse, 0x8 ;  /* 0x00000008d60f7836 */ /* 0x048fe20000000000 */
[C---:B------:R-:W-:Y:S01]  /*13b70*/  ISETP.GE.AND P2, PT, R214.reuse, UR4, PT ;  /* 0x00000004d6007c0c */ /* 0x040fe2000bf46270 */
[C---:B--2---:R-:W-:Y:S02]  /*13b80*/  VIADD R12, R214.reuse, 0x10 ;  /* 0x00000010d60c7836 */ /* 0x044fe40000000000 */
[C---:B-1----:R-:W-:Y:S01]  /*13b90*/  VIADD R20, R214.reuse, 0x18 ;  /* 0x00000018d6147836 */ /* 0x042fe20000000000 */
[----:B------:R-:W-:Y:S01]  /*13ba0*/  ISETP.GE.AND P3, PT, R15, UR4, PT ;  /* 0x000000040f007c0c */ /* 0x000fe2000bf66270 */
[----:B------:R-:W-:Y:S01]  /*13bb0*/  VIADD R21, R214, 0x8 ;  /* 0x00000008d6157836 */ /* 0x000fe20000000000 */
[----:B------:R-:W-:Y:S01]  /*13bc0*/  ISETP.GE.AND P1, PT, R12, UR4, PT ;  /* 0x000000040c007c0c */ /* 0x000fe2000bf26270 */
[----:B------:R-:W-:Y:S01]  /*13bd0*/  VIADD R13, R214, 0x20 ;  /* 0x00000020d60d7836 */ /* 0x000fe20000000000 */
[----:B------:R-:W-:Y:S01]  /*13be0*/  ISETP.GE.AND P0, PT, R20, UR4, PT ;  /* 0x0000000414007c0c */ /* 0x000fe2000bf06270 */
[C---:B------:R-:W-:Y:S01]  /*13bf0*/  VIADD R14, R214.reuse, 0x10 ;  /* 0x00000010d60e7836 */ /* 0x040fe20000000000 */
[----:B------:R-:W-:Y:S01]  /*13c00*/  SHF.R.S32.HI R21, RZ, 0x1f, R21 ;  /* 0x0000001fff157819 */ /* 0x000fe20000011415 */
[----:B------:R-:W-:-:S02]  /*13c10*/  VIADD R29, R214, 0x68 ;  /* 0x00000068d61d7836 */ /* 0x000fc40000000000 */
[----:B----4-:R-:W-:Y:S01]  /*13c20*/  @!P2 IMAD.MOV.U32 R8, RZ, RZ, R0 ;  /* 0x000000ffff08a224 */ /* 0x010fe200078e0000 */
[----:B------:R-:W-:Y:S01]  /*13c30*/  SHF.R.S32.HI R14, RZ, 0x1f, R14 ;  /* 0x0000001fff0e7819 */ /* 0x000fe2000001140e */
[----:B0-----:R-:W-:Y:S02]  /*13c40*/  @!P2 IMAD.MOV.U32 R9, RZ, RZ, R4 ;  /* 0x000000ffff09a224 */ /* 0x001fe400078e0004 */
[C---:B------:R-:W-:Y:S01]  /*13c50*/  @!P3 LEA R10, P4, R15.reuse, R0, 0x2 ;  /* 0x000000000f0ab211 */ /* 0x040fe200078810ff */
[C---:B------:R-:W-:Y:S02]  /*13c60*/  VIADD R24, R214.reuse, 0x70 ;  /* 0x00000070d6187836 */ /* 0x040fe40000000000 */
[----:B------:R-:W-:Y:S01]  /*13c70*/  @!P2 IMAD.WIDE R8, R214, 0x4, R8 ;  /* 0x00000004d608a825 */ /* 0x000fe200078e0208 */
[----:B------:R-:W-:-:S03]  /*13c80*/  @!P3 LEA.HI.X R11, R15, R4, R21, 0x2, P4 ;  /* 0x000000040f0bb211 */ /* 0x000fc600020f1415 */
[C---:B------:R-:W-:Y:S01]  /*13c90*/  VIADD R15, R214.reuse, 0x28 ;  /* 0x00000028d60f7836 */ /* 0x040fe20000000000 */
[----:B------:R0:W-:Y:S01]  /*13ca0*/  @!P2 ST.E.64 desc[UR40][R8.64], R26 ;  /* 0x0000001a0800a985 */ /* 0x0001e2000c101b28 */
[----:B------:R-:W-:Y:S01]  /*13cb0*/  ISETP.GE.AND P2, PT, R13, UR4, PT ;  /* 0x000000040d007c0c */ /* 0x000fe2000bf46270 */
[C---:B------:R-:W-:Y:S02]  /*13cc0*/  VIADD R21, R214.reuse, 0x18 ;  /* 0x00000018d6157836 */ /* 0x040fe40000000000 */
        /* <DEDUP_REMOVED lines=8> */
[----:B0-----:R-:W-:Y:S01]  /*13d50*/  @!P1 LEA R8, P5, R12, R0, 0x2 ;  /* 0x000000000c089211 */ /* 0x001fe200078a10ff */
[----:B------:R-:W-:-:S03]  /*13d60*/  VIADD R36, R214, 0x98 ;  /* 0x00000098d6247836 */ /* 0x000fc60000000000 */
[----:B------:R-:W-:Y:S02]  /*13d70*/  SHF.R.S32.HI R28, RZ, 0x1f, R28 ;  /* 0x0000001fff1c7819 */ /* 0x000fe4000001141c */
[----:B------:R-:W-:Y:S01]  /*13d80*/  @!P1 LEA.HI.X R9, R12, R4, R14, 0x2, P5 ;  /* 0x000000040c099211 */ /* 0x000fe200028f140e */
[----:B------:R-:W-:Y:S01]  /*13d90*/  VIADD R12, R214, 0x30 ;  /* 0x00000030d60c7836 */ /* 0x000fe20000000000 */
        /* <DEDUP_REMOVED lines=55> */
[----:B------:R-:W-:Y:S02]  /*14110*/  @!P1 LEA.HI.X R9, R12, R4, R13, 0x2, P5 ;  /* 0x000000040c099211 */ /* 0x000fe400028f140d */
[----:B------:R-:W-:Y:S02]  /*14120*/  SHF.R.S32.HI R15, RZ, 0x1f, R15 ;  /* 0x0000001fff0f7819 */ /* 0x000fe4000001140f */
[-C--:B------:R-:W-:Y:S01]  /*14130*/  @!P2 LEA R12, P5, R14, R0.reuse, 0x2 ;  /* 0x000000000e0ca211 */ /* 0x080fe200078a10ff */
[----:B------:R0:W-:Y:S01]  /*14140*/  @!P1 ST.E.64 desc[UR40][R8.64], R66 ;  /* 0x0000004208009985 */ /* 0x0001e2000c101b28 */
[----:B------:R-:W-:Y:S02]  /*14150*/  ISETP.GE.AND P1, PT, R24, UR4, PT ;  /* 0x0000000418007c0c */ /* 0x000fe4000bf26270 */
[----:B-1----:R-:W-:Y:S02]  /*14160*/  @!P0 LEA R10, P4, R20, R0, 0x2 ;  /* 0x00000000140a8211 */ /* 0x002fe400078810ff */
[----:B------:R-:W-:-:S02]  /*14170*/  @!P2 LEA.HI.X R13, R14, R4, R15, 0x2, P5 ;  /* 0x000000040e0da211 */ /* 0x000fc400028f140f */
[----:B------:R-:W-:Y:S02]  /*14180*/  @!P0 LEA.HI.X R11, R20, R4, R21, 0x2, P4 ;  /* 0x00000004140b8211 */ /* 0x000fe400020f1415 */
[----:B------:R-:W-:-:S03]  /*14190*/  @!P3 LEA R14, P4, R29, R0, 0x2 ;  /* 0x000000001d0eb211 */ /* 0x000fc600078810ff */
[----:B------:R1:W-:Y:S01]  /*141a0*/  @!P0 ST.E.64 desc[UR40][R10.64], R70 ;  /* 0x000000460a008985 */ /* 0x0003e2000c101b28 */
[----:B------:R-:W-:Y:S02]  /*141b0*/  ISETP.GE.AND P0, PT, R32, UR4, PT ;  /* 0x0000000420007c0c */ /* 0x000fe4000bf06270 */
[----:B------:R-:W-:Y:S01]  /*141c0*/  @!P1 LEA R20, P5, R24, R0, 0x2 ;  /* 0x0000000018149211 */ /* 0x000fe200078a10ff */
[----:B------:R2:W-:Y:S01]  /*141d0*/  @!P2 ST.E.64 desc[UR40][R12.64], R74 ;  /* 0x0000004a0c00a985 */ /* 0x0005e2000c101b28 */
[----:B------:R-:W-:Y:S02]  /*141e0*/  ISETP.GE.AND P2, PT, R25, UR4, PT ;  /* 0x0000000419007c0c */ /* 0x000fe4000bf46270 */
[-C--:B------:R-:W-:Y:S01]  /*141f0*/  @!P3 LEA.HI.X R15, R29, R4.reuse, R33, 0x2, P4 ;  /* 0x000000041d0fb211 */ /* 0x080fe200020f1421 */
[----:B------:R-:W-:Y:S01]  /*14200*/  VIADD R29, R214, 0x88 ;  /* 0x00000088d61d7836 */ /* 0x000fe20000000000 */
[----:B------:R-:W-:Y:S01]  /*14210*/  @!P1 LEA.HI.X R21, R24, R4, R28, 0x2, P5 ;  /* 0x0000000418159211 */ /* 0x000fe200028f141c */
[----:B------:R-:W-:-:S02]  /*14220*/  VIADD R24, R214, 0x90 ;  /* 0x00000090d6187836 */ /* 0x000fc40000000000 */
[----:B------:R3:W-:Y:S01]  /*14230*/  @!P3 ST.E.64 desc[UR40][R14.64], R78 ;  /* 0x0000004e0e00b985 */ /* 0x0007e2000c101b28 */
[C---:B------:R-:W-:Y:S01]  /*14240*/  VIADD R33, R214.reuse, 0x78 ;  /* 0x00000078d6217836 */ /* 0x040fe20000000000 */
[----:B------:R-:W-:Y:S01]  /*14250*/  ISETP.GE.AND P3, PT, R29, UR4, PT ;  /* 0x000000041d007c0c */ /* 0x000fe2000bf66270 */
[----:B------:R-:W-:Y:S01]  /*14260*/  VIADD R28, R214, 0x80 ;  /* 0x00000080d61c7836 */ /* 0x000fe20000000000 */
[----:B------:R4:W-:Y:S01]  /*14270*/  @!P1 ST.E.64 desc[UR40][R20.64], R82 ;  /* 0x0000005214009985 */ /* 0x0009e2000c101b28 */
[----:B------:R-:W-:Y:S02]  /*14280*/  ISETP.GE.AND P1, PT, R24, UR4, PT ;  /* 0x0000000418007c0c */ /* 0x000fe4000bf26270 */
[----:B0-----:R-:W-:Y:S02]  /*14290*/  @!P0 LEA R8, P4, R32, R0, 0x2 ;  /* 0x0000000020088211 */ /* 0x001fe400078810ff */
[----:B------:R-:W-:Y:S02]  /*142a0*/  SHF.R.S32.HI R33, RZ, 0x1f, R33 ;  /* 0x0000001fff217819 */ /* 0x000fe40000011421 */
[----:B------:R-:W-:-:S02]  /*142b0*/  SHF.R.S32.HI R28, RZ, 0x1f, R28 ;  /* 0x0000001fff1c7819 */ /* 0x000fc4000001141c */
[C---:B-1----:R-:W-:Y:S02]  /*142c0*/  @!P2 LEA R10, P5, R25.reuse, R0, 0x2 ;  /* 0x00000000190aa211 */ /* 0x042fe400078a10ff */
[-C--:B------:R-:W-:Y:S01]  /*142d0*/  @!P0 LEA.HI.X R9, R32, R4.reuse, R33, 0x2, P4 ;  /* 0x0000000420098211 */ /* 0x080fe200020f1421 */
[C---:B------:R-:W-:Y:S01]  /*142e0*/  VIADD R32, R214.reuse, 0x98 ;  /* 0x00000098d6207836 */ /* 0x040fe20000000000 */
[----:B------:R-:W-:Y:S01]  /*142f0*/  @!P2 LEA.HI.X R11, R25, R4, R28, 0x2, P5 ;  /* 0x00000004190ba211 */ /* 0x000fe200028f141c */
[C---:B------:R-:W-:Y:S01]  /*14300*/  VIADD R33, R214.reuse, 0x88 ;  /* 0x00000088d6217836 */ /* 0x040fe20000000000 */
[----:B--2---:R-:W-:Y:S01]  /*14310*/  @!P3 LEA R12, P4, R29, R0, 0x2 ;  /* 0x000000001d0cb211 */ /* 0x004fe200078810ff */
[C---:B------:R-:W-:Y:S01]  /*14320*/  VIADD R28, R214.reuse, 0x90 ;  /* 0x00000090d61c7836 */ /* 0x040fe20000000000 */
[----:B------:R0:W-:Y:S01]  /*14330*/  @!P0 ST.E.64 desc[UR40][R8.64], R86 ;  /* 0x0000005608008985 */ /* 0x0001e2000c101b28 */
[----:B------:R-:W-:Y:S01]  /*14340*/  VIADD R25, R214, 0xa0 ;  /* 0x000000a0d6197836 */ /* 0x000fe20000000000 */
[----:B------:R-:W-:-:S02]  /*14350*/  ISETP.GE.AND P0, PT, R32, UR4, PT ;  /* 0x0000000420007c0c */ /* 0x000fc4000bf06270 */
[----:B------:R-:W-:Y:S01]  /*14360*/  SHF.R.S32.HI R33, RZ, 0x1f, R33 ;  /* 0x0000001fff217819 */ /* 0x000fe20000011421 */
[----:B------:R1:W-:Y:S01]  /*14370*/  @!P2 ST.E.64 desc[UR40][R10.64], R90 ;  /* 0x0000005a0a00a985 */ /* 0x0003e2000c101b28 */
[----:B------:R-:W-:Y:S02]  /*14380*/  SHF.R.S32.HI R28, RZ, 0x1f, R28 ;  /* 0x0000001fff1c7819 */ /* 0x000fe4000001141c */
[----:B---3--:R-:W-:Y:S02]  /*14390*/  @!P1 LEA R14, P5, R24, R0, 0x2 ;  /* 0x00000000180e9211 */ /* 0x008fe400078a10ff */
[----:B------:R-:W-:Y:S02]  /*143a0*/  ISETP.GE.AND P2, PT, R25, UR4, PT ;  /* 0x0000000419007c0c */ /* 0x000fe4000bf46270 */
[-C--:B------:R-:W-:Y:S01]  /*143b0*/  @!P3 LEA.HI.X R13, R29, R4.reuse, R33, 0x2, P4 ;  /* 0x000000041d0db211 */ /* 0x080fe200020f1421 */
[----:B------:R-:W-:Y:S01]  /*143c0*/  VIADD R33, R214, 0xa8 ;  /* 0x000000a8d6217836 */ /* 0x000fe20000000000 */
[----:B------:R-:W-:Y:S01]  /*143d0*/  @!P1 LEA.HI.X R15, R24, R4, R28, 0x2, P5 ;  /* 0x00000004180f9211 */ /* 0x000fe200028f141c */
[----:B------:R-:W-:Y:S01]  /*143e0*/  VIADD R24, R214, 0xb0 ;  /* 0x000000b0d6187836 */ /* 0x000fe20000000000 */
[-C--:B----4-:R-:W-:Y:S01]  /*143f0*/  @!P0 LEA R20, P5, R32, R0.reuse, 0x2 ;  /* 0x0000000020148211 */ /* 0x090fe200078a10ff */
[----:B------:R2:W-:Y:S01]  /*14400*/  @!P3 ST.E.64 desc[UR40][R12.64], R94 ;  /* 0x0000005e0c00b985 */ /* 0x0005e2000c101b28 */
[----:B------:R-:W-:Y:S01]  /*14410*/  ISETP.GE.AND P4, PT, R33, UR4, PT ;  /* 0x0000000421007c0c */ /* 0x000fe2000bf86270 */
[----:B------:R-:W-:Y:S01]  /*14420*/  VIADD R29, R214, 0xa0 ;  /* 0x000000a0d61d7836 */ /* 0x000fe20000000000 */
[----:B------:R-:W-:Y:S01]  /*14430*/  ISETP.GE.AND P3, PT, R24, UR4, PT ;  /* 0x0000000418007c0c */ /* 0x000fe2000bf66270 */
[----:B------:R3:W-:Y:S01]  /*14440*/  @!P1 ST.E.64 desc[UR40][R14.64], R98 ;  /* 0x000000620e009985 */ /* 0x0007e2000c101b28 */
[----:B------:R-:W-:Y:S01]  /*14450*/  VIADD R28, R214, 0xb8 ;  /* 0x000000b8d61c7836 */ /* 0x000fe20000000000 */
[----:B0-----:R-:W-:-:S02]  /*14460*/  @!P2 LEA R8, P1, R25, R0, 0x2 ;  /* 0x000000001908a211 */ /* 0x001fc400078210ff */
[----:B------:R-:W-:Y:S02]  /*14470*/  SHF.R.S32.HI R29, RZ, 0x1f, R29 ;  /* 0x0000001fff1d7819 */ /* 0x000fe4000001141d */
[-C--:B------:R-:W-:Y:S01]  /*14480*/  @!P0 LEA.HI.X R21, R32, R4.reuse, R36, 0x2, P5 ;  /* 0x0000000420158211 */ /* 0x080fe200028f1424 */
[C---:B------:R-:W-:Y:S01]  /*14490*/  VIADD R36, R214.reuse, 0xa8 ;  /* 0x000000a8d6247836 */ /* 0x040fe20000000000 */
[----:B------:R-:W-:Y:S01]  /*144a0*/  @!P2 LEA.HI.X R9, R25, R4, R29, 0x2, P1 ;  /* 0x000000041909a211 */ /* 0x000fe200008f141d */
[----:B------:R-:W-:Y:S01]  /*144b0*/  VIADD R32, R214, 0xb0 ;  /* 0x000000b0d6207836 */ /* 0x000fe20000000000 */
[----:B------:R-:W-:Y:S01]  /*144c0*/  ISETP.GE.AND P1, PT, R28, UR4, PT ;  /* 0x000000041c007c0c */ /* 0x000fe2000bf26270 */
[----:B------:R-:W-:Y:S01]  /*144d0*/  @!P0 ST.E.64 desc[UR40][R20.64], R102 ;  /* 0x0000006614008985 */ /* 0x000fe2000c101b28 */
[-C--:B-1----:R-:W-:Y:S01]  /*144e0*/  @!P4 LEA R10, P0, R33, R0.reuse, 0x2 ;  /* 0x00000000210ac211 */ /* 0x082fe200078010ff */
[C---:B------:R-:W-:Y:S01]  /*144f0*/  VIADD R25, R214.reuse, 0xc8 ;  /* 0x000000c8d6197836 */ /* 0x040fe20000000000 */
[----:B------:R-:W-:Y:S01]  /*14500*/  SHF.R.S32.HI R36, RZ, 0x1f, R36 ;  /* 0x0000001fff247819 */ /* 0x000fe20000011424 */
[----:B------:R-:W-:Y:S01]  /*14510*/  VIADD R29, R214, 0xc0 ;  /* 0x000000c0d61d7836 */ /* 0x000fe20000000000 */
[----:B------:R-:W-:Y:S01]  /*14520*/  SHF.R.S32.HI R32, RZ, 0x1f, R32 ;  /* 0x0000001fff207819 */ /* 0x000fe20000011420 */
[----:B------:R0:W-:Y:S01]  /*14530*/  @!P2 ST.E.64 desc[UR40][R8.64], R106 ;  /* 0x0000006a0800a985 */ /* 0x0001e2000c101b28 */
[----:B--2---:R-:W-:-:S02]  /*14540*/  @!P3 LEA R12, P5, R24, R0, 0x2 ;  /* 0x00000000180cb211 */ /* 0x004fc400078a10ff */
[-C--:B------:R-:W-:Y:S02]  /*14550*/  @!P4 LEA.HI.X R11, R33, R4.reuse, R36, 0x2, P0 ;  /* 0x00000004210bc211 */ /* 0x080fe400000f1424 */
[----:B------:R-:W-:Y:S01]  /*14560*/  @!P3 LEA.HI.X R13, R24, R4, R32, 0x2, P5 ;  /* 0x00000004180db211 */ /* 0x000fe200028f1420 */
[C---:B------:R-:W-:Y:S01]  /*14570*/  VIADD R32, R214.reuse, 0xb8 ;  /* 0x000000b8d6207836 */ /* 0x040fe20000000000 */
[----:B------:R-:W-:Y:S01]  /*14580*/  ISETP.GE.AND P0, PT, R25, UR4, PT ;  /* 0x0000000419007c0c */ /* 0x000fe2000bf06270 */
[----:B------:R1:W-:Y:S01]  /*14590*/  @!P4 ST.E.64 desc[UR40][R10.64], R110 ;  /* 0x0000006e0a00c985 */ /* 0x0003e2000c101b28 */
[----:B------:R-:W-:Y:S01]  /*145a0*/  ISETP.GE.AND P2, PT, R29, UR4, PT ;  /* 0x000000041d007c0c */ /* 0x000fe2000bf46270 */
[----:B------:R-:W-:Y:S01]  /*145b0*/  VIADD R24, R214, 0xd0 ;  /* 0x000000d0d6187836 */ /* 0x000fe20000000000 */
[----:B---3--:R-:W-:Y:S01]  /*145c0*/  @!P1 LEA R14, P4, R28, R0, 0x2 ;  /* 0x000000001c0e9211 */ /* 0x008fe200078810ff */
[----:B------:R2:W-:Y:S01]  /*145d0*/  @!P3 ST.E.64 desc[UR40][R12.64], R114 ;  /* 0x000000720c00b985 */ /* 0x0005e2000c101b28 */
[----:B------:R-:W-:-:S02]  /*145e0*/  SHF.R.S32.HI R32, RZ, 0x1f, R32 ;  /* 0x0000001fff207819 */ /* 0x000fc40000011420 */
[----:B------:R-:W-:Y:S02]  /*145f0*/  ISETP.GE.AND P3, PT, R24, UR4, PT ;  /* 0x0000000418007c0c */ /* 0x000fe4000bf66270 */
[----:B------:R-:W-:Y:S01]  /*14600*/  @!P1 LEA.HI.X R15, R28, R4, R32, 0x2, P4 ;  /* 0x000000041c0f9211 */ /* 0x000fe200020f1420 */
[C---:B------:R-:W-:Y:S02]  /*14610*/  VIADD R28, R214.reuse, 0xc8 ;  /* 0x000000c8d61c7836 */ /* 0x040fe40000000000 */
[----:B------:R-:W-:Y:S01]  /*14620*/  VIADD R32, R214, 0xc0 ;  /* 0x000000c0d6207836 */ /* 0x000fe20000000000 */
[-C--:B0-----:R-:W-:Y:S01]  /*14630*/  @!P0 LEA R8, P4, R25, R0.reuse, 0x2 ;  /* 0x0000000019088211 */ /* 0x081fe200078810ff */
[----:B------:R0:W-:Y:S01]  /*14640*/  @!P1 ST.E.64 desc[UR40][R14.64], R118 ;  /* 0x000000760e009985 */ /* 0x0001e2000c101b28 */
[----:B------:R-:W-:Y:S02]  /*14650*/  SHF.R.S32.HI R28, RZ, 0x1f, R28 ;  /* 0x0000001fff1c7819 */ /* 0x000fe4000001141c */
[----:B------:R-:W-:-:S02]  /*14660*/  @!P2 LEA R20, P5, R29, R0, 0x2 ;  /* 0x000000001d14a211 */ /* 0x000fc400078a10ff */
[----:B------:R-:W-:Y:S02]  /*14670*/  SHF.R.S32.HI R32, RZ, 0x1f, R32 ;  /* 0x0000001fff207819 */ /* 0x000fe40000011420 */
[----:B------:R-:W-:Y:S02]  /*14680*/  ISETP.GE.AND P1, PT, R237, UR4, PT ;  /* 0x00000004ed007c0c */ /* 0x000fe4000bf26270 */
[-C--:B------:R-:W-:Y:S01]  /*14690*/  @!P0 LEA.HI.X R9, R25, R4.reuse, R28, 0x2, P4 ;  /* 0x0000000419098211 */ /* 0x080fe200020f141c */
[----:B------:R-:W-:Y:S01]  /*146a0*/  VIADD R25, R214, 0xd0 ;  /* 0x000000d0d6197836 */ /* 0x000fe20000000000 */
[----:B------:R-:W-:Y:S02]  /*146b0*/  @!P2 LEA.HI.X R21, R29, R4, R32, 0x2, P5 ;  /* 0x000000041d15a211 */ /* 0x000fe400028f1420 */
[----:B------:R-:W-:Y:S02]  /*146c0*/  ISETP.GE.AND P4, PT, R236, UR4, PT ;  /* 0x00000004ec007c0c */ /* 0x000fe4000bf86270 */
[----:B------:R-:W-:Y:S01]  /*146d0*/  SHF.R.S32.HI R25, RZ, 0x1f, R25 ;  /* 0x0000001fff197819 */ /* 0x000fe20000011419 */
[----:B------:R3:W-:Y:S01]  /*146e0*/  @!P2 ST.E.64 desc[UR40][R20.64], R122 ;  /* 0x0000007a1400a985 */ /* 0x0007e2000c101b28 */
[----:B-1----:R-:W-:-:S02]  /*146f0*/  @!P3 LEA R10, P5, R24, R0, 0x2 ;  /* 0x00000000180ab211 */ /* 0x002fc400078a10ff */
[----:B------:R-:W-:Y:S01]  /*14700*/  ISETP.GE.AND P2, PT, R235, UR4, PT ;  /* 0x00000004eb007c0c */ /* 0x000fe2000bf46270 */
[----:B------:R1:W-:Y:S01]  /*14710*/  @!P0 ST.E.64 desc[UR40][R8.64], R126 ;  /* 0x0000007e08008985 */ /* 0x0003e2000c101b28 */
[----:B------:R-:W-:Y:S02]  /*14720*/  ISETP.GE.AND P0, PT, R234, UR4, PT ;  /* 0x00000004ea007c0c */ /* 0x000fe4000bf06270 */
[----:B------:R-:W-:Y:S02]  /*14730*/  @!P3 LEA.HI.X R11, R24, R4, R25, 0x2, P5 ;  /* 0x00000004180bb211 */ /* 0x000fe400028f1419 */
[----:B------:R-:W-:Y:S02]  /*14740*/  SHF.R.S32.HI R24, RZ, 0x1f, R237 ;  /* 0x0000001fff187819 */ /* 0x000fe400000114ed */
[-C--:B--2---:R-:W-:Y:S01]  /*14750*/  @!P1 LEA R12, P5, R237, R0.reuse, 0x2 ;  /* 0x00000000ed0c9211 */ /* 0x084fe200078a10ff */
[----:B------:R1:W-:Y:S01]  /*14760*/  @!P3 ST.E.64 desc[UR40][R10.64], R130 ;  /* 0x000000820a00b985 */ /* 0x0003e2000c101b28 */
[----:B0-----:R-:W-:-:S02]  /*14770*/  @!P4 LEA R14, P3, R236, R0, 0x2 ;  /* 0x00000000ec0ec211 */ /* 0x001fc400078610ff */
[----:B------:R-:W-:Y:S02]  /*14780*/  @!P1 LEA.HI.X R13, R237, R4, R24, 0x2, P5 ;  /* 0x00000004ed0d9211 */ /* 0x000fe400028f1418 */
[----:B------:R-:W-:Y:S02]  /*14790*/  SHF.R.S32.HI R24, RZ, 0x1f, R236 ;  /* 0x0000001fff187819 */ /* 0x000fe400000114ec */
[----:B---3--:R-:W-:Y:S01]  /*147a0*/  @!P2 LEA R20, P5, R235, R0, 0x2 ;  /* 0x00000000eb14a211 */ /* 0x008fe200078a10ff */
[----:B------:R1:W-:Y:S01]  /*147b0*/  @!P1 ST.E.64 desc[UR40][R12.64], R134 ;  /* 0x000000860c009985 */ /* 0x0003e2000c101b28 */
[----:B------:R-:W-:Y:S02]  /*147c0*/  SHF.R.S32.HI R29, RZ, 0x1f, R235 ;  /* 0x0000001fff1d7819 */ /* 0x000fe400000114eb */
[----:B------:R-:W-:Y:S02]  /*147d0*/  @!P4 LEA.HI.X R15, R236, R4, R24, 0x2, P3 ;  /* 0x00000004ec0fc211 */ /* 0x000fe400018f1418 */
[----:B------:R-:W-:-:S02]  /*147e0*/  SHF.R.S32.HI R28, RZ, 0x1f, R234 ;  /* 0x0000001fff1c7819 */ /* 0x000fc400000114ea */
[C---:B------:R-:W-:Y:S01]  /*147f0*/  @!P0 LEA R24, P3, R234.reuse, R0, 0x2 ;  /* 0x00000000ea188211 */ /* 0x040fe200078610ff */
[----:B------:R1:W-:Y:S01]  /*14800*/  @!P4 ST.E.64 desc[UR40][R14.64], R138 ;  /* 0x0000008a0e00c985 */ /* 0x0003e2000c101b28 */
[-C--:B------:R-:W-:Y:S02]  /*14810*/  @!P2 LEA.HI.X R21, R235, R4.reuse, R29, 0x2, P5 ;  /* 0x00000004eb15a211 */ /* 0x080fe400028f141d */
        /* <DEDUP_REMOVED lines=10> */
.L_x_4988:
        /* <DEDUP_REMOVED lines=16> */
[----:B------:R-:W0:-:S12]  /*149c0*/  S2R R0, SR_TID.X ;  /* 0x0000000000007919 */ /* 0x000e180000002100 */
[----:B------:R-:W1:Y:S01]  /*149d0*/  @!P2 LDC R223, c[0x0][0xad4] ;  /* 0x0002b500ffdfab82 */ /* 0x000e620000000800 */
[----:B0-----:R-:W-:Y:S01]  /*149e0*/  VIADD R32, R0, 0xffffff80 ;  /* 0xffffff8000207836 */ /* 0x001fe20000000000 */
[----:B-1----:R-:W-:-:S04]  /*149f0*/  ISETP.GT.AND P2, PT, R223, 0x1, PT ;  /* 0x00000001df00780c */ /* 0x002fc80003f44270 */
[----:B------:R-:W-:Y:S01]  /*14a00*/  ISETP.GT.AND P3, PT, R32, 0x7f, PT ;  /* 0x0000007f2000780c */ /* 0x000fe20003f64270 */
[----:B----4-:R-:W-:-:S12]  /*14a10*/  @P1 BRA `(.L_x_5006) ;  /* 0x0000000000101947 */ /* 0x010fd80003800000 */
[----:B------:R-:W-:Y:S05]  /*14a20*/  @!P0 BRA `(.L_x_5006) ;  /* 0x00000000000c8947 */ /* 0x000fea0003800000 */
[----:B------:R-:W4:Y:S04]  /*14a30*/  LDG.E R11, desc[UR40][R8.64] ;  /* 0x00000028080b7981 */ /* 0x000f28000c1e1900 */
[----:B-----5:R-:W4:Y:S02]  /*14a40*/  LDG.E R26, desc[UR40][R8.64+0x4] ;  /* 0x00000428081a7981 */ /* 0x020f24000c1e1900 */
[----:B----4-:R-:W-:-:S07]  /*14a50*/  IMAD.IADD R26, R26, 0x1, -R11 ;  /* 0x000000011a1a7824 */ /* 0x010fce00078e0a0b */
.L_x_5006:
[----:B------:R-:W4:Y:S01]  /*14a60*/  LDL.LU R0, [R1+0x64] ;  /* 0x0000640001007983 */ /* 0x000f220000300800 */
[----:B------:R-:W-:Y:S01]  /*14a70*/  BSSY B1, `(.L_x_5007) ;  /* 0x0000036000017945 */ /* 0x000fe20003800000 */
[----:B------:R-:W-:Y:S02]  /*14a80*/  SEL R31, R224, RZ, !P0 ;  /* 0x000000ffe01f7207 */ /* 0x000fe40004000000 */
[----:B-----5:R-:W-:Y:S02]  /*14a90*/  SHF.R.S32.HI R28, RZ, 0x1f, R3 ;  /* 0x0000001fff1c7819 */ /* 0x020fe40000011403 */
[----:B----4-:R-:W-:Y:S01]  /*14aa0*/  SEL R30, R0, RZ, !P0 ;  /* 0x000000ff001e7207 */ /* 0x010fe20004000000 */
[----:B------:R-:W-:Y:S06]  /*14ab0*/  @P3 BRA `(.L_x_5008) ;  /* 0x0000000000c43947 */ /* 0x000fec0003800000 */
[----:B------:R-:W0:Y:S01]  /*14ac0*/  S2R R33, SR_TID.X ;  /* 0x0000000000217919 */ /* 0x000e220000002100 */
[----:B------:R-:W1:Y:S02]  /*14ad0*/  LDC R35, c[0x0][0xbe8] ;  /* 0x0002fa00ff237b82 */ /* 0x000e640000000800 */
[----:B-1----:R-:W-:Y:S01]  /*14ae0*/  IMAD R0, R26, R35, RZ ;  /* 0x000000231a007224 */ /* 0x002fe200078e02ff */
[----:B0-----:R-:W-:-:S04]  /*14af0*/  IADD3 R33, R210, -0x80, R33 ;  /* 0xffffff80d2217810 */ /* 0x001fc80007ffe021 */
[----:B------:R-:W-:-:S13]  /*14b00*/  ISETP.GE.AND P0, PT, R33, R0, PT ;  /* 0x000000002100720c */ /* 0x000fda0003f06270 */
[----:B------:R-:W-:Y:S05]  /*14b10*/  @P0 BRA `(.L_x_5008) ;  /* 0x0000000000ac0947 */ /* 0x000fea0003800000 */
[----:B---3--:R-:W-:Y:S01]  /*14b20*/  IMAD.MOV.U32 R4, RZ, RZ, 0x9b8 ;  /* 0x000009b8ff047424 */ /* 0x008fe200078e00ff */
[----:B------:R-:W-:Y:S01]  /*14b30*/  ISETP.GT.AND P0, PT, R223, 0x1, PT ;  /* 0x00000001df00780c */ /* 0x000fe20003f04270 */
[----:B------:R-:W0:Y:S01]  /*14b40*/  LDC.64 R8, c[0x0][0xba8] ;  /* 0x0002ea00ff087b82 */ /* 0x000e220000000a00 */
[----:B------:R-:W-:Y:S01]  /*14b50*/  ISETP.NE.AND P1, PT, R35, 0x1, PT ;  /* 0x000000012300780c */ /* 0x000fe20003f25270 */
[----:B------:R-:W-:Y:S01]  /*14b60*/  IMAD.MOV.U32 R27, RZ, RZ, R33 ;  /* 0x000000ffff1b7224 */ /* 0x000fe200078e0021 */
[----:B------:R-:W-:Y:S02]  /*14b70*/  SEL R4, R4, 0x978, P0 ;  /* 0x0000097804047807 */ /* 0x000fe40000000000 */
[----:B------:R-:W-:-:S03]  /*14b80*/  SEL R231, R231, RZ, P0 ;  /* 0x000000ffe7e77207 */ /* 0x000fc60000000000 */
[----:B------:R-:W1:Y:S08]  /*14b90*/  LDC.64 R20, c[0x0][R4+0x220] ;  /* 0x0000880004147b82 */ /* 0x000e700000000a00 */
[----:B------:R-:W3:Y:S08]  /*14ba0*/  LDC.64 R24, c[0x0][R4+0x218] ;  /* 0x0000860004187b82 */ /* 0x000ef00000000a00 */
[----:B------:R-:W4:Y:S08]  /*14bb0*/  LDC.64 R12, c[0x0][R4+0x228] ;  /* 0x00008a00040c7b82 */ /* 0x000f300000000a00 */
[----:B------:R-:W5:Y:S08]  /*14bc0*/  LDC.64 R10, c[0x0][R4+0x210] ;  /* 0x00008400040a7b82 */ /* 0x000f700000000a00 */
[----:B------:R-:W2:Y:S08]  /*14bd0*/  @P1 LDC R0, c[0x0][0xbec] ;  /* 0x0002fb00ff001b82 */ /* 0x000eb00000000800 */
[----:B------:R-:W4:Y:S01]  /*14be0*/  @P1 LDC R37, c[0x0][0xbf0] ;  /* 0x0002fc00ff251b82 */ /* 0x000f220000000800 */
[----:B-1----:R-:W-:-:S07]  /*14bf0*/  IMAD R21, R21, R31, RZ ;  /* 0x0000001f15157224 */ /* 0x002fce00078e02ff */
[----:B0-----:R-:W0:Y:S01]  /*14c00*/  @!P0 LDC R8, c[0x0][0xb50] ;  /* 0x0002d400ff088b82 */ /* 0x001e220000000800 */
[----:B------:R-:W-:-:S04]  /*14c10*/  IMAD.WIDE.U32 R14, R20, R31, RZ ;  /* 0x0000001f140e7225 */ /* 0x000fc800078e00ff */
[----:B------:R-:W-:Y:S02]  /*14c20*/  IMAD R21, R20, R30, R21 ;  /* 0x0000001e14157224 */ /* 0x000fe400078e0215 */
[----:B--2---:R-:W-:Y:S01]  /*14c30*/  @P1 IMAD.HI.U32 R0, R33, R0, RZ ;  /* 0x0000000021001227 */ /* 0x004fe200078e00ff */
[----:B------:R-:W1:Y:S03]  /*14c40*/  @!P0 LDC R9, c[0x0][0xb54] ;  /* 0x0002d500ff098b82 */ /* 0x000e660000000800 */
[-C--:B---3--:R-:W-:Y:S02]  /*14c50*/  IMAD R29, R25, R222.reuse, RZ ;  /* 0x000000de191d7224 */ /* 0x088fe400078e02ff */
[----:B------:R-:W-:Y:S01]  /*14c60*/  IMAD.WIDE.U32 R24, R24, R222, RZ ;  /* 0x000000de18187225 */ /* 0x000fe200078e00ff */
[----:B----4-:R-:W-:-:S03]  /*14c70*/  @P1 SHF.R.U32.HI R27, RZ, R37, R0 ;  /* 0x00000025ff1b1219 */ /* 0x010fc60000011600 */
        /* <DEDUP_REMOVED lines=12> */
[----:B-----5:R-:W-:Y:S01]  /*14d40*/  IMAD R0, R11, R15, RZ ;  /* 0x0000000f0b007224 */ /* 0x020fe200078e02ff */
[----:B------:R-:W-:-:S05]  /*14d50*/  SHF.R.S32.HI R21, RZ, 0x1f, R15 ;  /* 0x0000001fff157819 */ /* 0x000fca000001140f */
[C---:B------:R-:W-:Y:S02]  /*14d60*/  IMAD R21, R10.reuse, R21, R0 ;  /* 0x000000150a157224 */ /* 0x040fe400078e0200 */
[----:B------:R-:W-:-:S04]  /*14d70*/  IMAD.WIDE.U32 R10, R10, R15, R12 ;  /* 0x0000000f0a0a7225 */ /* 0x000fc800078e000c */
[----:B------:R-:W-:Y:S01]  /*14d80*/  IMAD.IADD R0, R11, 0x1, R21 ;  /* 0x000000010b007824 */ /* 0x000fe200078e0215 */
[----:B0-----:R-:W-:Y:S01]  /*14d90*/  LEA R8, P0, R10, R8, 0x2 ;  /* 0x000000080a087211 */ /* 0x001fe200078010ff */
[----:B------:R-:W-:-:S03]  /*14da0*/  IMAD.MOV.U32 R11, RZ, RZ, -0x800000 ;  /* 0xff800000ff0b7424 */ /* 0x000fc600078e00ff */
[----:B-1----:R-:W-:-:S05]  /*14db0*/  LEA.HI.X R9, R10, R9, R0, 0x2, P0 ;  /* 0x000000090a097211 */ /* 0x002fca00000f1400 */
[----:B------:R0:W-:Y:S04]  /*14dc0*/  STG.E desc[UR40][R8.64], R11 ;  /* 0x0000000b08007986 */ /* 0x0001e8000c101928 */
.L_x_5008:
[----:B------:R-:W-:Y:S05]  /*14dd0*/  BSYNC B1 ;  /* 0x0000000000017941 */ /* 0x000fea0003800000 */
.L_x_5007:
[----:B------:R-:W-:Y:S05]  /*14de0*/  @P2 BRA `(.L_x_5001) ;  /* 0x0000000800842947 */ /* 0x000fea0003800000 */
[----:B------:R-:W1:Y:S01]  /*14df0*/  LDC R21, c[0x0][0xbe8] ;  /* 0x0002fa00ff157b82 */ /* 0x000e620000000800 */
[----:B0-----:R-:W-:Y:S01]  /*14e00*/  SHF.R.S32.HI R9, RZ, 0x1f, R32 ;  /* 0x0000001fff097819 */ /* 0x001fe20000011420 */
        /* <DEDUP_REMOVED lines=12> */
[----:B-1----:R-:W-:-:S03]  /*14ed0*/  ISETP.NE.AND P0, PT, R21, 0x1, PT ;  /* 0x000000011500780c */ /* 0x002fc60003f05270 */
[----:B------:R-:W-:Y:S02]  /*14ee0*/  IMAD.IADD R13, R210, 0x1, R3 ;  /* 0x00000001d20d7824 */ /* 0x000fe400078e0203 */
[----:B------:R-:W-:Y:S01]  /*14ef0*/  IMAD R9, R222, UR5, R9 ;  /* 0x00000005de097c24 */ /* 0x000fe2000f8e0209 */
[----:B------:R-:W-:Y:S01]  /*14f00*/  ULDC.64 UR4, c[0x0][0xaf0] ;  /* 0x0002bc0000047ab9 */ /* 0x000fe20000000a00 */
[----:B------:R-:W-:Y:S02]  /*14f10*/  IMAD.MOV.U32 R3, RZ, RZ, R13 ;  /* 0x000000ffff037224 */ /* 0x000fe400078e000d */
[----:B------:R-:W-:-:S04]  /*14f20*/  IMAD.WIDE.U32 R8, R31, UR4, R8 ;  /* 0x000000041f087c25 */ /* 0x000fc8000f8e0008 */
[----:B---3--:R-:W0:Y:S08]  /*14f30*/  @P0 LDC R4, c[0x0][0xbec] ;  /* 0x0002fb00ff040b82 */ /* 0x008e300000000800 */
        /* <DEDUP_REMOVED lines=24> */
[----:B------:R-:W-:-:S05]  /*150c0*/  VIADD R9, R209, 0xc0 ;  /* 0x000000c0d1097836 */ /* 0x000fca0000000000 */
[----:B------:R-:W-:Y:S01]  /*150d0*/  SHF.R.S32.HI R10, RZ, 0x1f, R9 ;  /* 0x0000001fff0a7819 */ /* 0x000fe20000011409 */
[----:B------:R-:W-:Y:S06]  /*150e0*/  BRA.DIV UR4, `(.L_x_5009) ;  /* 0x000000a204847947 */ /* 0x000fec000b800000 */
[----:B------:R0:W1:Y:S04]  /*150f0*/  SHFL.IDX PT, R0, R4, RZ, 0x181f ;  /* 0x00181fff04007589 */ /* 0x00006800000e0000 */
[----:B------:R0:W3:Y:S02]  /*15100*/  SHFL.IDX PT, R14, R3, RZ, 0x181f ;  /* 0x00181fff030e7589 */ /* 0x0000e400000e0000 */
.L_x_5239:
        /* <DEDUP_REMOVED lines=12> */
[CC--:B---3--:R-:W-:Y:S02]  /*151d0*/  @!P3 LEA R12, P5, R209.reuse, R14.reuse, 0x1 ;  /* 0x0000000ed10cb211 */ /* 0x0c8fe400078a08ff */
[C---:B------:R-:W-:Y:S02]  /*151e0*/  @!P2 LEA R24, P4, R220.reuse, R14, 0x1 ;  /* 0x0000000edc18a211 */ /* 0x040fe400078808ff */
[----:B-1----:R-:W-:Y:S02]  /*151f0*/  @!P3 LEA.HI.X R13, R209, R0, R8, 0x1, P5 ;  /* 0x00000000d10db211 */ /* 0x002fe400028f0c08 */
        /* <DEDUP_REMOVED lines=10> */
.L_x_5011:
[----:B------:R-:W-:Y:S05]  /*152a0*/  BSYNC B1 ;  /* 0x0000000000017941 */ /* 0x000fea0003800000 */
.L_x_5010:
[----:B------:R-:W-:-:S03]  /*152b0*/  UMOV UR4, 0xffffffff ;  /* 0xffffffff00047882 */ /* 0x000fc60000000000 */
[----:B------:R-:W-:Y:S05]  /*152c0*/  BRA.DIV UR4, `(.L_x_5012) ;  /* 0x000000a204407947 */ /* 0x000fea000b800000 */
[----:B-1----:R1:W0:Y:S04]  /*152d0*/  SHFL.IDX PT, R0, R4, 0x1, 0x181f ;  /* 0x00381f0004007f89 */ /* 0x00222800000e0000 */
[----:B---34-:R1:W3:Y:S02]  /*152e0*/  SHFL.IDX PT, R14, R3, 0x1, 0x181f ;  /* 0x00381f00030e7f89 */ /* 0x0182e400000e0000 */
.L_x_5243:
        /* <DEDUP_REMOVED lines=24> */
.L_x_5014:
[----:B------:R-:W-:Y:S05]  /*15470*/  BSYNC B1 ;  /* 0x0000000000017941 */ /* 0x000fea0003800000 */
.L_x_5013:
[----:B------:R-:W-:-:S03]  /*15480*/  UMOV UR4, 0xffffffff ;  /* 0xffffffff00047882 */ /* 0x000fc60000000000 */
[----:B------:R-:W-:Y:S05]  /*15490*/  BRA.DIV UR4, `(.L_x_5015) ;  /* 0x000000a204147947 */ /* 0x000fea000b800000 */
[----:B0-----:R0:W0:Y:S04]  /*154a0*/  SHFL.IDX PT, R0, R4, 0x2, 0x181f ;  /* 0x00581f0004007f89 */ /* 0x00102800000e0000 */
[----:B---34-:R3:W4:Y:S02]  /*154b0*/  SHFL.IDX PT, R14, R3, 0x2, 0x181f ;  /* 0x00581f00030e7f89 */ /* 0x01872400000e0000 */
.L_x_5247:
        /* <DEDUP_REMOVED lines=24> */
.L_x_5017:
[----:B------:R-:W-:Y:S05]  /*15640*/  BSYNC B1 ;  /* 0x0000000000017941 */ /* 0x000fea0003800000 */
.L_x_5016:
[----:B------:R-:W-:-:S03]  /*15650*/  UMOV UR4, 0xffffffff ;  /* 0xffffffff00047882 */ /* 0x000fc60000000000 */
[----:B------:R-:W-:Y:S05]  /*15660*/  BRA.DIV UR4, `(.L_x_5018) ;  /* 0x0000009e04e87947 */ /* 0x000fea000b800000 */
[----:B0-----:R0:W0:Y:S04]  /*15670*/  SHFL.IDX PT, R0, R4, 0x3, 0x181f ;  /* 0x00781f0004007f89 */ /* 0x00102800000e0000 */
[----:B----4-:R4:W0:Y:S02]  /*15680*/  SHFL.IDX PT, R14, R3, 0x3, 0x181f ;  /* 0x00781f00030e7f89 */ /* 0x01082400000e0000 */
.L_x_5251:
[----:B-1-34-:R-:W-:-:S05]  /*15690*/  VIADD R3, R210, 0x60 ;  /* 0x00000060d2037836 */ /* 0x01afca0000000000 */
[----:B------:R-:W-:-:S13]  /*156a0*/  ISETP.GE.AND P0, PT, R3, R21, PT ;  /* 0x000000150300720c */ /* 0x000fda0003f06270 */
[----:B------:R-:W-:Y:S05]  /*156b0*/  @P0 BRA `(.L_x_5001) ;  /* 0x0000000000500947 */ /* 0x000fea0003800000 */
[----:B------:R-:W-:Y:S01]  /*156c0*/  ULDC UR4, c[0x0][0xac8] ;  /* 0x0002b20000047ab9 */ /* 0x000fe20000000800 */
[----:B0-----:R-:W-:Y:S02]  /*156d0*/  SHF.R.S32.HI R4, RZ, 0x1f, R209 ;  /* 0x0000001fff047819 */ /* 0x001fe400000114d1 */
        /* <DEDUP_REMOVED lines=18> */
.L_x_5001:
[----:B------:R-:W-:Y:S05]  /*15800*/  BSYNC B0 ;  /* 0x0000000000007941 */ /* 0x000fea0003800000 */
.L_x_4987:
[----:B------:R-:W-:Y:S02]  /*15810*/  ULDC UR4, c[0x0][0xc3c] ;  /* 0x00030f0000047ab9 */ /* 0x000fe40000000800 */
[----:B---3--:R-:W-:-:S13]  /*15820*/  ISETP.GE.AND P0, PT, R7, UR4, PT ;  /* 0x0000000407007c0c */ /* 0x008fda000bf06270 */
[----:B------:R-:W-:Y:S05]  /*15830*/  @!P0 BRA `(.L_x_5019) ;  /* 0xfffffeb800ec8947 */ /* 0x000fea000383ffff */
[----:B------:R-:W-:Y:S05]  /*15840*/  BRA `(.L_x_4859) ;  /* 0x0000008400b07947 */ /* 0x000fea0003800000 */
.L_x_4857:
        /* <DEDUP_REMOVED lines=18> */
.L_x_5020:
        /* <DEDUP_REMOVED lines=43> */
.L_x_5024:
        /* <DEDUP_REMOVED lines=39> */
.L_x_5022:
        /* <DEDUP_REMOVED lines=12> */
.L_x_5025:
        /* <DEDUP_REMOVED lines=63> */
.L_x_5026:
        /* <DEDUP_REMOVED lines=61> */
.L_x_5027:
[----:B01----:R-:W-:-:S05]  /*16710*/  LOP3.LUT R3, RZ, R2, RZ, 0x33, !PT ;  /* 0x00000002ff037212 */ /* 0x003fca00078e33ff */
[----:B------:R-:W-:-:S05]  /*16720*/  IMAD.IADD R2, R4, 0x1, R3 ;  /* 0x0000000104027824 */ /* 0x000fca00078e0203 */
[----:B------:R1:W-:Y:S01]  /*16730*/  STL [R1+0x4], R2 ;  /* 0x0000040201007387 */ /* 0x0003e20000100800 */
[----:B------:R-:W-:Y:S05]  /*16740*/  BRA `(.L_x_5028) ;  /* 0x0000000000107947 */ /* 0x000fea0003800000 */
.L_x_5023:
[----:B------:R-:W-:Y:S01]  /*16750*/  IMAD.U32 R2, RZ, RZ, UR6 ;  /* 0x00000006ff027e24 */ /* 0x000fe2000f8e00ff */
[----:B------:R0:W-:Y:S04]  /*16760*/  STL [R1+0x4], RZ ;  /* 0x000004ff01007387 */ /* 0x0001e80000100800 */
[----:B------:R0:W-:Y:S04]  /*16770*/  STL [R1+0x8], RZ ;  /* 0x000008ff01007387 */ /* 0x0001e80000100800 */
[----:B------:R0:W-:Y:S02]  /*16780*/  STL [R1], R2 ;  /* 0x0000000201007387 */ /* 0x0001e40000100800 */
.L_x_5028:
        /* <DEDUP_REMOVED lines=10> */
.L_x_5021:
        /* <DEDUP_REMOVED lines=9> */
[C---:B---3--:R-:W-:Y:S01]  /*168c0*/  IMAD.SHL.U32 R0, R6.reuse, 0x8, RZ ;  /* 0x0000000806007824 */ /* 0x048fe200078e00ff */
        /* <DEDUP_REMOVED lines=22> */
.L_x_5173:
[----:B0-2---:R-:W2:Y:S01]  /*16a30*/  LDL R0, [R1+0xc] ;  /* 0x00000c0001007983 */ /* 0x005ea20000100800 */
[----:B-1----:R-:W2:Y:S01]  /*16a40*/  LDC.64 R2, c[0x0][0xc88] ;  /* 0x00032200ff027b82 */ /* 0x002ea20000000a00 */
[----:B------:R-:W-:Y:S05]  /*16a50*/  YIELD ;  /* 0x0000000000007946 */ /* 0x000fea0003800000 */
[----:B------:R-:W-:Y:S01]  /*16a60*/  ULDC.64 UR4, c[0x0][0xa28] ;  /* 0x00028a0000047ab9 */ /* 0x000fe20000000a00 */
[----:B------:R-:W-:Y:S02]  /*16a70*/  CS2R R8, SRZ ;  /* 0x0000000000087805 */ /* 0x000fe4000001ff00 */
[----:B------:R-:W-:Y:S01]  /*16a80*/  ISETP.NE.U32.AND P0, PT, RZ, UR4, PT ;  /* 0x00000004ff007c0c */ /* 0x000fe2000bf05070 */
[----:B------:R-:W-:Y:S01]  /*16a90*/  ULDC.64 UR10, c[0x0][0xa18] ;  /* 0x00028600000a7ab9 */ /* 0x000fe20000000a00 */
[----:B------:R-:W-:Y:S01]  /*16aa0*/  ULDC.64 UR8, c[0x0][0xa10] ;  /* 0x0002840000087ab9 */ /* 0x000fe20000000a00 */
[----:B------:R-:W-:Y:S01]  /*16ab0*/  ULDC.64 UR6, c[0x0][0xa08] ;  /* 0x0002820000067ab9 */ /* 0x000fe20000000a00 */
[----:B--2---:R-:W-:-:S05]  /*16ac0*/  IMAD.WIDE R2, R0, 0x4, R2 ;  /* 0x0000000400027825 */ /* 0x004fca00078e0202 */
        /* <DEDUP_REMOVED lines=22> */
[----:B------:R-:W-:Y:S02]  /*16c30*/  IADD3.X R3, R15, UR5, RZ, P4, !PT ;  /* 0x000000050f037c10 */ /* 0x000fe4000a7fe4ff */
        /* <DEDUP_REMOVED lines=9> */
[----:B------:R0:W5:Y:S04]  /*16cd0*/  @P0 LDG.E R12, desc[UR40][R6.64] ;  /* 0x00000028060c0981 */ /* 0x000168000c1e1900 */
[----:B------:R0:W5:Y:S04]  /*16ce0*/  @P1 LDG.E R0, desc[UR40][R4.64] ;  /* 0x0000002804001981 */ /* 0x000168000c1e1900 */
        /* <DEDUP_REMOVED lines=14> */
[----:B-1----:R-:W-:Y:S01]  /*16dd0*/  IMAD.U32 R9, RZ, RZ, UR4 ;  /* 0x00000004ff097e24 */ /* 0x002fe2000f8e00ff */
[----:B0-----:R-:W-:Y:S06]  /*16de0*/  @P3 BRA `(.L_x_5030) ;  /* 0x0000000000143947 */ /* 0x001fec0003800000 */
[----:B------:R-:W-:Y:S05]  /*16df0*/  @!P2 BRA `(.L_x_5030) ;  /* 0x000000000010a947 */ /* 0x000fea0003800000 */
[----:B------:R-:W2:Y:S04]  /*16e00*/  LDG.E R10, desc[UR40][R2.64] ;  /* 0x00000028020a7981 */ /* 0x000ea8000c1e1900 */
[----:B------:R-:W2:Y:S02]  /*16e10*/  LDG.E R2, desc[UR40][R2.64+0x4] ;  /* 0x0000042802027981 */ /* 0x000ea4000c1e1900 */
[----:B--2--5:R-:W-:-:S05]  /*16e20*/  IMAD.IADD R14, R2, 0x1, -R10 ;  /* 0x00000001020e7824 */ /* 0x024fca00078e0a0a */
[----:B------:R0:W-:Y:S02]  /*16e30*/  STL [R1+0x48], R14 ;  /* 0x0000480e01007387 */ /* 0x0001e40000100800 */
.L_x_5030:
[----:B------:R-:W2:Y:S01]  /*16e40*/  LDL.LU R3, [R1+0x8] ;  /* 0x0000080001037983 */ /* 0x000ea20000300800 */
[----:B------:R-:W-:Y:S02]  /*16e50*/  ULDC.64 UR4, c[0x0][0xa20] ;  /* 0x0002880000047ab9 */ /* 0x000fe40000000a00 */
[----:B------:R-:W-:Y:S01]  /*16e60*/  ISETP.NE.U32.AND P2, PT, RZ, UR4, PT ;  /* 0x00000004ff007c0c */ /* 0x000fe2000bf45070 */
[----:B------:R1:W-:Y:S03]  /*16e70*/  STL [R1+0x8], R13 ;  /* 0x0000080d01007387 */ /* 0x0003e60000100800 */
[----:B------:R-:W-:Y:S02]  /*16e80*/  ISETP.NE.AND.EX P2, PT, RZ, UR5, PT, P2 ;  /* 0x00000005ff007c0c */ /* 0x000fe4000bf45320 */
[C---:B--2---:R-:W-:Y:S02]  /*16e90*/  LOP3.LUT R10, R3.reuse, 0xff000000, RZ, 0xc0, !PT ;  /* 0xff000000030a7812 */ /* 0x044fe400078ec0ff */
[----:B------:R-:W-:-:S02]  /*16ea0*/  LOP3.LUT R2, R3, 0xff0000, RZ, 0xc0, !PT ;  /* 0x00ff000003027812 */ /* 0x000fc400078ec0ff */
        /* <DEDUP_REMOVED lines=10> */
.L_x_5031:
[----:B------:R-:W-:Y:S05]  /*16f50*/  @!P0 BRA `(.L_x_5032) ;  /* 0x00000000000c8947 */ /* 0x000fea0003800000 */
[----:B------:R-:W2:Y:S04]  /*16f60*/  LDG.E R9, desc[UR40][R6.64] ;  /* 0x0000002806097981 */ /* 0x000ea8000c1e1900 */
[----:B------:R-:W2:Y:S02]  /*16f70*/  LDG.E R6, desc[UR40][R6.64+0x4] ;  /* 0x0000042806067981 */ /* 0x000ea4000c1e1900 */
[----:B--2---:R-:W-:-:S07]  /*16f80*/  IMAD.IADD R9, R6, 0x1, -R9 ;  /* 0x0000000106097824 */ /* 0x004fce00078e0a09 */
.L_x_5032:
[----:B------:R-:W2:Y:S01]  /*16f90*/  LDL R7, [R1+0x4] ;  /* 0x0000040001077983 */ /* 0x000ea20000100800 */
[----:B-1----:R-:W1:Y:S03]  /*16fa0*/  LDC R3, c[0x0][0x448] ;  /* 0x00011200ff037b82 */ /* 0x002e660000000800 */
[----:B------:R-:W3:Y:S04]  /*16fb0*/  @P1 LDG.E R2, desc[UR40][R4.64] ;  /* 0x0000002804021981 */ /* 0x000ee8000c1e1900 */
[----:B------:R4:W3:Y:S01]  /*16fc0*/  @P1 LDG.E R4, desc[UR40][R4.64+0x4] ;  /* 0x0000042804041981 */ /* 0x0008e2000c1e1900 */
[----:B------:R-:W-:Y:S01]  /*16fd0*/  LOP3.LUT R12, R10, 0xff, RZ, 0xc0, !PT ;  /* 0x000000ff0a0c7812 */ /* 0x000fe200078ec0ff */
[----:B------:R-:W-:Y:S01]  /*16fe0*/  BSSY B0, `(.L_x_5033) ;  /* 0x0000037000007945 */ /* 0x000fe20003800000 */
[----:B------:R-:W-:-:S03]  /*16ff0*/  SHF.R.U32.HI R10, RZ, 0x10, R10 ;  /* 0x00000010ff0a7819 */ /* 0x000fc6000001160a */
[----:B------:R0:W-:Y:S01]  /*17000*/  STL [R1+0x60], R12 ;  /* 0x0000600c01007387 */ /* 0x0001e20000100800 */
[----:B-1----:R-:W-:-:S13]  /*17010*/  ISETP.NE.AND P0, PT, R3, 0x1, PT ;  /* 0x000000010300780c */ /* 0x002fda0003f05270 */
[----:B----4-:R-:W1:Y:S08]  /*17020*/  @P0 LDC R5, c[0x0][0x44c] ;  /* 0x00011300ff050b82 */ /* 0x010e700000000800 */
[----:B------:R-:W4:Y:S01]  /*17030*/  @P0 LDC R6, c[0x0][0x450] ;  /* 0x00011400ff060b82 */ /* 0x000f220000000800 */
[----:B--2---:R-:W-:Y:S02]  /*17040*/  IMAD.SHL.U32 R3, R7, 0x80, RZ ;  /* 0x0000008007037824 */ /* 0x004fe400078e00ff */
[----:B-----5:R-:W-:-:S02]  /*17050*/  IMAD.IADD R7, R9, 0x1, -R8 ;  /* 0x0000000109077824 */ /* 0x020fc400078e0a08 */
[----:B------:R-:W-:Y:S02]  /*17060*/  VIADD R3, R3, 0x7f ;  /* 0x0000007f03037836 */ /* 0x000fe40000000000 */
[----:B---3--:R-:W-:Y:S02]  /*17070*/  @P1 IMAD.IADD R11, R4, 0x1, -R2 ;  /* 0x00000001040b1824 */ /* 0x008fe400078e0a02 */
[----:B-1----:R-:W-:-:S05]  /*17080*/  @P0 IMAD.HI.U32 R2, R3, R5, RZ ;  /* 0x0000000503020227 */ /* 0x002fca00078e00ff */
[----:B----4-:R-:W-:Y:S01]  /*17090*/  @P0 SHF.R.U32.HI R3, RZ, R6, R2 ;  /* 0x00000006ff030219 */ /* 0x010fe20000011602 */
[----:B------:R-:W-:-:S04]  /*170a0*/  IMAD.IADD R2, R7, 0x1, R11 ;  /* 0x0000000107027824 */ /* 0x000fc800078e020b */
[C---:B------:R-:W-:Y:S01]  /*170b0*/  VIADD R4, R2.reuse, 0x5f ;  /* 0x0000005f02047836 */ /* 0x040fe20000000000 */
[----:B------:R-:W-:-:S03]  /*170c0*/  IADD3 R21, R2, 0x60, -R14 ;  /* 0x0000006002157810 */ /* 0x000fc60007ffe80e */
[----:B------:R-:W-:-:S04]  /*170d0*/  IMAD.HI R2, R4, 0x2aaaaaab, RZ ;  /* 0x2aaaaaab04027827 */ /* 0x000fc800078e02ff */
[----:B------:R-:W-:Y:S01]  /*170e0*/  IMAD.IADD R3, R21, 0x1, R3 ;  /* 0x0000000115037824 */ /* 0x000fe200078e0203 */
[----:B------:R-:W-:Y:S01]  /*170f0*/  SHF.R.U32.HI R20, RZ, 0x1f, R2 ;  /* 0x0000001fff147819 */ /* 0x000fe20000011602 */
[----:B------:R-:W-:Y:S02]  /*17100*/  IMAD.MOV.U32 R4, RZ, RZ, RZ ;  /* 0x000000ffff047224 */ /* 0x000fe400078e00ff */
[----:B------:R-:W-:Y:S01]  /*17110*/  IMAD.HI R3, R3, 0x2aaaaaab, RZ ;  /* 0x2aaaaaab03037827 */ /* 0x000fe200078e02ff */
[----:B------:R-:W-:-:S04]  /*17120*/  LEA.HI.SX32 R20, R2, R20, 0x1c ;  /* 0x0000001402147211 */ /* 0x000fc800078fe2ff */
[----:B------:R-:W-:-:S04]  /*17130*/  SHF.R.U32.HI R6, RZ, 0x1f, R3 ;  /* 0x0000001fff067819 */ /* 0x000fc80000011603 */
[----:B------:R-:W-:-:S04]  /*17140*/  LEA.HI.SX32 R6, R3, R6, 0x1c ;  /* 0x0000000603067211 */ /* 0x000fc800078fe2ff */
[----:B------:R-:W-:-:S04]  /*17150*/  VIMNMX R6, R20, R6, PT ;  /* 0x0000000614067248 */ /* 0x000fc80003fe0100 */
[----:B------:R-:W-:-:S13]  /*17160*/  ISETP.GE.AND P0, PT, R6, 0x1, PT ;  /* 0x000000010600780c */ /* 0x000fda0003f06270 */
[----:B0-----:R-:W-:Y:S05]  /*17170*/  @!P0 BRA `(.L_x_5034) ;  /* 0x0000000000748947 */ /* 0x001fea0003800000 */
[----:B------:R-:W-:Y:S01]  /*17180*/  ISETP.NE.AND P0, PT, R10, RZ, PT ;  /* 0x000000ff0a00720c */ /* 0x000fe20003f05270 */
[----:B------:R-:W-:-:S03]  /*17190*/  ULDC UR4, c[0x0][0x9f0] ;  /* 0x00027c0000047ab9 */ /* 0x000fc60000000800 */
[----:B------:R-:W-:-:S04]  /*171a0*/  SEL R2, R10, UR4, P0 ;  /* 0x000000040a027c07 */ /* 0x000fc80008000000 */
[----:B------:R-:W-:Y:S02]  /*171b0*/  IABS R3, R2 ;  /* 0x0000000200037213 */ /* 0x000fe40000000000 */
[----:B------:R-:W-:Y:S02]  /*171c0*/  IADD3 R8, R2, -0x1, R6 ;  /* 0xffffffff02087810 */ /* 0x000fe40007ffe006 */
[----:B------:R-:W0:Y:S08]  /*171d0*/  I2F.RP R4, R3 ;  /* 0x0000000300047306 */ /* 0x000e300000209400 */
[----:B0-----:R-:W0:Y:S02]  /*171e0*/  MUFU.RCP R4, R4 ;  /* 0x0000000400047308 */ /* 0x001e240000001000 */
[----:B0-----:R-:W-:-:S06]  /*171f0*/  VIADD R4, R4, 0xffffffe ;  /* 0x0ffffffe04047836 */ /* 0x001fcc0000000000 */
[----:B------:R0:W1:Y:S02]  /*17200*/  F2I.FTZ.U32.TRUNC.NTZ R5, R4 ;  /* 0x0000000400057305 */ /* 0x000064000021f000 */
[----:B0-----:R-:W-:-:S04]  /*17210*/  LOP3.LUT R4, R8, R2, RZ, 0x3c, !PT ;  /* 0x0000000208047212 */ /* 0x001fc800078e3cff */
[----:B------:R-:W-:Y:S01]  /*17220*/  ISETP.GE.AND P3, PT, R4, RZ, PT ;  /* 0x000000ff0400720c */ /* 0x000fe20003f66270 */
[----:B-1----:R-:W-:-:S04]  /*17230*/  IMAD.MOV R4, RZ, RZ, -R5 ;  /* 0x000000ffff047224 */ /* 0x002fc800078e0a05 */
        /* <DEDUP_REMOVED lines=17> */
.L_x_5034:
[----:B------:R-:W-:Y:S05]  /*17350*/  BSYNC B0 ;  /* 0x0000000000007941 */ /* 0x000fea0003800000 */
.L_x_5033:
        /* <DEDUP_REMOVED lines=21> */
[----:B------:R-:W0:Y:S02]  /*174b0*/  S2R R4, SR_TID.X ;  /* 0x0000000000047919 */ /* 0x000e240000002100 */
[----:B0-----:R-:W-:-:S04]  /*174c0*/  SHF.R.U32.HI R4, RZ, 0x5, R4 ;  /* 0x00000005ff047819 */ /* 0x001fc80000011604 */
[----:B------:R-:W-:-:S05]  /*174d0*/  LOP3.LUT R4, R4, 0x3, RZ, 0xc0, !PT ;  /* 0x0000000304047812 */ /* 0x000fca00078ec0ff */
[----:B------:R0:W1:Y:S02]  /*174e0*/  SHFL.IDX PT, R14, R4, RZ, 0x1f ;  /* 0x00001fff040e7589 */ /* 0x00006400000e0000 */
.L_x_5254:
[----:B-1----:R-:W-:Y:S02]  /*174f0*/  ISETP.NE.AND P0, PT, R14, RZ, PT ;  /* 0x000000ff0e00720c */ /* 0x002fe40003f05270 */
[----:B------:R-:W-:-:S11]  /*17500*/  PLOP3.LUT P6, PT, PT, PT, PT, 0x8, 0x0 ;  /* 0x000000000000781c */ /* 0x000fd60003fce170 */
[----:B------:R-:W-:Y:S05]  /*17510*/  @P0 BRA `(.L_x_5038) ;  /* 0x00000000000c0947 */ /* 0x000fea0003800000 */
[----:B------:R-:W-:-:S03]  /*17520*/  UMOV UR4, 0xffffffff ;  /* 0xffffffff00047882 */ /* 0x000fc60000000000 */
[----:B------:R-:W-:Y:S05]  /*17530*/  BRA.DIV UR4, `(.L_x_5039) ;  /* 0x0000008204b07947 */ /* 0x000fea000b800000 */
[----:B------:R-:W-:-:S13]  /*17540*/  ELECT P6, URZ, PT ;  /* 0x00000000003f782f */ /* 0x000fda00038c0000 */
.L_x_5038:
        /* <DEDUP_REMOVED lines=9> */
.L_x_5257:
[----:B------:R-:W-:Y:S05]  /*175e0*/  BSYNC B1 ;  /* 0x0000000000017941 */ /* 0x000fea0003800000 */
.L_x_5040:
        /* <DEDUP_REMOVED lines=12> */
.L_x_5258:
[----:B------:R-:W-:Y:S05]  /*176b0*/  BSYNC B2 ;  /* 0x0000000000027941 */ /* 0x000fea0003800000 */
.L_x_5044:
        /* <DEDUP_REMOVED lines=9> */
.L_x_5047:
[----:B------:R-:W-:Y:S05]  /*17750*/  BSYNC B2 ;  /* 0x0000000000027941 */ /* 0x000fea0003800000 */
.L_x_5046:
        /* <DEDUP_REMOVED lines=13> */
.L_x_5048:
        /* <DEDUP_REMOVED lines=13> */
.L_x_5259:
[----:B------:R-:W-:Y:S05]  /*17900*/  BSYNC B2 ;  /* 0x0000000000027941 */ /* 0x000fea0003800000 */
.L_x_5049:
        /* <DEDUP_REMOVED lines=11> */
.L_x_5052:
[----:B------:R-:W-:Y:S05]  /*179c0*/  BSYNC B2 ;  /* 0x0000000000027941 */ /* 0x000fea0003800000 */
.L_x_5051:
        /* <DEDUP_REMOVED lines=10> */
.L_x_5053:
        /* <DEDUP_REMOVED lines=15> */
.L_x_5054:
        /* <DEDUP_REMOVED lines=15> */
.L_x_5055:
        /* <DEDUP_REMOVED lines=15> */
.L_x_5056:
        /* <DEDUP_REMOVED lines=10> */
.L_x_5043:
[----:B------:R-:W-:Y:S05]  /*17de0*/  BSYNC B1 ;  /* 0x0000000000017941 */ /* 0x000fea0003800000 */
.L_x_5042:
        /* <DEDUP_REMOVED lines=13> */
.L_x_5072:
[----:B------:R-:W-:Y:S05]  /*17ec0*/  YIELD ;  /* 0x0000000000007946 */ /* 0x000fea0003800000 */
[----:B------:R-:W-:Y:S04]  /*17ed0*/  BSSY B1, `(.L_x_5057) ;  /* 0x000007e000017945 */ /* 0x000fe80003800000 */
[----:B-1----:R-:W-:Y:S05]  /*17ee0*/  @!P6 BRA `(.L_x_5058) ;  /* 0x0000000400f0e947 */ /* 0x002fea0003800000 */
[----:B0-----:R-:W2:Y:S04]  /*17ef0*/  LDL R5, [R1+0x14] ;  /* 0x0000140001057983 */ /* 0x001ea80000100800 */
        /* <DEDUP_REMOVED lines=9> */
.L_x_5260:
[----:B------:R-:W-:Y:S05]  /*17f90*/  BSYNC B2 ;  /* 0x0000000000027941 */ /* 0x000fea0003800000 */
.L_x_5059:
        /* <DEDUP_REMOVED lines=9> */
.L_x_5062:
[----:B------:R-:W-:Y:S05]  /*18030*/  BSYNC B2 ;  /* 0x0000000000027941 */ /* 0x000fea0003800000 */
.L_x_5061:
        /* <DEDUP_REMOVED lines=12> */
.L_x_5063:
        /* <DEDUP_REMOVED lines=13> */
.L_x_5261:
[----:B------:R-:W-:Y:S05]  /*181d0*/  BSYNC B2 ;  /* 0x0000000000027941 */ /* 0x000fea0003800000 */
.L_x_5064:
        /* <DEDUP_REMOVED lines=11> */
.L_x_5067:
[----:B------:R-:W-:Y:S05]  /*18290*/  BSYNC B2 ;  /* 0x0000000000027941 */ /* 0x000fea0003800000 */
.L_x_5066:
        /* <DEDUP_REMOVED lines=10> */
.L_x_5068:
        /* <DEDUP_REMOVED lines=15> */
.L_x_5069:
        /* <DEDUP_REMOVED lines=15> */
.L_x_5070:
        /* <DEDUP_REMOVED lines=15> */
.L_x_5071:
        /* <DEDUP_REMOVED lines=10> */
.L_x_5058:
[----:B------:R-:W-:Y:S05]  /*186b0*/  BSYNC B1 ;  /* 0x0000000000017941 */ /* 0x000fea0003800000 */
.L_x_5057:
[----:B------:R-:W2:Y:S04]  /*186c0*/  LDL.LU R9, [R1+0x14] ;  /* 0x0000140001097983 */ /* 0x000ea80000300800 */
[----:B0-----:R-:W3:Y:S01]  /*186d0*/  LDL.LU R7, [R1+0x1c] ;  /* 0x00001c0001077983 */ /* 0x001ee20000300800 */
        /* <DEDUP_REMOVED lines=10> */
.L_x_5036:
[----:B------:R-:W-:Y:S05]  /*18780*/  BSYNC B0 ;  /* 0x0000000000007941 */ /* 0x000fea0003800000 */
.L_x_5035:
[----:B01----:R-:W2:Y:S01]  /*18790*/  LDL R5, [R1+0x4] ;  /* 0x0000040001057983 */ /* 0x003ea20000100800 */
[----:B------:R-:W0:Y:S01]  /*187a0*/  LDC R0, c[0x0][0x448] ;  /* 0x00011200ff007b82 */ /* 0x000e220000000800 */
[----:B------:R-:W-:Y:S01]  /*187b0*/  ISETP.NE.AND P2, PT, R10, RZ, PT ;  /* 0x000000ff0a00720c */ /* 0x000fe20003f45270 */
[----:B------:R-:W-:Y:S05]  /*187c0*/  @!P0 WARPSYNC.ALL ;  /* 0x0000000000008948 */ /* 0x000fea0003800000 */
[----:B------:R-:W-:Y:S07]  /*187d0*/  BSSY B0, `(.L_x_5073) ;  /* 0x000002d000007945 */ /* 0x000fee0003800000 */
[----:B------:R-:W1:Y:S08]  /*187e0*/  @!P2 LDC R10, c[0x0][0x9f0] ;  /* 0x00027c00ff0aab82 */ /* 0x000e700000000800 */
[----:B------:R-:W-:Y:S01]  /*187f0*/  @!P0 BAR.SYNC.DEFER_BLOCKING 0xc, 0x180 ;  /* 0x0306000000008b1d */ /* 0x000fe20000010000 */
[----:B0-----:R-:W-:-:S13]  /*18800*/  ISETP.NE.AND P1, PT, R0, 0x1, PT ;  /* 0x000000010000780c */ /* 0x001fda0003f25270 */
[----:B------:R-:W0:Y:S08]  /*18810*/  @P1 LDC R2, c[0x0][0x44c] ;  /* 0x00011300ff021b82 */ /* 0x000e300000000800 */
[----:B------:R-:W3:Y:S01]  /*18820*/  @P1 LDC R3, c[0x0][0x450] ;  /* 0x00011400ff031b82 */ /* 0x000ee20000000800 */
[----:B--2---:R-:W-:-:S05]  /*18830*/  LEA R0, R5, 0x7f, 0x7 ;  /* 0x0000007f05007811 */ /* 0x004fca00078e38ff */
[----:B0-----:R-:W-:-:S05]  /*18840*/  @P1 IMAD.HI.U32 R2, R0, R2, RZ ;  /* 0x0000000200021227 */ /* 0x001fca00078e00ff */
[----:B---3--:R-:W-:-:S05]  /*18850*/  @P1 SHF.R.U32.HI R0, RZ, R3, R2 ;  /* 0x00000003ff001219 */ /* 0x008fca0000011602 */
[----:B------:R-:W-:-:S04]  /*18860*/  IMAD.IADD R0, R21, 0x1, R0 ;  /* 0x0000000115007824 */ /* 0x000fc800078e0200 */
[----:B------:R-:W-:-:S05]  /*18870*/  IMAD.HI R0, R0, 0x2aaaaaab, RZ ;  /* 0x2aaaaaab00007827 */ /* 0x000fca00078e02ff */
[----:B------:R-:W-:-:S04]  /*18880*/  SHF.R.U32.HI R2, RZ, 0x1f, R0 ;  /* 0x0000001fff027819 */ /* 0x000fc80000011600 */
[----:B------:R-:W-:-:S04]  /*18890*/  LEA.HI.SX32 R0, R0, R2, 0x1c ;  /* 0x0000000200007211 */ /* 0x000fc800078fe2ff */
[----:B------:R-:W-:-:S04]  /*188a0*/  VIMNMX R7, R20, R0, PT ;  /* 0x0000000014077248 */ /* 0x000fc80003fe0100 */
[----:B------:R-:W-:Y:S01]  /*188b0*/  ISETP.GE.AND P1, PT, R7, 0x1, PT ;  /* 0x000000010700780c */ /* 0x000fe20003f26270 */
[----:B------:R0:W-:Y:S04]  /*188c0*/  STL [R1+0x38], R7 ;  /* 0x0000380701007387 */ /* 0x0001e80000100800 */
[----:B------:R0:W-:Y:S08]  /*188d0*/  STL [R1+0x3c], RZ ;  /* 0x00003cff01007387 */ /* 0x0001f00000100800 */
[----:B01----:R-:W-:Y:S05]  /*188e0*/  @!P1 BRA `(.L_x_5074) ;  /* 0x00000000006c9947 */ /* 0x003fea0003800000 */
        /* <DEDUP_REMOVED lines=27> */
.L_x_5074:
[----:B------:R-:W-:Y:S05]  /*18aa0*/  BSYNC B0 ;  /* 0x0000000000007941 */ /* 0x000fea0003800000 */
.L_x_5073:
[----:B------:R-:W2:Y:S04]  /*18ab0*/  LDL R0, [R1+0x3c] ;  /* 0x00003c0001007983 */ /* 0x000ea80000100800 */
[----:B0-----:R-:W2:Y:S01]  /*18ac0*/  LDL R2, [R1+0x60] ;  /* 0x0000600001027983 */ /* 0x001ea20000100800 */
[----:B------:R-:W-:Y:S01]  /*18ad0*/  BSSY B7, `(.L_x_5075) ;  /* 0x00003eb000077945 */ /* 0x000fe20003800000 */
[----:B--2---:R-:W-:-:S05]  /*18ae0*/  IMAD R2, R2, R0, RZ ;  /* 0x0000000002027224 */ /* 0x004fca00078e02ff */
[----:B------:R-:W-:Y:S01]  /*18af0*/  VIADDMNMX R0, R2, R0, R7, PT ;  /* 0x0000000002007246 */ /* 0x000fe20003800107 */
[----:B------:R0:W-:Y:S03]  /*18b00*/  STL [R1+0x28], R2 ;  /* 0x0000280201007387 */ /* 0x0001e60000100800 */
[----:B------:R-:W-:Y:S01]  /*18b10*/  ISETP.GT.AND P0, PT, R0, R2, PT ;  /* 0x000000020000720c */ /* 0x000fe20003f04270 */
[----:B------:R0:W-:-:S12]  /*18b20*/  STL [R1+0x40], R0 ;  /* 0x0000400001007387 */ /* 0x0001d80000100800 */
[----:B0-----:R-:W-:Y:S05]  /*18b30*/  @P0 BRA `(.L_x_5076) ;  /* 0x0000000000480947 */ /* 0x001fea0003800000 */
[----:B------:R-:W0:Y:S02]  /*18b40*/  S2R R0, SR_TID.X ;  /* 0x0000000000007919 */ /* 0x000e240000002100 */
[----:B0-----:R-:W-:-:S04]  /*18b50*/  LOP3.LUT R0, R0, 0x7f, RZ, 0xc0, !PT ;  /* 0x0000007f00007812 */ /* 0x001fc800078ec0ff */
[----:B------:R-:W-:-:S13]  /*18b60*/  ISETP.NE.AND P0, PT, R0, RZ, PT ;  /* 0x000000ff0000720c */ /* 0x000fda0003f05270 */
[----:B------:R-:W-:Y:S05]  /*18b70*/  @P0 BRA `(.L_x_5077) ;  /* 0x0000003c00800947 */ /* 0x000fea0003800000 */
[----:B------:R-:W0:Y:S01]  /*18b80*/  S2R R5, SR_LANEID ;  /* 0x0000000000057919 */ /* 0x000e220000000000 */
[----:B------:R-:W-:Y:S01]  /*18b90*/  VOTEU.ANY UR4, UPT, PT ;  /* 0x0000000000047886 */ /* 0x000fe200038e0100 */
[----:B------:R-:W1:Y:S01]  /*18ba0*/  LDC.64 R2, c[0x0][0xc60] ;  /* 0x00031800ff027b82 */ /* 0x000e620000000a00 */
[----:B------:R-:W0:Y:S02]  /*18bb0*/  FLO.U32 R0, UR4 ;  /* 0x0000000400007d00 */ /* 0x000e2400080e0000 */
[----:B0-----:R-:W-:-:S06]  /*18bc0*/  ISETP.EQ.U32.AND P0, PT, R0, R5, PT ;  /* 0x000000050000720c */ /* 0x001fcc0003f02070 */
[----:B------:R-:W1:Y:S07]  /*18bd0*/  POPC R5, UR4 ;  /* 0x0000000400057d09 */ /* 0x000e6e0008000000 */
[----:B-1----:R-:W2:Y:S01]  /*18be0*/  @P0 ATOMG.E.ADD.STRONG.GPU PT, R3, desc[UR40][R2.64], R5 ;  /* 0x00000005020309a8 */ /* 0x002ea200081ee1e8 */
[----:B------:R-:W0:Y:S02]  /*18bf0*/  S2R R4, SR_LTMASK ;  /* 0x0000000000047919 */ /* 0x000e240000003900 */
[----:B0-----:R-:W-:-:S04]  /*18c00*/  LOP3.LUT R4, R4, UR4, RZ, 0xc0, !PT ;  /* 0x0000000404047c12 */ /* 0x001fc8000f8ec0ff */
[----:B------:R-:W0:Y:S01]  /*18c10*/  POPC R7, R4 ;  /* 0x0000000400077309 */ /* 0x000e220000000000 */
[----:B--2---:R-:W0:Y:S02]  /*18c20*/  SHFL.IDX PT, R0, R3, R0, 0x1f ;  /* 0x00001f0003007589 */ /* 0x004e2400000e0000 */
[----:B0-----:R-:W-:-:S05]  /*18c30*/  IADD3 R0, R0, UR37, R7 ;  /* 0x0000002500007c10 */ /* 0x001fca000fffe007 */
[----:B------:R4:W-:Y:S01]  /*18c40*/  STL [R1], R0 ;  /* 0x0000000001007387 */ /* 0x0009e20000100800 */
[----:B------:R-:W-:Y:S05]  /*18c50*/  BRA `(.L_x_5077) ;  /* 0x0000003c00487947 */ /* 0x000fea0003800000 */
.L_x_5076:
        /* <DEDUP_REMOVED lines=20> */
.L_x_5079:
[----:B------:R-:W-:Y:S05]  /*18da0*/  BSYNC B6 ;  /* 0x0000000000067941 */ /* 0x000fea0003800000 */
.L_x_5078:
        /* <DEDUP_REMOVED lines=20> */
.L_x_5082:
        /* <DEDUP_REMOVED lines=16> */
.L_x_5081:
[----:B------:R-:W-:Y:S05]  /*18ff0*/  BSYNC B6 ;  /* 0x0000000000067941 */ /* 0x000fea0003800000 */
.L_x_5080:
        /* <DEDUP_REMOVED lines=10> */
[----:B0-----:R-:W0:Y:S01]  /*190a0*/  LDC.64 R2, c[0x0][0x418] ;  /* 0x00010600ff027b82 */ /* 0x001e220000000a00 */
[----:B----4-:R-:W-:Y:S01]  /*190b0*/  VIADD R0, R0, 0xffffffff ;  /* 0xffffffff00007836 */ /* 0x010fe20000000000 */
[----:B--2---:R-:W-:Y:S01]  /*190c0*/  SHF.R.S32.HI R8, RZ, 0x1f, R7 ;  /* 0x0000001fff087819 */ /* 0x004fe20000011407 */
[----:B------:R1:W-:Y:S04]  /*190d0*/  @P0 STL [R1+0x8], R7 ;  /* 0x0000080701000387 */ /* 0x0003e80000100800 */
[----:B------:R1:W-:Y:S01]  /*190e0*/  STL [R1+0x20], R8 ;  /* 0x0000200801007387 */ /* 0x0003e20000100800 */
[----:B0-----:R-:W-:Y:S01]  /*190f0*/  LOP3.LUT P0, RZ, R2, UR4, RZ, 0xfc, !PT ;  /* 0x0000000402ff7c12 */ /* 0x001fe2000f80fcff */
[----:B------:R-:W-:-:S03]  /*19100*/  UMOV UR4, 0xffffffff ;  /* 0xffffffff00047882 */ /* 0x000fc60000000000 */
[----:B------:R-:W-:-:S04]  /*19110*/  LOP3.LUT P0, RZ, R3, UR5, RZ, 0xfc, P0 ;  /* 0x0000000503ff7c12 */ /* 0x000fc8000800fcff */
[----:B------:R-:W-:Y:S01]  /*19120*/  SEL R17, R7, RZ, !P0 ;  /* 0x000000ff07117207 */ /* 0x000fe20004000000 */
[----:B-1----:R-:W-:Y:S08]  /*19130*/  BRA.DIV UR4, `(.L_x_5083) ;  /* 0x0000006a04347947 */ /* 0x002ff0000b800000 */
[----:B------:R-:W0:Y:S02]  /*19140*/  S2R R4, SR_TID.X ;  /* 0x0000000000047919 */ /* 0x000e240000002100 */
[----:B0-----:R-:W-:-:S04]  /*19150*/  SHF.R.U32.HI R4, RZ, 0x5, R4 ;  /* 0x00000005ff047819 */ /* 0x001fc80000011604 */
[----:B------:R-:W-:-:S05]  /*19160*/  LOP3.LUT R4, R4, 0x3, RZ, 0xc0, !PT ;  /* 0x0000000304047812 */ /* 0x000fca00078ec0ff */
[----:B------:R0:W1:Y:S02]  /*19170*/  SHFL.IDX PT, R14, R4, RZ, 0x1f ;  /* 0x00001fff040e7589 */ /* 0x00006400000e0000 */
.L_x_5264:
        /* <DEDUP_REMOVED lines=9> */
.L_x_5267:
[----:B------:R-:W-:Y:S05]  /*19210*/  @!P6 BRA `(.L_x_5084) ;  /* 0x0000000000fce947 */ /* 0x000fea0003800000 */
[----:B------:R-:W-:-:S04]  /*19220*/  ISETP.NE.U32.AND P0, PT, R2, RZ, PT ;  /* 0x000000ff0200720c */ /* 0x000fc80003f05070 */
[----:B------:R-:W-:-:S13]  /*19230*/  ISETP.NE.AND.EX P0, PT, R3, RZ, PT, P0 ;  /* 0x000000ff0300720c */ /* 0x000fda0003f05300 */
[----:B------:R-:W-:Y:S05]  /*19240*/  @!P0 BRA `(.L_x_5086) ;  /* 0x0000000000508947 */ /* 0x000fea0003800000 */
[----:B------:R-:W1:Y:S01]  /*19250*/  LDC R6, c[0x0][0x43c] ;  /* 0x00010f00ff067b82 */ /* 0x000e620000000800 */
[----:B------:R-:W-:Y:S01]  /*19260*/  IMAD.MOV.U32 R9, RZ, RZ, R0 ;  /* 0x000000ffff097224 */ /* 0x000fe200078e0000 */
[----:B------:R-:W-:-:S03]  /*19270*/  ULDC.64 UR4, c[0x0][0x428] ;  /* 0x00010a0000047ab9 */ /* 0x000fc60000000a00 */
[----:B------:R-:W-:Y:S01]  /*19280*/  IMAD.MOV.U32 R0, RZ, RZ, R9 ;  /* 0x000000ffff007224 */ /* 0x000fe200078e0009 */
[----:B-1----:R-:W-:-:S13]  /*19290*/  ISETP.NE.AND P0, PT, R6, 0x1, PT ;  /* 0x000000010600780c */ /* 0x002fda0003f05270 */
[----:B0-----:R-:W0:Y:S02]  /*192a0*/  @P0 LDC.64 R4, c[0x0][0x440] ;  /* 0x00011000ff040b82 */ /* 0x001e240000000a00 */
        /* <DEDUP_REMOVED lines=14> */
.L_x_5086:
[----:B------:R-:W2:Y:S04]  /*19390*/  LDL R0, [R1+0x10] ;  /* 0x0000100001007983 */ /* 0x000ea80000100800 */
[----:B-1----:R-:W3:Y:S01]  /*193a0*/  LDL R2, [R1+0x18] ;  /* 0x0000180001027983 */ /* 0x002ee20000100800 */
[----:B--2---:R-:W-:Y:S01]  /*193b0*/  IMAD R0, R0, 0x8, R19 ;  /* 0x0000000800007824 */ /* 0x004fe200078e0213 */
[----:B---3--:R-:W-:-:S04]  /*193c0*/  SHF.L.U32 R2, R2, 0x1f, RZ ;  /* 0x0000001f02027819 */ /* 0x008fc800000006ff */
[----:B------:R-:W1:Y:S02]  /*193d0*/  SYNCS.PHASECHK.TRANS64.TRYWAIT P0, [R0+URZ+0x22840], R2 ;  /* 0x02284002000075a7 */ /* 0x000e64000800017f */
[----:B-1----:R-:W-:Y:S05]  /*193e0*/  @!P0 BRA `(.L_x_5087) ;  /* 0x0000006400dc8947 */ /* 0x002fea0003800000 */
.L_x_5268:
[----:B------:R-:W2:Y:S02]  /*193f0*/  S2R R3, SR_TID.X ;  /* 0x0000000000037919 */ /* 0x000ea40000002100 */
[----:B--2---:R-:W-:-:S04]  /*19400*/  LOP3.LUT R3, R3, 0x7f, RZ, 0xc0, !PT ;  /* 0x0000007f03037812 */ /* 0x004fc800078ec0ff */
[----:B------:R-:W-:-:S13]  /*19410*/  ISETP.NE.AND P0, PT, R3, RZ, PT ;  /* 0x000000ff0300720c */ /* 0x000fda0003f05270 */
[----:B------:R-:W-:Y:S05]  /*19420*/  @P0 BRA `(.L_x_5088) ;  /* 0x00000000001c0947 */ /* 0x000fea0003800000 */
[----:B------:R-:W2:Y:S01]  /*19430*/  S2R R3, SR_TID.X ;  /* 0x0000000000037919 */ /* 0x000ea20000002100 */
[----:B-1----:R-:W-:-:S04]  /*19440*/  IMAD.MOV.U32 R2, RZ, RZ, 0x3000 ;  /* 0x00003000ff027424 */ /* 0x002fc800078e00ff */
[----:B------:R3:W-:Y:S01]  /*19450*/  SYNCS.ARRIVE.TRANS64 RZ, [R0+URZ+0x22830], R2 ;  /* 0x0228300200ff79a7 */ /* 0x0007e2000800003f */
[----:B--2---:R-:W-:-:S04]  /*19460*/  LOP3.LUT R3, R3, 0x1f, RZ, 0xc0, !PT ;  /* 0x0000001f03037812 */ /* 0x004fc800078ec0ff */
[----:B------:R-:W-:-:S13]  /*19470*/  ISETP.NE.AND P0, PT, R3, RZ, PT ;  /* 0x000000ff0300720c */ /* 0x000fda0003f05270 */
[----:B---3--:R-:W-:Y:S05]  /*19480*/  @!P0 BRA `(.L_x_5088) ;  /* 0x0000000000048947 */ /* 0x008fea0003800000 */
[----:B------:R-:W-:Y:S01]  /*19490*/  BPT.TRAP 0x1 ;  /* 0x000000040000795c */ /* 0x000fe20000300000 */
.L_x_5088:
[----:B0-----:R-:W2:Y:S04]  /*194a0*/  LDL R4, [R1+0x10] ;  /* 0x0000100001047983 */ /* 0x001ea80000100800 */
[----:B------:R-:W3:Y:S04]  /*194b0*/  LDL R3, [R1+0x30] ;  /* 0x0000300001037983 */ /* 0x000ee80000100800 */
[----:B-1----:R-:W4:Y:S01]  /*194c0*/  LDL R2, [R1+0x24] ;  /* 0x0000240001027983 */ /* 0x002f220000100800 */
        /* <DEDUP_REMOVED lines=11> */
[----:B--2---:R-:W-:Y:S01]  /*19580*/  IMAD R0, R4, 0x3000, R19 ;  /* 0x0000300004007824 */ /* 0x004fe200078e0213 */
[----:B---3--:R-:W-:-:S04]  /*19590*/  R2UR UR11, R3 ;  /* 0x00000000030b72ca */ /* 0x008fc800000e0000 */
[----:B------:R-:W-:Y:S02]  /*195a0*/  R2UR UR8, R0 ;  /* 0x00000000000872ca */ /* 0x000fe400000e0000 */
[----:B----4-:R-:W-:-:S11]  /*195b0*/  R2UR UR4, R2 ;  /* 0x00000000020472ca */ /* 0x010fd600000e0000 */
[----:B------:R-:W-:Y:S02]  /*195c0*/  UIADD3 UR8, UR8, 0x1c400, URZ ;  /* 0x0001c40008087890 */ /* 0x000fe4000fffe03f */
[----:B------:R-:W-:-:S03]  /*195d0*/  UIMAD UR11, UR11, 0x60, UR4 ;  /* 0x000000600b0b78a4 */ /* 0x000fc6000f8e0204 */
[----:B------:R-:W-:-:S06]  /*195e0*/  UMOV UR4, 0x0 ;  /* 0x0000000000047882 */ /* 0x000fcc0000000000 */
[----:B------:R1:W-:Y:S02]  /*195f0*/  UTMALDG.4D [UR8], [UR6], desc[UR4] ;  /* 0x00000408060075b4 */ /* 0x0003e40008019000 */
[----:B-1----:R-:W-:Y:S01]  /*19600*/  NOP ;  /* 0x0000000000007918 */ /* 0x002fe20000000000 */
.L_x_5084:
[----:B------:R-:W2:Y:S04]  /*19610*/  LDL.LU R3, [R1+0x44] ;  /* 0x0000440001037983 */ /* 0x000ea80000300800 */
[----:B------:R-:W3:Y:S04]  /*19620*/  LDL.LU R5, [R1+0x2c] ;  /* 0x00002c0001057983 */ /* 0x000ee80000300800 */
[----:B0-----:R-:W4:Y:S01]  /*19630*/  LDL.LU R4, [R1+0x58] ;  /* 0x0000580001047983 */ /* 0x001f220000300800 */
        /* <DEDUP_REMOVED lines=37> */
.L_x_5090:
[----:B------:R-:W-:Y:S05]  /*19890*/  BSYNC B6 ;  /* 0x0000000000067941 */ /* 0x000fea0003800000 */
.L_x_5089:
[----:B0-----:R-:W2:Y:S01]  /*198a0*/  LDL.LU R0, [R1+0x58] ;  /* 0x0000580001007983 */ /* 0x001ea20000300800 */
[----:B------:R-:W-:Y:S01]  /*198b0*/  ULDC.64 UR4, c[0x0][0x2d8] ;  /* 0x0000b60000047ab9 */ /* 0x000fe20000000a00 */
[----:B------:R-:W0:Y:S01]  /*198c0*/  LDC R7, c[0x0][0x448] ;  /* 0x00011200ff077b82 */ /* 0x000e220000000800 */
[----:B------:R-:W-:Y:S01]  /*198d0*/  ULDC UR6, c[0x0][0x2b8] ;  /* 0x0000ae0000067ab9 */ /* 0x000fe20000000800 */
[----:B------:R-:W3:Y:S04]  /*198e0*/  LDL.LU R4, [R1+0x44] ;  /* 0x0000440001047983 */ /* 0x000ee80000300800 */
[----:B------:R-:W3:Y:S04]  /*198f0*/  LDL.LU.64 R2, [R1+0x50] ;  /* 0x0000500001027983 */ /* 0x000ee80000300a00 */
[----:B------:R-:W4:Y:S04]  /*19900*/  LDL.LU R5, [R1+0x2c] ;  /* 0x00002c0001057983 */ /* 0x000f280000300800 */
[----:B------:R-:W4:Y:S04]  /*19910*/  LDL R10, [R1+0x4] ;  /* 0x00000400010a7983 */ /* 0x000f280000100800 */
[----:B------:R1:W5:Y:S01]  /*19920*/  LDL R8, [R1+0x34] ;  /* 0x0000340001087983 */ /* 0x0003620000100800 */
[----:B0-----:R-:W-:-:S13]  /*19930*/  ISETP.NE.AND P0, PT, R7, 0x1, PT ;  /* 0x000000010700780c */ /* 0x001fda0003f05270 */
[----:B------:R-:W0:Y:S01]  /*19940*/  @P0 LDC R6, c[0x0][0x450] ;  /* 0x00011400ff060b82 */ /* 0x000e220000000800 */
[----:B------:R-:W1:Y:S02]  /*19950*/  S2R R9, SR_TID.X ;  /* 0x0000000000097919 */ /* 0x000e640000002100 */
[----:B-1----:R-:W-:-:S05]  /*19960*/  IMAD.SHL.U32 R9, R9, 0x8, RZ ;  /* 0x0000000809097824 */ /* 0x002fca00078e00ff */
[----:B------:R-:W-:Y:S01]  /*19970*/  LOP3.LUT R9, R9, 0x38, RZ, 0xc0, !PT ;  /* 0x0000003809097812 */ /* 0x000fe200078ec0ff */
[----:B---3--:R-:W-:Y:S02]  /*19980*/  IMAD.MOV.U32 R3, RZ, RZ, R4 ;  /* 0x000000ffff037224 */ /* 0x008fe400078e0004 */
[----:B------:R-:W1:Y:S01]  /*19990*/  S2R R4, SR_TID.X ;  /* 0x0000000000047919 */ /* 0x000e620000002100 */
[----:B------:R-:W-:-:S04]  /*199a0*/  IMAD.WIDE.U32 R2, R16, UR4, R2 ;  /* 0x0000000410027c25 */ /* 0x000fc8000f8e0002 */
[----:B------:R-:W-:Y:S01]  /*199b0*/  IMAD R3, R16, UR5, R3 ;  /* 0x0000000510037c24 */ /* 0x000fe2000f8e0203 */
[----:B------:R-:W-:Y:S02]  /*199c0*/  ULDC.64 UR4, c[0x0][0x2e0] ;  /* 0x0000b80000047ab9 */ /* 0x000fe40000000a00 */
[----:B--2---:R-:W-:Y:S02]  /*199d0*/  IMAD R0, R0, UR4, RZ ;  /* 0x0000000400007c24 */ /* 0x004fe4000f8e02ff */
[----:B----4-:R-:W-:-:S04]  /*199e0*/  IMAD.WIDE.U32 R2, R5, UR4, R2 ;  /* 0x0000000405027c25 */ /* 0x010fc8000f8e0002 */
[----:B------:R-:W-:Y:S01]  /*199f0*/  IMAD R0, R5, UR5, R0 ;  /* 0x0000000505007c24 */ /* 0x000fe2000f8e0200 */
[----:B------:R-:W-:-:S03]  /*19a00*/  ULDC.64 UR4, c[0x0][0x2d0] ;  /* 0x0000b40000047ab9 */ /* 0x000fc60000000a00 */
[----:B------:R-:W-:Y:S01]  /*19a10*/  IMAD.IADD R3, R3, 0x1, R0 ;  /* 0x0000000103037824 */ /* 0x000fe200078e0200 */
[----:B-1----:R-:W-:-:S04]  /*19a20*/  LOP3.LUT R4, R4, 0x7f, RZ, 0xc0, !PT ;  /* 0x0000007f04047812 */ /* 0x002fc800078ec0ff */
[----:B------:R-:W-:Y:S02]  /*19a30*/  SHF.R.U32.HI R5, RZ, 0x3, R4 ;  /* 0x00000003ff057819 */ /* 0x000fe40000011604 */
[----:B------:R-:W1:Y:S02]  /*19a40*/  S2R R4, SR_TID.X ;  /* 0x0000000000047919 */ /* 0x000e640000002100 */
[----:B-1----:R-:W-:-:S05]  /*19a50*/  IMAD.SHL.U32 R4, R4, 0x10, RZ ;  /* 0x0000001004047824 */ /* 0x002fca00078e00ff */
[----:B------:R-:W-:Y:S02]  /*19a60*/  LOP3.LUT R4, R5, 0x70, R4, 0xf8, !PT ;  /* 0x0000007005047812 */ /* 0x000fe400078ef804 */
[----:B------:R-:W1:Y:S03]  /*19a70*/  @P0 LDC R5, c[0x0][0x44c] ;  /* 0x00011300ff050b82 */ /* 0x000e660000000800 */
[----:B------:R-:W-:-:S04]  /*19a80*/  IMAD R4, R10, 0x80, R4 ;  /* 0x000000800a047824 */ /* 0x000fc800078e0204 */
[----:B------:R-:W-:Y:S02]  /*19a90*/  IMAD.MOV.U32 R0, RZ, RZ, R4 ;  /* 0x000000ffff007224 */ /* 0x000fe400078e0004 */
[----:B-1----:R-:W-:-:S05]  /*19aa0*/  @P0 IMAD.HI.U32 R5, R4, R5, RZ ;  /* 0x0000000504050227 */ /* 0x002fca00078e00ff */
        /* <DEDUP_REMOVED lines=19> */
[----:B------:R-:W-:Y:S09]  /*19be0*/  BRA.DIV UR4, `(.L_x_5091) ;  /* 0x0000005e04f07947 */ /* 0x000ff2000b800000 */
[----:B------:R-:W2:Y:S01]  /*19bf0*/  LDL.LU R6, [R1+0x48] ;  /* 0x0000480001067983 */ /* 0x000ea20000300800 */
[----:B------:R-:W0:Y:S02]  /*19c00*/  S2R R11, SR_TID.X ;  /* 0x00000000000b7919 */ /* 0x000e240000002100 */
[----:B0-----:R-:W-:-:S04]  /*19c10*/  LOP3.LUT R11, R11, 0x7f, RZ, 0xc0, !PT ;  /* 0x0000007f0b0b7812 */ /* 0x001fc800078ec0ff */
[----:B------:R-:W-:-:S05]  /*19c20*/  SHF.R.U32.HI R11, RZ, 0x3, R11 ;  /* 0x00000003ff0b7819 */ /* 0x000fca000001160b */
[----:B------:R-:W-:-:S04]  /*19c30*/  IMAD R2, R10, 0x80, R11 ;  /* 0x000000800a027824 */ /* 0x000fc800078e020b */
[----:B------:R-:W-:Y:S02]  /*19c40*/  VIADD R5, R2, 0x10 ;  /* 0x0000001002057836 */ /* 0x000fe40000000000 */
[----:B--2---:R-:W-:Y:S02]  /*19c50*/  IMAD R0, R6, R7, RZ ;  /* 0x0000000706007224 */ /* 0x004fe400078e02ff */
[----:B------:R-:W0:Y:S04]  /*19c60*/  SHFL.IDX PT, R7, R4, RZ, 0x181f ;  /* 0x00181fff04077589 */ /* 0x000e2800000e0000 */
[----:B------:R-:W1:Y:S01]  /*19c70*/  SHFL.IDX PT, R6, R3, RZ, 0x181f ;  /* 0x00181fff03067589 */ /* 0x000e6200000e0000 */
        /* <DEDUP_REMOVED lines=63> */
.L_x_5285:
        /* <DEDUP_REMOVED lines=10> */
.L_x_5092:
        /* <DEDUP_REMOVED lines=18> */
.L_x_5286:
[----:B------:R-:W-:Y:S05]  /*1a230*/  BSYNC B0 ;  /* 0x0000000000007941 */ /* 0x000fea0003800000 */
.L_x_5093:
        /* <DEDUP_REMOVED lines=13> */
.L_x_5287:
[----:B------:R-:W-:Y:S05]  /*1a310*/  BSYNC B1 ;  /* 0x0000000000017941 */ /* 0x000fea0003800000 */
.L_x_5097:
        /* <DEDUP_REMOVED lines=9> */
.L_x_5100:
[----:B------:R-:W-:Y:S05]  /*1a3b0*/  BSYNC B1 ;  /* 0x0000000000017941 */ /* 0x000fea0003800000 */
.L_x_5099:
        /* <DEDUP_REMOVED lines=13> */
.L_x_5101:
        /* <DEDUP_REMOVED lines=15> */
.L_x_5102:
        /* <DEDUP_REMOVED lines=15> */
.L_x_5103:
        /* <DEDUP_REMOVED lines=15> */
.L_x_5104:
        /* <DEDUP_REMOVED lines=10> */
.L_x_5096:
[----:B------:R-:W-:Y:S05]  /*1a800*/  BSYNC B0 ;  /* 0x0000000000007941 */ /* 0x000fea0003800000 */
.L_x_5095:
        /* <DEDUP_REMOVED lines=55> */
.L_x_5111:
        /* <DEDUP_REMOVED lines=8> */
.L_x_5288:
[----:B------:R-:W-:Y:S05]  /*1ac00*/  BSYNC B3 ;  /* 0x0000000000037941 */ /* 0x000fea0003800000 */
.L_x_5112:
        /* <DEDUP_REMOVED lines=9> */
.L_x_5115:
[----:B------:R-:W-:Y:S05]  /*1aca0*/  BSYNC B3 ;  /* 0x0000000000037941 */ /* 0x000fea0003800000 */
.L_x_5114:
        /* <DEDUP_REMOVED lines=13> */
.L_x_5116:
        /* <DEDUP_REMOVED lines=13> */
.L_x_5289:
[----:B------:R-:W-:Y:S05]  /*1ae50*/  BSYNC B3 ;  /* 0x0000000000037941 */ /* 0x000fea0003800000 */
.L_x_5117:
        /* <DEDUP_REMOVED lines=11> */
.L_x_5120:
[----:B------:R-:W-:Y:S05]  /*1af10*/  BSYNC B3 ;  /* 0x0000000000037941 */ /* 0x000fea0003800000 */
.L_x_5119:
        /* <DEDUP_REMOVED lines=10> */
.L_x_5121:
        /* <DEDUP_REMOVED lines=15> */
.L_x_5122:
        /* <DEDUP_REMOVED lines=15> */
.L_x_5123:
        /* <DEDUP_REMOVED lines=15> */
.L_x_5124:
        /* <DEDUP_REMOVED lines=10> */
.L_x_5110:
[----:B------:R-:W-:Y:S05]  /*1b330*/  BSYNC B1 ;  /* 0x0000000000017941 */ /* 0x000fea0003800000 */
.L_x_5109:
[----:B------:R-:W2:Y:S02]  /*1b340*/  LDL.LU R5, [R1+0x40] ;  /* 0x0000400001057983 */ /* 0x000ea40000300800 */
[----:B--2---:R-:W-:-:S07]  /*1b350*/  VIADD R0, R5, 0xfffffffd ;  /* 0xfffffffd05007836 */ /* 0x004fce0000000000 */
.L_x_5108:
[----:B------:R-:W-:Y:S05]  /*1b360*/  BSYNC B2 ;  /* 0x0000000000027941 */ /* 0x000fea0003800000 */
.L_x_5107:
[----:B------:R-:W-:Y:S01]  /*1b370*/  VIADD R8, R8, 0xfffffffe ;  /* 0xfffffffe08087836 */ /* 0x000fe20000000000 */
[----:B------:R-:W-:-:S04]  /*1b380*/  LOP3.LUT R4, RZ, R4, RZ, 0x33, !PT ;  /* 0x00000004ff047212 */ /* 0x000fc800078e33ff */
[----:B------:R-:W-:-:S13]  /*1b390*/  ISETP.NE.AND P0, PT, R8, R4, PT ;  /* 0x000000040800720c */ /* 0x000fda0003f05270 */
[----:B------:R-:W-:Y:S05]  /*1b3a0*/  @!P0 BRA `(.L_x_5106) ;  /* 0x0000001400008947 */ /* 0x000fea0003800000 */
.L_x_5157:
        /* <DEDUP_REMOVED lines=35> */
.L_x_5127:
        /* <DEDUP_REMOVED lines=8> */
.L_x_5290:
[----:B------:R-:W-:Y:S05]  /*1b660*/  BSYNC B2 ;  /* 0x0000000000027941 */ /* 0x000fea0003800000 */
.L_x_5128:
        /* <DEDUP_REMOVED lines=9> */
.L_x_5131:
[----:B------:R-:W-:Y:S05]  /*1b700*/  BSYNC B2 ;  /* 0x0000000000027941 */ /* 0x000fea0003800000 */
.L_x_5130:
        /* <DEDUP_REMOVED lines=12> */
.L_x_5132:
        /* <DEDUP_REMOVED lines=13> */
.L_x_5291:
[----:B------:R-:W-:Y:S05]  /*1b8a0*/  BSYNC B2 ;  /* 0x0000000000027941 */ /* 0x000fea0003800000 */
.L_x_5133:
        /* <DEDUP_REMOVED lines=11> */
.L_x_5136:
[----:B------:R-:W-:Y:S05]  /*1b960*/  BSYNC B2 ;  /* 0x0000000000027941 */ /* 0x000fea0003800000 */
.L_x_5135:
        /* <DEDUP_REMOVED lines=9> */
.L_x_5137:
        /* <DEDUP_REMOVED lines=15> */
.L_x_5138:
        /* <DEDUP_REMOVED lines=15> */
.L_x_5139:
        /* <DEDUP_REMOVED lines=15> */
.L_x_5140:
        /* <DEDUP_REMOVED lines=10> */
.L_x_5126:
[----:B------:R-:W-:Y:S05]  /*1bd70*/  BSYNC B1 ;  /* 0x0000000000017941 */ /* 0x000fea0003800000 */
.L_x_5125:
        /* <DEDUP_REMOVED lines=35> */
.L_x_5143:
        /* <DEDUP_REMOVED lines=8> */
.L_x_5292:
[----:B------:R-:W-:Y:S05]  /*1c030*/  BSYNC B2 ;  /* 0x0000000000027941 */ /* 0x000fea0003800000 */
.L_x_5144:
        /* <DEDUP_REMOVED lines=9> */
.L_x_5147:
[----:B------:R-:W-:Y:S05]  /*1c0d0*/  BSYNC B2 ;  /* 0x0000000000027941 */ /* 0x000fea0003800000 */
.L_x_5146:
        /* <DEDUP_REMOVED lines=13> */
.L_x_5148:
        /* <DEDUP_REMOVED lines=13> */
.L_x_5293:
[----:B------:R-:W-:Y:S05]  /*1c280*/  BSYNC B2 ;  /* 0x0000000000027941 */ /* 0x000fea0003800000 */
.L_x_5149:
        /* <DEDUP_REMOVED lines=11> */
.L_x_5152:
[----:B------:R-:W-:Y:S05]  /*1c340*/  BSYNC B2 ;  /* 0x0000000000027941 */ /* 0x000fea0003800000 */
.L_x_5151:
        /* <DEDUP_REMOVED lines=10> */
.L_x_5153:
        /* <DEDUP_REMOVED lines=15> */
.L_x_5154:
        /* <DEDUP_REMOVED lines=15> */
.L_x_5155:
        /* <DEDUP_REMOVED lines=15> */
.L_x_5156:
        /* <DEDUP_REMOVED lines=10> */
.L_x_5142:
[----:B------:R-:W-:Y:S05]  /*1c760*/  BSYNC B1 ;  /* 0x0000000000017941 */ /* 0x000fea0003800000 */
.L_x_5141:
[----:B------:R-:W2:Y:S01]  /*1c770*/  LDL R5, [R1+0x28] ;  /* 0x0000280001057983 */ /* 0x000ea20000100800 */
[----:B------:R-:W-:Y:S01]  /*1c780*/  VIADD R0, R0, 0xfffffffe ;  /* 0xfffffffe00007836 */ /* 0x000fe20000000000 */
[----:B--2---:R-:W-:-:S13]  /*1c790*/  ISETP.GT.AND P0, PT, R6, R5, PT ;  /* 0x000000050600720c */ /* 0x004fda0003f04270 */
[----:B------:R-:W-:Y:S05]  /*1c7a0*/  @P0 BRA `(.L_x_5157) ;  /* 0xffffffec00000947 */ /* 0x000fea000383ffff */
.L_x_5106:
[----:B------:R-:W-:Y:S05]  /*1c7b0*/  BSYNC B0 ;  /* 0x0000000000007941 */ /* 0x000fea0003800000 */
.L_x_5105:
        /* <DEDUP_REMOVED lines=25> */
.L_x_5159:
[----:B------:R-:W-:Y:S05]  /*1c950*/  BSYNC B0 ;  /* 0x0000000000007941 */ /* 0x000fea0003800000 */
.L_x_5158:
[----:B------:R-:W-:-:S05]  /*1c960*/  SEL R0, R0, RZ, P0 ;  /* 0x000000ff00007207 */ /* 0x000fca0000000000 */
[----:B------:R3:W-:Y:S02]  /*1c970*/  STL [R1+0x10], R0 ;  /* 0x0000100001007387 */ /* 0x0007e40000100800 */
.L_x_5077:
[----:B------:R-:W-:Y:S05]  /*1c980*/  BSYNC B7 ;  /* 0x0000000000077941 */ /* 0x000fea0003800000 */
.L_x_5075:
        /* <DEDUP_REMOVED lines=8> */
[----:B------:R-:W5:Y:S04]  /*1ca10*/  LDS.128 R4, [R19+0x228d0] ;  /* 0x0228d00013047984 */ /* 0x000f680000000c00 */
[----:B-----5:R0:W-:Y:S04]  /*1ca20*/  STL.64 [R1], R4 ;  /* 0x0000000401007387 */ /* 0x0201e80000100a00 */
[----:B------:R0:W-:Y:S01]  /*1ca30*/  STL.64 [R1+0x8], R6 ;  /* 0x0000080601007387 */ /* 0x0001e20000100a00 */
[----:B------:R-:W-:Y:S06]  /*1ca40*/  BAR.ARV 0x4, 0x180 ;  /* 0x0106000000007b1d */ /* 0x000fec0000002000 */
[----:B------:R-:W-:Y:S05]  /*1ca50*/  BRA `(.L_x_5161) ;  /* 0x0000001000307947 */ /* 0x000fea0003800000 */
.L_x_5160:
        /* <DEDUP_REMOVED lines=46> */
.L_x_5303:
[----:B------:R-:W-:Y:S02]  /*1cd40*/  ULDC UR4, c[0x0][0xc38] ;  /* 0x00030e0000047ab9 */ /* 0x000fe40000000800 */
[----:B------:R-:W-:-:S04]  /*1cd50*/  IMAD.U32 R2, RZ, RZ, UR4 ;  /* 0x00000004ff027e24 */ /* 0x000fc8000f8e00ff */
[----:B-1----:R-:W-:-:S04]  /*1cd60*/  IMAD R9, R9, R2, RZ ;  /* 0x0000000209097224 */ /* 0x002fc800078e02ff */
[----:B------:R-:W-:-:S05]  /*1cd70*/  IMAD.IADD R0, R0, 0x1, R9 ;  /* 0x0000000100007824 */ /* 0x000fca00078e0209 */
[----:B------:R-:W-:-:S13]  /*1cd80*/  ISETP.GT.AND P6, PT, R0, R5, PT ;  /* 0x000000050000720c */ /* 0x000fda0003fc4270 */
[----:B------:R-:W-:Y:S05]  /*1cd90*/  @P6 BRA `(.L_x_5163) ;  /* 0x0000000000ac6947 */ /* 0x000fea0003800000 */
.L_x_5166:
        /* <DEDUP_REMOVED lines=37> */
.L_x_5311:
[----:B------:R-:W-:Y:S02]  /*1cff0*/  ULDC UR4, c[0x0][0xc38] ;  /* 0x00030e0000047ab9 */ /* 0x000fe40000000800 */
[----:B------:R-:W-:-:S04]  /*1d000*/  IMAD.U32 R2, RZ, RZ, UR4 ;  /* 0x00000004ff027e24 */ /* 0x000fc8000f8e00ff */
[----:B-1----:R-:W-:-:S04]  /*1d010*/  IMAD R9, R9, R2, RZ ;  /* 0x0000000209097224 */ /* 0x002fc800078e02ff */
[----:B------:R-:W-:-:S05]  /*1d020*/  IMAD.IADD R0, R9, 0x1, R0 ;  /* 0x0000000109007824 */ /* 0x000fca00078e0200 */
[----:B------:R-:W-:-:S13]  /*1d030*/  ISETP.GT.AND P6, PT, R0, R5, PT ;  /* 0x000000050000720c */ /* 0x000fda0003fc4270 */
[----:B------:R-:W-:Y:S05]  /*1d040*/  @!P6 BRA `(.L_x_5166) ;  /* 0xfffffffc0054e947 */ /* 0x000fea000383ffff */
.L_x_5163:
        /* <DEDUP_REMOVED lines=12> */
.L_x_5316:
[----:B------:R-:W-:-:S13]  /*1d110*/  ISETP.NE.AND P0, PT, R0, RZ, PT ;  /* 0x000000ff0000720c */ /* 0x000fda0003f05270 */
[----:B------:R-:W-:Y:S05]  /*1d120*/  @!P0 BRA `(.L_x_5168) ;  /* 0x0000000000108947 */ /* 0x000fea0003800000 */
[----:B------:R-:W-:Y:S01]  /*1d130*/  UMOV UR4, 0xffffffff ;  /* 0xffffffff00047882 */ /* 0x000fe20000000000 */
[----:B-1----:R-:W-:Y:S02]  /*1d140*/  VIADD R3, R3, 0xffffffff ;  /* 0xffffffff03037836 */ /* 0x002fe40000000000 */
[----:B------:R-:W-:Y:S05]  /*1d150*/  BRA.DIV UR4, `(.L_x_5169) ;  /* 0x0000004204707947 */ /* 0x000fea000b800000 */
[----:B------:R2:W3:Y:S02]  /*1d160*/  SHFL.IDX PT, R8, R7, R3, 0x1f ;  /* 0x00001f0307087589 */ /* 0x0004e400000e0000 */
.L_x_5168:
[----:B------:R-:W-:Y:S01]  /*1d170*/  ISETP.NE.AND P0, PT, R6, 0x1, PT ;  /* 0x000000010600780c */ /* 0x000fe20003f05270 */
[----:B---3--:R-:W-:-:S05]  /*1d180*/  IMAD R0, R8, R2, R9 ;  /* 0x0000000208007224 */ /* 0x008fca00078e0209 */
[----:B------:R3:W-:Y:S02]  /*1d190*/  STL [R1], R0 ;  /* 0x0000000001007387 */ /* 0x0007e40000100800 */
[----:B---3--:R-:W-:-:S05]  /*1d1a0*/  IMAD.IADD R0, R5, 0x1, -R0 ;  /* 0x0000000105007824 */ /* 0x008fca00078e0a00 */
[----:B------:R-:W-:Y:S05]  /*1d1b0*/  @!P0 BRA `(.L_x_5170) ;  /* 0x0000000000e48947 */ /* 0x000fea0003800000 */
[----:B------:R-:W-:-:S04]  /*1d1c0*/  IABS R5, R4 ;  /* 0x0000000400057213 */ /* 0x000fc80000000000 */
[----:B0-2---:R-:W0:Y:S08]  /*1d1d0*/  I2F.RP R7, R5 ;  /* 0x0000000500077306 */ /* 0x005e300000209400 */
        /* <DEDUP_REMOVED lines=55> */
.L_x_5170:
[----:B-12---:R-:W2:Y:S01]  /*1d550*/  LDL R3, [R1+0xc] ;  /* 0x00000c0001037983 */ /* 0x006ea20000100800 */
        /* <DEDUP_REMOVED lines=62> */
.L_x_5171:
[----:B------:R-:W-:-:S05]  /*1d940*/  LOP3.LUT R3, RZ, R0, RZ, 0x33, !PT ;  /* 0x00000000ff037212 */ /* 0x000fca00078e33ff */
[----:B------:R-:W-:-:S05]  /*1d950*/  IMAD.IADD R0, R4, 0x1, R3 ;  /* 0x0000000104007824 */ /* 0x000fca00078e0203 */
[----:B------:R2:W-:Y:S01]  /*1d960*/  STL [R1+0x4], R0 ;  /* 0x0000040001007387 */ /* 0x0005e20000100800 */
[----:B------:R-:W-:Y:S05]  /*1d970*/  BRA `(.L_x_5172) ;  /* 0x0000000000287947 */ /* 0x000fea0003800000 */
.L_x_5164:
        /* <DEDUP_REMOVED lines=10> */
.L_x_5172:
[----:B---3--:R-:W3:Y:S04]  /*1da20*/  LDL R3, [R1+0x8] ;  /* 0x0000080001037983 */ /* 0x008ee80000100800 */
[----:B01----:R-:W4:Y:S04]  /*1da30*/  LDL R2, [R1+0xc] ;  /* 0x00000c0001027983 */ /* 0x003f280000100800 */
        /* <DEDUP_REMOVED lines=14> */
.L_x_5161:
[----:B---34-:R-:W3:Y:S01]  /*1db20*/  LDL R0, [R1+0xc] ;  /* 0x00000c0001007983 */ /* 0x018ee20000100800 */
[----:B------:R-:W-:Y:S02]  /*1db30*/  ULDC UR4, c[0x0][0xc3c] ;  /* 0x00030f0000047ab9 */ /* 0x000fe40000000800 */
[----:B---3--:R-:W-:-:S13]  /*1db40*/  ISETP.GE.AND P0, PT, R0, UR4, PT ;  /* 0x0000000400007c0c */ /* 0x008fda000bf06270 */
[----:B------:R-:W-:Y:S05]  /*1db50*/  @!P0 BRA `(.L_x_5173) ;  /* 0xffffff8c00b48947 */ /* 0x000fea000383ffff */
[----:B------:R-:W-:Y:S05]  /*1db60*/  BSYNC B8 ;  /* 0x0000000000087941 */ /* 0x000fea0003800000 */
.L_x_5029:
[----:B---3--:R-:W3:Y:S01]  /*1db70*/  LDL.LU R0, [R1+0x5c] ;  /* 0x00005c0001007983 */ /* 0x008ee20000300800 */
[----:B------:R-:W-:Y:S01]  /*1db80*/  BSSY B0, `(.L_x_5174) ;  /* 0x000000b000007945 */ /* 0x000fe20003800000 */
[----:B0-----:R-:W0:Y:S01]  /*1db90*/  S2R R5, SR_CgaCtaId ;  /* 0x0000000000057919 */ /* 0x001e220000008800 */
[----:B---3--:R-:W-:-:S05]  /*1dba0*/  VIADD R0, R0, 0x1 ;  /* 0x0000000100007836 */ /* 0x008fca0000000000 */
[----:B-12---:R-:W-:-:S04]  /*1dbb0*/  LEA.HI R2, R0, R0, RZ, 0x1 ;  /* 0x0000000000027211 */ /* 0x006fc800078f08ff */
[----:B------:R-:W-:-:S05]  /*1dbc0*/  LOP3.LUT R3, R2, 0xfffffffe, RZ, 0xc0, !PT ;  /* 0xfffffffe02037812 */ /* 0x000fca00078ec0ff */
[----:B------:R-:W-:Y:S01]  /*1dbd0*/  IMAD.IADD R3, R0, 0x1, -R3 ;  /* 0x0000000100037824 */ /* 0x000fe200078e0a03 */
[----:B------:R-:W-:-:S04]  /*1dbe0*/  MOV R0, 0x400 ;  /* 0x0000040000007802 */ /* 0x000fc80000000f00 */
[----:B0-----:R-:W-:Y:S02]  /*1dbf0*/  LEA R0, R5, R0, 0x18 ;  /* 0x0000000005007211 */ /* 0x001fe400078ec0ff */
[----:B------:R-:W-:-:S04]  /*1dc00*/  SHF.L.U32 R3, R3, 0x1f, RZ ;  /* 0x0000001f03037819 */ /* 0x000fc800000006ff */
[----:B------:R-:W0:Y:S02]  /*1dc10*/  SYNCS.PHASECHK.TRANS64.TRYWAIT P0, [R0+URZ+0x22820], R3 ;  /* 0x02282003000075a7 */ /* 0x000e24000800017f */
[----:B0-----:R-:W-:Y:S05]  /*1dc20*/  @!P0 BRA `(.L_x_5175) ;  /* 0x0000003400e88947 */ /* 0x001fea0003800000 */
.L_x_5319:
[----:B------:R-:W-:Y:S05]  /*1dc30*/  BSYNC B0 ;  /* 0x0000000000007941 */ /* 0x000fea0003800000 */
.L_x_5174:
[----:B------:R-:W-:-:S03]  /*1dc40*/  UMOV UR4, 0xffffffff ;  /* 0xffffffff00047882 */ /* 0x000fc60000000000 */
[----:B------:R-:W-:Y:S05]  /*1dc50*/  BRA.DIV UR4, `(.L_x_5176) ;  /* 0x0000003604f07947 */ /* 0x000fea000b800000 */
[----:B------:R-:W1:Y:S02]  /*1dc60*/  S2R R2, SR_TID.X ;  /* 0x0000000000027919 */ /* 0x000e640000002100 */
[----:B-1----:R-:W-:-:S04]  /*1dc70*/  SHF.R.U32.HI R2, RZ, 0x5, R2 ;  /* 0x00000005ff027819 */ /* 0x002fc80000011602 */
[----:B------:R-:W-:-:S05]  /*1dc80*/  LOP3.LUT R2, R2, 0x3, RZ, 0xc0, !PT ;  /* 0x0000000302027812 */ /* 0x000fca00078ec0ff */
[----:B------:R1:W2:Y:S02]  /*1dc90*/  SHFL.IDX PT, R14, R2, RZ, 0x1f ;  /* 0x00001fff020e7589 */ /* 0x0002a400000e0000 */
.L_x_5322:
[----:B--2---:R-:W-:-:S13]  /*1dca0*/  ISETP.NE.AND P0, PT, R14, RZ, PT ;  /* 0x000000ff0e00720c */ /* 0x004fda0003f05270 */
[----:B------:R-:W-:Y:S05]  /*1dcb0*/  @P0 BRA `(.L_x_4859) ;  /* 0x0000000000940947 */ /* 0x000fea0003800000 */
[----:B------:R-:W-:-:S03]  /*1dcc0*/  UMOV UR4, 0xffffffff ;  /* 0xffffffff00047882 */ /* 0x000fc60000000000 */
[----:B------:R-:W-:Y:S05]  /*1dcd0*/  BRA.DIV UR4, `(.L_x_5177) ;  /* 0x0000003a04047947 */ /* 0x000fea000b800000 */
[----:B------:R-:W-:-:S13]  /*1dce0*/  ELECT P6, URZ, PT ;  /* 0x00000000003f782f */ /* 0x000fda00038c0000 */
.L_x_5325:
[----:B------:R-:W-:Y:S05]  /*1dcf0*/  @!P6 BRA `(.L_x_4859) ;  /* 0x000000000084e947 */ /* 0x000fea0003800000 */
[----:B------:R-:W-:-:S06]  /*1dd00*/  ULOP3.LUT UR4, UR36, 0x2, URZ, 0xfc, !UPT ;  /* 0x0000000224047892 */ /* 0x000fcc000f8efc3f */
[----:B-1----:R-:W-:-:S05]  /*1dd10*/  IMAD.U32 R2, RZ, RZ, UR4 ;  /* 0x00000004ff027e24 */ /* 0x002fca000f8e00ff */
[----:B------:R-:W-:-:S13]  /*1dd20*/  ISETP.NE.AND P2, PT, R2, 0x3, PT ;  /* 0x000000030200780c */ /* 0x000fda0003f45270 */
[----:B------:R-:W-:Y:S05]  /*1dd30*/  @!P2 BRA `(.L_x_5178) ;  /* 0x000000000004a947 */ /* 0x000fea0003800000 */
[----:B------:R-:W-:Y:S01]  /*1dd40*/  BPT.TRAP 0x1 ;  /* 0x000000040000795c */ /* 0x000fe20000300000 */
.L_x_5178:
[----:B0-----:R-:W2:Y:S04]  /*1dd50*/  LDL R3, [R1+0x10] ;  /* 0x0000100001037983 */ /* 0x001ea80000100800 */
[----:B------:R-:W3:Y:S01]  /*1dd60*/  LDL.LU R7, [R1+0x18] ;  /* 0x0000180001077983 */ /* 0x000ee20000300800 */
[----:B------:R-:W-:-:S04]  /*1dd70*/  VIADD R2, R0, 0x22840 ;  /* 0x0002284000027836 */ /* 0x000fc80000000000 */
[C---:B--2---:R-:W-:Y:S02]  /*1dd80*/  IMAD R6, R3.reuse, 0x8, R2 ;  /* 0x0000000803067824 */ /* 0x044fe400078e0202 */
[----:B------:R-:W-:Y:S01]  /*1dd90*/  VIADD R3, R3, 0x1 ;  /* 0x0000000103037836 */ /* 0x000fe20000000000 */
[----:B---3--:R-:W-:-:S04]  /*1dda0*/  SHF.L.U32 R5, R7, 0x1f, RZ ;  /* 0x0000001f07057819 */ /* 0x008fc800000006ff */
        /* <DEDUP_REMOVED lines=8> */
.L_x_5326:
[----:B------:R-:W1:Y:S02]  /*1de30*/  SYNCS.PHASECHK.TRANS64.TRYWAIT P0, [R7+URZ], R2 ;  /* 0x00000002070075a7 */ /* 0x000e64000800017f */
[----:B-1----:R-:W-:Y:S05]  /*1de40*/  @!P0 BRA `(.L_x_5180) ;  /* 0x0000003400dc8947 */ /* 0x002fea0003800000 */
.L_x_5327:
[----:B------:R-:W-:Y:S05]  /*1de50*/  @!P2 BRA `(.L_x_5181) ;  /* 0x000000000004a947 */ /* 0x000fea0003800000 */
[----:B------:R-:W-:Y:S01]  /*1de60*/  BPT.TRAP 0x1 ;  /* 0x000000040000795c */ /* 0x000fe20000300000 */
.L_x_5181:
[----:B------:R-:W2:Y:S01]  /*1de70*/  LDL.LU R4, [R1+0x10] ;  /* 0x0000100001047983 */ /* 0x000ea20000300800 */
[----:B------:R-:W-:-:S04]  /*1de80*/  VIADD R0, R0, 0x22860 ;  /* 0x0002286000007836 */ /* 0x000fc80000000000 */
[----:B--2---:R-:W-:-:S04]  /*1de90*/  IMAD R4, R4, 0x8, R0 ;  /* 0x0000000804047824 */ /* 0x004fc800078e0200 */
[----:B------:R-:W2:Y:S02]  /*1dea0*/  SYNCS.PHASECHK.TRANS64.TRYWAIT P0, [R4+URZ], R5 ;  /* 0x00000005040075a7 */ /* 0x000ea4000800017f */
[----:B--2---:R-:W-:Y:S05]  /*1deb0*/  @!P0 BRA `(.L_x_5182) ;  /* 0x0000003400d48947 */ /* 0x004fea0003800000 */
.L_x_5328:
[----:B------:R-:W-:-:S07]  /*1dec0*/  IMAD R3, R3, 0x8, R0 ;  /* 0x0000000803037824 */ /* 0x000fce00078e0200 */
.L_x_5183:
[----:B---3--:R3:W4:Y:S02]  /*1ded0*/  SYNCS.PHASECHK.TRANS64.TRYWAIT P0, [R3+URZ], R2 ;  /* 0x00000002030075a7 */ /* 0x008724000800017f */
[----:B----4-:R-:W-:Y:S05]  /*1dee0*/  @!P0 NANOSLEEP.SYNCS 0x989680 ;  /* 0x009896800000895d */ /* 0x010fea0003900000 */
[----:B------:R-:W4:Y:S02]  /*1def0*/  @!P0 SYNCS.PHASECHK.TRANS64 P0, [R3+URZ], R2 ;  /* 0x00000002030085a7 */ /* 0x000f24000800007f */
[----:B----4-:R-:W-:Y:S05]  /*1df00*/  @!P0 BRA `(.L_x_5183) ;  /* 0xfffffffc00f08947 */ /* 0x010fea000383ffff */
.L_x_4859:
[----:B------:R-:W-:Y:S05]  /*1df10*/  BSYNC B9 ;  /* 0x0000000000097941 */ /* 0x000fea0003800000 */
.L_x_4856:
[----:B------:R-:W-:Y:S05]  /*1df20*/  EXIT ;  /* 0x000000000000794d */ /* 0x000fea0003800000 */
.L_x_4879:
[----:B0-----:R0:W1:Y:S02]  /*1df30*/  SYNCS.PHASECHK.TRANS64.TRYWAIT P6, [R96+URZ+0x22890], R107 ;  /* 0x0228906b600075a7 */ /* 0x00106400080c017f */
[----:B-1----:R-:W-:Y:S05]  /*1df40*/  @!P6 NANOSLEEP.SYNCS 0x989680 ;  /* 0x009896800000e95d */ /* 0x002fea0003900000 */
[----:B------:R-:W1:Y:S02]  /*1df50*/  @!P6 SYNCS.PHASECHK.TRANS64 P6, [R96+URZ+0x22890], R107 ;  /* 0x0228906b6000e5a7 */ /* 0x000e6400080c007f */
[----:B-1----:R-:W-:Y:S05]  /*1df60*/  @!P6 BRA `(.L_x_4879) ;  /* 0xfffffffc00f0e947 */ /* 0x002fea000383ffff */
[----:B------:R-:W-:Y:S05]  /*1df70*/  BRA `(.L_x_5184) ;  /* 0xfffffe5000e07947 */ /* 0x000fea000383ffff */
.L_x_4897:
[----:B0-----:R0:W1:Y:S02]  /*1df80*/  SYNCS.PHASECHK.TRANS64.TRYWAIT P5, [R96+URZ+0x22890], R107 ;  /* 0x0228906b600075a7 */ /* 0x00106400080a017f */
[----:B-1----:R-:W-:Y:S05]  /*1df90*/  @!P5 NANOSLEEP.SYNCS 0x989680 ;  /* 0x009896800000d95d */ /* 0x002fea0003900000 */
[----:B------:R-:W1:Y:S02]  /*1dfa0*/  @!P5 SYNCS.PHASECHK.TRANS64 P5, [R96+URZ+0x22890], R107 ;  /* 0x0228906b6000d5a7 */ /* 0x000e6400080a007f */
[----:B-1----:R-:W-:Y:S05]  /*1dfb0*/  @!P5 BRA `(.L_x_4897) ;  /* 0xfffffffc00f0d947 */ /* 0x002fea000383ffff */
[----:B------:R-:W-:Y:S05]  /*1dfc0*/  BRA `(.L_x_5185) ;  /* 0xfffffe6400807947 */ /* 0x000fea000383ffff */
.L_x_4906:
[----:B0-----:R0:W1:Y:S02]  /*1dfd0*/  SYNCS.PHASECHK.TRANS64.TRYWAIT P4, [R96+URZ+0x22890], R107 ;  /* 0x0228906b600075a7 */ /* 0x001064000808017f */
[----:B-1----:R-:W-:Y:S05]  /*1dfe0*/  @!P4 NANOSLEEP.SYNCS 0x989680 ;  /* 0x009896800000c95d */ /* 0x002fea0003900000 */
[----:B------:R-:W1:Y:S02]  /*1dff0*/  @!P4 SYNCS.PHASECHK.TRANS64 P4, [R96+URZ+0x22890], R107 ;  /* 0x0228906b6000c5a7 */ /* 0x000e64000808007f */
[----:B-1----:R-:W-:Y:S05]  /*1e000*/  @!P4 BRA `(.L_x_4906) ;  /* 0xfffffffc00f0c947 */ /* 0x002fea000383ffff */
[----:B------:R-:W-:Y:S05]  /*1e010*/  BRA `(.L_x_5186) ;  /* 0xfffffe7400a87947 */ /* 0x000fea000383ffff */
.L_x_4912:
[----:B-1----:R1:W2:Y:S02]  /*1e020*/  SYNCS.PHASECHK.TRANS64.TRYWAIT P3, [R96+URZ+0x228b0], R107 ;  /* 0x0228b06b600075a7 */ /* 0x0022a4000806017f */
[----:B--2---:R-:W-:Y:S05]  /*1e030*/  @!P3 NANOSLEEP.SYNCS 0x989680 ;  /* 0x009896800000b95d */ /* 0x004fea0003900000 */
[----:B------:R-:W2:Y:S02]  /*1e040*/  @!P3 SYNCS.PHASECHK.TRANS64 P3, [R96+URZ+0x228b0], R107 ;  /* 0x0228b06b6000b5a7 */ /* 0x000ea4000806007f */
[----:B--2---:R-:W-:Y:S05]  /*1e050*/  @!P3 BRA `(.L_x_4912) ;  /* 0xfffffffc00f0b947 */ /* 0x004fea000383ffff */
[----:B------:R-:W-:Y:S05]  /*1e060*/  BRA `(.L_x_5187) ;  /* 0xfffffe7800387947 */ /* 0x000fea000383ffff */
.L_x_4922:
[----:B------:R-:W-:Y:S01]  /*1e070*/  BSSY B0, `(.L_x_5188) ;  /* 0x0000007000007945 */ /* 0x000fe20003800000 */
[----:B------:R-:W-:Y:S02]  /*1e080*/  IMAD.MOV.U32 R12, RZ, RZ, RZ ;  /* 0x000000ffff0c7224 */ /* 0x000fe400078e00ff */
[----:B------:R-:W-:Y:S02]  /*1e090*/  IMAD.MOV.U32 R11, RZ, RZ, 0x1f ;  /* 0x0000001fff0b7424 */ /* 0x000fe400078e00ff */
[----:B------:R-:W-:-:S07]  /*1e0a0*/  IMAD.MOV.U32 R15, RZ, RZ, -0x1 ;  /* 0xffffffffff0f7424 */ /* 0x000fce00078e00ff */
[----:B-----5:R-:W-:Y:S05]  /*1e0b0*/  WARPSYNC.COLLECTIVE R15, `(.L_x_5189) ;  /* 0x000000000f087348 */ /* 0x020fea0003c00000 */
[----:B------:R0:W1:Y:S02]  /*1e0c0*/  SHFL.IDX P6, R14, R13, R12, R11 ;  /* 0x0000000c0d0e7389 */ /* 0x00006400000c000b */
[----:B01---5:R-:W-:Y:S01]  /*1e0d0*/  ENDCOLLECTIVE ;  /* 0x000000000000791b */ /* 0x023fe20003800000 */
.L_x_5189:
[----:B------:R-:W-:Y:S05]  /*1e0e0*/  BSYNC B0 ;  /* 0x0000000000007941 */ /* 0x000fea0003800000 */
.L_x_5188:
[----:B------:R-:W-:Y:S05]  /*1e0f0*/  BRA `(.L_x_5190) ;  /* 0xfffffe8400ac7947 */ /* 0x000fea000383ffff */
.L_x_4934:
        /* <DEDUP_REMOVED lines=8> */
.L_x_5192:
[----:B------:R-:W-:Y:S05]  /*1e180*/  BSYNC B1 ;  /* 0x0000000000017941 */ /* 0x000fea0003800000 */
.L_x_5191:
        /* <DEDUP_REMOVED lines=8> */
.L_x_5193:
[----:B------:R-:W-:Y:S02]  /*1e210*/  IMAD.MOV.U32 R13, RZ, RZ, R7 ;  /* 0x000000ffff0d7224 */ /* 0x000fe400078e0007 */
[----:B------:R-:W-:-:S07]  /*1e220*/  IMAD.MOV.U32 R0, RZ, RZ, R14 ;  /* 0x000000ffff007224 */ /* 0x000fce00078e000e */
[----:B------:R-:W-:Y:S05]  /*1e230*/  WARPSYNC.COLLECTIVE R15, `(.L_x_5194) ;  /* 0x000000000f087348 */ /* 0x000fea0003c00000 */
[----:B------:R0:W1:Y:S02]  /*1e240*/  SHFL.IDX P6, R14, R13, R12, R11 ;  /* 0x0000000c0d0e7389 */ /* 0x00006400000c000b */
[----:B01----:R-:W-:Y:S01]  /*1e250*/  ENDCOLLECTIVE ;  /* 0x000000000000791b */ /* 0x003fe20003800000 */
.L_x_5194:
[----:B------:R-:W-:Y:S02]  /*1e260*/  IMAD.MOV.U32 R13, RZ, RZ, R32 ;  /* 0x000000ffff0d7224 */ /* 0x000fe400078e0020 */
[----:B------:R-:W-:-:S07]  /*1e270*/  IMAD.MOV.U32 R5, RZ, RZ, R14 ;  /* 0x000000ffff057224 */ /* 0x000fce00078e000e */
[----:B------:R-:W-:Y:S05]  /*1e280*/  WARPSYNC.COLLECTIVE R15, `(.L_x_5195) ;  /* 0x000000000f087348 */ /* 0x000fea0003c00000 */
[----:B------:R0:W1:Y:S02]  /*1e290*/  SHFL.IDX P6, R14, R13, R12, R11 ;  /* 0x0000000c0d0e7389 */ /* 0x00006400000c000b */
[----:B01----:R-:W-:Y:S01]  /*1e2a0*/  ENDCOLLECTIVE ;  /* 0x000000000000791b */ /* 0x003fe20003800000 */
.L_x_5195:
[----:B------:R-:W-:Y:S05]  /*1e2b0*/  BRA `(.L_x_5196) ;  /* 0xfffffe8c00287947 */ /* 0x000fea000383ffff */
.L_x_4937:
        /* <DEDUP_REMOVED lines=8> */
.L_x_5198:
[----:B------:R-:W-:Y:S05]  /*1e340*/  BSYNC B1 ;  /* 0x0000000000017941 */ /* 0x000fea0003800000 */
.L_x_5197:
        /* <DEDUP_REMOVED lines=8> */
.L_x_5199:
[----:B------:R-:W-:Y:S02]  /*1e3d0*/  IMAD.MOV.U32 R13, RZ, RZ, R7 ;  /* 0x000000ffff0d7224 */ /* 0x000fe400078e0007 */
[----:B------:R-:W-:-:S07]  /*1e3e0*/  IMAD.MOV.U32 R0, RZ, RZ, R14 ;  /* 0x000000ffff007224 */ /* 0x000fce00078e000e */
[----:B------:R-:W-:Y:S05]  /*1e3f0*/  WARPSYNC.COLLECTIVE R15, `(.L_x_5200) ;  /* 0x000000000f087348 */ /* 0x000fea0003c00000 */
[----:B------:R0:W1:Y:S02]  /*1e400*/  SHFL.IDX P6, R14, R13, R12, R11 ;  /* 0x0000000c0d0e7389 */ /* 0x00006400000c000b */
[----:B01----:R-:W-:Y:S01]  /*1e410*/  ENDCOLLECTIVE ;  /* 0x000000000000791b */ /* 0x003fe20003800000 */
.L_x_5200:
[----:B------:R-:W-:Y:S02]  /*1e420*/  IMAD.MOV.U32 R13, RZ, RZ, R32 ;  /* 0x000000ffff0d7224 */ /* 0x000fe400078e0020 */
[----:B------:R-:W-:-:S07]  /*1e430*/  IMAD.MOV.U32 R7, RZ, RZ, R14 ;  /* 0x000000ffff077224 */ /* 0x000fce00078e000e */
[----:B------:R-:W-:Y:S05]  /*1e440*/  WARPSYNC.COLLECTIVE R15, `(.L_x_5201) ;  /* 0x000000000f087348 */ /* 0x000fea0003c00000 */
[----:B------:R0:W1:Y:S02]  /*1e450*/  SHFL.IDX P6, R14, R13, R12, R11 ;  /* 0x0000000c0d0e7389 */ /* 0x00006400000c000b */
[----:B01----:R-:W-:Y:S01]  /*1e460*/  ENDCOLLECTIVE ;  /* 0x000000000000791b */ /* 0x003fe20003800000 */
.L_x_5201:
[----:B------:R-:W-:Y:S01]  /*1e470*/  IMAD.MOV.U32 R32, RZ, RZ, R14 ;  /* 0x000000ffff207224 */ /* 0x000fe200078e000e */
[----:B------:R-:W-:Y:S06]  /*1e480*/  BRA `(.L_x_5202) ;  /* 0xfffffe8c007c7947 */ /* 0x000fec000383ffff */
.L_x_4941:
[----:B0-----:R0:W1:Y:S02]  /*1e490*/  SYNCS.PHASECHK.TRANS64.TRYWAIT P0, [R19+URZ+0x22800], R36 ;  /* 0x02280024130075a7 */ /* 0x001064000800017f */
[----:B-1----:R-:W-:Y:S05]  /*1e4a0*/  @!P0 NANOSLEEP.SYNCS 0x989680 ;  /* 0x009896800000895d */ /* 0x002fea0003900000 */
[----:B------:R-:W1:Y:S02]  /*1e4b0*/  @!P0 SYNCS.PHASECHK.TRANS64 P0, [R19+URZ+0x22800], R36 ;  /* 0x02280024130085a7 */ /* 0x000e64000800007f */
[----:B-1----:R-:W-:Y:S05]  /*1e4c0*/  @!P0 BRA `(.L_x_4941) ;  /* 0xfffffffc00f08947 */ /* 0x002fea000383ffff */
[----:B------:R-:W-:Y:S05]  /*1e4d0*/  BRA `(.L_x_5203) ;  /* 0xfffffe9000607947 */ /* 0x000fea000383ffff */
.L_x_4949:
        /* <DEDUP_REMOVED lines=9> */
.L_x_5205:
[----:B------:R-:W-:Y:S05]  /*1e570*/  BSYNC B1 ;  /* 0x0000000000017941 */ /* 0x000fea0003800000 */
.L_x_5204:
        /* <DEDUP_REMOVED lines=10> */
.L_x_5206:
        /* <DEDUP_REMOVED lines=8> */
.L_x_5207:
[----:B------:R-:W-:-:S05]  /*1e6a0*/  @!P1 IADD3 R6, P2, R3, R5, RZ ;  /* 0x0000000503069210 */ /* 0x000fca0007f5e0ff */
[----:B------:R-:W-:Y:S02]  /*1e6b0*/  @!P1 IMAD.X R7, R0, 0x1, R21, P2 ;  /* 0x0000000100079824 */ /* 0x000fe400010e0615 */
[----:B------:R-:W-:Y:S02]  /*1e6c0*/  IMAD.MOV.U32 R13, RZ, RZ, R27 ;  /* 0x000000ffff0d7224 */ /* 0x000fe400078e001b */
[----:B------:R-:W-:-:S07]  /*1e6d0*/  IMAD.MOV.U32 R4, RZ, RZ, R14 ;  /* 0x000000ffff047224 */ /* 0x000fce00078e000e */
[----:B------:R-:W-:Y:S05]  /*1e6e0*/  WARPSYNC.COLLECTIVE R15, `(.L_x_5208) ;  /* 0x000000000f087348 */ /* 0x000fea0003c00000 */
[----:B------:R0:W1:Y:S02]  /*1e6f0*/  SHFL.IDX P6, R14, R13, R12, R11 ;  /* 0x0000000c0d0e7389 */ /* 0x00006400000c000b */
[----:B01----:R-:W-:Y:S01]  /*1e700*/  ENDCOLLECTIVE ;  /* 0x000000000000791b */ /* 0x003fe20003800000 */
.L_x_5208:
        /* <DEDUP_REMOVED lines=19> */
.L_x_5209:
[----:B------:R-:W-:Y:S02]  /*1e840*/  IMAD.MOV.U32 R0, RZ, RZ, R20 ;  /* 0x000000ffff007224 */ /* 0x000fe400078e0014 */
[----:B------:R-:W-:Y:S02]  /*1e850*/  IMAD.MOV.U32 R3, RZ, RZ, R21 ;  /* 0x000000ffff037224 */ /* 0x000fe400078e0015 */
[----:B------:R-:W-:Y:S01]  /*1e860*/  IMAD.MOV.U32 R9, RZ, RZ, R29 ;  /* 0x000000ffff097224 */ /* 0x000fe200078e001d */
[----:B------:R-:W-:Y:S01]  /*1e870*/  PRMT R36, R36, 0x5410, R0 ;  /* 0x0000541024247816 */ /* 0x000fe20000000000 */
[----:B------:R-:W-:Y:S01]  /*1e880*/  @!P1 IMAD.MOV.U32 R28, RZ, RZ, R10 ;  /* 0x000000ffff1c9224 */ /* 0x000fe200078e000a */
[----:B------:R-:W-:Y:S02]  /*1e890*/  PRMT R49, R3, 0x7610, R49 ;  /* 0x0000761003317816 */ /* 0x000fe40000000031 */
[----:B------:R-:W-:Y:S01]  /*1e8a0*/  PRMT R37, R9, 0x7610, R37 ;  /* 0x0000761009257816 */ /* 0x000fe20000000025 */
[----:B------:R-:W-:-:S02]  /*1e8b0*/  IMAD.MOV.U32 R8, RZ, RZ, R28 ;  /* 0x000000ffff087224 */ /* 0x000fc400078e001c */
[----:B------:R-:W-:-:S03]  /*1e8c0*/  IMAD.MOV.U32 R13, RZ, RZ, R25 ;  /* 0x000000ffff0d7224 */ /* 0x000fc600078e0019 */
        /* <DEDUP_REMOVED lines=9> */
.L_x_5210:
[----:B------:R-:W-:Y:S02]  /*1e960*/  IMAD.MOV.U32 R4, RZ, RZ, R32 ;  /* 0x000000ffff047224 */ /* 0x000fe400078e0020 */
[----:B------:R-:W-:Y:S02]  /*1e970*/  IMAD.MOV.U32 R5, RZ, RZ, R33 ;  /* 0x000000ffff057224 */ /* 0x000fe400078e0021 */
[----:B------:R-:W-:Y:S02]  /*1e980*/  IMAD.MOV.U32 R6, RZ, RZ, R34 ;  /* 0x000000ffff067224 */ /* 0x000fe400078e0022 */
[----:B------:R-:W-:Y:S01]  /*1e990*/  IMAD.MOV.U32 R7, RZ, RZ, R35 ;  /* 0x000000ffff077224 */ /* 0x000fe200078e0023 */
[----:B------:R-:W-:Y:S02]  /*1e9a0*/  PRMT R37, R37, 0x5410, R5 ;  /* 0x0000541025257816 */ /* 0x000fe40000000005 */
[----:B------:R-:W-:Y:S02]  /*1e9b0*/  PRMT R45, R4, 0x5410, R6 ;  /* 0x00005410042d7816 */ /* 0x000fe40000000006 */
[----:B------:R-:W-:-:S02]  /*1e9c0*/  CS2R R4, SRZ ;  /* 0x0000000000047805 */ /* 0x000fc4000001ff00 */
[----:B------:R-:W-:Y:S01]  /*1e9d0*/  PRMT R48, R7, 0x7610, R48 ;  /* 0x0000761007307816 */ /* 0x000fe20000000030 */
[----:B------:R-:W-:Y:S02]  /*1e9e0*/  IMAD.MOV.U32 R13, RZ, RZ, R24 ;  /* 0x000000ffff0d7224 */ /* 0x000fe400078e0018 */
[----:B------:R-:W-:-:S07]  /*1e9f0*/  IMAD.MOV.U32 R3, RZ, RZ, R14 ;  /* 0x000000ffff037224 */ /* 0x000fce00078e000e */
[----:B------:R-:W-:Y:S05]  /*1ea00*/  WARPSYNC.COLLECTIVE R15, `(.L_x_5211) ;  /* 0x000000000f087348 */ /* 0x000fea0003c00000 */
[----:B------:R0:W1:Y:S02]  /*1ea10*/  SHFL.IDX P6, R14, R13, R12, R11 ;  /* 0x0000000c0d0e7389 */ /* 0x00006400000c000b */
[----:B01----:R-:W-:Y:S01]  /*1ea20*/  ENDCOLLECTIVE ;  /* 0x000000000000791b */ /* 0x003fe20003800000 */
.L_x_5211:
[----:B------:R-:W-:Y:S02]  /*1ea30*/  IMAD.MOV.U32 R13, RZ, RZ, R27 ;  /* 0x000000ffff0d7224 */ /* 0x000fe400078e001b */
[----:B------:R-:W-:-:S07]  /*1ea40*/  IMAD.MOV.U32 R24, RZ, RZ, R14 ;  /* 0x000000ffff187224 */ /* 0x000fce00078e000e */
[----:B------:R-:W-:Y:S05]  /*1ea50*/  WARPSYNC.COLLECTIVE R15, `(.L_x_5212) ;  /* 0x000000000f087348 */ /* 0x000fea0003c00000 */
[----:B------:R0:W1:Y:S02]  /*1ea60*/  SHFL.IDX P6, R14, R13, R12, R11 ;  /* 0x0000000c0d0e7389 */ /* 0x00006400000c000b */
[----:B01----:R-:W-:Y:S01]  /*1ea70*/  ENDCOLLECTIVE ;  /* 0x000000000000791b */ /* 0x003fe20003800000 */
.L_x_5212:
[----:B------:R-:W-:Y:S05]  /*1ea80*/  BRA `(.L_x_5213) ;  /* 0xfffffe9c006c7947 */ /* 0x000fea000383ffff */
.L_x_4953:
[----:B0-----:R0:W1:Y:S02]  /*1ea90*/  SYNCS.PHASECHK.TRANS64.TRYWAIT P1, [R19+URZ+0x22800], R12 ;  /* 0x0228000c130075a7 */ /* 0x001064000802017f */
[----:B-1----:R-:W-:Y:S05]  /*1eaa0*/  @!P1 NANOSLEEP.SYNCS 0x989680 ;  /* 0x009896800000995d */ /* 0x002fea0003900000 */
[----:B------:R-:W1:Y:S02]  /*1eab0*/  @!P1 SYNCS.PHASECHK.TRANS64 P1, [R19+URZ+0x22800], R12 ;  /* 0x0228000c130095a7 */ /* 0x000e64000802007f */
[----:B-1----:R-:W-:Y:S05]  /*1eac0*/  @!P1 BRA `(.L_x_4953) ;  /* 0xfffffffc00f09947 */ /* 0x002fea000383ffff */
[----:B------:R-:W-:Y:S05]  /*1ead0*/  BRA `(.L_x_5214) ;  /* 0xfffffea000087947 */ /* 0x000fea000383ffff */
.L_x_4959:
[----:B--2---:R2:W3:Y:S02]  /*1eae0*/  SYNCS.PHASECHK.TRANS64.TRYWAIT P2, [R20+URZ+0x22830], R21 ;  /* 0x02283015140075a7 */ /* 0x0044e4000804017f */
[----:B---3--:R-:W-:Y:S05]  /*1eaf0*/  @!P2 NANOSLEEP.SYNCS 0x989680 ;  /* 0x009896800000a95d */ /* 0x008fea0003900000 */
[----:B------:R-:W3:Y:S02]  /*1eb00*/  @!P2 SYNCS.PHASECHK.TRANS64 P2, [R20+URZ+0x22830], R21 ;  /* 0x022830151400a5a7 */ /* 0x000ee4000804007f */
[----:B---3--:R-:W-:Y:S05]  /*1eb10*/  @!P2 BRA `(.L_x_4959) ;  /* 0xfffffffc00f0a947 */ /* 0x008fea000383ffff */
[----:B------:R-:W-:Y:S05]  /*1eb20*/  BRA `(.L_x_4958) ;  /* 0xfffffeac00bc7947 */ /* 0x000fea000383ffff */
.L_x_4964:
[----:B-1----:R1:W2:Y:S02]  /*1eb30*/  SYNCS.PHASECHK.TRANS64.TRYWAIT P2, [R20+URZ+0x22850], R21 ;  /* 0x02285015140075a7 */ /* 0x0022a4000804017f */
[----:B--2---:R-:W-:Y:S05]  /*1eb40*/  @!P2 NANOSLEEP.SYNCS 0x989680 ;  /* 0x009896800000a95d */ /* 0x004fea0003900000 */
[----:B------:R-:W2:Y:S02]  /*1eb50*/  @!P2 SYNCS.PHASECHK.TRANS64 P2, [R20+URZ+0x22850], R21 ;  /* 0x022850151400a5a7 */ /* 0x000ea4000804007f */
[----:B--2---:R-:W-:Y:S05]  /*1eb60*/  @!P2 BRA `(.L_x_4964) ;  /* 0xfffffffc00f0a947 */ /* 0x004fea000383ffff */
[----:B------:R-:W-:Y:S05]  /*1eb70*/  BRA `(.L_x_4963) ;  /* 0xfffffec400f47947 */ /* 0x000fea000383ffff */
.L_x_4969:
[----:B-1----:R1:W2:Y:S02]  /*1eb80*/  SYNCS.PHASECHK.TRANS64.TRYWAIT P2, [R200+URZ+0x22830], R201 ;  /* 0x022830c9c80075a7 */ /* 0x0022a4000804017f */
[----:B--2---:R-:W-:Y:S05]  /*1eb90*/  @!P2 NANOSLEEP.SYNCS 0x989680 ;  /* 0x009896800000a95d */ /* 0x004fea0003900000 */
[----:B------:R-:W2:Y:S02]  /*1eba0*/  @!P2 SYNCS.PHASECHK.TRANS64 P2, [R200+URZ+0x22830], R201 ;  /* 0x022830c9c800a5a7 */ /* 0x000ea4000804007f */
[----:B--2---:R-:W-:Y:S05]  /*1ebb0*/  @!P2 BRA `(.L_x_4969) ;  /* 0xfffffffc00f0a947 */ /* 0x004fea000383ffff */
[----:B------:R-:W-:Y:S05]  /*1ebc0*/  BRA `(.L_x_4968) ;  /* 0xfffffecc006c7947 */ /* 0x000fea000383ffff */
.L_x_4974:
[----:B-1----:R1:W2:Y:S02]  /*1ebd0*/  SYNCS.PHASECHK.TRANS64.TRYWAIT P2, [R200+URZ+0x22850], R201 ;  /* 0x022850c9c80075a7 */ /* 0x0022a4000804017f */
[----:B--2---:R-:W-:Y:S05]  /*1ebe0*/  @!P2 NANOSLEEP.SYNCS 0x989680 ;  /* 0x009896800000a95d */ /* 0x004fea0003900000 */
[----:B------:R-:W2:Y:S02]  /*1ebf0*/  @!P2 SYNCS.PHASECHK.TRANS64 P2, [R200+URZ+0x22850], R201 ;  /* 0x022850c9c800a5a7 */ /* 0x000ea4000804007f */
[----:B--2---:R-:W-:Y:S05]  /*1ec00*/  @!P2 BRA `(.L_x_4974) ;  /* 0xfffffffc00f0a947 */ /* 0x004fea000383ffff */
[----:B------:R-:W-:Y:S05]  /*1ec10*/  BRA `(.L_x_4973) ;  /* 0xfffffeec00c87947 */ /* 0x000fea000383ffff */
.L_x_4980:
[----:B-1----:R1:W2:Y:S02]  /*1ec20*/  SYNCS.PHASECHK.TRANS64.TRYWAIT P2, [R20+URZ+0x22830], R211 ;  /* 0x022830d3140075a7 */ /* 0x0022a4000804017f */
[----:B--2---:R-:W-:Y:S05]  /*1ec30*/  @!P2 NANOSLEEP.SYNCS 0x989680 ;  /* 0x009896800000a95d */ /* 0x004fea0003900000 */
[----:B------:R-:W2:Y:S02]  /*1ec40*/  @!P2 SYNCS.PHASECHK.TRANS64 P2, [R20+URZ+0x22830], R211 ;  /* 0x022830d31400a5a7 */ /* 0x000ea4000804007f */
[----:B--2---:R-:W-:Y:S05]  /*1ec50*/  @!P2 BRA `(.L_x_4980) ;  /* 0xfffffffc00f0a947 */ /* 0x004fea000383ffff */
[----:B------:R-:W-:Y:S05]  /*1ec60*/  BRA `(.L_x_4979) ;  /* 0xfffffef400007947 */ /* 0x000fea000383ffff */
.L_x_4985:
[----:B---3--:R3:W4:Y:S02]  /*1ec70*/  SYNCS.PHASECHK.TRANS64.TRYWAIT P2, [R20+URZ+0x22850], R211 ;  /* 0x022850d3140075a7 */ /* 0x008724000804017f */
[----:B----4-:R-:W-:Y:S05]  /*1ec80*/  @!P2 NANOSLEEP.SYNCS 0x989680 ;  /* 0x009896800000a95d */ /* 0x010fea0003900000 */
[----:B------:R-:W4:Y:S02]  /*1ec90*/  @!P2 SYNCS.PHASECHK.TRANS64 P2, [R20+URZ+0x22850], R211 ;  /* 0x022850d31400a5a7 */ /* 0x000f24000804007f */
[----:B----4-:R-:W-:Y:S05]  /*1eca0*/  @!P2 BRA `(.L_x_4985) ;  /* 0xfffffffc00f0a947 */ /* 0x010fea000383ffff */
[----:B------:R-:W-:Y:S05]  /*1ecb0*/  BRA `(.L_x_4984) ;  /* 0xffffff0c005c7947 */ /* 0x000fea000383ffff */
.L_x_4991:
[----:B------:R-:W-:Y:S02]  /*1ecc0*/  IMAD.MOV.U32 R13, RZ, RZ, R20 ;  /* 0x000000ffff0d7224 */ /* 0x000fe400078e0014 */
[----:B------:R-:W-:Y:S02]  /*1ecd0*/  IMAD.MOV.U32 R12, RZ, RZ, RZ ;  /* 0x000000ffff0c7224 */ /* 0x000fe400078e00ff */
[----:B------:R-:W-:Y:S02]  /*1ece0*/  IMAD.MOV.U32 R11, RZ, RZ, 0x181f ;  /* 0x0000181fff0b7424 */ /* 0x000fe400078e00ff */
[----:B------:R-:W-:-:S07]  /*1ecf0*/  IMAD.MOV.U32 R15, RZ, RZ, -0x1 ;  /* 0xffffffffff0f7424 */ /* 0x000fce00078e00ff */
[----:B0----5:R-:W-:Y:S05]  /*1ed00*/  WARPSYNC.COLLECTIVE R15, `(.L_x_5215) ;  /* 0x000000000f087348 */ /* 0x021fea0003c00000 */
[----:B------:R1:W2:Y:S02]  /*1ed10*/  SHFL.IDX P6, R14, R13, R12, R11 ;  /* 0x0000000c0d0e7389 */ /* 0x0002a400000c000b */
[----:B012--5:R-:W-:Y:S01]  /*1ed20*/  ENDCOLLECTIVE ;  /* 0x000000000000791b */ /* 0x027fe20003800000 */
.L_x_5215:
[----:B------:R-:W-:Y:S02]  /*1ed30*/  IMAD.MOV.U32 R13, RZ, RZ, R4 ;  /* 0x000000ffff0d7224 */ /* 0x000fe400078e0004 */
[----:B------:R-:W-:-:S07]  /*1ed40*/  IMAD.MOV.U32 R0, RZ, RZ, R14 ;  /* 0x000000ffff007224 */ /* 0x000fce00078e000e */
[----:B------:R-:W-:Y:S05]  /*1ed50*/  WARPSYNC.COLLECTIVE R15, `(.L_x_5216) ;  /* 0x000000000f087348 */ /* 0x000fea0003c00000 */
[----:B------:R0:W1:Y:S02]  /*1ed60*/  SHFL.IDX P6, R14, R13, R12, R11 ;  /* 0x0000000c0d0e7389 */ /* 0x00006400000c000b */
[----:B01----:R-:W-:Y:S01]  /*1ed70*/  ENDCOLLECTIVE ;  /* 0x000000000000791b */ /* 0x003fe20003800000 */
.L_x_5216:
[----:B------:R-:W-:Y:S05]  /*1ed80*/  BRA `(.L_x_5217) ;  /* 0xffffff34006c7947 */ /* 0x000fea000383ffff */
.L_x_4994:
        /* <DEDUP_REMOVED lines=8> */
.L_x_5219:
[----:B------:R-:W-:Y:S05]  /*1ee10*/  BSYNC B1 ;  /* 0x0000000000017941 */ /* 0x000fea0003800000 */
.L_x_5218:
        /* <DEDUP_REMOVED lines=8> */
.L_x_5220:
[----:B------:R-:W-:Y:S05]  /*1eea0*/  BRA `(.L_x_5221) ;  /* 0xffffff3400a87947 */ /* 0x000fea000383ffff */
.L_x_4997:
[----:B------:R-:W-:Y:S01]  /*1eeb0*/  BSSY B1, `(.L_x_5222) ;  /* 0x0000008000017945 */ /* 0x000fe20003800000 */
[----:B---3--:R-:W-:Y:S02]  /*1eec0*/  IMAD.MOV.U32 R13, RZ, RZ, R20 ;  /* 0x000000ffff0d7224 */ /* 0x008fe400078e0014 */
[----:B------:R-:W-:Y:S02]  /*1eed0*/  IMAD.MOV.U32 R12, RZ, RZ, 0x2 ;  /* 0x00000002ff0c7424 */ /* 0x000fe400078e00ff */
[----:B------:R-:W-:Y:S02]  /*1eee0*/  IMAD.MOV.U32 R11, RZ, RZ, 0x181f ;  /* 0x0000181fff0b7424 */ /* 0x000fe400078e00ff */
[----:B------:R-:W-:-:S07]  /*1eef0*/  IMAD.MOV.U32 R15, RZ, RZ, -0x1 ;  /* 0xffffffffff0f7424 */ /* 0x000fce00078e00ff */
[----:B012-45:R-:W-:Y:S05]  /*1ef00*/  WARPSYNC.COLLECTIVE R15, `(.L_x_5223) ;  /* 0x000000000f087348 */ /* 0x037fea0003c00000 */
[----:B--2---:R2:W3:Y:S02]  /*1ef10*/  SHFL.IDX P6, R14, R13, R12, R11 ;  /* 0x0000000c0d0e7389 */ /* 0x0044e400000c000b */
[----:B012345:R-:W-:Y:S01]  /*1ef20*/  ENDCOLLECTIVE ;  /* 0x000000000000791b */ /* 0x03ffe20003800000 */
.L_x_5223:
[----:B------:R-:W-:Y:S05]  /*1ef30*/  BSYNC B1 ;  /* 0x0000000000017941 */ /* 0x000fea0003800000 */
.L_x_5222:
        /* <DEDUP_REMOVED lines=8> */
.L_x_5224:
[----:B------:R-:W-:Y:S05]  /*1efc0*/  BRA `(.L_x_5225) ;  /* 0xffffff3400d47947 */ /* 0x000fea000383ffff */
.L_x_5000:
        /* <DEDUP_REMOVED lines=8> */
.L_x_5227:
[----:B------:R-:W-:Y:S05]  /*1f050*/  BSYNC B1 ;  /* 0x0000000000017941 */ /* 0x000fea0003800000 */
.L_x_5226:
        /* <DEDUP_REMOVED lines=8> */
.L_x_5228:
[----:B------:R-:W-:Y:S05]  /*1f0e0*/  BRA `(.L_x_5229) ;  /* 0xffffff3800007947 */ /* 0x000fea000383ffff */
.L_x_5002:
[----:B------:R-:W-:Y:S02]  /*1f0f0*/  IMAD.MOV.U32 R13, RZ, RZ, R4 ;  /* 0x000000ffff0d7224 */ /* 0x000fe400078e0004 */
[----:B------:R-:W-:Y:S02]  /*1f100*/  IMAD.MOV.U32 R12, RZ, RZ, RZ ;  /* 0x000000ffff0c7224 */ /* 0x000fe400078e00ff */
[----:B------:R-:W-:Y:S02]  /*1f110*/  IMAD.MOV.U32 R11, RZ, RZ, 0x1c1f ;  /* 0x00001c1fff0b7424 */ /* 0x000fe400078e00ff */
[----:B------:R-:W-:-:S07]  /*1f120*/  IMAD.MOV.U32 R15, RZ, RZ, -0x1 ;  /* 0xffffffffff0f7424 */ /* 0x000fce00078e00ff */
[----:B------:R-:W-:Y:S05]  /*1f130*/  WARPSYNC.COLLECTIVE R15, `(.L_x_5230) ;  /* 0x000000000f087348 */ /* 0x000fea0003c00000 */
[----:B------:R0:W1:Y:S02]  /*1f140*/  SHFL.IDX P6, R14, R13, R12, R11 ;  /* 0x0000000c0d0e7389 */ /* 0x00006400000c000b */
[----:B01----:R-:W-:Y:S01]  /*1f150*/  ENDCOLLECTIVE ;  /* 0x000000000000791b */ /* 0x003fe20003800000 */
.L_x_5230:
[----:B------:R-:W-:Y:S02]  /*1f160*/  IMAD.MOV.U32 R13, RZ, RZ, R0 ;  /* 0x000000ffff0d7224 */ /* 0x000fe400078e0000 */
[----:B------:R-:W-:-:S07]  /*1f170*/  IMAD.MOV.U32 R20, RZ, RZ, R14 ;  /* 0x000000ffff147224 */ /* 0x000fce00078e000e */
[----:B------:R-:W-:Y:S05]  /*1f180*/  WARPSYNC.COLLECTIVE R15, `(.L_x_5231) ;  /* 0x000000000f087348 */ /* 0x000fea0003c00000 */
[----:B------:R0:W1:Y:S02]  /*1f190*/  SHFL.IDX P6, R14, R13, R12, R11 ;  /* 0x0000000c0d0e7389 */ /* 0x00006400000c000b */
[----:B01----:R-:W-:Y:S01]  /*1f1a0*/  ENDCOLLECTIVE ;  /* 0x000000000000791b */ /* 0x003fe20003800000 */
.L_x_5231:
[----:B------:R-:W-:Y:S01]  /*1f1b0*/  IMAD.MOV.U32 R12, RZ, RZ, R14 ;  /* 0x000000ffff0c7224 */ /* 0x000fe200078e000e */
[----:B------:R-:W-:Y:S06]  /*1f1c0*/  BRA `(.L_x_5232) ;  /* 0xffffff3800e47947 */ /* 0x000fec000383ffff */
.L_x_5005:
        /* <DEDUP_REMOVED lines=8> */
.L_x_5234:
[----:B------:R-:W-:Y:S05]  /*1f250*/  BSYNC B1 ;  /* 0x0000000000017941 */ /* 0x000fea0003800000 */
.L_x_5233:
        /* <DEDUP_REMOVED lines=8> */
.L_x_5235:
[----:B------:R-:W-:Y:S01]  /*1f2e0*/  IMAD.MOV.U32 R0, RZ, RZ, R14 ;  /* 0x000000ffff007224 */ /* 0x000fe200078e000e */
[----:B------:R-:W-:Y:S06]  /*1f2f0*/  BRA `(.L_x_5236) ;  /* 0xffffff48000c7947 */ /* 0x000fec000383ffff */
.L_x_5009:
[----:B------:R-:W-:Y:S02]  /*1f300*/  IMAD.MOV.U32 R13, RZ, RZ, R4 ;  /* 0x000000ffff0d7224 */ /* 0x000fe400078e0004 */
[----:B------:R-:W-:Y:S02]  /*1f310*/  IMAD.MOV.U32 R12, RZ, RZ, RZ ;  /* 0x000000ffff0c7224 */ /* 0x000fe400078e00ff */
[----:B------:R-:W-:Y:S02]  /*1f320*/  IMAD.MOV.U32 R11, RZ, RZ, 0x181f ;  /* 0x0000181fff0b7424 */ /* 0x000fe400078e00ff */
[----:B------:R-:W-:-:S07]  /*1f330*/  IMAD.MOV.U32 R15, RZ, RZ, -0x1 ;  /* 0xffffffffff0f7424 */ /* 0x000fce00078e00ff */
[----:B--2---:R-:W-:Y:S05]  /*1f340*/  WARPSYNC.COLLECTIVE R15, `(.L_x_5237) ;  /* 0x000000000f087348 */ /* 0x004fea0003c00000 */
[----:B------:R0:W1:Y:S02]  /*1f350*/  SHFL.IDX P6, R14, R13, R12, R11 ;  /* 0x0000000c0d0e7389 */ /* 0x00006400000c000b */
[----:B012---:R-:W-:Y:S01]  /*1f360*/  ENDCOLLECTIVE ;  /* 0x000000000000791b */ /* 0x007fe20003800000 */
.L_x_5237:
[----:B------:R-:W-:Y:S02]  /*1f370*/  IMAD.MOV.U32 R13, RZ, RZ, R3 ;  /* 0x000000ffff0d7224 */ /* 0x000fe400078e0003 */
[----:B------:R-:W-:-:S07]  /*1f380*/  IMAD.MOV.U32 R0, RZ, RZ, R14 ;  /* 0x000000ffff007224 */ /* 0x000fce00078e000e */
[----:B------:R-:W-:Y:S05]  /*1f390*/  WARPSYNC.COLLECTIVE R15, `(.L_x_5238) ;  /* 0x000000000f087348 */ /* 0x000fea0003c00000 */
[----:B------:R0:W1:Y:S02]  /*1f3a0*/  SHFL.IDX P6, R14, R13, R12, R11 ;  /* 0x0000000c0d0e7389 */ /* 0x00006400000c000b */
[----:B01----:R-:W-:Y:S01]  /*1f3b0*/  ENDCOLLECTIVE ;  /* 0x000000000000791b */ /* 0x003fe20003800000 */
.L_x_5238:
[----:B------:R-:W-:Y:S05]  /*1f3c0*/  BRA `(.L_x_5239) ;  /* 0xffffff5c00507947 */ /* 0x000fea000383ffff */
.L_x_5012:
[----:B------:R-:W-:Y:S01]  /*1f3d0*/  BSSY B1, `(.L_x_5240) ;  /* 0x0000008000017945 */ /* 0x000fe20003800000 */
[----:B----4-:R-:W-:Y:S02]  /*1f3e0*/  IMAD.MOV.U32 R13, RZ, RZ, R4 ;  /* 0x000000ffff0d7224 */ /* 0x010fe400078e0004 */
[----:B------:R-:W-:Y:S02]  /*1f3f0*/  IMAD.MOV.U32 R12, RZ, RZ, 0x1 ;  /* 0x00000001ff0c7424 */ /* 0x000fe400078e00ff */
[----:B------:R-:W-:Y:S02]  /*1f400*/  IMAD.MOV.U32 R11, RZ, RZ, 0x181f ;  /* 0x0000181fff0b7424 */ /* 0x000fe400078e00ff */
[----:B------:R-:W-:-:S07]  /*1f410*/  IMAD.MOV.U32 R15, RZ, RZ, -0x1 ;  /* 0xffffffffff0f7424 */ /* 0x000fce00078e00ff */
[----:B0123--:R-:W-:Y:S05]  /*1f420*/  WARPSYNC.COLLECTIVE R15, `(.L_x_5241) ;  /* 0x000000000f087348 */ /* 0x00ffea0003c00000 */
[----:B---3--:R3:W4:Y:S02]  /*1f430*/  SHFL.IDX P6, R14, R13, R12, R11 ;  /* 0x0000000c0d0e7389 */ /* 0x00872400000c000b */
[----:B01234-:R-:W-:Y:S01]  /*1f440*/  ENDCOLLECTIVE ;  /* 0x000000000000791b */ /* 0x01ffe20003800000 */
.L_x_5241:
[----:B------:R-:W-:Y:S05]  /*1f450*/  BSYNC B1 ;  /* 0x0000000000017941 */ /* 0x000fea0003800000 */
.L_x_5240:
        /* <DEDUP_REMOVED lines=8> */
.L_x_5242:
[----:B------:R-:W-:Y:S05]  /*1f4e0*/  BRA `(.L_x_5243) ;  /* 0xffffff5c00807947 */ /* 0x000fea000383ffff */
.L_x_5015:
        /* <DEDUP_REMOVED lines=8> */
.L_x_5245:
[----:B------:R-:W-:Y:S05]  /*1f570*/  BSYNC B1 ;  /* 0x0000000000017941 */ /* 0x000fea0003800000 */
.L_x_5244:
        /* <DEDUP_REMOVED lines=8> */
.L_x_5246:
[----:B------:R-:W-:Y:S05]  /*1f600*/  BRA `(.L_x_5247) ;  /* 0xffffff5c00ac7947 */ /* 0x000fea000383ffff */
.L_x_5018:
        /* <DEDUP_REMOVED lines=8> */
.L_x_5249:
[----:B------:R-:W-:Y:S05]  /*1f690*/  BSYNC B1 ;  /* 0x0000000000017941 */ /* 0x000fea0003800000 */
.L_x_5248:
        /* <DEDUP_REMOVED lines=8> */
.L_x_5250:
[----:B------:R-:W-:Y:S05]  /*1f720*/  BRA `(.L_x_5251) ;  /* 0xffffff5c00d87947 */ /* 0x000fea000383ffff */
.L_x_5037:
        /* <DEDUP_REMOVED lines=8> */
[----:B------:R-:W-:Y:S05]  /*1f7b0*/  WARPSYNC.COLLECTIVE R15, `(.L_x_5253) ;  /* 0x000000000f087348 */ /* 0x000fea0003c00000 */
[----:B------:R0:W1:Y:S02]  /*1f7c0*/  SHFL.IDX P6, R14, R13, R12, R11 ;  /* 0x0000000c0d0e7389 */ /* 0x00006400000c000b */
[----:B01----:R-:W-:Y:S01]  /*1f7d0*/  ENDCOLLECTIVE ;  /* 0x000000000000791b */ /* 0x003fe20003800000 */
.L_x_5253:
[----:B------:R-:W-:Y:S05]  /*1f7e0*/  BSYNC B1 ;  /* 0x0000000000017941 */ /* 0x000fea0003800000 */
.L_x_5252:
[----:B------:R-:W-:Y:S05]  /*1f7f0*/  BRA `(.L_x_5254) ;  /* 0xffffff7c003c7947 */ /* 0x000fea000383ffff */
.L_x_5039:
[----:B------:R-:W-:Y:S01]  /*1f800*/  BSSY B1, `(.L_x_5255) ;  /* 0x0000006000017945 */ /* 0x000fe20003800000 */
[----:B------:R-:W-:-:S07]  /*1f810*/  IMAD.MOV.U32 R15, RZ, RZ, -0x1 ;  /* 0xffffffffff0f7424 */ /* 0x000fce00078e00ff */
[----:B0-----:R-:W-:Y:S05]  /*1f820*/  WARPSYNC.COLLECTIVE R15, `(.L_x_5256) ;  /* 0x000000000f0c7348 */ /* 0x001fea0003c00000 */
[----:B------:R-:W-:Y:S02]  /*1f830*/  ELECT P6, UR62, PT ;  /* 0x00000000003e782f */ /* 0x000fe400038c0000 */
[----:B------:R-:W-:Y:S01]  /*1f840*/  MOV R14, UR62 ;  /* 0x0000003e000e7c02 */ /* 0x000fe20008000f00 */
[----:B0-----:R-:W-:Y:S10]  /*1f850*/  ENDCOLLECTIVE ;  /* 0x000000000000791b */ /* 0x001ff40003800000 */
.L_x_5256:
[----:B------:R-:W-:Y:S05]  /*1f860*/  BSYNC B1 ;  /* 0x0000000000017941 */ /* 0x000fea0003800000 */
.L_x_5255:
[----:B------:R-:W-:Y:S05]  /*1f870*/  BRA `(.L_x_5038) ;  /* 0xffffff7c00347947 */ /* 0x000fea000383ffff */
.L_x_5041:
[----:B0-----:R0:W1:Y:S02]  /*1f880*/  SYNCS.PHASECHK.TRANS64.TRYWAIT P0, [R19+URZ+0x22820], R4 ;  /* 0x02282004130075a7 */ /* 0x001064000800017f */
[----:B-1----:R-:W-:Y:S05]  /*1f890*/  @!P0 NANOSLEEP.SYNCS 0x989680 ;  /* 0x009896800000895d */ /* 0x002fea0003900000 */
[----:B------:R-:W1:Y:S02]  /*1f8a0*/  @!P0 SYNCS.PHASECHK.TRANS64 P0, [R19+URZ+0x22820], R4 ;  /* 0x02282004130085a7 */ /* 0x000e64000800007f */
[----:B-1----:R-:W-:Y:S05]  /*1f8b0*/  @!P0 BRA `(.L_x_5041) ;  /* 0xfffffffc00f08947 */ /* 0x002fea000383ffff */
[----:B------:R-:W-:Y:S05]  /*1f8c0*/  BRA `(.L_x_5257) ;  /* 0xffffff7c00447947 */ /* 0x000fea000383ffff */
.L_x_5045:
[----:B0-----:R0:W1:Y:S02]  /*1f8d0*/  SYNCS.PHASECHK.TRANS64.TRYWAIT P0, [R4+URZ+0x228a0], R9 ;  /* 0x0228a009040075a7 */ /* 0x001064000800017f */
[----:B-1----:R-:W-:Y:S05]  /*1f8e0*/  @!P0 NANOSLEEP.SYNCS 0x989680 ;  /* 0x009896800000895d */ /* 0x002fea0003900000 */
[----:B------:R-:W1:Y:S02]  /*1f8f0*/  @!P0 SYNCS.PHASECHK.TRANS64 P0, [R4+URZ+0x228a0], R9 ;  /* 0x0228a009040085a7 */ /* 0x000e64000800007f */
[----:B-1----:R-:W-:Y:S05]  /*1f900*/  @!P0 BRA `(.L_x_5045) ;  /* 0xfffffffc00f08947 */ /* 0x002fea000383ffff */
[----:B------:R-:W-:Y:S05]  /*1f910*/  BRA `(.L_x_5258) ;  /* 0xffffff7c00647947 */ /* 0x000fea000383ffff */
.L_x_5050:
[----:B-1----:R1:W2:Y:S02]  /*1f920*/  SYNCS.PHASECHK.TRANS64.TRYWAIT P0, [R4+URZ+0x228c0], R9 ;  /* 0x0228c009040075a7 */ /* 0x0022a4000800017f */
[----:B--2---:R-:W-:Y:S05]  /*1f930*/  @!P0 NANOSLEEP.SYNCS 0x989680 ;  /* 0x009896800000895d */ /* 0x004fea0003900000 */
[----:B------:R-:W2:Y:S02]  /*1f940*/  @!P0 SYNCS.PHASECHK.TRANS64 P0, [R4+URZ+0x228c0], R9 ;  /* 0x0228c009040085a7 */ /* 0x000ea4000800007f */
[----:B--2---:R-:W-:Y:S05]  /*1f950*/  @!P0 BRA `(.L_x_5050) ;  /* 0xfffffffc00f08947 */ /* 0x004fea000383ffff */
[----:B------:R-:W-:Y:S05]  /*1f960*/  BRA `(.L_x_5259) ;  /* 0xffffff7c00e47947 */ /* 0x000fea000383ffff */
.L_x_5060:
[----:B0-----:R0:W1:Y:S02]  /*1f970*/  SYNCS.PHASECHK.TRANS64.TRYWAIT P1, [R5+URZ+0x228a0], R6 ;  /* 0x0228a006050075a7 */ /* 0x001064000802017f */
[----:B-1----:R-:W-:Y:S05]  /*1f980*/  @!P1 NANOSLEEP.SYNCS 0x989680 ;  /* 0x009896800000995d */ /* 0x002fea0003900000 */
[----:B------:R-:W1:Y:S02]  /*1f990*/  @!P1 SYNCS.PHASECHK.TRANS64 P1, [R5+URZ+0x228a0], R6 ;  /* 0x0228a006050095a7 */ /* 0x000e64000802007f */
[----:B-1----:R-:W-:Y:S05]  /*1f9a0*/  @!P1 BRA `(.L_x_5060) ;  /* 0xfffffffc00f09947 */ /* 0x002fea000383ffff */
[----:B------:R-:W-:Y:S05]  /*1f9b0*/  BRA `(.L_x_5260) ;  /* 0xffffff8400747947 */ /* 0x000fea000383ffff */
.L_x_5065:
[----:B-1----:R1:W2:Y:S02]  /*1f9c0*/  SYNCS.PHASECHK.TRANS64.TRYWAIT P1, [R5+URZ+0x228c0], R6 ;  /* 0x0228c006050075a7 */ /* 0x0022a4000802017f */
[----:B--2---:R-:W-:Y:S05]  /*1f9d0*/  @!P1 NANOSLEEP.SYNCS 0x989680 ;  /* 0x009896800000995d */ /* 0x004fea0003900000 */
[----:B------:R-:W2:Y:S02]  /*1f9e0*/  @!P1 SYNCS.PHASECHK.TRANS64 P1, [R5+URZ+0x228c0], R6 ;  /* 0x0228c006050095a7 */ /* 0x000ea4000802007f */
[----:B--2---:R-:W-:Y:S05]  /*1f9f0*/  @!P1 BRA `(.L_x_5065) ;  /* 0xfffffffc00f09947 */ /* 0x004fea000383ffff */
[----:B------:R-:W-:Y:S05]  /*1fa00*/  BRA `(.L_x_5261) ;  /* 0xffffff8400f07947 */ /* 0x000fea000383ffff */
.L_x_5083:
        /* <DEDUP_REMOVED lines=11> */
.L_x_5263:
[----:B------:R-:W-:Y:S05]  /*1fac0*/  BSYNC B0 ;  /* 0x0000000000007941 */ /* 0x000fea0003800000 */
.L_x_5262:
[----:B------:R-:W-:Y:S05]  /*1fad0*/  BRA `(.L_x_5264) ;  /* 0xffffff9400a87947 */ /* 0x000fea000383ffff */
.L_x_5085:
[----:B------:R-:W-:Y:S01]  /*1fae0*/  BSSY B0, `(.L_x_5265) ;  /* 0x0000006000007945 */ /* 0x000fe20003800000 */
[----:B------:R-:W-:-:S07]  /*1faf0*/  IMAD.MOV.U32 R15, RZ, RZ, -0x1 ;  /* 0xffffffffff0f7424 */ /* 0x000fce00078e00ff */
[----:B0-----:R-:W-:Y:S05]  /*1fb00*/  WARPSYNC.COLLECTIVE R15, `(.L_x_5266) ;  /* 0x000000000f0c7348 */ /* 0x001fea0003c00000 */
[----:B------:R-:W-:Y:S02]  /*1fb10*/  ELECT P6, UR62, PT ;  /* 0x00000000003e782f */ /* 0x000fe400038c0000 */
[----:B------:R-:W-:Y:S01]  /*1fb20*/  MOV R14, UR62 ;  /* 0x0000003e000e7c02 */ /* 0x000fe20008000f00 */
[----:B0-----:R-:W-:Y:S10]  /*1fb30*/  ENDCOLLECTIVE ;  /* 0x000000000000791b */ /* 0x001ff40003800000 */
.L_x_5266:
[----:B------:R-:W-:Y:S05]  /*1fb40*/  BSYNC B0 ;  /* 0x0000000000007941 */ /* 0x000fea0003800000 */
.L_x_5265:
[----:B------:R-:W-:Y:S05]  /*1fb50*/  BRA `(.L_x_5267) ;  /* 0xffffff9400ac7947 */ /* 0x000fea000383ffff */
.L_x_5087:
[----:B-1----:R1:W2:Y:S02]  /*1fb60*/  SYNCS.PHASECHK.TRANS64.TRYWAIT P0, [R0+URZ+0x22840], R2 ;  /* 0x02284002000075a7 */ /* 0x0022a4000800017f */
[----:B--2---:R-:W-:Y:S05]  /*1fb70*/  @!P0 NANOSLEEP.SYNCS 0x989680 ;  /* 0x009896800000895d */ /* 0x004fea0003900000 */
[----:B------:R-:W2:Y:S02]  /*1fb80*/  @!P0 SYNCS.PHASECHK.TRANS64 P0, [R0+URZ+0x22840], R2 ;  /* 0x02284002000085a7 */ /* 0x000ea4000800007f */
[----:B--2---:R-:W-:Y:S05]  /*1fb90*/  @!P0 BRA `(.L_x_5087) ;  /* 0xfffffffc00f08947 */ /* 0x004fea000383ffff */
[----:B------:R-:W-:Y:S05]  /*1fba0*/  BRA `(.L_x_5268) ;  /* 0xffffff9800107947 */ /* 0x000fea000383ffff */
.L_x_5091:
        /* <DEDUP_REMOVED lines=8> */
[----:B------:R-:W-:Y:S02]  /*1fc30*/  VIADD R5, R2, 0x10 ;  /* 0x0000001002057836 */ /* 0x000fe40000000000 */
[----:B--2---:R-:W-:Y:S02]  /*1fc40*/  IMAD R0, R11, R7, RZ ;  /* 0x000000070b007224 */ /* 0x004fe400078e02ff */
[----:B------:R-:W-:-:S03]  /*1fc50*/  IMAD.MOV.U32 R11, RZ, RZ, 0x181f ;  /* 0x0000181fff0b7424 */ /* 0x000fc600078e00ff */
[----:B------:R-:W-:-:S13]  /*1fc60*/  ISETP.GE.AND P1, PT, R2, R0, PT ;  /* 0x000000000200720c */ /* 0x000fda0003f26270 */
[----:B-----5:R-:W-:Y:S05]  /*1fc70*/  WARPSYNC.COLLECTIVE R15, `(.L_x_5269) ;  /* 0x000000000f087348 */ /* 0x020fea0003c00000 */
[----:B------:R0:W1:Y:S02]  /*1fc80*/  SHFL.IDX P6, R14, R13, R12, R11 ;  /* 0x0000000c0d0e7389 */ /* 0x00006400000c000b */
[----:B01---5:R-:W-:Y:S01]  /*1fc90*/  ENDCOLLECTIVE ;  /* 0x000000000000791b */ /* 0x023fe20003800000 */
.L_x_5269:
[----:B------:R-:W-:Y:S02]  /*1fca0*/  IMAD.MOV.U32 R13, RZ, RZ, R4 ;  /* 0x000000ffff0d7224 */ /* 0x000fe400078e0004 */
[----:B------:R-:W-:-:S07]  /*1fcb0*/  IMAD.MOV.U32 R6, RZ, RZ, R14 ;  /* 0x000000ffff067224 */ /* 0x000fce00078e000e */
[----:B------:R-:W-:Y:S05]  /*1fcc0*/  WARPSYNC.COLLECTIVE R15, `(.L_x_5270) ;  /* 0x000000000f087348 */ /* 0x000fea0003c00000 */
[----:B------:R0:W1:Y:S02]  /*1fcd0*/  SHFL.IDX P6, R14, R13, R12, R11 ;  /* 0x0000000c0d0e7389 */ /* 0x00006400000c000b */
[----:B01----:R-:W-:Y:S01]  /*1fce0*/  ENDCOLLECTIVE ;  /* 0x000000000000791b */ /* 0x003fe20003800000 */
.L_x_5270:
[----:B------:R-:W-:Y:S02]  /*1fcf0*/  IMAD.MOV.U32 R13, RZ, RZ, R3 ;  /* 0x000000ffff0d7224 */ /* 0x000fe400078e0003 */
[----:B------:R-:W-:Y:S02]  /*1fd00*/  IMAD.MOV.U32 R12, RZ, RZ, 0x1 ;  /* 0x00000001ff0c7424 */ /* 0x000fe400078e00ff */
[----:B------:R-:W-:-:S07]  /*1fd10*/  IMAD.MOV.U32 R7, RZ, RZ, R14 ;  /* 0x000000ffff077224 */ /* 0x000fce00078e000e */
[----:B------:R-:W-:Y:S05]  /*1fd20*/  WARPSYNC.COLLECTIVE R15, `(.L_x_5271) ;  /* 0x000000000f087348 */ /* 0x000fea0003c00000 */
[----:B------:R0:W1:Y:S02]  /*1fd30*/  SHFL.IDX P6, R14, R13, R12, R11 ;  /* 0x0000000c0d0e7389 */ /* 0x00006400000c000b */
[----:B01----:R-:W-:Y:S01]  /*1fd40*/  ENDCOLLECTIVE ;  /* 0x000000000000791b */ /* 0x003fe20003800000 */
.L_x_5271:
        /* <DEDUP_REMOVED lines=15> */
.L_x_5272:
[----:B------:R-:W-:Y:S02]  /*1fe40*/  IMAD.MOV.U32 R13, RZ, RZ, R3 ;  /* 0x000000ffff0d7224 */ /* 0x000fe400078e0003 */
[----:B------:R-:W-:Y:S02]  /*1fe50*/  IMAD.MOV.U32 R12, RZ, RZ, 0x2 ;  /* 0x00000002ff0c7424 */ /* 0x000fe400078e00ff */
[----:B------:R-:W-:-:S07]  /*1fe60*/  IMAD.MOV.U32 R5, RZ, RZ, R14 ;  /* 0x000000ffff057224 */ /* 0x000fce00078e000e */
[----:B------:R-:W-:Y:S05]  /*1fe70*/  WARPSYNC.COLLECTIVE R15, `(.L_x_5273) ;  /* 0x000000000f087348 */ /* 0x000fea0003c00000 */
[----:B------:R0:W1:Y:S02]  /*1fe80*/  SHFL.IDX P6, R14, R13, R12, R11 ;  /* 0x0000000c0d0e7389 */ /* 0x00006400000c000b */
[----:B01----:R-:W-:Y:S01]  /*1fe90*/  ENDCOLLECTIVE ;  /* 0x000000000000791b */ /* 0x003fe20003800000 */
.L_x_5273:
        /* <DEDUP_REMOVED lines=15> */
.L_x_5274:
[----:B------:R-:W-:Y:S02]  /*1ff90*/  IMAD.MOV.U32 R13, RZ, RZ, R3 ;  /* 0x000000ffff0d7224 */ /* 0x000fe400078e0003 */
[----:B------:R-:W-:Y:S02]  /*1ffa0*/  IMAD.MOV.U32 R12, RZ, RZ, 0x3 ;  /* 0x00000003ff0c7424 */ /* 0x000fe400078e00ff */
[----:B------:R-:W-:-:S07]  /*1ffb0*/  IMAD.MOV.U32 R5, RZ, RZ, R14 ;  /* 0x000000ffff057224 */ /* 0x000fce00078e000e */
[----:B------:R-:W-:Y:S05]  /*1ffc0*/  WARPSYNC.COLLECTIVE R15, `(.L_x_5275) ;  /* 0x000000000f087348 */ /* 0x000fea0003c00000 */
[----:B------:R0:W1:Y:S02]  /*1ffd0*/  SHFL.IDX P6, R14, R13, R12, R11 ;  /* 0x0000000c0d0e7389 */ /* 0x00006400000c000b */
[----:B01----:R-:W-:Y:S01]  /*1ffe0*/  ENDCOLLECTIVE ;  /* 0x000000000000791b */ /* 0x003fe20003800000 */
.L_x_5275:
        /* <DEDUP_REMOVED lines=15> */
.L_x_5276:
[----:B------:R-:W-:Y:S02]  /*200e0*/  IMAD.MOV.U32 R13, RZ, RZ, R3 ;  /* 0x000000ffff0d7224 */ /* 0x000fe400078e0003 */
[----:B------:R-:W-:Y:S02]  /*200f0*/  IMAD.MOV.U32 R12, RZ, RZ, 0x4 ;  /* 0x00000004ff0c7424 */ /* 0x000fe400078e00ff */
[----:B------:R-:W-:-:S07]  /*20100*/  IMAD.MOV.U32 R5, RZ, RZ, R14 ;  /* 0x000000ffff057224 */ /* 0x000fce00078e000e */
[----:B------:R-:W-:Y:S05]  /*20110*/  WARPSYNC.COLLECTIVE R15, `(.L_x_5277) ;  /* 0x000000000f087348 */ /* 0x000fea0003c00000 */
[----:B------:R0:W1:Y:S02]  /*20120*/  SHFL.IDX P6, R14, R13, R12, R11 ;  /* 0x0000000c0d0e7389 */ /* 0x00006400000c000b */
[----:B01----:R-:W-:Y:S01]  /*20130*/  ENDCOLLECTIVE ;  /* 0x000000000000791b */ /* 0x003fe20003800000 */
.L_x_5277:
        /* <DEDUP_REMOVED lines=15> */
.L_x_5278:
[----:B------:R-:W-:Y:S02]  /*20230*/  IMAD.MOV.U32 R13, RZ, RZ, R3 ;  /* 0x000000ffff0d7224 */ /* 0x000fe400078e0003 */
[----:B------:R-:W-:Y:S02]  /*20240*/  IMAD.MOV.U32 R12, RZ, RZ, 0x5 ;  /* 0x00000005ff0c7424 */ /* 0x000fe400078e00ff */
[----:B------:R-:W-:-:S07]  /*20250*/  IMAD.MOV.U32 R5, RZ, RZ, R14 ;  /* 0x000000ffff057224 */ /* 0x000fce00078e000e */
[----:B------:R-:W-:Y:S05]  /*20260*/  WARPSYNC.COLLECTIVE R15, `(.L_x_5279) ;  /* 0x000000000f087348 */ /* 0x000fea0003c00000 */
[----:B------:R0:W1:Y:S02]  /*20270*/  SHFL.IDX P6, R14, R13, R12, R11 ;  /* 0x0000000c0d0e7389 */ /* 0x00006400000c000b */
[----:B01----:R-:W-:Y:S01]  /*20280*/  ENDCOLLECTIVE ;  /* 0x000000000000791b */ /* 0x003fe20003800000 */
.L_x_5279:
        /* <DEDUP_REMOVED lines=15> */
.L_x_5280:
[----:B------:R-:W-:Y:S02]  /*20380*/  IMAD.MOV.U32 R13, RZ, RZ, R3 ;  /* 0x000000ffff0d7224 */ /* 0x000fe400078e0003 */
[----:B------:R-:W-:Y:S02]  /*20390*/  IMAD.MOV.U32 R12, RZ, RZ, 0x6 ;  /* 0x00000006ff0c7424 */ /* 0x000fe400078e00ff */
[----:B------:R-:W-:-:S07]  /*203a0*/  IMAD.MOV.U32 R5, RZ, RZ, R14 ;  /* 0x000000ffff057224 */ /* 0x000fce00078e000e */
[----:B------:R-:W-:Y:S05]  /*203b0*/  WARPSYNC.COLLECTIVE R15, `(.L_x_5281) ;  /* 0x000000000f087348 */ /* 0x000fea0003c00000 */
[----:B------:R0:W1:Y:S02]  /*203c0*/  SHFL.IDX P6, R14, R13, R12, R11 ;  /* 0x0000000c0d0e7389 */ /* 0x00006400000c000b */
[----:B01----:R-:W-:Y:S01]  /*203d0*/  ENDCOLLECTIVE ;  /* 0x000000000000791b */ /* 0x003fe20003800000 */
.L_x_5281:
        /* <DEDUP_REMOVED lines=13> */
.L_x_5282:
        /* <DEDUP_REMOVED lines=8> */
.L_x_5283:
        /* <DEDUP_REMOVED lines=13> */
.L_x_5284:
[----:B------:R-:W-:Y:S01]  /*20600*/  IMAD.MOV.U32 R3, RZ, RZ, R14 ;  /* 0x000000ffff037224 */ /* 0x000fe200078e000e */
[----:B------:R-:W-:Y:S06]  /*20610*/  BRA `(.L_x_5285) ;  /* 0xffffff9800947947 */ /* 0x000fec000383ffff */
.L_x_5094:
[----:B0-----:R0:W1:Y:S02]  /*20620*/  SYNCS.PHASECHK.TRANS64.TRYWAIT P0, [R19+URZ+0x22820], R0 ;  /* 0x02282000130075a7 */ /* 0x001064000800017f */
[----:B-1----:R-:W-:Y:S05]  /*20630*/  @!P0 NANOSLEEP.SYNCS 0x989680 ;  /* 0x009896800000895d */ /* 0x002fea0003900000 */
[----:B------:R-:W1:Y:S02]  /*20640*/  @!P0 SYNCS.PHASECHK.TRANS64 P0, [R19+URZ+0x22820], R0 ;  /* 0x02282000130085a7 */ /* 0x000e64000800007f */
[----:B-1----:R-:W-:Y:S05]  /*20650*/  @!P0 BRA `(.L_x_5094) ;  /* 0xfffffffc00f08947 */ /* 0x002fea000383ffff */
[----:B------:R-:W-:Y:S05]  /*20660*/  BRA `(.L_x_5286) ;  /* 0xffffff9800f07947 */ /* 0x000fea000383ffff */
.L_x_5098:
[----:B0-----:R0:W1:Y:S02]  /*20670*/  SYNCS.PHASECHK.TRANS64.TRYWAIT P0, [R2+URZ+0x22860], R0 ;  /* 0x02286000020075a7 */ /* 0x001064000800017f */
[----:B-1----:R-:W-:Y:S05]  /*20680*/  @!P0 NANOSLEEP.SYNCS 0x989680 ;  /* 0x009896800000895d */ /* 0x002fea0003900000 */
[----:B------:R-:W1:Y:S02]  /*20690*/  @!P0 SYNCS.PHASECHK.TRANS64 P0, [R2+URZ+0x22860], R0 ;  /* 0x02286000020085a7 */ /* 0x000e64000800007f */
[----:B-1----:R-:W-:Y:S05]  /*206a0*/  @!P0 BRA `(.L_x_5098) ;  /* 0xfffffffc00f08947 */ /* 0x002fea000383ffff */
[----:B------:R-:W-:Y:S05]  /*206b0*/  BRA `(.L_x_5287) ;  /* 0xffffff9c00147947 */ /* 0x000fea000383ffff */
.L_x_5113:
[----:B-1----:R1:W2:Y:S02]  /*206c0*/  SYNCS.PHASECHK.TRANS64.TRYWAIT P0, [R2+URZ+0x22840], R6 ;  /* 0x02284006020075a7 */ /* 0x0022a4000800017f */
[----:B--2---:R-:W-:Y:S05]  /*206d0*/  @!P0 NANOSLEEP.SYNCS 0x989680 ;  /* 0x009896800000895d */ /* 0x004fea0003900000 */
[----:B------:R-:W2:Y:S02]  /*206e0*/  @!P0 SYNCS.PHASECHK.TRANS64 P0, [R2+URZ+0x22840], R6 ;  /* 0x02284006020085a7 */ /* 0x000ea4000800007f */
[----:B--2---:R-:W-:Y:S05]  /*206f0*/  @!P0 BRA `(.L_x_5113) ;  /* 0xfffffffc00f08947 */ /* 0x004fea000383ffff */
[----:B------:R-:W-:Y:S05]  /*20700*/  BRA `(.L_x_5288) ;  /* 0xffffffa4003c7947 */ /* 0x000fea000383ffff */
.L_x_5118:
[----:B0-----:R0:W2:Y:S02]  /*20710*/  SYNCS.PHASECHK.TRANS64.TRYWAIT P0, [R2+URZ+0x22860], R6 ;  /* 0x02286006020075a7 */ /* 0x0010a4000800017f */
[----:B--2---:R-:W-:Y:S05]  /*20720*/  @!P0 NANOSLEEP.SYNCS 0x989680 ;  /* 0x009896800000895d */ /* 0x004fea0003900000 */
[----:B------:R-:W2:Y:S02]  /*20730*/  @!P0 SYNCS.PHASECHK.TRANS64 P0, [R2+URZ+0x22860], R6 ;  /* 0x02286006020085a7 */ /* 0x000ea4000800007f */
[----:B--2---:R-:W-:Y:S05]  /*20740*/  @!P0 BRA `(.L_x_5118) ;  /* 0xfffffffc00f08947 */ /* 0x004fea000383ffff */
[----:B------:R-:W-:Y:S05]  /*20750*/  BRA `(.L_x_5289) ;  /* 0xffffffa400bc7947 */ /* 0x000fea000383ffff */
.L_x_5129:
[----:B-1----:R1:W2:Y:S02]  /*20760*/  SYNCS.PHASECHK.TRANS64.TRYWAIT P0, [R3+URZ+0x22840], R2 ;  /* 0x02284002030075a7 */ /* 0x0022a4000800017f */
[----:B--2---:R-:W-:Y:S05]  /*20770*/  @!P0 NANOSLEEP.SYNCS 0x989680 ;  /* 0x009896800000895d */ /* 0x004fea0003900000 */
[----:B------:R-:W2:Y:S02]  /*20780*/  @!P0 SYNCS.PHASECHK.TRANS64 P0, [R3+URZ+0x22840], R2 ;  /* 0x02284002030085a7 */ /* 0x000ea4000800007f */
[----:B--2---:R-:W-:Y:S05]  /*20790*/  @!P0 BRA `(.L_x_5129) ;  /* 0xfffffffc00f08947 */ /* 0x004fea000383ffff */
[----:B------:R-:W-:Y:S05]  /*207a0*/  BRA `(.L_x_5290) ;  /* 0xffffffac00ac7947 */ /* 0x000fea000383ffff */
.L_x_5134:
[----:B0-----:R0:W2:Y:S02]  /*207b0*/  SYNCS.PHASECHK.TRANS64.TRYWAIT P0, [R3+URZ+0x22860], R2 ;  /* 0x02286002030075a7 */ /* 0x0010a4000800017f */
[----:B--2---:R-:W-:Y:S05]  /*207c0*/  @!P0 NANOSLEEP.SYNCS 0x989680 ;  /* 0x009896800000895d */ /* 0x004fea0003900000 */
[----:B------:R-:W2:Y:S02]  /*207d0*/  @!P0 SYNCS.PHASECHK.TRANS64 P0, [R3+URZ+0x22860], R2 ;  /* 0x02286002030085a7 */ /* 0x000ea4000800007f */
[----:B--2---:R-:W-:Y:S05]  /*207e0*/  @!P0 BRA `(.L_x_5134) ;  /* 0xfffffffc00f08947 */ /* 0x004fea000383ffff */
[----:B------:R-:W-:Y:S05]  /*207f0*/  BRA `(.L_x_5291) ;  /* 0xffffffb000287947 */ /* 0x000fea000383ffff */
.L_x_5145:
[----:B-1----:R1:W2:Y:S02]  /*20800*/  SYNCS.PHASECHK.TRANS64.TRYWAIT P0, [R3+URZ+0x22840], R2 ;  /* 0x02284002030075a7 */ /* 0x0022a4000800017f */
[----:B--2---:R-:W-:Y:S05]  /*20810*/  @!P0 NANOSLEEP.SYNCS 0x989680 ;  /* 0x009896800000895d */ /* 0x004fea0003900000 */
[----:B------:R-:W2:Y:S02]  /*20820*/  @!P0 SYNCS.PHASECHK.TRANS64 P0, [R3+URZ+0x22840], R2 ;  /* 0x02284002030085a7 */ /* 0x000ea4000800007f */
[----:B--2---:R-:W-:Y:S05]  /*20830*/  @!P0 BRA `(.L_x_5145) ;  /* 0xfffffffc00f08947 */ /* 0x004fea000383ffff */
[----:B------:R-:W-:Y:S05]  /*20840*/  BRA `(.L_x_5292) ;  /* 0xffffffb400f87947 */ /* 0x000fea000383ffff */
.L_x_5150:
[----:B--2---:R2:W3:Y:S02]  /*20850*/  SYNCS.PHASECHK.TRANS64.TRYWAIT P0, [R3+URZ+0x22860], R2 ;  /* 0x02286002030075a7 */ /* 0x0044e4000800017f */
[----:B---3--:R-:W-:Y:S05]  /*20860*/  @!P0 NANOSLEEP.SYNCS 0x989680 ;  /* 0x009896800000895d */ /* 0x008fea0003900000 */
[----:B------:R-:W3:Y:S02]  /*20870*/  @!P0 SYNCS.PHASECHK.TRANS64 P0, [R3+URZ+0x22860], R2 ;  /* 0x02286002030085a7 */ /* 0x000ee4000800007f */
[----:B---3--:R-:W-:Y:S05]  /*20880*/  @!P0 BRA `(.L_x_5150) ;  /* 0xfffffffc00f08947 */ /* 0x008fea000383ffff */
[----:B------:R-:W-:Y:S05]  /*20890*/  BRA `(.L_x_5293) ;  /* 0xffffffb800787947 */ /* 0x000fea000383ffff */
.L_x_5162:
[----:B---34-:R-:W3:Y:S01]  /*208a0*/  LDL R0, [R1] ;  /* 0x0000000001007983 */ /* 0x018ee20000100800 */
        /* <DEDUP_REMOVED lines=8> */
.L_x_5295:
[----:B------:R-:W-:Y:S05]  /*20930*/  BSYNC B0 ;  /* 0x0000000000007941 */ /* 0x000fea0003800000 */
.L_x_5294:
        /* <DEDUP_REMOVED lines=9> */
.L_x_5296:
        /* <DEDUP_REMOVED lines=26> */
.L_x_5297:
        /* <DEDUP_REMOVED lines=8> */
.L_x_5298:
        /* <DEDUP_REMOVED lines=8> */
.L_x_5299:
        /* <DEDUP_REMOVED lines=8> */
.L_x_5300:
        /* <DEDUP_REMOVED lines=8> */
.L_x_5301:
        /* <DEDUP_REMOVED lines=9> */
.L_x_5302:
[----:B------:R-:W-:Y:S01]  /*20e00*/  IMAD.MOV.U32 R9, RZ, RZ, R14 ;  /* 0x000000ffff097224 */ /* 0x000fe200078e000e */
[----:B------:R-:W-:Y:S06]  /*20e10*/  BRA `(.L_x_5303) ;  /* 0xffffffbc00c87947 */ /* 0x000fec000383ffff */
.L_x_5165:
        /* <DEDUP_REMOVED lines=8> */
.L_x_5305:
[----:B------:R-:W-:Y:S05]  /*20ea0*/  BSYNC B0 ;  /* 0x0000000000007941 */ /* 0x000fea0003800000 */
.L_x_5304:
        /* <DEDUP_REMOVED lines=10> */
.L_x_5306:
        /* <DEDUP_REMOVED lines=8> */
.L_x_5307:
        /* <DEDUP_REMOVED lines=8> */
.L_x_5308:
        /* <DEDUP_REMOVED lines=8> */
.L_x_5309:
        /* <DEDUP_REMOVED lines=9> */
.L_x_5310:
[----:B------:R-:W-:Y:S01]  /*21160*/  IMAD.MOV.U32 R9, RZ, RZ, R14 ;  /* 0x000000ffff097224 */ /* 0x000fe200078e000e */
[----:B------:R-:W-:Y:S06]  /*21170*/  BRA `(.L_x_5311) ;  /* 0xffffffbc009c7947 */ /* 0x000fec000383ffff */
.L_x_5167:
[----:B------:R-:W-:Y:S01]  /*21180*/  BSSY B0, `(.L_x_5312) ;  /* 0x0000006000007945 */ /* 0x000fe20003800000 */
[----:B------:R-:W-:Y:S01]  /*21190*/  PLOP3.LUT P6, PT, P6, PT, PT, 0x8, 0x0 ;  /* 0x000000000000781c */ /* 0x000fe200037ce170 */
[----:B------:R-:W-:-:S12]  /*211a0*/  IMAD.MOV.U32 R15, RZ, RZ, -0x1 ;  /* 0xffffffffff0f7424 */ /* 0x000fd800078e00ff */
[----:B0-----:R-:W-:Y:S05]  /*211b0*/  WARPSYNC.COLLECTIVE R15, `(.L_x_5313) ;  /* 0x000000000f087348 */ /* 0x001fea0003c00000 */
[----:B------:R-:W-:Y:S01]  /*211c0*/  VOTE.ANY R14, PT, P6 ;  /* 0x00000000000e7806 */ /* 0x000fe200030e0100 */
[----:B0-----:R-:W-:Y:S06]  /*211d0*/  ENDCOLLECTIVE ;  /* 0x000000000000791b */ /* 0x001fec0003800000 */
.L_x_5313:
[----:B------:R-:W-:Y:S05]  /*211e0*/  BSYNC B0 ;  /* 0x0000000000007941 */ /* 0x000fea0003800000 */
.L_x_5312:
        /* <DEDUP_REMOVED lines=10> */
.L_x_5314:
[----:B------:R-:W-:Y:S02]  /*21290*/  IMAD.MOV.U32 R13, RZ, RZ, R6 ;  /* 0x000000ffff0d7224 */ /* 0x000fe400078e0006 */
[----:B------:R-:W-:-:S07]  /*212a0*/  IMAD.MOV.U32 R4, RZ, RZ, R14 ;  /* 0x000000ffff047224 */ /* 0x000fce00078e000e */
[----:B------:R-:W-:Y:S05]  /*212b0*/  WARPSYNC.COLLECTIVE R15, `(.L_x_5315) ;  /* 0x000000000f087348 */ /* 0x000fea0003c00000 */
[----:B------:R0:W1:Y:S02]  /*212c0*/  SHFL.IDX P6, R14, R13, R12, R11 ;  /* 0x0000000c0d0e7389 */ /* 0x00006400000c000b */
[----:B01----:R-:W-:Y:S01]  /*212d0*/  ENDCOLLECTIVE ;  /* 0x000000000000791b */ /* 0x003fe20003800000 */
.L_x_5315:
[----:B------:R-:W-:Y:S02]  /*212e0*/  IMAD.MOV.U32 R6, RZ, RZ, R14 ;  /* 0x000000ffff067224 */ /* 0x000fe400078e000e */
[----:B------:R-:W-:-:S05]  /*212f0*/  IMAD.IADD R10, R3, 0x1, R10 ;  /* 0x00000001030a7824 */ /* 0x000fca00078e020a */
[----:B------:R0:W-:Y:S01]  /*21300*/  STL [R1+0xc], R10 ;  /* 0x00000c0a01007387 */ /* 0x0001e20000100800 */
[----:B------:R-:W-:Y:S05]  /*21310*/  BRA `(.L_x_5316) ;  /* 0xffffffbc007c7947 */ /* 0x000fea000383ffff */
.L_x_5169:
[----:B------:R-:W-:Y:S01]  /*21320*/  BSSY B0, `(.L_x_5317) ;  /* 0x0000008000007945 */ /* 0x000fe20003800000 */
[----:B------:R-:W-:Y:S02]  /*21330*/  IMAD.MOV.U32 R13, RZ, RZ, R7 ;  /* 0x000000ffff0d7224 */ /* 0x000fe400078e0007 */
[----:B------:R-:W-:Y:S02]  /*21340*/  IMAD.MOV.U32 R12, RZ, RZ, R3 ;  /* 0x000000ffff0c7224 */ /* 0x000fe400078e0003 */
[----:B------:R-:W-:Y:S02]  /*21350*/  IMAD.MOV.U32 R11, RZ, RZ, 0x1f ;  /* 0x0000001fff0b7424 */ /* 0x000fe400078e00ff */
[----:B------:R-:W-:-:S07]  /*21360*/  IMAD.MOV.U32 R15, RZ, RZ, -0x1 ;  /* 0xffffffffff0f7424 */ /* 0x000fce00078e00ff */
[----:B0-----:R-:W-:Y:S05]  /*21370*/  WARPSYNC.COLLECTIVE R15, `(.L_x_5318) ;  /* 0x000000000f087348 */ /* 0x001fea0003c00000 */
[----:B------:R1:W2:Y:S02]  /*21380*/  SHFL.IDX P6, R14, R13, R12, R11 ;  /* 0x0000000c0d0e7389 */ /* 0x0002a400000c000b */
[----:B012---:R-:W-:Y:S01]  /*21390*/  ENDCOLLECTIVE ;  /* 0x000000000000791b */ /* 0x007fe20003800000 */
.L_x_5318:
[----:B------:R-:W-:Y:S05]  /*213a0*/  BSYNC B0 ;  /* 0x0000000000007941 */ /* 0x000fea0003800000 */
.L_x_5317:
[----:B------:R-:W-:Y:S01]  /*213b0*/  IMAD.MOV.U32 R8, RZ, RZ, R14 ;  /* 0x000000ffff087224 */ /* 0x000fe200078e000e */
[----:B------:R-:W-:Y:S06]  /*213c0*/  BRA `(.L_x_5168) ;  /* 0xffffffbc00687947 */ /* 0x000fec000383ffff */
.L_x_5175:
[----:B0-----:R0:W1:Y:S02]  /*213d0*/  SYNCS.PHASECHK.TRANS64.TRYWAIT P0, [R0+URZ+0x22820], R3 ;  /* 0x02282003000075a7 */ /* 0x001064000800017f */
[----:B-1----:R-:W-:Y:S05]  /*213e0*/  @!P0 NANOSLEEP.SYNCS 0x989680 ;  /* 0x009896800000895d */ /* 0x002fea0003900000 */
[----:B------:R-:W1:Y:S02]  /*213f0*/  @!P0 SYNCS.PHASECHK.TRANS64 P0, [R0+URZ+0x22820], R3 ;  /* 0x02282003000085a7 */ /* 0x000e64000800007f */
[----:B-1----:R-:W-:Y:S05]  /*21400*/  @!P0 BRA `(.L_x_5175) ;  /* 0xfffffffc00f08947 */ /* 0x002fea000383ffff */
[----:B------:R-:W-:Y:S05]  /*21410*/  BRA `(.L_x_5319) ;  /* 0xffffffc800047947 */ /* 0x000fea000383ffff */
.L_x_5176:
        /* <DEDUP_REMOVED lines=11> */
.L_x_5321:
[----:B------:R-:W-:Y:S05]  /*214d0*/  BSYNC B0 ;  /* 0x0000000000007941 */ /* 0x000fea0003800000 */
.L_x_5320:
[----:B------:R-:W-:Y:S05]  /*214e0*/  BRA `(.L_x_5322) ;  /* 0xffffffc400ec7947 */ /* 0x000fea000383ffff */
.L_x_5177:
[----:B------:R-:W-:Y:S01]  /*214f0*/  BSSY B0, `(.L_x_5323) ;  /* 0x0000006000007945 */ /* 0x000fe20003800000 */
[----:B------:R-:W-:-:S07]  /*21500*/  IMAD.MOV.U32 R15, RZ, RZ, -0x1 ;  /* 0xffffffffff0f7424 */ /* 0x000fce00078e00ff */
[----:B01----:R-:W-:Y:S05]  /*21510*/  WARPSYNC.COLLECTIVE R15, `(.L_x_5324) ;  /* 0x000000000f0c7348 */ /* 0x003fea0003c00000 */
[----:B------:R-:W-:Y:S02]  /*21520*/  ELECT P6, UR62, PT ;  /* 0x00000000003e782f */ /* 0x000fe400038c0000 */
[----:B------:R-:W-:Y:S01]  /*21530*/  MOV R14, UR62 ;  /* 0x0000003e000e7c02 */ /* 0x000fe20008000f00 */
[----:B01----:R-:W-:Y:S10]  /*21540*/  ENDCOLLECTIVE ;  /* 0x000000000000791b */ /* 0x003ff40003800000 */
.L_x_5324:
[----:B------:R-:W-:Y:S05]  /*21550*/  BSYNC B0 ;  /* 0x0000000000007941 */ /* 0x000fea0003800000 */
.L_x_5323:
[----:B------:R-:W-:Y:S05]  /*21560*/  BRA `(.L_x_5325) ;  /* 0xffffffc400e07947 */ /* 0x000fea000383ffff */
.L_x_5179:
[----:B0-----:R0:W1:Y:S02]  /*21570*/  SYNCS.PHASECHK.TRANS64.TRYWAIT P0, [R6+URZ], R5 ;  /* 0x00000005060075a7 */ /* 0x001064000800017f */
[----:B-1----:R-:W-:Y:S05]  /*21580*/  @!P0 NANOSLEEP.SYNCS 0x989680 ;  /* 0x009896800000895d */ /* 0x002fea0003900000 */
[----:B------:R-:W1:Y:S02]  /*21590*/  @!P0 SYNCS.PHASECHK.TRANS64 P0, [R6+URZ], R5 ;  /* 0x00000005060085a7 */ /* 0x000e64000800007f */
[----:B-1----:R-:W-:Y:S05]  /*215a0*/  @!P0 BRA `(.L_x_5179) ;  /* 0xfffffffc00f08947 */ /* 0x002fea000383ffff */
[----:B------:R-:W-:Y:S05]  /*215b0*/  BRA `(.L_x_5326) ;  /* 0xffffffc8001c7947 */ /* 0x000fea000383ffff */
.L_x_5180:
[----:B-1----:R1:W2:Y:S02]  /*215c0*/  SYNCS.PHASECHK.TRANS64.TRYWAIT P0, [R7+URZ], R2 ;  /* 0x00000002070075a7 */ /* 0x0022a4000800017f */
[----:B--2---:R-:W-:Y:S05]  /*215d0*/  @!P0 NANOSLEEP.SYNCS 0x989680 ;  /* 0x009896800000895d */ /* 0x004fea0003900000 */
[----:B------:R-:W2:Y:S02]  /*215e0*/  @!P0 SYNCS.PHASECHK.TRANS64 P0, [R7+URZ], R2 ;  /* 0x00000002070085a7 */ /* 0x000ea4000800007f */
[----:B--2---:R-:W-:Y:S05]  /*215f0*/  @!P0 BRA `(.L_x_5180) ;  /* 0xfffffffc00f08947 */ /* 0x004fea000383ffff */
[----:B------:R-:W-:Y:S05]  /*21600*/  BRA `(.L_x_5327) ;  /* 0xffffffc800107947 */ /* 0x000fea000383ffff */
.L_x_5182:
[----:B--2---:R2:W3:Y:S02]  /*21610*/  SYNCS.PHASECHK.TRANS64.TRYWAIT P0, [R4+URZ], R5 ;  /* 0x00000005040075a7 */ /* 0x0044e4000800017f */
[----:B---3--:R-:W-:Y:S05]  /*21620*/  @!P0 NANOSLEEP.SYNCS 0x989680 ;  /* 0x009896800000895d */ /* 0x008fea0003900000 */
[----:B------:R-:W3:Y:S02]  /*21630*/  @!P0 SYNCS.PHASECHK.TRANS64 P0, [R4+URZ], R5 ;  /* 0x00000005040085a7 */ /* 0x000ee4000800007f */
[----:B---3--:R-:W-:Y:S05]  /*21640*/  @!P0 BRA `(.L_x_5182) ;  /* 0xfffffffc00f08947 */ /* 0x008fea000383ffff */
[----:B------:R-:W-:Y:S05]  /*21650*/  BRA `(.L_x_5328) ;  /* 0xffffffc800187947 */ /* 0x000fea000383ffff */
.L_x_5329:
        /* <DEDUP_REMOVED lines=10> */
.L_x_6146:


//--------------------- .text._ZN7cutlass13device_kernelIN5flash11enable_sm90INS1_16FlashAttnFwdSm90INS1_25CollectiveMainloopFwdSm90ILi2EN4cute5tupleIJNS5_1CILi1EEES8_S8_EEENS6_IJNS7_ILi128EEENS7_ILi96EEENS7_ILi64EEEEEELi256ENS_10bfloat16_tEfNS_4arch4Sm90ELb1ELb0ELb0ELb1ELb0ELb0ELb1ELb1ELb0ELb1ELb1ELb0EEENS1_21CollectiveEpilogueFwdINS6_IJSA_NS7_ILi256EEESB_EEES9_SE_SG_Li256ELb1ELb1ELb1ELb0EEENS1_36VarlenDynamicPersistentTileSchedulerILi128ELi96ELi256ELi128ELb1ELb1ELb1ELb1ELb1ELb1EEEEEEEEEvNT_6ParamsE --------------------------
	.section	.text._ZN7cutlass13device_kernelIN5flash11enable_sm90INS1_16FlashAttnFwdSm90INS1_25CollectiveMainloopFwdSm90ILi2EN4cute5tupleIJNS5_1CILi1EEES8_S8_EEENS6_IJNS7_ILi128EEENS7_ILi96EEENS7_ILi64EEEEEELi256ENS_10bfloat16_tEfNS_4arch4Sm90ELb1ELb0ELb0ELb1ELb0ELb0ELb1ELb1ELb0ELb1ELb1ELb0EEENS1_21CollectiveEpilogueFwdINS6_IJSA_NS7_ILi256EEESB_EEES9_SE_SG_Li256ELb1ELb1ELb1ELb0EEENS1_36VarlenDynamicPersistentTileSchedulerILi128ELi96ELi256ELi128ELb1ELb1ELb1ELb1ELb1ELb1EEEEEEEEEvNT_6ParamsE,"ax",@progbits
	.align	128
.text._ZN7cutlass13device_kernelIN5flash11enable_sm90INS1_16FlashAttnFwdSm90INS1_25CollectiveMainloopFwdSm90ILi2EN4cute5tupleIJNS5_1CILi1EEES8_S8_EEENS6_IJNS7_ILi128EEENS7_ILi96EEENS7_ILi64EEEEEELi256ENS_10bfloat16_tEfNS_4arch4Sm90ELb1ELb0ELb0ELb1ELb0ELb0ELb1ELb1ELb0ELb1ELb1ELb0EEENS1_21CollectiveEpilogueFwdINS6_IJSA_NS7_ILi256EEESB_EEES9_SE_SG_Li256ELb1ELb1ELb1ELb0EEENS1_36VarlenDynamicPersistentTileSchedulerILi128ELi96ELi256ELi128ELb1ELb1ELb1ELb1ELb1ELb1EEEEEEEEEvNT_6ParamsE:
        .type           _ZN7cutlass13device_kernelIN5flash11enable_sm90INS1_16FlashAttnFwdSm90INS1_25CollectiveMainloopFwdSm90ILi2EN4cute5tupleIJNS5_1CILi1EEES8_S8_EEENS6_IJNS7_ILi128EEENS7_ILi96EEENS7_ILi64EEEEEELi256ENS_10bfloat16_tEfNS_4arch4Sm90ELb1ELb0ELb0ELb1ELb0ELb0ELb1ELb1ELb0ELb1ELb1ELb0EEENS1_21CollectiveEpilogueFwdINS6_IJSA_NS7_ILi256EEESB_EEES9_SE_SG_Li256ELb1ELb1ELb1ELb0EEENS1_36VarlenDynamicPersistentTileSchedulerILi128ELi96ELi256ELi128ELb1ELb1ELb1ELb1ELb1ELb1EEEEEEEEEvNT_6ParamsE,@function
        .size           _ZN7cutlass13device_kernelIN5flash11enable_sm90INS1_16FlashAttnFwdSm90INS1_25CollectiveMainloopFwdSm90ILi2EN4cute5tupleIJNS5_1CILi1EEES8_S8_EEENS6_IJNS7_ILi128EEENS7_ILi96EEENS7_ILi64EEEEEELi256ENS_10bfloat16_tEfNS_4arch4Sm90ELb1ELb0ELb0ELb1ELb0ELb0ELb1ELb1ELb0ELb1ELb1ELb0EEENS1_21CollectiveEpilogueFwdINS6_IJSA_NS7_ILi256EEESB_EEES9_SE_SG_Li256ELb1ELb1ELb1ELb0EEENS1_36VarlenDynamicPersistentTileSchedulerILi128ELi96ELi256ELi128ELb1ELb1ELb1ELb1ELb1ELb1EEEEEEEEEvNT_6ParamsE,(.L_x_6147 - _ZN7cutlass13device_kernelIN5flash11enable_sm90INS1_16FlashAttnFwdSm90INS1_25CollectiveMainloopFwdSm90ILi2EN4cute5tupleIJNS5_1CILi1EEES8_S8_EEENS6_IJNS7_ILi128EEENS7_ILi96EEENS7_ILi64EEEEEELi256ENS_10bfloat16_tEfNS_4arch4Sm90ELb1ELb0ELb0ELb1ELb0ELb0ELb1ELb1ELb0ELb1ELb1ELb0EEENS1_21CollectiveEpilogueFwdINS6_IJSA_NS7_ILi256EEESB_EEES9_SE_SG_Li256ELb1ELb1ELb1ELb0EEENS1_36VarlenDynamicPersistentTileSchedulerILi128ELi96ELi256ELi128ELb1ELb1ELb1ELb1ELb1ELb1EEEEEEEEEvNT_6ParamsE)
        .other          _ZN7cutlass13device_kernelIN5flash11enable_sm90INS1_16FlashAttnFwdSm90INS1_25CollectiveMainloopFwdSm90ILi2EN4cute5tupleIJNS5_1CILi1EEES8_S8_EEENS6_IJNS7_ILi128EEENS7_ILi96EEENS7_ILi64EEEEEELi256ENS_10bfloat16_tEfNS_4arch4Sm90ELb1ELb0ELb0ELb1ELb0ELb0ELb1ELb1ELb0ELb1ELb1ELb0EEENS1_21CollectiveEpilogueFwdINS6_IJSA_NS7_ILi256EEESB_EEES9_SE_SG_Li256ELb1ELb1ELb1ELb0EEENS1_36VarlenDynamicPersistentTileSchedulerILi128ELi96ELi256ELi128ELb1ELb1ELb1ELb1ELb1ELb1EEEEEEEEEvNT_6ParamsE,@"STO_CUDA_ENTRY STV_DEFAULT"
_ZN7cutlass13device_kernelIN5flash11enable_sm90INS1_16FlashAttnFwdSm90INS1_25CollectiveMainloopFwdSm90ILi2EN4cute5tupleIJNS5_1CILi1EEES8_S8_EEENS6_IJNS7_ILi128EEENS7_ILi96EEENS7_ILi64EEEEEELi256ENS_10bfloat16_tEfNS_4arch4Sm90ELb1ELb0ELb0ELb1ELb0ELb0ELb1ELb1ELb0ELb1ELb1ELb0EEENS1_21CollectiveEpilogueFwdINS6_IJSA_NS7_ILi256EEESB_EEES9_SE_SG_Li256ELb1ELb1ELb1ELb0EEENS1_36VarlenDynamicPersistentTileSchedulerILi128ELi96ELi256ELi128ELb1ELb1ELb1ELb1ELb1ELb1EEEEEEEEEvNT_6ParamsE:
        /* <DEDUP_REMOVED lines=17> */
.L_x_5331:
[----:B------:R-:W-:Y:S05]  /*0110*/  BSYNC B0 ;  /* 0x0000000000007941 */ /* 0x000fea0003800000 */
.L_x_5330:
        /* <DEDUP_REMOVED lines=42> */
.L_x_5332:
        /* <DEDUP_REMOVED lines=22> */
.L_x_5333:
        /* <DEDUP_REMOVED lines=18> */
.L_x_5334:
        /* <DEDUP_REMOVED lines=22> */
.L_x_5335:
        /* <DEDUP_REMOVED lines=22> */
.L_x_5336:
        /* <DEDUP_REMOVED lines=8> */
.L_x_5338:
        /* <DEDUP_REMOVED lines=18> */
[----:B------:R-:W3:Y:S01]  /*0aa0*/  LDL R11, [R1+0x78] ;  /* 0x00007800010b7983 */ /* 0x000ee20000100800 */
        /* <DEDUP_REMOVED lines=24> */
[----:B------:R-:W-:Y:S02]  /*0c30*/  LEA.HI R7, R7, R12, RZ, 0x5 ;  /* 0x0000000c07077211 */ /* 0x000fe400078f28ff */
[----:B------:R-:W-:Y:S01]  /*0c40*/  LEA.HI R2, R2, R3, RZ, 0x1 ;  /* 0x0000000302027211 */ /* 0x000fe200078f08ff */
[----:B------:R-:W-:Y:S01]  /*0c50*/  IMAD.IADD R0, R0, 0x1, -R9 ;  /* 0x0000000100007824 */ /* 0x000fe200078e0a09 */
[----:B------:R-:W-:Y:S01]  /*0c60*/  SHF.R.S32.HI R7, RZ, 0x5, R7 ;  /* 0x00000005ff077819 */ /* 0x000fe20000011407 */
[----:B------:R-:W-:Y:S01]  /*0c70*/  IMAD.IADD R5, R6, 0x1, -R5 ;  /* 0x0000000106057824 */ /* 0x000fe200078e0a05 */
[----:B------:R-:W-:Y:S02]  /*0c80*/  LOP3.LUT R10, R10, 0xfffffffc, RZ, 0xc0, !PT ;  /* 0xfffffffc0a0a7812 */ /* 0x000fe400078ec0ff */
[----:B------:R-:W-:Y:S01]  /*0c90*/  LOP3.LUT R2, R2, 0x3fffffe, RZ, 0xc0, !PT ;  /* 0x03fffffe02027812 */ /* 0x000fe200078ec0ff */
[----:B------:R-:W-:Y:S01]  /*0ca0*/  IMAD R7, R7, 0x10, R0 ;  /* 0x0000001007077824 */ /* 0x000fe200078e0200 */
[----:B------:R-:W-:Y:S01]  /*0cb0*/  LOP3.LUT R8, R8, 0x7ffffffc, RZ, 0xc0, !PT ;  /* 0x7ffffffc08087812 */ /* 0x000fe200078ec0ff */
[----:B------:R-:W-:-:S02]  /*0cc0*/  IMAD R0, R5, 0x8, R4 ;  /* 0x0000000805007824 */ /* 0x000fc400078e0204 */
[----:B------:R-:W-:Y:S02]  /*0cd0*/  IMAD.IADD R10, R16, 0x1, -R10 ;  /* 0x00000001100a7824 */ /* 0x000fe400078e0a0a */
[----:B------:R-:W-:Y:S01]  /*0ce0*/  IMAD.IADD R2, R3, 0x1, -R2 ;  /* 0x0000000103027824 */ /* 0x000fe200078e0a02 */
[----:B------:R0:W-:Y:S01]  /*0cf0*/  STL [R1+0x80], R0 ;  /* 0x0000800001007387 */ /* 0x0001e20000100800 */
[----:B------:R-:W-:Y:S01]  /*0d00*/  IMAD.IADD R8, R12, 0x1, -R8 ;  /* 0x000000010c087824 */ /* 0x000fe200078e0a08 */
[----:B------:R-:W-:-:S03]  /*0d10*/  LEA.HI R6, R10, R10, RZ, 0x1 ;  /* 0x0000000a0a067211 */ /* 0x000fc600078f08ff */
[----:B------:R-:W-:Y:S01]  /*0d20*/  IMAD.SHL.U32 R204, R8, 0x2, RZ ;  /* 0x0000000208cc7824 */ /* 0x000fe200078e00ff */
[----:B------:R-:W-:Y:S01]  /*0d30*/  LOP3.LUT R3, R6, 0x1ffffffe, RZ, 0xc0, !PT ;  /* 0x1ffffffe06037812 */ /* 0x000fe200078ec0ff */
[----:B0-----:R-:W-:Y:S02]  /*0d40*/  IMAD R0, R2, 0x40, R7 ;  /* 0x0000004002007824 */ /* 0x001fe400078e0207 */
[----:B------:R-:W-:-:S03]  /*0d50*/  IMAD.MOV.U32 R5, RZ, RZ, R13 ;  /* 0x000000ffff057224 */ /* 0x000fc600078e000d */
[----:B------:R0:W-:Y:S01]  /*0d60*/  STL [R1+0x7c], R0 ;  /* 0x00007c0001007387 */ /* 0x0001e20000100800 */
[----:B------:R-:W-:-:S03]  /*0d70*/  VIADD R13, R204, 0x8 ;  /* 0x00000008cc0d7836 */ /* 0x000fc60000000000 */
[----:B------:R0:W-:Y:S01]  /*0d80*/  STL [R1+0x24], RZ ;  /* 0x000024ff01007387 */ /* 0x0001e20000100800 */
[----:B------:R-:W-:Y:S02]  /*0d90*/  VIADD R12, R204, 0x10 ;  /* 0x00000010cc0c7836 */ /* 0x000fe40000000000 */
[----:B------:R-:W-:Y:S02]  /*0da0*/  IMAD.IADD R3, R10, 0x1, -R3 ;  /* 0x000000010a037824 */ /* 0x000fe400078e0a03 */
[C---:B------:R-:W-:Y:S02]  /*0db0*/  VIADD R10, R204.reuse, 0x20 ;  /* 0x00000020cc0a7836 */ /* 0x040fe40000000000 */
[----:B------:R-:W-:Y:S01]  /*0dc0*/  IMAD.MOV.U32 R6, RZ, RZ, R14 ;  /* 0x000000ffff067224 */ /* 0x000fe200078e000e */
[----:B------:R-:W-:Y:S01]  /*0dd0*/  SHF.R.S32.HI R14, RZ, 0x1f, R13 ;  /* 0x0000001fff0e7819 */ /* 0x000fe2000001140d */
[C---:B------:R-:W-:Y:S01]  /*0de0*/  VIADD R9, R204.reuse, 0x28 ;  /* 0x00000028cc097836 */ /* 0x040fe20000000000 */
[----:B------:R-:W-:Y:S01]  /*0df0*/  SHF.R.S32.HI R13, RZ, 0x1f, R12 ;  /* 0x0000001fff0d7819 */ /* 0x000fe2000001140c */
[----:B------:R-:W-:-:S02]  /*0e00*/  VIADD R8, R204, 0x30 ;  /* 0x00000030cc087836 */ /* 0x000fc40000000000 */
        /* <DEDUP_REMOVED lines=21> */
[----:B------:R-:W-:Y:S02]  /*0f60*/  IMAD.MOV.U32 R7, RZ, RZ, R15 ;  /* 0x000000ffff077224 */ /* 0x000fe400078e000f */
[C---:B------:R-:W-:Y:S02]  /*0f70*/  VIADD R214, R204.reuse, 0xe0 ;  /* 0x000000e0ccd67836 */ /* 0x040fe40000000000 */
[----:B------:R-:W-:Y:S01]  /*0f80*/  IMAD R210, R3, 0x8, R0 ;  /* 0x0000000803d27824 */ /* 0x000fe200078e0200 */
[----:B------:R-:W-:Y:S01]  /*0f90*/  UMOV UR37, URZ ;  /* 0x0000003f00257c82 */ /* 0x000fe20008000000 */
[----:B------:R-:W-:Y:S01]  /*0fa0*/  UMOV UR36, URZ ;  /* 0x0000003f00247c82 */ /* 0x000fe20008000000 */
[----:B---3--:R-:W-:Y:S01]  /*0fb0*/  LOP3.LUT R205, R11, 0x1, RZ, 0xfc, !PT ;  /* 0x000000010bcd7812 */ /* 0x008fe200078efcff */
[----:B------:R-:W-:-:S05]  /*0fc0*/  VIADD R11, R204, 0x18 ;  /* 0x00000018cc0b7836 */ /* 0x000fca0000000000 */
        /* <DEDUP_REMOVED lines=24> */
[----:B0-----:R-:W-:-:S07]  /*1150*/  SHF.R.S32.HI R2, RZ, 0x1f, R219 ;  /* 0x0000001fff027819 */ /* 0x001fce00000114db */
.L_x_5397:
[----:B012-4-:R-:W0:Y:S01]  /*1160*/  LDC.64 R2, c[0x0][0xd88] ;  /* 0x00036200ff027b82 */ /* 0x017e220000000a00 */
[----:B------:R-:W-:Y:S01]  /*1170*/  ULDC.64 UR4, c[0x0][0xb20] ;  /* 0x0002c80000047ab9 */ /* 0x000fe20000000a00 */
[----:B------:R-:W-:-:S06]  /*1180*/  ULDC.64 UR6, c[0x0][0xb10] ;  /* 0x0002c40000067ab9 */ /* 0x000fcc0000000a00 */
[----:B------:R-:W1:Y:S08]  /*1190*/  LDC R206, c[0x0][0x288] ;  /* 0x0000a200ffce7b82 */ /* 0x000e700000000800 */
[----:B------:R-:W2:Y:S01]  /*11a0*/  LDC.64 R12, c[0x0][0x418] ;  /* 0x00010600ff0c7b82 */ /* 0x000ea20000000a00 */
[----:B0-----:R-:W-:-:S07]  /*11b0*/  IMAD.WIDE R2, R7, 0x4, R2 ;  /* 0x0000000407027825 */ /* 0x001fce00078e0202 */
[----:B------:R-:W0:Y:S01]  /*11c0*/  LDC R11, c[0x0][0x424] ;  /* 0x00010900ff0b7b82 */ /* 0x000e220000000800 */
[----:B---3--:R-:W3:Y:S01]  /*11d0*/  LDG.E R211, desc[UR38][R2.64] ;  /* 0x0000002602d37981 */ /* 0x008ee2000c1e1900 */
[----:B------:R-:W-:Y:S01]  /*11e0*/  ISETP.NE.U32.AND P1, PT, RZ, UR4, PT ;  /* 0x00000004ff007c0c */ /* 0x000fe2000bf25070 */
[----:B------:R-:W-:Y:S01]  /*11f0*/  IMAD.MOV.U32 R10, RZ, RZ, RZ ;  /* 0x000000ffff0a7224 */ /* 0x000fe200078e00ff */
[----:B------:R-:W-:-:S04]  /*1200*/  ISETP.NE.U32.AND P0, PT, RZ, UR6, PT ;  /* 0x00000006ff007c0c */ /* 0x000fc8000bf05070 */
[----:B------:R-:W4:Y:S01]  /*1210*/  LDC R207, c[0x0][0x2f0] ;  /* 0x0000bc00ffcf7b82 */ /* 0x000f220000000800 */
[----:B------:R-:W-:Y:S02]  /*1220*/  ISETP.NE.AND.EX P1, PT, RZ, UR5, PT, P1 ;  /* 0x00000005ff007c0c */ /* 0x000fe4000bf25310 */
[----:B------:R-:W-:Y:S02]  /*1230*/  ISETP.NE.AND.EX P0, PT, RZ, UR7, PT, P0 ;  /* 0x00000007ff007c0c */ /* 0x000fe4000bf05300 */
[----:B---3--:R-:W-:-:S09]  /*1240*/  SHF.R.S32.HI R216, RZ, 0x1f, R211 ;  /* 0x0000001fffd87819 */ /* 0x008fd200000114d3 */
[----:B------:R-:W-:-:S04]  /*1250*/  @P1 LEA R8, P2, R211, UR4, 0x2 ;  /* 0x00000004d3081c11 */ /* 0x000fc8000f8410ff */
[C-C-:B------:R-:W-:Y:S02]  /*1260*/  @P1 LEA.HI.X R9, R211.reuse, UR5, R216.reuse, 0x2, P2 ;  /* 0x00000005d3091c11 */ /* 0x140fe400090f14d8 */
[C---:B------:R-:W-:Y:S02]  /*1270*/  @P0 LEA R2, P2, R211.reuse, UR6, 0x2 ;  /* 0x00000006d3020c11 */ /* 0x040fe4000f8410ff */
[----:B------:R-:W-:Y:S01]  /*1280*/  LOP3.LUT R4, R6, 0xff000000, RZ, 0xc0, !PT ;  /* 0xff00000006047812 */ /* 0x000fe200078ec0ff */
[----:B------:R3:W5:Y:S01]  /*1290*/  @P1 LDG.E R10, desc[UR38][R8.64] ;  /* 0x00000026080a1981 */ /* 0x000762000c1e1900 */
[----:B------:R-:W-:Y:S01]  /*12a0*/  @P0 LEA.HI.X R3, R211, UR7, R216, 0x2, P2 ;  /* 0x00000007d3030c11 */ /* 0x000fe200090f14d8 */
[----:B------:R-:W-:-:S04]  /*12b0*/  ULDC.64 UR6, c[0x0][0xb18] ;  /* 0x0002c60000067ab9 */ /* 0x000fc80000000a00 */
[----:B-1----:R3:W5:Y:S01]  /*12c0*/  @P0 LDG.E R206, desc[UR38][R2.64] ;  /* 0x0000002602ce0981 */ /* 0x002762000c1e1900 */
[----:B--2---:R-:W-:Y:S02]  /*12d0*/  ISETP.NE.U32.AND P1, PT, R12, RZ, PT ;  /* 0x000000ff0c00720c */ /* 0x004fe40003f25070 */
[----:B------:R-:W-:Y:S02]  /*12e0*/  ISETP.NE.U32.AND P2, PT, RZ, UR6, PT ;  /* 0x00000006ff007c0c */ /* 0x000fe4000bf45070 */
[----:B------:R-:W-:Y:S02]  /*12f0*/  LOP3.LUT R0, R6, 0xff0000, RZ, 0xc0, !PT ;  /* 0x00ff000006007812 */ /* 0x000fe400078ec0ff */
[----:B------:R-:W-:Y:S02]  /*1300*/  SHF.R.U32.HI R7, RZ, 0x8, R4 ;  /* 0x00000008ff077819 */ /* 0x000fe40000011604 */
[----:B------:R-:W-:Y:S02]  /*1310*/  ISETP.NE.AND.EX P1, PT, R13, RZ, PT, P1 ;  /* 0x000000ff0d00720c */ /* 0x000fe40003f25310 */
[----:B------:R-:W-:-:S02]  /*1320*/  ISETP.NE.AND.EX P2, PT, RZ, UR7, PT, P2 ;  /* 0x00000007ff007c0c */ /* 0x000fc4000bf45320 */
[----:B------:R-:W-:Y:S02]  /*1330*/  LEA.HI R213, R0, R7, RZ, 0x10 ;  /* 0x0000000700d57211 */ /* 0x000fe400078f80ff */
[----:B0-----:R-:W-:Y:S01]  /*1340*/  SEL R0, R11, 0x1, P1 ;  /* 0x000000010b007807 */ /* 0x001fe20000800000 */
[----:B---34-:R-:W-:Y:S08]  /*1350*/  @P0 BRA `(.L_x_5339) ;  /* 0x0000000000240947 */ /* 0x018ff00003800000 */
        /* <DEDUP_REMOVED lines=9> */
.L_x_5339:
[----:B------:R-:W-:Y:S01]  /*13f0*/  IMAD R207, R0, R207, RZ ;  /* 0x000000cf00cf7224 */ /* 0x000fe200078e02ff */
[----:B------:R-:W-:Y:S01]  /*1400*/  LOP3.LUT R212, R6, 0xffff, RZ, 0xc0, !PT ;  /* 0x0000ffff06d47812 */ /* 0x000fe200078ec0ff */
[----:B------:R-:W-:Y:S06]  /*1410*/  @!P2 BRA `(.L_x_5340) ;  /* 0x000000000010a947 */ /* 0x000fec0003800000 */
[----:B------:R-:W-:-:S04]  /*1420*/  LEA R2, P0, R211, UR6, 0x2 ;  /* 0x00000006d3027c11 */ /* 0x000fc8000f8010ff */
[----:B------:R-:W-:-:S05]  /*1430*/  LEA.HI.X R3, R211, UR7, R216, 0x2, P0 ;  /* 0x00000007d3037c11 */ /* 0x000fca00080f14d8 */
[----:B------:R0:W5:Y:S01]  /*1440*/  LDG.E R207, desc[UR38][R2.64] ;  /* 0x0000002602cf7981 */ /* 0x000162000c1e1900 */
[----:B------:R-:W-:Y:S05]  /*1450*/  BRA `(.L_x_5341) ;  /* 0x0000000000247947 */ /* 0x000fea0003800000 */
.L_x_5340:
[----:B------:R-:W-:Y:S02]  /*1460*/  ULDC.64 UR4, c[0x0][0xb00] ;  /* 0x0002c00000047ab9 */ /* 0x000fe40000000a00 */
[----:B------:R-:W-:-:S04]  /*1470*/  ISETP.NE.U32.AND P0, PT, RZ, UR4, PT ;  /* 0x00000004ff007c0c */ /* 0x000fc8000bf05070 */
[----:B------:R-:W-:-:S13]  /*1480*/  ISETP.NE.AND.EX P0, PT, RZ, UR5, PT, P0 ;  /* 0x00000005ff007c0c */ /* 0x000fda000bf05300 */
[----:B------:R-:W-:Y:S05]  /*1490*/  @!P0 BRA `(.L_x_5341) ;  /* 0x0000000000148947 */ /* 0x000fea0003800000 */
[----:B------:R-:W0:Y:S02]  /*14a0*/  LDC.64 R2, c[0x0][0xb00] ;  /* 0x0002c000ff027b82 */ /* 0x000e240000000a00 */
[----:B0-----:R-:W-:-:S05]  /*14b0*/  IMAD.WIDE R2, R211, 0x4, R2 ;  /* 0x00000004d3027825 */ /* 0x001fca00078e0202 */
[----:B------:R-:W2:Y:S04]  /*14c0*/  LDG.E R207, desc[UR38][R2.64] ;  /* 0x0000002602cf7981 */ /* 0x000ea8000c1e1900 */
[----:B------:R-:W2:Y:S02]  /*14d0*/  LDG.E R0, desc[UR38][R2.64+0x4] ;  /* 0x0000042602007981 */ /* 0x000ea4000c1e1900 */
[----:B--2---:R-:W-:-:S07]  /*14e0*/  IMAD.IADD R207, R0, 0x1, -R207 ;  /* 0x0000000100cf7824 */ /* 0x004fce00078e0acf */
.L_x_5341:
[----:B------:R-:W1:Y:S01]  /*14f0*/  LDC R0, c[0x0][0x448] ;  /* 0x00011200ff007b82 */ /* 0x000e620000000800 */
[----:B------:R-:W-:Y:S01]  /*1500*/  IMAD.SHL.U32 R18, R5, 0x80, RZ ;  /* 0x0000008005127824 */ /* 0x000fe200078e00ff */
[----:B------:R-:W-:Y:S01]  /*1510*/  LOP3.LUT R11, R213, 0xff, RZ, 0xc0, !PT ;  /* 0x000000ffd50b7812 */ /* 0x000fe200078ec0ff */
[----:B-----5:R-:W-:Y:S01]  /*1520*/  IMAD.IADD R207, R207, 0x1, -R10 ;  /* 0x00000001cfcf7824 */ /* 0x020fe200078e0a0a */
[----:B------:R-:W-:Y:S01]  /*1530*/  SHF.R.U32.HI R213, RZ, 0x10, R213 ;  /* 0x00000010ffd57819 */ /* 0x000fe200000116d5 */
[----:B------:R-:W-:Y:S02]  /*1540*/  IMAD.MOV.U32 R215, RZ, RZ, RZ ;  /* 0x000000ffffd77224 */ /* 0x000fe400078e00ff */
[----:B------:R2:W-:Y:S01]  /*1550*/  STL [R1+0x20], R11 ;  /* 0x0000200b01007387 */ /* 0x0005e20000100800 */
[----:B-1----:R-:W-:Y:S01]  /*1560*/  ISETP.NE.AND P0, PT, R0, 0x1, PT ;  /* 0x000000010000780c */ /* 0x002fe20003f05270 */
[----:B------:R-:W-:-:S12]  /*1570*/  VIADD R0, R18, 0x7f ;  /* 0x0000007f12007836 */ /* 0x000fd80000000000 */
[----:B0-----:R-:W0:Y:S08]  /*1580*/  @P0 LDC R3, c[0x0][0x44c] ;  /* 0x00011300ff030b82 */ /* 0x001e300000000800 */
[----:B------:R-:W1:Y:S01]  /*1590*/  @P0 LDC R7, c[0x0][0x450] ;  /* 0x00011400ff070b82 */ /* 0x000e620000000800 */
[----:B0-----:R-:W-:Y:S01]  /*15a0*/  @P0 IMAD.HI.U32 R2, R0, R3, RZ ;  /* 0x0000000300020227 */ /* 0x001fe200078e00ff */
[----:B------:R-:W-:-:S04]  /*15b0*/  IADD3 R3, R207, 0x60, -R206 ;  /* 0x00000060cf037810 */ /* 0x000fc80007ffe8ce */
[----:B-1----:R-:W-:Y:S01]  /*15c0*/  @P0 SHF.R.U32.HI R0, RZ, R7, R2 ;  /* 0x00000007ff000219 */ /* 0x002fe20000011602 */
[----:B------:R-:W-:-:S04]  /*15d0*/  VIADD R2, R207, 0x5f ;  /* 0x0000005fcf027836 */ /* 0x000fc80000000000 */
[----:B------:R-:W-:Y:S02]  /*15e0*/  IMAD.IADD R0, R3, 0x1, R0 ;  /* 0x0000000103007824 */ /* 0x000fe400078e0200 */
[----:B------:R-:W-:-:S04]  /*15f0*/  IMAD.HI R2, R2, 0x2aaaaaab, RZ ;  /* 0x2aaaaaab02027827 */ /* 0x000fc800078e02ff */
[----:B------:R-:W-:Y:S01]  /*1600*/  IMAD.HI R0, R0, 0x2aaaaaab, RZ ;  /* 0x2aaaaaab00007827 */ /* 0x000fe200078e02ff */
[----:B------:R-:W-:-:S04]  /*1610*/  SHF.R.U32.HI R3, RZ, 0x1f, R2 ;  /* 0x0000001fff037819 */ /* 0x000fc80000011602 */
[----:B------:R-:W-:Y:S02]  /*1620*/  SHF.R.U32.HI R5, RZ, 0x1f, R0 ;  /* 0x0000001fff057819 */ /* 0x000fe40000011600 */
[----:B------:R-:W-:Y:S02]  /*1630*/  LEA.HI.SX32 R3, R2, R3, 0x1c ;  /* 0x0000000302037211 */ /* 0x000fe400078fe2ff */
[----:B------:R-:W-:-:S04]  /*1640*/  LEA.HI.SX32 R0, R0, R5, 0x1c ;  /* 0x0000000500007211 */ /* 0x000fc800078fe2ff */
[----:B------:R-:W-:-:S04]  /*1650*/  VIMNMX R6, R3, R0, PT ;  /* 0x0000000003067248 */ /* 0x000fc80003fe0100 */
[----:B------:R-:W-:-:S13]  /*1660*/  ISETP.GE.AND P0, PT, R6, 0x1, PT ;  /* 0x000000010600780c */ /* 0x000fda0003f06270 */
[----:B--2---:R-:W-:Y:S05]  /*1670*/  @!P0 BRA `(.L_x_5342) ;  /* 0x0000000000788947 */ /* 0x004fea0003800000 */
[----:B------:R-:W0:Y:S01]  /*1680*/  LDC R0, c[0x0][0xae8] ;  /* 0x0002ba00ff007b82 */ /* 0x000e220000000800 */
[----:B------:R-:W-:-:S04]  /*1690*/  ISETP.NE.AND P0, PT, R213, RZ, PT ;  /* 0x000000ffd500720c */ /* 0x000fc80003f05270 */
[----:B0-----:R-:W-:-:S04]  /*16a0*/  SEL R9, R213, R0, P0 ;  /* 0x00000000d5097207 */ /* 0x001fc80000000000 */
[-C--:B------:R-:W-:Y:S02]  /*16b0*/  IABS R5, R9.reuse ;  /* 0x0000000900057213 */ /* 0x080fe40000000000 */
[----:B------:R-:W-:Y:S02]  /*16c0*/  IADD3 R0, R9, -0x1, R6 ;  /* 0xffffffff09007810 */ /* 0x000fe40007ffe006 */
[----:B------:R-:W0:Y:S01]  /*16d0*/  I2F.RP R4, R5 ;  /* 0x0000000500047306 */ /* 0x000e220000209400 */
[----:B------:R-:W-:-:S05]  /*16e0*/  IABS R10, R9 ;  /* 0x00000009000a7213 */ /* 0x000fca0000000000 */
[----:B------:R-:W-:Y:S02]  /*16f0*/  IMAD.MOV R10, RZ, RZ, -R10 ;  /* 0x000000ffff0a7224 */ /* 0x000fe400078e0a0a */
[----:B0-----:R-:W0:Y:S02]  /*1700*/  MUFU.RCP R4, R4 ;  /* 0x0000000400047308 */ /* 0x001e240000001000 */
[----:B0-----:R-:W-:Y:S01]  /*1710*/  VIADD R2, R4, 0xffffffe ;  /* 0x0ffffffe04027836 */ /* 0x001fe20000000000 */
[----:B------:R-:W-:Y:S02]  /*1720*/  IABS R4, R0 ;  /* 0x0000000000047213 */ /* 0x000fe40000000000 */
[----:B------:R-:W-:-:S03]  /*1730*/  LOP3.LUT R0, R0, R9, RZ, 0x3c, !PT ;  /* 0x0000000900007212 */ /* 0x000fc600078e3cff */
[----:B------:R0:W1:Y:S01]  /*1740*/  F2I.FTZ.U32.TRUNC.NTZ R3, R2 ;  /* 0x0000000200037305 */ /* 0x000062000021f000 */
[----:B------:R-:W-:Y:S01]  /*1750*/  ISETP.GE.AND P2, PT, R0, RZ, PT ;  /* 0x000000ff0000720c */ /* 0x000fe20003f46270 */
[----:B0-----:R-:W-:Y:S02]  /*1760*/  IMAD.MOV.U32 R2, RZ, RZ, RZ ;  /* 0x000000ffff027224 */ /* 0x001fe400078e00ff */
[----:B-1----:R-:W-:-:S04]  /*1770*/  IMAD.MOV R8, RZ, RZ, -R3 ;  /* 0x000000ffff087224 */ /* 0x002fc800078e0a03 */
        /* <DEDUP_REMOVED lines=14> */
.L_x_5342:
[-C--:B------:R-:W-:Y:S01]  /*1860*/  IMAD R208, R11, R215.reuse, RZ ;  /* 0x000000d70bd07224 */ /* 0x080fe200078e02ff */
[----:B------:R-:W-:Y:S02]  /*1870*/  PLOP3.LUT P0, PT, PT, PT, PT, 0x80, 0x0 ;  /* 0x000000000000781c */ /* 0x000fe40003f0f070 */
[----:B------:R-:W-:Y:S02]  /*1880*/  CS2R R2, SRZ ;  /* 0x0000000000027805 */ /* 0x000fe4000001ff00 */
[----:B------:R-:W-:Y:S02]  /*1890*/  CS2R R150, SRZ ;  /* 0x0000000000967805 */ /* 0x000fe4000001ff00 */
[----:B------:R-:W-:Y:S02]  /*18a0*/  CS2R R148, SRZ ;  /* 0x0000000000947805 */ /* 0x000fe4000001ff00 */
[----:B------:R-:W-:Y:S02]  /*18b0*/  VIADDMNMX R215, R208, R215, R6, PT ;  /* 0x000000d7d0d77246 */ /* 0x000fe40003800106 */
[----:B------:R-:W-:-:S02]  /*18c0*/  CS2R R146, SRZ ;  /* 0x0000000000927805 */ /* 0x000fc4000001ff00 */
[----:B------:R-:W-:Y:S02]  /*18d0*/  CS2R R144, SRZ ;  /* 0x0000000000907805 */ /* 0x000fe4000001ff00 */
[----:B------:R-:W-:Y:S02]  /*18e0*/  CS2R R142, SRZ ;  /* 0x00000000008e7805 */ /* 0x000fe4000001ff00 */
[----:B------:R-:W-:Y:S02]  /*18f0*/  ISETP.GT.AND P1, PT, R215, R208, PT ;  /* 0x000000d0d700720c */ /* 0x000fe40003f24270 */
        /* <DEDUP_REMOVED lines=104> */
.L_x_5344:
[----:B------:R-:W2:Y:S01]  /*1f80*/  LDL R17, [R1+0x24] ;  /* 0x0000240001117983 */ /* 0x000ea20000100800 */
[----:B------:R-:W-:Y:S01]  /*1f90*/  MOV R2, 0x400 ;  /* 0x0000040000027802 */ /* 0x000fe20000000f00 */
[----:B------:R-:W0:Y:S01]  /*1fa0*/  S2R R3, SR_CgaCtaId ;  /* 0x0000000000037919 */ /* 0x000e220000008800 */
[----:B------:R-:W1:Y:S02]  /*1fb0*/  S2R R16, SR_TID.X ;  /* 0x0000000000107919 */ /* 0x000e640000002100 */
[----:B0-----:R-:W-:Y:S02]  /*1fc0*/  LEA R5, R3, R2, 0x18 ;  /* 0x0000000203057211 */ /* 0x001fe400078ec0ff */
[----:B-1----:R-:W-:-:S05]  /*1fd0*/  SHF.R.U32.HI R16, RZ, 0x7, R16 ;  /* 0x00000007ff107819 */ /* 0x002fca0000011610 */
[----:B------:R-:W-:Y:S01]  /*1fe0*/  VIADD R12, R16, 0x8 ;  /* 0x00000008100c7836 */ /* 0x000fe20000000000 */
[----:B--2---:R-:W-:-:S04]  /*1ff0*/  LEA.HI R0, R17, R17, RZ, 0x1 ;  /* 0x0000001111007211 */ /* 0x004fc800078f08ff */
[----:B------:R-:W-:-:S05]  /*2000*/  LOP3.LUT R0, R0, 0xfffffffe, RZ, 0xc0, !PT ;  /* 0xfffffffe00007812 */ /* 0x000fca00078ec0ff */
[----:B------:R-:W-:-:S05]  /*2010*/  IMAD.IADD R0, R17, 0x1, -R0 ;  /* 0x0000000111007824 */ /* 0x000fca00078e0a00 */
[----:B------:R-:W-:-:S04]  /*2020*/  SHF.L.U32 R2, R0, 0x1f, RZ ;  /* 0x0000001f00027819 */ /* 0x000fc800000006ff */
[----:B------:R-:W0:Y:S02]  /*2030*/  SYNCS.PHASECHK.TRANS64.TRYWAIT P0, [R5+URZ+0x32400], R2 ;  /* 0x03240002050075a7 */ /* 0x000e24000800017f */
[----:B0-----:R-:W-:Y:S05]  /*2040*/  @!P0 BRA `(.L_x_5345) ;  /* 0x0000014000488947 */ /* 0x001fea0003800000 */
.L_x_5530:
[----:B------:R-:W-:Y:S01]  /*2050*/  ISETP.NE.AND P0, PT, R205, 0x3, PT ;  /* 0x00000003cd00780c */ /* 0x000fe20003f05270 */
[----:B------:R-:W-:Y:S05]  /*2060*/  WARPSYNC.ALL ;  /* 0x0000000000007948 */ /* 0x000fea0003800000 */
[----:B------:R1:W-:Y:S07]  /*2070*/  BAR.SYNC.DEFER_BLOCKING R12, 0x100 ;  /* 0x0004000c0000751d */ /* 0x0003ee0000010000 */
[----:B------:R-:W-:Y:S05]  /*2080*/  @!P0 BRA `(.L_x_5346) ;  /* 0x0000000000048947 */ /* 0x000fea0003800000 */
[----:B------:R-:W-:Y:S01]  /*2090*/  BPT.TRAP 0x1 ;  /* 0x000000040000795c */ /* 0x000fe20000300000 */
.L_x_5346:
[----:B------:R-:W-:Y:S02]  /*20a0*/  IMAD.U32 R3, RZ, RZ, UR37 ;  /* 0x00000025ff037e24 */ /* 0x000fe4000f8e00ff */
[----:B------:R-:W-:-:S03]  /*20b0*/  IMAD.U32 R0, RZ, RZ, UR36 ;  /* 0x00000024ff007e24 */ /* 0x000fc6000f8e00ff */
[----:B------:R-:W-:Y:S01]  /*20c0*/  SHF.L.U32 R3, R3, 0x1f, RZ ;  /* 0x0000001f03037819 */ /* 0x000fe200000006ff */
[----:B------:R-:W-:-:S04]  /*20d0*/  IMAD R0, R0, 0x8, R5 ;  /* 0x0000000800007824 */ /* 0x000fc800078e0205 */
[----:B------:R2:W3:Y:S01]  /*20e0*/  SYNCS.PHASECHK.TRANS64.TRYWAIT P1, [R0+URZ+0x32430], R3 ;  /* 0x03243003000075a7 */ /* 0x0004e2000802017f */
[----:B------:R-:W-:Y:S05]  /*20f0*/  @!P0 BRA `(.L_x_5347) ;  /* 0x0000000000048947 */ /* 0x000fea0003800000 */
[----:B------:R-:W-:Y:S01]  /*2100*/  BPT.TRAP 0x1 ;  /* 0x000000040000795c */ /* 0x000fe20000300000 */
.L_x_5347:
[----:B---3--:R-:W-:Y:S05]  /*2110*/  @P1 BRA `(.L_x_5348) ;  /* 0x0000000000081947 */ /* 0x008fea0003800000 */
[----:B------:R-:W3:Y:S02]  /*2120*/  SYNCS.PHASECHK.TRANS64.TRYWAIT P1, [R0+URZ+0x32430], R3 ;  /* 0x03243003000075a7 */ /* 0x000ee4000802017f */
[----:B---3--:R-:W-:Y:S05]  /*2130*/  @!P1 BRA `(.L_x_5349) ;  /* 0x0000014000209947 */ /* 0x008fea0003800000 */
.L_x_5348:
[----:B------:R-:W-:Y:S01]  /*2140*/  R2UR UR4, R5 ;  /* 0x00000000050472ca */ /* 0x000fe200000e0000 */
[----:B------:R-:W-:Y:S01]  /*2150*/  WARPGROUP.ARRIVE ;  /* 0x00000000000079c5 */ /* 0x000fe20000000000 */
[----:B------:R-:W-:Y:S01]  /*2160*/  UMOV UR8, UR41 ;  /* 0x0000002900087c82 */ /* 0x000fe20008000000 */
[----:B------:R-:W-:Y:S01]  /*2170*/  UMOV UR9, 0x40000040 ;  /* 0x4000004000097882 */ /* 0x000fe20000000000 */
[----:B------:R-:W-:Y:S01]  /*2180*/  UMOV UR11, 0x40000040 ;  /* 0x40000040000b7882 */ /* 0x000fe20000000000 */
[----:B------:R-:W-:-:S08]  /*2190*/  UIADD3 UR5, UR41, 0x2, URZ ;  /* 0x0000000229057890 */ /* 0x000fd0000fffe03f */
        /* <DEDUP_REMOVED lines=40> */
[----:B------:R-:W4:Y:S02]  /*2420*/  SYNCS.PHASECHK.TRANS64.TRYWAIT P1, [R5+URZ+0x32410], R2 ;  /* 0x03241002050075a7 */ /* 0x000f24000802017f */
[----:B----4-:R-:W-:Y:S05]  /*2430*/  @!P1 BRA `(.L_x_5350) ;  /* 0x0000013c00749947 */ /* 0x010fea0003800000 */
.L_x_5531:
[----:B------:R-:W-:Y:S05]  /*2440*/  @!P0 BRA `(.L_x_5351) ;  /* 0x0000000000048947 */ /* 0x000fea0003800000 */
[----:B------:R-:W-:Y:S01]  /*2450*/  BPT.TRAP 0x1 ;  /* 0x000000040000795c */ /* 0x000fe20000300000 */
.L_x_5351:
[----:B------:R0:W0:Y:S01]  /*2460*/  SYNCS.PHASECHK.TRANS64.TRYWAIT P1, [R0+URZ+0x32450], R3 ;  /* 0x03245003000075a7 */ /* 0x000022000802017f */
[----:B------:R-:W-:Y:S05]  /*2470*/  @!P0 BRA `(.L_x_5352) ;  /* 0x0000000000048947 */ /* 0x000fea0003800000 */
[----:B------:R-:W-:Y:S01]  /*2480*/  BPT.TRAP 0x1 ;  /* 0x000000040000795c */ /* 0x000fe20000300000 */
.L_x_5352:
[----:B0-----:R-:W-:Y:S05]  /*2490*/  @P1 BRA `(.L_x_5353) ;  /* 0x0000000000081947 */ /* 0x001fea0003800000 */
[----:B------:R-:W0:Y:S02]  /*24a0*/  SYNCS.PHASECHK.TRANS64.TRYWAIT P1, [R0+URZ+0x32450], R3 ;  /* 0x03245003000075a7 */ /* 0x000e24000802017f */
[----:B0-----:R-:W-:Y:S05]  /*24b0*/  @!P1 BRA `(.L_x_5354) ;  /* 0x0000013c00689947 */ /* 0x001fea0003800000 */
.L_x_5353:
[----:B------:R-:W-:Y:S01]  /*24c0*/  R2UR UR4, R5 ;  /* 0x00000000050472ca */ /* 0x000fe200000e0000 */
[----:B------:R-:W-:Y:S01]  /*24d0*/  WARPGROUP.ARRIVE ;  /* 0x00000000000079c5 */ /* 0x000fe20000000000 */
[----:B------:R-:W-:Y:S01]  /*24e0*/  UMOV UR9, 0x40000040 ;  /* 0x4000004000097882 */ /* 0x000fe20000000000 */
[----:B------:R-:W-:Y:S01]  /*24f0*/  UMOV UR11, 0x40000040 ;  /* 0x40000040000b7882 */ /* 0x000fe20000000000 */
[----:B------:R-:W-:Y:S01]  /*2500*/  IMAD.U32 R11, RZ, RZ, UR9 ;  /* 0x00000009ff0b7e24 */ /* 0x000fe2000f8e00ff */
[----:B------:R-:W-:Y:S01]  /*2510*/  UMOV UR13, 0x40000040 ;  /* 0x40000040000d7882 */ /* 0x000fe20000000000 */
        /* <DEDUP_REMOVED lines=8> */
[----:B------:R-:W0:Y:S01]  /*25a0*/  LDC R13, c[0x0][0x448] ;  /* 0x00011200ff0d7b82 */ /* 0x000e220000000800 */
[----:B------:R-:W-:Y:S01]  /*25b0*/  UMOV UR27, 0x40000040 ;  /* 0x40000040001b7882 */ /* 0x000fe20000000000 */
[----:B------:R-:W-:Y:S01]  /*25c0*/  UMOV UR29, 0x40000040 ;  /* 0x40000040001d7882 */ /* 0x000fe20000000000 */
[----:B------:R-:W-:Y:S01]  /*25d0*/  USHF.R.U32.HI UR4, URZ, 0x4, UR4 ;  /* 0x000000043f047899 */ /* 0x000fe20008011604 */
[----:B------:R-:W5:Y:S01]  /*25e0*/  S2R R79, SR_TID.X ;  /* 0x00000000004f7919 */ /* 0x000f620000002100 */
[----:B------:R-:W-:Y:S01]  /*25f0*/  UMOV UR31, 0x40000040 ;  /* 0x40000040001f7882 */ /* 0x000fe20000000000 */
[----:B------:R-:W-:Y:S01]  /*2600*/  UMOV UR33, 0x40000040 ;  /* 0x4000004000217882 */ /* 0x000fe20000000000 */
[----:B------:R-:W-:Y:S01]  /*2610*/  ULOP3.LUT UR6, UR4, 0x3fff, URZ, 0xc0, !UPT ;  /* 0x00003fff04067892 */ /* 0x000fe2000f8ec03f */
[----:B------:R-:W-:Y:S01]  /*2620*/  LOP3.LUT R19, R19, 0xffffffef, RZ, 0xc0, !PT ;  /* 0xffffffef13137812 */ /* 0x000fe200078ec0ff */
[----:B------:R-:W-:-:S02]  /*2630*/  ULOP3.LUT UR4, UR40, 0x10000, URZ, 0xfc, !UPT ;  /* 0x0001000028047892 */ /* 0x000fc4000f8efc3f */
[----:B------:R-:W-:Y:S02]  /*2640*/  ULOP3.LUT UR7, UR6, 0x10000, URZ, 0xfc, !UPT ;  /* 0x0001000006077892 */ /* 0x000fe4000f8efc3f */
[----:B------:R-:W-:Y:S02]  /*2650*/  UIADD3 UR16, UR4, 0x404, URZ ;  /* 0x0000040404107890 */ /* 0x000fe4000fffe03f */
[----:B------:R-:W-:Y:S01]  /*2660*/  UIMAD UR5, UR36, 0xc00, UR7 ;  /* 0x00000c00240578a4 */ /* 0x000fe2000f8e0207 */
[----:B------:R-:W-:Y:S01]  /*2670*/  UMOV UR8, UR4 ;  /* 0x0000000400087c82 */ /* 0x000fe20008000000 */
[----:B------:R-:W-:Y:S01]  /*2680*/  UIADD3 UR20, UR4, 0x406, URZ ;  /* 0x0000040604147890 */ /* 0x000fe2000fffe03f */
[----:B------:R-:W-:Y:S01]  /*2690*/  IMAD.U32 R10, RZ, RZ, UR8 ;  /* 0x00000008ff0a7e24 */ /* 0x000fe2000f8e00ff */
[----:B------:R-:W-:-:S03]  /*26a0*/  UIADD3 UR18, UR5, 0x304, URZ ;  /* 0x0000030405127890 */ /* 0x000fc6000fffe03f */
[----:B------:R-:W-:Y:S01]  /*26b0*/  UMOV UR10, UR5 ;  /* 0x00000005000a7c82 */ /* 0x000fe20008000000 */
[----:B------:R-:W-:Y:S01]  /*26c0*/  UIADD3 UR22, UR5, 0x306, URZ ;  /* 0x0000030605167890 */ /* 0x000fe2000fffe03f */
[----:B------:R-:W-:Y:S01]  /*26d0*/  HGMMA.64x96x16.F32.BF16 R24, gdesc[UR8], R24, gsb0 ;  /* 0x01600000081879f0 */ /* 0x000fe20008001818 */
[----:B------:R-:W-:Y:S01]  /*26e0*/  UIADD3 UR8, UR4, 0x2, URZ ;  /* 0x0000000204087890 */ /* 0x000fe2000fffe03f */
[----:B0-----:R-:W-:Y:S01]  /*26f0*/  ISETP.NE.AND P6, PT, R13, 0x1, PT ;  /* 0x000000010d00780c */ /* 0x001fe20003fc5270 */
[----:B------:R-:W-:Y:S01]  /*2700*/  UIADD3 UR9, UR5, 0x2, URZ ;  /* 0x0000000205097890 */ /* 0x000fe2000fffe03f */
[----:B------:R-:W-:Y:S01]  /*2710*/  IMAD.IADD R13, R210, 0x1, R18 ;  /* 0x00000001d20d7824 */ /* 0x000fe200078e0212 */
[----:B------:R-:W-:Y:S01]  /*2720*/  UIADD3 UR10, UR5, 0x300, URZ ;  /* 0x00000300050a7890 */ /* 0x000fe2000fffe03f */
[----:B------:R-:W-:Y:S02]  /*2730*/  UMOV UR11, 0x40000040 ;  /* 0x40000040000b7882 */ /* 0x000fe40000000000 */
[----:B------:R-:W-:Y:S01]  /*2740*/  UMOV UR12, UR8 ;  /* 0x00000008000c7c82 */ /* 0x000fe20008000000 */
[----:B------:R-:W-:Y:S01]  /*2750*/  UIADD3 UR8, UR4, 0x4, URZ ;  /* 0x0000000404087890 */ /* 0x000fe2000fffe03f */
[----:B------:R-:W-:Y:S01]  /*2760*/  IMAD.U32 R8, RZ, RZ, UR12 ;  /* 0x0000000cff087e24 */ /* 0x000fe2000f8e00ff */
[----:B------:R-:W-:Y:S01]  /*2770*/  UMOV UR14, UR9 ;  /* 0x00000009000e7c82 */ /* 0x000fe20008000000 */
[----:B------:R-:W-:-:S02]  /*2780*/  UIADD3 UR9, UR5, 0x4, URZ ;  /* 0x0000000405097890 */ /* 0x000fc4000fffe03f */
[----:B------:R-:W-:Y:S01]  /*2790*/  UIADD3 UR24, UR4, 0x800, URZ ;  /* 0x0000080004187890 */ /* 0x000fe2000fffe03f */
[----:B------:R-:W0:Y:S01]  /*27a0*/  @P6 LDC R72, c[0x0][0x44c] ;  /* 0x00011300ff486b82 */ /* 0x000e220000000800 */
[----:B------:R-:W-:Y:S01]  /*27b0*/  UIADD3 UR26, UR5, 0x600, URZ ;  /* 0x00000600051a7890 */ /* 0x000fe2000fffe03f */
[----:B------:R-:W-:Y:S01]  /*27c0*/  @P6 LOP3.LUT R19, R19, 0x10, RZ, 0xfc, !PT ;  /* 0x0000001013136812 */ /* 0x000fe200078efcff */
[----:B------:R-:W-:Y:S02]  /*27d0*/  UIADD3 UR28, UR4, 0x802, URZ ;  /* 0x00000802041c7890 */ /* 0x000fe4000fffe03f */
[----:B------:R-:W-:Y:S02]  /*27e0*/  UIADD3 UR30, UR5, 0x602, URZ ;  /* 0x00000602051e7890 */ /* 0x000fe4000fffe03f */
[----:B------:R-:W-:Y:S01]  /*27f0*/  UIADD3 UR32, UR4, 0x804, URZ ;  /* 0x0000080404207890 */ /* 0x000fe2000fffe03f */
[----:B------:R-:W1:Y:S01]  /*2800*/  @P6 LDC R73, c[0x0][0x450] ;  /* 0x00011400ff496b82 */ /* 0x000e620000000800 */
[----:B------:R-:W-:Y:S01]  /*2810*/  UIADD3 UR34, UR5, 0x604, URZ ;  /* 0x0000060405227890 */ /* 0x000fe2000fffe03f */
        /* <DEDUP_REMOVED lines=9> */
[----:B------:R-:W-:Y:S01]  /*28b0*/  UIADD3 UR48, UR4, 0xc02, URZ ;  /* 0x00000c0204307890 */ /* 0x000fe2000fffe03f */
[----:B0-----:R-:W-:Y:S01]  /*28c0*/  @P6 IMAD.HI.U32 R72, R13, R72, RZ ;  /* 0x000000480d486227 */ /* 0x001fe200078e00ff */
[----:B------:R-:W-:Y:S01]  /*28d0*/  UIADD3 UR50, UR5, 0x902, URZ ;  /* 0x0000090205327890 */ /* 0x000fe2000fffe03f */
[----:B------:R-:W-:Y:S01]  /*28e0*/  UMOV UR49, 0x40000040 ;  /* 0x4000004000317882 */ /* 0x000fe20000000000 */
[----:B------:R-:W-:Y:S01]  /*28f0*/  UMOV UR51, 0x40000040 ;  /* 0x4000004000337882 */ /* 0x000fe20000000000 */
[----:B------:R-:W-:-:S02]  /*2900*/  UIADD3 UR52, UR4, 0xc04, URZ ;  /* 0x00000c0404347890 */ /* 0x000fc4000fffe03f */
[----:B------:R-:W-:Y:S01]  /*2910*/  UIADD3 UR54, UR5, 0x904, URZ ;  /* 0x0000090405367890 */ /* 0x000fe2000fffe03f */
[----:B-1----:R-:W-:Y:S01]  /*2920*/  @P6 SHF.R.U32.HI R13, RZ, R73, R72 ;  /* 0x00000049ff0d6219 */ /* 0x002fe20000011648 */
[----:B------:R-:W-:Y:S01]  /*2930*/  UMOV UR53, 0x40000040 ;  /* 0x4000004000357882 */ /* 0x000fe20000000000 */
[----:B------:R-:W-:Y:S01]  /*2940*/  UMOV UR55, 0x40000040 ;  /* 0x4000004000377882 */ /* 0x000fe20000000000 */
[----:B------:R-:W-:Y:S01]  /*2950*/  UMOV UR57, 0x40000040 ;  /* 0x4000004000397882 */ /* 0x000fe20000000000 */
[----:B------:R-:W-:Y:S01]  /*2960*/  UMOV UR59, 0x40000040 ;  /* 0x40000040003b7882 */ /* 0x000fe20000000000 */
[----:B------:R-:W0:Y:S01]  /*2970*/  SHFL.IDX PT, R72, R13, RZ, 0x1c1f ;  /* 0x001c1fff0d487589 */ /* 0x000e2200000e0000 */
[C---:B------:R-:W-:Y:S01]  /*2980*/  IMAD R73, R215.reuse, -0x60, R207 ;  /* 0xffffffa0d7497824 */ /* 0x040fe200078e02cf */
[----:B------:R-:W-:Y:S01]  /*2990*/  ULOP3.LUT UR6, UR6, 0x3000000, URZ, 0xfc, !UPT ;  /* 0x0300000006067892 */ /* 0x000fe2000f8efc3f */
[----:B------:R-:W-:Y:S01]  /*29a0*/  VIADD R215, R215, 0xfffffffe ;  /* 0xfffffffed7d77836 */ /* 0x000fe20000000000 */
[----:B------:R-:W1:Y:S01]  /*29b0*/  SHFL.IDX PT, R13, R13, 0x1, 0x1c1f ;  /* 0x003c1f000d0d7f89 */ /* 0x000e6200000e0000 */
[----:B--23--:R-:W-:Y:S01]  /*29c0*/  IMAD.U32 R3, RZ, RZ, UR57 ;  /* 0x00000039ff037e24 */ /* 0x00cfe2000f8e00ff */
[----:B------:R-:W-:-:S02]  /*29d0*/  IADD3 R75, -R204, 0x61, R73 ;  /* 0x00000061cc4b7810 */ /* 0x000fc40007ffe149 */
[----:B------:R-:W-:-:S03]  /*29e0*/  IADD3 R73, -R204, 0x60, R73 ;  /* 0x00000060cc497810 */ /* 0x000fc60007ffe149 */
[----:B------:R-:W-:-:S05]  /*29f0*/  IMAD.IADD R86, R75, 0x1, -R206 ;  /* 0x000000014b567824 */ /* 0x000fca00078e0ace */
        /* <DEDUP_REMOVED lines=28> */
[----:B----4-:R-:W-:Y:S01]  /*2bc0*/  IMAD.U32 R5, RZ, RZ, UR13 ;  /* 0x0000000dff057e24 */ /* 0x010fe2000f8e00ff */
        /* <DEDUP_REMOVED lines=13> */
[----:B------:R-:W-:Y:S01]  /*2ca0*/  UIMAD UR4, UR36, 0xc00, UR6 ;  /* 0x00000c00240478a4 */ /* 0x000fe2000f8e0206 */
[----:B------:R-:W-:Y:S01]  /*2cb0*/  IMAD.U32 R2, RZ, RZ, UR56 ;  /* 0x00000038ff027e24 */ /* 0x000fe2000f8e00ff */
[----:B------:R-:W-:Y:S02]  /*2cc0*/  WARPGROUP.DEPBAR.LE gsb0, 0x0 ;  /* 0x00008000000079c5 */ /* 0x000fe40000010000 */
[----:B------:R-:W-:-:S06]  /*2cd0*/  WARPGROUP.ARRIVE ;  /* 0x00000000000079c5 */ /* 0x000fcc0000000000 */
[----:B------:R-:W-:Y:S01]  /*2ce0*/  HGMMA.64x96x16.F32.BF16 R24, gdesc[UR8], R24, gsb0 ;  /* 0x01600000081879f0 */ /* 0x000fe20008001818 */
[----:B------:R-:W-:Y:S01]  /*2cf0*/  UIADD3 UR10, UR4, 0x80, URZ ;  /* 0x00000080040a7890 */ /* 0x000fe2000fffe03f */
        /* <DEDUP_REMOVED lines=62> */
[----:B------:R-:W-:Y:S01]  /*30e0*/  FMNMX.FTZ R77, R40, R77, !PT ;  /* 0x0000004d284d7209 */ /* 0x000fe20007810000 */
[----:B------:R-:W0:Y:S01]  /*30f0*/  @P6 LDC R41, c[0x0][0x44c] ;  /* 0x00011300ff296b82 */ /* 0x000e220000000800 */
        /* <DEDUP_REMOVED lines=26> */
[----:B------:R-:W-:Y:S02]  /*32a0*/  FSEL R64, R64, -INF , P5 ;  /* 0xff80000040407808 */ /* 0x000fe40002800000 */
[C---:B------:R-:W-:Y:S02]  /*32b0*/  ISETP.GT.AND P4, PT, R73.reuse, RZ, PT ;  /* 0x000000ff4900720c */ /* 0x040fe40003f84270 */
[----:B------:R-:W-:Y:S02]  /*32c0*/  ISETP.GT.AND P5, PT, R73, 0x1, PT ;  /* 0x000000014900780c */ /* 0x000fe40003fa4270 */
[----:B------:R-:W-:Y:S02]  /*32d0*/  FSEL R60, R60, -INF , P2 ;  /* 0xff8000003c3c7808 */ /* 0x000fe40001000000 */
[----:B------:R-:W-:Y:S02]  /*32e0*/  FMNMX.FTZ R77, R180, R77, !PT ;  /* 0x0000004db44d7209 */ /* 0x000fe40007810000 */
[----:B------:R-:W-:-:S02]  /*32f0*/  ISETP.GT.AND P2, PT, R75, 0x58, PT ;  /* 0x000000584b00780c */ /* 0x000fc40003f44270 */
[----:B------:R-:W-:Y:S02]  /*3300*/  FSEL R86, R65, -INF , P1 ;  /* 0xff80000041567808 */ /* 0x000fe40000800000 */
[----:B------:R-:W-:Y:S02]  /*3310*/  ISETP.GT.AND P1, PT, R73, 0x8, PT ;  /* 0x000000084900780c */ /* 0x000fe40003f24270 */
[----:B------:R-:W-:Y:S02]  /*3320*/  FSEL R88, R26, -INF , P4 ;  /* 0xff8000001a587808 */ /* 0x000fe40002000000 */
[----:B------:R-:W-:Y:S02]  /*3330*/  FSEL R90, R27, -INF , P5 ;  /* 0xff8000001b5a7808 */ /* 0x000fe40002800000 */
[----:B------:R-:W-:Y:S02]  /*3340*/  FMNMX.FTZ R77, R60, R77, !PT ;  /* 0x0000004d3c4d7209 */ /* 0x000fe40007810000 */
[----:B------:R-:W-:-:S02]  /*3350*/  FSEL R68, R68, -INF , P2 ;  /* 0xff80000044447808 */ /* 0x000fc40001000000 */
[C---:B------:R-:W-:Y:S02]  /*3360*/  ISETP.GT.AND P2, PT, R73.reuse, 0x9, PT ;  /* 0x000000094900780c */ /* 0x040fe40003f44270 */
        /* <DEDUP_REMOVED lines=20> */
[----:B------:R-:W-:Y:S02]  /*34b0*/  FMNMX.FTZ R77, R26, R77, !PT ;  /* 0x0000004d1a4d7209 */ /* 0x000fe40007810000 */
[----:B------:R-:W-:Y:S02]  /*34c0*/  ISETP.GT.AND P1, PT, R73, 0x20, PT ;  /* 0x000000204900780c */ /* 0x000fe40003f24270 */
[----:B------:R-:W-:Y:S01]  /*34d0*/  FSEL R98, R39, -INF , P2 ;  /* 0xff80000027627808 */ /* 0x000fe20001000000 */
[----:B------:R-:W1:Y:S01]  /*34e0*/  SHFL.BFLY PT, R104, R77, 0x2, 0x1f ;  /* 0x0c401f004d687f89 */ /* 0x000e6200000e0000 */
[----:B------:R-:W-:-:S02]  /*34f0*/  FMNMX.FTZ R13, R96, R13, !PT ;  /* 0x0000000d600d7209 */ /* 0x000fc40007810000 */
[C---:B------:R-:W-:Y:S02]  /*3500*/  ISETP.GT.AND P2, PT, R73.reuse, 0x21, PT ;  /* 0x000000214900780c */ /* 0x040fe40003f44270 */
[----:B------:R-:W-:Y:S02]  /*3510*/  FSEL R94, R42, -INF , P1 ;  /* 0xff8000002a5e7808 */ /* 0x000fe40000800000 */
[----:B------:R-:W-:Y:S02]  /*3520*/  FMNMX.FTZ R13, R98, R13, !PT ;  /* 0x0000000d620d7209 */ /* 0x000fe40007810000 */
[----:B------:R-:W-:Y:S02]  /*3530*/  ISETP.GT.AND P1, PT, R73, 0x28, PT ;  /* 0x000000284900780c */ /* 0x000fe40003f24270 */
[----:B------:R-:W-:Y:S02]  /*3540*/  FSEL R34, R43, -INF , P2 ;  /* 0xff8000002b227808 */ /* 0x000fe40001000000 */
[----:B------:R-:W-:Y:S01]  /*3550*/  FMNMX.FTZ R13, R94, R13, !PT ;  /* 0x0000000d5e0d7209 */ /* 0x000fe20007810000 */
[----:B------:R-:W2:Y:S01]  /*3560*/  @P6 LDC R43, c[0x0][0x450] ;  /* 0x00011400ff2b6b82 */ /* 0x000ea20000000800 */
[----:B------:R-:W-:-:S02]  /*3570*/  ISETP.GT.AND P2, PT, R73, 0x29, PT ;  /* 0x000000294900780c */ /* 0x000fc40003f44270 */
[----:B------:R-:W-:Y:S02]  /*3580*/  FSEL R46, R46, -INF , P1 ;  /* 0xff8000002e2e7808 */ /* 0x000fe40000800000 */
[----:B------:R-:W-:Y:S02]  /*3590*/  FMNMX.FTZ R13, R34, R13, !PT ;  /* 0x0000000d220d7209 */ /* 0x000fe40007810000 */
[----:B------:R-:W-:Y:S02]  /*35a0*/  ISETP.GT.AND P1, PT, R73, 0x30, PT ;  /* 0x000000304900780c */ /* 0x000fe40003f24270 */
[----:B------:R-:W-:Y:S02]  /*35b0*/  FSEL R42, R47, -INF , P2 ;  /* 0xff8000002f2a7808 */ /* 0x000fe40001000000 */
[----:B------:R-:W-:Y:S02]  /*35c0*/  FMNMX.FTZ R13, R46, R13, !PT ;  /* 0x0000000d2e0d7209 */ /* 0x000fe40007810000 */
[----:B------:R-:W-:-:S02]  /*35d0*/  ISETP.GT.AND P2, PT, R73, 0x31, PT ;  /* 0x000000314900780c */ /* 0x000fc40003f44270 */
[----:B------:R-:W-:Y:S02]  /*35e0*/  FSEL R50, R50, -INF , P1 ;  /* 0xff80000032327808 */ /* 0x000fe40000800000 */
[----:B------:R-:W-:Y:S02]  /*35f0*/  FMNMX.FTZ R13, R42, R13, !PT ;  /* 0x0000000d2a0d7209 */ /* 0x000fe40007810000 */
[----:B------:R-:W-:Y:S02]  /*3600*/  ISETP.GT.AND P1, PT, R73, 0x38, PT ;  /* 0x000000384900780c */ /* 0x000fe40003f24270 */
[----:B------:R-:W-:Y:S02]  /*3610*/  FSEL R38, R51, -INF , P2 ;  /* 0xff80000033267808 */ /* 0x000fe40001000000 */
[----:B------:R-:W-:Y:S02]  /*3620*/  FMNMX.FTZ R13, R50, R13, !PT ;  /* 0x0000000d320d7209 */ /* 0x000fe40007810000 */
[----:B-1----:R-:W-:-:S02]  /*3630*/  FMNMX.FTZ R104, R77, R104, !PT ;  /* 0x000000684d687209 */ /* 0x002fc40007810000 */
[C---:B------:R-:W-:Y:S02]  /*3640*/  ISETP.GT.AND P2, PT, R73.reuse, 0x39, PT ;  /* 0x000000394900780c */ /* 0x040fe40003f44270 */
[----:B------:R-:W-:Y:S01]  /*3650*/  FSEL R162, R54, -INF , P1 ;  /* 0xff80000036a27808 */ /* 0x000fe20000800000 */
[----:B------:R-:W1:Y:S01]  /*3660*/  SHFL.BFLY PT, R29, R104, 0x1, 0x1f ;  /* 0x0c201f00681d7f89 */ /* 0x000e6200000e0000 */
        /* <DEDUP_REMOVED lines=22> */
[----:B-1----:R-:W-:Y:S02]  /*37d0*/  FMNMX.FTZ R13, R104, R29, !PT ;  /* 0x0000001d680d7209 */ /* 0x002fe40007810000 */
[----:B------:R-:W-:Y:S02]  /*37e0*/  ISETP.GT.AND P2, PT, R73, 0x59, PT ;  /* 0x000000594900780c */ /* 0x000fe40003f44270 */
[----:B------:R-:W-:Y:S01]  /*37f0*/  FSEL R176, R70, -INF , P1 ;  /* 0xff80000046b07808 */ /* 0x000fe20000800000 */
[----:B------:R-:W-:Y:S01]  /*3800*/  FMUL.FTZ R29, R13, R209 ;  /* 0x000000d10d1d7220 */ /* 0x000fe20000410000 */
[----:B------:R-:W-:Y:S02]  /*3810*/  FMNMX.FTZ R27, R175, R54, !PT ;  /* 0x00000036af1b7209 */ /* 0x000fe40007810000 */
[----:B------:R-:W-:Y:S02]  /*3820*/  FSETP.NEU.FTZ.AND P1, PT, R13, -INF , PT ;  /* 0xff8000000d00780b */ /* 0x000fe40003f3d000 */
[----:B------:R-:W-:-:S02]  /*3830*/  FSEL R178, R71, -INF , P2 ;  /* 0xff80000047b27808 */ /* 0x000fc40001000000 */
[----:B------:R-:W-:Y:S02]  /*3840*/  FMNMX.FTZ R27, R176, R27, !PT ;  /* 0x0000001bb01b7209 */ /* 0x000fe40007810000 */
[----:B------:R-:W-:Y:S02]  /*3850*/  FSEL R29, R29, RZ, P1 ;  /* 0x000000ff1d1d7208 */ /* 0x000fe40000800000 */
[----:B------:R-:W-:-:S03]  /*3860*/  FMNMX.FTZ R27, R178, R27, !PT ;  /* 0x0000001bb21b7209 */ /* 0x000fc60007810000 */
[-CC-:B------:R-:W-:Y:S01]  /*3870*/  FFMA.FTZ R31, R24, R209.reuse, -R29.reuse ;  /* 0x000000d1181f7223 */ /* 0x180fe2000001081d */
[-CC-:B------:R-:W-:Y:S01]  /*3880*/  FFMA.FTZ R25, R25, R209.reuse, -R29.reuse ;  /* 0x000000d119197223 */ /* 0x180fe2000001081d */
[----:B------:R-:W1:Y:S01]  /*3890*/  SHFL.BFLY PT, R24, R27, 0x2, 0x1f ;  /* 0x0c401f001b187f89 */ /* 0x000e6200000e0000 */
        /* <DEDUP_REMOVED lines=23> */
[----:B-1----:R-:W-:Y:S01]  /*3a10*/  FMNMX.FTZ R24, R27, R24, !PT ;  /* 0x000000181b187209 */ /* 0x002fe20007810000 */
[-CC-:B------:R-:W-:Y:S01]  /*3a20*/  FFMA.FTZ R171, R86, R209.reuse, -R29.reuse ;  /* 0x000000d156ab7223 */ /* 0x180fe2000001081d */
[----:B------:R-:W-:Y:S01]  /*3a30*/  FFMA.FTZ R172, R68, R209, -R29 ;  /* 0x000000d144ac7223 */ /* 0x000fe2000001081d */
[----:B------:R-:W1:Y:S01]  /*3a40*/  MUFU.EX2 R33, R72 ;  /* 0x0000004800217308 */ /* 0x000e620000000800 */
[----:B0-----:R-:W-:Y:S01]  /*3a50*/  @P6 IMAD.HI.U32 R26, R18, R41, RZ ;  /* 0x00000029121a6227 */ /* 0x001fe200078e00ff */
[----:B---3--:R-:W0:Y:S03]  /*3a60*/  SHFL.BFLY PT, R25, R24, 0x1, 0x1f ;  /* 0x0c201f0018197f89 */ /* 0x008e2600000e0000 */
[----:B----4-:R-:W-:Y:S01]  /*3a70*/  FADD.FTZ R29, R31, R200 ;  /* 0x000000c81f1d7221 */ /* 0x010fe20000010000 */
[----:B------:R-:W-:-:S02]  /*3a80*/  F2FP.BF16.F32.PACK_AB R200, R200, R31 ;  /* 0x0000001fc8c8723e */ /* 0x000fc400000010ff */
[----:B------:R-:W-:Y:S08]  /*3a90*/  MUFU.EX2 R32, R32 ;  /* 0x0000002000207308 */ /* 0x000ff00000000800 */
[----:B------:R-:W3:Y:S01]  /*3aa0*/  MUFU.EX2 R27, R74 ;  /* 0x0000004a001b7308 */ /* 0x000ee20000000800 */
[----:B-1----:R-:W-:-:S07]  /*3ab0*/  F2FP.BF16.F32.PACK_AB R202, R33, R28 ;  /* 0x0000001c21ca723e */ /* 0x002fce00000010ff */
[----:B------:R-:W-:Y:S01]  /*3ac0*/  MUFU.EX2 R36, R36 ;  /* 0x0000002400247308 */ /* 0x000fe20000000800 */
[----:B0-----:R-:W-:-:S04]  /*3ad0*/  FMNMX.FTZ R164, R24, R25, !PT ;  /* 0x0000001918a47209 */ /* 0x001fc80007810000 */
[C---:B------:R-:W-:Y:S01]  /*3ae0*/  FSETP.NEU.FTZ.AND P1, PT, R164.reuse, -INF , PT ;  /* 0xff800000a400780b */ /* 0x040fe20003f3d000 */
[-C--:B------:R-:W-:Y:S02]  /*3af0*/  FMUL.FTZ R177, R164, R209.reuse ;  /* 0x000000d1a4b17220 */ /* 0x080fe40000410000 */
[----:B------:R-:W0:Y:S01]  /*3b00*/  MUFU.EX2 R35, R76 ;  /* 0x0000004c00237308 */ /* 0x000e220000000800 */
[----:B---3--:R-:W-:Y:S02]  /*3b10*/  F2FP.BF16.F32.PACK_AB R152, R27, R32 ;  /* 0x000000201b98723e */ /* 0x008fe400000010ff */
[----:B------:R-:W-:Y:S02]  /*3b20*/  FSEL R177, R177, RZ, P1 ;  /* 0x000000ffb1b17208 */ /* 0x000fe40000800000 */
[----:B-----5:R-:W-:Y:S02]  /*3b30*/  LOP3.LUT P1, RZ, R79, 0x7f, RZ, 0xc0, !PT ;  /* 0x0000007f4fff7812 */ /* 0x020fe4000782c0ff */
[----:B------:R-:W-:Y:S01]  /*3b40*/  SHF.R.U32.HI R79, RZ, 0x7, R79 ;  /* 0x00000007ff4f7819 */ /* 0x000fe2000001164f */
[-CC-:B------:R-:W-:Y:S01]  /*3b50*/  FFMA.FTZ R88, R88, R209.reuse, -R177.reuse ;  /* 0x000000d158587223 */ /* 0x180fe200000108b1 */
[-CC-:B------:R-:W-:Y:S01]  /*3b60*/  FFMA.FTZ R90, R90, R209.reuse, -R177.reuse ;  /* 0x000000d15a5a7223 */ /* 0x180fe200000108b1 */
[-CC-:B------:R-:W-:Y:S01]  /*3b70*/  FFMA.FTZ R30, R30, R209.reuse, -R177.reuse ;  /* 0x000000d11e1e7223 */ /* 0x180fe200000108b1 */
[-CC-:B------:R-:W-:Y:S01]  /*3b80*/  FFMA.FTZ R92, R92, R209.reuse, -R177.reuse ;  /* 0x000000d15c5c7223 */ /* 0x180fe200000108b1 */
[-CC-:B------:R-:W-:Y:S01]  /*3b90*/  FFMA.FTZ R100, R100, R209.reuse, -R177.reuse ;  /* 0x000000d164647223 */ /* 0x180fe200000108b1 */
[----:B------:R-:W-:Y:S01]  /*3ba0*/  MUFU.EX2 R201, R90 ;  /* 0x0000005a00c97308 */ /* 0x000fe20000000800 */
[----:B------:R-:W-:Y:S01]  /*3bb0*/  IADD3 R165, -R79, 0xb, RZ ;  /* 0x0000000b4fa57810 */ /* 0x000fe20007ffe1ff */
[-CC-:B------:R-:W-:Y:S01]  /*3bc0*/  FFMA.FTZ R102, R102, R209.reuse, -R177.reuse ;  /* 0x000000d166667223 */ /* 0x180fe200000108b1 */
[-CC-:B------:R-:W-:Y:S01]  /*3bd0*/  FFMA.FTZ R96, R96, R209.reuse, -R177.reuse ;  /* 0x000000d160607223 */ /* 0x180fe200000108b1 */
[----:B------:R-:W-:Y:S01]  /*3be0*/  FFMA.FTZ R98, R98, R209, -R177 ;  /* 0x000000d162627223 */ /* 0x000fe200000108b1 */
[----:B------:R-:W-:-:S02]  /*3bf0*/  @!P1 VIADD R24, R0, 0x32440 ;  /* 0x0003244000189836 */ /* 0x000fc40000000000 */
[-CC-:B------:R-:W-:Y:S01]  /*3c00*/  FFMA.FTZ R94, R94, R209.reuse, -R177.reuse ;  /* 0x000000d15e5e7223 */ /* 0x180fe200000108b1 */
[-CC-:B------:R-:W-:Y:S01]  /*3c10*/  FFMA.FTZ R34, R34, R209.reuse, -R177.reuse ;  /* 0x000000d122227223 */ /* 0x180fe200000108b1 */
[----:B------:R-:W1:Y:S01]  /*3c20*/  MUFU.EX2 R88, R88 ;  /* 0x0000005800587308 */ /* 0x000e620000000800 */
[-CC-:B------:R-:W-:Y:S01]  /*3c30*/  FFMA.FTZ R46, R46, R209.reuse, -R177.reuse ;  /* 0x000000d12e2e7223 */ /* 0x180fe200000108b1 */
[----:B------:R-:W-:Y:S01]  /*3c40*/  @!P1 PRMT R24, RZ, 0x654, R24 ;  /* 0x00000654ff189816 */ /* 0x000fe20000000018 */
[----:B------:R3:W-:Y:S06]  /*3c50*/  BAR.ARV R165, 0x100 ;  /* 0x000400a50000751d */ /* 0x0007ec0000002000 */
[----:B------:R-:W4:Y:S01]  /*3c60*/  MUFU.EX2 R30, R30 ;  /* 0x0000001e001e7308 */ /* 0x000f220000000800 */
[----:B------:R5:W-:Y:S01]  /*3c70*/  @!P1 SYNCS.ARRIVE.TRANS64.RED.A1T0 RZ, [R24+URZ], RZ ;  /* 0x000000ff18ff99a7 */ /* 0x000be2000810043f */
[----:B------:R2:W-:Y:S01]  /*3c80*/  BAR.SYNC.DEFER_BLOCKING R12, 0x100 ;  /* 0x0004000c0000751d */ /* 0x0005e20000010000 */
[-CC-:B------:R-:W-:Y:S01]  /*3c90*/  FFMA.FTZ R42, R42, R209.reuse, -R177.reuse ;  /* 0x000000d12a2a7223 */ /* 0x180fe200000108b1 */
[-CC-:B------:R-:W-:Y:S01]  /*3ca0*/  FFMA.FTZ R50, R50, R209.reuse, -R177.reuse ;  /* 0x000000d132327223 */ /* 0x180fe200000108b1 */
[-CC-:B------:R-:W-:Y:S01]  /*3cb0*/  FFMA.FTZ R38, R38, R209.reuse, -R177.reuse ;  /* 0x000000d126267223 */ /* 0x180fe200000108b1 */
[----:B0-----:R-:W-:Y:S01]  /*3cc0*/  F2FP.BF16.F32.PACK_AB R154, R35, R36 ;  /* 0x00000024239a723e */ /* 0x001fe200000010ff */
[----:B------:R-:W-:Y:S01]  /*3cd0*/  FFMA.FTZ R174, R174, R209, -R177 ;  /* 0x000000d1aeae7223 */ /* 0x000fe200000108b1 */
[----:B------:R-:W0:Y:S01]  /*3ce0*/  MUFU.EX2 R203, R92 ;  /* 0x0000005c00cb7308 */ /* 0x000e220000000800 */
[----:B-1----:R-:W-:Y:S01]  /*3cf0*/  FADD.FTZ R41, R88, R201 ;  /* 0x000000c958297221 */ /* 0x002fe20000010000 */
[----:B--2---:R-:W-:-:S02]  /*3d00*/  IMAD.MOV.U32 R12, RZ, RZ, R18 ;  /* 0x000000ffff0c7224 */ /* 0x004fc400078e0012 */
[----:B-----5:R-:W-:Y:S01]  /*3d10*/  FADD.FTZ R24, R28, R29 ;  /* 0x0000001d1c187221 */ /* 0x020fe20000010000 */
[----:B------:R-:W-:Y:S01]  /*3d20*/  @P6 SHF.R.U32.HI R12, RZ, R43, R26 ;  /* 0x0000002bff0c6219 */ /* 0x000fe2000001161a */
[-C--:B------:R-:W-:Y:S01]  /*3d30*/  FFMA.FTZ R175, R175, R209.reuse, -R177 ;  /* 0x000000d1afaf7223 */ /* 0x080fe200000108b1 */
[----:B------:R-:W-:Y:S01]  /*3d40*/  F2FP.BF16.F32.PACK_AB R201, R201, R88 ;  /* 0x00000058c9c9723e */ /* 0x000fe200000010ff */
[----:B------:R-:W-:Y:S01]  /*3d50*/  FADD.FTZ R29, R33, R24 ;  /* 0x00000018211d7221 */ /* 0x000fe20000010000 */
[----:B------:R-:W1:Y:S01]  /*3d60*/  MUFU.EX2 R100, R100 ;  /* 0x0000006400647308 */ /* 0x000e620000000800 */
[----:B----4-:R-:W-:Y:S01]  /*3d70*/  FADD.FTZ R26, R30, R41 ;  /* 0x000000291e1a7221 */ /* 0x010fe20000010000 */
[----:B------:R-:W-:Y:S01]  /*3d80*/  FFMA.FTZ R176, R176, R209, -R177 ;  /* 0x000000d1b0b07223 */ /* 0x000fe200000108b1 */
[----:B------:R-:W-:Y:S01]  /*3d90*/  FADD.FTZ R24, R32, R29 ;  /* 0x0000001d20187221 */ /* 0x000fe20000010000 */
[----:B------:R-:W-:Y:S01]  /*3da0*/  IADD3 R12, R12, R207, -R206 ;  /* 0x000000cf0c0c7210 */ /* 0x000fe20007ffe8ce */
[----:B------:R-:W-:-:S02]  /*3db0*/  @!P1 VIADD R0, R0, 0x32460 ;  /* 0x0003246000009836 */ /* 0x000fc40000000000 */
[----:B------:R-:W-:Y:S01]  /*3dc0*/  FADD.FTZ R29, R27, R24 ;  /* 0x000000181b1d7221 */ /* 0x000fe20000010000 */
[----:B------:R-:W2:Y:S01]  /*3dd0*/  MUFU.EX2 R153, R102 ;  /* 0x0000006600997308 */ /* 0x000ea20000000800 */
[C---:B0-----:R-:W-:Y:S01]  /*3de0*/  FADD.FTZ R31, R203.reuse, R26 ;  /* 0x0000001acb1f7221 */ /* 0x041fe20000010000 */
[----:B------:R-:W-:Y:S01]  /*3df0*/  F2FP.BF16.F32.PACK_AB R203, R203, R30 ;  /* 0x0000001ecbcb723e */ /* 0x000fe200000010ff */
[----:B------:R-:W-:Y:S01]  /*3e00*/  FADD.FTZ R24, R36, R29 ;  /* 0x0000001d24187221 */ /* 0x000fe20000010000 */
[----:B------:R-:W-:Y:S01]  /*3e10*/  IMAD.HI R12, R12, 0x2aaaaaab, RZ ;  /* 0x2aaaaaab0c0c7827 */ /* 0x000fe200078e02ff */
[----:B------:R-:W-:-:S03]  /*3e20*/  @!P1 PRMT R0, RZ, 0x654, R0 ;  /* 0x00000654ff009816 */ /* 0x000fc60000000000 */
[----:B------:R-:W0:Y:S01]  /*3e30*/  MUFU.EX2 R96, R96 ;  /* 0x0000006000607308 */ /* 0x000e220000000800 */
[----:B-1----:R-:W-:-:S07]  /*3e40*/  FADD.FTZ R26, R100, R31 ;  /* 0x0000001f641a7221 */ /* 0x002fce0000010000 */
[----:B------:R-:W1:Y:S01]  /*3e50*/  MUFU.EX2 R155, R98 ;  /* 0x00000062009b7308 */ /* 0x000e620000000800 */
[C---:B--2---:R-:W-:Y:S01]  /*3e60*/  FADD.FTZ R27, R153.reuse, R26 ;  /* 0x0000001a991b7221 */ /* 0x044fe20000010000 */
[----:B------:R-:W-:-:S06]  /*3e70*/  F2FP.BF16.F32.PACK_AB R153, R153, R100 ;  /* 0x000000649999723e */ /* 0x000fcc00000010ff */
[----:B------:R-:W2:Y:S01]  /*3e80*/  MUFU.EX2 R40, R40 ;  /* 0x0000002800287308 */ /* 0x000ea20000000800 */
[----:B0-----:R-:W-:Y:S01]  /*3e90*/  FADD.FTZ R26, R96, R27 ;  /* 0x0000001b601a7221 */ /* 0x001fe20000010000 */
[----:B------:R-:W-:-:S06]  /*3ea0*/  FADD.FTZ R27, R35, R24 ;  /* 0x00000018231b7221 */ /* 0x000fcc0000010000 */
        /* <DEDUP_REMOVED lines=32> */
[----:B------:R-:W-:Y:S02]  /*40b0*/  F2FP.BF16.F32.PACK_AB R160, R39, R48 ;  /* 0x0000003027a0723e */ /* 0x000fe400000010ff */
[----:B------:R-:W-:-:S04]  /*40c0*/  WARPGROUP.ARRIVE ;  /* 0x00000000000079c5 */ /* 0x000fc80000000000 */
[----:B------:R-:W-:Y:S01]  /*40d0*/  MUFU.EX2 R180, R180 ;  /* 0x000000b400b47308 */ /* 0x000fe20000000800 */
[----:B--2---:R-:W-:Y:S01]  /*40e0*/  FADD.FTZ R186, R184, R186 ;  /* 0x000000bab8ba7221 */ /* 0x004fe20000010000 */
[----:B------:R-:W-:Y:S06]  /*40f0*/  HGMMA.64x256x16.F32.BF16 R24, R200, gdesc[UR12].tnspB, RZ, !UPT, gsb0 ;  /* 0x43e0000cc8187df0 */ /* 0x000fec000c0018ff */
[----:B------:R-:W-:Y:S01]  /*4100*/  MUFU.EX2 R182, R182 ;  /* 0x000000b600b67308 */ /* 0x000fe20000000800 */
[----:B0-----:R-:W-:-:S07]  /*4110*/  FADD.FTZ R186, R185, R186 ;  /* 0x000000bab9ba7221 */ /* 0x001fce0000010000 */
[----:B------:R-:W-:Y:S08]  /*4120*/  MUFU.EX2 R171, R171 ;  /* 0x000000ab00ab7308 */ /* 0x000ff00000000800 */
[----:B------:R-:W-:Y:S08]  /*4130*/  MUFU.EX2 R173, R173 ;  /* 0x000000ad00ad7308 */ /* 0x000ff00000000800 */
[----:B------:R-:W-:Y:S08]  /*4140*/  MUFU.EX2 R175, R175 ;  /* 0x000000af00af7308 */ /* 0x000ff00000000800 */
[----:B------:R-:W-:Y:S01]  /*4150*/  MUFU.EX2 R176, R176 ;  /* 0x000000b000b07308 */ /* 0x000fe20000000800 */
[----:B------:R-:W-:-:S02]  /*4160*/  WARPGROUP.DEPBAR.LE gsb0, 0x0 ;  /* 0x00008000000079c5 */ /* 0x000fc40000010000 */
[----:B------:R-:W-:-:S06]  /*4170*/  WARPGROUP.ARRIVE ;  /* 0x00000000000079c5 */ /* 0x000fcc0000000000 */
[----:B------:R-:W-:Y:S01]  /*4180*/  HGMMA.64x256x16.F32.BF16 R24, R152, gdesc[UR8].tnspB, R24, gsb0 ;  /* 0x43e0000898187df0 */ /* 0x000fe20008001818 */
[----:B------:R-:W-:Y:S01]  /*4190*/  UIADD3 UR10, UR4, 0x100, URZ ;  /* 0x00000100040a7890 */ /* 0x000fe2000fffe03f */
[----:B------:R-:W-:Y:S01]  /*41a0*/  UMOV UR11, 0x40000040 ;  /* 0x40000040000b7882 */ /* 0x000fe20000000000 */
[----:B------:R-:W-:Y:S02]  /*41b0*/  WARPGROUP.DEPBAR.LE gsb0, 0x0 ;  /* 0x00008000000079c5 */ /* 0x000fe40000010000 */
[----:B------:R-:W-:Y:S01]  /*41c0*/  WARPGROUP.ARRIVE ;  /* 0x00000000000079c5 */ /* 0x000fe20000000000 */
[-CC-:B------:R-:W-:Y:S01]  /*41d0*/  FFMA.FTZ R152, R162, R209.reuse, -R177.reuse ;  /* 0x000000d1a2987223 */ /* 0x180fe200000108b1 */
[-CC-:B------:R-:W-:Y:S01]  /*41e0*/  FFMA.FTZ R153, R163, R209.reuse, -R177.reuse ;  /* 0x000000d1a3997223 */ /* 0x180fe200000108b1 */
[----:B------:R-:W-:Y:S01]  /*41f0*/  F2FP.BF16.F32.PACK_AB R162, R185, R184 ;  /* 0x000000b8b9a2723e */ /* 0x000fe200000010ff */
[----:B------:R-:W-:Y:S01]  /*4200*/  FFMA.FTZ R155, R166, R209, -R177 ;  /* 0x000000d1a69b7223 */ /* 0x000fe200000108b1 */
[----:B------:R-:W-:-:S15]  /*4210*/  MUFU.EX2 R154, R181 ;  /* 0x000000b5009a7308 */ /* 0x000fde0000000800 */
[----:B------:R-:W-:-:S03]  /*4220*/  NOP ;  /* 0x0000000000007918 */ /* 0x000fc60000000000 */
[----:B------:R-:W-:Y:S01]  /*4230*/  HGMMA.64x256x16.F32.BF16 R24, R156, gdesc[UR8].tnspB, R24, gsb0 ;  /* 0x43e000089c187df0 */ /* 0x000fe20008001818 */
[----:B------:R-:W-:Y:S01]  /*4240*/  UIADD3 UR10, UR4, 0x180, URZ ;  /* 0x00000180040a7890 */ /* 0x000fe2000fffe03f */
[----:B------:R-:W-:Y:S01]  /*4250*/  UMOV UR11, 0x40000040 ;  /* 0x40000040000b7882 */ /* 0x000fe20000000000 */
[----:B------:R-:W0:Y:S08]  /*4260*/  MUFU.EX2 R152, R152 ;  /* 0x0000009800987308 */ /* 0x000e300000000800 */
[----:B------:R-:W1:Y:S08]  /*4270*/  MUFU.EX2 R153, R153 ;  /* 0x0000009900997308 */ /* 0x000e700000000800 */
[----:B------:R-:W-:Y:S01]  /*4280*/  MUFU.EX2 R155, R155 ;  /* 0x0000009b009b7308 */ /* 0x000fe20000000800 */
[----:B0-----:R-:W-:Y:S01]  /*4290*/  FADD.FTZ R183, R152, R183 ;  /* 0x000000b798b77221 */ /* 0x001fe20000010000 */
[----:B-1----:R-:W-:-:S03]  /*42a0*/  F2FP.BF16.F32.PACK_AB R163, R153, R152 ;  /* 0x0000009899a3723e */ /* 0x002fc600000010ff */
[----:B------:R-:W-:-:S03]  /*42b0*/  FADD.FTZ R183, R153, R183 ;  /* 0x000000b799b77221 */ /* 0x000fc60000010000 */
[----:B------:R-:W0:Y:S01]  /*42c0*/  MUFU.EX2 R152, R179 ;  /* 0x000000b300987308 */ /* 0x000e220000000800 */
[----:B------:R-:W-:Y:S02]  /*42d0*/  WARPGROUP.DEPBAR.LE gsb0, 0x0 ;  /* 0x00008000000079c5 */ /* 0x000fe40000010000 */
[----:B------:R-:W-:Y:S01]  /*42e0*/  WARPGROUP.ARRIVE ;  /* 0x00000000000079c5 */ /* 0x000fe20000000000 */
[-CC-:B------:R-:W-:Y:S01]  /*42f0*/  FFMA.FTZ R157, R167, R209.reuse, -R177.reuse ;  /* 0x000000d1a79d7223 */ /* 0x180fe200000108b1 */
[-CC-:B------:R-:W-:Y:S01]  /*4300*/  FFMA.FTZ R156, R168, R209.reuse, -R177.reuse ;  /* 0x000000d1a89c7223 */ /* 0x180fe200000108b1 */
[-C--:B------:R-:W-:Y:S01]  /*4310*/  FFMA.FTZ R158, R169, R209.reuse, -R177 ;  /* 0x000000d1a99e7223 */ /* 0x080fe200000108b1 */
[----:B0-----:R-:W-:Y:S01]  /*4320*/  FADD.FTZ R159, R152, R186 ;  /* 0x000000ba989f7221 */ /* 0x001fe20000010000 */
[C---:B------:R-:W-:Y:S01]  /*4330*/  F2FP.BF16.F32.PACK_AB R152, R180.reuse, R152 ;  /* 0x00000098b498723e */ /* 0x040fe200000010ff */
[----:B------:R-:W-:Y:S01]  /*4340*/  HGMMA.64x256x16.F32.BF16 R24, R160, gdesc[UR8].tnspB, R24, gsb0 ;  /* 0x43e00008a0187df0 */ /* 0x000fe20008001818 */
[----:B------:R-:W0:Y:S01]  /*4350*/  MUFU.EX2 R157, R157 ;  /* 0x0000009d009d7308 */ /* 0x000e220000000800 */
[----:B------:R-:W-:Y:S01]  /*4360*/  FADD.FTZ R159, R180, R159 ;  /* 0x0000009fb49f7221 */ /* 0x000fe20000010000 */
[----:B------:R-:W-:Y:S01]  /*4370*/  UIADD3 UR10, UR4, 0x200, URZ ;  /* 0x00000200040a7890 */ /* 0x000fe2000fffe03f */
[----:B------:R-:W-:Y:S01]  /*4380*/  FFMA.FTZ R177, R178, R209, -R177 ;  /* 0x000000d1b2b17223 */ /* 0x000fe200000108b1 */
[----:B------:R-:W-:Y:S01]  /*4390*/  UMOV UR11, 0x40000040 ;  /* 0x40000040000b7882 */ /* 0x000fe20000000000 */
[----:B------:R-:W-:Y:S01]  /*43a0*/  FADD.FTZ R159, R154, R159 ;  /* 0x0000009f9a9f7221 */ /* 0x000fe20000010000 */
[C---:B------:R-:W-:Y:S01]  /*43b0*/  F2FP.BF16.F32.PACK_AB R154, R182.reuse, R154 ;  /* 0x0000009ab69a723e */ /* 0x040fe200000010ff */
[----:B------:R-:W-:Y:S01]  /*43c0*/  UIADD3 UR4, UR4, 0x280, URZ ;  /* 0x0000028004047890 */ /* 0x000fe2000fffe03f */
[----:B------:R-:W-:Y:S01]  /*43d0*/  MUFU.EX2 R156, R156 ;  /* 0x0000009c009c7308 */ /* 0x000fe20000000800 */
[----:B------:R-:W-:-:S07]  /*43e0*/  FADD.FTZ R159, R182, R159 ;  /* 0x0000009fb69f7221 */ /* 0x000fce0000010000 */
[----:B------:R-:W1:Y:S01]  /*43f0*/  MUFU.EX2 R158, R158 ;  /* 0x0000009e009e7308 */ /* 0x000e620000000800 */
[----:B0-----:R-:W-:-:S07]  /*4400*/  F2FP.BF16.F32.PACK_AB R153, R157, R155 ;  /* 0x0000009b9d99723e */ /* 0x001fce00000010ff */
[----:B------:R-:W-:Y:S01]  /*4410*/  MUFU.EX2 R177, R177 ;  /* 0x000000b100b17308 */ /* 0x000fe20000000800 */
[----:B------:R-:W-:Y:S02]  /*4420*/  WARPGROUP.DEPBAR.LE gsb0, 0x0 ;  /* 0x00008000000079c5 */ /* 0x000fe40000010000 */
[----:B------:R-:W-:Y:S01]  /*4430*/  FADD.FTZ R160, R155, R183 ;  /* 0x000000b79ba07221 */ /* 0x000fe20000010000 */
[----:B-1----:R-:W-:-:S03]  /*4440*/  F2FP.BF16.F32.PACK_AB R155, R158, R156 ;  /* 0x0000009c9e9b723e */ /* 0x002fc600000010ff */
[----:B------:R-:W-:Y:S01]  /*4450*/  FADD.FTZ R160, R157, R160 ;  /* 0x000000a09da07221 */ /* 0x000fe20000010000 */
[----:B------:R-:W-:-:S03]  /*4460*/  WARPGROUP.ARRIVE ;  /* 0x00000000000079c5 */ /* 0x000fc60000000000 */
[----:B------:R-:W-:-:S03]  /*4470*/  FADD.FTZ R160, R156, R160 ;  /* 0x000000a09ca07221 */ /* 0x000fc60000010000 */
[----:B------:R-:W-:Y:S01]  /*4480*/  HGMMA.64x256x16.F32.BF16 R24, R152, gdesc[UR8].tnspB, R24, gsb0 ;  /* 0x43e0000898187df0 */ /* 0x000fe20008001818 */
[----:B------:R-:W-:Y:S01]  /*4490*/  FADD.FTZ R156, R158, R160 ;  /* 0x000000a09e9c7221 */ /* 0x000fe20000010000 */
[----:B------:R-:W-:Y:S01]  /*44a0*/  UMOV UR10, UR4 ;  /* 0x00000004000a7c82 */ /* 0x000fe20008000000 */
[----:B------:R-:W-:Y:S01]  /*44b0*/  UMOV UR11, 0x40000040 ;  /* 0x40000040000b7882 */ /* 0x000fe20000000000 */
[----:B------:R-:W-:Y:S02]  /*44c0*/  WARPGROUP.DEPBAR.LE gsb0, 0x0 ;  /* 0x00008000000079c5 */ /* 0x000fe40000010000 */
[----:B------:R-:W0:Y:S08]  /*44d0*/  MUFU.EX2 R152, R170 ;  /* 0x000000aa00987308 */ /* 0x000e300000000800 */
[----:B------:R-:W1:Y:S08]  /*44e0*/  MUFU.EX2 R154, R172 ;  /* 0x000000ac009a7308 */ /* 0x000e700000000800 */
[----:B------:R-:W2:Y:S01]  /*44f0*/  MUFU.EX2 R153, R174 ;  /* 0x000000ae00997308 */ /* 0x000ea20000000800 */
[----:B0-----:R-:W-:Y:S01]  /*4500*/  FADD.FTZ R155, R152, R159 ;  /* 0x0000009f989b7221 */ /* 0x001fe20000010000 */
[----:B------:R-:W-:-:S03]  /*4510*/  F2FP.BF16.F32.PACK_AB R152, R171, R152 ;  /* 0x00000098ab98723e */ /* 0x000fc600000010ff */
[----:B------:R-:W-:-:S04]  /*4520*/  FADD.FTZ R155, R171, R155 ;  /* 0x0000009bab9b7221 */ /* 0x000fc80000010000 */
[----:B-1----:R-:W-:Y:S01]  /*4530*/  FADD.FTZ R157, R154, R155 ;  /* 0x0000009b9a9d7221 */ /* 0x002fe20000010000 */
[----:B------:R-:W-:Y:S02]  /*4540*/  F2FP.BF16.F32.PACK_AB R154, R173, R154 ;  /* 0x0000009aad9a723e */ /* 0x000fe400000010ff */
[----:B------:R-:W-:Y:S01]  /*4550*/  F2FP.BF16.F32.PACK_AB R155, R177, R176 ;  /* 0x000000b0b19b723e */ /* 0x000fe200000010ff */
[----:B--2---:R-:W-:Y:S01]  /*4560*/  FADD.FTZ R156, R153, R156 ;  /* 0x0000009c999c7221 */ /* 0x004fe20000010000 */
[----:B------:R-:W-:-:S03]  /*4570*/  F2FP.BF16.F32.PACK_AB R153, R175, R153 ;  /* 0x00000099af99723e */ /* 0x000fc600000010ff */
[----:B------:R-:W-:Y:S01]  /*4580*/  FADD.FTZ R156, R175, R156 ;  /* 0x0000009caf9c7221 */ /* 0x000fe20000010000 */
[----:B------:R-:W-:-:S03]  /*4590*/  WARPGROUP.ARRIVE ;  /* 0x00000000000079c5 */ /* 0x000fc60000000000 */
[----:B------:R-:W-:-:S03]  /*45a0*/  FADD.FTZ R156, R176, R156 ;  /* 0x0000009cb09c7221 */ /* 0x000fc60000010000 */
[----:B------:R-:W-:Y:S03]  /*45b0*/  HGMMA.64x256x16.F32.BF16 R24, R152, gdesc[UR8].tnspB, R24, gsb0 ;  /* 0x43e0000898187df0 */ /* 0x000fe60008001818 */
[----:B------:R-:W-:Y:S02]  /*45c0*/  WARPGROUP.DEPBAR.LE gsb0, 0x0 ;  /* 0x00008000000079c5 */ /* 0x000fe40000010000 */
[----:B------:R-:W-:Y:S01]  /*45d0*/  SHF.R.U32.HI R153, RZ, 0x1f, R12 ;  /* 0x0000001fff997819 */ /* 0x000fe2000001160c */
[----:B------:R0:W-:Y:S03]  /*45e0*/  @!P1 SYNCS.ARRIVE.TRANS64.RED.A1T0 RZ, [R0+URZ], RZ ;  /* 0x000000ff00ff99a7 */ /* 0x0001e6000810043f */
[----:B------:R-:W-:Y:S01]  /*45f0*/  LEA.HI.SX32 R153, R12, R153, 0x1c ;  /* 0x000000990c997211 */ /* 0x000fe200078fe2ff */
[----:B------:R-:W-:-:S03]  /*4600*/  FADD.FTZ R12, R173, R157 ;  /* 0x0000009dad0c7221 */ /* 0x000fc60000010000 */
[----:B------:R-:W-:Y:S01]  /*4610*/  VIMNMX R200, R208, R153, !PT ;  /* 0x00000099d0c87248 */ /* 0x000fe20007fe0100 */
[----:B0-----:R-:W-:-:S03]  /*4620*/  FADD.FTZ R0, R177, R156 ;  /* 0x0000009cb1007221 */ /* 0x001fc60000010000 */
[----:B------:R-:W-:-:S13]  /*4630*/  ISETP.GE.AND P2, PT, R215, R200, PT ;  /* 0x000000c8d700720c */ /* 0x000fda0003f46270 */
[----:B---3--:R-:W-:Y:S05]  /*4640*/  @!P2 BRA `(.L_x_5355) ;  /* 0x0000002800b4a947 */ /* 0x008fea0003800000 */
[----:B------:R-:W-:Y:S02]  /*4650*/  IMAD.MOV.U32 R201, RZ, RZ, R164 ;  /* 0x000000ffffc97224 */ /* 0x000fe400078e00a4 */
[----:B------:R-:W-:-:S07]  /*4660*/  IMAD.MOV.U32 R202, RZ, RZ, R13 ;  /* 0x000000ffffca7224 */ /* 0x000fce00078e000d */
.L_x_5364:
[----:B------:R-:W-:-:S04]  /*4670*/  UIADD3 UR36, UR36, 0x1, URZ ;  /* 0x0000000124247890 */ /* 0x000fc8000fffe03f */
[----:B------:R-:W-:-:S04]  /*4680*/  UISETP.NE.AND UP0, UPT, UR36, 0x2, UPT ;  /* 0x000000022400788c */ /* 0x000fc8000bf05270 */
[----:B------:R-:W-:Y:S02]  /*4690*/  USEL UR4, URZ, 0x1, UP0 ;  /* 0x000000013f047887 */ /* 0x000fe40008000000 */
[----:B------:R-:W-:Y:S02]  /*46a0*/  USEL UR36, UR36, URZ, UP0 ;  /* 0x0000003f24247287 */ /* 0x000fe40008000000 */
[----:B------:R-:W-:Y:S01]  /*46b0*/  ULOP3.LUT UR37, UR37, UR4, URZ, 0x3c, !UPT ;  /* 0x0000000425257292 */ /* 0x000fe2000f8e3c3f */
[----:B------:R-:W-:Y:S11]  /*46c0*/  @!P0 BRA `(.L_x_5356) ;  /* 0x0000000000048947 */ /* 0x000ff60003800000 */
[----:B------:R-:W-:Y:S01]  /*46d0*/  BPT.TRAP 0x1 ;  /* 0x000000040000795c */ /* 0x000fe20000300000 */
.L_x_5356:
        /* <DEDUP_REMOVED lines=9> */
.L_x_5357:
[----:B-1----:R-:W-:Y:S05]  /*4770*/  @P2 BRA `(.L_x_5358) ;  /* 0x0000000000082947 */ /* 0x002fea0003800000 */
[----:B------:R-:W1:Y:S02]  /*4780*/  SYNCS.PHASECHK.TRANS64.TRYWAIT P2, [UR4+0x32430], R13 ;  /* 0x0324300dff0075a7 */ /* 0x000e640008040144 */
[----:B-1----:R-:W-:Y:S05]  /*4790*/  @!P2 BRA `(.L_x_5359) ;  /* 0x0000011800c4a947 */ /* 0x002fea0003800000 */
.L_x_5358:
        /* <DEDUP_REMOVED lines=31> */
.L_x_5360:
[----:B------:R1:W2:Y:S01]  /*4990*/  SYNCS.PHASECHK.TRANS64.TRYWAIT P2, [UR4+0x32450], R13 ;  /* 0x0324500dff0075a7 */ /* 0x0002a20008040144 */
[----:B------:R-:W-:Y:S05]  /*49a0*/  @!P0 BRA `(.L_x_5361) ;  /* 0x0000000000048947 */ /* 0x000fea0003800000 */
[----:B------:R-:W-:Y:S01]  /*49b0*/  BPT.TRAP 0x1 ;  /* 0x000000040000795c */ /* 0x000fe20000300000 */
.L_x_5361:
[----:B--2---:R-:W-:Y:S05]  /*49c0*/  @P2 BRA `(.L_x_5362) ;  /* 0x0000000000082947 */ /* 0x004fea0003800000 */
[----:B------:R-:W2:Y:S02]  /*49d0*/  SYNCS.PHASECHK.TRANS64.TRYWAIT P2, [UR4+0x32450], R13 ;  /* 0x0324500dff0075a7 */ /* 0x000ea40008040144 */
[----:B--2---:R-:W-:Y:S05]  /*49e0*/  @!P2 BRA `(.L_x_5363) ;  /* 0x000001180048a947 */ /* 0x004fea0003800000 */
.L_x_5362:
[----:B------:R-:W-:Y:S01]  /*49f0*/  R2UR UR56, R10 ;  /* 0x000000000a3872ca */ /* 0x000fe200000e0000 */
[----:B------:R-:W-:Y:S01]  /*4a00*/  UIMAD UR5, UR36, 0xc00, UR7 ;  /* 0x00000c00240578a4 */ /* 0x000fe2000f8e0207 */
[----:B------:R-:W-:Y:S01]  /*4a10*/  R2UR UR57, R11 ;  /* 0x000000000b3972ca */ /* 0x000fe200000e0000 */
[----:B------:R-:W-:Y:S01]  /*4a20*/  WARPGROUP.ARRIVE ;  /* 0x00000000000079c5 */ /* 0x000fe20000000000 */
[----:B------:R-:W-:Y:S01]  /*4a30*/  UMOV UR59, 0x40000040 ;  /* 0x40000040003b7882 */ /* 0x000fe20000000000 */
[----:B------:R-:W-:Y:S01]  /*4a40*/  UIADD3 UR10, UR5, 0x300, URZ ;  /* 0x00000300050a7890 */ /* 0x000fe2000fffe03f */
[----:B--2---:R-:W2:Y:S01]  /*4a50*/  LDC R203, c[0x0][0x448] ;  /* 0x00011200ffcb7b82 */ /* 0x004ea20000000800 */
[----:B------:R-:W-:Y:S01]  /*4a60*/  UMOV UR11, 0x40000040 ;  /* 0x40000040000b7882 */ /* 0x000fe20000000000 */
[----:B------:R-:W-:Y:S01]  /*4a70*/  UMOV UR58, UR5 ;  /* 0x00000005003a7c82 */ /* 0x000fe20008000000 */
[----:B------:R-:W-:Y:S01]  /*4a80*/  UIADD3 UR14, UR5, 0x302, URZ ;  /* 0x00000302050e7890 */ /* 0x000fe2000fffe03f */
[----:B------:R-:W-:Y:S01]  /*4a90*/  IMAD.IADD R209, R210, 0x1, R18 ;  /* 0x00000001d2d17824 */ /* 0x000fe200078e0212 */
[----:B------:R-:W-:Y:S01]  /*4aa0*/  UMOV UR15, 0x40000040 ;  /* 0x40000040000f7882 */ /* 0x000fe20000000000 */
[----:B------:R-:W-:Y:S01]  /*4ab0*/  UIADD3 UR18, UR5, 0x304, URZ ;  /* 0x0000030405127890 */ /* 0x000fe2000fffe03f */
[----:B------:R-:W-:Y:S01]  /*4ac0*/  LOP3.LUT R19, R19, 0xfffffeff, RZ, 0xc0, !PT ;  /* 0xfffffeff13137812 */ /* 0x000fe200078ec0ff */
[----:B------:R-:W-:Y:S01]  /*4ad0*/  UMOV UR19, 0x40000040 ;  /* 0x4000004000137882 */ /* 0x000fe20000000000 */
[----:B------:R-:W-:Y:S01]  /*4ae0*/  HGMMA.64x96x16.F32.BF16 R152, gdesc[UR56], R152, gsb0 ;  /* 0x01600000389879f0 */ /* 0x000fe20008001898 */
[----:B------:R-:W-:Y:S01]  /*4af0*/  R2UR UR56, R8 ;  /* 0x00000000083872ca */ /* 0x000fe200000e0000 */
[----:B------:R-:W-:Y:S01]  /*4b00*/  UIADD3 UR58, UR5, 0x2, URZ ;  /* 0x00000002053a7890 */ /* 0x000fe2000fffe03f */
[----:B------:R-:W-:Y:S01]  /*4b10*/  R2UR UR57, R9 ;  /* 0x00000000093972ca */ /* 0x000fe200000e0000 */
[----:B------:R-:W-:Y:S01]  /*4b20*/  UMOV UR59, 0x40000040 ;  /* 0x40000040003b7882 */ /* 0x000fe20000000000 */
[----:B------:R-:W-:Y:S01]  /*4b30*/  UIADD3 UR22, UR5, 0x306, URZ ;  /* 0x0000030605167890 */ /* 0x000fe2000fffe03f */
[----:B------:R-:W-:Y:S01]  /*4b40*/  @P1 LOP3.LUT R19, R19, 0x100, RZ, 0xfc, !PT ;  /* 0x0000010013131812 */ /* 0x000fe200078efcff */
[----:B------:R-:W-:Y:S01]  /*4b50*/  UMOV UR23, 0x40000040 ;  /* 0x4000004000177882 */ /* 0x000fe20000000000 */
[----:B------:R-:W-:Y:S01]  /*4b60*/  UIADD3 UR26, UR5, 0x600, URZ ;  /* 0x00000600051a7890 */ /* 0x000fe2000fffe03f */
[----:B------:R-:W-:Y:S01]  /*4b70*/  UMOV UR27, 0x40000040 ;  /* 0x40000040001b7882 */ /* 0x000fe20000000000 */
[----:B------:R-:W-:Y:S01]  /*4b80*/  UIADD3 UR30, UR5, 0x602, URZ ;  /* 0x00000602051e7890 */ /* 0x000fe2000fffe03f */
[----:B------:R-:W-:Y:S01]  /*4b90*/  LOP3.LUT R19, R19, 0xffffff7f, RZ, 0xc0, !PT ;  /* 0xffffff7f13137812 */ /* 0x000fe200078ec0ff */
[----:B------:R-:W-:Y:S01]  /*4ba0*/  UMOV UR31, 0x40000040 ;  /* 0x40000040001f7882 */ /* 0x000fe20000000000 */
[----:B------:R-:W-:Y:S01]  /*4bb0*/  UIADD3 UR34, UR5, 0x604, URZ ;  /* 0x0000060405227890 */ /* 0x000fe2000fffe03f */
[----:B--2---:R-:W-:Y:S01]  /*4bc0*/  ISETP.NE.AND P2, PT, R203, 0x1, PT ;  /* 0x00000001cb00780c */ /* 0x004fe20003f45270 */
        /* <DEDUP_REMOVED lines=10> */
[----:B------:R-:W-:-:S02]  /*4c70*/  UMOV UR55, 0x40000040 ;  /* 0x4000004000377882 */ /* 0x000fc40000000000 */
[----:B------:R-:W2:Y:S08]  /*4c80*/  @P2 LDC R203, c[0x0][0x44c] ;  /* 0x00011300ffcb2b82 */ /* 0x000eb00000000800 */
[----:B01----:R-:W0:Y:S01]  /*4c90*/  @P2 LDC R13, c[0x0][0x450] ;  /* 0x00011400ff0d2b82 */ /* 0x003e220000000800 */
[----:B--2---:R-:W-:-:S05]  /*4ca0*/  @P2 IMAD.HI.U32 R203, R209, R203, RZ ;  /* 0x000000cbd1cb2227 */ /* 0x004fca00078e00ff */
[----:B0-----:R-:W-:Y:S01]  /*4cb0*/  @P2 SHF.R.U32.HI R209, RZ, R13, R203 ;  /* 0x0000000dffd12219 */ /* 0x001fe200000116cb */
[----:B------:R-:W-:-:S04]  /*4cc0*/  IMAD R203, R215, -0x60, RZ ;  /* 0xffffffa0d7cb7824 */ /* 0x000fc800078e02ff */
[----:B------:R-:W0:Y:S01]  /*4cd0*/  SHFL.IDX PT, R13, R209, RZ, 0x1c1f ;  /* 0x001c1fffd10d7589 */ /* 0x000e2200000e0000 */
[----:B------:R-:W-:-:S03]  /*4ce0*/  IADD3 R203, -R204, 0x1, R203 ;  /* 0x00000001cccb7810 */ /* 0x000fc60007ffe1cb */
[----:B------:R-:W1:Y:S01]  /*4cf0*/  SHFL.IDX PT, R209, R209, 0x1, 0x1c1f ;  /* 0x003c1f00d1d17f89 */ /* 0x000e6200000e0000 */
[----:B------:R-:W-:-:S05]  /*4d00*/  IADD3 R203, -R206, R203, R207 ;  /* 0x000000cbcecb7210 */ /* 0x000fca0007ffe1cf */
[C---:B0-----:R-:W-:Y:S02]  /*4d10*/  IMAD.IADD R13, R203.reuse, 0x1, R13 ;  /* 0x00000001cb0d7824 */ /* 0x041fe400078e020d */
[----:B-1----:R-:W-:-:S03]  /*4d20*/  IMAD.IADD R203, R203, 0x1, R209 ;  /* 0x00000001cbcb7824 */ /* 0x002fc600078e02d1 */
[C---:B------:R-:W-:Y:S01]  /*4d30*/  ISETP.GT.AND P5, PT, R13.reuse, RZ, PT ;  /* 0x000000ff0d00720c */ /* 0x040fe20003fa4270 */
[----:B------:R-:W0:Y:S01]  /*4d40*/  LDC R209, c[0x0][0xa80] ;  /* 0x0002a000ffd17b82 */ /* 0x000e220000000800 */
[C---:B------:R-:W-:Y:S02]  /*4d50*/  ISETP.GT.AND P4, PT, R13.reuse, 0x1, PT ;  /* 0x000000010d00780c */ /* 0x040fe40003f84270 */
[C---:B------:R-:W-:Y:S02]  /*4d60*/  ISETP.GT.AND P3, PT, R13.reuse, 0x8, PT ;  /* 0x000000080d00780c */ /* 0x040fe40003f64270 */
[----:B------:R-:W-:Y:S01]  /*4d70*/  ISETP.GT.AND P2, PT, R13, 0x9, PT ;  /* 0x000000090d00780c */ /* 0x000fe20003f44270 */
[----:B------:R-:W-:Y:S02]  /*4d80*/  WARPGROUP.DEPBAR.LE gsb0, 0x0 ;  /* 0x00008000000079c5 */ /* 0x000fe40000010000 */
[----:B------:R-:W-:Y:S01]  /*4d90*/  WARPGROUP.ARRIVE ;  /* 0x00000000000079c5 */ /* 0x000fe20000000000 */
[----:B------:R-:W-:-:S02]  /*4da0*/  ISETP.GT.AND P1, PT, R203, 0x41, PT ;  /* 0x00000041cb00780c */ /* 0x000fc40003f24270 */
[----:B------:R-:W-:-:S03]  /*4db0*/  ISETP.GT.AND P0, PT, R203, 0x48, PT ;  /* 0x00000048cb00780c */ /* 0x000fc60003f04270 */
[----:B------:R-:W-:Y:S01]  /*4dc0*/  HGMMA.64x96x16.F32.BF16 R152, gdesc[UR56], R152, gsb0 ;  /* 0x01600000389879f0 */ /* 0x000fe20008001898 */
[----:B------:R-:W-:Y:S01]  /*4dd0*/  R2UR UR56, R6 ;  /* 0x00000000063872ca */ /* 0x000fe200000e0000 */
[----:B------:R-:W-:Y:S01]  /*4de0*/  UIADD3 UR58, UR5, 0x4, URZ ;  /* 0x00000004053a7890 */ /* 0x000fe2000fffe03f */
[----:B------:R-:W-:Y:S01]  /*4df0*/  R2UR UR57, R7 ;  /* 0x00000000073972ca */ /* 0x000fe200000e0000 */
[----:B------:R-:W-:-:S04]  /*4e00*/  UMOV UR59, 0x40000040 ;  /* 0x40000040003b7882 */ /* 0x000fc80000000000 */
[----:B------:R-:W-:Y:S02]  /*4e10*/  @P1 LOP3.LUT R19, R19, 0x200, RZ, 0xfc, !PT ;  /* 0x0000020013131812 */ /* 0x000fe400078efcff */
[----:B------:R-:W-:Y:S01]  /*4e20*/  ISETP.GT.AND P1, PT, R203, 0x40, PT ;  /* 0x00000040cb00780c */ /* 0x000fe20003f24270 */
[----:B------:R-:W-:Y:S02]  /*4e30*/  WARPGROUP.DEPBAR.LE gsb0, 0x0 ;  /* 0x00008000000079c5 */ /* 0x000fe40000010000 */
        /* <DEDUP_REMOVED lines=100> */
[----:B------:R-:W-:Y:S02]  /*5480*/  ISETP.GT.AND P5, PT, R203, RZ, PT ;  /* 0x000000ffcb00720c */ /* 0x000fe40003fa4270 */
[----:B------:R-:W-:Y:S02]  /*5490*/  FMNMX.FTZ R13, R161, R13, !PT ;  /* 0x0000000da10d7209 */ /* 0x000fe40007810000 */
[----:B------:R-:W-:-:S02]  /*54a0*/  FSEL R193, R154, -INF , P5 ;  /* 0xff8000009ac17808 */ /* 0x000fc40002800000 */
[----:B------:R-:W-:Y:S02]  /*54b0*/  FMNMX.FTZ R13, R164, R13, !PT ;  /* 0x0000000da40d7209 */ /* 0x000fe40007810000 */
[----:B------:R-:W-:Y:S02]  /*54c0*/  ISETP.GT.AND P4, PT, R203, 0x1, PT ;  /* 0x00000001cb00780c */ /* 0x000fe40003f84270 */
[----:B------:R-:W-:Y:S02]  /*54d0*/  FMNMX.FTZ R13, R165, R13, !PT ;  /* 0x0000000da50d7209 */ /* 0x000fe40007810000 */
[C---:B------:R-:W-:Y:S02]  /*54e0*/  ISETP.GT.AND P3, PT, R203.reuse, 0x8, PT ;  /* 0x00000008cb00780c */ /* 0x040fe40003f64270 */
[----:B------:R-:W-:Y:S02]  /*54f0*/  FMNMX.FTZ R13, R168, R13, !PT ;  /* 0x0000000da80d7209 */ /* 0x000fe40007810000 */
        /* <DEDUP_REMOVED lines=26> */
[C---:B------:R-:W-:Y:S02]  /*56a0*/  ISETP.GT.AND P4, PT, R203.reuse, 0x21, PT ;  /* 0x00000021cb00780c */ /* 0x040fe40003f84270 */
[----:B------:R-:W-:Y:S02]  /*56b0*/  FMNMX.FTZ R13, R196, R13, !PT ;  /* 0x0000000dc40d7209 */ /* 0x000fe40007810000 */
[----:B------:R-:W-:Y:S02]  /*56c0*/  ISETP.GT.AND P3, PT, R203, 0x28, PT ;  /* 0x00000028cb00780c */ /* 0x000fe40003f64270 */
[----:B------:R-:W-:Y:S02]  /*56d0*/  FMNMX.FTZ R13, R197, R13, !PT ;  /* 0x0000000dc50d7209 */ /* 0x000fe40007810000 */
[----:B------:R-:W-:-:S02]  /*56e0*/  ISETP.GT.AND P2, PT, R203, 0x29, PT ;  /* 0x00000029cb00780c */ /* 0x000fc40003f44270 */
[----:B------:R-:W-:Y:S01]  /*56f0*/  FSEL R170, R170, -INF , P5 ;  /* 0xff800000aaaa7808 */ /* 0x000fe20002800000 */
[----:B------:R-:W1:Y:S01]  /*5700*/  SHFL.BFLY PT, R154, R13, 0x2, 0x1f ;  /* 0x0c401f000d9a7f89 */ /* 0x000e6200000e0000 */
        /* <DEDUP_REMOVED lines=11> */
[----:B------:R-:W-:Y:S02]  /*57c0*/  ISETP.GT.AND P2, PT, R203, 0x50, PT ;  /* 0x00000050cb00780c */ /* 0x000fe40003f44270 */
[----:B-1----:R-:W-:Y:S02]  /*57d0*/  FMNMX.FTZ R13, R13, R154, !PT ;  /* 0x0000009a0d0d7209 */ /* 0x002fe40007810000 */
[C---:B------:R-:W-:Y:S02]  /*57e0*/  ISETP.GT.AND P3, PT, R203.reuse, 0x51, PT ;  /* 0x00000051cb00780c */ /* 0x040fe40003f64270 */
[C---:B------:R-:W-:Y:S01]  /*57f0*/  ISETP.GT.AND P4, PT, R203.reuse, 0x58, PT ;  /* 0x00000058cb00780c */ /* 0x040fe20003f84270 */
[----:B------:R-:W1:Y:S01]  /*5800*/  SHFL.BFLY PT, R154, R13, 0x1, 0x1f ;  /* 0x0c201f000d9a7f89 */ /* 0x000e6200000e0000 */
[----:B------:R-:W-:Y:S02]  /*5810*/  ISETP.GT.AND P5, PT, R203, 0x59, PT ;  /* 0x00000059cb00780c */ /* 0x000fe40003fa4270 */
[----:B------:R-:W-:-:S02]  /*5820*/  FSEL R186, R186, -INF , P1 ;  /* 0xff800000baba7808 */ /* 0x000fc40000800000 */
[----:B------:R-:W-:Y:S02]  /*5830*/  LOP3.LUT P1, RZ, R19, 0x200, RZ, 0xc0, !PT ;  /* 0x0000020013ff7812 */ /* 0x000fe4000782c0ff */
[----:B------:R-:W-:Y:S02]  /*5840*/  FSEL R190, R190, -INF , P0 ;  /* 0xff800000bebe7808 */ /* 0x000fe40000000000 */
[----:B------:R-:W-:Y:S02]  /*5850*/  FSEL R187, R187, -INF , P1 ;  /* 0xff800000bbbb7808 */ /* 0x000fe40000800000 */
[----:B------:R-:W-:Y:S02]  /*5860*/  FSEL R194, R194, -INF , P2 ;  /* 0xff800000c2c27808 */ /* 0x000fe40001000000 */
[----:B------:R-:W-:Y:S02]  /*5870*/  FSEL R195, R195, -INF , P3 ;  /* 0xff800000c3c37808 */ /* 0x000fe40001800000 */
[----:B------:R-:W-:-:S02]  /*5880*/  FSEL R198, R198, -INF , P4 ;  /* 0xff800000c6c67808 */ /* 0x000fc40002000000 */
[----:B------:R-:W-:Y:S02]  /*5890*/  FSEL R199, R199, -INF , P5 ;  /* 0xff800000c7c77808 */ /* 0x000fe40002800000 */
[C---:B------:R-:W-:Y:S02]  /*58a0*/  LOP3.LUT P1, RZ, R19.reuse, 0x100, RZ, 0xc0, !PT ;  /* 0x0000010013ff7812 */ /* 0x040fe4000782c0ff */
[----:B------:R-:W-:Y:S02]  /*58b0*/  LOP3.LUT P0, RZ, R19, 0x80, RZ, 0xc0, !PT ;  /* 0x0000008013ff7812 */ /* 0x000fe4000780c0ff */
[----:B-1----:R-:W-:-:S04]  /*58c0*/  FMNMX.FTZ R13, R13, R154, !PT ;  /* 0x0000009a0d0d7209 */ /* 0x002fc80007810000 */
[----:B------:R-:W-:-:S04]  /*58d0*/  FSETP.NEU.FTZ.AND P6, PT, R13, -INF , PT ;  /* 0xff8000000d00780b */ /* 0x000fc80003fdd000 */
[----:B------:R-:W-:-:S05]  /*58e0*/  FSEL R154, R13, RZ, P6 ;  /* 0x000000ff0d9a7208 */ /* 0x000fca0003000000 */
[----:B------:R-:W-:Y:S01]  /*58f0*/  FADD.FTZ R202, -R154, R202 ;  /* 0x000000ca9aca7221 */ /* 0x000fe20000010100 */
[----:B0-----:R-:W-:-:S05]  /*5900*/  FMUL.FTZ R154, R13, R209 ;  /* 0x000000d10d9a7220 */ /* 0x001fca0000410000 */
[----:B------:R-:W-:Y:S02]  /*5910*/  FSEL R154, R154, RZ, P6 ;  /* 0x000000ff9a9a7208 */ /* 0x000fe40003000000 */
[----:B------:R-:W-:-:S03]  /*5920*/  ISETP.GT.AND P6, PT, R203, 0x49, PT ;  /* 0x00000049cb00780c */ /* 0x000fc60003fc4270 */
[-CC-:B------:R-:W-:Y:S01]  /*5930*/  FFMA.FTZ R218, R157, R209.reuse, -R154.reuse ;  /* 0x000000d19dda7223 */ /* 0x180fe2000001089a */
[-CC-:B------:R-:W-:Y:S01]  /*5940*/  FFMA.FTZ R157, R165, R209.reuse, -R154.reuse ;  /* 0x000000d1a59d7223 */ /* 0x180fe2000001089a */
        /* <DEDUP_REMOVED lines=25> */
[----:B------:R-:W-:Y:S01]  /*5ae0*/  FFMA.FTZ R197, R197, R209, -R154 ;  /* 0x000000d1c5c57223 */ /* 0x000fe2000001089a */
[----:B------:R-:W-:-:S04]  /*5af0*/  FSEL R191, R191, -INF , P6 ;  /* 0xff800000bfbf7808 */ /* 0x000fc80003000000 */
[----:B------:R-:W2:Y:S01]  /*5b00*/  MUFU.EX2 R153, R153 ;  /* 0x0000009900997308 */ /* 0x000ea20000000800 */
[----:B0-----:R-:W-:Y:S01]  /*5b10*/  FFMA.FTZ R12, R165, R12, R152 ;  /* 0x0000000ca50c7223 */ /* 0x001fe20000010098 */
        /* <DEDUP_REMOVED lines=10> */
[----:B------:R-:W1:Y:S01]  /*5bc0*/  S2R R203, SR_TID.X ;  /* 0x0000000000cb7919 */ /* 0x000e620000002100 */
        /* <DEDUP_REMOVED lines=9> */
[-C--:B------:R-:W-:Y:S01]  /*5c60*/  FMUL.FTZ R53, R53, R165.reuse ;  /* 0x000000a535357220 */ /* 0x080fe20000410000 */
[-C--:B------:R-:W-:Y:S01]  /*5c70*/  FMUL.FTZ R56, R56, R165.reuse ;  /* 0x000000a538387220 */ /* 0x080fe20000410000 */
[----:B------:R-:W-:Y:S01]  /*5c80*/  FMUL.FTZ R57, R57, R165 ;  /* 0x000000a539397220 */ /* 0x000fe20000410000 */
[C---:B0-----:R-:W-:Y:S01]  /*5c90*/  FADD.FTZ R12, R154.reuse, R12 ;  /* 0x0000000c9a0c7221 */ /* 0x041fe20000010000 */
[----:B------:R-:W-:Y:S01]  /*5ca0*/  F2FP.BF16.F32.PACK_AB R154, R154, R153 ;  /* 0x000000999a9a723e */ /* 0x000fe200000010ff */
        /* <DEDUP_REMOVED lines=19> */
[----:B-1----:R-:W-:Y:S01]  /*5de0*/  SHF.R.U32.HI R203, RZ, 0x7, R203 ;  /* 0x00000007ffcb7819 */ /* 0x002fe200000116cb */
        /* <DEDUP_REMOVED lines=42> */
[----:B------:R-:W-:Y:S01]  /*6090*/  FMUL.FTZ R149, R149, R165 ;  /* 0x000000a595957220 */ /* 0x000fe20000410000 */
[----:B------:R-:W-:Y:S01]  /*60a0*/  IADD3 R165, -R203, 0xb, RZ ;  /* 0x0000000bcba57810 */ /* 0x000fe20007ffe1ff */
        /* <DEDUP_REMOVED lines=13> */
[----:B------:R-:W0:Y:S06]  /*6180*/  SHFL.BFLY PT, R164, R153, 0x2, 0x1f ;  /* 0x0c401f0099a47f89 */ /* 0x000e2c00000e0000 */
[----:B------:R-:W-:Y:S08]  /*6190*/  MUFU.EX2 R181, R181 ;  /* 0x000000b500b57308 */ /* 0x000ff00000000800 */
[----:B------:R-:W-:Y:S08]  /*61a0*/  MUFU.EX2 R185, R185 ;  /* 0x000000b900b97308 */ /* 0x000ff00000000800 */
[----:B------:R-:W-:Y:S01]  /*61b0*/  MUFU.EX2 R189, R189 ;  /* 0x000000bd00bd7308 */ /* 0x000fe20000000800 */
[----:B0-----:R-:W-:-:S05]  /*61c0*/  FMNMX.FTZ R164, R153, R164, !PT ;  /* 0x000000a499a47209 */ /* 0x001fca0007810000 */
[----:B------:R-:W0:Y:S02]  /*61d0*/  SHFL.BFLY PT, R153, R164, 0x1, 0x1f ;  /* 0x0c201f00a4997f89 */ /* 0x000e2400000e0000 */
[----:B------:R-:W-:Y:S08]  /*61e0*/  MUFU.EX2 R217, R217 ;  /* 0x000000d900d97308 */ /* 0x000ff00000000800 */
[----:B------:R-:W-:Y:S01]  /*61f0*/  MUFU.EX2 R197, R197 ;  /* 0x000000c500c57308 */ /* 0x000fe20000000800 */
[----:B0-----:R-:W-:Y:S01]  /*6200*/  FMNMX.FTZ R164, R164, R153, !PT ;  /* 0x00000099a4a47209 */ /* 0x001fe20007810000 */
[----:B------:R0:W-:Y:S06]  /*6210*/  BAR.ARV R165, 0x100 ;  /* 0x000400a50000751d */ /* 0x0001ec0000002000 */
[C---:B------:R-:W-:Y:S01]  /*6220*/  FSETP.NEU.FTZ.AND P2, PT, R164.reuse, -INF , PT ;  /* 0xff800000a400780b */ /* 0x040fe20003f5d000 */
[----:B------:R-:W-:-:S03]  /*6230*/  FMUL.FTZ R202, R164, R209 ;  /* 0x000000d1a4ca7220 */ /* 0x000fc60000410000 */
[----:B------:R-:W-:Y:S02]  /*6240*/  FSEL R153, R164, RZ, P2 ;  /* 0x000000ffa4997208 */ /* 0x000fe40001000000 */
[----:B------:R-:W-:Y:S02]  /*6250*/  FSEL R202, R202, RZ, P2 ;  /* 0x000000ffcaca7208 */ /* 0x000fe40001000000 */
[----:B------:R-:W-:Y:S01]  /*6260*/  ISETP.GT.AND P2, PT, R215, R200, PT ;  /* 0x000000c8d700720c */ /* 0x000fe20003f44270 */
[----:B------:R-:W-:Y:S01]  /*6270*/  FADD.FTZ R153, -R153, R201 ;  /* 0x000000c999997221 */ /* 0x000fe20000010100 */
[----:B------:R-:W-:Y:S02]  /*6280*/  VIADD R215, R215, 0xffffffff ;  /* 0xffffffffd7d77836 */ /* 0x000fe40000000000 */
[-CC-:B------:R-:W-:Y:S01]  /*6290*/  FFMA.FTZ R193, R193, R209.reuse, -R202.reuse ;  /* 0x000000d1c1c17223 */ /* 0x180fe200000108ca */
[-CC-:B------:R-:W-:Y:S01]  /*62a0*/  FFMA.FTZ R155, R155, R209.reuse, -R202.reuse ;  /* 0x000000d19b9b7223 */ /* 0x180fe200000108ca */
[-C--:B------:R-:W-:Y:S01]  /*62b0*/  FMUL.FTZ R153, R153, R209.reuse ;  /* 0x000000d199997220 */ /* 0x080fe20000410000 */
        /* <DEDUP_REMOVED lines=16> */
[-CC-:B------:R-:W-:Y:S01]  /*63c0*/  FFMA.FTZ R186, R186, R209.reuse, -R202.reuse ;  /* 0x000000d1baba7223 */ /* 0x180fe200000108ca */
[----:B------:R1:W2:Y:S01]  /*63d0*/  MUFU.EX2 R153, R155 ;  /* 0x0000009b00997308 */ /* 0x0002a20000000800 */
[-CC-:B------:R-:W-:Y:S01]  /*63e0*/  FFMA.FTZ R187, R187, R209.reuse, -R202.reuse ;  /* 0x000000d1bbbb7223 */ /* 0x180fe200000108ca */
[-CC-:B------:R-:W-:Y:S01]  /*63f0*/  FFMA.FTZ R190, R190, R209.reuse, -R202.reuse ;  /* 0x000000d1bebe7223 */ /* 0x180fe200000108ca */
[-CC-:B------:R-:W-:Y:S01]  /*6400*/  FFMA.FTZ R191, R191, R209.reuse, -R202.reuse ;  /* 0x000000d1bfbf7223 */ /* 0x180fe200000108ca */
[-CC-:B------:R-:W-:Y:S01]  /*6410*/  FFMA.FTZ R194, R194, R209.reuse, -R202.reuse ;  /* 0x000000d1c2c27223 */ /* 0x180fe200000108ca */
[-CC-:B------:R-:W-:Y:S01]  /*6420*/  FFMA.FTZ R195, R195, R209.reuse, -R202.reuse ;  /* 0x000000d1c3c37223 */ /* 0x180fe200000108ca */
[-CC-:B------:R-:W-:Y:S01]  /*6430*/  FFMA.FTZ R198, R198, R209.reuse, -R202.reuse ;  /* 0x000000d1c6c67223 */ /* 0x180fe200000108ca */
[----:B------:R-:W-:Y:S01]  /*6440*/  FFMA.FTZ R199, R199, R209, -R202 ;  /* 0x000000d1c7c77223 */ /* 0x000fe200000108ca */
[----:B------:R-:W-:Y:S01]  /*6450*/  MUFU.EX2 R159, R159 ;  /* 0x0000009f009f7308 */ /* 0x000fe20000000800 */
[----:B-1----:R-:W-:Y:S01]  /*6460*/  FFMA.FTZ R155, R193, R0, R201 ;  /* 0x00000000c19b7223 */ /* 0x002fe200000100c9 */
[----:B------:R-:W-:-:S02]  /*6470*/  IMAD.U32 R0, RZ, RZ, UR4 ;  /* 0x00000004ff007e24 */ /* 0x000fc4000f8e00ff */
[-C--:B------:R-:W-:Y:S01]  /*6480*/  FMUL.FTZ R26, R26, R193.reuse ;  /* 0x000000c11a1a7220 */ /* 0x080fe20000410000 */
[-C--:B------:R-:W-:Y:S01]  /*6490*/  FMUL.FTZ R27, R27, R193.reuse ;  /* 0x000000c11b1b7220 */ /* 0x080fe20000410000 */
[-C--:B------:R-:W-:Y:S01]  /*64a0*/  FMUL.FTZ R30, R30, R193.reuse ;  /* 0x000000c11e1e7220 */ /* 0x080fe20000410000 */
[----:B------:R-:W-:Y:S02]  /*64b0*/  @!P1 VIADD R202, R0, 0x32440 ;  /* 0x0003244000ca9836 */ /* 0x000fe40000000000 */
[-C--:B------:R-:W-:Y:S01]  /*64c0*/  FMUL.FTZ R31, R31, R193.reuse ;  /* 0x000000c11f1f7220 */ /* 0x080fe20000410000 */
[----:B------:R-:W-:Y:S01]  /*64d0*/  FMUL.FTZ R34, R34, R193 ;  /* 0x000000c122227220 */ /* 0x000fe20000410000 */
[C---:B--2---:R-:W-:Y:S01]  /*64e0*/  FADD.FTZ R155, R153.reuse, R155 ;  /* 0x0000009b999b7221 */ /* 0x044fe20000010000 */
[----:B------:R-:W-:Y:S01]  /*64f0*/  F2FP.BF16.F32.PACK_AB R153, R153, R201 ;  /* 0x000000c99999723e */ /* 0x000fe200000010ff */
[-C--:B------:R-:W-:Y:S01]  /*6500*/  FMUL.FTZ R35, R35, R193.reuse ;  /* 0x000000c123237220 */ /* 0x080fe20000410000 */
[----:B------:R1:W2:Y:S01]  /*6510*/  MUFU.EX2 R201, R158 ;  /* 0x0000009e00c97308 */ /* 0x0002a20000000800 */
[----:B------:R-:W-:Y:S01]  /*6520*/  @!P1 PRMT R202, RZ, 0x654, R202 ;  /* 0x00000654ffca9816 */ /* 0x000fe200000000ca */
[-C--:B------:R-:W-:Y:S01]  /*6530*/  FMUL.FTZ R38, R38, R193.reuse ;  /* 0x000000c126267220 */ /* 0x080fe20000410000 */
[-C--:B------:R-:W-:Y:S01]  /*6540*/  FMUL.FTZ R39, R39, R193.reuse ;  /* 0x000000c127277220 */ /* 0x080fe20000410000 */
[-C--:B------:R-:W-:Y:S01]  /*6550*/  FMUL.FTZ R42, R42, R193.reuse ;  /* 0x000000c12a2a7220 */ /* 0x080fe20000410000 */
[----:B------:R3:W-:Y:S01]  /*6560*/  @!P1 SYNCS.ARRIVE.TRANS64.RED.A1T0 RZ, [R202+URZ], RZ ;  /* 0x000000ffcaff99a7 */ /* 0x0007e2000810043f */
[-C--:B------:R-:W-:Y:S01]  /*6570*/  FMUL.FTZ R43, R43, R193.reuse ;  /* 0x000000c12b2b7220 */ /* 0x080fe20000410000 */
[-C--:B------:R-:W-:Y:S01]  /*6580*/  FMUL.FTZ R46, R46, R193.reuse ;  /* 0x000000c12e2e7220 */ /* 0x080fe20000410000 */
[----:B------:R-:W-:Y:S01]  /*6590*/  FMUL.FTZ R47, R47, R193 ;  /* 0x000000c12f2f7220 */ /* 0x000fe20000410000 */
[----:B-1----:R-:W-:-:S02]  /*65a0*/  VIADD R158, R203, 0x8 ;  /* 0x00000008cb9e7836 */ /* 0x002fc40000000000 */
[-C--:B------:R-:W-:Y:S01]  /*65b0*/  FMUL.FTZ R50, R50, R193.reuse ;  /* 0x000000c132327220 */ /* 0x080fe20000410000 */
[-C--:B------:R-:W-:Y:S01]  /*65c0*/  FMUL.FTZ R51, R51, R193.reuse ;  /* 0x000000c133337220 */ /* 0x080fe20000410000 */
[-C--:B------:R-:W-:Y:S01]  /*65d0*/  FMUL.FTZ R54, R54, R193.reuse ;  /* 0x000000c136367220 */ /* 0x080fe20000410000 */
[-C--:B------:R-:W-:Y:S01]  /*65e0*/  FMUL.FTZ R55, R55, R193.reuse ;  /* 0x000000c137377220 */ /* 0x080fe20000410000 */
[----:B------:R2:W-:Y:S01]  /*65f0*/  BAR.SYNC.DEFER_BLOCKING R158, 0x100 ;  /* 0x0004009e0000751d */ /* 0x0005e20000010000 */
        /* <DEDUP_REMOVED lines=48> */
[----:B--2---:R-:W-:Y:S01]  /*6900*/  FADD.FTZ R158, R201, R155 ;  /* 0x0000009bc99e7221 */ /* 0x004fe20000010000 */
[C---:B------:R-:W-:Y:S01]  /*6910*/  F2FP.BF16.F32.PACK_AB R155, R159.reuse, R201 ;  /* 0x000000c99f9b723e */ /* 0x040fe200000010ff */
[----:B------:R-:W-:Y:S01]  /*6920*/  UIMAD UR4, UR36, 0xc00, UR6 ;  /* 0x00000c00240478a4 */ /* 0x000fe2000f8e0206 */
[----:B------:R-:W1:Y:S01]  /*6930*/  MUFU.EX2 R162, R162 ;  /* 0x000000a200a27308 */ /* 0x000e620000000800 */
[----:B------:R-:W-:Y:S01]  /*6940*/  FADD.FTZ R158, R159, R158 ;  /* 0x0000009e9f9e7221 */ /* 0x000fe20000010000 */
[----:B------:R-:W-:Y:S01]  /*6950*/  WARPGROUP.ARRIVE ;  /* 0x00000000000079c5 */ /* 0x000fe20000000000 */
[----:B------:R-:W-:-:S02]  /*6960*/  @!P1 VIADD R0, R0, 0x32460 ;  /* 0x0003246000009836 */ /* 0x000fc40000000000 */
[----:B------:R-:W-:Y:S01]  /*6970*/  IMAD.MOV.U32 R201, RZ, RZ, R164 ;  /* 0x000000ffffc97224 */ /* 0x000fe200078e00a4 */
[----:B------:R-:W-:Y:S01]  /*6980*/  UMOV UR10, UR4 ;  /* 0x00000004000a7c82 */ /* 0x000fe20008000000 */
[----:B---3--:R-:W-:Y:S01]  /*6990*/  IMAD.MOV.U32 R202, RZ, RZ, R13 ;  /* 0x000000ffffca7224 */ /* 0x008fe200078e000d */
[----:B------:R-:W-:Y:S01]  /*69a0*/  HGMMA.64x256x16.F32.BF16 R24, R152, gdesc[UR8].tnspB, R24, gsb0 ;  /* 0x43e0000898187df0 */ /* 0x000fe20008001818 */
[----:B------:R-:W2:Y:S01]  /*69b0*/  MUFU.EX2 R163, R163 ;  /* 0x000000a300a37308 */ /* 0x000ea20000000800 */
[----:B------:R-:W-:Y:S01]  /*69c0*/  UIADD3 UR10, UR4, 0x80, URZ ;  /* 0x00000080040a7890 */ /* 0x000fe2000fffe03f */
[----:B------:R-:W-:Y:S01]  /*69d0*/  @!P1 PRMT R0, RZ, 0x654, R0 ;  /* 0x00000654ff009816 */ /* 0x000fe20000000000 */
[----:B------:R-:W-:-:S05]  /*69e0*/  UMOV UR11, 0x40000040 ;  /* 0x40000040000b7882 */ /* 0x000fca0000000000 */
[----:B------:R-:W3:Y:S01]  /*69f0*/  MUFU.EX2 R166, R166 ;  /* 0x000000a600a67308 */ /* 0x000ee20000000800 */
[----:B-1----:R-:W-:-:S07]  /*6a00*/  FADD.FTZ R158, R162, R158 ;  /* 0x0000009ea29e7221 */ /* 0x002fce0000010000 */
[----:B------:R-:W1:Y:S01]  /*6a10*/  MUFU.EX2 R167, R167 ;  /* 0x000000a700a77308 */ /* 0x000e620000000800 */
[----:B--2---:R-:W-:-:S07]  /*6a20*/  FADD.FTZ R158, R163, R158 ;  /* 0x0000009ea39e7221 */ /* 0x004fce0000010000 */
[----:B------:R-:W2:Y:S01]  /*6a30*/  MUFU.EX2 R170, R170 ;  /* 0x000000aa00aa7308 */ /* 0x000ea20000000800 */
[----:B---3--:R-:W-:-:S07]  /*6a40*/  FADD.FTZ R158, R166, R158 ;  /* 0x0000009ea69e7221 */ /* 0x008fce0000010000 */
        /* <DEDUP_REMOVED lines=16> */
[----:B------:R-:W-:Y:S01]  /*6b50*/  MUFU.EX2 R187, R187 ;  /* 0x000000bb00bb7308 */ /* 0x000fe20000000800 */
[----:B---3--:R-:W-:-:S07]  /*6b60*/  FADD.FTZ R158, R183, R158 ;  /* 0x0000009eb79e7221 */ /* 0x008fce0000010000 */
[----:B------:R-:W-:Y:S01]  /*6b70*/  MUFU.EX2 R190, R190 ;  /* 0x000000be00be7308 */ /* 0x000fe20000000800 */
[----:B-1----:R-:W-:-:S07]  /*6b80*/  FADD.FTZ R158, R186, R158 ;  /* 0x0000009eba9e7221 */ /* 0x002fce0000010000 */
[----:B------:R-:W-:Y:S08]  /*6b90*/  MUFU.EX2 R191, R191 ;  /* 0x000000bf00bf7308 */ /* 0x000ff00000000800 */
[----:B------:R-:W-:Y:S08]  /*6ba0*/  MUFU.EX2 R194, R194 ;  /* 0x000000c200c27308 */ /* 0x000ff00000000800 */
[----:B------:R-:W-:Y:S08]  /*6bb0*/  MUFU.EX2 R195, R195 ;  /* 0x000000c300c37308 */ /* 0x000ff00000000800 */
[----:B------:R-:W-:Y:S08]  /*6bc0*/  MUFU.EX2 R198, R198 ;  /* 0x000000c600c67308 */ /* 0x000ff00000000800 */
[----:B------:R-:W-:Y:S01]  /*6bd0*/  MUFU.EX2 R199, R199 ;  /* 0x000000c700c77308 */ /* 0x000fe20000000800 */
[----:B------:R-:W-:-:S07]  /*6be0*/  WARPGROUP.DEPBAR.LE gsb0, 0x0 ;  /* 0x00008000000079c5 */ /* 0x000fce0000010000 */
[----:B------:R-:W1:Y:S01]  /*6bf0*/  MUFU.EX2 R152, R160 ;  /* 0x000000a000987308 */ /* 0x000e620000000800 */
[----:B------:R-:W-:Y:S02]  /*6c00*/  F2FP.BF16.F32.PACK_AB R153, R163, R162 ;  /* 0x000000a2a399723e */ /* 0x000fe400000010ff */
[----:B------:R-:W-:-:S05]  /*6c10*/  F2FP.BF16.F32.PACK_AB R155, R167, R166 ;  /* 0x000000a6a79b723e */ /* 0x000fca00000010ff */
[----:B------:R-:W2:Y:S01]  /*6c20*/  MUFU.EX2 R154, R156 ;  /* 0x0000009c009a7308 */ /* 0x000ea20000000800 */
[----:B-1----:R-:W-:Y:S01]  /*6c30*/  FADD.FTZ R12, R152, R12 ;  /* 0x0000000c980c7221 */ /* 0x002fe20000010000 */
[----:B------:R-:W-:-:S03]  /*6c40*/  F2FP.BF16.F32.PACK_AB R152, R161, R152 ;  /* 0x00000098a198723e */ /* 0x000fc600000010ff */
[----:B------:R-:W-:-:S04]  /*6c50*/  FADD.FTZ R12, R161, R12 ;  /* 0x0000000ca10c7221 */ /* 0x000fc80000010000 */
[----:B--2---:R-:W-:Y:S01]  /*6c60*/  FADD.FTZ R12, R154, R12 ;  /* 0x0000000c9a0c7221 */ /* 0x004fe20000010000 */
[----:B------:R-:W-:-:S03]  /*6c70*/  F2FP.BF16.F32.PACK_AB R154, R157, R154 ;  /* 0x0000009a9d9a723e */ /* 0x000fc600000010ff */
[----:B------:R-:W-:Y:S01]  /*6c80*/  FADD.FTZ R12, R157, R12 ;  /* 0x0000000c9d0c7221 */ /* 0x000fe20000010000 */
[----:B------:R-:W-:-:S06]  /*6c90*/  WARPGROUP.ARRIVE ;  /* 0x00000000000079c5 */ /* 0x000fcc0000000000 */
[----:B------:R-:W-:Y:S01]  /*6ca0*/  HGMMA.64x256x16.F32.BF16 R24, R152, gdesc[UR8].tnspB, R24, gsb0 ;  /* 0x43e0000898187df0 */ /* 0x000fe20008001818 */
[----:B------:R-:W-:Y:S01]  /*6cb0*/  UIADD3 UR10, UR4, 0x100, URZ ;  /* 0x00000100040a7890 */ /* 0x000fe2000fffe03f */
[----:B------:R-:W-:Y:S01]  /*6cc0*/  UMOV UR11, 0x40000040 ;  /* 0x40000040000b7882 */ /* 0x000fe20000000000 */
[----:B------:R-:W-:Y:S02]  /*6cd0*/  WARPGROUP.DEPBAR.LE gsb0, 0x0 ;  /* 0x00008000000079c5 */ /* 0x000fe40000010000 */
        /* <DEDUP_REMOVED lines=29> */
[----:B------:R-:W-:Y:S01]  /*6eb0*/  UIADD3 UR4, UR4, 0x280, URZ ;  /* 0x0000028004047890 */ /* 0x000fe2000fffe03f */
[----:B------:R-:W-:Y:S02]  /*6ec0*/  WARPGROUP.DEPBAR.LE gsb0, 0x0 ;  /* 0x00008000000079c5 */ /* 0x000fe40000010000 */
[----:B------:R-:W1:Y:S01]  /*6ed0*/  MUFU.EX2 R152, R184 ;  /* 0x000000b800987308 */ /* 0x000e620000000800 */
[C---:B------:R-:W-:Y:S01]  /*6ee0*/  F2FP.BF16.F32.PACK_AB R153, R187.reuse, R186 ;  /* 0x000000babb99723e */ /* 0x040fe200000010ff */
[----:B------:R-:W-:Y:S01]  /*6ef0*/  FADD.FTZ R187, R187, R158 ;  /* 0x0000009ebbbb7221 */ /* 0x000fe20000010000 */
[----:B------:R-:W-:-:S03]  /*6f00*/  F2FP.BF16.F32.PACK_AB R155, R191, R190 ;  /* 0x000000bebf9b723e */ /* 0x000fc600000010ff */
[----:B------:R-:W-:Y:S02]  /*6f10*/  FADD.FTZ R190, R190, R187 ;  /* 0x000000bbbebe7221 */ /* 0x000fe40000010000 */
[----:B------:R-:W2:Y:S02]  /*6f20*/  MUFU.EX2 R154, R188 ;  /* 0x000000bc009a7308 */ /* 0x000ea40000000800 */
[----:B------:R-:W-:Y:S01]  /*6f30*/  FADD.FTZ R191, R191, R190 ;  /* 0x000000bebfbf7221 */ /* 0x000fe20000010000 */
        /* <DEDUP_REMOVED lines=8> */
[----:B------:R-:W-:Y:S01]  /*6fc0*/  UMOV UR10, UR4 ;  /* 0x00000004000a7c82 */ /* 0x000fe20008000000 */
[----:B------:R-:W-:Y:S01]  /*6fd0*/  UMOV UR11, 0x40000040 ;  /* 0x40000040000b7882 */ /* 0x000fe20000000000 */
[----:B------:R-:W-:Y:S02]  /*6fe0*/  WARPGROUP.DEPBAR.LE gsb0, 0x0 ;  /* 0x00008000000079c5 */ /* 0x000fe40000010000 */
[----:B------:R-:W1:Y:S01]  /*6ff0*/  MUFU.EX2 R152, R192 ;  /* 0x000000c000987308 */ /* 0x000e620000000800 */
[----:B------:R-:W-:Y:S01]  /*7000*/  F2FP.BF16.F32.PACK_AB R153, R195, R194 ;  /* 0x000000c2c399723e */ /* 0x000fe200000010ff */
[----:B------:R-:W-:Y:S01]  /*7010*/  FADD.FTZ R194, R194, R191 ;  /* 0x000000bfc2c27221 */ /* 0x000fe20000010000 */
[----:B------:R-:W-:-:S03]  /*7020*/  F2FP.BF16.F32.PACK_AB R155, R199, R198 ;  /* 0x000000c6c79b723e */ /* 0x000fc600000010ff */
[----:B------:R-:W-:Y:S02]  /*7030*/  FADD.FTZ R195, R195, R194 ;  /* 0x000000c2c3c37221 */ /* 0x000fe40000010000 */
        /* <DEDUP_REMOVED lines=8> */
[----:B------:R-:W-:Y:S03]  /*70c0*/  HGMMA.64x256x16.F32.BF16 R24, R152, gdesc[UR8].tnspB, R24, gsb0 ;  /* 0x43e0000898187df0 */ /* 0x000fe60008001818 */
[----:B------:R-:W-:Y:S02]  /*70d0*/  WARPGROUP.DEPBAR.LE gsb0, 0x0 ;  /* 0x00008000000079c5 */ /* 0x000fe40000010000 */
[----:B------:R1:W-:Y:S02]  /*70e0*/  @!P1 SYNCS.ARRIVE.TRANS64.RED.A1T0 RZ, [R0+URZ], RZ ;  /* 0x000000ff00ff99a7 */ /* 0x0003e4000810043f */
[----:B-1----:R-:W-:-:S04]  /*70f0*/  FADD.FTZ R0, R198, R195 ;  /* 0x000000c3c6007221 */ /* 0x002fc80000010000 */
[----:B------:R-:W-:Y:S01]  /*7100*/  FADD.FTZ R0, R199, R0 ;  /* 0x00000000c7007221 */ /* 0x000fe20000010000 */
[----:B0-----:R-:W-:Y:S06]  /*7110*/  @P2 BRA `(.L_x_5364) ;  /* 0xffffffd400542947 */ /* 0x001fec000383ffff */
.L_x_5355:
[----:B------:R-:W-:-:S13]  /*7120*/  ISETP.GE.AND P2, PT, R215, R208, PT ;  /* 0x000000d0d700720c */ /* 0x000fda0003f46270 */
[----:B------:R-:W-:Y:S05]  /*7130*/  @!P2 BRA `(.L_x_5365) ;  /* 0x0000002000c0a947 */ /* 0x000fea0003800000 */
[----:B------:R-:W-:Y:S02]  /*7140*/  IMAD.MOV.U32 R201, RZ, RZ, R164 ;  /* 0x000000ffffc97224 */ /* 0x000fe400078e00a4 */
[----:B------:R-:W-:-:S07]  /*7150*/  IMAD.MOV.U32 R202, RZ, RZ, R13 ;  /* 0x000000ffffca7224 */ /* 0x000fce00078e000d */
.L_x_5374:
[----:B------:R-:W-:-:S04]  /*7160*/  UIADD3 UR36, UR36, 0x1, URZ ;  /* 0x0000000124247890 */ /* 0x000fc8000fffe03f */
[----:B------:R-:W-:-:S04]  /*7170*/  UISETP.NE.AND UP0, UPT, UR36, 0x2, UPT ;  /* 0x000000022400788c */ /* 0x000fc8000bf05270 */
[----:B------:R-:W-:Y:S02]  /*7180*/  USEL UR4, URZ, 0x1, UP0 ;  /* 0x000000013f047887 */ /* 0x000fe40008000000 */
[----:B------:R-:W-:Y:S02]  /*7190*/  USEL UR36, UR36, URZ, UP0 ;  /* 0x0000003f24247287 */ /* 0x000fe40008000000 */
[----:B------:R-:W-:Y:S01]  /*71a0*/  ULOP3.LUT UR37, UR37, UR4, URZ, 0x3c, !UPT ;  /* 0x0000000425257292 */ /* 0x000fe2000f8e3c3f */
[----:B------:R-:W-:Y:S11]  /*71b0*/  @!P0 BRA `(.L_x_5366) ;  /* 0x0000000000048947 */ /* 0x000ff60003800000 */
[----:B------:R-:W-:Y:S01]  /*71c0*/  BPT.TRAP 0x1 ;  /* 0x000000040000795c */ /* 0x000fe20000300000 */
.L_x_5366:
        /* <DEDUP_REMOVED lines=9> */
.L_x_5367:
[----:B-1----:R-:W-:Y:S05]  /*7260*/  @P2 BRA `(.L_x_5368) ;  /* 0x0000000000082947 */ /* 0x002fea0003800000 */
[----:B------:R-:W1:Y:S02]  /*7270*/  SYNCS.PHASECHK.TRANS64.TRYWAIT P2, [UR4+0x32430], R13 ;  /* 0x0324300dff0075a7 */ /* 0x000e640008040144 */
[----:B-1----:R-:W-:Y:S05]  /*7280*/  @!P2 BRA `(.L_x_5369) ;  /* 0x000000f00038a947 */ /* 0x002fea0003800000 */
.L_x_5368:
        /* <DEDUP_REMOVED lines=31> */
.L_x_5370:
[----:B------:R1:W2:Y:S01]  /*7480*/  SYNCS.PHASECHK.TRANS64.TRYWAIT P2, [UR4+0x32450], R13 ;  /* 0x0324500dff0075a7 */ /* 0x0002a20008040144 */
[----:B------:R-:W-:Y:S05]  /*7490*/  @!P0 BRA `(.L_x_5371) ;  /* 0x0000000000048947 */ /* 0x000fea0003800000 */
[----:B------:R-:W-:Y:S01]  /*74a0*/  BPT.TRAP 0x1 ;  /* 0x000000040000795c */ /* 0x000fe20000300000 */
.L_x_5371:
[----:B--2---:R-:W-:Y:S05]  /*74b0*/  @P2 BRA `(.L_x_5372) ;  /* 0x0000000000082947 */ /* 0x004fea0003800000 */
[----:B------:R-:W2:Y:S02]  /*74c0*/  SYNCS.PHASECHK.TRANS64.TRYWAIT P2, [UR4+0x32450], R13 ;  /* 0x0324500dff0075a7 */ /* 0x000ea40008040144 */
[----:B--2---:R-:W-:Y:S05]  /*74d0*/  @!P2 BRA `(.L_x_5373) ;  /* 0x000000ec00bca947 */ /* 0x004fea0003800000 */
.L_x_5372:
[----:B------:R-:W-:Y:S01]  /*74e0*/  R2UR UR56, R10 ;  /* 0x000000000a3872ca */ /* 0x000fe200000e0000 */
[----:B------:R-:W-:Y:S01]  /*74f0*/  UIMAD UR5, UR36, 0xc00, UR7 ;  /* 0x00000c00240578a4 */ /* 0x000fe2000f8e0207 */
[----:B------:R-:W-:Y:S01]  /*7500*/  R2UR UR57, R11 ;  /* 0x000000000b3972ca */ /* 0x000fe200000e0000 */
[----:B------:R-:W-:Y:S01]  /*7510*/  WARPGROUP.ARRIVE ;  /* 0x00000000000079c5 */ /* 0x000fe20000000000 */
[----:B------:R-:W-:Y:S01]  /*7520*/  UMOV UR59, 0x40000040 ;  /* 0x40000040003b7882 */ /* 0x000fe20000000000 */
[----:B------:R-:W-:Y:S01]  /*7530*/  UIADD3 UR10, UR5, 0x300, URZ ;  /* 0x00000300050a7890 */ /* 0x000fe2000fffe03f */
[----:B------:R-:W3:Y:S01]  /*7540*/  LDC R209, c[0x0][0xa80] ;  /* 0x0002a000ffd17b82 */ /* 0x000ee20000000800 */
[----:B------:R-:W-:Y:S01]  /*7550*/  UMOV UR11, 0x40000040 ;  /* 0x40000040000b7882 */ /* 0x000fe20000000000 */
[----:B------:R-:W-:Y:S01]  /*7560*/  UMOV UR58, UR5 ;  /* 0x00000005003a7c82 */ /* 0x000fe20008000000 */
[----:B------:R-:W-:Y:S01]  /*7570*/  UIADD3 UR14, UR5, 0x302, URZ ;  /* 0x00000302050e7890 */ /* 0x000fe2000fffe03f */
[----:B------:R-:W4:Y:S01]  /*7580*/  S2R R217, SR_TID.X ;  /* 0x0000000000d97919 */ /* 0x000f220000002100 */
[----:B------:R-:W-:Y:S01]  /*7590*/  UMOV UR15, 0x40000040 ;  /* 0x40000040000f7882 */ /* 0x000fe20000000000 */
[----:B------:R-:W-:Y:S01]  /*75a0*/  UIADD3 UR18, UR5, 0x304, URZ ;  /* 0x0000030405127890 */ /* 0x000fe2000fffe03f */
[----:B------:R-:W-:Y:S01]  /*75b0*/  ISETP.GT.AND P2, PT, R215, R208, PT ;  /* 0x000000d0d700720c */ /* 0x000fe20003f44270 */
[----:B------:R-:W-:Y:S01]  /*75c0*/  UMOV UR19, 0x40000040 ;  /* 0x4000004000137882 */ /* 0x000fe20000000000 */
[----:B------:R-:W-:Y:S01]  /*75d0*/  HGMMA.64x96x16.F32.BF16 R152, gdesc[UR56], R152, gsb0 ;  /* 0x01600000389879f0 */ /* 0x000fe20008001898 */
[----:B------:R-:W-:Y:S01]  /*75e0*/  R2UR UR56, R8 ;  /* 0x00000000083872ca */ /* 0x000fe200000e0000 */
[----:B------:R-:W-:Y:S01]  /*75f0*/  UIADD3 UR58, UR5, 0x2, URZ ;  /* 0x00000002053a7890 */ /* 0x000fe2000fffe03f */
[----:B------:R-:W-:Y:S01]  /*7600*/  R2UR UR57, R9 ;  /* 0x00000000093972ca */ /* 0x000fe200000e0000 */
[----:B------:R-:W-:Y:S01]  /*7610*/  UMOV UR59, 0x40000040 ;  /* 0x40000040003b7882 */ /* 0x000fe20000000000 */
[----:B------:R-:W-:Y:S01]  /*7620*/  UIADD3 UR22, UR5, 0x306, URZ ;  /* 0x0000030605167890 */ /* 0x000fe2000fffe03f */
[----:B------:R-:W-:Y:S01]  /*7630*/  VIADD R215, R215, 0xffffffff ;  /* 0xffffffffd7d77836 */ /* 0x000fe20000000000 */
        /* <DEDUP_REMOVED lines=14> */
[----:B----4-:R-:W-:Y:S01]  /*7720*/  SHF.R.U32.HI R217, RZ, 0x7, R217 ;  /* 0x00000007ffd97819 */ /* 0x010fe200000116d9 */
        /* <DEDUP_REMOVED lines=87> */
[----:B0-----:R-:W-:-:S05]  /*7ca0*/  FMNMX.FTZ R13, R13, R200, !PT ;  /* 0x000000c80d0d7209 */ /* 0x001fca0007810000 */
[C---:B---3--:R-:W-:Y:S01]  /*7cb0*/  FMUL.FTZ R200, R13.reuse, R209 ;  /* 0x000000d10dc87220 */ /* 0x048fe20000410000 */
[----:B------:R-:W-:-:S03]  /*7cc0*/  FADD.FTZ R206, -R13, R202 ;  /* 0x000000ca0dce7221 */ /* 0x000fc60000010100 */
        /* <DEDUP_REMOVED lines=28> */
[----:B0-----:R-:W-:Y:S01]  /*7e90*/  FFMA.FTZ R12, R165, R12, R152 ;  /* 0x0000000ca50c7223 */ /* 0x001fe20000010098 */
[----:B------:R-:W-:-:S06]  /*7ea0*/  FMUL.FTZ R24, R24, R165 ;  /* 0x000000a518187220 */ /* 0x000fcc0000410000 */
        /* <DEDUP_REMOVED lines=17> */
[C---:B0-----:R-:W-:Y:S01]  /*7fc0*/  FADD.FTZ R12, R200.reuse, R12 ;  /* 0x0000000cc80c7221 */ /* 0x041fe20000010000 */
[----:B------:R-:W-:Y:S01]  /*7fd0*/  F2FP.BF16.F32.PACK_AB R200, R200, R152 ;  /* 0x00000098c8c8723e */ /* 0x000fe200000010ff */
[-C--:B------:R-:W-:Y:S01]  /*7fe0*/  FMUL.FTZ R56, R56, R165.reuse ;  /* 0x000000a538387220 */ /* 0x080fe20000410000 */
[-C--:B------:R-:W-:Y:S01]  /*7ff0*/  FMUL.FTZ R57, R57, R165.reuse ;  /* 0x000000a539397220 */ /* 0x080fe20000410000 */
[----:B------:R-:W-:Y:S01]  /*8000*/  FADD.FTZ R12, R202, R12 ;  /* 0x0000000cca0c7221 */ /* 0x000fe20000010000 */
[-C--:B------:R-:W-:Y:S01]  /*8010*/  FMUL.FTZ R60, R60, R165.reuse ;  /* 0x000000a53c3c7220 */ /* 0x080fe20000410000 */
[-C--:B------:R-:W-:Y:S01]  /*8020*/  FMUL.FTZ R61, R61, R165.reuse ;  /* 0x000000a53d3d7220 */ /* 0x080fe20000410000 */
[----:B------:R-:W-:Y:S01]  /*8030*/  FMUL.FTZ R64, R64, R165 ;  /* 0x000000a540407220 */ /* 0x000fe20000410000 */
[----:B-1----:R-:W-:Y:S01]  /*8040*/  FADD.FTZ R152, R157, R12 ;  /* 0x0000000c9d987221 */ /* 0x002fe20000010000 */
[----:B------:R-:W-:Y:S01]  /*8050*/  FMNMX.FTZ R12, R154, R201, !PT ;  /* 0x000000c99a0c7209 */ /* 0x000fe20007810000 */
[-C--:B------:R-:W-:Y:S01]  /*8060*/  FMUL.FTZ R65, R65, R165.reuse ;  /* 0x000000a541417220 */ /* 0x080fe20000410000 */
        /* <DEDUP_REMOVED lines=82> */
[----:B0-----:R-:W-:-:S05]  /*8590*/  FMNMX.FTZ R164, R157, R164, !PT ;  /* 0x000000a49da47209 */ /* 0x001fca0007810000 */
[C---:B------:R-:W-:Y:S01]  /*85a0*/  FADD.FTZ R12, -R164.reuse, R201 ;  /* 0x000000c9a40c7221 */ /* 0x040fe20000010100 */
[-C--:B------:R-:W-:Y:S01]  /*85b0*/  FMUL.FTZ R206, R164, R209.reuse ;  /* 0x000000d1a4ce7220 */ /* 0x080fe20000410000 */
[----:B------:R-:W-:Y:S02]  /*85c0*/  MUFU.EX2 R189, R189 ;  /* 0x000000bd00bd7308 */ /* 0x000fe40000000800 */
[-C--:B------:R-:W-:Y:S01]  /*85d0*/  FMUL.FTZ R12, R12, R209.reuse ;  /* 0x000000d10c0c7220 */ /* 0x080fe20000410000 */
[-CC-:B------:R-:W-:Y:S01]  /*85e0*/  FFMA.FTZ R155, R155, R209.reuse, -R206.reuse ;  /* 0x000000d19b9b7223 */ /* 0x180fe200000108ce */
[-CC-:B------:R-:W-:Y:S01]  /*85f0*/  FFMA.FTZ R154, R154, R209.reuse, -R206.reuse ;  /* 0x000000d19a9a7223 */ /* 0x180fe200000108ce */
[-CC-:B------:R-:W-:Y:S01]  /*8600*/  FFMA.FTZ R158, R158, R209.reuse, -R206.reuse ;  /* 0x000000d19e9e7223 */ /* 0x180fe200000108ce */
[-CC-:B------:R-:W-:Y:S01]  /*8610*/  FFMA.FTZ R159, R159, R209.reuse, -R206.reuse ;  /* 0x000000d19f9f7223 */ /* 0x180fe200000108ce */
[-CC-:B------:R-:W-:Y:S01]  /*8620*/  FFMA.FTZ R175, R175, R209.reuse, -R206.reuse ;  /* 0x000000d1afaf7223 */ /* 0x180fe200000108ce */
[----:B------:R0:W1:Y:S01]  /*8630*/  MUFU.EX2 R207, R12 ;  /* 0x0000000c00cf7308 */ /* 0x0000620000000800 */
[-CC-:B------:R-:W-:Y:S01]  /*8640*/  FFMA.FTZ R194, R194, R209.reuse, -R206.reuse ;  /* 0x000000d1c2c27223 */ /* 0x180fe200000108ce */
[-CC-:B------:R-:W-:Y:S01]  /*8650*/  FFMA.FTZ R195, R195, R209.reuse, -R206.reuse ;  /* 0x000000d1c3c37223 */ /* 0x180fe200000108ce */
[-CC-:B------:R-:W-:Y:S01]  /*8660*/  FFMA.FTZ R198, R198, R209.reuse, -R206.reuse ;  /* 0x000000d1c6c67223 */ /* 0x180fe200000108ce */
[----:B------:R-:W-:-:S04]  /*8670*/  FFMA.FTZ R199, R199, R209, -R206 ;  /* 0x000000d1c7c77223 */ /* 0x000fc800000108ce */
[----:B------:R-:W-:Y:S01]  /*8680*/  MUFU.EX2 R154, R154 ;  /* 0x0000009a009a7308 */ /* 0x000fe20000000800 */
[----:B0-----:R-:W-:Y:S01]  /*8690*/  IMAD.U32 R12, RZ, RZ, UR4 ;  /* 0x00000004ff0c7e24 */ /* 0x001fe2000f8e00ff */
[----:B------:R-:W-:-:S03]  /*86a0*/  UIMAD UR4, UR36, 0xc00, UR6 ;  /* 0x00000c00240478a4 */ /* 0x000fc6000f8e0206 */
[C---:B------:R-:W-:Y:S02]  /*86b0*/  @!P1 VIADD R157, R12.reuse, 0x32440 ;  /* 0x000324400c9d9836 */ /* 0x040fe40000000000 */
[----:B------:R-:W-:Y:S01]  /*86c0*/  @!P1 VIADD R12, R12, 0x32460 ;  /* 0x000324600c0c9836 */ /* 0x000fe20000000000 */
[----:B------:R-:W-:Y:S01]  /*86d0*/  MUFU.EX2 R158, R158 ;  /* 0x0000009e009e7308 */ /* 0x000fe20000000800 */
[-C--:B-1----:R-:W-:Y:S01]  /*86e0*/  FMUL.FTZ R26, R26, R207.reuse ;  /* 0x000000cf1a1a7220 */ /* 0x082fe20000410000 */
[----:B------:R-:W-:Y:S01]  /*86f0*/  @!P1 PRMT R157, RZ, 0x654, R157 ;  /* 0x00000654ff9d9816 */ /* 0x000fe2000000009d */
[----:B------:R0:W-:Y:S06]  /*8700*/  BAR.ARV R165, 0x100 ;  /* 0x000400a50000751d */ /* 0x0001ec0000002000 */
[----:B------:R1:W-:Y:S01]  /*8710*/  @!P1 SYNCS.ARRIVE.TRANS64.RED.A1T0 RZ, [R157+URZ], RZ ;  /* 0x000000ff9dff99a7 */ /* 0x0003e2000810043f */
        /* <DEDUP_REMOVED lines=8> */
[----:B-1----:R1:W2:Y:S01]  /*87a0*/  MUFU.EX2 R157, R155 ;  /* 0x0000009b009d7308 */ /* 0x0022a20000000800 */
        /* <DEDUP_REMOVED lines=59> */
[----:B------:R-:W-:Y:S01]  /*8b60*/  UMOV UR10, UR4 ;  /* 0x00000004000a7c82 */ /* 0x000fe20008000000 */
[----:B------:R-:W-:Y:S01]  /*8b70*/  F2FP.BF16.F32.PACK_AB R203, R159, R158 ;  /* 0x0000009e9fcb723e */ /* 0x000fe200000010ff */
[----:B-1----:R1:W2:Y:S01]  /*8b80*/  MUFU.EX2 R155, R160 ;  /* 0x000000a0009b7308 */ /* 0x0022a20000000800 */
[----:B------:R-:W-:Y:S01]  /*8b90*/  FFMA.FTZ R0, R207, R0, R154 ;  /* 0x00000000cf007223 */ /* 0x000fe2000001009a */
[----:B------:R-:W-:Y:S01]  /*8ba0*/  @!P1 PRMT R12, RZ, 0x654, R12 ;  /* 0x00000654ff0c9816 */ /* 0x000fe2000000000c */
[----:B------:R-:W-:-:S02]  /*8bb0*/  WARPGROUP.ARRIVE ;  /* 0x00000000000079c5 */ /* 0x000fc40000000000 */
[----:B------:R-:W-:-:S03]  /*8bc0*/  FADD.FTZ R0, R157, R0 ;  /* 0x000000009d007221 */ /* 0x000fc60000010000 */
[----:B------:R-:W-:Y:S01]  /*8bd0*/  MUFU.EX2 R192, R192 ;  /* 0x000000c000c07308 */ /* 0x000fe20000000800 */
[----:B------:R-:W-:Y:S01]  /*8be0*/  HGMMA.64x256x16.F32.BF16 R24, R200, gdesc[UR8].tnspB, R24, gsb0 ;  /* 0x43e00008c8187df0 */ /* 0x000fe20008001818 */
[-CC-:B-1----:R-:W-:Y:S01]  /*8bf0*/  FFMA.FTZ R160, R163, R209.reuse, -R206.reuse ;  /* 0x000000d1a3a07223 */ /* 0x182fe200000108ce */
[-CC-:B------:R-:W-:Y:S01]  /*8c00*/  FFMA.FTZ R163, R167, R209.reuse, -R206.reuse ;  /* 0x000000d1a7a37223 */ /* 0x180fe200000108ce */
[----:B------:R-:W-:Y:S01]  /*8c10*/  UIADD3 UR10, UR4, 0x80, URZ ;  /* 0x00000080040a7890 */ /* 0x000fe2000fffe03f */
[----:B------:R-:W-:Y:S01]  /*8c20*/  FFMA.FTZ R167, R174, R209, -R206 ;  /* 0x000000d1aea77223 */ /* 0x000fe200000108ce */
[----:B------:R-:W-:Y:S01]  /*8c30*/  UMOV UR11, 0x40000040 ;  /* 0x40000040000b7882 */ /* 0x000fe20000000000 */
[----:B------:R-:W-:Y:S01]  /*8c40*/  FADD.FTZ R158, R158, R0 ;  /* 0x000000009e9e7221 */ /* 0x000fe20000010000 */
[----:B------:R-:W-:Y:S01]  /*8c50*/  MUFU.EX2 R160, R160 ;  /* 0x000000a000a07308 */ /* 0x000fe20000000800 */
[----:B--2---:R-:W-:Y:S02]  /*8c60*/  FADD.FTZ R152, R155, R152 ;  /* 0x000000989b987221 */ /* 0x004fe40000010000 */
[----:B------:R-:W-:-:S05]  /*8c70*/  FADD.FTZ R158, R159, R158 ;  /* 0x0000009e9f9e7221 */ /* 0x000fca0000010000 */
[----:B------:R-:W-:Y:S08]  /*8c80*/  MUFU.EX2 R163, R163 ;  /* 0x000000a300a37308 */ /* 0x000ff00000000800 */
[----:B------:R-:W-:Y:S08]  /*8c90*/  MUFU.EX2 R167, R167 ;  /* 0x000000a700a77308 */ /* 0x000ff00000000800 */
[----:B------:R-:W1:Y:S08]  /*8ca0*/  MUFU.EX2 R0, R175 ;  /* 0x000000af00007308 */ /* 0x000e700000000800 */
[----:B------:R-:W-:Y:S08]  /*8cb0*/  MUFU.EX2 R193, R193 ;  /* 0x000000c100c17308 */ /* 0x000ff00000000800 */
[----:B------:R-:W-:Y:S01]  /*8cc0*/  MUFU.EX2 R196, R196 ;  /* 0x000000c400c47308 */ /* 0x000fe20000000800 */
[----:B-1----:R-:W-:-:S07]  /*8cd0*/  F2FP.BF16.F32.PACK_AB R159, R0, R167 ;  /* 0x000000a7009f723e */ /* 0x002fce00000010ff */
[----:B------:R-:W-:Y:S08]  /*8ce0*/  MUFU.EX2 R197, R197 ;  /* 0x000000c500c57308 */ /* 0x000ff00000000800 */
[----:B------:R-:W-:Y:S08]  /*8cf0*/  MUFU.EX2 R194, R194 ;  /* 0x000000c200c27308 */ /* 0x000ff00000000800 */
[----:B------:R-:W-:Y:S08]  /*8d00*/  MUFU.EX2 R195, R195 ;  /* 0x000000c300c37308 */ /* 0x000ff00000000800 */
[----:B------:R-:W-:Y:S08]  /*8d10*/  MUFU.EX2 R198, R198 ;  /* 0x000000c600c67308 */ /* 0x000ff00000000800 */
[----:B------:R-:W-:Y:S01]  /*8d20*/  MUFU.EX2 R199, R199 ;  /* 0x000000c700c77308 */ /* 0x000fe20000000800 */
[----:B------:R-:W-:-:S02]  /*8d30*/  WARPGROUP.DEPBAR.LE gsb0, 0x0 ;  /* 0x00008000000079c5 */ /* 0x000fc40000010000 */
[-CC-:B------:R-:W-:Y:S01]  /*8d40*/  FFMA.FTZ R200, R162, R209.reuse, -R206.reuse ;  /* 0x000000d1a2c87223 */ /* 0x180fe200000108ce */
[----:B------:R-:W-:-:S04]  /*8d50*/  FFMA.FTZ R162, R166, R209, -R206 ;  /* 0x000000d1a6a27223 */ /* 0x000fc800000108ce */
[----:B------:R-:W1:Y:S01]  /*8d60*/  MUFU.EX2 R201, R161 ;  /* 0x000000a100c97308 */ /* 0x000e620000000800 */
[----:B------:R-:W-:-:S07]  /*8d70*/  IMAD.MOV.U32 R202, RZ, RZ, R13 ;  /* 0x000000ffffca7224 */ /* 0x000fce00078e000d */
[----:B------:R-:W2:Y:S08]  /*8d80*/  MUFU.EX2 R161, R153 ;  /* 0x0000009900a17308 */ /* 0x000eb00000000800 */
[----:B------:R-:W3:Y:S01]  /*8d90*/  MUFU.EX2 R200, R200 ;  /* 0x000000c800c87308 */ /* 0x000ee20000000800 */
[C---:B-1----:R-:W-:Y:S01]  /*8da0*/  FADD.FTZ R166, R201.reuse, R152 ;  /* 0x00000098c9a67221 */ /* 0x042fe20000010000 */
[----:B------:R-:W-:Y:S01]  /*8db0*/  F2FP.BF16.F32.PACK_AB R152, R201, R155 ;  /* 0x0000009bc998723e */ /* 0x000fe200000010ff */
[----:B------:R-:W-:-:S05]  /*8dc0*/  IMAD.MOV.U32 R201, RZ, RZ, R164 ;  /* 0x000000ffffc97224 */ /* 0x000fca00078e00a4 */
[----:B------:R-:W1:Y:S01]  /*8dd0*/  MUFU.EX2 R162, R162 ;  /* 0x000000a200a27308 */ /* 0x000e620000000800 */
[----:B--2---:R-:W-:Y:S02]  /*8de0*/  F2FP.BF16.F32.PACK_AB R154, R156, R161 ;  /* 0x000000a19c9a723e */ /* 0x004fe400000010ff */
[----:B---3--:R-:W-:Y:S01]  /*8df0*/  F2FP.BF16.F32.PACK_AB R153, R160, R200 ;  /* 0x000000c8a099723e */ /* 0x008fe200000010ff */
[----:B------:R-:W-:Y:S01]  /*8e00*/  FADD.FTZ R200, R200, R158 ;  /* 0x0000009ec8c87221 */ /* 0x000fe20000010000 */
[----:B------:R-:W-:-:S03]  /*8e10*/  F2FP.BF16.F32.PACK_AB R158, R173, R172 ;  /* 0x000000acad9e723e */ /* 0x000fc600000010ff */
[----:B------:R-:W-:Y:S01]  /*8e20*/  FADD.FTZ R200, R160, R200 ;  /* 0x000000c8a0c87221 */ /* 0x000fe20000010000 */
[----:B------:R-:W-:Y:S02]  /*8e30*/  F2FP.BF16.F32.PACK_AB R160, R177, R176 ;  /* 0x000000b0b1a0723e */ /* 0x000fe400000010ff */
[----:B-1----:R-:W-:Y:S01]  /*8e40*/  F2FP.BF16.F32.PACK_AB R155, R163, R162 ;  /* 0x000000a2a39b723e */ /* 0x002fe200000010ff */
[----:B------:R-:W-:Y:S01]  /*8e50*/  FADD.FTZ R200, R162, R200 ;  /* 0x000000c8a2c87221 */ /* 0x000fe20000010000 */
[----:B------:R-:W-:Y:S02]  /*8e60*/  F2FP.BF16.F32.PACK_AB R162, R181, R180 ;  /* 0x000000b4b5a2723e */ /* 0x000fe400000010ff */
[----:B------:R-:W-:-:S06]  /*8e70*/  WARPGROUP.ARRIVE ;  /* 0x00000000000079c5 */ /* 0x000fcc0000000000 */
[----:B------:R-:W-:Y:S01]  /*8e80*/  HGMMA.64x256x16.F32.BF16 R24, R152, gdesc[UR8].tnspB, R24, gsb0 ;  /* 0x43e0000898187df0 */ /* 0x000fe20008001818 */
[----:B------:R-:W-:Y:S01]  /*8e90*/  UIADD3 UR10, UR4, 0x100, URZ ;  /* 0x00000100040a7890 */ /* 0x000fe2000fffe03f */
[----:B------:R-:W-:Y:S01]  /*8ea0*/  UMOV UR11, 0x40000040 ;  /* 0x40000040000b7882 */ /* 0x000fe20000000000 */
[----:B------:R-:W-:Y:S02]  /*8eb0*/  WARPGROUP.DEPBAR.LE gsb0, 0x0 ;  /* 0x00008000000079c5 */ /* 0x000fe40000010000 */
[-CC-:B------:R-:W-:Y:S01]  /*8ec0*/  FFMA.FTZ R152, R170, R209.reuse, -R206.reuse ;  /* 0x000000d1aa987223 */ /* 0x180fe200000108ce */
[----:B------:R-:W-:Y:S01]  /*8ed0*/  FFMA.FTZ R153, R171, R209, -R206 ;  /* 0x000000d1ab997223 */ /* 0x000fe200000108ce */
[----:B------:R-:W-:-:S04]  /*8ee0*/  FADD.FTZ R154, R161, R166 ;  /* 0x000000a6a19a7221 */ /* 0x000fc80000010000 */
[----:B------:R-:W1:Y:S01]  /*8ef0*/  MUFU.EX2 R152, R152 ;  /* 0x0000009800987308 */ /* 0x000e620000000800 */
[----:B------:R-:W-:Y:S01]  /*8f00*/  FADD.FTZ R154, R156, R154 ;  /* 0x0000009a9c9a7221 */ /* 0x000fe20000010000 */
[----:B------:R-:W-:-:S03]  /*8f10*/  F2FP.BF16.F32.PACK_AB R156, R169, R168 ;  /* 0x000000a8a99c723e */ /* 0x000fc600000010ff */
[----:B------:R-:W-:-:S03]  /*8f20*/  FADD.FTZ R154, R168, R154 ;  /* 0x0000009aa89a7221 */ /* 0x000fc60000010000 */
[----:B------:R-:W2:Y:S01]  /*8f30*/  MUFU.EX2 R153, R153 ;  /* 0x0000009900997308 */ /* 0x000ea20000000800 */
[----:B------:R-:W-:Y:S01]  /*8f40*/  FADD.FTZ R169, R169, R154 ;  /* 0x0000009aa9a97221 */ /* 0x000fe20000010000 */
[----:B------:R-:W-:-:S03]  /*8f50*/  FADD.FTZ R154, R163, R200 ;  /* 0x000000c8a39a7221 */ /* 0x000fc60000010000 */
[----:B------:R-:W-:Y:S01]  /*8f60*/  FADD.FTZ R172, R172, R169 ;  /* 0x000000a9acac7221 */ /* 0x000fe20000010000 */
[----:B-1----:R-:W-:-:S03]  /*8f70*/  FADD.FTZ R154, R152, R154 ;  /* 0x0000009a989a7221 */ /* 0x002fc60000010000 */
[----:B------:R-:W-:-:S04]  /*8f80*/  FADD.FTZ R172, R173, R172 ;  /* 0x000000acadac7221 */ /* 0x000fc80000010000 */
[----:B------:R-:W-:Y:S01]  /*8f90*/  FADD.FTZ R172, R176, R172 ;  /* 0x000000acb0ac7221 */ /* 0x000fe20000010000 */
[C---:B--2---:R-:W-:Y:S01]  /*8fa0*/  F2FP.BF16.F32.PACK_AB R157, R153.reuse, R152 ;  /* 0x00000098999d723e */ /* 0x044fe200000010ff */
[----:B------:R-:W-:Y:S01]  /*8fb0*/  FADD.FTZ R166, R153, R154 ;  /* 0x0000009a99a67221 */ /* 0x000fe20000010000 */
[----:B------:R-:W-:Y:S01]  /*8fc0*/  F2FP.BF16.F32.PACK_AB R152, R185, R184 ;  /* 0x000000b8b998723e */ /* 0x000fe200000010ff */
[----:B------:R-:W-:Y:S01]  /*8fd0*/  FADD.FTZ R172, R177, R172 ;  /* 0x000000acb1ac7221 */ /* 0x000fe20000010000 */
[----:B------:R-:W-:Y:S01]  /*8fe0*/  WARPGROUP.ARRIVE ;  /* 0x00000000000079c5 */ /* 0x000fe20000000000 */
[----:B------:R-:W-:Y:S01]  /*8ff0*/  F2FP.BF16.F32.PACK_AB R154, R189, R188 ;  /* 0x000000bcbd9a723e */ /* 0x000fe200000010ff */
[----:B------:R-:W-:Y:S01]  /*9000*/  FADD.FTZ R166, R167, R166 ;  /* 0x000000a6a7a67221 */ /* 0x000fe20000010000 */
[----:B------:R-:W-:-:S03]  /*9010*/  FADD.FTZ R172, R180, R172 ;  /* 0x000000acb4ac7221 */ /* 0x000fc60000010000 */
[----:B------:R-:W-:Y:S01]  /*9020*/  HGMMA.64x256x16.F32.BF16 R24, R156, gdesc[UR8].tnspB, R24, gsb0 ;  /* 0x43e000089c187df0 */ /* 0x000fe20008001818 */
[----:B------:R-:W-:Y:S01]  /*9030*/  UIADD3 UR10, UR4, 0x180, URZ ;  /* 0x00000180040a7890 */ /* 0x000fe2000fffe03f */
[----:B------:R-:W-:Y:S01]  /*9040*/  FADD.FTZ R166, R0, R166 ;  /* 0x000000a600a67221 */ /* 0x000fe20000010000 */
[----:B------:R-:W-:Y:S01]  /*9050*/  UMOV UR11, 0x40000040 ;  /* 0x40000040000b7882 */ /* 0x000fe20000000000 */
[----:B------:R-:W-:-:S04]  /*9060*/  FADD.FTZ R172, R181, R172 ;  /* 0x000000acb5ac7221 */ /* 0x000fc80000010000 */
[----:B------:R-:W-:-:S04]  /*9070*/  FADD.FTZ R172, R184, R172 ;  /* 0x000000acb8ac7221 */ /* 0x000fc80000010000 */
[----:B------:R-:W-:-:S04]  /*9080*/  FADD.FTZ R172, R185, R172 ;  /* 0x000000acb9ac7221 */ /* 0x000fc80000010000 */
        /* <DEDUP_REMOVED lines=17> */
[----:B------:R-:W-:-:S06]  /*91a0*/  WARPGROUP.ARRIVE ;  /* 0x00000000000079c5 */ /* 0x000fcc0000000000 */
[----:B------:R-:W-:Y:S01]  /*91b0*/  HGMMA.64x256x16.F32.BF16 R24, R160, gdesc[UR8].tnspB, R24, gsb0 ;  /* 0x43e00008a0187df0 */ /* 0x000fe20008001818 */
[----:B------:R-:W-:Y:S01]  /*91c0*/  UIADD3 UR10, UR4, 0x200, URZ ;  /* 0x00000200040a7890 */ /* 0x000fe2000fffe03f */
[----:B------:R-:W-:Y:S01]  /*91d0*/  UMOV UR11, 0x40000040 ;  /* 0x40000040000b7882 */ /* 0x000fe20000000000 */
[----:B------:R-:W-:Y:S01]  /*91e0*/  UIADD3 UR4, UR4, 0x280, URZ ;  /* 0x0000028004047890 */ /* 0x000fe2000fffe03f */
[----:B------:R-:W-:Y:S02]  /*91f0*/  WARPGROUP.DEPBAR.LE gsb0, 0x0 ;  /* 0x00008000000079c5 */ /* 0x000fe40000010000 */
[-CC-:B------:R-:W-:Y:S01]  /*9200*/  FFMA.FTZ R160, R186, R209.reuse, -R206.reuse ;  /* 0x000000d1baa07223 */ /* 0x180fe200000108ce */
[-CC-:B------:R-:W-:Y:S01]  /*9210*/  FFMA.FTZ R161, R187, R209.reuse, -R206.reuse ;  /* 0x000000d1bba17223 */ /* 0x180fe200000108ce */
[-CC-:B------:R-:W-:Y:S01]  /*9220*/  FFMA.FTZ R162, R190, R209.reuse, -R206.reuse ;  /* 0x000000d1bea27223 */ /* 0x180fe200000108ce */
[----:B------:R-:W-:-:S03]  /*9230*/  FFMA.FTZ R163, R191, R209, -R206 ;  /* 0x000000d1bfa37223 */ /* 0x000fc600000108ce */
[----:B------:R-:W1:Y:S08]  /*9240*/  MUFU.EX2 R160, R160 ;  /* 0x000000a000a07308 */ /* 0x000e700000000800 */
[----:B------:R-:W2:Y:S08]  /*9250*/  MUFU.EX2 R161, R161 ;  /* 0x000000a100a17308 */ /* 0x000eb00000000800 */
[----:B------:R-:W3:Y:S01]  /*9260*/  MUFU.EX2 R162, R162 ;  /* 0x000000a200a27308 */ /* 0x000ee20000000800 */
[----:B-1----:R-:W-:-:S07]  /*9270*/  FADD.FTZ R158, R160, R158 ;  /* 0x0000009ea09e7221 */ /* 0x002fce0000010000 */
[----:B------:R-:W1:Y:S01]  /*9280*/  MUFU.EX2 R163, R163 ;  /* 0x000000a300a37308 */ /* 0x000e620000000800 */
[C---:B--2---:R-:W-:Y:S01]  /*9290*/  F2FP.BF16.F32.PACK_AB R153, R161.reuse, R160 ;  /* 0x000000a0a199723e */ /* 0x044fe200000010ff */
[----:B------:R-:W-:-:S04]  /*92a0*/  FADD.FTZ R158, R161, R158 ;  /* 0x0000009ea19e7221 */ /* 0x000fc80000010000 */
[----:B---3--:R-:W-:Y:S01]  /*92b0*/  FADD.FTZ R158, R162, R158 ;  /* 0x0000009ea29e7221 */ /* 0x008fe20000010000 */
[----:B-1----:R-:W-:-:S03]  /*92c0*/  F2FP.BF16.F32.PACK_AB R155, R163, R162 ;  /* 0x000000a2a39b723e */ /* 0x002fc600000010ff */
[----:B------:R-:W-:Y:S01]  /*92d0*/  FADD.FTZ R163, R163, R158 ;  /* 0x0000009ea3a37221 */ /* 0x000fe20000010000 */
[----:B------:R-:W-:-:S06]  /*92e0*/  WARPGROUP.ARRIVE ;  /* 0x00000000000079c5 */ /* 0x000fcc0000000000 */
        /* <DEDUP_REMOVED lines=11> */
[----:B------:R-:W-:-:S03]  /*93a0*/  FADD.FTZ R195, R195, R194 ;  /* 0x000000c2c3c37221 */ /* 0x000fc60000010000 */
[----:B------:R-:W-:Y:S01]  /*93b0*/  WARPGROUP.ARRIVE ;  /* 0x00000000000079c5 */ /* 0x000fe20000000000 */
[----:B------:R-:W-:-:S04]  /*93c0*/  FADD.FTZ R0, R198, R195 ;  /* 0x000000c3c6007221 */ /* 0x000fc80000010000 */
[----:B------:R-:W-:-:S08]  /*93d0*/  FADD.FTZ R0, R199, R0 ;  /* 0x00000000c7007221 */ /* 0x000fd00000010000 */
[----:B------:R-:W-:Y:S03]  /*93e0*/  HGMMA.64x256x16.F32.BF16 R24, R152, gdesc[UR8].tnspB, R24, gsb0 ;  /* 0x43e0000898187df0 */ /* 0x000fe60008001818 */
[----:B------:R-:W-:Y:S02]  /*93f0*/  WARPGROUP.DEPBAR.LE gsb0, 0x0 ;  /* 0x00008000000079c5 */ /* 0x000fe40000010000 */
[----:B------:R1:W-:Y:S02]  /*9400*/  @!P1 SYNCS.ARRIVE.TRANS64.RED.A1T0 RZ, [R12+URZ], RZ ;  /* 0x000000ff0cff99a7 */ /* 0x0003e4000810043f */
[----:B-1----:R-:W-:-:S04]  /*9410*/  FADD.FTZ R12, R196, R193 ;  /* 0x000000c1c40c7221 */ /* 0x002fc80000010000 */
[----:B------:R-:W-:Y:S01]  /*9420*/  FADD.FTZ R12, R197, R12 ;  /* 0x0000000cc50c7221 */ /* 0x000fe20000010000 */
[----:B0-----:R-:W-:Y:S06]  /*9430*/  @P2 BRA `(.L_x_5374) ;  /* 0xffffffdc00482947 */ /* 0x001fec000383ffff */
.L_x_5365:
[----:B------:R-:W2:Y:S01]  /*9440*/  LDL.LU R152, [R1+0x24] ;  /* 0x0000240001987983 */ /* 0x000ea20000300800 */
[----:B------:R-:W-:Y:S01]  /*9450*/  UIADD3 UR36, UR36, 0x1, URZ ;  /* 0x0000000124247890 */ /* 0x000fe2000fffe03f */
[----:B------:R0:W-:Y:S06]  /*9460*/  BAR.ARV R165, 0x100 ;  /* 0x000400a50000751d */ /* 0x0001ec0000002000 */
[----:B------:R-:W-:Y:S02]  /*9470*/  UISETP.NE.AND UP0, UPT, UR36, 0x2, UPT ;  /* 0x000000022400788c */ /* 0x000fe4000bf05270 */
[----:B------:R-:W-:Y:S06]  /*9480*/  BAR.ARV 0x8, 0x180 ;  /* 0x0206000000007b1d */ /* 0x000fec0000002000 */
[----:B------:R-:W-:Y:S01]  /*9490*/  USEL UR4, URZ, 0x1, UP0 ;  /* 0x000000013f047887 */ /* 0x000fe20008000000 */
[----:B------:R-:W-:Y:S01]  /*94a0*/  PLOP3.LUT P0, PT, PT, PT, PT, 0x8, 0x0 ;  /* 0x000000000000781c */ /* 0x000fe20003f0e170 */
[----:B------:R-:W1:Y:S01]  /*94b0*/  SHFL.BFLY PT, R3, R12, 0x2, 0x1f ;  /* 0x0c401f000c037f89 */ /* 0x000e6200000e0000 */
[----:B------:R-:W-:-:S02]  /*94c0*/  USEL UR36, UR36, URZ, UP0 ;  /* 0x0000003f24247287 */ /* 0x000fc40008000000 */
[----:B------:R-:W-:Y:S01]  /*94d0*/  ULOP3.LUT UR37, UR37, UR4, URZ, 0x3c, !UPT ;  /* 0x0000000425257292 */ /* 0x000fe2000f8e3c3f */
[----:B------:R-:W3:Y:S01]  /*94e0*/  SHFL.BFLY PT, R5, R0, 0x2, 0x1f ;  /* 0x0c401f0000057f89 */ /* 0x000ee200000e0000 */
[----:B-1----:R-:W-:Y:S01]  /*94f0*/  FADD.FTZ R3, R3, R12 ;  /* 0x0000000c03037221 */ /* 0x002fe20000010000 */
[----:B---3--:R-:W-:-:S04]  /*9500*/  FADD.FTZ R5, R5, R0 ;  /* 0x0000000005057221 */ /* 0x008fc80000010000 */
[----:B------:R-:W1:Y:S01]  /*9510*/  SHFL.BFLY PT, R2, R3, 0x1, 0x1f ;  /* 0x0c201f0003027f89 */ /* 0x000e6200000e0000 */
[----:B------:R-:W-:-:S03]  /*9520*/  IMAD.MOV.U32 R0, RZ, RZ, RZ ;  /* 0x000000ffff007224 */ /* 0x000fc600078e00ff */
[----:B------:R-:W3:Y:S01]  /*9530*/  SHFL.BFLY PT, R4, R5, 0x1, 0x1f ;  /* 0x0c201f0005047f89 */ /* 0x000ee200000e0000 */
[----:B-1----:R-:W-:Y:S01]  /*9540*/  FADD.FTZ R6, R3, R2 ;  /* 0x0000000203067221 */ /* 0x002fe20000010000 */
[----:B------:R-:W-:Y:S02]  /*9550*/  IMAD.MOV.U32 R2, RZ, RZ, RZ ;  /* 0x000000ffff027224 */ /* 0x000fe400078e00ff */
[----:B------:R-:W-:Y:S02]  /*9560*/  IMAD.MOV.U32 R3, RZ, RZ, -0x800000 ;  /* 0xff800000ff037424 */ /* 0x000fe400078e00ff */
[----:B---3--:R-:W-:Y:S01]  /*9570*/  FADD.FTZ R7, R5, R4 ;  /* 0x0000000405077221 */ /* 0x008fe20000010000 */
[----:B------:R-:W-:-:S04]  /*9580*/  FSETP.NE.FTZ.AND P1, PT, R6, RZ, PT ;  /* 0x000000ff0600720b */ /* 0x000fc80003f35000 */
[----:B------:R-:W-:-:S09]  /*9590*/  FSETP.NE.FTZ.AND P2, PT, R7, RZ, PT ;  /* 0x000000ff0700720b */ /* 0x000fd20003f55000 */
[----:B------:R-:W1:Y:S08]  /*95a0*/  @P1 MUFU.LG2 R4, R6 ;  /* 0x0000000600041308 */ /* 0x000e700000000c00 */
[----:B------:R-:W3:Y:S08]  /*95b0*/  @P2 MUFU.LG2 R5, R7 ;  /* 0x0000000700052308 */ /* 0x000ef00000000c00 */
[----:B------:R4:W5:Y:S01]  /*95c0*/  @P1 MUFU.RCP R2, R6 ;  /* 0x0000000600021308 */ /* 0x0009620000001000 */
[----:B-1----:R-:W-:-:S07]  /*95d0*/  @P1 FMUL.FTZ R4, R4, 0.69314718246459960938 ;  /* 0x3f31721804041820 */ /* 0x002fce0000410000 */
[----:B------:R-:W1:Y:S01]  /*95e0*/  @P2 MUFU.RCP R0, R7 ;  /* 0x0000000700002308 */ /* 0x000e620000001000 */
[C---:B----4-:R-:W-:Y:S01]  /*95f0*/  @P1 FMUL.FTZ R6, R209.reuse, 0.69314718246459960938 ;  /* 0x3f317218d1061820 */ /* 0x050fe20000410000 */
[----:B------:R-:W-:Y:S01]  /*9600*/  @P2 FMUL.FTZ R209, R209, 0.69314718246459960938 ;  /* 0x3f317218d1d12820 */ /* 0x000fe20000410000 */
[----:B---3--:R-:W-:Y:S02]  /*9610*/  @P2 FMUL.FTZ R5, R5, 0.69314718246459960938 ;  /* 0x3f31721805052820 */ /* 0x008fe40000410000 */
[----:B------:R-:W-:Y:S01]  /*9620*/  @P1 FFMA.FTZ R3, R6, R13, R4 ;  /* 0x0000000d06031223 */ /* 0x000fe20000010004 */
        /* <DEDUP_REMOVED lines=132> */
.L_x_5343:
[----:B------:R-:W1:Y:S01]  /*9e70*/  S2R R5, SR_CgaCtaId ;  /* 0x0000000000057919 */ /* 0x000e620000008800 */
[----:B------:R-:W-:Y:S01]  /*9e80*/  MOV R0, 0x400 ;  /* 0x0000040000007802 */ /* 0x000fe20000000f00 */
[----:B------:R-:W-:Y:S01]  /*9e90*/  BSSY B0, `(.L_x_5375) ;  /* 0x000046c000007945 */ /* 0x000fe20003800000 */
[----:B------:R-:W-:Y:S02]  /*9ea0*/  BAR.SYNC.DEFER_BLOCKING 0x5, 0x180 ;  /* 0x0146000000007b1d */ /* 0x000fe40000010000 */
[----:B-1----:R-:W-:-:S05]  /*9eb0*/  LEA R0, R5, R0, 0x18 ;  /* 0x0000000005007211 */ /* 0x002fca00078ec0ff */
[----:B------:R1:W2:Y:S01]  /*9ec0*/  LDS.128 R4, [R0+0x324d0] ;  /* 0x0324d00000047984 */ /* 0x0002a20000000c00 */
[----:B------:R-:W-:Y:S06]  /*9ed0*/  BAR.ARV 0x4, 0x180 ;  /* 0x0106000000007b1d */ /* 0x000fec0000002000 */
[----:B------:R-:W-:Y:S05]  /*9ee0*/  @P0 BRA `(.L_x_5376) ;  /* 0x0000003800040947 */ /* 0x000fea0003800000 */
[----:B------:R-:W0:Y:S01]  /*9ef0*/  LDL R8, [R1+0x80] ;  /* 0x0000800001087983 */ /* 0x000e220000100800 */
[----:B------:R-:W3:Y:S01]  /*9f00*/  S2R R9, SR_SWINHI ;  /* 0x0000000000097919 */ /* 0x000ee20000002f00 */
[----:B------:R-:W-:Y:S01]  /*9f10*/  F2FP.BF16.F32.PACK_AB R10, R29, R28 ;  /* 0x0000001c1d0a723e */ /* 0x000fe200000010ff */
[----:B------:R-:W-:Y:S01]  /*9f20*/  ULDC.64 UR4, c[0x0][0xd08] ;  /* 0x0003420000047ab9 */ /* 0x000fe20000000a00 */
[----:B------:R-:W-:Y:S01]  /*9f30*/  F2FP.BF16.F32.PACK_AB R11, R31, R30 ;  /* 0x0000001e1f0b723e */ /* 0x000fe200000010ff */
[----:B------:R-:W4:Y:S01]  /*9f40*/  LDL R160, [R1+0x20] ;  /* 0x0000200001a07983 */ /* 0x000f220000100800 */
[----:B------:R-:W-:Y:S02]  /*9f50*/  MOV R16, R0 ;  /* 0x0000000000107202 */ /* 0x000fe40000000f00 */
[----:B---3--:R-:W-:Y:S02]  /*9f60*/  MOV R17, R9 ;  /* 0x0000000900117202 */ /* 0x008fe40000000f00 */
[----:B------:R-:W-:-:S02]  /*9f70*/  F2FP.BF16.F32.PACK_AB R14, R37, R36 ;  /* 0x00000024250e723e */ /* 0x000fc400000010ff */
[----:B------:R-:W-:Y:S01]  /*9f80*/  F2FP.BF16.F32.PACK_AB R15, R39, R38 ;  /* 0x00000026270f723e */ /* 0x000fe200000010ff */
[----:B------:R-:W-:Y:S01]  /*9f90*/  BAR.SYNC.DEFER_BLOCKING 0x1, 0x100 ;  /* 0x0044000000007b1d */ /* 0x000fe20000010000 */
[----:B0-----:R-:W-:-:S03]  /*9fa0*/  IMAD.WIDE R152, R8, 0x2, R16 ;  /* 0x0000000208987825 */ /* 0x001fc600078e0210 */
[C---:B------:R-:W-:Y:S02]  /*9fb0*/  IADD3 R13, P0, R152.reuse, 0x20, RZ ;  /* 0x00000020980d7810 */ /* 0x040fe40007f1e0ff */
[C---:B------:R-:W-:Y:S02]  /*9fc0*/  LOP3.LUT R9, R152.reuse, 0x380, RZ, 0xc0, !PT ;  /* 0x0000038098097812 */ /* 0x040fe400078ec0ff */
[----:B------:R-:W-:Y:S02]  /*9fd0*/  LOP3.LUT R12, R13, 0x380, RZ, 0xc0, !PT ;  /* 0x000003800d0c7812 */ /* 0x000fe400078ec0ff */
[----:B------:R-:W-:Y:S02]  /*9fe0*/  IADD3 R23, P1, R152, 0x40, RZ ;  /* 0x0000004098177810 */ /* 0x000fe40007f3e0ff */
[----:B------:R-:W-:Y:S02]  /*9ff0*/  SHF.R.U64 R9, R9, 0x3, RZ ;  /* 0x0000000309097819 */ /* 0x000fe400000012ff */
[----:B------:R-:W-:-:S02]  /*a000*/  SHF.R.U64 R12, R12, 0x3, RZ ;  /* 0x000000030c0c7819 */ /* 0x000fc400000012ff */
[----:B------:R-:W-:Y:S02]  /*a010*/  LOP3.LUT R22, R23, 0x380, RZ, 0xc0, !PT ;  /* 0x0000038017167812 */ /* 0x000fe400078ec0ff */
[----:B------:R-:W-:Y:S01]  /*a020*/  LOP3.LUT R8, R9, R152, RZ, 0x3c, !PT ;  /* 0x0000009809087212 */ /* 0x000fe200078e3cff */
[--C-:B------:R-:W-:Y:S01]  /*a030*/  IMAD.MOV.U32 R9, RZ, RZ, R153.reuse ;  /* 0x000000ffff097224 */ /* 0x100fe200078e0099 */
[----:B------:R-:W-:Y:S01]  /*a040*/  LOP3.LUT R12, R12, R13, RZ, 0x3c, !PT ;  /* 0x0000000d0c0c7212 */ /* 0x000fe200078e3cff */
[----:B------:R-:W-:Y:S01]  /*a050*/  IMAD.X R13, RZ, RZ, R153, P0 ;  /* 0x000000ffff0d7224 */ /* 0x000fe200000e0699 */
[----:B------:R-:W-:Y:S02]  /*a060*/  SHF.R.U64 R22, R22, 0x3, RZ ;  /* 0x0000000316167819 */ /* 0x000fe400000012ff */
[----:B------:R-:W-:Y:S02]  /*a070*/  IADD3 R21, P0, R152, 0x60, RZ ;  /* 0x0000006098157810 */ /* 0x000fe40007f1e0ff */
[----:B--2---:R-:W-:-:S02]  /*a080*/  MOV R4, R8 ;  /* 0x0000000800047202 */ /* 0x004fc40000000f00 */
[----:B------:R-:W-:Y:S02]  /*a090*/  F2FP.BF16.F32.PACK_AB R8, R25, R24 ;  /* 0x000000181908723e */ /* 0x000fe400000010ff */
[----:B------:R-:W-:Y:S02]  /*a0a0*/  F2FP.BF16.F32.PACK_AB R9, R27, R26 ;  /* 0x0000001a1b09723e */ /* 0x000fe400000010ff */
[----:B------:R-:W-:Y:S01]  /*a0b0*/  LOP3.LUT R22, R22, R23, RZ, 0x3c, !PT ;  /* 0x0000001716167212 */ /* 0x000fe200078e3cff */
[----:B------:R-:W-:Y:S01]  /*a0c0*/  IMAD.X R23, RZ, RZ, R153, P1 ;  /* 0x000000ffff177224 */ /* 0x000fe200008e0699 */
[----:B------:R-:W-:Y:S02]  /*a0d0*/  LOP3.LUT R20, R21, 0x380, RZ, 0xc0, !PT ;  /* 0x0000038015147812 */ /* 0x000fe400078ec0ff */
[----:B------:R-:W-:Y:S01]  /*a0e0*/  IADD3 R155, P1, R152, 0x4000, RZ ;  /* 0x00004000989b7810 */ /* 0x000fe20007f3e0ff */
[----:B------:R0:W-:Y:S01]  /*a0f0*/  STSM.16.M88.4 [R4], R8 ;  /* 0x0000000804007844 */ /* 0x0001e20000000200 */
[----:B------:R-:W-:-:S02]  /*a100*/  SHF.R.U64 R20, R20, 0x3, RZ ;  /* 0x0000000314147819 */ /* 0x000fc400000012ff */
[----:B------:R-:W-:Y:S02]  /*a110*/  MOV R154, R12 ;  /* 0x0000000c009a7202 */ /* 0x000fe40000000f00 */
[----:B------:R-:W-:Y:S01]  /*a120*/  LOP3.LUT R20, R20, R21, RZ, 0x3c, !PT ;  /* 0x0000001514147212 */ /* 0x000fe200078e3cff */
[----:B------:R-:W-:Y:S01]  /*a130*/  IMAD.X R21, RZ, RZ, R153, P0 ;  /* 0x000000ffff157224 */ /* 0x000fe200000e0699 */
[----:B------:R-:W-:Y:S02]  /*a140*/  F2FP.BF16.F32.PACK_AB R12, R33, R32 ;  /* 0x00000020210c723e */ /* 0x000fe400000010ff */
[----:B------:R-:W-:Y:S02]  /*a150*/  F2FP.BF16.F32.PACK_AB R13, R35, R34 ;  /* 0x00000022230d723e */ /* 0x000fe400000010ff */
[----:B0-----:R-:W-:Y:S02]  /*a160*/  MOV R4, R22 ;  /* 0x0000001600047202 */ /* 0x001fe40000000f00 */
[----:B------:R-:W-:-:S02]  /*a170*/  LOP3.LUT R22, R155, 0x380, RZ, 0xc0, !PT ;  /* 0x000003809b167812 */ /* 0x000fc400078ec0ff */
[----:B------:R-:W-:Y:S02]  /*a180*/  IADD3 R157, P0, R152, 0x4020, RZ ;  /* 0x00004020989d7810 */ /* 0x000fe40007f1e0ff */
[----:B------:R-:W-:Y:S01]  /*a190*/  SHF.R.U64 R22, R22, 0x3, RZ ;  /* 0x0000000316167819 */ /* 0x000fe200000012ff */
[----:B------:R0:W-:Y:S01]  /*a1a0*/  STSM.16.M88.4 [R154], R12 ;  /* 0x0000000c9a007844 */ /* 0x0001e20000000200 */
[----:B------:R-:W-:Y:S02]  /*a1b0*/  F2FP.BF16.F32.PACK_AB R8, R41, R40 ;  /* 0x000000282908723e */ /* 0x000fe400000010ff */
[----:B------:R-:W-:Y:S01]  /*a1c0*/  LOP3.LUT R22, R22, R155, RZ, 0x3c, !PT ;  /* 0x0000009b16167212 */ /* 0x000fe200078e3cff */
[----:B------:R-:W-:Y:S01]  /*a1d0*/  IMAD.X R23, RZ, RZ, R153, P1 ;  /* 0x000000ffff177224 */ /* 0x000fe200008e0699 */
[----:B------:R-:W-:Y:S02]  /*a1e0*/  F2FP.BF16.F32.PACK_AB R9, R43, R42 ;  /* 0x0000002a2b09723e */ /* 0x000fe400000010ff */
[----:B------:R-:W-:-:S02]  /*a1f0*/  F2FP.BF16.F32.PACK_AB R10, R45, R44 ;  /* 0x0000002c2d0a723e */ /* 0x000fc400000010ff */
[----:B------:R-:W-:Y:S02]  /*a200*/  F2FP.BF16.F32.PACK_AB R11, R47, R46 ;  /* 0x0000002e2f0b723e */ /* 0x000fe400000010ff */
[----:B------:R-:W-:Y:S02]  /*a210*/  MOV R155, R20 ;  /* 0x00000014009b7202 */ /* 0x000fe40000000f00 */
[----:B------:R-:W-:Y:S02]  /*a220*/  LOP3.LUT R20, R157, 0x380, RZ, 0xc0, !PT ;  /* 0x000003809d147812 */ /* 0x000fe400078ec0ff */
[----:B0-----:R-:W-:Y:S02]  /*a230*/  F2FP.BF16.F32.PACK_AB R12, R49, R48 ;  /* 0x00000030310c723e */ /* 0x001fe400000010ff */
[----:B------:R-:W-:Y:S02]  /*a240*/  F2FP.BF16.F32.PACK_AB R13, R51, R50 ;  /* 0x00000032330d723e */ /* 0x000fe400000010ff */
[----:B------:R-:W-:-:S02]  /*a250*/  F2FP.BF16.F32.PACK_AB R14, R53, R52 ;  /* 0x00000034350e723e */ /* 0x000fc400000010ff */
[----:B------:R-:W-:Y:S01]  /*a260*/  F2FP.BF16.F32.PACK_AB R15, R55, R54 ;  /* 0x00000036370f723e */ /* 0x000fe200000010ff */
[----:B------:R0:W-:Y:S01]  /*a270*/  STSM.16.M88.4 [R4], R8 ;  /* 0x0000000804007844 */ /* 0x0001e20000000200 */
[----:B------:R-:W-:Y:S02]  /*a280*/  SHF.R.U64 R20, R20, 0x3, RZ ;  /* 0x0000000314147819 */ /* 0x000fe400000012ff */
[----:B------:R-:W-:Y:S01]  /*a290*/  MOV R154, R22 ;  /* 0x00000016009a7202 */ /* 0x000fe20000000f00 */
[----:B------:R2:W-:Y:S01]  /*a2a0*/  STSM.16.M88.4 [R155], R12 ;  /* 0x0000000c9b007844 */ /* 0x0005e20000000200 */
[----:B------:R-:W-:Y:S01]  /*a2b0*/  LOP3.LUT R20, R20, R157, RZ, 0x3c, !PT ;  /* 0x0000009d14147212 */ /* 0x000fe200078e3cff */
[----:B------:R-:W-:Y:S01]  /*a2c0*/  IMAD.X R21, RZ, RZ, R153, P0 ;  /* 0x000000ffff157224 */ /* 0x000fe200000e0699 */
[C---:B------:R-:W-:Y:S02]  /*a2d0*/  IADD3 R157, P1, R152.reuse, 0x8060, RZ ;  /* 0x00008060989d7810 */ /* 0x040fe40007f3e0ff */
[----:B------:R-:W-:-:S02]  /*a2e0*/  IADD3 R158, P0, R152, 0xc040, RZ ;  /* 0x0000c040989e7810 */ /* 0x000fc40007f1e0ff */
[----:B0-----:R-:W-:Y:S02]  /*a2f0*/  F2FP.BF16.F32.PACK_AB R8, R57, R56 ;  /* 0x000000383908723e */ /* 0x001fe400000010ff */
[----:B------:R-:W-:Y:S02]  /*a300*/  F2FP.BF16.F32.PACK_AB R9, R59, R58 ;  /* 0x0000003a3b09723e */ /* 0x000fe400000010ff */
[----:B------:R-:W-:Y:S02]  /*a310*/  F2FP.BF16.F32.PACK_AB R10, R61, R60 ;  /* 0x0000003c3d0a723e */ /* 0x000fe400000010ff */
[----:B------:R-:W-:Y:S02]  /*a320*/  F2FP.BF16.F32.PACK_AB R11, R63, R62 ;  /* 0x0000003e3f0b723e */ /* 0x000fe400000010ff */
[----:B--2---:R-:W-:-:S03]  /*a330*/  IADD3 R13, P5, R152, 0x4040, RZ ;  /* 0x00004040980d7810 */ /* 0x004fc60007fbe0ff */
[----:B------:R0:W-:Y:S01]  /*a340*/  STSM.16.M88.4 [R154], R8 ;  /* 0x000000089a007844 */ /* 0x0001e20000000200 */
[----:B------:R-:W-:Y:S02]  /*a350*/  LOP3.LUT R156, R157, 0x380, RZ, 0xc0, !PT ;  /* 0x000003809d9c7812 */ /* 0x000fe400078ec0ff */
[----:B------:R-:W-:Y:S02]  /*a360*/  MOV R4, R20 ;  /* 0x0000001400047202 */ /* 0x000fe40000000f00 */
[----:B------:R-:W-:Y:S02]  /*a370*/  IADD3 R15, P2, R152, 0x8000, RZ ;  /* 0x00008000980f7810 */ /* 0x000fe40007f5e0ff */
[----:B------:R-:W-:Y:S02]  /*a380*/  F2FP.BF16.F32.PACK_AB R20, R65, R64 ;  /* 0x000000404114723e */ /* 0x000fe400000010ff */
[----:B------:R-:W-:Y:S02]  /*a390*/  LOP3.LUT R155, R158, 0x380, RZ, 0xc0, !PT ;  /* 0x000003809e9b7812 */ /* 0x000fe400078ec0ff */
[----:B------:R-:W-:-:S02]  /*a3a0*/  F2FP.BF16.F32.PACK_AB R21, R67, R66 ;  /* 0x000000424315723e */ /* 0x000fc400000010ff */
[----:B0-----:R-:W-:Y:S02]  /*a3b0*/  LOP3.LUT R8, R13, 0x380, RZ, 0xc0, !PT ;  /* 0x000003800d087812 */ /* 0x001fe400078ec0ff */
[----:B------:R-:W-:Y:S02]  /*a3c0*/  IADD3 R11, P4, R152, 0x4060, RZ ;  /* 0x00004060980b7810 */ /* 0x000fe40007f9e0ff */
[----:B------:R-:W-:Y:S02]  /*a3d0*/  F2FP.BF16.F32.PACK_AB R22, R69, R68 ;  /* 0x000000444516723e */ /* 0x000fe400000010ff */
[----:B------:R-:W-:Y:S02]  /*a3e0*/  F2FP.BF16.F32.PACK_AB R23, R71, R70 ;  /* 0x000000464717723e */ /* 0x000fe400000010ff */
[----:B------:R-:W-:Y:S02]  /*a3f0*/  SHF.R.U64 R8, R8, 0x3, RZ ;  /* 0x0000000308087819 */ /* 0x000fe400000012ff */
[----:B------:R-:W-:Y:S01]  /*a400*/  LOP3.LUT R12, R11, 0x380, RZ, 0xc0, !PT ;  /* 0x000003800b0c7812 */ /* 0x000fe200078ec0ff */
[----:B------:R-:W-:Y:S01]  /*a410*/  IMAD.X R9, RZ, RZ, R153, P5 ;  /* 0x000000ffff097224 */ /* 0x000fe200028e0699 */
[----:B------:R-:W-:-:S02]  /*a420*/  SHF.R.U64 R156, R156, 0x3, RZ ;  /* 0x000000039c9c7819 */ /* 0x000fc400000012ff */
[----:B------:R-:W-:Y:S01]  /*a430*/  LOP3.LUT R10, R15, 0x380, RZ, 0xc0, !PT ;  /* 0x000003800f0a7812 */ /* 0x000fe200078ec0ff */
[----:B------:R0:W-:Y:S01]  /*a440*/  STSM.16.M88.4 [R4], R20 ;  /* 0x0000001404007844 */ /* 0x0001e20000000200 */
[----:B------:R-:W-:Y:S02]  /*a450*/  SHF.R.U64 R155, R155, 0x3, RZ ;  /* 0x000000039b9b7819 */ /* 0x000fe400000012ff */
[----:B------:R-:W-:Y:S02]  /*a460*/  LOP3.LUT R8, R8, R13, RZ, 0x3c, !PT ;  /* 0x0000000d08087212 */ /* 0x000fe400078e3cff */
[----:B------:R-:W-:Y:S02]  /*a470*/  SHF.R.U64 R12, R12, 0x3, RZ ;  /* 0x000000030c0c7819 */ /* 0x000fe400000012ff */
[----:B------:R-:W-:Y:S02]  /*a480*/  IADD3 R159, P3, R152, 0x8020, RZ ;  /* 0x00008020989f7810 */ /* 0x000fe40007f7e0ff */
[----:B------:R-:W-:Y:S01]  /*a490*/  LOP3.LUT R156, R156, R157, RZ, 0x3c, !PT ;  /* 0x0000009d9c9c7212 */ /* 0x000fe200078e3cff */
[----:B------:R-:W-:Y:S01]  /*a4a0*/  IMAD.X R13, RZ, RZ, R153, P4 ;  /* 0x000000ffff0d7224 */ /* 0x000fe200020e0699 */
[----:B------:R-:W-:-:S02]  /*a4b0*/  LOP3.LUT R154, R155, R158, RZ, 0x3c, !PT ;  /* 0x0000009e9b9a7212 */ /* 0x000fc400078e3cff */
[----:B------:R-:W-:Y:S01]  /*a4c0*/  LOP3.LUT R12, R12, R11, RZ, 0x3c, !PT ;  /* 0x0000000b0c0c7212 */ /* 0x000fe200078e3cff */
[----:B0-----:R-:W-:Y:S01]  /*a4d0*/  IMAD.X R21, RZ, RZ, R153, P2 ;  /* 0x000000ffff157224 */ /* 0x001fe200010e0699 */
[----:B------:R-:W-:Y:S02]  /*a4e0*/  SHF.R.U64 R20, R10, 0x3, RZ ;  /* 0x000000030a147819 */ /* 0x000fe400000012ff */
[----:B------:R-:W-:Y:S02]  /*a4f0*/  IADD3 R157, P2, R152, 0x8040, RZ ;  /* 0x00008040989d7810 */ /* 0x000fe40007f5e0ff */
[----:B------:R-:W-:Y:S02]  /*a500*/  MOV R22, R8 ;  /* 0x0000000800167202 */ /* 0x000fe40000000f00 */
[----:B------:R-:W-:Y:S02]  /*a510*/  LOP3.LUT R158, R159, 0x380, RZ, 0xc0, !PT ;  /* 0x000003809f9e7812 */ /* 0x000fe400078ec0ff */
[----:B------:R-:W-:-:S02]  /*a520*/  F2FP.BF16.F32.PACK_AB R8, R73, R72 ;  /* 0x000000484908723e */ /* 0x000fc400000010ff */
[----:B------:R-:W-:Y:S02]  /*a530*/  F2FP.BF16.F32.PACK_AB R9, R75, R74 ;  /* 0x0000004a4b09723e */ /* 0x000fe400000010ff */
[----:B------:R-:W-:Y:S02]  /*a540*/  F2FP.BF16.F32.PACK_AB R10, R77, R76 ;  /* 0x0000004c4d0a723e */ /* 0x000fe400000010ff */
[----:B------:R-:W-:Y:S02]  /*a550*/  F2FP.BF16.F32.PACK_AB R11, R79, R78 ;  /* 0x0000004e4f0b723e */ /* 0x000fe400000010ff */
[----:B------:R-:W-:Y:S02]  /*a560*/  LOP3.LUT R20, R20, R15, RZ, 0x3c, !PT ;  /* 0x0000000f14147212 */ /* 0x000fe400078e3cff */
[----:B------:R-:W-:Y:S01]  /*a570*/  LOP3.LUT R23, R157, 0x380, RZ, 0xc0, !PT ;  /* 0x000003809d177812 */ /* 0x000fe200078ec0ff */
[----:B------:R0:W-:Y:S01]  /*a580*/  STSM.16.M88.4 [R22], R8 ;  /* 0x0000000816007844 */ /* 0x0001e20000000200 */
[----:B------:R-:W-:-:S02]  /*a590*/  SHF.R.U64 R158, R158, 0x3, RZ ;  /* 0x000000039e9e7819 */ /* 0x000fc400000012ff */
[----:B------:R-:W-:Y:S02]  /*a5a0*/  MOV R155, R12 ;  /* 0x0000000c009b7202 */ /* 0x000fe40000000f00 */
[----:B------:R-:W-:Y:S02]  /*a5b0*/  F2FP.BF16.F32.PACK_AB R12, R81, R80 ;  /* 0x00000050510c723e */ /* 0x000fe400000010ff */
[----:B------:R-:W-:Y:S02]  /*a5c0*/  F2FP.BF16.F32.PACK_AB R13, R83, R82 ;  /* 0x00000052530d723e */ /* 0x000fe400000010ff */
[----:B------:R-:W-:Y:S02]  /*a5d0*/  F2FP.BF16.F32.PACK_AB R14, R85, R84 ;  /* 0x00000054550e723e */ /* 0x000fe400000010ff */
[----:B------:R-:W-:Y:S02]  /*a5e0*/  F2FP.BF16.F32.PACK_AB R15, R87, R86 ;  /* 0x00000056570f723e */ /* 0x000fe400000010ff */
[----:B------:R-:W-:-:S02]  /*a5f0*/  MOV R4, R20 ;  /* 0x0000001400047202 */ /* 0x000fc40000000f00 */
[----:B------:R-:W-:Y:S02]  /*a600*/  F2FP.BF16.F32.PACK_AB R20, R89, R88 ;  /* 0x000000585914723e */ /* 0x000fe400000010ff */
[----:B0-----:R-:W-:Y:S02]  /*a610*/  SHF.R.U64 R8, R23, 0x3, RZ ;  /* 0x0000000317087819 */ /* 0x001fe400000012ff */
[----:B------:R-:W-:Y:S02]  /*a620*/  F2FP.BF16.F32.PACK_AB R21, R91, R90 ;  /* 0x0000005a5b15723e */ /* 0x000fe400000010ff */
[----:B------:R-:W-:Y:S02]  /*a630*/  F2FP.BF16.F32.PACK_AB R22, R93, R92 ;  /* 0x0000005c5d16723e */ /* 0x000fe400000010ff */
[----:B------:R-:W-:Y:S02]  /*a640*/  F2FP.BF16.F32.PACK_AB R23, R95, R94 ;  /* 0x0000005e5f17723e */ /* 0x000fe400000010ff */
[----:B------:R-:W-:Y:S01]  /*a650*/  LOP3.LUT R158, R158, R159, RZ, 0x3c, !PT ;  /* 0x0000009f9e9e7212 */ /* 0x000fe200078e3cff */
[----:B------:R-:W-:Y:S01]  /*a660*/  IMAD.X R159, RZ, RZ, R153, P3 ;  /* 0x000000ffff9f7224 */ /* 0x000fe200018e0699 */
[----:B------:R0:W-:Y:S04]  /*a670*/  STSM.16.M88.4 [R155], R12 ;  /* 0x0000000c9b007844 */ /* 0x0001e80000000200 */
[----:B------:R2:W-:Y:S01]  /*a680*/  STSM.16.M88.4 [R4], R20 ;  /* 0x0000001404007844 */ /* 0x0005e20000000200 */
[----:B------:R-:W-:-:S02]  /*a690*/  MOV R158, R158 ;  /* 0x0000009e009e7202 */ /* 0x000fc40000000f00 */
[----:B0-----:R-:W-:Y:S01]  /*a6a0*/  LOP3.LUT R12, R8, R157, RZ, 0x3c, !PT ;  /* 0x0000009d080c7212 */ /* 0x001fe200078e3cff */
[--C-:B------:R-:W-:Y:S02]  /*a6b0*/  IMAD.X R157, RZ, RZ, R153.reuse, P1 ;  /* 0x000000ffff9d7224 */ /* 0x100fe400008e0699 */
[----:B------:R-:W-:Y:S01]  /*a6c0*/  IMAD.X R13, RZ, RZ, R153, P2 ;  /* 0x000000ffff0d7224 */ /* 0x000fe200010e0699 */
[C---:B--2---:R-:W-:Y:S02]  /*a6d0*/  IADD3 R23, P1, R152.reuse, 0xc020, RZ ;  /* 0x0000c02098177810 */ /* 0x044fe40007f3e0ff */
[----:B------:R-:W-:Y:S02]  /*a6e0*/  IADD3 R159, P2, R152, 0xc000, RZ ;  /* 0x0000c000989f7810 */ /* 0x000fe40007f5e0ff */
[----:B------:R-:W-:Y:S02]  /*a6f0*/  LOP3.LUT R22, R23, 0x380, RZ, 0xc0, !PT ;  /* 0x0000038017167812 */ /* 0x000fe400078ec0ff */
[----:B------:R-:W-:-:S02]  /*a700*/  LOP3.LUT R14, R159, 0x380, RZ, 0xc0, !PT ;  /* 0x000003809f0e7812 */ /* 0x000fc400078ec0ff */
[----:B------:R-:W-:Y:S02]  /*a710*/  SHF.R.U64 R22, R22, 0x3, RZ ;  /* 0x0000000316167819 */ /* 0x000fe400000012ff */
[----:B------:R-:W-:Y:S02]  /*a720*/  SHF.R.U64 R20, R14, 0x3, RZ ;  /* 0x000000030e147819 */ /* 0x000fe400000012ff */
[----:B------:R-:W-:Y:S01]  /*a730*/  LOP3.LUT R22, R22, R23, RZ, 0x3c, !PT ;  /* 0x0000001716167212 */ /* 0x000fe200078e3cff */
[--C-:B------:R-:W-:Y:S01]  /*a740*/  IMAD.X R23, RZ, RZ, R153.reuse, P1 ;  /* 0x000000ffff177224 */ /* 0x100fe200008e0699 */
[----:B------:R-:W-:Y:S01]  /*a750*/  F2FP.BF16.F32.PACK_AB R8, R97, R96 ;  /* 0x000000606108723e */ /* 0x000fe200000010ff */
[----:B------:R-:W-:Y:S01]  /*a760*/  IMAD.X R21, RZ, RZ, R153, P2 ;  /* 0x000000ffff157224 */ /* 0x000fe200010e0699 */
[----:B------:R-:W-:Y:S02]  /*a770*/  F2FP.BF16.F32.PACK_AB R9, R99, R98 ;  /* 0x000000626309723e */ /* 0x000fe400000010ff */
[----:B------:R-:W-:-:S02]  /*a780*/  F2FP.BF16.F32.PACK_AB R10, R101, R100 ;  /* 0x00000064650a723e */ /* 0x000fc400000010ff */
[----:B------:R-:W-:Y:S02]  /*a790*/  F2FP.BF16.F32.PACK_AB R11, R103, R102 ;  /* 0x00000066670b723e */ /* 0x000fe400000010ff */
[----:B------:R-:W-:Y:S02]  /*a7a0*/  LOP3.LUT R20, R20, R159, RZ, 0x3c, !PT ;  /* 0x0000009f14147212 */ /* 0x000fe400078e3cff */
[----:B------:R-:W-:Y:S01]  /*a7b0*/  IADD3 R152, P1, R152, 0xc060, RZ ;  /* 0x0000c06098987810 */ /* 0x000fe20007f3e0ff */
[----:B------:R0:W-:Y:S01]  /*a7c0*/  STSM.16.M88.4 [R158], R8 ;  /* 0x000000089e007844 */ /* 0x0001e20000000200 */
[----:B------:R-:W-:Y:S02]  /*a7d0*/  MOV R155, R12 ;  /* 0x0000000c009b7202 */ /* 0x000fe40000000f00 */
[----:B------:R-:W-:Y:S02]  /*a7e0*/  F2FP.BF16.F32.PACK_AB R12, R105, R104 ;  /* 0x00000068690c723e */ /* 0x000fe400000010ff */
[----:B------:R-:W-:-:S02]  /*a7f0*/  F2FP.BF16.F32.PACK_AB R13, R107, R106 ;  /* 0x0000006a6b0d723e */ /* 0x000fc400000010ff */
[----:B------:R-:W-:Y:S02]  /*a800*/  F2FP.BF16.F32.PACK_AB R14, R109, R108 ;  /* 0x0000006c6d0e723e */ /* 0x000fe400000010ff */
[----:B------:R-:W-:Y:S02]  /*a810*/  F2FP.BF16.F32.PACK_AB R15, R111, R110 ;  /* 0x0000006e6f0f723e */ /* 0x000fe400000010ff */
[----:B------:R-:W-:Y:S02]  /*a820*/  MOV R22, R22 ;  /* 0x0000001600167202 */ /* 0x000fe40000000f00 */
[----:B------:R-:W-:Y:S02]  /*a830*/  MOV R156, R156 ;  /* 0x0000009c009c7202 */ /* 0x000fe40000000f00 */
[----:B------:R-:W-:Y:S02]  /*a840*/  MOV R4, R20 ;  /* 0x0000001400047202 */ /* 0x000fe40000000f00 */
[----:B0-----:R-:W-:Y:S01]  /*a850*/  F2FP.BF16.F32.PACK_AB R8, R113, R112 ;  /* 0x000000707108723e */ /* 0x001fe200000010ff */
[----:B------:R-:W0:Y:S01]  /*a860*/  LDC.64 R20, c[0x0][0xd00] ;  /* 0x00034000ff147b82 */ /* 0x000e220000000a00 */
[----:B------:R-:W-:-:S02]  /*a870*/  F2FP.BF16.F32.PACK_AB R9, R115, R114 ;  /* 0x000000727309723e */ /* 0x000fc400000010ff */
[----:B------:R-:W-:Y:S02]  /*a880*/  F2FP.BF16.F32.PACK_AB R10, R117, R116 ;  /* 0x00000074750a723e */ /* 0x000fe400000010ff */
[----:B------:R-:W-:Y:S02]  /*a890*/  F2FP.BF16.F32.PACK_AB R11, R119, R118 ;  /* 0x00000076770b723e */ /* 0x000fe400000010ff */
[----:B------:R-:W-:Y:S01]  /*a8a0*/  LOP3.LUT R23, R152, 0x380, RZ, 0xc0, !PT ;  /* 0x0000038098177812 */ /* 0x000fe200078ec0ff */
[----:B------:R2:W-:Y:S03]  /*a8b0*/  STSM.16.M88.4 [R155], R12 ;  /* 0x0000000c9b007844 */ /* 0x0005e60000000200 */
[----:B------:R-:W-:Y:S01]  /*a8c0*/  SHF.R.U64 R23, R23, 0x3, RZ ;  /* 0x0000000317177819 */ /* 0x000fe200000012ff */
[----:B------:R3:W-:Y:S03]  /*a8d0*/  STSM.16.M88.4 [R156], R8 ;  /* 0x000000089c007844 */ /* 0x0007e60000000200 */
[----:B------:R-:W-:-:S02]  /*a8e0*/  LOP3.LUT R152, R23, R152, RZ, 0x3c, !PT ;  /* 0x0000009817987212 */ /* 0x000fc400078e3cff */
[----:B--2---:R-:W-:Y:S01]  /*a8f0*/  F2FP.BF16.F32.PACK_AB R12, R121, R120 ;  /* 0x00000078790c723e */ /* 0x004fe200000010ff */
[--C-:B------:R-:W-:Y:S01]  /*a900*/  IMAD.X R155, RZ, RZ, R153.reuse, P0 ;  /* 0x000000ffff9b7224 */ /* 0x100fe200000e0699 */
[----:B------:R-:W-:Y:S02]  /*a910*/  F2FP.BF16.F32.PACK_AB R13, R123, R122 ;  /* 0x0000007a7b0d723e */ /* 0x000fe400000010ff */
[----:B------:R-:W-:Y:S02]  /*a920*/  F2FP.BF16.F32.PACK_AB R14, R125, R124 ;  /* 0x0000007c7d0e723e */ /* 0x000fe400000010ff */
[----:B------:R-:W-:Y:S01]  /*a930*/  F2FP.BF16.F32.PACK_AB R15, R127, R126 ;  /* 0x0000007e7f0f723e */ /* 0x000fe200000010ff */
[----:B------:R-:W-:Y:S01]  /*a940*/  IMAD.X R153, RZ, RZ, R153, P1 ;  /* 0x000000ffff997224 */ /* 0x000fe200008e0699 */
[----:B---3--:R-:W-:Y:S02]  /*a950*/  F2FP.BF16.F32.PACK_AB R8, R129, R128 ;  /* 0x000000808108723e */ /* 0x008fe400000010ff */
[----:B------:R-:W-:-:S02]  /*a960*/  F2FP.BF16.F32.PACK_AB R9, R131, R130 ;  /* 0x000000828309723e */ /* 0x000fc400000010ff */
[----:B------:R-:W-:Y:S02]  /*a970*/  F2FP.BF16.F32.PACK_AB R10, R133, R132 ;  /* 0x00000084850a723e */ /* 0x000fe400000010ff */
[----:B------:R-:W-:Y:S01]  /*a980*/  F2FP.BF16.F32.PACK_AB R11, R135, R134 ;  /* 0x00000086870b723e */ /* 0x000fe200000010ff */
[----:B------:R2:W-:Y:S01]  /*a990*/  STSM.16.M88.4 [R4], R12 ;  /* 0x0000000c04007844 */ /* 0x0005e20000000200 */
[----:B------:R-:W-:Y:S02]  /*a9a0*/  MOV R154, R154 ;  /* 0x0000009a009a7202 */ /* 0x000fe40000000f00 */
[----:B------:R-:W-:Y:S01]  /*a9b0*/  MOV R152, R152 ;  /* 0x0000009800987202 */ /* 0x000fe20000000f00 */
[----:B------:R3:W-:Y:S01]  /*a9c0*/  STSM.16.M88.4 [R22], R8 ;  /* 0x0000000816007844 */ /* 0x0007e20000000200 */
[----:B--2---:R-:W-:Y:S02]  /*a9d0*/  F2FP.BF16.F32.PACK_AB R12, R137, R136 ;  /* 0x00000088890c723e */ /* 0x004fe400000010ff */
[----:B------:R-:W-:-:S02]  /*a9e0*/  F2FP.BF16.F32.PACK_AB R13, R139, R138 ;  /* 0x0000008a8b0d723e */ /* 0x000fc400000010ff */
[----:B------:R-:W-:Y:S02]  /*a9f0*/  F2FP.BF16.F32.PACK_AB R14, R141, R140 ;  /* 0x0000008c8d0e723e */ /* 0x000fe400000010ff */
[----:B------:R-:W-:Y:S02]  /*aa00*/  F2FP.BF16.F32.PACK_AB R15, R143, R142 ;  /* 0x0000008e8f0f723e */ /* 0x000fe400000010ff */
[----:B---3--:R-:W-:Y:S02]  /*aa10*/  F2FP.BF16.F32.PACK_AB R8, R145, R144 ;  /* 0x000000909108723e */ /* 0x008fe400000010ff */
[----:B------:R-:W-:Y:S02]  /*aa20*/  F2FP.BF16.F32.PACK_AB R9, R147, R146 ;  /* 0x000000929309723e */ /* 0x000fe400000010ff */
[----:B------:R-:W-:Y:S02]  /*aa30*/  F2FP.BF16.F32.PACK_AB R10, R149, R148 ;  /* 0x00000094950a723e */ /* 0x000fe400000010ff */
[----:B------:R-:W-:Y:S01]  /*aa40*/  F2FP.BF16.F32.PACK_AB R11, R151, R150 ;  /* 0x00000096970b723e */ /* 0x000fe200000010ff */
[----:B------:R2:W-:Y:S04]  /*aa50*/  STSM.16.M88.4 [R154], R12 ;  /* 0x0000000c9a007844 */ /* 0x0005e80000000200 */
[----:B------:R3:W-:Y:S01]  /*aa60*/  STSM.16.M88.4 [R152], R8 ;  /* 0x0000000898007844 */ /* 0x0007e20000000200 */
[----:B0-----:R-:W-:Y:S01]  /*aa70*/  ISETP.NE.U32.AND P0, PT, R20, RZ, PT ;  /* 0x000000ff1400720c */ /* 0x001fe20003f05070 */
[----:B------:R-:W-:-:S03]  /*aa80*/  IMAD.SHL.U32 R23, R211, 0x4, RZ ;  /* 0x00000004d3177824 */ /* 0x000fc600078e00ff */
[----:B------:R-:W-:Y:S02]  /*aa90*/  ISETP.NE.AND.EX P0, PT, R21, RZ, PT, P0 ;  /* 0x000000ff1500720c */ /* 0x000fe40003f05300 */
[----:B------:R-:W-:Y:S01]  /*aaa0*/  SHF.L.U64.HI R156, R211, 0x2, R216 ;  /* 0x00000002d39c7819 */ /* 0x000fe200000102d8 */
[----:B------:R-:W-:Y:S01]  /*aab0*/  IMAD.MOV.U32 R4, RZ, RZ, RZ ;  /* 0x000000ffff047224 */ /* 0x000fe200078e00ff */
[----:B------:R-:W-:Y:S01]  /*aac0*/  BAR.SYNC.DEFER_BLOCKING 0x1, 0x100 ;  /* 0x0044000000007b1d */ /* 0x000fe20000010000 */
[----:B--2---:R-:W-:-:S07]  /*aad0*/  IADD3 R12, P1, R23, R20, RZ ;  /* 0x00000014170c7210 */ /* 0x004fce0007f3e0ff */
[----:B---3--:R-:W0:Y:S01]  /*aae0*/  LDC R10, c[0x0][0xbd4] ;  /* 0x0002f500ff0a7b82 */ /* 0x008e220000000800 */
[----:B------:R-:W-:Y:S02]  /*aaf0*/  IMAD.X R13, R156, 0x1, R21, P1 ;  /* 0x000000019c0d7824 */ /* 0x000fe400008e0615 */
[----:B------:R-:W-:-:S05]  /*ab00*/  IMAD.MOV.U32 R153, RZ, RZ, 0xab8 ;  /* 0x00000ab8ff997424 */ /* 0x000fca00078e00ff */
[----:B------:R-:W2:Y:S01]  /*ab10*/  LDC R152, c[0x0][0xce8] ;  /* 0x00033a00ff987b82 */ /* 0x000ea20000000800 */
[----:B------:R-:W3:Y:S01]  /*ab20*/  @P0 LDG.E R4, desc[UR38][R12.64] ;  /* 0x000000260c040981 */ /* 0x000ee2000c1e1900 */
[----:B------:R-:W-:-:S04]  /*ab30*/  ISETP.NE.U32.AND P1, PT, RZ, UR4, PT ;  /* 0x00000004ff007c0c */ /* 0x000fc8000bf25070 */
[----:B------:R-:W-:-:S13]  /*ab40*/  ISETP.NE.AND.EX P1, PT, RZ, UR5, PT, P1 ;  /* 0x00000005ff007c0c */ /* 0x000fda000bf25310 */
[----:B------:R-:W-:-:S04]  /*ab50*/  @P1 IADD3 R8, P2, R23, UR4, RZ ;  /* 0x0000000417081c10 */ /* 0x000fc8000ff5e0ff */
[----:B------:R-:W-:Y:S02]  /*ab60*/  @P1 IADD3.X R9, R156, UR5, RZ, P2, !PT ;  /* 0x000000059c091c10 */ /* 0x000fe400097fe4ff */
[----:B------:R-:W-:Y:S01]  /*ab70*/  ISETP.NE.AND P2, PT, R213, RZ, PT ;  /* 0x000000ffd500720c */ /* 0x000fe20003f45270 */
[----:B------:R-:W-:-:S03]  /*ab80*/  ULDC UR4, c[0x0][0xb88] ;  /* 0x0002e20000047ab9 */ /* 0x000fc60000000800 */
[----:B0-----:R-:W-:Y:S01]  /*ab90*/  SEL R10, R213, R10, P2 ;  /* 0x0000000ad50a7207 */ /* 0x001fe20001000000 */
[----:B------:R-:W-:-:S03]  /*aba0*/  IMAD.U32 R23, RZ, RZ, UR4 ;  /* 0x00000004ff177e24 */ /* 0x000fc6000f8e00ff */
[----:B------:R-:W-:-:S03]  /*abb0*/  ISETP.GT.AND P3, PT, R10, 0x1, PT ;  /* 0x000000010a00780c */ /* 0x000fc60003f64270 */
[----:B------:R0:W5:Y:S01]  /*abc0*/  @P1 LDG.E R23, desc[UR38][R8.64] ;  /* 0x0000002608171981 */ /* 0x000162000c1e1900 */
[----:B------:R-:W-:-:S04]  /*abd0*/  SEL R153, R153, 0xa78, P3 ;  /* 0x00000a7899997807 */ /* 0x000fc80001800000 */
[----:B------:R-:W1:Y:S08]  /*abe0*/  LDC.64 R10, c[0x0][R153+0x218] ;  /* 0x00008600990a7b82 */ /* 0x000e700000000a00 */
[----:B0-----:R-:W0:Y:S01]  /*abf0*/  LDC.64 R8, c[0x0][R153+0x220] ;  /* 0x0000880099087b82 */ /* 0x001e220000000a00 */
[----:B------:R-:W-:Y:S02]  /*ac00*/  ISETP.NE.U32.AND P2, PT, R20, RZ, PT ;  /* 0x000000ff1400720c */ /* 0x000fe40003f45070 */
[----:B--2---:R-:W-:-:S02]  /*ac10*/  ISETP.NE.AND P4, PT, R152, 0x1, PT ;  /* 0x000000019800780c */ /* 0x004fc40003f85270 */
[----:B------:R-:W-:-:S04]  /*ac20*/  ISETP.NE.AND.EX P2, PT, R21, RZ, PT, P2 ;  /* 0x000000ff1500720c */ /* 0x000fc80003f45320 */
[----:B------:R-:W-:Y:S02]  /*ac30*/  SEL R211, R211, RZ, !P2 ;  /* 0x000000ffd3d37207 */ /* 0x000fe40005000000 */
[----:B------:R-:W-:Y:S01]  /*ac40*/  SEL R15, R216, RZ, !P2 ;  /* 0x000000ffd80f7207 */ /* 0x000fe20005000000 */
[----:B-1----:R-:W-:-:S04]  /*ac50*/  IMAD R11, R11, R212, RZ ;  /* 0x000000d40b0b7224 */ /* 0x002fc800078e02ff */
[----:B------:R-:W1:Y:S01]  /*ac60*/  @P4 LDC R155, c[0x0][0xcec] ;  /* 0x00033b00ff9b4b82 */ /* 0x000e620000000800 */
[----:B0-----:R-:W-:-:S07]  /*ac70*/  IMAD R9, R9, R211, RZ ;  /* 0x000000d309097224 */ /* 0x001fce00078e02ff */
[----:B------:R-:W0:Y:S01]  /*ac80*/  @P4 LDC R157, c[0x0][0xcf0] ;  /* 0x00033c00ff9d4b82 */ /* 0x000e220000000800 */
[C---:B------:R-:W-:Y:S02]  /*ac90*/  IMAD R21, R8.reuse, R15, R9 ;  /* 0x0000000f08157224 */ /* 0x040fe400078e0209 */
[----:B------:R-:W-:-:S04]  /*aca0*/  IMAD.WIDE.U32 R14, R8, R211, RZ ;  /* 0x000000d3080e7225 */ /* 0x000fc800078e00ff */
[----:B------:R-:W-:-:S04]  /*acb0*/  IMAD.WIDE.U32 R8, R10, R212, RZ ;  /* 0x000000d40a087225 */ /* 0x000fc800078e00ff */
[----:B------:R-:W-:Y:S02]  /*acc0*/  IMAD.IADD R158, R15, 0x1, R21 ;  /* 0x000000010f9e7824 */ /* 0x000fe400078e0215 */
[----:B------:R-:W2:Y:S01]  /*acd0*/  LDC.64 R20, c[0x0][R153+0x228] ;  /* 0x00008a0099147b82 */ /* 0x000ea20000000a00 */
[----:B------:R-:W-:-:S07]  /*ace0*/  IMAD.IADD R156, R9, 0x1, R11 ;  /* 0x00000001099c7824 */ /* 0x000fce00078e020b */
[----:B------:R-:W1:Y:S01]  /*acf0*/  LDC.64 R10, c[0x0][0xca8] ;  /* 0x00032a00ff0a7b82 */ /* 0x000e620000000a00 */
[----:B------:R-:W-:Y:S01]  /*ad00*/  IMAD.IADD R22, R210, 0x1, R18 ;  /* 0x00000001d2167824 */ /* 0x000fe200078e0212 */
[----:B----4-:R-:W-:-:S05]  /*ad10*/  SEL R9, R160, RZ, P3 ;  /* 0x000000ffa0097207 */ /* 0x010fca0001800000 */
[-C--:B--2---:R-:W-:Y:S02]  /*ad20*/  IMAD R159, R21, R9.reuse, RZ ;  /* 0x00000009159f7224 */ /* 0x084fe400078e02ff */
[----:B------:R-:W-:Y:S01]  /*ad30*/  IMAD.WIDE.U32 R20, R20, R9, RZ ;  /* 0x0000000914147225 */ /* 0x000fe200078e00ff */
[----:B-1----:R-:W1:Y:S03]  /*ad40*/  @!P3 LDC R10, c[0x0][0xc50] ;  /* 0x00031400ff0abb82 */ /* 0x002e660000000800 */
[----:B------:R-:W-:-:S05]  /*ad50*/  IMAD.IADD R159, R21, 0x1, R159 ;  /* 0x00000001159f7824 */ /* 0x000fca00078e029f */
[----:B------:R-:W2:Y:S01]  /*ad60*/  @!P3 LDC R11, c[0x0][0xc54] ;  /* 0x00031500ff0bbb82 */ /* 0x000ea20000000800 */
[----:B---3--:R-:W-:-:S07]  /*ad70*/  IADD3 R154, P2, P5, R14, R8, R4 ;  /* 0x000000080e9a7210 */ /* 0x008fce0007d5e004 */
[----:B------:R3:W4:Y:S01]  /*ad80*/  LDC.64 R14, c[0x0][R153+0x210] ;  /* 0x00008400990e7b82 */ /* 0x0007220000000a00 */
[----:B------:R-:W-:-:S04]  /*ad90*/  @P4 IMAD.HI.U32 R8, R22, R155, RZ ;  /* 0x0000009b16084227 */ /* 0x000fc800078e00ff */
[----:B------:R-:W-:Y:S01]  /*ada0*/  IMAD.MOV.U32 R155, RZ, RZ, R22 ;  /* 0x000000ffff9b7224 */ /* 0x000fe200078e0016 */
[----:B0-----:R-:W-:Y:S02]  /*adb0*/  @P4 SHF.R.U32.HI R155, RZ, R157, R8 ;  /* 0x0000009dff9b4219 */ /* 0x001fe40000011608 */
[----:B------:R-:W-:-:S03]  /*adc0*/  SHF.R.S32.HI R9, RZ, 0x1f, R4 ;  /* 0x0000001fff097819 */ /* 0x000fc60000011404 */
[----:B------:R-:W-:Y:S01]  /*add0*/  IMAD.MOV R21, RZ, RZ, -R155 ;  /* 0x000000ffff157224 */ /* 0x000fe200078e0a9b */
[----:B------:R-:W-:Y:S02]  /*ade0*/  IADD3.X R157, R158, R156, R9, P2, P5 ;  /* 0x0000009c9e9d7210 */ /* 0x000fe400017ea409 */
[----:B------:R-:W-:Y:S02]  /*adf0*/  IADD3 R20, P2, P5, R155, R154, R20 ;  /* 0x0000009a9b147210 */ /* 0x000fe40007d5e014 */
[----:B------:R-:W-:Y:S01]  /*ae00*/  SHF.R.S32.HI R8, RZ, 0x1f, R155 ;  /* 0x0000001fff087819 */ /* 0x000fe2000001149b */
[----:B------:R-:W-:-:S03]  /*ae10*/  IMAD R155, R152, R21, R22 ;  /* 0x00000015989b7224 */ /* 0x000fc600078e0216 */
[----:B------:R-:W-:Y:S02]  /*ae20*/  IADD3.X R21, R8, R157, R159, P2, P5 ;  /* 0x0000009d08157210 */ /* 0x000fe400017ea49f */
[----:B---3--:R-:W-:Y:S01]  /*ae30*/  SHF.R.S32.HI R153, RZ, 0x1f, R155 ;  /* 0x0000001fff997819 */ /* 0x008fe2000001149b */
[-C--:B----4-:R-:W-:Y:S02]  /*ae40*/  IMAD R8, R15, R155.reuse, RZ ;  /* 0x0000009b0f087224 */ /* 0x090fe400078e02ff */
[----:B------:R-:W-:-:S04]  /*ae50*/  IMAD.WIDE.U32 R20, R14, R155, R20 ;  /* 0x0000009b0e147225 */ /* 0x000fc800078e0014 */
[----:B------:R-:W-:Y:S01]  /*ae60*/  IMAD R153, R14, R153, R8 ;  /* 0x000000990e997224 */ /* 0x000fe200078e0208 */
[----:B-1----:R-:W-:-:S03]  /*ae70*/  LEA R15, P2, R20, R10, 0x2 ;  /* 0x0000000a140f7211 */ /* 0x002fc600078410ff */
[----:B------:R-:W-:-:S05]  /*ae80*/  IMAD.IADD R8, R21, 0x1, R153 ;  /* 0x0000000115087824 */ /* 0x000fca00078e0299 */
[----:B--2---:R-:W-:Y:S01]  /*ae90*/  LEA.HI.X R21, R20, R11, R8, 0x2, P2 ;  /* 0x0000000b14157211 */ /* 0x004fe200010f1408 */
[----:B------:R-:W-:Y:S06]  /*aea0*/  @P1 BRA `(.L_x_5377) ;  /* 0x0000000000101947 */ /* 0x000fec0003800000 */
[----:B------:R-:W-:Y:S05]  /*aeb0*/  @!P0 BRA `(.L_x_5377) ;  /* 0x00000000000c8947 */ /* 0x000fea0003800000 */
[----:B------:R-:W2:Y:S04]  /*aec0*/  LDG.E R8, desc[UR38][R12.64] ;  /* 0x000000260c087981 */ /* 0x000ea8000c1e1900 */
[----:B-----5:R-:W2:Y:S02]  /*aed0*/  LDG.E R23, desc[UR38][R12.64+0x4] ;  /* 0x000004260c177981 */ /* 0x020ea4000c1e1900 */
[----:B--2---:R-:W-:-:S07]  /*aee0*/  IMAD.IADD R23, R23, 0x1, -R8 ;  /* 0x0000000117177824 */ /* 0x004fce00078e0a08 */
.L_x_5377:
[----:B------:R-:W2:Y:S01]  /*aef0*/  LDL R8, [R1+0x7c] ;  /* 0x00007c0001087983 */ /* 0x000ea20000100800 */
[----:B------:R-:W0:Y:S03]  /*af00*/  S2R R10, SR_TID.X ;  /* 0x00000000000a7919 */ /* 0x000e260000002100 */
[----:B------:R-:W-:Y:S04]  /*af10*/  SHFL.IDX PT, R11, R21, RZ, 0x1c1f ;  /* 0x001c1fff150b7589 */ /* 0x000fe800000e0000 */
[----:B------:R-:W-:Y:S04]  /*af20*/  SHFL.IDX PT, R12, R15, 0x1, 0x1c1f ;  /* 0x003c1f000f0c7f89 */ /* 0x000fe800000e0000 */
[----:B------:R-:W-:Y:S01]  /*af30*/  SHFL.IDX PT, R13, R21, 0x1, 0x1c1f ;  /* 0x003c1f00150d7f89 */ /* 0x000fe200000e0000 */
[----:B0-----:R-:W-:-:S05]  /*af40*/  VIADD R14, R10, 0xffffff80 ;  /* 0xffffff800a0e7836 */ /* 0x001fca0000000000 */
[----:B------:R-:W-:-:S04]  /*af50*/  SHF.R.S32.HI R20, RZ, 0x1f, R14 ;  /* 0x0000001fff147819 */ /* 0x000fc8000001140e */
[----:B------:R-:W-:-:S04]  /*af60*/  LEA.HI R20, R20, R14, RZ, 0x7 ;  /* 0x0000000e14147211 */ /* 0x000fc800078f38ff */
[----:B------:R-:W-:Y:S01]  /*af70*/  LOP3.LUT R20, R20, 0xffffff80, RZ, 0xc0, !PT ;  /* 0xffffff8014147812 */ /* 0x000fe200078ec0ff */
[----:B------:R-:W0:Y:S04]  /*af80*/  SHFL.IDX PT, R10, R15, RZ, 0x1c1f ;  /* 0x001c1fff0f0a7589 */ /* 0x000e2800000e0000 */
[----:B------:R-:W-:-:S05]  /*af90*/  IMAD.IADD R20, R14, 0x1, -R20 ;  /* 0x000000010e147824 */ /* 0x000fca00078e0a14 */
[----:B------:R-:W-:Y:S01]  /*afa0*/  LOP3.LUT P0, RZ, R20, 0x3, RZ, 0xc0, !PT ;  /* 0x0000000314ff7812 */ /* 0x000fe2000780c0ff */
[----:B--2---:R-:W-:Y:S02]  /*afb0*/  IMAD.IADD R14, R8, 0x1, R18 ;  /* 0x00000001080e7824 */ /* 0x004fe400078e0212 */
[----:B-----5:R-:W-:Y:S02]  /*afc0*/  IMAD R8, R23, R152, RZ ;  /* 0x0000009817087224 */ /* 0x020fe400078e02ff */
[----:B------:R-:W-:-:S03]  /*afd0*/  VIADD R20, R14, 0x8 ;  /* 0x000000080e147836 */ /* 0x000fc60000000000 */
[-C--:B------:R-:W-:Y:S02]  /*afe0*/  ISETP.GE.OR P1, PT, R14, R8.reuse, P0 ;  /* 0x000000080e00720c */ /* 0x080fe40000726670 */
[----:B------:R-:W-:-:S11]  /*aff0*/  ISETP.GE.OR P0, PT, R20, R8, P0 ;  /* 0x000000081400720c */ /* 0x000fd60000706670 */
[----:B0-----:R0:W-:Y:S04]  /*b000*/  @!P1 ST.E desc[UR38][R10.64], R3 ;  /* 0x000000030a009985 */ /* 0x0011e8000c101926 */
[----:B------:R0:W-:Y:S01]  /*b010*/  @!P0 ST.E desc[UR38][R12.64], R2 ;  /* 0x000000020c008985 */ /* 0x0001e2000c101926 */
[----:B------:R-:W-:Y:S05]  /*b020*/  @P3 BRA `(.L_x_5378) ;  /* 0x0000000c00f83947 */ /* 0x000fea0003800000 */
[----:B------:R-:W1:Y:S01]  /*b030*/  S2R R153, SR_TID.X ;  /* 0x0000000000997919 */ /* 0x000e620000002100 */
[----:B------:R-:W-:Y:S01]  /*b040*/  ULDC.64 UR4, c[0x0][0xba0] ;  /* 0x0002e80000047ab9 */ /* 0x000fe20000000a00 */
[----:B------:R-:W2:Y:S01]  /*b050*/  @P4 LDC R81, c[0x0][0xcf0] ;  /* 0x00033c00ff514b82 */ /* 0x000ea20000000800 */
[----:B-1----:R-:W-:-:S05]  /*b060*/  VIADD R153, R153, 0xffffff80 ;  /* 0xffffff8099997836 */ /* 0x002fca0000000000 */
[----:B0-----:R-:W-:-:S04]  /*b070*/  SHF.R.S32.HI R2, RZ, 0x1f, R153 ;  /* 0x0000001fff027819 */ /* 0x001fc80000011499 */
        /* <DEDUP_REMOVED lines=10> */
[----:B------:R-:W-:Y:S02]  /*b120*/  LOP3.LUT R24, R25, 0x380, RZ, 0xc0, !PT ;  /* 0x0000038019187812 */ /* 0x000fe400078ec0ff */
[----:B------:R-:W-:Y:S02]  /*b130*/  IADD3 R29, P1, R16, 0x3000, RZ ;  /* 0x00003000101d7810 */ /* 0x000fe40007f3e0ff */
[----:B------:R-:W-:-:S02]  /*b140*/  SHF.R.U64 R20, R20, 0x3, RZ ;  /* 0x0000000314147819 */ /* 0x000fc400000012ff */
[----:B------:R-:W-:Y:S02]  /*b150*/  SHF.R.U64 R24, R24, 0x3, RZ ;  /* 0x0000000318187819 */ /* 0x000fe400000012ff */
[----:B------:R-:W-:Y:S02]  /*b160*/  LOP3.LUT R28, R29, 0x380, RZ, 0xc0, !PT ;  /* 0x000003801d1c7812 */ /* 0x000fe400078ec0ff */
[----:B------:R-:W-:Y:S01]  /*b170*/  LOP3.LUT R20, R20, R21, RZ, 0x3c, !PT ;  /* 0x0000001514147212 */ /* 0x000fe200078e3cff */
[--C-:B------:R-:W-:Y:S01]  /*b180*/  IMAD.X R21, RZ, RZ, R17.reuse, P3 ;  /* 0x000000ffff157224 */ /* 0x100fe200018e0611 */
[----:B------:R-:W-:Y:S01]  /*b190*/  LOP3.LUT R24, R24, R25, RZ, 0x3c, !PT ;  /* 0x0000001918187212 */ /* 0x000fe200078e3cff */
[----:B------:R-:W-:Y:S01]  /*b1a0*/  IMAD.X R25, RZ, RZ, R17, P2 ;  /* 0x000000ffff197224 */ /* 0x000fe200010e0611 */
[C---:B------:R-:W-:Y:S02]  /*b1b0*/  IADD3 R33, P0, R16.reuse, 0x4000, RZ ;  /* 0x0000400010217810 */ /* 0x040fe40007f1e0ff */
        /* <DEDUP_REMOVED lines=8> */
[----:B------:R-:W-:Y:S02]  /*b240*/  LOP3.LUT R32, R33, 0x380, RZ, 0xc0, !PT ;  /* 0x0000038021207812 */ /* 0x000fe400078ec0ff */
[----:B------:R-:W-:Y:S02]  /*b250*/  LOP3.LUT R36, R37, 0x380, RZ, 0xc0, !PT ;  /* 0x0000038025247812 */ /* 0x000fe400078ec0ff */
[----:B------:R-:W-:Y:S02]  /*b260*/  LOP3.LUT R40, R41, 0x380, RZ, 0xc0, !PT ;  /* 0x0000038029287812 */ /* 0x000fe400078ec0ff */
[----:B------:R-:W-:-:S02]  /*b270*/  LOP3.LUT R44, R45, 0x380, RZ, 0xc0, !PT ;  /* 0x000003802d2c7812 */ /* 0x000fc400078ec0ff */
[----:B------:R-:W-:Y:S02]  /*b280*/  LOP3.LUT R48, R49, 0x380, RZ, 0xc0, !PT ;  /* 0x0000038031307812 */ /* 0x000fe400078ec0ff */
[----:B------:R-:W-:Y:S01]  /*b290*/  LOP3.LUT R28, R28, R29, RZ, 0x3c, !PT ;  /* 0x0000001d1c1c7212 */ /* 0x000fe200078e3cff */
[----:B------:R-:W-:Y:S01]  /*b2a0*/  IMAD.X R29, RZ, RZ, R17, P1 ;  /* 0x000000ffff1d7224 */ /* 0x000fe200008e0611 */
[----:B------:R-:W-:Y:S02]  /*b2b0*/  IADD3 R53, P1, R16, 0x9000, RZ ;  /* 0x0000900010357810 */ /* 0x000fe40007f3e0ff */
[----:B------:R-:W-:Y:S02]  /*b2c0*/  SHF.R.U64 R32, R32, 0x3, RZ ;  /* 0x0000000320207819 */ /* 0x000fe400000012ff */
[----:B------:R-:W-:Y:S02]  /*b2d0*/  SHF.R.U64 R36, R36, 0x3, RZ ;  /* 0x0000000324247819 */ /* 0x000fe400000012ff */
[----:B------:R-:W-:Y:S01]  /*b2e0*/  LOP3.LUT R13, R16, 0x380, RZ, 0xc0, !PT ;  /* 0x00000380100d7812 */ /* 0x000fe200078ec0ff */
[----:B------:R-:W-:Y:S01]  /*b2f0*/  IMAD R9, R4, UR5, R9 ;  /* 0x0000000504097c24 */ /* 0x000fe2000f8e0209 */
[----:B------:R-:W-:Y:S01]  /*b300*/  SHF.R.U64 R40, R40, 0x3, RZ ;  /* 0x0000000328287819 */ /* 0x000fe200000012ff */
[----:B------:R-:W5:Y:S01]  /*b310*/  LD.E.128 R28, desc[UR38][R28.64] ;  /* 0x000000261c1c7980 */ /* 0x000f62000c101d00 */
        /* <DEDUP_REMOVED lines=25> */
[----:B------:R-:W-:Y:S01]  /*b4b0*/  LOP3.LUT R64, R65, 0x380, RZ, 0xc0, !PT ;  /* 0x0000038041407812 */ /* 0x000fe200078ec0ff */
[----:B------:R-:W5:Y:S01]  /*b4c0*/  LD.E.128 R48, desc[UR38][R48.64] ;  /* 0x0000002630307980 */ /* 0x000f62000c101d00 */
[----:B------:R-:W-:Y:S02]  /*b4d0*/  LOP3.LUT R68, R69, 0x380, RZ, 0xc0, !PT ;  /* 0x0000038045447812 */ /* 0x000fe400078ec0ff */
[----:B------:R-:W-:Y:S02]  /*b4e0*/  LOP3.LUT R72, R73, 0x380, RZ, 0xc0, !PT ;  /* 0x0000038049487812 */ /* 0x000fe400078ec0ff */
[----:B------:R-:W-:Y:S02]  /*b4f0*/  SHF.R.U64 R13, R13, 0x3, RZ ;  /* 0x000000030d0d7819 */ /* 0x000fe400000012ff */
[----:B------:R-:W-:Y:S01]  /*b500*/  LOP3.LUT R52, R52, R53, RZ, 0x3c, !PT ;  /* 0x0000003534347212 */ /* 0x000fe200078e3cff */
[----:B------:R-:W-:Y:S01]  /*b510*/  IMAD.X R53, RZ, RZ, R17, P1 ;  /* 0x000000ffff357224 */ /* 0x000fe200008e0611 */
[----:B------:R-:W-:-:S02]  /*b520*/  IADD3 R11, P1, R16, 0xf000, RZ ;  /* 0x0000f000100b7810 */ /* 0x000fc40007f3e0ff */
[----:B------:R-:W-:Y:S02]  /*b530*/  SHF.R.U64 R56, R56, 0x3, RZ ;  /* 0x0000000338387819 */ /* 0x000fe400000012ff */
[----:B------:R-:W-:Y:S01]  /*b540*/  SHF.R.U64 R60, R60, 0x3, RZ ;  /* 0x000000033c3c7819 */ /* 0x000fe200000012ff */
[----:B------:R-:W-:Y:S01]  /*b550*/  IMAD.X R77, RZ, RZ, R17, P1 ;  /* 0x000000ffff4d7224 */ /* 0x000fe200008e0611 */
[----:B------:R-:W-:Y:S01]  /*b560*/  SHF.R.U64 R64, R64, 0x3, RZ ;  /* 0x0000000340407819 */ /* 0x000fe200000012ff */
[----:B------:R-:W5:Y:S01]  /*b570*/  LD.E.128 R52, desc[UR38][R52.64] ;  /* 0x0000002634347980 */ /* 0x000f62000c101d00 */
[----:B------:R-:W-:Y:S02]  /*b580*/  SHF.R.U64 R68, R68, 0x3, RZ ;  /* 0x0000000344447819 */ /* 0x000fe400000012ff */
[----:B------:R-:W-:Y:S02]  /*b590*/  SHF.R.U64 R72, R72, 0x3, RZ ;  /* 0x0000000348487819 */ /* 0x000fe400000012ff */
[----:B------:R-:W-:-:S02]  /*b5a0*/  LOP3.LUT R16, R13, R16, RZ, 0x3c, !PT ;  /* 0x000000100d107212 */ /* 0x000fc400078e3cff */
        /* <DEDUP_REMOVED lines=11> */
[----:B------:R-:W-:Y:S01]  /*b660*/  LOP3.LUT R10, R11, 0x380, RZ, 0xc0, !PT ;  /* 0x000003800b0a7812 */ /* 0x000fe200078ec0ff */
[----:B------:R-:W-:-:S02]  /*b670*/  IMAD.IADD R85, R3, 0x1, R18 ;  /* 0x0000000103557824 */ /* 0x000fc400078e0212 */
[----:B------:R-:W5:Y:S01]  /*b680*/  LD.E.128 R56, desc[UR38][R56.64] ;  /* 0x0000002638387980 */ /* 0x000f62000c101d00 */
[----:B------:R-:W-:-:S03]  /*b690*/  SHF.R.U64 R10, R10, 0x3, RZ ;  /* 0x000000030a0a7819 */ /* 0x000fc600000012ff */
[----:B------:R-:W5:Y:S01]  /*b6a0*/  LD.E.128 R60, desc[UR38][R60.64] ;  /* 0x000000263c3c7980 */ /* 0x000f62000c101d00 */
[----:B------:R-:W-:Y:S01]  /*b6b0*/  LOP3.LUT R76, R10, R11, RZ, 0x3c, !PT ;  /* 0x0000000b0a4c7212 */ /* 0x000fe200078e3cff */
[----:B0-----:R-:W0:Y:S01]  /*b6c0*/  @P4 LDC R17, c[0x0][0xcec] ;  /* 0x00033b00ff114b82 */ /* 0x001e220000000800 */
[----:B------:R-:W-:Y:S01]  /*b6d0*/  IMAD.WIDE.U32 R10, R4, UR4, RZ ;  /* 0x00000004040a7c25 */ /* 0x000fe2000f8e00ff */
[----:B------:R-:W-:Y:S01]  /*b6e0*/  ULDC.64 UR4, c[0x0][0xbe8] ;  /* 0x0002fa0000047ab9 */ /* 0x000fe20000000a00 */
[----:B------:R-:W5:Y:S02]  /*b6f0*/  LD.E.128 R64, desc[UR38][R64.64] ;  /* 0x0000002640407980 */ /* 0x000f64000c101d00 */
[----:B------:R-:W-:Y:S02]  /*b700*/  IMAD.IADD R11, R11, 0x1, R9 ;  /* 0x000000010b0b7824 */ /* 0x000fe400078e0209 */
[----:B------:R-:W-:Y:S01]  /*b710*/  IMAD R9, R80, 0x20, R3 ;  /* 0x0000002050097824 */ /* 0x000fe200078e0203 */
[----:B------:R-:W-:Y:S01]  /*b720*/  SHF.R.S32.HI R16, RZ, 0x1f, R211 ;  /* 0x0000001fff107819 */ /* 0x000fe200000114d3 */
[----:B------:R-:W-:Y:S01]  /*b730*/  IMAD.WIDE.U32 R10, R212, UR4, R10 ;  /* 0x00000004d40a7c25 */ /* 0x000fe2000f8e000a */
[----:B------:R-:W5:Y:S03]  /*b740*/  LD.E.128 R68, desc[UR38][R68.64] ;  /* 0x0000002644447980 */ /* 0x000f66000c101d00 */
[----:B------:R-:W-:Y:S01]  /*b750*/  IMAD.IADD R80, R18, 0x1, R9 ;  /* 0x0000000112507824 */ /* 0x000fe200078e0209 */
[----:B------:R-:W5:Y:S01]  /*b760*/  LD.E.128 R72, desc[UR38][R72.64] ;  /* 0x0000002648487980 */ /* 0x000f62000c101d00 */
[----:B------:R-:W-:Y:S01]  /*b770*/  IMAD R11, R212, UR5, R11 ;  /* 0x00000005d40b7c24 */ /* 0x000fe2000f8e020b */
[----:B------:R-:W-:Y:S01]  /*b780*/  ULDC.64 UR4, c[0x0][0xbf0] ;  /* 0x0002fc0000047ab9 */ /* 0x000fe20000000a00 */
[----:B------:R-:W-:Y:S01]  /*b790*/  IMAD.MOV.U32 R9, RZ, RZ, R80 ;  /* 0x000000ffff097224 */ /* 0x000fe200078e0050 */
[----:B------:R-:W5:Y:S01]  /*b7a0*/  LD.E.128 R76, desc[UR38][R76.64] ;  /* 0x000000264c4c7980 */ /* 0x000f62000c101d00 */
[----:B------:R-:W-:-:S02]  /*b7b0*/  IMAD R16, R16, UR4, RZ ;  /* 0x0000000410107c24 */ /* 0x000fc4000f8e02ff */
[----:B0-----:R-:W-:Y:S01]  /*b7c0*/  @P4 IMAD.HI.U32 R4, R80, R17, RZ ;  /* 0x0000001150044227 */ /* 0x001fe200078e00ff */
[----:B------:R-:W-:Y:S01]  /*b7d0*/  @!PT LDS RZ, [RZ] ;  /* 0x00000000fffff984 */ /* 0x000fe20000000800 */
[----:B------:R-:W-:Y:S01]  /*b7e0*/  @!PT LDS RZ, [RZ] ;  /* 0x00000000fffff984 */ /* 0x000fe20000000800 */
[----:B------:R-:W-:Y:S01]  /*b7f0*/  @!PT LDS RZ, [RZ] ;  /* 0x00000000fffff984 */ /* 0x000fe20000000800 */
[----:B------:R-:W-:Y:S01]  /*b800*/  @!PT LDS RZ, [RZ] ;  /* 0x00000000fffff984 */ /* 0x000fe20000000800 */
[----:B------:R0:W-:Y:S06]  /*b810*/  MEMBAR.ALL.CTA ;  /* 0x0000000000007992 */ /* 0x0001ec0000008000 */
[----:B0-----:R-:W0:Y:S01]  /*b820*/  FENCE.VIEW.ASYNC.S ;  /* 0x00000000000073c6 */ /* 0x001e220000000000 */
[----:B--2---:R-:W-:Y:S01]  /*b830*/  @P4 SHF.R.U32.HI R9, RZ, R81, R4 ;  /* 0x00000051ff094219 */ /* 0x004fe20000011604 */
[C---:B------:R-:W-:Y:S02]  /*b840*/  IMAD R17, R211.reuse, UR5, R16 ;  /* 0x00000005d3117c24 */ /* 0x040fe4000f8e0210 */
[----:B------:R-:W-:Y:S01]  /*b850*/  IMAD.WIDE.U32 R10, R211, UR4, R10 ;  /* 0x00000004d30a7c25 */ /* 0x000fe2000f8e000a */
[----:B------:R-:W-:Y:S01]  /*b860*/  SHF.R.S32.HI R4, RZ, 0x1f, R9 ;  /* 0x0000001fff047819 */ /* 0x000fe20000011409 */
[----:B------:R-:W-:-:S02]  /*b870*/  ULDC.64 UR4, c[0x0][0xbe0] ;  /* 0x0002f80000047ab9 */ /* 0x000fc40000000a00 */
[----:B------:R-:W-:Y:S02]  /*b880*/  IMAD.MOV R81, RZ, RZ, -R9 ;  /* 0x000000ffff517224 */ /* 0x000fe400078e0a09 */
[----:B------:R-:W-:Y:S02]  /*b890*/  IMAD.IADD R11, R11, 0x1, R17 ;  /* 0x000000010b0b7824 */ /* 0x000fe400078e0211 */
        /* <DEDUP_REMOVED lines=11> */
[----:B------:R-:W-:Y:S01]  /*b950*/  VIADD R9, R85, 0x40 ;  /* 0x0000004055097836 */ /* 0x000fe20000000000 */
[----:B------:R-:W-:Y:S01]  /*b960*/  LEA R4, P2, R10, UR4, 0x1 ;  /* 0x000000040a047c11 */ /* 0x000fe2000f8408ff */
[----:B------:R-:W-:-:S03]  /*b970*/  IMAD.IADD R11, R11, 0x1, R81 ;  /* 0x000000010b0b7824 */ /* 0x000fc600078e0251 */
[-C--:B------:R-:W-:Y:S02]  /*b980*/  ISETP.GE.AND P0, PT, R9, R8.reuse, PT ;  /* 0x000000080900720c */ /* 0x080fe40003f06270 */
[----:B------:R-:W-:Y:S02]  /*b990*/  LEA.HI.X R9, R10, UR5, R11, 0x1, P2 ;  /* 0x000000050a097c11 */ /* 0x000fe400090f0c0b */
[C---:B------:R-:W-:Y:S01]  /*b9a0*/  ISETP.GE.AND P2, PT, R85.reuse, R8, PT ;  /* 0x000000085500720c */ /* 0x040fe20003f46270 */
[----:B------:R-:W-:Y:S02]  /*b9b0*/  VIADD R0, R0, 0x32420 ;  /* 0x0003242000007836 */ /* 0x000fe40000000000 */
[----:B------:R-:W-:-:S03]  /*b9c0*/  VIADD R3, R85, 0x20 ;  /* 0x0000002055037836 */ /* 0x000fc60000000000 */
[----:B------:R-:W-:Y:S01]  /*b9d0*/  PRMT R0, RZ, 0x654, R0 ;  /* 0x00000654ff007816 */ /* 0x000fe20000000000 */
[C---:B------:R-:W-:Y:S01]  /*b9e0*/  VIADD R18, R2.reuse, 0x40 ;  /* 0x0000004002127836 */ /* 0x040fe20000000000 */
[----:B------:R-:W-:Y:S01]  /*b9f0*/  ISETP.GE.AND P1, PT, R3, R8, PT ;  /* 0x000000080300720c */ /* 0x000fe20003f26270 */
[C---:B------:R-:W-:Y:S01]  /*ba00*/  VIADD R86, R2.reuse, 0x80 ;  /* 0x0000008002567836 */ /* 0x040fe20000000000 */
[----:B0-----:R0:W-:Y:S01]  /*ba10*/  SYNCS.ARRIVE.TRANS64.RED.A1T0 RZ, [R0+URZ], RZ ;  /* 0x000000ff00ff79a7 */ /* 0x0011e2000810043f */
[----:B------:R-:W-:Y:S01]  /*ba20*/  VIADD R88, R2, 0xc0 ;  /* 0x000000c002587836 */ /* 0x000fe20000000000 */
[----:B------:R1:W2:Y:S01]  /*ba30*/  SHFL.IDX PT, R83, R4, RZ, 0x181f ;  /* 0x00181fff04537589 */ /* 0x0002a200000e0000 */
[----:B------:R-:W-:Y:S03]  /*ba40*/  BSSY B1, `(.L_x_5379) ;  /* 0x0000018000017945 */ /* 0x000fe60003800000 */
[----:B------:R1:W3:Y:S01]  /*ba50*/  SHFL.IDX PT, R3, R9, RZ, 0x181f ;  /* 0x00181fff09037589 */ /* 0x0002e200000e0000 */
[----:B------:R-:W-:-:S02]  /*ba60*/  SHF.R.S32.HI R84, RZ, 0x1f, R18 ;  /* 0x0000001fff547819 */ /* 0x000fc40000011412 */
[----:B0-----:R-:W-:Y:S02]  /*ba70*/  SHF.R.S32.HI R0, RZ, 0x1f, R2 ;  /* 0x0000001fff007819 */ /* 0x001fe40000011402 */
[----:B------:R-:W-:Y:S02]  /*ba80*/  SHF.R.S32.HI R87, RZ, 0x1f, R86 ;  /* 0x0000001fff577819 */ /* 0x000fe40000011456 */
[----:B------:R-:W-:Y:S01]  /*ba90*/  SHF.R.S32.HI R89, RZ, 0x1f, R88 ;  /* 0x0000001fff597819 */ /* 0x000fe20000011458 */
[----:B-1----:R-:W-:Y:S06]  /*baa0*/  @P2 BRA `(.L_x_5380) ;  /* 0x0000000000442947 */ /* 0x002fec0003800000 */
        /* <DEDUP_REMOVED lines=17> */
.L_x_5380:
[----:B------:R-:W-:Y:S05]  /*bbc0*/  BSYNC B1 ;  /* 0x0000000000017941 */ /* 0x000fea0003800000 */
.L_x_5379:
[----:B---3--:R1:W3:Y:S01]  /*bbd0*/  SHFL.IDX PT, R3, R9, 0x1, 0x181f ;  /* 0x00381f0009037f89 */ /* 0x0082e200000e0000 */
        /* <DEDUP_REMOVED lines=20> */
.L_x_5382:
[----:B------:R-:W-:Y:S05]  /*bd20*/  BSYNC B1 ;  /* 0x0000000000017941 */ /* 0x000fea0003800000 */
.L_x_5381:
[----:B---3--:R3:W1:Y:S01]  /*bd30*/  SHFL.IDX PT, R3, R9, 0x2, 0x181f ;  /* 0x00581f0009037f89 */ /* 0x00866200000e0000 */
[----:B------:R-:W-:Y:S03]  /*bd40*/  BSSY B1, `(.L_x_5383) ;  /* 0x0000014000017945 */ /* 0x000fe60003800000 */
[----:B0---4-:R3:W0:Y:S01]  /*bd50*/  SHFL.IDX PT, R17, R4, 0x2, 0x181f ;  /* 0x00581f0004117f89 */ /* 0x01162200000e0000 */
[----:B------:R-:W-:Y:S05]  /*bd60*/  @P0 BRA `(.L_x_5384) ;  /* 0x0000000000440947 */ /* 0x000fea0003800000 */
[----:B------:R-:W-:Y:S02]  /*bd70*/  ULDC UR4, c[0x0][0xbc8] ;  /* 0x0002f20000047ab9 */ /* 0x000fe40000000800 */
[----:B------:R-:W-:Y:S02]  /*bd80*/  ISETP.GE.AND P3, PT, R2, UR4, PT ;  /* 0x0000000402007c0c */ /* 0x000fe4000bf66270 */
[----:B------:R-:W-:Y:S02]  /*bd90*/  ISETP.GE.AND P2, PT, R18, UR4, PT ;  /* 0x0000000412007c0c */ /* 0x000fe4000bf46270 */
[----:B------:R-:W-:Y:S02]  /*bda0*/  ISETP.GE.AND P1, PT, R86, UR4, PT ;  /* 0x0000000456007c0c */ /* 0x000fe4000bf26270 */
[----:B------:R-:W-:-:S07]  /*bdb0*/  ISETP.GE.AND P0, PT, R88, UR4, PT ;  /* 0x0000000458007c0c */ /* 0x000fce000bf06270 */
[-C--:B0-----:R-:W-:Y:S02]  /*bdc0*/  @!P3 LEA R10, P6, R2, R17.reuse, 0x1 ;  /* 0x00000011020ab211 */ /* 0x081fe400078c08ff */
[-C--:B-----5:R-:W-:Y:S02]  /*bdd0*/  @!P2 LEA R12, P5, R18, R17.reuse, 0x1 ;  /* 0x00000011120ca211 */ /* 0x0a0fe400078a08ff */
[----:B------:R-:W-:Y:S02]  /*bde0*/  @!P1 LEA R14, P4, R86, R17, 0x1 ;  /* 0x00000011560e9211 */ /* 0x000fe400078808ff */
[----:B-1----:R-:W-:Y:S02]  /*bdf0*/  @!P3 LEA.HI.X R11, R2, R3, R0, 0x1, P6 ;  /* 0x00000003020bb211 */ /* 0x002fe400030f0c00 */
        /* <DEDUP_REMOVED lines=8> */
.L_x_5384:
[----:B------:R-:W-:Y:S05]  /*be80*/  BSYNC B1 ;  /* 0x0000000000017941 */ /* 0x000fea0003800000 */
.L_x_5383:
[----:B-1----:R-:W-:Y:S01]  /*be90*/  VIADD R3, R85, 0x60 ;  /* 0x0000006055037836 */ /* 0x002fe20000000000 */
[----:B----45:R1:W4:Y:S04]  /*bea0*/  SHFL.IDX PT, R15, R9, 0x3, 0x181f ;  /* 0x00781f00090f7f89 */ /* 0x03032800000e0000 */
[----:B------:R-:W-:Y:S01]  /*beb0*/  ISETP.GE.AND P0, PT, R3, R8, PT ;  /* 0x000000080300720c */ /* 0x000fe20003f06270 */
[----:B0-----:R1:W0:-:S12]  /*bec0*/  SHFL.IDX PT, R17, R4, 0x3, 0x181f ;  /* 0x00781f0004117f89 */ /* 0x00121800000e0000 */
[----:B-1----:R-:W-:Y:S05]  /*bed0*/  @P0 BRA `(.L_x_5385) ;  /* 0x00000024009c0947 */ /* 0x002fea0003800000 */
[----:B------:R-:W-:Y:S02]  /*bee0*/  ULDC UR4, c[0x0][0xbc8] ;  /* 0x0002f20000047ab9 */ /* 0x000fe40000000800 */
[----:B------:R-:W-:Y:S02]  /*bef0*/  ISETP.GE.AND P3, PT, R2, UR4, PT ;  /* 0x0000000402007c0c */ /* 0x000fe4000bf66270 */
[----:B------:R-:W-:Y:S02]  /*bf00*/  ISETP.GE.AND P4, PT, R18, UR4, PT ;  /* 0x0000000412007c0c */ /* 0x000fe4000bf86270 */
[----:B------:R-:W-:-:S09]  /*bf10*/  ISETP.GE.AND P5, PT, R86, UR4, PT ;  /* 0x0000000456007c0c */ /* 0x000fd2000bfa6270 */
[-C--:B0-----:R-:W-:Y:S02]  /*bf20*/  @!P3 LEA R8, P0, R2, R17.reuse, 0x1 ;  /* 0x000000110208b211 */ /* 0x081fe400078008ff */
[-C--:B------:R-:W-:Y:S02]  /*bf30*/  @!P4 LEA R10, P1, R18, R17.reuse, 0x1 ;  /* 0x00000011120ac211 */ /* 0x080fe400078208ff */
[----:B------:R-:W-:Y:S02]  /*bf40*/  @!P5 LEA R12, P2, R86, R17, 0x1 ;  /* 0x00000011560cd211 */ /* 0x000fe400078408ff */
[-C--:B---34-:R-:W-:Y:S02]  /*bf50*/  @!P3 LEA.HI.X R9, R2, R15.reuse, R0, 0x1, P0 ;  /* 0x0000000f0209b211 */ /* 0x098fe400000f0c00 */
        /* <DEDUP_REMOVED lines=11> */
.L_x_5378:
[----:B0-----:R-:W0:Y:S01]  /*c010*/  @P4 LDC R13, c[0x0][0xcec] ;  /* 0x00033b00ff0d4b82 */ /* 0x001e220000000800 */
[----:B------:R-:W-:Y:S01]  /*c020*/  ULDC.64 UR4, c[0x0][0xc08] ;  /* 0x0003020000047ab9 */ /* 0x000fe20000000a00 */
[----:B------:R-:W-:Y:S01]  /*c030*/  ULDC.64 UR6, c[0x0][0xc30] ;  /* 0x00030c0000067ab9 */ /* 0x000fe20000000a00 */
[----:B------:R-:W-:Y:S01]  /*c040*/  IMAD R9, R9, UR4, RZ ;  /* 0x0000000409097c24 */ /* 0x000fe2000f8e02ff */
[----:B------:R-:W-:Y:S01]  /*c050*/  ISETP.GE.AND P0, PT, R14, R8, PT ;  /* 0x000000080e00720c */ /* 0x000fe20003f06270 */
[C---:B------:R-:W-:Y:S01]  /*c060*/  IMAD.WIDE.U32 R2, R4.reuse, UR4, RZ ;  /* 0x0000000404027c25 */ /* 0x040fe2000f8e00ff */
[----:B------:R-:W-:Y:S01]  /*c070*/  BSSY B1, `(.L_x_5386) ;  /* 0x00000db000017945 */ /* 0x000fe20003800000 */
[----:B------:R-:W-:Y:S01]  /*c080*/  SHF.R.S32.HI R18, RZ, 0x1f, R219 ;  /* 0x0000001fff127819 */ /* 0x000fe200000114db */
[----:B------:R-:W1:Y:S01]  /*c090*/  @P4 LDC R10, c[0x0][0xcf0] ;  /* 0x00033c00ff0a4b82 */ /* 0x000e620000000800 */
[----:B------:R-:W-:Y:S01]  /*c0a0*/  IMAD R9, R4, UR5, R9 ;  /* 0x0000000504097c24 */ /* 0x000fe2000f8e0209 */
[----:B------:R-:W-:Y:S01]  /*c0b0*/  ULDC.64 UR4, c[0x0][0xc38] ;  /* 0x00030e0000047ab9 */ /* 0x000fe20000000a00 */
[----:B------:R-:W-:Y:S01]  /*c0c0*/  SHF.R.S32.HI R4, RZ, 0x1f, R211 ;  /* 0x0000001fff047819 */ /* 0x000fe200000114d3 */
[----:B------:R-:W-:Y:S01]  /*c0d0*/  VIADD R171, R204, 0x40 ;  /* 0x00000040ccab7836 */ /* 0x000fe20000000000 */
[----:B------:R-:W-:Y:S01]  /*c0e0*/  SHF.R.S32.HI R153, RZ, 0x1f, R221 ;  /* 0x0000001fff997819 */ /* 0x000fe200000114dd */
[----:B------:R-:W-:Y:S01]  /*c0f0*/  IMAD.IADD R3, R3, 0x1, R9 ;  /* 0x0000000103037824 */ /* 0x000fe200078e0209 */
[----:B------:R-:W-:Y:S01]  /*c100*/  SHF.R.S32.HI R154, RZ, 0x1f, R222 ;  /* 0x0000001fff9a7819 */ /* 0x000fe200000114de */
[----:B------:R-:W-:Y:S01]  /*c110*/  IMAD.MOV.U32 R9, RZ, RZ, R22 ;  /* 0x000000ffff097224 */ /* 0x000fe200078e0016 */
[----:B------:R-:W-:Y:S01]  /*c120*/  SHF.R.S32.HI R155, RZ, 0x1f, R223 ;  /* 0x0000001fff9b7819 */ /* 0x000fe200000114df */
[----:B------:R-:W-:Y:S01]  /*c130*/  IMAD.WIDE.U32 R2, R212, UR4, R2 ;  /* 0x00000004d4027c25 */ /* 0x000fe2000f8e0002 */
[----:B------:R-:W-:-:S02]  /*c140*/  SHF.R.S32.HI R156, RZ, 0x1f, R224 ;  /* 0x0000001fff9c7819 */ /* 0x000fc400000114e0 */
[----:B------:R-:W-:Y:S01]  /*c150*/  SHF.R.S32.HI R157, RZ, 0x1f, R225 ;  /* 0x0000001fff9d7819 */ /* 0x000fe200000114e1 */
[----:B------:R-:W-:Y:S01]  /*c160*/  IMAD R3, R212, UR5, R3 ;  /* 0x00000005d4037c24 */ /* 0x000fe2000f8e0203 */
[----:B------:R-:W-:Y:S01]  /*c170*/  ULDC.64 UR4, c[0x0][0xc40] ;  /* 0x0003100000047ab9 */ /* 0x000fe20000000a00 */
[----:B0-----:R-:W-:Y:S01]  /*c180*/  @P4 IMAD.HI.U32 R13, R22, R13, RZ ;  /* 0x0000000d160d4227 */ /* 0x001fe200078e00ff */
[----:B------:R-:W-:Y:S02]  /*c190*/  SHF.R.S32.HI R158, RZ, 0x1f, R226 ;  /* 0x0000001fff9e7819 */ /* 0x000fe400000114e2 */
[----:B------:R-:W-:Y:S01]  /*c1a0*/  SHF.R.S32.HI R159, RZ, 0x1f, R227 ;  /* 0x0000001fff9f7819 */ /* 0x000fe200000114e3 */
[----:B------:R-:W-:Y:S01]  /*c1b0*/  IMAD R4, R4, UR4, RZ ;  /* 0x0000000404047c24 */ /* 0x000fe2000f8e02ff */
[----:B------:R-:W-:Y:S01]  /*c1c0*/  SHF.R.S32.HI R161, RZ, 0x1f, R229 ;  /* 0x0000001fffa17819 */ /* 0x000fe200000114e5 */
[----:B------:R-:W-:Y:S01]  /*c1d0*/  IMAD.WIDE.U32 R2, R211, UR4, R2 ;  /* 0x00000004d3027c25 */ /* 0x000fe2000f8e0002 */
[----:B------:R-:W-:-:S02]  /*c1e0*/  SHF.R.S32.HI R162, RZ, 0x1f, R230 ;  /* 0x0000001fffa27819 */ /* 0x000fc400000114e6 */
[----:B-1----:R-:W-:Y:S01]  /*c1f0*/  @P4 SHF.R.U32.HI R9, RZ, R10, R13 ;  /* 0x0000000aff094219 */ /* 0x002fe2000001160d */
[----:B------:R-:W-:Y:S01]  /*c200*/  IMAD R11, R211, UR5, R4 ;  /* 0x00000005d30b7c24 */ /* 0x000fe2000f8e0204 */
[----:B------:R-:W-:Y:S01]  /*c210*/  ULDC.64 UR4, c[0x0][0xc48] ;  /* 0x0003120000047ab9 */ /* 0x000fe20000000a00 */
[----:B------:R-:W-:Y:S01]  /*c220*/  VIADD R173, R204, 0x38 ;  /* 0x00000038ccad7836 */ /* 0x000fe20000000000 */
        /* <DEDUP_REMOVED lines=26> */
[----:B------:R-:W-:-:S03]  /*c3d0*/  ULDC.64 UR4, c[0x0][0xc00] ;  /* 0x0003000000047ab9 */ /* 0x000fc60000000a00 */
[----:B------:R-:W-:Y:S01]  /*c3e0*/  VIADD R4, R0, 0x32420 ;  /* 0x0003242000047836 */ /* 0x000fe20000000000 */
[----:B------:R-:W-:Y:S01]  /*c3f0*/  LEA R0, P1, R2, UR4, 0x2 ;  /* 0x0000000402007c11 */ /* 0x000fe2000f8210ff */
[----:B------:R-:W-:Y:S02]  /*c400*/  IMAD.IADD R3, R3, 0x1, R9 ;  /* 0x0000000103037824 */ /* 0x000fe400078e0209 */
[C---:B------:R-:W-:Y:S01]  /*c410*/  VIADD R175, R204.reuse, 0x30 ;  /* 0x00000030ccaf7836 */ /* 0x040fe20000000000 */
[----:B------:R-:W-:Y:S01]  /*c420*/  PRMT R9, RZ, 0x654, R4 ;  /* 0x00000654ff097816 */ /* 0x000fe20000000004 */
[----:B------:R-:W-:Y:S01]  /*c430*/  VIADD R177, R204, 0x28 ;  /* 0x00000028ccb17836 */ /* 0x000fe20000000000 */
[----:B------:R-:W-:Y:S01]  /*c440*/  LEA.HI.X R4, R2, UR5, R3, 0x2, P1 ;  /* 0x0000000502047c11 */ /* 0x000fe200088f1403 */
[C---:B------:R-:W-:Y:S01]  /*c450*/  VIADD R179, R204.reuse, 0x20 ;  /* 0x00000020ccb37836 */ /* 0x040fe20000000000 */
[----:B------:R0:W-:Y:S01]  /*c460*/  SYNCS.ARRIVE.TRANS64.RED.A1T0 RZ, [R9+URZ], RZ ;  /* 0x000000ff09ff79a7 */ /* 0x0001e2000810043f */
[C---:B------:R-:W-:Y:S01]  /*c470*/  VIADD R181, R204.reuse, 0x18 ;  /* 0x00000018ccb57836 */ /* 0x040fe20000000000 */
[----:B------:R0:W1:Y:S01]  /*c480*/  SHFL.IDX PT, R2, R0, RZ, 0x1c1f ;  /* 0x001c1fff00027589 */ /* 0x00006200000e0000 */
[C---:B------:R-:W-:Y:S01]  /*c490*/  VIADD R183, R204.reuse, 0x10 ;  /* 0x00000010ccb77836 */ /* 0x040fe20000000000 */
[----:B------:R-:W-:Y:S01]  /*c4a0*/  SHF.R.S32.HI R175, RZ, 0x1f, R175 ;  /* 0x0000001fffaf7819 */ /* 0x000fe200000114af */
[C---:B------:R-:W-:Y:S01]  /*c4b0*/  VIADD R185, R204.reuse, 0x8 ;  /* 0x00000008ccb97836 */ /* 0x040fe20000000000 */
[----:B------:R0:W2:Y:S01]  /*c4c0*/  SHFL.IDX PT, R3, R4, RZ, 0x1c1f ;  /* 0x001c1fff04037589 */ /* 0x0000a200000e0000 */
        /* <DEDUP_REMOVED lines=10> */
[----:B------:R-:W-:-:S02]  /*c570*/  VIADD R180, R204, 0x18 ;  /* 0x00000018ccb47836 */ /* 0x000fc40000000000 */
[C---:B------:R-:W-:Y:S02]  /*c580*/  VIADD R182, R204.reuse, 0x10 ;  /* 0x00000010ccb67836 */ /* 0x040fe40000000000 */
[----:B------:R-:W-:Y:S01]  /*c590*/  VIADD R184, R204, 0x8 ;  /* 0x00000008ccb87836 */ /* 0x000fe20000000000 */
[----:B0-----:R-:W-:Y:S06]  /*c5a0*/  @P0 BRA `(.L_x_5387) ;  /* 0x00000008001c0947 */ /* 0x001fec0003800000 */
[----:B------:R-:W-:Y:S01]  /*c5b0*/  ULDC UR4, c[0x0][0xbc8] ;  /* 0x0002f20000047ab9 */ /* 0x000fe20000000800 */
[----:B------:R-:W-:Y:S01]  /*c5c0*/  VIADD R9, R204, 0xe8 ;  /* 0x000000e8cc097836 */ /* 0x000fe20000000000 */
[----:B------:R-:W-:Y:S02]  /*c5d0*/  ISETP.GE.AND P4, PT, R184, UR4, PT ;  /* 0x00000004b8007c0c */ /* 0x000fe4000bf86270 */
[----:B------:R-:W-:Y:S02]  /*c5e0*/  ISETP.GE.AND P3, PT, R182, UR4, PT ;  /* 0x00000004b6007c0c */ /* 0x000fe4000bf66270 */
[----:B------:R-:W-:Y:S02]  /*c5f0*/  ISETP.GE.AND P5, PT, R204, UR4, PT ;  /* 0x00000004cc007c0c */ /* 0x000fe4000bfa6270 */
[----:B------:R-:W-:Y:S02]  /*c600*/  ISETP.GE.AND P1, PT, R178, UR4, PT ;  /* 0x00000004b2007c0c */ /* 0x000fe4000bf26270 */
[----:B------:R-:W-:-:S02]  /*c610*/  ISETP.GE.AND P0, PT, R180, UR4, PT ;  /* 0x00000004b4007c0c */ /* 0x000fc4000bf06270 */
[----:B------:R-:W-:-:S03]  /*c620*/  SHF.R.S32.HI R21, RZ, 0x1f, R214 ;  /* 0x0000001fff157819 */ /* 0x000fc600000114d6 */
[-C--:B-1----:R-:W-:Y:S02]  /*c630*/  @!P4 LEA R10, P2, R184, R2.reuse, 0x2 ;  /* 0x00000002b80ac211 */ /* 0x082fe400078410ff */
[----:B------:R-:W-:Y:S02]  /*c640*/  @!P3 LEA R12, P6, R182, R2, 0x2 ;  /* 0x00000002b60cb211 */ /* 0x000fe400078c10ff */
[----:B--2---:R-:W-:Y:S01]  /*c650*/  @!P5 IMAD.WIDE R14, R204, 0x4, R2 ;  /* 0x00000004cc0ed825 */ /* 0x004fe200078e0202 */
[-C--:B------:R-:W-:Y:S02]  /*c660*/  @!P4 LEA.HI.X R11, R184, R3.reuse, R185, 0x2, P2 ;  /* 0x00000003b80bc211 */ /* 0x080fe400010f14b9 */
[----:B------:R-:W-:Y:S02]  /*c670*/  ISETP.GE.AND P2, PT, R176, UR4, PT ;  /* 0x00000004b0007c0c */ /* 0x000fe4000bf46270 */
[----:B------:R-:W-:Y:S01]  /*c680*/  @!P3 LEA.HI.X R13, R182, R3, R183, 0x2, P6 ;  /* 0x00000003b60db211 */ /* 0x000fe200030f14b7 */
[----:B------:R0:W-:Y:S04]  /*c690*/  @!P5 ST.E.64 desc[UR38][R14.64], R24 ;  /* 0x000000180e00d985 */ /* 0x0001e8000c101b26 */
[----:B------:R1:W-:Y:S01]  /*c6a0*/  @!P4 ST.E.64 desc[UR38][R10.64], R28 ;  /* 0x0000001c0a00c985 */ /* 0x0003e2000c101b26 */
[----:B------:R-:W-:-:S03]  /*c6b0*/  ISETP.GE.AND P4, PT, R172, UR4, PT ;  /* 0x00000004ac007c0c */ /* 0x000fc6000bf86270 */
[----:B------:R2:W-:Y:S01]  /*c6c0*/  @!P3 ST.E.64 desc[UR38][R12.64], R32 ;  /* 0x000000200c00b985 */ /* 0x0005e2000c101b26 */
[----:B------:R-:W-:Y:S01]  /*c6d0*/  ISETP.GE.AND P3, PT, R174, UR4, PT ;  /* 0x00000004ae007c0c */ /* 0x000fe2000bf66270 */
[----:B0-----:R-:W-:Y:S01]  /*c6e0*/  VIADD R25, R204, 0xf0 ;  /* 0x000000f0cc197836 */ /* 0x001fe20000000000 */
[-C--:B-1----:R-:W-:Y:S01]  /*c6f0*/  @!P0 LEA R10, P6, R180, R2.reuse, 0x2 ;  /* 0x00000002b40a8211 */ /* 0x082fe200078c10ff */
[----:B------:R-:W-:Y:S01]  /*c700*/  VIADD R29, R204, 0xf8 ;  /* 0x000000f8cc1d7836 */ /* 0x000fe20000000000 */
[-C--:B--2---:R-:W-:Y:S02]  /*c710*/  @!P1 LEA R12, P5, R178, R2.reuse, 0x2 ;  /* 0x00000002b20c9211 */ /* 0x084fe400078a10ff */
        /* <DEDUP_REMOVED lines=10> */
[-C--:B0-----:R-:W-:Y:S02]  /*c7c0*/  @!P3 LEA R10, P6, R174, R2.reuse, 0x2 ;  /* 0x00000002ae0ab211 */ /* 0x081fe400078c10ff */
[-C--:B-1----:R-:W-:Y:S02]  /*c7d0*/  @!P4 LEA R12, P2, R172, R2.reuse, 0x2 ;  /* 0x00000002ac0cc211 */ /* 0x082fe400078410ff */
        /* <DEDUP_REMOVED lines=27> */
[----:B------:R0:W-:Y:S01]  /*c990*/  @!P3 ST.E.64 desc[UR38][R10.64], R72 ;  /* 0x000000480a00b985 */ /* 0x0001e2000c101b26 */
[----:B--2---:R-:W-:-:S03]  /*c9a0*/  @!P5 LEA R14, P6, R232, R2, 0x2 ;  /* 0x00000002e80ed211 */ /* 0x004fc600078c10ff */
[----:B------:R1:W-:Y:S01]  /*c9b0*/  @!P4 ST.E.64 desc[UR38][R12.64], R76 ;  /* 0x0000004c0c00c985 */ /* 0x0003e2000c101b26 */
[----:B------:R-:W-:Y:S02]  /*c9c0*/  @!P5 LEA.HI.X R15, R232, R3, R164, 0x2, P6 ;  /* 0x00000003e80fd211 */ /* 0x000fe400030f14a4 */
        /* <DEDUP_REMOVED lines=11> */
[----:B------:R-:W-:-:S05]  /*ca80*/  @!P2 LEA.HI.X R15, R229, R3, R161, 0x2, P6 ;  /* 0x00000003e50fa211 */ /* 0x000fca00030f14a1 */
[----:B------:R2:W-:Y:S01]  /*ca90*/  @!P2 ST.E.64 desc[UR38][R14.64], R92 ;  /* 0x0000005c0e00a985 */ /* 0x0005e2000c101b26 */
[----:B------:R-:W-:Y:S02]  /*caa0*/  ISETP.GE.AND P2, PT, R225, UR4, PT ;  /* 0x00000004e1007c0c */ /* 0x000fe4000bf46270 */
[CC--:B0-----:R-:W-:Y:S02]  /*cab0*/  @!P5 LEA R10, P1, R228.reuse, R2.reuse, 0x2 ;  /* 0x00000002e40ad211 */ /* 0x0c1fe400078210ff */
[CC--:B-1----:R-:W-:Y:S02]  /*cac0*/  @!P4 LEA R12, P0, R227.reuse, R2.reuse, 0x2 ;  /* 0x00000002e30cc211 */ /* 0x0c2fe400078010ff */
[-C--:B------:R-:W-:Y:S02]  /*cad0*/  @!P5 LEA.HI.X R11, R228, R3.reuse, R160, 0x2, P1 ;  /* 0x00000003e40bd211 */ /* 0x080fe400008f14a0 */
[----:B------:R-:W-:Y:S02]  /*cae0*/  ISETP.GE.AND P1, PT, R224, UR4, PT ;  /* 0x00000004e0007c0c */ /* 0x000fe4000bf26270 */
[----:B--2---:R-:W-:Y:S01]  /*caf0*/  @!P3 LEA R14, P6, R226, R2, 0x2 ;  /* 0x00000002e20eb211 */ /* 0x004fe200078c10ff */
[----:B------:R0:W-:Y:S01]  /*cb00*/  @!P5 ST.E.64 desc[UR38][R10.64], R96 ;  /* 0x000000600a00d985 */ /* 0x0001e2000c101b26 */
[----:B------:R-:W-:-:S02]  /*cb10*/  @!P4 LEA.HI.X R13, R227, R3, R159, 0x2, P0 ;  /* 0x00000003e30dc211 */ /* 0x000fc400000f149f */
[----:B------:R-:W-:Y:S02]  /*cb20*/  @!P3 LEA.HI.X R15, R226, R3, R158, 0x2, P6 ;  /* 0x00000003e20fb211 */ /* 0x000fe400030f149e */
[----:B------:R-:W-:Y:S01]  /*cb30*/  ISETP.GE.AND P0, PT, R223, UR4, PT ;  /* 0x00000004df007c0c */ /* 0x000fe2000bf06270 */
[----:B------:R1:W-:Y:S01]  /*cb40*/  @!P4 ST.E.64 desc[UR38][R12.64], R100 ;  /* 0x000000640c00c985 */ /* 0x0003e2000c101b26 */
[----:B------:R-:W-:-:S03]  /*cb50*/  ISETP.GE.AND P4, PT, R221, UR4, PT ;  /* 0x00000004dd007c0c */ /* 0x000fc6000bf86270 */
[----:B------:R2:W-:Y:S01]  /*cb60*/  @!P3 ST.E.64 desc[UR38][R14.64], R104 ;  /* 0x000000680e00b985 */ /* 0x0005e2000c101b26 */
[----:B------:R-:W-:Y:S02]  /*cb70*/  ISETP.GE.AND P3, PT, R222, UR4, PT ;  /* 0x00000004de007c0c */ /* 0x000fe4000bf66270 */
[----:B0-----:R-:W-:-:S04]  /*cb80*/  @!P2 LEA R10, P6, R225, R2, 0x2 ;  /* 0x00000002e10aa211 */ /* 0x001fc800078c10ff */
[----:B------:R-:W-:Y:S02]  /*cb90*/  @!P2 LEA.HI.X R11, R225, R3, R157, 0x2, P6 ;  /* 0x00000003e10ba211 */ /* 0x000fe400030f149d */
[----:B-1----:R-:W-:-:S03]  /*cba0*/  @!P1 LEA R12, P5, R224, R2, 0x2 ;  /* 0x00000002e00c9211 */ /* 0x002fc600078a10ff */
[----:B------:R0:W-:Y:S01]  /*cbb0*/  @!P2 ST.E.64 desc[UR38][R10.64], R108 ;  /* 0x0000006c0a00a985 */ /* 0x0001e2000c101b26 */
[-C--:B------:R-:W-:Y:S02]  /*cbc0*/  @!P1 LEA.HI.X R13, R224, R3.reuse, R156, 0x2, P5 ;  /* 0x00000003e00d9211 */ /* 0x080fe400028f149c */
[-C--:B--2---:R-:W-:Y:S02]  /*cbd0*/  @!P0 LEA R14, P6, R223, R2.reuse, 0x2 ;  /* 0x00000002df0e8211 */ /* 0x084fe400078c10ff */
[-C--:B------:R-:W-:Y:S01]  /*cbe0*/  @!P4 LEA R22, P5, R221, R2.reuse, 0x2 ;  /* 0x00000002dd16c211 */ /* 0x080fe200078a10ff */
[----:B------:R1:W-:Y:S01]  /*cbf0*/  @!P1 ST.E.64 desc[UR38][R12.64], R112 ;  /* 0x000000700c009985 */ /* 0x0003e2000c101b26 */
[----:B------:R-:W-:Y:S02]  /*cc00*/  @!P3 LEA R16, P1, R222, R2, 0x2 ;  /* 0x00000002de10b211 */ /* 0x000fe400078210ff */
[----:B------:R-:W-:Y:S02]  /*cc10*/  @!P0 LEA.HI.X R15, R223, R3, R155, 0x2, P6 ;  /* 0x00000003df0f8211 */ /* 0x000fe400030f149b */
[----:B------:R-:W-:-:S02]  /*cc20*/  ISETP.GE.AND P2, PT, R220, UR4, PT ;  /* 0x00000004dc007c0c */ /* 0x000fc4000bf46270 */
[-C--:B------:R-:W-:Y:S01]  /*cc30*/  @!P3 LEA.HI.X R17, R222, R3.reuse, R154, 0x2, P1 ;  /* 0x00000003de11b211 */ /* 0x080fe200008f149a */
[----:B------:R2:W-:Y:S01]  /*cc40*/  @!P0 ST.E.64 desc[UR38][R14.64], R116 ;  /* 0x000000740e008985 */ /* 0x0005e2000c101b26 */
[----:B------:R-:W-:Y:S02]  /*cc50*/  ISETP.GE.AND P1, PT, R219, UR4, PT ;  /* 0x00000004db007c0c */ /* 0x000fe4000bf26270 */
[----:B------:R-:W-:Y:S01]  /*cc60*/  @!P4 LEA.HI.X R23, R221, R3, R153, 0x2, P5 ;  /* 0x00000003dd17c211 */ /* 0x000fe200028f1499 */
[----:B------:R3:W-:Y:S01]  /*cc70*/  @!P3 ST.E.64 desc[UR38][R16.64], R120 ;  /* 0x000000781000b985 */ /* 0x0007e2000c101b26 */
[----:B------:R-:W-:Y:S02]  /*cc80*/  ISETP.GE.AND P0, PT, R214, UR4, PT ;  /* 0x00000004d6007c0c */ /* 0x000fe4000bf06270 */
[----:B------:R-:W-:Y:S01]  /*cc90*/  ISETP.GE.AND P3, PT, R25, UR4, PT ;  /* 0x0000000419007c0c */ /* 0x000fe2000bf66270 */
[----:B------:R4:W-:Y:S01]  /*cca0*/  @!P4 ST.E.64 desc[UR38][R22.64], R124 ;  /* 0x0000007c1600c985 */ /* 0x0009e2000c101b26 */
[----:B------:R-:W-:-:S02]  /*ccb0*/  ISETP.GE.AND P4, PT, R9, UR4, PT ;  /* 0x0000000409007c0c */ /* 0x000fc4000bf86270 */
[----:B0-----:R-:W-:-:S03]  /*ccc0*/  @!P2 LEA R10, P5, R220, R2, 0x2 ;  /* 0x00000002dc0aa211 */ /* 0x001fc600078a10ff */
[CC--:B-1----:R-:W-:Y:S02]  /*ccd0*/  @!P1 LEA R12, P6, R219.reuse, R2.reuse, 0x2 ;  /* 0x00000002db0c9211 */ /* 0x0c2fe400078c10ff */
[-C--:B------:R-:W-:Y:S02]  /*cce0*/  @!P2 LEA.HI.X R11, R220, R3.reuse, R152, 0x2, P5 ;  /* 0x00000003dc0ba211 */ /* 0x080fe400028f1498 */
[C---:B--2---:R-:W-:Y:S02]  /*ccf0*/  @!P0 LEA R14, P5, R214.reuse, R2, 0x2 ;  /* 0x00000002d60e8211 */ /* 0x044fe400078a10ff */
[-C--:B------:R-:W-:Y:S01]  /*cd00*/  @!P1 LEA.HI.X R13, R219, R3.reuse, R18, 0x2, P6 ;  /* 0x00000003db0d9211 */ /* 0x080fe200030f1412 */
[----:B------:R0:W-:Y:S01]  /*cd10*/  @!P2 ST.E.64 desc[UR38][R10.64], R128 ;  /* 0x000000800a00a985 */ /* 0x0001e2000c101b26 */
[----:B------:R-:W-:Y:S02]  /*cd20*/  ISETP.GE.AND P6, PT, R29, UR4, PT ;  /* 0x000000041d007c0c */ /* 0x000fe4000bfc6270 */
[----:B------:R-:W-:Y:S01]  /*cd30*/  @!P0 LEA.HI.X R15, R214, R3, R21, 0x2, P5 ;  /* 0x00000003d60f8211 */ /* 0x000fe200028f1415 */
[----:B------:R0:W-:Y:S01]  /*cd40*/  @!P1 ST.E.64 desc[UR38][R12.64], R132 ;  /* 0x000000840c009985 */ /* 0x0001e2000c101b26 */
[----:B---3--:R-:W-:-:S02]  /*cd50*/  SHF.R.S32.HI R17, RZ, 0x1f, R9 ;  /* 0x0000001fff117819 */ /* 0x008fc40000011409 */
[CC--:B------:R-:W-:Y:S01]  /*cd60*/  @!P4 LEA R16, P5, R9.reuse, R2.reuse, 0x2 ;  /* 0x000000020910c211 */ /* 0x0c0fe200078a10ff */
[----:B------:R0:W-:Y:S03]  /*cd70*/  @!P0 ST.E.64 desc[UR38][R14.64], R136 ;  /* 0x000000880e008985 */ /* 0x0001e6000c101b26 */
[-C--:B------:R-:W-:Y:S02]  /*cd80*/  @!P4 LEA.HI.X R17, R9, R3.reuse, R17, 0x2, P5 ;  /* 0x000000030911c211 */ /* 0x080fe400028f1411 */
[----:B------:R-:W-:Y:S02]  /*cd90*/  SHF.R.S32.HI R9, RZ, 0x1f, R25 ;  /* 0x0000001fff097819 */ /* 0x000fe40000011419 */
[C---:B----4-:R-:W-:Y:S01]  /*cda0*/  @!P3 LEA R22, P5, R25.reuse, R2, 0x2 ;  /* 0x000000021916b211 */ /* 0x050fe200078a10ff */
[----:B------:R0:W-:Y:S03]  /*cdb0*/  @!P4 ST.E.64 desc[UR38][R16.64], R140 ;  /* 0x0000008c1000c985 */ /* 0x0001e6000c101b26 */
[----:B------:R-:W-:-:S02]  /*cdc0*/  @!P3 LEA.HI.X R23, R25, R3, R9, 0x2, P5 ;  /* 0x000000031917b211 */ /* 0x000fc400028f1409 */
[----:B------:R-:W-:Y:S02]  /*cdd0*/  SHF.R.S32.HI R9, RZ, 0x1f, R29 ;  /* 0x0000001fff097819 */ /* 0x000fe4000001141d */
[C---:B------:R-:W-:Y:S01]  /*cde0*/  @!P6 LEA R2, P5, R29.reuse, R2, 0x2 ;  /* 0x000000021d02e211 */ /* 0x040fe200078a10ff */
[----:B------:R0:W-:Y:S03]  /*cdf0*/  @!P3 ST.E.64 desc[UR38][R22.64], R144 ;  /* 0x000000901600b985 */ /* 0x0001e6000c101b26 */
[----:B------:R-:W-:-:S05]  /*ce00*/  @!P6 LEA.HI.X R3, R29, R3, R9, 0x2, P5 ;  /* 0x000000031d03e211 */ /* 0x000fca00028f1409 */
[----:B------:R0:W-:Y:S04]  /*ce10*/  @!P6 ST.E.64 desc[UR38][R2.64], R148 ;  /* 0x000000940200e985 */ /* 0x0001e8000c101b26 */
.L_x_5387:
[----:B------:R-:W-:Y:S05]  /*ce20*/  BSYNC B1 ;  /* 0x0000000000017941 */ /* 0x000fea0003800000 */
.L_x_5386:
[----:B------:R-:W-:Y:S01]  /*ce30*/  ISETP.GE.AND P0, PT, R20, R8, PT ;  /* 0x000000081400720c */ /* 0x000fe20003f06270 */
[----:B0-2---:R0:W2:Y:S04]  /*ce40*/  SHFL.IDX PT, R3, R4, 0x1, 0x1c1f ;  /* 0x003c1f0004037f89 */ /* 0x0050a800000e0000 */
        /* <DEDUP_REMOVED lines=14> */
[-C--:B------:R-:W-:Y:S01]  /*cf30*/  @!P2 LEA R12, P6, R182, R2.reuse, 0x2 ;  /* 0x00000002b60ca211 */ /* 0x080fe200078c10ff */
        /* <DEDUP_REMOVED lines=16> */
[-C--:B-1----:R-:W-:Y:S02]  /*d040*/  @!P4 LEA R10, P2, R174, R2.reuse, 0x2 ;  /* 0x00000002ae0ac211 */ /* 0x082fe400078410ff */
        /* <DEDUP_REMOVED lines=89> */
[-C--:B-1----:R-:W-:Y:S02]  /*d5e0*/  @!P5 LEA R10, P3, R214, R2.reuse, 0x2 ;  /* 0x00000002d60ad211 */ /* 0x082fe400078610ff */
[-C--:B------:R-:W-:Y:S01]  /*d5f0*/  @!P4 LEA.HI.X R9, R219, R3.reuse, R18, 0x2, P6 ;  /* 0x00000003db09c211 */ /* 0x080fe200030f1412 */
[----:B---3--:R-:W-:Y:S01]  /*d600*/  VIADD R21, R204, 0xf8 ;  /* 0x000000f8cc157836 */ /* 0x008fe20000000000 */
[----:B------:R-:W-:Y:S02]  /*d610*/  SHF.R.S32.HI R0, RZ, 0x1f, R23 ;  /* 0x0000001fff007819 */ /* 0x000fe40000011417 */
[C---:B------:R-:W-:Y:S01]  /*d620*/  @!P2 LEA R16, P6, R23.reuse, R2, 0x2 ;  /* 0x000000021710a211 */ /* 0x040fe200078c10ff */
[----:B------:R0:W-:Y:S01]  /*d630*/  @!P4 ST.E.64 desc[UR38][R8.64], R134 ;  /* 0x000000860800c985 */ /* 0x0001e2000c101b26 */
[-C--:B------:R-:W-:Y:S02]  /*d640*/  @!P5 LEA.HI.X R11, R214, R3.reuse, R25, 0x2, P3 ;  /* 0x00000003d60bd211 */ /* 0x080fe400018f1419 */
[----:B------:R-:W-:-:S02]  /*d650*/  @!P2 LEA.HI.X R17, R23, R3, R0, 0x2, P6 ;  /* 0x000000031711a211 */ /* 0x000fc400030f1400 */
[----:B------:R-:W-:Y:S01]  /*d660*/  ISETP.GE.AND P0, PT, R21, UR4, PT ;  /* 0x0000000415007c0c */ /* 0x000fe2000bf06270 */
[----:B------:R0:W-:Y:S04]  /*d670*/  @!P5 ST.E.64 desc[UR38][R10.64], R138 ;  /* 0x0000008a0a00d985 */ /* 0x0001e8000c101b26 */
[----:B------:R0:W-:Y:S04]  /*d680*/  @!P1 ST.E.64 desc[UR38][R14.64], R142 ;  /* 0x0000008e0e009985 */ /* 0x0001e8000c101b26 */
[----:B------:R0:W-:Y:S04]  /*d690*/  @!P2 ST.E.64 desc[UR38][R16.64], R146 ;  /* 0x000000921000a985 */ /* 0x0001e8000c101b26 */
[----:B------:R-:W-:Y:S05]  /*d6a0*/  @P0 BRA `(.L_x_5385) ;  /* 0x0000000c00a80947 */ /* 0x000fea0003800000 */
[----:B------:R-:W-:Y:S02]  /*d6b0*/  LEA R2, P0, R21, R2, 0x2 ;  /* 0x0000000215027211 */ /* 0x000fe400078010ff */
[----:B------:R-:W-:-:S04]  /*d6c0*/  SHF.R.S32.HI R0, RZ, 0x1f, R21 ;  /* 0x0000001fff007819 */ /* 0x000fc80000011415 */
[----:B------:R-:W-:-:S05]  /*d6d0*/  LEA.HI.X R3, R21, R3, R0, 0x2, P0 ;  /* 0x0000000315037211 */ /* 0x000fca00000f1400 */
[----:B------:R1:W-:Y:S01]  /*d6e0*/  ST.E.64 desc[UR38][R2.64], R150 ;  /* 0x0000009602007985 */ /* 0x0003e2000c101b26 */
[----:B------:R-:W-:Y:S05]  /*d6f0*/  BRA `(.L_x_5385) ;  /* 0x0000000c00947947 */ /* 0x000fea0003800000 */
.L_x_5376:
[----:B------:R-:W3:Y:S01]  /*d700*/  LDC.64 R8, c[0x0][0xd00] ;  /* 0x00034000ff087b82 */ /* 0x000ee20000000a00 */
[----:B------:R-:W-:Y:S01]  /*d710*/  ULDC.64 UR4, c[0x0][0xd08] ;  /* 0x0003420000047ab9 */ /* 0x000fe20000000a00 */
[----:B------:R-:W-:Y:S01]  /*d720*/  IMAD.MOV.U32 R17, RZ, RZ, RZ ;  /* 0x000000ffff117224 */ /* 0x000fe200078e00ff */
[----:B------:R-:W-:-:S04]  /*d730*/  ISETP.NE.U32.AND P0, PT, RZ, UR4, PT ;  /* 0x00000004ff007c0c */ /* 0x000fc8000bf05070 */
[----:B------:R-:W-:Y:S01]  /*d740*/  ISETP.NE.AND.EX P1, PT, RZ, UR5, PT, P0 ;  /* 0x00000005ff007c0c */ /* 0x000fe2000bf25300 */
[----:B------:R-:W4:Y:S01]  /*d750*/  LDC.64 R2, c[0x0][0xd00] ;  /* 0x00034000ff027b82 */ /* 0x000f220000000a00 */
[----:B---3--:R-:W-:-:S04]  /*d760*/  ISETP.NE.U32.AND P0, PT, R8, RZ, PT ;  /* 0x000000ff0800720c */ /* 0x008fc80003f05070 */
[----:B------:R-:W-:-:S07]  /*d770*/  ISETP.NE.AND.EX P0, PT, R9, RZ, PT, P0 ;  /* 0x000000ff0900720c */ /* 0x000fce0003f05300 */
[----:B------:R-:W3:Y:S01]  /*d780*/  @P1 LDC.64 R8, c[0x0][0xd08] ;  /* 0x00034200ff081b82 */ /* 0x000ee20000000a00 */
[----:B------:R-:W-:Y:S01]  /*d790*/  ULDC UR4, c[0x0][0xb88] ;  /* 0x0002e20000047ab9 */ /* 0x000fe20000000800 */
[----:B----4-:R-:W-:-:S04]  /*d7a0*/  IMAD.WIDE R10, R211, 0x4, R2 ;  /* 0x00000004d30a7825 */ /* 0x010fc800078e0202 */
[----:B-1----:R-:W-:Y:S01]  /*d7b0*/  IMAD.U32 R0, RZ, RZ, UR4 ;  /* 0x00000004ff007e24 */ /* 0x002fe2000f8e00ff */
[----:B------:R1:W5:Y:S01]  /*d7c0*/  @P0 LDG.E R17, desc[UR38][R10.64] ;  /* 0x000000260a110981 */ /* 0x000362000c1e1900 */
[----:B--2---:R-:W2:Y:S01]  /*d7d0*/  S2R R4, SR_TID.X ;  /* 0x0000000000047919 */ /* 0x004ea20000002100 */
[----:B---3--:R-:W-:-:S05]  /*d7e0*/  @P1 IMAD.WIDE R2, R211, 0x4, R8 ;  /* 0x00000004d3021825 */ /* 0x008fca00078e0208 */
[----:B------:R1:W5:Y:S01]  /*d7f0*/  @P1 LDG.E R0, desc[UR38][R2.64] ;  /* 0x0000002602001981 */ /* 0x000362000c1e1900 */
[----:B------:R-:W-:-:S13]  /*d800*/  ISETP.NE.AND P2, PT, R213, RZ, PT ;  /* 0x000000ffd500720c */ /* 0x000fda0003f45270 */
[----:B------:R-:W3:Y:S01]  /*d810*/  @!P2 LDC R213, c[0x0][0xbd4] ;  /* 0x0002f500ffd5ab82 */ /* 0x000ee20000000800 */
[----:B--2---:R-:W-:-:S05]  /*d820*/  VIADD R22, R4, 0xffffff80 ;  /* 0xffffff8004167836 */ /* 0x004fca0000000000 */
[----:B------:R-:W-:Y:S02]  /*d830*/  ISETP.GT.AND P3, PT, R22, 0x7f, PT ;  /* 0x0000007f1600780c */ /* 0x000fe40003f64270 */
[----:B---3--:R-:W-:Y:S01]  /*d840*/  ISETP.GT.AND P2, PT, R213, 0x1, PT ;  /* 0x00000001d500780c */ /* 0x008fe20003f44270 */
[----:B-1----:R-:W-:-:S12]  /*d850*/  @P1 BRA `(.L_x_5388) ;  /* 0x0000000000101947 */ /* 0x002fd80003800000 */
[----:B------:R-:W-:Y:S05]  /*d860*/  @!P0 BRA `(.L_x_5388) ;  /* 0x00000000000c8947 */ /* 0x000fea0003800000 */
[----:B------:R-:W2:Y:S04]  /*d870*/  LDG.E R3, desc[UR38][R10.64] ;  /* 0x000000260a037981 */ /* 0x000ea8000c1e1900 */
[----:B-----5:R-:W2:Y:S02]  /*d880*/  LDG.E R0, desc[UR38][R10.64+0x4] ;  /* 0x000004260a007981 */ /* 0x020ea4000c1e1900 */
[----:B--2---:R-:W-:-:S07]  /*d890*/  IMAD.IADD R0, R0, 0x1, -R3 ;  /* 0x0000000100007824 */ /* 0x004fce00078e0a03 */
.L_x_5388:
[----:B------:R-:W-:Y:S01]  /*d8a0*/  BSSY B1, `(.L_x_5389) ;  /* 0x0000036000017945 */ /* 0x000fe20003800000 */
[----:B------:R-:W-:Y:S02]  /*d8b0*/  SEL R211, R211, RZ, !P0 ;  /* 0x000000ffd3d37207 */ /* 0x000fe40004000000 */
[----:B------:R-:W-:Y:S02]  /*d8c0*/  SEL R216, R216, RZ, !P0 ;  /* 0x000000ffd8d87207 */ /* 0x000fe40004000000 */
[----:B-----5:R-:W-:Y:S01]  /*d8d0*/  SHF.R.S32.HI R20, RZ, 0x1f, R17 ;  /* 0x0000001fff147819 */ /* 0x020fe20000011411 */
[----:B------:R-:W-:Y:S06]  /*d8e0*/  @P3 BRA `(.L_x_5390) ;  /* 0x0000000000c43947 */ /* 0x000fec0003800000 */
[----:B------:R-:W1:Y:S01]  /*d8f0*/  LDC R31, c[0x0][0xce8] ;  /* 0x00033a00ff1f7b82 */ /* 0x000e620000000800 */
[----:B------:R-:W-:Y:S01]  /*d900*/  IADD3 R27, R18, -0x80, R4 ;  /* 0xffffff80121b7810 */ /* 0x000fe20007ffe004 */
[----:B-1----:R-:W-:-:S05]  /*d910*/  IMAD R2, R0, R31, RZ ;  /* 0x0000001f00027224 */ /* 0x002fca00078e02ff */
[----:B------:R-:W-:-:S13]  /*d920*/  ISETP.GE.AND P0, PT, R27, R2, PT ;  /* 0x000000021b00720c */ /* 0x000fda0003f06270 */
[----:B------:R-:W-:Y:S05]  /*d930*/  @P0 BRA `(.L_x_5390) ;  /* 0x0000000000b00947 */ /* 0x000fea0003800000 */
[----:B------:R-:W2:Y:S01]  /*d940*/  LDL.LU R24, [R1+0x20] ;  /* 0x0000200001187983 */ /* 0x000ea20000300800 */
[----:B------:R-:W-:Y:S01]  /*d950*/  ISETP.NE.AND P1, PT, R31, 0x1, PT ;  /* 0x000000011f00780c */ /* 0x000fe20003f25270 */
[----:B------:R-:W-:Y:S01]  /*d960*/  IMAD.MOV.U32 R16, RZ, RZ, 0xab8 ;  /* 0x00000ab8ff107424 */ /* 0x000fe200078e00ff */
[----:B------:R-:W-:Y:S01]  /*d970*/  ISETP.GT.AND P0, PT, R213, 0x1, PT ;  /* 0x00000001d500780c */ /* 0x000fe20003f04270 */
[----:B------:R-:W1:Y:S01]  /*d980*/  LDC.64 R28, c[0x0][0xca8] ;  /* 0x00032a00ff1c7b82 */ /* 0x000e620000000a00 */
[----:B------:R-:W-:Y:S02]  /*d990*/  IMAD.MOV.U32 R21, RZ, RZ, R27 ;  /* 0x000000ffff157224 */ /* 0x000fe400078e001b */
[----:B------:R-:W-:-:S05]  /*d9a0*/  SEL R16, R16, 0xa78, P0 ;  /* 0x00000a7810107807 */ /* 0x000fca0000000000 */
[----:B------:R-:W3:Y:S08]  /*d9b0*/  LDC.64 R8, c[0x0][R16+0x220] ;  /* 0x0000880010087b82 */ /* 0x000ef00000000a00 */
[----:B------:R-:W4:Y:S08]  /*d9c0*/  @P1 LDC R4, c[0x0][0xcec] ;  /* 0x00033b00ff041b82 */ /* 0x000f300000000800 */
[----:B------:R-:W5:Y:S08]  /*d9d0*/  LDC.64 R2, c[0x0][R16+0x218] ;  /* 0x0000860010027b82 */ /* 0x000f700000000a00 */
[----:B------:R-:W0:Y:S01]  /*d9e0*/  @P1 LDC R25, c[0x0][0xcf0] ;  /* 0x00033c00ff191b82 */ /* 0x000e220000000800 */
[----:B---3--:R-:W-:-:S02]  /*d9f0*/  IMAD R9, R9, R211, RZ ;  /* 0x000000d309097224 */ /* 0x008fc400078e02ff */
[----:B------:R-:W-:-:S05]  /*da00*/  IMAD.WIDE.U32 R14, R8, R211, RZ ;  /* 0x000000d3080e7225 */ /* 0x000fca00078e00ff */
[----:B------:R-:W3:Y:S01]  /*da10*/  LDC.64 R10, c[0x0][R16+0x228] ;  /* 0x00008a00100a7b82 */ /* 0x000ee20000000a00 */
[----:B----4-:R-:W-:-:S07]  /*da20*/  @P1 IMAD.HI.U32 R4, R27, R4, RZ ;  /* 0x000000041b041227 */ /* 0x010fce00078e00ff */
[----:B------:R-:W4:Y:S01]  /*da30*/  LDC.64 R12, c[0x0][R16+0x210] ;  /* 0x00008400100c7b82 */ /* 0x000f220000000a00 */
[-C--:B-----5:R-:W-:Y:S02]  /*da40*/  IMAD R23, R3, R212.reuse, RZ ;  /* 0x000000d403177224 */ /* 0x0a0fe400078e02ff */
[----:B------:R-:W-:-:S04]  /*da50*/  IMAD.WIDE.U32 R2, R2, R212, RZ ;  /* 0x000000d402027225 */ /* 0x000fc800078e00ff */
[----:B------:R-:W-:Y:S01]  /*da60*/  IMAD.IADD R23, R3, 0x1, R23 ;  /* 0x0000000103177824 */ /* 0x000fe200078e0217 */
[----:B0-----:R-:W-:Y:S01]  /*da70*/  @P1 SHF.R.U32.HI R21, RZ, R25, R4 ;  /* 0x00000019ff151219 */ /* 0x001fe20000011604 */
[----:B------:R-:W-:Y:S01]  /*da80*/  IMAD R25, R8, R216, R9 ;  /* 0x000000d808197224 */ /* 0x000fe200078e0209 */
[----:B-1----:R-:W0:Y:S01]  /*da90*/  @!P0 LDC R28, c[0x0][0xc50] ;  /* 0x00031400ff1c8b82 */ /* 0x002e220000000800 */
[----:B------:R-:W-:Y:S02]  /*daa0*/  IADD3 R4, P1, P3, R14, R2, R17 ;  /* 0x000000020e047210 */ /* 0x000fe40007b3e011 */
[----:B------:R-:W-:Y:S02]  /*dab0*/  IMAD.MOV R8, RZ, RZ, -R21 ;  /* 0x000000ffff087224 */ /* 0x000fe400078e0a15 */
[----:B------:R-:W-:-:S03]  /*dac0*/  IMAD.IADD R25, R15, 0x1, R25 ;  /* 0x000000010f197824 */ /* 0x000fc600078e0219 */
[----:B------:R-:W1:Y:S01]  /*dad0*/  @!P0 LDC R29, c[0x0][0xc54] ;  /* 0x00031500ff1d8b82 */ /* 0x000e620000000800 */
[----:B--2---:R-:W-:-:S05]  /*dae0*/  SEL R9, R24, RZ, P0 ;  /* 0x000000ff18097207 */ /* 0x004fca0000000000 */
[----:B---3--:R-:W-:-:S04]  /*daf0*/  IMAD.WIDE.U32 R2, R10, R9, RZ ;  /* 0x000000090a027225 */ /* 0x008fc800078e00ff */
[----:B------:R-:W-:Y:S02]  /*db00*/  IMAD R11, R11, R9, RZ ;  /* 0x000000090b0b7224 */ /* 0x000fe400078e02ff */
[----:B------:R-:W-:Y:S01]  /*db10*/  IMAD R9, R31, R8, R27 ;  /* 0x000000081f097224 */ /* 0x000fe200078e021b */
[----:B------:R-:W-:Y:S01]  /*db20*/  IADD3.X R8, R25, R23, R20, P1, P3 ;  /* 0x0000001719087210 */ /* 0x000fe20000fe6414 */
[----:B------:R-:W-:Y:S01]  /*db30*/  IMAD.IADD R11, R3, 0x1, R11 ;  /* 0x00000001030b7824 */ /* 0x000fe200078e020b */
[----:B------:R-:W-:Y:S01]  /*db40*/  IADD3 R2, P0, P1, R21, R4, R2 ;  /* 0x0000000415027210 */ /* 0x000fe2000791e002 */
[----:B----4-:R-:W-:Y:S01]  /*db50*/  IMAD R4, R13, R9, RZ ;  /* 0x000000090d047224 */ /* 0x010fe200078e02ff */
[----:B------:R-:W-:-:S04]  /*db60*/  SHF.R.S32.HI R21, RZ, 0x1f, R21 ;  /* 0x0000001fff157819 */ /* 0x000fc80000011415 */
        /* <DEDUP_REMOVED lines=9> */
.L_x_5390:
[----:B------:R-:W-:Y:S05]  /*dc00*/  BSYNC B1 ;  /* 0x0000000000017941 */ /* 0x000fea0003800000 */
.L_x_5389:
[----:B------:R-:W-:Y:S05]  /*dc10*/  @P2 BRA `(.L_x_5385) ;  /* 0x00000008004c2947 */ /* 0x000fea0003800000 */
[----:B------:R-:W2:Y:S01]  /*dc20*/  LDC R15, c[0x0][0xce8] ;  /* 0x00033a00ff0f7b82 */ /* 0x000ea20000000800 */
[----:B-1----:R-:W-:Y:S01]  /*dc30*/  SHF.R.S32.HI R3, RZ, 0x1f, R22 ;  /* 0x0000001fff037819 */ /* 0x002fe20000011416 */
        /* <DEDUP_REMOVED lines=14> */
[----:B------:R-:W-:Y:S02]  /*dd20*/  IMAD.IADD R13, R18, 0x1, R9 ;  /* 0x00000001120d7824 */ /* 0x000fe400078e0209 */
[----:B------:R-:W-:Y:S01]  /*dd30*/  IMAD R3, R212, UR5, R3 ;  /* 0x00000005d4037c24 */ /* 0x000fe2000f8e0203 */
[----:B------:R-:W-:Y:S01]  /*dd40*/  ULDC.64 UR4, c[0x0][0xbf0] ;  /* 0x0002fc0000047ab9 */ /* 0x000fe20000000a00 */
[----:B------:R-:W-:Y:S02]  /*dd50*/  IMAD.MOV.U32 R9, RZ, RZ, R13 ;  /* 0x000000ffff097224 */ /* 0x000fe400078e000d */
[----:B------:R-:W-:Y:S02]  /*dd60*/  IMAD R8, R216, UR4, RZ ;  /* 0x00000004d8087c24 */ /* 0x000fe4000f8e02ff */
[----:B------:R-:W-:Y:S02]  /*dd70*/  IMAD.WIDE.U32 R2, R211, UR4, R2 ;  /* 0x00000004d3027c25 */ /* 0x000fe4000f8e0002 */
[----:B------:R-:W1:Y:S02]  /*dd80*/  @P0 LDC R4, c[0x0][0xcec] ;  /* 0x00033b00ff040b82 */ /* 0x000e640000000800 */
[----:B------:R-:W-:-:S06]  /*dd90*/  IMAD.IADD R18, R17, 0x1, R18 ;  /* 0x0000000111127824 */ /* 0x000fcc00078e0212 */
[----:B------:R-:W2:Y:S01]  /*dda0*/  @P0 LDC R11, c[0x0][0xcf0] ;  /* 0x00033c00ff0b0b82 */ /* 0x000ea20000000800 */
[----:B-1----:R-:W-:-:S05]  /*ddb0*/  @P0 IMAD.HI.U32 R4, R13, R4, RZ ;  /* 0x000000040d040227 */ /* 0x002fca00078e00ff */
        /* <DEDUP_REMOVED lines=12> */
[----:B------:R-:W-:Y:S02]  /*de80*/  IMAD R15, R0, R15, RZ ;  /* 0x0000000f000f7224 */ /* 0x000fe400078e02ff */
[----:B------:R-:W-:Y:S02]  /*de90*/  IMAD.IADD R3, R3, 0x1, R13 ;  /* 0x0000000103037824 */ /* 0x000fe400078e020d */
        /* <DEDUP_REMOVED lines=15> */
[----:B------:R1:W2:Y:S01]  /*df90*/  SHFL.IDX PT, R2, R8, RZ, 0x181f ;  /* 0x00181fff08027589 */ /* 0x0002a200000e0000 */
[----:B------:R-:W-:Y:S01]  /*dfa0*/  VIADD R17, R9, 0x40 ;  /* 0x0000004009117836 */ /* 0x000fe20000000000 */
[----:B------:R-:W-:-:S02]  /*dfb0*/  SHF.R.S32.HI R12, RZ, 0x1f, R9 ;  /* 0x0000001fff0c7819 */ /* 0x000fc40000011409 */
[----:B------:R1:W3:Y:S01]  /*dfc0*/  SHFL.IDX PT, R0, R4, RZ, 0x181f ;  /* 0x00181fff04007589 */ /* 0x0002e200000e0000 */
        /* <DEDUP_REMOVED lines=21> */
.L_x_5392:
[----:B------:R-:W-:Y:S05]  /*e120*/  BSYNC B1 ;  /* 0x0000000000017941 */ /* 0x000fea0003800000 */
.L_x_5391:
        /* <DEDUP_REMOVED lines=21> */
.L_x_5394:
[----:B------:R-:W-:Y:S05]  /*e280*/  BSYNC B1 ;  /* 0x0000000000017941 */ /* 0x000fea0003800000 */
.L_x_5393:
        /* <DEDUP_REMOVED lines=21> */
.L_x_5396:
[----:B------:R-:W-:Y:S05]  /*e3e0*/  BSYNC B1 ;  /* 0x0000000000017941 */ /* 0x000fea0003800000 */
.L_x_5395:
[----:B0-----:R-:W-:Y:S01]  /*e3f0*/  VIADD R0, R18, 0x60 ;  /* 0x0000006012007836 */ /* 0x001fe20000000000 */
[----:B-1-3--:R-:W3:Y:S04]  /*e400*/  SHFL.IDX PT, R4, R4, 0x3, 0x181f ;  /* 0x00781f0004047f89 */ /* 0x00aee800000e0000 */
[----:B------:R-:W-:Y:S01]  /*e410*/  ISETP.GE.AND P0, PT, R0, R15, PT ;  /* 0x0000000f0000720c */ /* 0x000fe20003f06270 */
[----:B----4-:R4:W0:-:S12]  /*e420*/  SHFL.IDX PT, R2, R8, 0x3, 0x181f ;  /* 0x00781f0008027f89 */ /* 0x01081800000e0000 */
[----:B----4-:R-:W-:Y:S05]  /*e430*/  @P0 BRA `(.L_x_5385) ;  /* 0x0000000000440947 */ /* 0x010fea0003800000 */
[----:B------:R-:W-:Y:S02]  /*e440*/  ULDC UR4, c[0x0][0xbc8] ;  /* 0x0002f20000047ab9 */ /* 0x000fe40000000800 */
[----:B------:R-:W-:Y:S02]  /*e450*/  ISETP.GE.AND P3, PT, R9, UR4, PT ;  /* 0x0000000409007c0c */ /* 0x000fe4000bf66270 */
[----:B------:R-:W-:Y:S02]  /*e460*/  ISETP.GE.AND P2, PT, R17, UR4, PT ;  /* 0x0000000411007c0c */ /* 0x000fe4000bf46270 */
[----:B------:R-:W-:Y:S02]  /*e470*/  ISETP.GE.AND P1, PT, R13, UR4, PT ;  /* 0x000000040d007c0c */ /* 0x000fe4000bf26270 */
[----:B------:R-:W-:-:S07]  /*e480*/  ISETP.GE.AND P0, PT, R11, UR4, PT ;  /* 0x000000040b007c0c */ /* 0x000fce000bf06270 */
[----:B0-2---:R-:W-:-:S04]  /*e490*/  @!P3 LEA R8, P4, R9, R2, 0x1 ;  /* 0x000000020908b211 */ /* 0x005fc800078808ff */
[----:B---3--:R-:W-:Y:S02]  /*e4a0*/  @!P3 LEA.HI.X R9, R9, R4, R12, 0x1, P4 ;  /* 0x000000040909b211 */ /* 0x008fe400020f0c0c */
        /* <DEDUP_REMOVED lines=10> */
.L_x_5385:
[----:B------:R-:W-:Y:S05]  /*e550*/  BSYNC B0 ;  /* 0x0000000000007941 */ /* 0x000fea0003800000 */
.L_x_5375:
[----:B------:R-:W-:Y:S02]  /*e560*/  ULDC UR4, c[0x0][0xd3c] ;  /* 0x00034f0000047ab9 */ /* 0x000fe40000000800 */
[----:B------:R-:W-:-:S13]  /*e570*/  ISETP.GE.AND P0, PT, R7, UR4, PT ;  /* 0x0000000407007c0c */ /* 0x000fda000bf06270 */
[----:B------:R-:W-:Y:S05]  /*e580*/  @!P0 BRA `(.L_x_5397) ;  /* 0xffffff2800f48947 */ /* 0x000fea000383ffff */
[----:B------:R-:W-:Y:S05]  /*e590*/  EXIT ;  /* 0x000000000000794d */ /* 0x000fea0003800000 */
.L_x_5337:
[----:B------:R-:W-:-:S08]  /*e5a0*/  NOP ;  /* 0x0000000000007918 */ /* 0x000fd00000000000 */
[----:B--2---:R-:W0:-:S00]  /*e5b0*/  USETMAXREG.DEALLOC.CTAPOOL 0x18 ;  /* 0x00000018000079c8 */ /* 0x004e0000080e0500 */
        /* <DEDUP_REMOVED lines=16> */
.L_x_5398:
[----:B------:R-:W0:Y:S01]  /*e6c0*/  S2R R0, SR_TID.X ;  /* 0x0000000000007919 */ /* 0x000e220000002100 */
[----:B------:R-:W-:Y:S01]  /*e6d0*/  ULDC UR4, c[0x0][0xd3c] ;  /* 0x00034f0000047ab9 */ /* 0x000fe20000000800 */
[----:B------:R-:W-:Y:S01]  /*e6e0*/  IMAD.MOV.U32 R7, RZ, RZ, RZ ;  /* 0x000000ffff077224 */ /* 0x000fe200078e00ff */
[----:B------:R-:W1:Y:S01]  /*e6f0*/  S2UR UR6, SR_CTAID.X ;  /* 0x00000000000679c3 */ /* 0x000e620000002500 */
[----:B------:R-:W-:Y:S01]  /*e700*/  ULDC UR5, c[0x0][0xd38] ;  /* 0x00034e0000057ab9 */ /* 0x000fe20000000800 */
[----:B0-----:R-:W-:-:S04]  /*e710*/  LOP3.LUT R0, R0, 0x1f, RZ, 0xc0, !PT ;  /* 0x0000001f00007812 */ /* 0x001fc800078ec0ff */
[----:B------:R-:W-:-:S04]  /*e720*/  ISETP.NE.AND P0, PT, R0, 0x1f, PT ;  /* 0x0000001f0000780c */ /* 0x000fc80003f05270 */
[----:B------:R-:W-:-:S13]  /*e730*/  ISETP.GE.OR P1, PT, R0, UR4, !P0 ;  /* 0x0000000400007c0c */ /* 0x000fda000c726670 */
[----:B------:R-:W0:Y:S08]  /*e740*/  @!P1 LDC.64 R2, c[0x0][0xd80] ;  /* 0x00036000ff029b82 */ /* 0x000e300000000a00 */
        /* <DEDUP_REMOVED lines=35> */
.L_x_5402:
        /* <DEDUP_REMOVED lines=39> */
.L_x_5400:
        /* <DEDUP_REMOVED lines=12> */
.L_x_5403:
[----:B---34-:R-:W-:Y:S01]  /*ecb0*/  IMAD R3, R4, UR5, R8 ;  /* 0x0000000504037c24 */ /* 0x018fe2000f8e0208 */
[----:B-1----:R-:W-:Y:S01]  /*ecc0*/  ISETP.NE.AND P0, PT, R7, 0x1, PT ;  /* 0x000000010700780c */ /* 0x002fe20003f05270 */
[----:B------:R-:W-:-:S03]  /*ecd0*/  VIADD R13, R9, UR4 ;  /* 0x00000004090d7c36 */ /* 0x000fc60008000000 */
[----:B------:R1:W-:Y:S01]  /*ece0*/  STL [R1], R3 ;  /* 0x0000000301007387 */ /* 0x0003e20000100800 */
[----:B------:R-:W-:-:S03]  /*ecf0*/  IADD3 R4, -R3, UR6, RZ ;  /* 0x0000000603047c10 */ /* 0x000fc6000fffe1ff */
[----:B------:R1:W-:Y:S05]  /*ed00*/  STL [R1+0xc], R13 ;  /* 0x00000c0d01007387 */ /* 0x0003ea0000100800 */
[----:B------:R-:W-:Y:S05]  /*ed10*/  @!P0 BRA `(.L_x_5404) ;  /* 0x0000000000e08947 */ /* 0x000fea0003800000 */
[----:B0-2---:R-:W-:Y:S01]  /*ed20*/  IABS R6, R5 ;  /* 0x0000000500067213 */ /* 0x005fe20000000000 */
[----:B------:R-:W-:Y:S01]  /*ed30*/  IMAD.MOV.U32 R2, RZ, RZ, RZ ;  /* 0x000000ffff027224 */ /* 0x000fe200078e00ff */
[----:B------:R-:W-:Y:S02]  /*ed40*/  IABS R8, R7 ;  /* 0x0000000700087213 */ /* 0x000fe40000000000 */
[----:B------:R-:W0:Y:S08]  /*ed50*/  I2F.RP R9, R6 ;  /* 0x0000000600097306 */ /* 0x000e300000209400 */
[----:B------:R-:W-:Y:S08]  /*ed60*/  I2F.RP R12, R8 ;  /* 0x00000008000c7306 */ /* 0x000ff00000209400 */
[----:B0-----:R-:W1:Y:S02]  /*ed70*/  MUFU.RCP R9, R9 ;  /* 0x0000000900097308 */ /* 0x001e640000001000 */
[----:B-1----:R-:W-:-:S06]  /*ed80*/  VIADD R3, R9, 0xffffffe ;  /* 0x0ffffffe09037836 */ /* 0x002fcc0000000000 */
[----:B------:R-:W0:Y:S02]  /*ed90*/  F2I.FTZ.U32.TRUNC.NTZ R3, R3 ;  /* 0x0000000300037305 */ /* 0x000e24000021f000 */
[----:B0-----:R-:W-:-:S04]  /*eda0*/  IMAD.MOV R11, RZ, RZ, -R3 ;  /* 0x000000ffff0b7224 */ /* 0x001fc800078e0a03 */
[----:B------:R-:W-:-:S04]  /*edb0*/  IMAD R11, R11, R6, RZ ;  /* 0x000000060b0b7224 */ /* 0x000fc800078e02ff */
[----:B------:R-:W-:Y:S01]  /*edc0*/  IMAD.HI.U32 R10, R3, R11, R2 ;  /* 0x0000000b030a7227 */ /* 0x000fe200078e0002 */
[----:B------:R-:W-:Y:S01]  /*edd0*/  IABS R11, R4 ;  /* 0x00000004000b7213 */ /* 0x000fe20000000000 */
[----:B------:R-:W0:Y:S01]  /*ede0*/  MUFU.RCP R2, R12 ;  /* 0x0000000c00027308 */ /* 0x000e220000001000 */
[----:B------:R-:W-:-:S03]  /*edf0*/  IABS R3, R5 ;  /* 0x0000000500037213 */ /* 0x000fc60000000000 */
[----:B------:R-:W-:-:S04]  /*ee00*/  IMAD.HI.U32 R9, R10, R11, RZ ;  /* 0x0000000b0a097227 */ /* 0x000fc800078e00ff */
[----:B------:R-:W-:-:S04]  /*ee10*/  IMAD.MOV R14, RZ, RZ, -R3 ;  /* 0x000000ffff0e7224 */ /* 0x000fc800078e0a03 */
[----:B------:R-:W-:Y:S02]  /*ee20*/  IMAD R11, R9, R14, R11 ;  /* 0x0000000e090b7224 */ /* 0x000fe400078e020b */
[----:B0-----:R-:W-:-:S03]  /*ee30*/  VIADD R3, R2, 0xffffffe ;  /* 0x0ffffffe02037836 */ /* 0x001fc60000000000 */
[----:B------:R-:W-:Y:S01]  /*ee40*/  ISETP.GT.U32.AND P1, PT, R6, R11, PT ;  /* 0x0000000b0600720c */ /* 0x000fe20003f24070 */
[----:B------:R-:W-:Y:S02]  /*ee50*/  IMAD.MOV.U32 R2, RZ, RZ, RZ ;  /* 0x000000ffff027224 */ /* 0x000fe400078e00ff */
        /* <DEDUP_REMOVED lines=24> */
[----:B------:R-:W-:Y:S01]  /*efe0*/  ISETP.GE.U32.AND P0, PT, R3, R8, PT ;  /* 0x000000080300720c */ /* 0x000fe20003f06070 */
[----:B------:R-:W-:-:S04]  /*eff0*/  IMAD.MOV R3, RZ, RZ, -R9 ;  /* 0x000000ffff037224 */ /* 0x000fc800078e0a09 */
[----:B------:R-:W-:-:S08]  /*f000*/  IMAD R3, R5, R3, R4 ;  /* 0x0000000305037224 */ /* 0x000fd000078e0204 */
[----:B------:R-:W-:-:S04]  /*f010*/  @P0 VIADD R6, R6, 0x1 ;  /* 0x0000000106060836 */ /* 0x000fc80000000000 */
        /* <DEDUP_REMOVED lines=8> */
.L_x_5404:
        /* <DEDUP_REMOVED lines=15> */
[----:B------:R-:W-:Y:S02]  /*f190*/  IMAD.MOV R12, RZ, RZ, -R11 ;  /* 0x000000ffff0c7224 */ /* 0x000fe400078e0a0b */
[----:B------:R-:W-:Y:S01]  /*f1a0*/  IMAD.HI.U32 R11, R2, R3, RZ ;  /* 0x00000003020b7227 */ /* 0x000fe200078e00ff */
[----:B------:R-:W-:-:S03]  /*f1b0*/  LOP3.LUT R2, R4, R7, RZ, 0x3c, !PT ;  /* 0x0000000704027212 */ /* 0x000fc600078e3cff */
[----:B------:R-:W-:Y:S01]  /*f1c0*/  IMAD R3, R11, R12, R3 ;  /* 0x0000000c0b037224 */ /* 0x000fe200078e0203 */
[----:B------:R-:W-:-:S04]  /*f1d0*/  ISETP.GE.AND P2, PT, R2, RZ, PT ;  /* 0x000000ff0200720c */ /* 0x000fc80003f46270 */
        /* <DEDUP_REMOVED lines=11> */
[----:B------:R-:W-:-:S03]  /*f290*/  IMAD R7, R7, R11, R4 ;  /* 0x0000000b07077224 */ /* 0x000fc600078e0204 */
[----:B------:R-:W-:Y:S02]  /*f2a0*/  VIADDMNMX R6, R3, UR5, R6, PT ;  /* 0x0000000503067c46 */ /* 0x000fe4000b800106 */
[----:B------:R-:W-:Y:S02]  /*f2b0*/  IADD3 R8, R8, 0x1000000, R7 ;  /* 0x0100000008087810 */ /* 0x000fe40007ffe007 */
[----:B------:R-:W-:-:S04]  /*f2c0*/  IABS R9, R6 ;  /* 0x0000000600097213 */ /* 0x000fc80000000000 */
[----:B------:R-:W0:Y:S08]  /*f2d0*/  I2F.RP R10, R9 ;  /* 0x00000009000a7306 */ /* 0x000e300000209400 */
[----:B0-----:R-:W0:Y:S02]  /*f2e0*/  MUFU.RCP R10, R10 ;  /* 0x0000000a000a7308 */ /* 0x001e240000001000 */
[----:B0-----:R-:W-:Y:S01]  /*f2f0*/  VIADD R2, R10, 0xffffffe ;  /* 0x0ffffffe0a027836 */ /* 0x001fe20000000000 */
[----:B------:R-:W-:-:S05]  /*f300*/  IABS R10, R6 ;  /* 0x00000006000a7213 */ /* 0x000fca0000000000 */
[----:B------:R0:W1:Y:S02]  /*f310*/  F2I.FTZ.U32.TRUNC.NTZ R3, R2 ;  /* 0x0000000200037305 */ /* 0x000064000021f000 */
[----:B0-----:R-:W-:Y:S02]  /*f320*/  IMAD.MOV.U32 R2, RZ, RZ, RZ ;  /* 0x000000ffff027224 */ /* 0x001fe400078e00ff */
[----:B-1----:R-:W-:-:S04]  /*f330*/  IMAD.MOV R4, RZ, RZ, -R3 ;  /* 0x000000ffff047224 */ /* 0x002fc800078e0a03 */
[----:B------:R-:W-:Y:S01]  /*f340*/  IMAD R11, R4, R9, RZ ;  /* 0x00000009040b7224 */ /* 0x000fe200078e02ff */
[----:B------:R-:W-:-:S03]  /*f350*/  IABS R4, R7 ;  /* 0x0000000700047213 */ /* 0x000fc60000000000 */
[----:B------:R-:W-:-:S04]  /*f360*/  IMAD.HI.U32 R3, R3, R11, R2 ;  /* 0x0000000b03037227 */ /* 0x000fc800078e0002 */
        /* <DEDUP_REMOVED lines=16> */
.L_x_5405:
[----:B01----:R-:W-:-:S05]  /*f470*/  LOP3.LUT R2, RZ, R3, RZ, 0x33, !PT ;  /* 0x00000003ff027212 */ /* 0x003fca00078e33ff */
[----:B------:R-:W-:-:S05]  /*f480*/  IMAD.IADD R2, R5, 0x1, R2 ;  /* 0x0000000105027824 */ /* 0x000fca00078e0202 */
[----:B------:R1:W-:Y:S01]  /*f490*/  STL [R1+0x4], R2 ;  /* 0x0000040201007387 */ /* 0x0003e20000100800 */
[----:B------:R-:W-:Y:S05]  /*f4a0*/  BRA `(.L_x_5406) ;  /* 0x0000000000107947 */ /* 0x000fea0003800000 */
.L_x_5401:
[----:B------:R-:W-:Y:S01]  /*f4b0*/  IMAD.U32 R2, RZ, RZ, UR6 ;  /* 0x00000006ff027e24 */ /* 0x000fe2000f8e00ff */
[----:B------:R0:W-:Y:S04]  /*f4c0*/  STL [R1+0x4], RZ ;  /* 0x000004ff01007387 */ /* 0x0001e80000100800 */
[----:B------:R0:W-:Y:S04]  /*f4d0*/  STL [R1+0x8], RZ ;  /* 0x000008ff01007387 */ /* 0x0001e80000100800 */
[----:B------:R0:W-:Y:S02]  /*f4e0*/  STL [R1], R2 ;  /* 0x0000000201007387 */ /* 0x0001e40000100800 */
.L_x_5406:
        /* <DEDUP_REMOVED lines=10> */
.L_x_5399:
        /* <DEDUP_REMOVED lines=8> */
[----:B0-----:R-:W0:Y:S01]  /*f610*/  S2R R5, SR_TID.X ;  /* 0x0000000000057919 */ /* 0x001e220000002100 */
[----:B------:R-:W2:Y:S01]  /*f620*/  S2UR UR5, SR_CgaCtaId ;  /* 0x00000000000579c3 */ /* 0x000ea20000008800 */
[----:B------:R-:W-:Y:S01]  /*f630*/  UMOV UR4, 0x400 ;  /* 0x0000040000047882 */ /* 0x000fe20000000000 */
[----:B------:R-:W-:Y:S01]  /*f640*/  BSSY B8, `(.L_x_5407) ;  /* 0x0000675000087945 */ /* 0x000fe20003800000 */
[----:B------:R-:W-:Y:S01]  /*f650*/  ULDC UR40, c[0x0][0xc] ;  /* 0x0000030000287ab9 */ /* 0x000fe20000000800 */
[----:B------:R-:W-:Y:S01]  /*f660*/  ULDC.64 UR36, c[0x0][0x198] ;  /* 0x0000660000247ab9 */ /* 0x000fe20000000a00 */
[----:B--2---:R-:W-:-:S06]  /*f670*/  ULEA UR4, UR5, UR4, 0x18 ;  /* 0x0000000405047291 */ /* 0x004fcc000f8ec03f */
[----:B------:R-:W-:Y:S01]  /*f680*/  IMAD.U32 R18, RZ, RZ, UR4 ;  /* 0x00000004ff127e24 */ /* 0x000fe2000f8e00ff */
[C---:B0-----:R-:W-:Y:S01]  /*f690*/  LOP3.LUT R4, R5.reuse, 0x7f, RZ, 0xc0, !PT ;  /* 0x0000007f05047812 */ /* 0x041fe200078ec0ff */
[----:B---3--:R-:W-:-:S05]  /*f6a0*/  IMAD.SHL.U32 R0, R5, 0x8, RZ ;  /* 0x0000000805007824 */ /* 0x008fca00078e00ff */
[C---:B-1----:R-:W-:Y:S02]  /*f6b0*/  LOP3.LUT R2, R0.reuse, 0x1f8, RZ, 0xc0, !PT ;  /* 0x000001f800027812 */ /* 0x042fe400078ec0ff */
        /* <DEDUP_REMOVED lines=12> */
[----:B0-----:R-:W-:-:S03]  /*f780*/  LOP3.LUT R3, R0, 0x40, RZ, 0xfc, !PT ;  /* 0x0000004000037812 */ /* 0x001fc600078efcff */
[----:B------:R0:W-:Y:S01]  /*f790*/  STL [R1+0x10], RZ ;  /* 0x000010ff01007387 */ /* 0x0001e20000100800 */
[C---:B-1----:R-:W-:Y:S02]  /*f7a0*/  LOP3.LUT R2, R0.reuse, 0x80, RZ, 0xfc, !PT ;  /* 0x0000008000027812 */ /* 0x042fe400078efcff */
[----:B------:R-:W-:-:S07]  /*f7b0*/  LOP3.LUT R0, R0, 0xc0, RZ, 0xfc, !PT ;  /* 0x000000c000007812 */ /* 0x000fce00078efcff */
.L_x_5517:
[----:B--2---:R-:W2:Y:S01]  /*f7c0*/  LDL R0, [R1+0xc] ;  /* 0x00000c0001007983 */ /* 0x004ea20000100800 */
[----:B-1-3--:R-:W2:Y:S01]  /*f7d0*/  LDC.64 R2, c[0x0][0xd88] ;  /* 0x00036200ff027b82 */ /* 0x00aea20000000a00 */
[----:B------:R-:W-:Y:S05]  /*f7e0*/  YIELD ;  /* 0x0000000000007946 */ /* 0x000fea0003800000 */
[----:B------:R-:W-:Y:S01]  /*f7f0*/  ULDC.64 UR4, c[0x0][0xb20] ;  /* 0x0002c80000047ab9 */ /* 0x000fe20000000a00 */
[----:B0-----:R-:W-:Y:S01]  /*f800*/  IMAD.MOV.U32 R6, RZ, RZ, RZ ;  /* 0x000000ffff067224 */ /* 0x001fe200078e00ff */
        /* <DEDUP_REMOVED lines=22> */
[C---:B-1----:R-:W-:Y:S02]  /*f970*/  IADD3 R4, P4, R16.reuse, UR6, RZ ;  /* 0x0000000610047c10 */ /* 0x042fe4000ff9e0ff */
[----:B--2---:R-:W-:Y:S02]  /*f980*/  IADD3 R2, P3, R16, UR4, RZ ;  /* 0x0000000410027c10 */ /* 0x004fe4000ff7e0ff */
        /* <DEDUP_REMOVED lines=10> */
[----:B-1----:R-:W-:-:S04]  /*fa30*/  @P2 IADD3 R6, P3, R16, UR8, RZ ;  /* 0x0000000810062c10 */ /* 0x002fc8000ff7e0ff */
        /* <DEDUP_REMOVED lines=8> */
[----:B-1----:R-:W-:Y:S01]  /*fac0*/  IMAD.U32 R6, RZ, RZ, UR4 ;  /* 0x00000004ff067e24 */ /* 0x002fe2000f8e00ff */
[----:B--2---:R1:W-:Y:S01]  /*fad0*/  STL [R1+0x34], R9 ;  /* 0x0000340901007387 */ /* 0x0043e20000100800 */
[----:B------:R-:W-:Y:S05]  /*fae0*/  @P2 BRA `(.L_x_5408) ;  /* 0x0000000000142947 */ /* 0x000fea0003800000 */
[----:B------:R-:W-:Y:S05]  /*faf0*/  @!P1 BRA `(.L_x_5408) ;  /* 0x0000000000109947 */ /* 0x000fea0003800000 */
[----:B------:R-:W1:Y:S04]  /*fb00*/  LDG.E R7, desc[UR38][R2.64] ;  /* 0x0000002602077981 */ /* 0x000e68000c1e1900 */
[----:B------:R-:W1:Y:S02]  /*fb10*/  LDG.E R2, desc[UR38][R2.64+0x4] ;  /* 0x0000042602027981 */ /* 0x000e64000c1e1900 */
[----:B-1----:R-:W-:-:S05]  /*fb20*/  IMAD.IADD R9, R2, 0x1, -R7 ;  /* 0x0000000102097824 */ /* 0x002fca00078e0a07 */
[----:B------:R2:W-:Y:S02]  /*fb30*/  STL [R1+0x34], R9 ;  /* 0x0000340901007387 */ /* 0x0005e40000100800 */
.L_x_5408:
[----:B------:R-:W3:Y:S01]  /*fb40*/  LDL.LU R7, [R1+0x8] ;  /* 0x0000080001077983 */ /* 0x000ee20000300800 */
[----:B------:R-:W-:Y:S02]  /*fb50*/  ULDC.64 UR4, c[0x0][0xb18] ;  /* 0x0002c60000047ab9 */ /* 0x000fe40000000a00 */
[----:B------:R-:W-:-:S04]  /*fb60*/  ISETP.NE.U32.AND P1, PT, RZ, UR4, PT ;  /* 0x00000004ff007c0c */ /* 0x000fc8000bf25070 */
[----:B------:R-:W-:Y:S02]  /*fb70*/  ISETP.NE.AND.EX P1, PT, RZ, UR5, PT, P1 ;  /* 0x00000005ff007c0c */ /* 0x000fe4000bf25310 */
[C---:B---3--:R-:W-:Y:S02]  /*fb80*/  LOP3.LUT R3, R7.reuse, 0xff000000, RZ, 0xc0, !PT ;  /* 0xff00000007037812 */ /* 0x048fe400078ec0ff */
        /* <DEDUP_REMOVED lines=10> */
[----:B---3--:R-:W-:-:S05]  /*fc30*/  IADD3.X R7, R10, UR5, RZ, P0, !PT ;  /* 0x000000050a077c10 */ /* 0x008fca00087fe4ff */
[----:B------:R3:W5:Y:S01]  /*fc40*/  LDG.E R6, desc[UR38][R6.64] ;  /* 0x0000002606067981 */ /* 0x000762000c1e1900 */
[----:B------:R-:W-:Y:S05]  /*fc50*/  BRA `(.L_x_5410) ;  /* 0x0000000000107947 */ /* 0x000fea0003800000 */
.L_x_5409:
[----:B------:R-:W-:Y:S05]  /*fc60*/  @!P0 BRA `(.L_x_5410) ;  /* 0x00000000000c8947 */ /* 0x000fea0003800000 */
[----:B------:R-:W4:Y:S04]  /*fc70*/  LDG.E R6, desc[UR38][R4.64] ;  /* 0x0000002604067981 */ /* 0x000f28000c1e1900 */
[----:B------:R-:W4:Y:S02]  /*fc80*/  LDG.E R4, desc[UR38][R4.64+0x4] ;  /* 0x0000042604047981 */ /* 0x000f24000c1e1900 */
[----:B----4-:R-:W-:-:S07]  /*fc90*/  IMAD.IADD R6, R4, 0x1, -R6 ;  /* 0x0000000104067824 */ /* 0x010fce00078e0a06 */
.L_x_5410:
[----:B------:R-:W4:Y:S01]  /*fca0*/  LDL R5, [R1+0x4] ;  /* 0x0000040001057983 */ /* 0x000f220000100800 */
[----:B-----5:R-:W-:Y:S01]  /*fcb0*/  IMAD.IADD R6, R6, 0x1, -R0 ;  /* 0x0000000106067824 */ /* 0x020fe200078e0a00 */
[----:B------:R-:W-:Y:S01]  /*fcc0*/  BSSY B0, `(.L_x_5411) ;  /* 0x000003a000007945 */ /* 0x000fe20003800000 */
[----:B------:R-:W0:Y:S02]  /*fcd0*/  LDC R0, c[0x0][0x448] ;  /* 0x00011200ff007b82 */ /* 0x000e240000000800 */
[----:B0-----:R-:W-:-:S13]  /*fce0*/  ISETP.NE.AND P0, PT, R0, 0x1, PT ;  /* 0x000000010000780c */ /* 0x001fda0003f05270 */
[----:B---3--:R-:W0:Y:S08]  /*fcf0*/  @P0 LDC R2, c[0x0][0x44c] ;  /* 0x00011300ff020b82 */ /* 0x008e300000000800 */
[----:B------:R-:W3:Y:S01]  /*fd00*/  @P0 LDC R4, c[0x0][0x450] ;  /* 0x00011400ff040b82 */ /* 0x000ee20000000800 */
[----:B----4-:R-:W-:Y:S02]  /*fd10*/  IMAD.SHL.U32 R0, R5, 0x80, RZ ;  /* 0x0000008005007824 */ /* 0x010fe400078e00ff */
[----:B------:R-:W-:-:S02]  /*fd20*/  IMAD.MOV.U32 R5, RZ, RZ, RZ ;  /* 0x000000ffff057224 */ /* 0x000fc400078e00ff */
[----:B------:R-:W-:Y:S02]  /*fd30*/  VIADD R0, R0, 0x7f ;  /* 0x0000007f00007836 */ /* 0x000fe40000000000 */
[----:B------:R-:W-:Y:S02]  /*fd40*/  IMAD.MOV.U32 R10, RZ, RZ, R5 ;  /* 0x000000ffff0a7224 */ /* 0x000fe400078e0005 */
[----:B0-----:R-:W-:-:S05]  /*fd50*/  @P0 IMAD.HI.U32 R2, R0, R2, RZ ;  /* 0x0000000200020227 */ /* 0x001fca00078e00ff */
[----:B---3--:R-:W-:Y:S01]  /*fd60*/  @P0 SHF.R.U32.HI R0, RZ, R4, R2 ;  /* 0x00000004ff000219 */ /* 0x008fe20000011602 */
[C---:B------:R-:W-:Y:S01]  /*fd70*/  VIADD R4, R6.reuse, 0x5f ;  /* 0x0000005f06047836 */ /* 0x040fe20000000000 */
[----:B------:R-:W-:Y:S02]  /*fd80*/  IADD3 R2, R6, 0x60, -R9 ;  /* 0x0000006006027810 */ /* 0x000fe40007ffe809 */
[----:B-12---:R-:W-:-:S03]  /*fd90*/  LOP3.LUT R9, R3, 0xff, RZ, 0xc0, !PT ;  /* 0x000000ff03097812 */ /* 0x006fc600078ec0ff */
[----:B------:R-:W-:Y:S02]  /*fda0*/  IMAD.IADD R2, R2, 0x1, R0 ;  /* 0x0000000102027824 */ /* 0x000fe400078e0200 */
[----:B------:R-:W-:-:S04]  /*fdb0*/  IMAD.HI R0, R4, 0x2aaaaaab, RZ ;  /* 0x2aaaaaab04007827 */ /* 0x000fc800078e02ff */
[----:B------:R-:W-:Y:S01]  /*fdc0*/  IMAD.HI R2, R2, 0x2aaaaaab, RZ ;  /* 0x2aaaaaab02027827 */ /* 0x000fe200078e02ff */
[----:B------:R-:W-:-:S04]  /*fdd0*/  SHF.R.U32.HI R4, RZ, 0x1f, R0 ;  /* 0x0000001fff047819 */ /* 0x000fc80000011600 */
[----:B------:R-:W-:Y:S02]  /*fde0*/  LEA.HI.SX32 R4, R0, R4, 0x1c ;  /* 0x0000000400047211 */ /* 0x000fe400078fe2ff */
[----:B------:R-:W-:-:S04]  /*fdf0*/  SHF.R.U32.HI R0, RZ, 0x1f, R2 ;  /* 0x0000001fff007819 */ /* 0x000fc80000011602 */
[----:B------:R-:W-:-:S04]  /*fe00*/  LEA.HI.SX32 R0, R2, R0, 0x1c ;  /* 0x0000000002007211 */ /* 0x000fc800078fe2ff */
[----:B------:R-:W-:Y:S02]  /*fe10*/  VIMNMX R8, R4, R0, PT ;  /* 0x0000000004087248 */ /* 0x000fe40003fe0100 */
[----:B------:R-:W-:Y:S02]  /*fe20*/  SHF.R.U32.HI R0, RZ, 0x10, R3 ;  /* 0x00000010ff007819 */ /* 0x000fe40000011603 */
[----:B------:R-:W-:Y:S01]  /*fe30*/  ISETP.GE.AND P1, PT, R8, 0x1, PT ;  /* 0x000000010800780c */ /* 0x000fe20003f26270 */
[----:B------:R0:W-:Y:S01]  /*fe40*/  STL [R1+0x3c], R8 ;  /* 0x00003c0801007387 */ /* 0x0001e20000100800 */
[----:B------:R-:W-:-:S03]  /*fe50*/  ISETP.NE.AND P0, PT, R0, RZ, PT ;  /* 0x000000ff0000720c */ /* 0x000fc60003f05270 */
[----:B------:R0:W-:Y:S04]  /*fe60*/  STL [R1+0x44], R5 ;  /* 0x0000440501007387 */ /* 0x0001e80000100800 */
[----:B------:R0:W-:Y:S06]  /*fe70*/  STL [R1+0x74], R9 ;  /* 0x0000740901007387 */ /* 0x0001ec0000100800 */
[----:B------:R-:W1:Y:S01]  /*fe80*/  @!P0 LDC R0, c[0x0][0xae8] ;  /* 0x0002ba00ff008b82 */ /* 0x000e620000000800 */
        /* <DEDUP_REMOVED lines=29> */
.L_x_5412:
[----:B------:R-:W-:Y:S05]  /*10060*/  BSYNC B0 ;  /* 0x0000000000007941 */ /* 0x000fea0003800000 */
.L_x_5411:
        /* <DEDUP_REMOVED lines=12> */
[----:B------:R-:W1:Y:S01]  /*10130*/  S2R R3, SR_LANEID ;  /* 0x0000000000037919 */ /* 0x000e620000000000 */
[----:B------:R-:W-:Y:S02]  /*10140*/  VOTEU.ANY UR4, UPT, PT ;  /* 0x0000000000047886 */ /* 0x000fe400038e0100 */
[----:B------:R-:W1:Y:S08]  /*10150*/  FLO.U32 R0, UR4 ;  /* 0x0000000400007d00 */ /* 0x000e7000080e0000 */
[----:B0-----:R-:W0:Y:S01]  /*10160*/  POPC R5, UR4 ;  /* 0x0000000400057d09 */ /* 0x001e220008000000 */
[----:B-1----:R-:W-:-:S02]  /*10170*/  ISETP.EQ.U32.AND P0, PT, R0, R3, PT ;  /* 0x000000030000720c */ /* 0x002fc40003f02070 */
[----:B------:R-:W0:Y:S11]  /*10180*/  LDC.64 R2, c[0x0][0xd60] ;  /* 0x00035800ff027b82 */ /* 0x000e360000000a00 */
[----:B0-----:R-:W3:Y:S01]  /*10190*/  @P0 ATOMG.E.ADD.STRONG.GPU PT, R3, desc[UR38][R2.64], R5 ;  /* 0x00000005020309a8 */ /* 0x001ee200081ee1e6 */
[----:B------:R-:W0:Y:S02]  /*101a0*/  S2R R4, SR_LTMASK ;  /* 0x0000000000047919 */ /* 0x000e240000003900 */
[----:B0-----:R-:W-:-:S04]  /*101b0*/  LOP3.LUT R4, R4, UR4, RZ, 0xc0, !PT ;  /* 0x0000000404047c12 */ /* 0x001fc8000f8ec0ff */
[----:B------:R-:W0:Y:S01]  /*101c0*/  POPC R7, R4 ;  /* 0x0000000400077309 */ /* 0x000e220000000000 */
[----:B---3--:R-:W0:Y:S02]  /*101d0*/  SHFL.IDX PT, R0, R3, R0, 0x1f ;  /* 0x00001f0003007589 */ /* 0x008e2400000e0000 */
[----:B0-----:R-:W-:-:S05]  /*101e0*/  IADD3 R0, R0, UR40, R7 ;  /* 0x0000002800007c10 */ /* 0x001fca000fffe007 */
[----:B------:R0:W-:Y:S01]  /*101f0*/  STL [R1], R0 ;  /* 0x0000000001007387 */ /* 0x0001e20000100800 */
[----:B------:R-:W-:Y:S05]  /*10200*/  BRA `(.L_x_5415) ;  /* 0x0000004800647947 */ /* 0x000fea0003800000 */
.L_x_5414:
        /* <DEDUP_REMOVED lines=20> */
.L_x_5417:
[----:B------:R-:W-:Y:S05]  /*10350*/  BSYNC B6 ;  /* 0x0000000000067941 */ /* 0x000fea0003800000 */
.L_x_5416:
        /* <DEDUP_REMOVED lines=9> */
[----:B------:R-:W-:Y:S02]  /*103f0*/  IMAD.U32 R4, RZ, RZ, UR6 ;  /* 0x00000006ff047e24 */ /* 0x000fe4000f8e00ff */
[----:B0-----:R-:W-:Y:S02]  /*10400*/  IMAD.U32 R5, RZ, RZ, UR7 ;  /* 0x00000007ff057e24 */ /* 0x001fe4000f8e00ff */
[----:B------:R-:W-:Y:S02]  /*10410*/  IMAD.U32 R6, RZ, RZ, UR8 ;  /* 0x00000008ff067e24 */ /* 0x000fe4000f8e00ff */
[----:B------:R-:W-:-:S02]  /*10420*/  IMAD.U32 R7, RZ, RZ, UR9 ;  /* 0x00000009ff077e24 */ /* 0x000fc4000f8e00ff */
[----:B--2---:R-:W-:Y:S02]  /*10430*/  IMAD.U32 R10, RZ, RZ, UR4 ;  /* 0x00000004ff0a7e24 */ /* 0x004fe4000f8e00ff */
[----:B------:R-:W-:Y:S02]  /*10440*/  IMAD.U32 R11, RZ, RZ, UR5 ;  /* 0x00000005ff0b7e24 */ /* 0x000fe4000f8e00ff */
[----:B------:R-:W-:Y:S02]  /*10450*/  IMAD.MOV.U32 R8, RZ, RZ, 0x70 ;  /* 0x00000070ff087424 */ /* 0x000fe400078e00ff */
[----:B------:R-:W-:Y:S02]  /*10460*/  IMAD.MOV.U32 R12, RZ, RZ, 0x1 ;  /* 0x00000001ff0c7424 */ /* 0x000fe400078e00ff */
[----:B-1----:R-:W-:-:S07]  /*10470*/  IMAD.MOV.U32 R13, RZ, RZ, RZ ;  /* 0x000000ffff0d7224 */ /* 0x002fce00078e00ff */
[----:B------:R-:W-:-:S07]  /*10480*/  LEPC R20, `(.L_x_5420) ;  /* 0x000000001014794e */ /* 0x000fce0000000000 */
[----:B---3--:R-:W-:Y:S05]  /*10490*/  CALL.ABS.NOINC R2 ;  /* 0x0000000002007343 */ /* 0x008fea0003c00000 */
.L_x_5420:
        /* <DEDUP_REMOVED lines=16> */
.L_x_5419:
[----:B------:R-:W-:Y:S05]  /*105a0*/  BSYNC B6 ;  /* 0x0000000000067941 */ /* 0x000fea0003800000 */
.L_x_5418:
[----:B------:R-:W3:Y:S01]  /*105b0*/  LDL.LU R4, [R1+0x1c] ;  /* 0x00001c0001047983 */ /* 0x000ee20000300800 */
[----:B------:R-:W-:-:S03]  /*105c0*/  ULDC.64 UR4, c[0x0][0xaf0] ;  /* 0x0002bc0000047ab9 */ /* 0x000fc60000000a00 */
[----:B------:R-:W4:Y:S01]  /*105d0*/  LDL R7, [R1+0x8] ;  /* 0x0000080001077983 */ /* 0x000f220000100800 */
[----:B------:R-:W-:-:S03]  /*105e0*/  ISETP.NE.U32.AND P0, PT, RZ, UR4, PT ;  /* 0x00000004ff007c0c */ /* 0x000fc6000bf05070 */
[----:B------:R-:W5:Y:S01]  /*105f0*/  LDL R0, [R1+0x40] ;  /* 0x0000400001007983 */ /* 0x000f620000100800 */
[----:B------:R-:W-:-:S13]  /*10600*/  ISETP.NE.AND.EX P0, PT, RZ, UR5, PT, P0 ;  /* 0x00000005ff007c0c */ /* 0x000fda000bf05300 */
[----:B------:R-:W-:-:S04]  /*10610*/  @P0 IADD3 R2, P1, R16, UR4, RZ ;  /* 0x0000000410020c10 */ /* 0x000fc8000ff3e0ff */
[----:B---3--:R-:W-:Y:S01]  /*10620*/  @P0 IADD3.X R3, R4, UR5, RZ, P1, !PT ;  /* 0x0000000504030c10 */ /* 0x008fe20008ffe4ff */
[----:B------:R-:W-:-:S04]  /*10630*/  ULDC.64 UR4, c[0x0][0xb00] ;  /* 0x0002c00000047ab9 */ /* 0x000fc80000000a00 */
[----:B----4-:R1:W0:Y:S02]  /*10640*/  @P0 LDG.E R7, desc[UR38][R2.64] ;  /* 0x0000002602070981 */ /* 0x010224000c1e1900 */
        /* <DEDUP_REMOVED lines=14> */
.L_x_5534:
[----:B------:R3:W-:Y:S01]  /*10730*/  STL [R1+0x30], R0 ;  /* 0x0000300001007387 */ /* 0x0007e20000100800 */
[----:B-1----:R-:W-:Y:S02]  /*10740*/  ISETP.NE.AND P0, PT, R14, RZ, PT ;  /* 0x000000ff0e00720c */ /* 0x002fe40003f05270 */
[----:B------:R-:W-:Y:S02]  /*10750*/  PLOP3.LUT P1, PT, PT, PT, PT, 0x8, 0x0 ;  /* 0x000000000000781c */ /* 0x000fe40003f2e170 */
[----:B------:R-:W-:-:S11]  /*10760*/  LOP3.LUT R19, R19, 0xfffffffe, RZ, 0xc0, !PT ;  /* 0xfffffffe13137812 */ /* 0x000fd600078ec0ff */
[----:B------:R-:W-:Y:S01]  /*10770*/  @P1 LOP3.LUT R19, R19, 0x1, RZ, 0xfc, !PT ;  /* 0x0000000113131812 */ /* 0x000fe200078efcff */
[----:B---3--:R-:W-:Y:S06]  /*10780*/  @P0 BRA `(.L_x_5422) ;  /* 0x00000004000c0947 */ /* 0x008fec0003800000 */
[----:B------:R-:W-:-:S03]  /*10790*/  UMOV UR4, 0xffffffff ;  /* 0xffffffff00047882 */ /* 0x000fc60000000000 */
[----:B------:R-:W-:Y:S05]  /*107a0*/  BRA.DIV UR4, `(.L_x_5423) ;  /* 0x0000005e04547947 */ /* 0x000fea000b800000 */
[----:B------:R-:W-:-:S13]  /*107b0*/  ELECT P6, URZ, PT ;  /* 0x00000000003f782f */ /* 0x000fda00038c0000 */
.L_x_5537:
        /* <DEDUP_REMOVED lines=24> */
.L_x_5424:
[----:B------:R-:W3:Y:S04]  /*10940*/  LDL R0, [R1+0x10] ;  /* 0x0000100001007983 */ /* 0x000ee80000100800 */
[----:B-1----:R-:W4:Y:S01]  /*10950*/  LDL R2, [R1+0x18] ;  /* 0x0000180001027983 */ /* 0x002f220000100800 */
[----:B---3--:R-:W-:Y:S01]  /*10960*/  IMAD R0, R0, 0x8, R18 ;  /* 0x0000000800007824 */ /* 0x008fe200078e0212 */
[----:B----4-:R-:W-:-:S04]  /*10970*/  SHF.L.U32 R2, R2, 0x1f, RZ ;  /* 0x0000001f02027819 */ /* 0x010fc800000006ff */
[----:B------:R-:W1:Y:S02]  /*10980*/  SYNCS.PHASECHK.TRANS64.TRYWAIT P0, [R0+URZ+0x32440], R2 ;  /* 0x03244002000075a7 */ /* 0x000e64000800017f */
[----:B-1----:R-:W-:Y:S05]  /*10990*/  @!P0 BRA `(.L_x_5425) ;  /* 0x0000005800f88947 */ /* 0x002fea0003800000 */
.L_x_5538:
[----:B------:R-:W3:Y:S02]  /*109a0*/  S2R R3, SR_TID.X ;  /* 0x0000000000037919 */ /* 0x000ee40000002100 */
[----:B---3--:R-:W-:-:S04]  /*109b0*/  LOP3.LUT R3, R3, 0x7f, RZ, 0xc0, !PT ;  /* 0x0000007f03037812 */ /* 0x008fc800078ec0ff */
[----:B------:R-:W-:-:S13]  /*109c0*/  ISETP.NE.AND P0, PT, R3, RZ, PT ;  /* 0x000000ff0300720c */ /* 0x000fda0003f05270 */
        /* <DEDUP_REMOVED lines=8> */
.L_x_5426:
[----:B0-----:R-:W3:Y:S04]  /*10a50*/  LDL R4, [R1+0x10] ;  /* 0x0000100001047983 */ /* 0x001ee80000100800 */
[----:B------:R-:W4:Y:S04]  /*10a60*/  LDL R3, [R1+0x30] ;  /* 0x0000300001037983 */ /* 0x000f280000100800 */
[----:B-1----:R-:W2:Y:S01]  /*10a70*/  LDL R2, [R1+0x20] ;  /* 0x0000200001027983 */ /* 0x002ea20000100800 */
        /* <DEDUP_REMOVED lines=11> */
[----:B---3--:R-:W-:Y:S01]  /*10b30*/  IMAD R0, R4, 0x3000, R18 ;  /* 0x0000300004007824 */ /* 0x008fe200078e0212 */
[----:B----4-:R-:W-:-:S04]  /*10b40*/  R2UR UR11, R3 ;  /* 0x00000000030b72ca */ /* 0x010fc800000e0000 */
[----:B------:R-:W-:Y:S02]  /*10b50*/  R2UR UR8, R0 ;  /* 0x00000000000872ca */ /* 0x000fe400000e0000 */
[----:B--2---:R-:W-:-:S11]  /*10b60*/  R2UR UR4, R2 ;  /* 0x00000000020472ca */ /* 0x004fd600000e0000 */
[----:B------:R-:W-:Y:S02]  /*10b70*/  UIADD3 UR8, UR8, 0x1c400, URZ ;  /* 0x0001c40008087890 */ /* 0x000fe4000fffe03f */
[----:B------:R-:W-:-:S03]  /*10b80*/  UIMAD UR11, UR11, 0x60, UR4 ;  /* 0x000000600b0b78a4 */ /* 0x000fc6000f8e0204 */
[----:B------:R-:W-:-:S06]  /*10b90*/  UMOV UR4, 0x0 ;  /* 0x0000000000047882 */ /* 0x000fcc0000000000 */
[----:B------:R1:W-:Y:S02]  /*10ba0*/  UTMALDG.4D [UR8], [UR6], desc[UR4] ;  /* 0x00000408060075b4 */ /* 0x0003e40008019000 */
[----:B-1----:R-:W-:Y:S01]  /*10bb0*/  NOP ;  /* 0x0000000000007918 */ /* 0x002fe20000000000 */
.L_x_5422:
[----:B0-----:R-:W3:Y:S04]  /*10bc0*/  LDL.LU R4, [R1+0x28] ;  /* 0x0000280001047983 */ /* 0x001ee80000300800 */
[----:B------:R-:W4:Y:S04]  /*10bd0*/  LDL.LU R3, [R1+0x48] ;  /* 0x0000480001037983 */ /* 0x000f280000300800 */
[----:B------:R-:W5:Y:S01]  /*10be0*/  LDL R2, [R1+0x2c] ;  /* 0x00002c0001027983 */ /* 0x000f620000100800 */
        /* <DEDUP_REMOVED lines=10> */
[----:B------:R5:W-:Y:S02]  /*10c90*/  STL [R1+0x38], R0 ;  /* 0x0000380001007387 */ /* 0x000be40000100800 */
[----:B-----5:R-:W-:-:S05]  /*10ca0*/  SHF.R.S32.HI R0, RZ, 0x1f, R2 ;  /* 0x0000001fff007819 */ /* 0x020fca0000011402 */
        /* <DEDUP_REMOVED lines=19> */
.L_x_5428:
[----:B------:R-:W-:Y:S05]  /*10de0*/  BSYNC B6 ;  /* 0x0000000000067941 */ /* 0x000fea0003800000 */
.L_x_5427:
[----:B--2---:R-:W2:Y:S01]  /*10df0*/  LDL R10, [R1+0x4] ;  /* 0x00000400010a7983 */ /* 0x004ea20000100800 */
        /* <DEDUP_REMOVED lines=15> */
[----:B------:R-:W0:Y:S03]  /*10ef0*/  @P0 LDC R2, c[0x0][0x44c] ;  /* 0x00011300ff020b82 */ /* 0x000e260000000800 */
[----:B--2---:R-:W-:-:S04]  /*10f00*/  IMAD R5, R10, 0x80, R0 ;  /* 0x000000800a057824 */ /* 0x004fc800078e0200 */
        /* <DEDUP_REMOVED lines=30> */
[C---:B0-----:R-:W-:Y:S01]  /*110f0*/  IMAD.WIDE.U32 R4, R0.reuse, UR4, R2 ;  /* 0x0000000400047c25 */ /* 0x041fe2000f8e0002 */
        /* <DEDUP_REMOVED lines=14> */
[----:B------:R-:W0:Y:S03]  /*111e0*/  SHFL.IDX PT, R5, R3, RZ, 0x181f ;  /* 0x00181fff03057589 */ /* 0x000e2600000e0000 */
[----:B------:R-:W-:Y:S02]  /*111f0*/  IMAD R10, R10, 0x80, R6 ;  /* 0x000000800a0a7824 */ /* 0x000fe400078e0206 */
[----:B------:R-:W1:Y:S04]  /*11200*/  SHFL.IDX PT, R6, R3, 0x1, 0x181f ;  /* 0x00381f0003067f89 */ /* 0x000e6800000e0000 */
[----:B------:R-:W-:Y:S01]  /*11210*/  STL [R1+0x4], R10 ;  /* 0x0000040a01007387 */ /* 0x000fe20000100800 */
[----:B--2---:R-:W-:-:S05]  /*11220*/  IMAD R0, R11, R7, RZ ;  /* 0x000000070b007224 */ /* 0x004fca00078e02ff */
[C---:B------:R-:W-:Y:S01]  /*11230*/  ISETP.GE.AND P1, PT, R10.reuse, R0, PT ;  /* 0x000000000a00720c */ /* 0x040fe20003f26270 */
[----:B------:R-:W2:Y:S01]  /*11240*/  SHFL.IDX PT, R7, R2, 0x1, 0x181f ;  /* 0x00381f0002077f89 */ /* 0x000ea200000e0000 */
[----:B------:R-:W-:-:S11]  /*11250*/  VIADD R11, R10, 0x10 ;  /* 0x000000100a0b7836 */ /* 0x000fd60000000000 */
        /* <DEDUP_REMOVED lines=71> */
.L_x_5555:
        /* <DEDUP_REMOVED lines=12> */
.L_x_5430:
        /* <DEDUP_REMOVED lines=37> */
.L_x_5432:
[----:B------:R-:W-:Y:S05]  /*119e0*/  BSYNC B6 ;  /* 0x0000000000067941 */ /* 0x000fea0003800000 */
.L_x_5431:
        /* <DEDUP_REMOVED lines=10> */
[----:B--2---:R-:W-:-:S12]  /*11a90*/  IMAD.MOV.U32 R3, RZ, RZ, R5 ;  /* 0x000000ffff037224 */ /* 0x004fd800078e0005 */
        /* <DEDUP_REMOVED lines=12> */
[----:B0-----:R-:W-:-:S04]  /*11b60*/  @P0 SHF.R.U32.HI R0, RZ, R5, R4 ;  /* 0x00000005ff000219 */ /* 0x001fc80000011604 */
[--C-:B------:R-:W-:Y:S01]  /*11b70*/  SHF.R.S32.HI R4, RZ, 0x1f, R0.reuse ;  /* 0x0000001fff047819 */ /* 0x100fe20000011400 */
[----:B------:R-:W-:Y:S02]  /*11b80*/  IMAD.MOV R6, RZ, RZ, -R0 ;  /* 0x000000ffff067224 */ /* 0x000fe400078e0a00 */
[----:B------:R-:W-:-:S04]  /*11b90*/  IMAD.WIDE.U32 R2, R0, UR4, R2 ;  /* 0x0000000400027c25 */ /* 0x000fc8000f8e0002 */
[----:B------:R-:W-:Y:S02]  /*11ba0*/  IMAD R4, R4, UR4, RZ ;  /* 0x0000000404047c24 */ /* 0x000fe4000f8e02ff */
[----:B------:R-:W-:Y:S02]  /*11bb0*/  IMAD R6, R7, R6, R8 ;  /* 0x0000000607067224 */ /* 0x000fe400078e0208 */
[----:B------:R-:W-:Y:S01]  /*11bc0*/  IMAD R0, R0, UR5, R4 ;  /* 0x0000000500007c24 */ /* 0x000fe2000f8e0204 */
[----:B------:R-:W-:Y:S01]  /*11bd0*/  ULDC.64 UR4, c[0x0][0x3c8] ;  /* 0x0000f20000047ab9 */ /* 0x000fe20000000a00 */
[----:B-1----:R-:W-:Y:S02]  /*11be0*/  IMAD.SHL.U32 R8, R9, 0x8, RZ ;  /* 0x0000000809087824 */ /* 0x002fe400078e00ff */
        /* <DEDUP_REMOVED lines=99> */
.L_x_5573:
        /* <DEDUP_REMOVED lines=14> */
.L_x_5435:
[----:B------:R-:W-:Y:S05]  /*12300*/  BSYNC B0 ;  /* 0x0000000000007941 */ /* 0x000fea0003800000 */
.L_x_5434:
[----:B------:R-:W-:Y:S01]  /*12310*/  NOP ;  /* 0x0000000000007918 */ /* 0x000fe20000000000 */
[----:B------:R-:W-:-:S13]  /*12320*/  PLOP3.LUT P0, PT, PT, PT, PT, 0x80, 0x0 ;  /* 0x000000000000781c */ /* 0x000fda0003f0f070 */
.L_x_5436:
        /* <DEDUP_REMOVED lines=18> */
.L_x_5574:
[----:B------:R-:W-:Y:S05]  /*12450*/  BSYNC B0 ;  /* 0x0000000000007941 */ /* 0x000fea0003800000 */
.L_x_5437:
[----:B------:R-:W-:Y:S01]  /*12460*/  LOP3.LUT P0, RZ, R19, 0x1, RZ, 0xc0, !PT ;  /* 0x0000000113ff7812 */ /* 0x000fe2000780c0ff */
[----:B------:R-:W-:-:S12]  /*12470*/  BSSY B0, `(.L_x_5439) ;  /* 0x000005b000007945 */ /* 0x000fd80003800000 */
[----:B------:R-:W-:Y:S05]  /*12480*/  @!P0 BRA `(.L_x_5440) ;  /* 0x0000000400648947 */ /* 0x000fea0003800000 */
[----:B------:R-:W3:Y:S04]  /*12490*/  LDL R2, [R1+0x10] ;  /* 0x0000100001027983 */ /* 0x000ee80000100800 */
[----:B------:R-:W0:Y:S01]  /*124a0*/  LDL R4, [R1+0x18] ;  /* 0x0000180001047983 */ /* 0x000e220000100800 */
[----:B------:R-:W1:Y:S01]  /*124b0*/  S2R R3, SR_TID.X ;  /* 0x0000000000037919 */ /* 0x000e620000002100 */
[----:B------:R-:W-:Y:S01]  /*124c0*/  BSSY B1, `(.L_x_5441) ;  /* 0x0000007000017945 */ /* 0x000fe20003800000 */
[----:B-1----:R-:W-:-:S04]  /*124d0*/  LOP3.LUT R3, R3, 0x7f, RZ, 0xc0, !PT ;  /* 0x0000007f03037812 */ /* 0x002fc800078ec0ff */
[----:B------:R-:W-:Y:S01]  /*124e0*/  ISETP.NE.AND P1, PT, R3, RZ, PT ;  /* 0x000000ff0300720c */ /* 0x000fe20003f25270 */
[----:B---3--:R-:W-:Y:S01]  /*124f0*/  IMAD R2, R2, 0x8, R18 ;  /* 0x0000000802027824 */ /* 0x008fe200078e0212 */
[----:B0-----:R-:W-:-:S04]  /*12500*/  SHF.L.U32 R0, R4, 0x1f, RZ ;  /* 0x0000001f04007819 */ /* 0x001fc800000006ff */
[----:B------:R-:W0:Y:S02]  /*12510*/  SYNCS.PHASECHK.TRANS64.TRYWAIT P0, [R2+URZ+0x32460], R0 ;  /* 0x03246000020075a7 */ /* 0x000e24000800017f */
[----:B0-----:R-:W-:Y:S05]  /*12520*/  @!P0 BRA `(.L_x_5442) ;  /* 0x0000005800508947 */ /* 0x001fea0003800000 */
.L_x_5575:
[----:B------:R-:W-:Y:S05]  /*12530*/  BSYNC B1 ;  /* 0x0000000000017941 */ /* 0x000fea0003800000 */
.L_x_5441:
        /* <DEDUP_REMOVED lines=9> */
.L_x_5444:
[----:B------:R-:W-:Y:S05]  /*125d0*/  BSYNC B1 ;  /* 0x0000000000017941 */ /* 0x000fea0003800000 */
.L_x_5443:
[----:B0-----:R-:W3:Y:S04]  /*125e0*/  LDL R0, [R1+0x10] ;  /* 0x0000100001007983 */ /* 0x001ee80000100800 */
[----:B------:R-:W4:Y:S04]  /*125f0*/  LDL R4, [R1+0x20] ;  /* 0x0000200001047983 */ /* 0x000f280000100800 */
[----:B------:R-:W4:Y:S01]  /*12600*/  LDL.LU R3, [R1+0x30] ;  /* 0x0000300001037983 */ /* 0x000f220000300800 */
        /* <DEDUP_REMOVED lines=8> */
[----:B----4-:R-:W-:Y:S02]  /*12690*/  IMAD R3, R3, 0x60, R4 ;  /* 0x0000006003037824 */ /* 0x010fe400078e0204 */
[----:B------:R-:W-:-:S07]  /*126a0*/  VIADD R4, R0, 0x400 ;  /* 0x0000040000047836 */ /* 0x000fce0000000000 */
.L_x_5445:
        /* <DEDUP_REMOVED lines=15> */
.L_x_5446:
        /* <DEDUP_REMOVED lines=15> */
.L_x_5447:
        /* <DEDUP_REMOVED lines=15> */
.L_x_5448:
        /* <DEDUP_REMOVED lines=10> */
.L_x_5440:
[----:B------:R-:W-:Y:S05]  /*12a20*/  BSYNC B0 ;  /* 0x0000000000007941 */ /* 0x000fea0003800000 */
.L_x_5439:
        /* <DEDUP_REMOVED lines=55> */
.L_x_5455:
        /* <DEDUP_REMOVED lines=8> */
.L_x_5576:
[----:B------:R-:W-:Y:S05]  /*12e20*/  BSYNC B3 ;  /* 0x0000000000037941 */ /* 0x000fea0003800000 */
.L_x_5456:
        /* <DEDUP_REMOVED lines=9> */
.L_x_5459:
[----:B------:R-:W-:Y:S05]  /*12ec0*/  BSYNC B3 ;  /* 0x0000000000037941 */ /* 0x000fea0003800000 */
.L_x_5458:
        /* <DEDUP_REMOVED lines=13> */
.L_x_5460:
        /* <DEDUP_REMOVED lines=13> */
.L_x_5577:
[----:B------:R-:W-:Y:S05]  /*13070*/  BSYNC B3 ;  /* 0x0000000000037941 */ /* 0x000fea0003800000 */
.L_x_5461:
        /* <DEDUP_REMOVED lines=11> */
.L_x_5464:
[----:B------:R-:W-:Y:S05]  /*13130*/  BSYNC B3 ;  /* 0x0000000000037941 */ /* 0x000fea0003800000 */
.L_x_5463:
        /* <DEDUP_REMOVED lines=10> */
.L_x_5465:
        /* <DEDUP_REMOVED lines=15> */
.L_x_5466:
        /* <DEDUP_REMOVED lines=15> */
.L_x_5467:
        /* <DEDUP_REMOVED lines=15> */
.L_x_5468:
        /* <DEDUP_REMOVED lines=10> */
.L_x_5454:
[----:B------:R-:W-:Y:S05]  /*13550*/  BSYNC B1 ;  /* 0x0000000000017941 */ /* 0x000fea0003800000 */
.L_x_5453:
[----:B------:R-:W2:Y:S02]  /*13560*/  LDL.LU R5, [R1+0x40] ;  /* 0x0000400001057983 */ /* 0x000ea40000300800 */
[----:B--2---:R-:W-:-:S07]  /*13570*/  VIADD R0, R5, 0xfffffffd ;  /* 0xfffffffd05007836 */ /* 0x004fce0000000000 */
.L_x_5452:
[----:B------:R-:W-:Y:S05]  /*13580*/  BSYNC B2 ;  /* 0x0000000000027941 */ /* 0x000fea0003800000 */
.L_x_5451:
[----:B------:R-:W-:Y:S01]  /*13590*/  VIADD R8, R8, 0xfffffffe ;  /* 0xfffffffe08087836 */ /* 0x000fe20000000000 */
[----:B------:R-:W-:-:S04]  /*135a0*/  LOP3.LUT R4, RZ, R4, RZ, 0x33, !PT ;  /* 0x00000004ff047212 */ /* 0x000fc800078e33ff */
[----:B------:R-:W-:-:S13]  /*135b0*/  ISETP.NE.AND P0, PT, R8, R4, PT ;  /* 0x000000040800720c */ /* 0x000fda0003f05270 */
[----:B------:R-:W-:Y:S05]  /*135c0*/  @!P0 BRA `(.L_x_5450) ;  /* 0x0000001400008947 */ /* 0x000fea0003800000 */
.L_x_5501:
        /* <DEDUP_REMOVED lines=35> */
.L_x_5471:
        /* <DEDUP_REMOVED lines=8> */
.L_x_5578:
[----:B------:R-:W-:Y:S05]  /*13880*/  BSYNC B2 ;  /* 0x0000000000027941 */ /* 0x000fea0003800000 */
.L_x_5472:
        /* <DEDUP_REMOVED lines=9> */
.L_x_5475:
[----:B------:R-:W-:Y:S05]  /*13920*/  BSYNC B2 ;  /* 0x0000000000027941 */ /* 0x000fea0003800000 */
.L_x_5474:
        /* <DEDUP_REMOVED lines=12> */
.L_x_5476:
        /* <DEDUP_REMOVED lines=13> */
.L_x_5579:
[----:B------:R-:W-:Y:S05]  /*13ac0*/  BSYNC B2 ;  /* 0x0000000000027941 */ /* 0x000fea0003800000 */
.L_x_5477:
        /* <DEDUP_REMOVED lines=11> */
.L_x_5480:
[----:B------:R-:W-:Y:S05]  /*13b80*/  BSYNC B2 ;  /* 0x0000000000027941 */ /* 0x000fea0003800000 */
.L_x_5479:
        /* <DEDUP_REMOVED lines=9> */
.L_x_5481:
        /* <DEDUP_REMOVED lines=15> */
.L_x_5482:
        /* <DEDUP_REMOVED lines=15> */
.L_x_5483:
        /* <DEDUP_REMOVED lines=15> */
.L_x_5484:
        /* <DEDUP_REMOVED lines=10> */
.L_x_5470:
[----:B------:R-:W-:Y:S05]  /*13f90*/  BSYNC B1 ;  /* 0x0000000000017941 */ /* 0x000fea0003800000 */
.L_x_5469:
        /* <DEDUP_REMOVED lines=35> */
.L_x_5487:
        /* <DEDUP_REMOVED lines=8> */
.L_x_5580:
[----:B------:R-:W-:Y:S05]  /*14250*/  BSYNC B2 ;  /* 0x0000000000027941 */ /* 0x000fea0003800000 */
.L_x_5488:
        /* <DEDUP_REMOVED lines=9> */
.L_x_5491:
[----:B------:R-:W-:Y:S05]  /*142f0*/  BSYNC B2 ;  /* 0x0000000000027941 */ /* 0x000fea0003800000 */
.L_x_5490:
        /* <DEDUP_REMOVED lines=13> */
.L_x_5492:
        /* <DEDUP_REMOVED lines=13> */
.L_x_5581:
[----:B------:R-:W-:Y:S05]  /*144a0*/  BSYNC B2 ;  /* 0x0000000000027941 */ /* 0x000fea0003800000 */
.L_x_5493:
        /* <DEDUP_REMOVED lines=11> */
.L_x_5496:
[----:B------:R-:W-:Y:S05]  /*14560*/  BSYNC B2 ;  /* 0x0000000000027941 */ /* 0x000fea0003800000 */
.L_x_5495:
        /* <DEDUP_REMOVED lines=10> */
.L_x_5497:
        /* <DEDUP_REMOVED lines=15> */
.L_x_5498:
        /* <DEDUP_REMOVED lines=15> */
.L_x_5499:
        /* <DEDUP_REMOVED lines=15> */
.L_x_5500:
        /* <DEDUP_REMOVED lines=10> */
.L_x_5486:
[----:B------:R-:W-:Y:S05]  /*14980*/  BSYNC B1 ;  /* 0x0000000000017941 */ /* 0x000fea0003800000 */
.L_x_5485:
[----:B------:R-:W2:Y:S01]  /*14990*/  LDL R5, [R1+0x24] ;  /* 0x0000240001057983 */ /* 0x000ea20000100800 */
[----:B------:R-:W-:Y:S01]  /*149a0*/  VIADD R0, R0, 0xfffffffe ;  /* 0xfffffffe00007836 */ /* 0x000fe20000000000 */
[----:B--2---:R-:W-:-:S13]  /*149b0*/  ISETP.GT.AND P0, PT, R6, R5, PT ;  /* 0x000000050600720c */ /* 0x004fda0003f04270 */
[----:B------:R-:W-:Y:S05]  /*149c0*/  @P0 BRA `(.L_x_5501) ;  /* 0xffffffec00000947 */ /* 0x000fea000383ffff */
.L_x_5450:
[----:B------:R-:W-:Y:S05]  /*149d0*/  BSYNC B0 ;  /* 0x0000000000007941 */ /* 0x000fea0003800000 */
.L_x_5449:
[----:B------:R-:W3:Y:S04]  /*149e0*/  LDL.LU R4, [R1+0x10] ;  /* 0x0000100001047983 */ /* 0x000ee80000300800 */
[----:B------:R-:W4:Y:S01]  /*149f0*/  LDL.LU R3, [R1+0x18] ;  /* 0x0000180001037983 */ /* 0x000f220000300800 */
[----:B------:R-:W1:Y:S01]  /*14a00*/  S2R R2, SR_TID.X ;  /* 0x0000000000027919 */ /* 0x000e620000002100 */
[----:B------:R-:W-:Y:S01]  /*14a10*/  BSSY B0, `(.L_x_5502) ;  /* 0x0000016000007945 */ /* 0x000fe20003800000 */
[----:B-1----:R-:W-:-:S04]  /*14a20*/  LOP3.LUT R2, R2, 0x7f, RZ, 0xc0, !PT ;  /* 0x0000007f02027812 */ /* 0x002fc800078ec0ff */
[----:B------:R-:W-:Y:S01]  /*14a30*/  ISETP.NE.AND P1, PT, R2, RZ, PT ;  /* 0x000000ff0200720c */ /* 0x000fe20003f25270 */
[----:B---3--:R-:W-:-:S05]  /*14a40*/  VIADD R0, R4, 0x1 ;  /* 0x0000000104007836 */ /* 0x008fca0000000000 */
[----:B------:R-:W-:-:S04]  /*14a50*/  ISETP.NE.AND P0, PT, R0, 0x2, PT ;  /* 0x000000020000780c */ /* 0x000fc80003f05270 */
[----:B------:R-:W-:-:S04]  /*14a60*/  SEL R2, RZ, 0x1, P0 ;  /* 0x00000001ff027807 */ /* 0x000fc80000000000 */
[----:B----4-:R-:W-:-:S05]  /*14a70*/  LOP3.LUT R3, R3, R2, RZ, 0x3c, !PT ;  /* 0x0000000203037212 */ /* 0x010fca00078e3cff */
[----:B------:R1:W-:Y:S01]  /*14a80*/  STL [R1+0x18], R3 ;  /* 0x0000180301007387 */ /* 0x0003e20000100800 */
[----:B------:R-:W-:Y:S05]  /*14a90*/  @P1 BRA `(.L_x_5503) ;  /* 0x0000000000341947 */ /* 0x000fea0003800000 */
[----:B-1----:R-:W1:Y:S01]  /*14aa0*/  S2R R3, SR_LANEID ;  /* 0x0000000000037919 */ /* 0x002e620000000000 */
[----:B------:R-:W-:Y:S02]  /*14ab0*/  VOTEU.ANY UR4, UPT, PT ;  /* 0x0000000000047886 */ /* 0x000fe400038e0100 */
[----:B------:R-:W1:Y:S08]  /*14ac0*/  FLO.U32 R4, UR4 ;  /* 0x0000000400047d00 */ /* 0x000e7000080e0000 */
[----:B------:R-:W3:Y:S01]  /*14ad0*/  POPC R5, UR4 ;  /* 0x0000000400057d09 */ /* 0x000ee20008000000 */
[----:B-1----:R-:W-:-:S02]  /*14ae0*/  ISETP.EQ.U32.AND P1, PT, R4, R3, PT ;  /* 0x000000030400720c */ /* 0x002fc40003f22070 */
[----:B------:R-:W3:Y:S11]  /*14af0*/  LDC.64 R2, c[0x0][0xd60] ;  /* 0x00035800ff027b82 */ /* 0x000ef60000000a00 */
[----:B---3--:R-:W3:Y:S01]  /*14b00*/  @P1 ATOMG.E.ADD.STRONG.GPU PT, R3, desc[UR38][R2.64], R5 ;  /* 0x00000005020319a8 */ /* 0x008ee200081ee1e6 */
[----:B--2---:R-:W1:Y:S02]  /*14b10*/  S2R R6, SR_LTMASK ;  /* 0x0000000000067919 */ /* 0x004e640000003900 */
[----:B-1----:R-:W-:-:S04]  /*14b20*/  LOP3.LUT R6, R6, UR4, RZ, 0xc0, !PT ;  /* 0x0000000406067c12 */ /* 0x002fc8000f8ec0ff */
[----:B------:R-:W1:Y:S01]  /*14b30*/  POPC R7, R6 ;  /* 0x0000000600077309 */ /* 0x000e620000000000 */
[----:B---3--:R-:W1:Y:S02]  /*14b40*/  SHFL.IDX PT, R4, R3, R4, 0x1f ;  /* 0x00001f0403047589 */ /* 0x008e6400000e0000 */
[----:B-1----:R-:W-:-:S05]  /*14b50*/  IADD3 R2, R4, UR40, R7 ;  /* 0x0000002804027c10 */ /* 0x002fca000fffe007 */
[----:B------:R3:W-:Y:S02]  /*14b60*/  STL [R1], R2 ;  /* 0x0000000201007387 */ /* 0x0007e40000100800 */
.L_x_5503:
[----:B------:R-:W-:Y:S05]  /*14b70*/  BSYNC B0 ;  /* 0x0000000000007941 */ /* 0x000fea0003800000 */
.L_x_5502:
[----:B------:R-:W-:-:S05]  /*14b80*/  SEL R0, R0, RZ, P0 ;  /* 0x000000ff00007207 */ /* 0x000fca0000000000 */
[----:B------:R4:W-:Y:S02]  /*14b90*/  STL [R1+0x10], R0 ;  /* 0x0000100001007387 */ /* 0x0009e40000100800 */
.L_x_5415:
[----:B------:R-:W-:Y:S05]  /*14ba0*/  BSYNC B7 ;  /* 0x0000000000077941 */ /* 0x000fea0003800000 */
.L_x_5413:
        /* <DEDUP_REMOVED lines=8> */
[----:B0-2---:R-:W0:Y:S04]  /*14c30*/  LDS.128 R4, [R18+0x324d0] ;  /* 0x0324d00012047984 */ /* 0x005e280000000c00 */
[----:B0-----:R2:W-:Y:S04]  /*14c40*/  STL.64 [R1], R4 ;  /* 0x0000000401007387 */ /* 0x0015e80000100a00 */
[----:B------:R2:W-:Y:S01]  /*14c50*/  STL.64 [R1+0x8], R6 ;  /* 0x0000080601007387 */ /* 0x0005e20000100a00 */
[----:B------:R-:W-:Y:S06]  /*14c60*/  BAR.ARV 0x4, 0x180 ;  /* 0x0106000000007b1d */ /* 0x000fec0000002000 */
[----:B------:R-:W-:Y:S05]  /*14c70*/  BRA `(.L_x_5505) ;  /* 0x0000001000347947 */ /* 0x000fea0003800000 */
.L_x_5504:
[----:B0---4-:R-:W0:Y:S01]  /*14c80*/  S2R R0, SR_TID.X ;  /* 0x0000000000007919 */ /* 0x011e220000002100 */
[----:B------:R-:W-:Y:S01]  /*14c90*/  UMOV UR4, 0xffffffff ;  /* 0xffffffff00047882 */ /* 0x000fe20000000000 */
[----:B0-----:R-:W-:-:S04]  /*14ca0*/  LOP3.LUT R16, R0, 0x1f, RZ, 0xc0, !PT ;  /* 0x0000001f00107812 */ /* 0x001fc800078ec0ff */
[----:B------:R-:W-:Y:S01]  /*14cb0*/  ISETP.NE.AND P0, PT, R16, 0x1f, PT ;  /* 0x0000001f1000780c */ /* 0x000fe20003f05270 */
[----:B------:R-:W-:-:S12]  /*14cc0*/  BRA.DIV UR4, `(.L_x_5506) ;  /* 0x0000003204f47947 */ /* 0x000fd8000b800000 */
[----:B-1----:R-:W4:Y:S01]  /*14cd0*/  LDL.LU R3, [R1] ;  /* 0x0000000001037983 */ /* 0x002f220000300800 */
[----:B------:R-:W-:-:S03]  /*14ce0*/  ULDC UR4, c[0x0][0xd3c] ;  /* 0x00034f0000047ab9 */ /* 0x000fc60000000800 */
[----:B------:R-:W5:Y:S01]  /*14cf0*/  LDL R4, [R1+0xc] ;  /* 0x00000c0001047983 */ /* 0x000f620000100800 */
[----:B----4-:R-:W-:Y:S02]  /*14d00*/  IMAD.MOV.U32 R7, RZ, RZ, R3 ;  /* 0x000000ffff077224 */ /* 0x010fe400078e0003 */
[----:B-----5:R-:W-:-:S05]  /*14d10*/  IMAD.IADD R0, R4, 0x1, R16 ;  /* 0x0000000104007824 */ /* 0x020fca00078e0210 */
[----:B------:R-:W-:-:S13]  /*14d20*/  ISETP.GE.OR P1, PT, R0, UR4, !P0 ;  /* 0x0000000400007c0c */ /* 0x000fda000c726670 */
[----:B---3--:R-:W0:Y:S08]  /*14d30*/  @!P1 LDC.64 R2, c[0x0][0xd80] ;  /* 0x00036000ff029b82 */ /* 0x008e300000000a00 */
[----:B------:R-:W1:Y:S01]  /*14d40*/  @!P1 LDC.64 R4, c[0x0][0xd78] ;  /* 0x00035e00ff049b82 */ /* 0x000e620000000a00 */
[----:B0-----:R-:W-:-:S05]  /*14d50*/  @!P1 IMAD.WIDE R2, R0, 0x4, R2 ;  /* 0x0000000400029825 */ /* 0x001fca00078e0202 */
[----:B--2---:R1:W2:Y:S02]  /*14d60*/  @!P1 LDG.E R6, desc[UR38][R2.64] ;  /* 0x0000002602069981 */ /* 0x0042a4000c1e1900 */
[----:B-1----:R-:W-:-:S06]  /*14d70*/  @!P1 IMAD.WIDE R2, R0, 0x4, R4 ;  /* 0x0000000400029825 */ /* 0x002fcc00078e0204 */
        /* <DEDUP_REMOVED lines=30> */
.L_x_5591:
[----:B------:R-:W-:Y:S02]  /*14f60*/  ULDC UR4, c[0x0][0xd38] ;  /* 0x00034e0000047ab9 */ /* 0x000fe40000000800 */
[----:B------:R-:W-:-:S04]  /*14f70*/  IMAD.U32 R7, RZ, RZ, UR4 ;  /* 0x00000004ff077e24 */ /* 0x000fc8000f8e00ff */
[----:B-1----:R-:W-:-:S04]  /*14f80*/  IMAD R10, R10, R7, RZ ;  /* 0x000000070a0a7224 */ /* 0x002fc800078e02ff */
[----:B------:R-:W-:-:S05]  /*14f90*/  IMAD.IADD R4, R9, 0x1, R10 ;  /* 0x0000000109047824 */ /* 0x000fca00078e020a */
[----:B------:R-:W-:-:S13]  /*14fa0*/  ISETP.GT.AND P6, PT, R4, R0, PT ;  /* 0x000000000400720c */ /* 0x000fda0003fc4270 */
[----:B------:R-:W-:Y:S05]  /*14fb0*/  @P6 BRA `(.L_x_5507) ;  /* 0x0000000000ac6947 */ /* 0x000fea0003800000 */
.L_x_5510:
        /* <DEDUP_REMOVED lines=37> */
.L_x_5599:
[----:B------:R-:W-:Y:S02]  /*15210*/  ULDC UR4, c[0x0][0xd38] ;  /* 0x00034e0000047ab9 */ /* 0x000fe40000000800 */
[----:B------:R-:W-:-:S04]  /*15220*/  IMAD.U32 R7, RZ, RZ, UR4 ;  /* 0x00000004ff077e24 */ /* 0x000fc8000f8e00ff */
[----:B-1----:R-:W-:-:S04]  /*15230*/  IMAD R10, R10, R7, RZ ;  /* 0x000000070a0a7224 */ /* 0x002fc800078e02ff */
[----:B------:R-:W-:-:S05]  /*15240*/  IMAD.IADD R4, R10, 0x1, R4 ;  /* 0x000000010a047824 */ /* 0x000fca00078e0204 */
[----:B------:R-:W-:-:S13]  /*15250*/  ISETP.GT.AND P6, PT, R4, R0, PT ;  /* 0x000000000400720c */ /* 0x000fda0003fc4270 */
[----:B------:R-:W-:Y:S05]  /*15260*/  @!P6 BRA `(.L_x_5510) ;  /* 0xfffffffc0054e947 */ /* 0x000fea000383ffff */
.L_x_5507:
        /* <DEDUP_REMOVED lines=12> */
.L_x_5604:
[----:B------:R-:W-:-:S13]  /*15330*/  ISETP.NE.AND P0, PT, R3, RZ, PT ;  /* 0x000000ff0300720c */ /* 0x000fda0003f05270 */
[----:B------:R-:W-:Y:S05]  /*15340*/  @!P0 BRA `(.L_x_5512) ;  /* 0x0000000000148947 */ /* 0x000fea0003800000 */
[----:B------:R-:W-:Y:S01]  /*15350*/  UMOV UR4, 0xffffffff ;  /* 0xffffffff00047882 */ /* 0x000fe20000000000 */
[----:B---3--:R-:W-:Y:S02]  /*15360*/  VIADD R9, R9, 0xffffffff ;  /* 0xffffffff09097836 */ /* 0x008fe40000000000 */
[----:B------:R-:W-:Y:S05]  /*15370*/  BRA.DIV UR4, `(.L_x_5513) ;  /* 0x0000003604e87947 */ /* 0x000fea000b800000 */
[----:B0-----:R0:W2:Y:S02]  /*15380*/  SHFL.IDX PT, R2, R2, R9, 0x1f ;  /* 0x00001f0902027589 */ /* 0x0010a400000e0000 */
.L_x_5607:
[----:B--2---:R-:W-:-:S07]  /*15390*/  IMAD.MOV.U32 R8, RZ, RZ, R2 ;  /* 0x000000ffff087224 */ /* 0x004fce00078e0002 */
.L_x_5512:
[----:B0-----:R-:W-:Y:S01]  /*153a0*/  IMAD R2, R8, R7, R10 ;  /* 0x0000000708027224 */ /* 0x001fe200078e020a */
[----:B------:R-:W-:-:S03]  /*153b0*/  ISETP.NE.AND P0, PT, R6, 0x1, PT ;  /* 0x000000010600780c */ /* 0x000fc60003f05270 */
[----:B------:R-:W-:Y:S01]  /*153c0*/  IMAD.IADD R0, R0, 0x1, -R2 ;  /* 0x0000000100007824 */ /* 0x000fe200078e0a02 */
[----:B------:R0:W-:Y:S09]  /*153d0*/  STL [R1], R2 ;  /* 0x0000000201007387 */ /* 0x0001f20000100800 */
        /* <DEDUP_REMOVED lines=58> */
.L_x_5514:
        /* <DEDUP_REMOVED lines=56> */
[----:B------:R-:W-:-:S06]  /*15b00*/  @P0 VIADD R2, R2, 0x1 ;  /* 0x0000000102020836 */ /* 0x000fcc0000000000 */
[----:B------:R-:W-:Y:S01]  /*15b10*/  @!P2 IMAD.MOV R2, RZ, RZ, -R2 ;  /* 0x000000ffff02a224 */ /* 0x000fe200078e0a02 */
[----:B------:R-:W-:Y:S01]  /*15b20*/  @!P1 LOP3.LUT R2, RZ, R6, RZ, 0x33, !PT ;  /* 0x00000006ff029212 */ /* 0x000fe200078e33ff */
[----:B------:R-:W-:-:S04]  /*15b30*/  IMAD.MOV R6, RZ, RZ, -R6 ;  /* 0x000000ffff067224 */ /* 0x000fc800078e0a06 */
[----:B------:R-:W-:Y:S02]  /*15b40*/  IMAD R3, R2, R6, R0 ;  /* 0x0000000602037224 */ /* 0x000fe400078e0200 */
[----:B------:R-:W-:-:S03]  /*15b50*/  IMAD.MOV.U32 R0, RZ, RZ, R2 ;  /* 0x000000ffff007224 */ /* 0x000fc600078e0002 */
[----:B------:R1:W-:Y:S04]  /*15b60*/  STL [R1+0x8], R3 ;  /* 0x0000080301007387 */ /* 0x0003e80000100800 */
.L_x_5515:
[----:B-1----:R-:W-:-:S05]  /*15b70*/  LOP3.LUT R3, RZ, R0, RZ, 0x33, !PT ;  /* 0x00000000ff037212 */ /* 0x002fca00078e33ff */
[----:B------:R-:W-:-:S05]  /*15b80*/  IMAD.IADD R0, R4, 0x1, R3 ;  /* 0x0000000104007824 */ /* 0x000fca00078e0203 */
[----:B------:R2:W-:Y:S01]  /*15b90*/  STL [R1+0x4], R0 ;  /* 0x0000040001007387 */ /* 0x0005e20000100800 */
[----:B------:R-:W-:Y:S05]  /*15ba0*/  BRA `(.L_x_5516) ;  /* 0x0000000000287947 */ /* 0x000fea0003800000 */
.L_x_5508:
        /* <DEDUP_REMOVED lines=10> */
.L_x_5516:
[----:B01----:R-:W3:Y:S04]  /*15c50*/  LDL R2, [R1+0xc] ;  /* 0x00000c0001027983 */ /* 0x003ee80000100800 */
[----:B------:R-:W4:Y:S04]  /*15c60*/  LDL R3, [R1+0x8] ;  /* 0x0000080001037983 */ /* 0x000f280000100800 */
[----:B------:R-:W5:Y:S04]  /*15c70*/  LDL R4, [R1] ;  /* 0x0000000001047983 */ /* 0x000f680000100800 */
[----:B------:R-:W5:Y:S01]  /*15c80*/  LDL R5, [R1+0x4] ;  /* 0x0000040001057983 */ /* 0x000f620000100800 */
[----:B--2---:R-:W0:Y:S01]  /*15c90*/  S2R R0, SR_TID.X ;  /* 0x0000000000007919 */ /* 0x004e220000002100 */
[----:B------:R-:W-:Y:S05]  /*15ca0*/  WARPSYNC.ALL ;  /* 0x0000000000007948 */ /* 0x000fea0003800000 */
[----:B0-----:R-:W-:Y:S01]  /*15cb0*/  LOP3.LUT R0, R0, 0x1f, RZ, 0xc0, !PT ;  /* 0x0000001f00007812 */ /* 0x001fe200078ec0ff */
[----:B------:R-:W-:Y:S03]  /*15cc0*/  BAR.SYNC.DEFER_BLOCKING 0x4, 0x180 ;  /* 0x0106000000007b1d */ /* 0x000fe60000010000 */
[----:B------:R-:W-:-:S13]  /*15cd0*/  ISETP.NE.AND P0, PT, R0, RZ, PT ;  /* 0x000000ff0000720c */ /* 0x000fda0003f05270 */
[----:B------:R-:W0:Y:S01]  /*15ce0*/  @!P0 S2R R0, SR_CgaCtaId ;  /* 0x0000000000008919 */ /* 0x000e220000008800 */
[----:B---3--:R-:W-:Y:S01]  /*15cf0*/  IMAD.MOV.U32 R7, RZ, RZ, R2 ;  /* 0x000000ffff077224 */ /* 0x008fe200078e0002 */
[----:B------:R-:W-:Y:S01]  /*15d00*/  @!P0 MOV R2, 0x400 ;  /* 0x0000040000028802 */ /* 0x000fe20000000f00 */
[----:B----4-:R-:W-:-:S03]  /*15d10*/  IMAD.MOV.U32 R6, RZ, RZ, R3 ;  /* 0x000000ffff067224 */ /* 0x010fc600078e0003 */
[----:B0-----:R-:W-:-:S05]  /*15d20*/  @!P0 LEA R18, R0, R2, 0x18 ;  /* 0x0000000200128211 */ /* 0x001fca00078ec0ff */
[----:B-----5:R0:W-:Y:S01]  /*15d30*/  @!P0 STS.128 [R18+0x324d0], R4 ;  /* 0x0324d00412008388 */ /* 0x0201e20000000c00 */
[----:B------:R-:W-:Y:S06]  /*15d40*/  BAR.ARV 0x5, 0x180 ;  /* 0x0146000000007b1d */ /* 0x000fec0000002000 */
.L_x_5505:
[----:B----4-:R-:W4:Y:S01]  /*15d50*/  LDL R0, [R1+0xc] ;  /* 0x00000c0001007983 */ /* 0x010f220000100800 */
[----:B------:R-:W-:Y:S02]  /*15d60*/  ULDC UR4, c[0x0][0xd3c] ;  /* 0x00034f0000047ab9 */ /* 0x000fe40000000800 */
[----:B----4-:R-:W-:-:S13]  /*15d70*/  ISETP.GE.AND P0, PT, R0, UR4, PT ;  /* 0x0000000400007c0c */ /* 0x010fda000bf06270 */
[----:B------:R-:W-:Y:S05]  /*15d80*/  @!P0 BRA `(.L_x_5517) ;  /* 0xffffff98008c8947 */ /* 0x000fea000383ffff */
[----:B------:R-:W-:Y:S05]  /*15d90*/  BSYNC B8 ;  /* 0x0000000000087941 */ /* 0x000fea0003800000 */
.L_x_5407:
[----:B---3--:R-:W3:Y:S01]  /*15da0*/  LDL.LU R0, [R1+0x70] ;  /* 0x0000700001007983 */ /* 0x008ee20000300800 */
[----:B------:R-:W-:Y:S01]  /*15db0*/  BSSY B0, `(.L_x_5518) ;  /* 0x000000b000007945 */ /* 0x000fe20003800000 */
[----:B0-2---:R-:W0:Y:S01]  /*15dc0*/  S2R R5, SR_CgaCtaId ;  /* 0x0000000000057919 */ /* 0x005e220000008800 */
[----:B---3--:R-:W-:-:S05]  /*15dd0*/  VIADD R0, R0, 0x1 ;  /* 0x0000000100007836 */ /* 0x008fca0000000000 */
        /* <DEDUP_REMOVED lines=8> */
.L_x_5608:
[----:B------:R-:W-:Y:S05]  /*15e60*/  BSYNC B0 ;  /* 0x0000000000007941 */ /* 0x000fea0003800000 */
.L_x_5518:
[----:B------:R-:W-:-:S03]  /*15e70*/  UMOV UR4, 0xffffffff ;  /* 0xffffffff00047882 */ /* 0x000fc60000000000 */
[----:B------:R-:W-:Y:S05]  /*15e80*/  BRA.DIV UR4, `(.L_x_5520) ;  /* 0x0000002e04647947 */ /* 0x000fea000b800000 */
[----:B------:R-:W1:Y:S02]  /*15e90*/  S2R R2, SR_TID.X ;  /* 0x0000000000027919 */ /* 0x000e640000002100 */
[----:B-1----:R-:W-:-:S04]  /*15ea0*/  SHF.R.U32.HI R2, RZ, 0x5, R2 ;  /* 0x00000005ff027819 */ /* 0x002fc80000011602 */
[----:B------:R-:W-:-:S05]  /*15eb0*/  LOP3.LUT R2, R2, 0x3, RZ, 0xc0, !PT ;  /* 0x0000000302027812 */ /* 0x000fca00078ec0ff */
[----:B------:R1:W2:Y:S02]  /*15ec0*/  SHFL.IDX PT, R14, R2, RZ, 0x1f ;  /* 0x00001fff020e7589 */ /* 0x0002a400000e0000 */
.L_x_5611:
[----:B--2---:R-:W-:Y:S01]  /*15ed0*/  ISETP.NE.AND P0, PT, R14, RZ, PT ;  /* 0x000000ff0e00720c */ /* 0x004fe20003f05270 */
[----:B------:R-:W-:-:S12]  /*15ee0*/  BSSY B0, `(.L_x_5521) ;  /* 0x0000027000007945 */ /* 0x000fd80003800000 */
[----:B------:R-:W-:Y:S05]  /*15ef0*/  @P0 BRA `(.L_x_5522) ;  /* 0x0000000000940947 */ /* 0x000fea0003800000 */
[----:B------:R-:W-:-:S03]  /*15f00*/  UMOV UR4, 0xffffffff ;  /* 0xffffffff00047882 */ /* 0x000fc60000000000 */
[----:B------:R-:W-:Y:S05]  /*15f10*/  BRA.DIV UR4, `(.L_x_5523) ;  /* 0x0000002e04747947 */ /* 0x000fea000b800000 */
[----:B------:R-:W-:-:S13]  /*15f20*/  ELECT P6, URZ, PT ;  /* 0x00000000003f782f */ /* 0x000fda00038c0000 */
.L_x_5614:
[----:B------:R-:W-:Y:S05]  /*15f30*/  @!P6 BRA `(.L_x_5522) ;  /* 0x000000000084e947 */ /* 0x000fea0003800000 */
[----:B-1----:R-:W2:Y:S02]  /*15f40*/  LDL.LU R2, [R1+0x78] ;  /* 0x0000780001027983 */ /* 0x002ea40000300800 */
[----:B--2---:R-:W-:-:S04]  /*15f50*/  LOP3.LUT R2, R2, 0x2, RZ, 0xfc, !PT ;  /* 0x0000000202027812 */ /* 0x004fc800078efcff */
[----:B------:R-:W-:-:S13]  /*15f60*/  ISETP.NE.AND P2, PT, R2, 0x3, PT ;  /* 0x000000030200780c */ /* 0x000fda0003f45270 */
[----:B------:R-:W-:Y:S05]  /*15f70*/  @!P2 BRA `(.L_x_5524) ;  /* 0x000000000004a947 */ /* 0x000fea0003800000 */
[----:B------:R-:W-:Y:S01]  /*15f80*/  BPT.TRAP 0x1 ;  /* 0x000000040000795c */ /* 0x000fe20000300000 */
.L_x_5524:
        /* <DEDUP_REMOVED lines=14> */
.L_x_5615:
[----:B------:R-:W1:Y:S02]  /*16070*/  SYNCS.PHASECHK.TRANS64.TRYWAIT P0, [R7+URZ], R2 ;  /* 0x00000002070075a7 */ /* 0x000e64000800017f */
[----:B-1----:R-:W-:Y:S05]  /*16080*/  @!P0 BRA `(.L_x_5526) ;  /* 0x0000002c004c8947 */ /* 0x002fea0003800000 */
.L_x_5616:
[----:B------:R-:W-:Y:S05]  /*16090*/  @!P2 BRA `(.L_x_5527) ;  /* 0x000000000004a947 */ /* 0x000fea0003800000 */
[----:B------:R-:W-:Y:S01]  /*160a0*/  BPT.TRAP 0x1 ;  /* 0x000000040000795c */ /* 0x000fe20000300000 */
.L_x_5527:
[----:B------:R-:W2:Y:S01]  /*160b0*/  LDL.LU R4, [R1+0x10] ;  /* 0x0000100001047983 */ /* 0x000ea20000300800 */
[----:B------:R-:W-:-:S04]  /*160c0*/  VIADD R0, R0, 0x32460 ;  /* 0x0003246000007836 */ /* 0x000fc80000000000 */
[----:B--2---:R-:W-:-:S04]  /*160d0*/  IMAD R4, R4, 0x8, R0 ;  /* 0x0000000804047824 */ /* 0x004fc800078e0200 */
[----:B------:R-:W2:Y:S02]  /*160e0*/  SYNCS.PHASECHK.TRANS64.TRYWAIT P0, [R4+URZ], R5 ;  /* 0x00000005040075a7 */ /* 0x000ea4000800017f */
[----:B--2---:R-:W-:Y:S05]  /*160f0*/  @!P0 BRA `(.L_x_5528) ;  /* 0x0000002c00448947 */ /* 0x004fea0003800000 */
.L_x_5617:
[----:B------:R-:W-:-:S07]  /*16100*/  IMAD R3, R3, 0x8, R0 ;  /* 0x0000000803037824 */ /* 0x000fce00078e0200 */
.L_x_5529:
[----:B---3--:R3:W4:Y:S02]  /*16110*/  SYNCS.PHASECHK.TRANS64.TRYWAIT P0, [R3+URZ], R2 ;  /* 0x00000002030075a7 */ /* 0x008724000800017f */
[----:B----4-:R-:W-:Y:S05]  /*16120*/  @!P0 NANOSLEEP.SYNCS 0x989680 ;  /* 0x009896800000895d */ /* 0x010fea0003900000 */
[----:B------:R-:W4:Y:S02]  /*16130*/  @!P0 SYNCS.PHASECHK.TRANS64 P0, [R3+URZ], R2 ;  /* 0x00000002030085a7 */ /* 0x000f24000800007f */
[----:B----4-:R-:W-:Y:S05]  /*16140*/  @!P0 BRA `(.L_x_5529) ;  /* 0xfffffffc00f08947 */ /* 0x010fea000383ffff */
.L_x_5522:
[----:B------:R-:W-:Y:S05]  /*16150*/  BSYNC B0 ;  /* 0x0000000000007941 */ /* 0x000fea0003800000 */
.L_x_5521:
[----:B------:R-:W-:Y:S05]  /*16160*/  EXIT ;  /* 0x000000000000794d */ /* 0x000fea0003800000 */
.L_x_5345:
[----:B0-----:R0:W1:Y:S02]  /*16170*/  SYNCS.PHASECHK.TRANS64.TRYWAIT P0, [R5+URZ+0x32400], R2 ;  /* 0x03240002050075a7 */ /* 0x001064000800017f */
[----:B-1----:R-:W-:Y:S05]  /*16180*/  @!P0 NANOSLEEP.SYNCS 0x989680 ;  /* 0x009896800000895d */ /* 0x002fea0003900000 */
[----:B------:R-:W1:Y:S02]  /*16190*/  @!P0 SYNCS.PHASECHK.TRANS64 P0, [R5+URZ+0x32400], R2 ;  /* 0x03240002050085a7 */ /* 0x000e64000800007f */
[----:B-1----:R-:W-:Y:S05]  /*161a0*/  @!P0 BRA `(.L_x_5345) ;  /* 0xfffffffc00f08947 */ /* 0x002fea000383ffff */
[----:B------:R-:W-:Y:S05]  /*161b0*/  BRA `(.L_x_5530) ;  /* 0xfffffebc00a47947 */ /* 0x000fea000383ffff */
.L_x_5349:
[----:B---3--:R3:W4:Y:S02]  /*161c0*/  SYNCS.PHASECHK.TRANS64.TRYWAIT P1, [R0+URZ+0x32430], R3 ;  /* 0x03243003000075a7 */ /* 0x008724000802017f */
[----:B----4-:R-:W-:Y:S05]  /*161d0*/  @!P1 NANOSLEEP.SYNCS 0x989680 ;  /* 0x009896800000995d */ /* 0x010fea0003900000 */
[----:B------:R-:W4:Y:S02]  /*161e0*/  @!P1 SYNCS.PHASECHK.TRANS64 P1, [R0+URZ+0x32430], R3 ;  /* 0x03243003000095a7 */ /* 0x000f24000802007f */
[----:B----4-:R-:W-:Y:S05]  /*161f0*/  @!P1 BRA `(.L_x_5349) ;  /* 0xfffffffc00f09947 */ /* 0x010fea000383ffff */
[----:B------:R-:W-:Y:S05]  /*16200*/  BRA `(.L_x_5348) ;  /* 0xfffffebc00cc7947 */ /* 0x000fea000383ffff */
.L_x_5350:
[----:B----4-:R4:W0:Y:S02]  /*16210*/  SYNCS.PHASECHK.TRANS64.TRYWAIT P1, [R5+URZ+0x32410], R2 ;  /* 0x03241002050075a7 */ /* 0x010824000802017f */
[----:B0-----:R-:W-:Y:S05]  /*16220*/  @!P1 NANOSLEEP.SYNCS 0x989680 ;  /* 0x009896800000995d */ /* 0x001fea0003900000 */
[----:B------:R-:W0:Y:S02]  /*16230*/  @!P1 SYNCS.PHASECHK.TRANS64 P1, [R5+URZ+0x32410], R2 ;  /* 0x03241002050095a7 */ /* 0x000e24000802007f */
[----:B0-----:R-:W-:Y:S05]  /*16240*/  @!P1 BRA `(.L_x_5350) ;  /* 0xfffffffc00f09947 */ /* 0x001fea000383ffff */
[----:B------:R-:W-:Y:S05]  /*16250*/  BRA `(.L_x_5531) ;  /* 0xfffffec000787947 */ /* 0x000fea000383ffff */
.L_x_5354:
[----:B------:R0:W0:Y:S02]  /*16260*/  SYNCS.PHASECHK.TRANS64.TRYWAIT P1, [R0+URZ+0x32450], R3 ;  /* 0x03245003000075a7 */ /* 0x000024000802017f */
[----:B0-----:R-:W-:Y:S05]  /*16270*/  @!P1 NANOSLEEP.SYNCS 0x989680 ;  /* 0x009896800000995d */ /* 0x001fea0003900000 */
[----:B------:R-:W0:Y:S02]  /*16280*/  @!P1 SYNCS.PHASECHK.TRANS64 P1, [R0+URZ+0x32450], R3 ;  /* 0x03245003000095a7 */ /* 0x000e24000802007f */
[----:B0-----:R-:W-:Y:S05]  /*16290*/  @!P1 BRA `(.L_x_5354) ;  /* 0xfffffffc00f09947 */ /* 0x001fea000383ffff */
[----:B------:R-:W-:Y:S05]  /*162a0*/  BRA `(.L_x_5353) ;  /* 0xfffffec000847947 */ /* 0x000fea000383ffff */
.L_x_5359:
[----:B-1----:R-:W-:-:S04]  /*162b0*/  IMAD.U32 R152, RZ, RZ, UR4 ;  /* 0x00000004ff987e24 */ /* 0x002fc8000f8e00ff */
[----:B------:R1:W2:Y:S03]  /*162c0*/  SYNCS.PHASECHK.TRANS64.TRYWAIT P2, [R152+URZ+0x32430], R13 ;  /* 0x0324300d980075a7 */ /* 0x0002a6000804017f */
[----:B--2---:R-:W-:Y:S05]  /*162d0*/  @!P2 NANOSLEEP.SYNCS 0x989680 ;  /* 0x009896800000a95d */ /* 0x004fea0003900000 */
[----:B------:R-:W2:Y:S02]  /*162e0*/  @!P2 SYNCS.PHASECHK.TRANS64 P2, [R152+URZ+0x32430], R13 ;  /* 0x0324300d9800a5a7 */ /* 0x000ea4000804007f */
[----:B--2---:R-:W-:Y:S05]  /*162f0*/  @!P2 BRA `(.L_x_5359) ;  /* 0xfffffffc00eca947 */ /* 0x004fea000383ffff */
[----:B------:R-:W-:Y:S05]  /*16300*/  BRA `(.L_x_5358) ;  /* 0xfffffee400247947 */ /* 0x000fea000383ffff */
.L_x_5363:
[----:B--2---:R-:W-:-:S04]  /*16310*/  IMAD.U32 R203, RZ, RZ, UR4 ;  /* 0x00000004ffcb7e24 */ /* 0x004fc8000f8e00ff */
[----:B------:R2:W3:Y:S03]  /*16320*/  SYNCS.PHASECHK.TRANS64.TRYWAIT P2, [R203+URZ+0x32450], R13 ;  /* 0x0324500dcb0075a7 */ /* 0x0004e6000804017f */
[----:B---3--:R-:W-:Y:S05]  /*16330*/  @!P2 NANOSLEEP.SYNCS 0x989680 ;  /* 0x009896800000a95d */ /* 0x008fea0003900000 */
[----:B------:R-:W3:Y:S02]  /*16340*/  @!P2 SYNCS.PHASECHK.TRANS64 P2, [R203+URZ+0x32450], R13 ;  /* 0x0324500dcb00a5a7 */ /* 0x000ee4000804007f */
[----:B---3--:R-:W-:Y:S05]  /*16350*/  @!P2 BRA `(.L_x_5363) ;  /* 0xfffffffc00eca947 */ /* 0x008fea000383ffff */
[----:B------:R-:W-:Y:S05]  /*16360*/  BRA `(.L_x_5362) ;  /* 0xfffffee400a07947 */ /* 0x000fea000383ffff */
.L_x_5369:
[----:B-1----:R-:W-:-:S04]  /*16370*/  IMAD.U32 R152, RZ, RZ, UR4 ;  /* 0x00000004ff987e24 */ /* 0x002fc8000f8e00ff */
[----:B------:R1:W2:Y:S03]  /*16380*/  SYNCS.PHASECHK.TRANS64.TRYWAIT P2, [R152+URZ+0x32430], R13 ;  /* 0x0324300d980075a7 */ /* 0x0002a6000804017f */
[----:B--2---:R-:W-:Y:S05]  /*16390*/  @!P2 NANOSLEEP.SYNCS 0x989680 ;  /* 0x009896800000a95d */ /* 0x004fea0003900000 */
[----:B------:R-:W2:Y:S02]  /*163a0*/  @!P2 SYNCS.PHASECHK.TRANS64 P2, [R152+URZ+0x32430], R13 ;  /* 0x0324300d9800a5a7 */ /* 0x000ea4000804007f */
[----:B--2---:R-:W-:Y:S05]  /*163b0*/  @!P2 BRA `(.L_x_5369) ;  /* 0xfffffffc00eca947 */ /* 0x004fea000383ffff */
[----:B------:R-:W-:Y:S05]  /*163c0*/  BRA `(.L_x_5368) ;  /* 0xffffff0c00b07947 */ /* 0x000fea000383ffff */
.L_x_5373:
[----:B--2---:R-:W-:-:S04]  /*163d0*/  IMAD.U32 R200, RZ, RZ, UR4 ;  /* 0x00000004ffc87e24 */ /* 0x004fc8000f8e00ff */
[----:B------:R2:W3:Y:S03]  /*163e0*/  SYNCS.PHASECHK.TRANS64.TRYWAIT P2, [R200+URZ+0x32450], R13 ;  /* 0x0324500dc80075a7 */ /* 0x0004e6000804017f */
[----:B---3--:R-:W-:Y:S05]  /*163f0*/  @!P2 NANOSLEEP.SYNCS 0x989680 ;  /* 0x009896800000a95d */ /* 0x008fea0003900000 */
[----:B------:R-:W3:Y:S02]  /*16400*/  @!P2 SYNCS.PHASECHK.TRANS64 P2, [R200+URZ+0x32450], R13 ;  /* 0x0324500dc800a5a7 */ /* 0x000ee4000804007f */
[----:B---3--:R-:W-:Y:S05]  /*16410*/  @!P2 BRA `(.L_x_5373) ;  /* 0xfffffffc00eca947 */ /* 0x008fea000383ffff */
[----:B------:R-:W-:Y:S05]  /*16420*/  BRA `(.L_x_5372) ;  /* 0xffffff10002c7947 */ /* 0x000fea000383ffff */
.L_x_5421:
        /* <DEDUP_REMOVED lines=11> */
.L_x_5533:
[----:B------:R-:W-:Y:S05]  /*164e0*/  BSYNC B0 ;  /* 0x0000000000007941 */ /* 0x000fea0003800000 */
.L_x_5532:
[----:B------:R-:W-:Y:S05]  /*164f0*/  BRA `(.L_x_5534) ;  /* 0xffffffa0008c7947 */ /* 0x000fea000383ffff */
.L_x_5423:
[----:B------:R-:W-:Y:S01]  /*16500*/  BSSY B0, `(.L_x_5535) ;  /* 0x0000006000007945 */ /* 0x000fe20003800000 */
[----:B------:R-:W-:-:S07]  /*16510*/  IMAD.MOV.U32 R15, RZ, RZ, -0x1 ;  /* 0xffffffffff0f7424 */ /* 0x000fce00078e00ff */
[----:B0-2---:R-:W-:Y:S05]  /*16520*/  WARPSYNC.COLLECTIVE R15, `(.L_x_5536) ;  /* 0x000000000f0c7348 */ /* 0x005fea0003c00000 */
[----:B------:R-:W-:Y:S02]  /*16530*/  ELECT P6, UR62, PT ;  /* 0x00000000003e782f */ /* 0x000fe400038c0000 */
[----:B------:R-:W-:Y:S01]  /*16540*/  MOV R14, UR62 ;  /* 0x0000003e000e7c02 */ /* 0x000fe20008000f00 */
[----:B0-2---:R-:W-:Y:S10]  /*16550*/  ENDCOLLECTIVE ;  /* 0x000000000000791b */ /* 0x005ff40003800000 */
.L_x_5536:
[----:B------:R-:W-:Y:S05]  /*16560*/  BSYNC B0 ;  /* 0x0000000000007941 */ /* 0x000fea0003800000 */
.L_x_5535:
[----:B------:R-:W-:Y:S05]  /*16570*/  BRA `(.L_x_5537) ;  /* 0xffffffa000907947 */ /* 0x000fea000383ffff */
.L_x_5425:
[----:B-1----:R1:W3:Y:S02]  /*16580*/  SYNCS.PHASECHK.TRANS64.TRYWAIT P0, [R0+URZ+0x32440], R2 ;  /* 0x03244002000075a7 */ /* 0x0022e4000800017f */
[----:B---3--:R-:W-:Y:S05]  /*16590*/  @!P0 NANOSLEEP.SYNCS 0x989680 ;  /* 0x009896800000895d */ /* 0x008fea0003900000 */
[----:B------:R-:W3:Y:S02]  /*165a0*/  @!P0 SYNCS.PHASECHK.TRANS64 P0, [R0+URZ+0x32440], R2 ;  /* 0x03244002000085a7 */ /* 0x000ee4000800007f */
[----:B---3--:R-:W-:Y:S05]  /*165b0*/  @!P0 BRA `(.L_x_5425) ;  /* 0xfffffffc00f08947 */ /* 0x008fea000383ffff */
[----:B------:R-:W-:Y:S05]  /*165c0*/  BRA `(.L_x_5538) ;  /* 0xffffffa000f47947 */ /* 0x000fea000383ffff */
.L_x_5429:
        /* <DEDUP_REMOVED lines=9> */
.L_x_5539:
[----:B------:R-:W-:Y:S02]  /*16660*/  IMAD.MOV.U32 R13, RZ, RZ, R3 ;  /* 0x000000ffff0d7224 */ /* 0x000fe400078e0003 */
[----:B------:R-:W-:Y:S01]  /*16670*/  IMAD.MOV.U32 R4, RZ, RZ, R14 ;  /* 0x000000ffff047224 */ /* 0x000fe200078e000e */
[----:B------:R-:W-:-:S07]  /*16680*/  LOP3.LUT R6, R6, 0x7f, RZ, 0xc0, !PT ;  /* 0x0000007f06067812 */ /* 0x000fce00078ec0ff */
[----:B------:R-:W-:Y:S05]  /*16690*/  WARPSYNC.COLLECTIVE R15, `(.L_x_5540) ;  /* 0x000000000f087348 */ /* 0x000fea0003c00000 */
[----:B------:R0:W1:Y:S02]  /*166a0*/  SHFL.IDX P6, R14, R13, R12, R11 ;  /* 0x0000000c0d0e7389 */ /* 0x00006400000c000b */
[----:B01----:R-:W-:Y:S01]  /*166b0*/  ENDCOLLECTIVE ;  /* 0x000000000000791b */ /* 0x003fe20003800000 */
.L_x_5540:
[----:B------:R-:W-:-:S05]  /*166c0*/  SHF.R.U32.HI R6, RZ, 0x3, R6 ;  /* 0x00000003ff067819 */ /* 0x000fca0000011606 */
[----:B------:R-:W-:-:S05]  /*166d0*/  IMAD R10, R10, 0x80, R6 ;  /* 0x000000800a0a7824 */ /* 0x000fca00078e0206 */
[----:B------:R0:W-:Y:S01]  /*166e0*/  STL [R1+0x4], R10 ;  /* 0x0000040a01007387 */ /* 0x0001e20000100800 */
[----:B------:R-:W-:Y:S02]  /*166f0*/  IMAD.MOV.U32 R13, RZ, RZ, R2 ;  /* 0x000000ffff0d7224 */ /* 0x000fe400078e0002 */
[----:B------:R-:W-:Y:S02]  /*16700*/  IMAD.MOV.U32 R12, RZ, RZ, 0x1 ;  /* 0x00000001ff0c7424 */ /* 0x000fe400078e00ff */
[----:B------:R-:W-:-:S07]  /*16710*/  IMAD.MOV.U32 R5, RZ, RZ, R14 ;  /* 0x000000ffff057224 */ /* 0x000fce00078e000e */
[----:B0-----:R-:W-:Y:S05]  /*16720*/  WARPSYNC.COLLECTIVE R15, `(.L_x_5541) ;  /* 0x000000000f087348 */ /* 0x001fea0003c00000 */
[----:B------:R1:W2:Y:S02]  /*16730*/  SHFL.IDX P6, R14, R13, R12, R11 ;  /* 0x0000000c0d0e7389 */ /* 0x0002a400000c000b */
[----:B012---:R-:W-:Y:S01]  /*16740*/  ENDCOLLECTIVE ;  /* 0x000000000000791b */ /* 0x007fe20003800000 */
.L_x_5541:
[----:B------:R-:W-:Y:S02]  /*16750*/  IMAD.MOV.U32 R13, RZ, RZ, R3 ;  /* 0x000000ffff0d7224 */ /* 0x000fe400078e0003 */
[----:B------:R-:W-:Y:S02]  /*16760*/  IMAD R0, R0, R7, RZ ;  /* 0x0000000700007224 */ /* 0x000fe400078e02ff */
[----:B------:R-:W-:-:S07]  /*16770*/  IMAD.MOV.U32 R7, RZ, RZ, R14 ;  /* 0x000000ffff077224 */ /* 0x000fce00078e000e */
[----:B------:R-:W-:Y:S05]  /*16780*/  WARPSYNC.COLLECTIVE R15, `(.L_x_5542) ;  /* 0x000000000f087348 */ /* 0x000fea0003c00000 */
[----:B------:R0:W1:Y:S02]  /*16790*/  SHFL.IDX P6, R14, R13, R12, R11 ;  /* 0x0000000c0d0e7389 */ /* 0x00006400000c000b */
[----:B01----:R-:W-:Y:S01]  /*167a0*/  ENDCOLLECTIVE ;  /* 0x000000000000791b */ /* 0x003fe20003800000 */
.L_x_5542:
        /* <DEDUP_REMOVED lines=10> */
.L_x_5543:
        /* <DEDUP_REMOVED lines=15> */
.L_x_5544:
        /* <DEDUP_REMOVED lines=19> */
.L_x_5545:
        /* <DEDUP_REMOVED lines=10> */
.L_x_5546:
        /* <DEDUP_REMOVED lines=13> */
.L_x_5547:
        /* <DEDUP_REMOVED lines=10> */
.L_x_5548:
        /* <DEDUP_REMOVED lines=13> */
.L_x_5549:
        /* <DEDUP_REMOVED lines=10> */
.L_x_5550:
        /* <DEDUP_REMOVED lines=13> */
.L_x_5551:
        /* <DEDUP_REMOVED lines=10> */
.L_x_5552:
        /* <DEDUP_REMOVED lines=11> */
.L_x_5553:
        /* <DEDUP_REMOVED lines=14> */
.L_x_5554:
[----:B------:R-:W-:Y:S01]  /*170f0*/  IMAD.MOV.U32 R3, RZ, RZ, R14 ;  /* 0x000000ffff037224 */ /* 0x000fe200078e000e */
[----:B------:R-:W-:Y:S06]  /*17100*/  BRA `(.L_x_5555) ;  /* 0xffffffa400707947 */ /* 0x000fec000383ffff */
.L_x_5433:
[----:B------:R-:W2:Y:S04]  /*17110*/  LDL.LU R3, [R1+0x34] ;  /* 0x0000340001037983 */ /* 0x000ea80000300800 */
[----:B------:R-:W3:Y:S04]  /*17120*/  LDL.LU R15, [R1+0x4] ;  /* 0x00000400010f7983 */ /* 0x000ee80000300800 */
[----:B------:R-:W4:Y:S04]  /*17130*/  LDL.LU R14, [R1+0x50] ;  /* 0x00005000010e7983 */ /* 0x000f280000300800 */
[----:B------:R-:W5:Y:S04]  /*17140*/  LDL.LU R13, [R1+0x54] ;  /* 0x00005400010d7983 */ /* 0x000f680000300800 */
[----:B------:R-:W5:Y:S04]  /*17150*/  LDL.LU R12, [R1+0x5c] ;  /* 0x00005c00010c7983 */ /* 0x000f680000300800 */
[----:B------:R-:W5:Y:S04]  /*17160*/  LDL.LU R11, [R1+0x60] ;  /* 0x00006000010b7983 */ /* 0x000f680000300800 */
[----:B------:R-:W5:Y:S04]  /*17170*/  LDL.LU R10, [R1+0x64] ;  /* 0x00006400010a7983 */ /* 0x000f680000300800 */
[----:B------:R-:W5:Y:S01]  /*17180*/  LDL.LU R9, [R1+0x68] ;  /* 0x0000680001097983 */ /* 0x000f620000300800 */
[----:B------:R-:W-:Y:S01]  /*17190*/  LOP3.LUT R19, R19, 0xffffffef, RZ, 0xc0, !PT ;  /* 0xffffffef13137812 */ /* 0x000fe200078ec0ff */
[----:B------:R-:W-:Y:S01]  /*171a0*/  BSSY B0, `(.L_x_5556) ;  /* 0x0000019000007945 */ /* 0x000fe20003800000 */
[----:B--2---:R-:W-:-:S05]  /*171b0*/  IMAD R3, R3, R7, RZ ;  /* 0x0000000703037224 */ /* 0x004fca00078e02ff */
[-C--:B---3--:R-:W-:Y:S01]  /*171c0*/  ISETP.GE.AND P4, PT, R15, R3.reuse, PT ;  /* 0x000000030f00720c */ /* 0x088fe20003f86270 */
[----:B------:R-:W-:Y:S01]  /*171d0*/  IMAD.MOV.U32 R15, RZ, RZ, -0x1 ;  /* 0xffffffffff0f7424 */ /* 0x000fe200078e00ff */
[-C--:B----4-:R-:W-:Y:S02]  /*171e0*/  ISETP.GE.AND P5, PT, R14, R3.reuse, PT ;  /* 0x000000030e00720c */ /* 0x090fe40003fa6270 */
[----:B-----5:R-:W-:Y:S01]  /*171f0*/  ISETP.GE.AND P6, PT, R13, R3, PT ;  /* 0x000000030d00720c */ /* 0x020fe20003fc6270 */
[----:B------:R-:W-:-:S08]  /*17200*/  IMAD.MOV.U32 R13, RZ, RZ, R0 ;  /* 0x000000ffff0d7224 */ /* 0x000fd000078e0000 */
        /* <DEDUP_REMOVED lines=14> */
[----:B------:R-:W-:-:S07]  /*172f0*/  @P6 LOP3.LUT R19, R19, 0x20, RZ, 0xfc, !PT ;  /* 0x0000002013136812 */ /* 0x000fce00078efcff */
[----:B------:R-:W-:Y:S05]  /*17300*/  WARPSYNC.COLLECTIVE R15, `(.L_x_5557) ;  /* 0x000000000f087348 */ /* 0x000fea0003c00000 */
[----:B------:R0:W1:Y:S02]  /*17310*/  SHFL.IDX P6, R14, R13, R12, R11 ;  /* 0x0000000c0d0e7389 */ /* 0x00006400000c000b */
[----:B01----:R-:W-:Y:S01]  /*17320*/  ENDCOLLECTIVE ;  /* 0x000000000000791b */ /* 0x003fe20003800000 */
.L_x_5557:
[----:B------:R-:W-:Y:S05]  /*17330*/  BSYNC B0 ;  /* 0x0000000000007941 */ /* 0x000fea0003800000 */
.L_x_5556:
[----:B------:R0:W5:Y:S01]  /*17340*/  LDL R7, [R1+0x14] ;  /* 0x0000140001077983 */ /* 0x0001620000100800 */
[----:B------:R-:W-:Y:S01]  /*17350*/  IMAD.MOV.U32 R13, RZ, RZ, R2 ;  /* 0x000000ffff0d7224 */ /* 0x000fe200078e0002 */
[----:B------:R-:W-:Y:S01]  /*17360*/  LOP3.LUT R19, R19, 0xfffffeff, RZ, 0xc0, !PT ;  /* 0xfffffeff13137812 */ /* 0x000fe200078ec0ff */
[----:B------:R-:W-:Y:S02]  /*17370*/  IMAD.MOV.U32 R12, RZ, RZ, RZ ;  /* 0x000000ffff0c7224 */ /* 0x000fe400078e00ff */
[----:B------:R-:W-:Y:S01]  /*17380*/  IMAD.MOV.U32 R11, RZ, RZ, 0x181f ;  /* 0x0000181fff0b7424 */ /* 0x000fe200078e00ff */
[----:B------:R-:W-:Y:S01]  /*17390*/  @P5 LOP3.LUT R19, R19, 0x100, RZ, 0xfc, !PT ;  /* 0x0000010013135812 */ /* 0x000fe200078efcff */
[----:B------:R-:W-:Y:S02]  /*173a0*/  IMAD.MOV.U32 R15, RZ, RZ, -0x1 ;  /* 0xffffffffff0f7424 */ /* 0x000fe400078e00ff */
[----:B------:R-:W-:Y:S01]  /*173b0*/  IMAD.MOV.U32 R4, RZ, RZ, R14 ;  /* 0x000000ffff047224 */ /* 0x000fe200078e000e */
[----:B0-----:R-:W-:-:S13]  /*173c0*/  LOP3.LUT P5, RZ, R19, 0x10, RZ, 0xc0, !PT ;  /* 0x0000001013ff7812 */ /* 0x001fda00078ac0ff */
[----:B-----5:R-:W-:Y:S05]  /*173d0*/  WARPSYNC.COLLECTIVE R15, `(.L_x_5558) ;  /* 0x000000000f087348 */ /* 0x020fea0003c00000 */
[----:B------:R0:W1:Y:S02]  /*173e0*/  SHFL.IDX P6, R14, R13, R12, R11 ;  /* 0x0000000c0d0e7389 */ /* 0x00006400000c000b */
[----:B01---5:R-:W-:Y:S01]  /*173f0*/  ENDCOLLECTIVE ;  /* 0x000000000000791b */ /* 0x023fe20003800000 */
.L_x_5558:
[----:B------:R-:W-:-:S04]  /*17400*/  LOP3.LUT R19, R19, 0xffffff7f, RZ, 0xc0, !PT ;  /* 0xffffff7f13137812 */ /* 0x000fc800078ec0ff */
[----:B------:R-:W-:-:S04]  /*17410*/  @P4 LOP3.LUT R19, R19, 0x80, RZ, 0xfc, !PT ;  /* 0x0000008013134812 */ /* 0x000fc800078efcff */
[----:B------:R-:W-:Y:S01]  /*17420*/  LOP3.LUT P4, RZ, R19, 0x8, RZ, 0xc0, !PT ;  /* 0x0000000813ff7812 */ /* 0x000fe2000788c0ff */
        /* <DEDUP_REMOVED lines=9> */
.L_x_5559:
[----:B------:R-:W-:-:S04]  /*174c0*/  @!P5 LOP3.LUT R4, R5, R4, RZ, 0x3c, !PT ;  /* 0x000000040504d212 */ /* 0x000fc800078e3cff */
[----:B------:R-:W-:Y:S01]  /*174d0*/  @!P5 LOP3.LUT R5, R5, R4, RZ, 0x3c, !PT ;  /* 0x000000040505d212 */ /* 0x000fe200078e3cff */
[----:B------:R-:W-:Y:S02]  /*174e0*/  IMAD.MOV.U32 R13, RZ, RZ, R2 ;  /* 0x000000ffff0d7224 */ /* 0x000fe400078e0002 */
[----:B------:R-:W-:-:S07]  /*174f0*/  IMAD.MOV.U32 R6, RZ, RZ, R14 ;  /* 0x000000ffff067224 */ /* 0x000fce00078e000e */
[----:B------:R-:W-:Y:S05]  /*17500*/  WARPSYNC.COLLECTIVE R15, `(.L_x_5560) ;  /* 0x000000000f087348 */ /* 0x000fea0003c00000 */
[----:B------:R0:W1:Y:S02]  /*17510*/  SHFL.IDX P6, R14, R13, R12, R11 ;  /* 0x0000000c0d0e7389 */ /* 0x00006400000c000b */
[----:B01----:R-:W-:Y:S01]  /*17520*/  ENDCOLLECTIVE ;  /* 0x000000000000791b */ /* 0x003fe20003800000 */
.L_x_5560:
[----:B------:R-:W-:Y:S02]  /*17530*/  IMAD.MOV.U32 R13, RZ, RZ, R0 ;  /* 0x000000ffff0d7224 */ /* 0x000fe400078e0000 */
[----:B------:R-:W-:Y:S01]  /*17540*/  IMAD.MOV.U32 R12, RZ, RZ, 0x2 ;  /* 0x00000002ff0c7424 */ /* 0x000fe200078e00ff */
        /* <DEDUP_REMOVED lines=8> */
[----:B0-----:R-:W-:-:S05]  /*175d0*/  IMAD.MOV.U32 R4, RZ, RZ, R14 ;  /* 0x000000ffff047224 */ /* 0x001fca00078e000e */
[----:B------:R-:W-:-:S05]  /*175e0*/  @!P4 LEA R4, P6, R8, R4, 0x1 ;  /* 0x000000040804c211 */ /* 0x000fca00078c08ff */
[----:B------:R-:W-:-:S05]  /*175f0*/  @!P4 IMAD.X R5, RZ, RZ, R6, P6 ;  /* 0x000000ffff05c224 */ /* 0x000fca00030e0606 */
[----:B------:R0:W-:Y:S03]  /*17600*/  @!P4 LDGSTS.E.BYPASS.LTC128B.128 [R7+0x22c00], desc[UR38][R4.64], !P3 ;  /* 0x22c000000407cfae */ /* 0x0001e6000d901d66 */
[----:B0-----:R-:W-:Y:S05]  /*17610*/  WARPSYNC.COLLECTIVE R15, `(.L_x_5561) ;  /* 0x000000000f087348 */ /* 0x001fea0003c00000 */
[----:B------:R1:W2:Y:S02]  /*17620*/  SHFL.IDX P6, R14, R13, R12, R11 ;  /* 0x0000000c0d0e7389 */ /* 0x0002a400000c000b */
[----:B012---:R-:W-:Y:S01]  /*17630*/  ENDCOLLECTIVE ;  /* 0x000000000000791b */ /* 0x007fe20003800000 */
.L_x_5561:
        /* <DEDUP_REMOVED lines=12> */
.L_x_5562:
        /* <DEDUP_REMOVED lines=12> */
.L_x_5563:
        /* <DEDUP_REMOVED lines=12> */
.L_x_5564:
        /* <DEDUP_REMOVED lines=12> */
.L_x_5565:
        /* <DEDUP_REMOVED lines=12> */
.L_x_5566:
        /* <DEDUP_REMOVED lines=12> */
.L_x_5567:
        /* <DEDUP_REMOVED lines=11> */
.L_x_5568:
        /* <DEDUP_REMOVED lines=16> */
.L_x_5569:
[----:B------:R-:W-:Y:S02]  /*17c70*/  IMAD.MOV.U32 R13, RZ, RZ, R2 ;  /* 0x000000ffff0d7224 */ /* 0x000fe400078e0002 */
[----:B------:R-:W-:-:S07]  /*17c80*/  IMAD.MOV.U32 R6, RZ, RZ, R14 ;  /* 0x000000ffff067224 */ /* 0x000fce00078e000e */
[----:B------:R-:W-:Y:S05]  /*17c90*/  WARPSYNC.COLLECTIVE R15, `(.L_x_5570) ;  /* 0x000000000f087348 */ /* 0x000fea0003c00000 */
[----:B------:R0:W1:Y:S02]  /*17ca0*/  SHFL.IDX P6, R14, R13, R12, R11 ;  /* 0x0000000c0d0e7389 */ /* 0x00006400000c000b */
[----:B01----:R-:W-:Y:S01]  /*17cb0*/  ENDCOLLECTIVE ;  /* 0x000000000000791b */ /* 0x003fe20003800000 */
.L_x_5570:
[----:B------:R-:W-:Y:S02]  /*17cc0*/  IMAD.MOV.U32 R13, RZ, RZ, R0 ;  /* 0x000000ffff0d7224 */ /* 0x000fe400078e0000 */
[----:B------:R-:W-:Y:S02]  /*17cd0*/  IMAD.MOV.U32 R12, RZ, RZ, 0x7 ;  /* 0x00000007ff0c7424 */ /* 0x000fe400078e00ff */
[----:B------:R-:W-:-:S07]  /*17ce0*/  IMAD.MOV.U32 R4, RZ, RZ, R14 ;  /* 0x000000ffff047224 */ /* 0x000fce00078e000e */
[----:B------:R-:W-:Y:S05]  /*17cf0*/  WARPSYNC.COLLECTIVE R15, `(.L_x_5571) ;  /* 0x000000000f087348 */ /* 0x000fea0003c00000 */
[----:B------:R0:W1:Y:S02]  /*17d00*/  SHFL.IDX P6, R14, R13, R12, R11 ;  /* 0x0000000c0d0e7389 */ /* 0x00006400000c000b */
[----:B01----:R-:W-:Y:S01]  /*17d10*/  ENDCOLLECTIVE ;  /* 0x000000000000791b */ /* 0x003fe20003800000 */
.L_x_5571:
        /* <DEDUP_REMOVED lines=14> */
.L_x_5572:
[----:B------:R-:W-:Y:S01]  /*17e00*/  IMAD.MOV.U32 R2, RZ, RZ, R14 ;  /* 0x000000ffff027224 */ /* 0x000fe200078e000e */
[----:B------:R-:W-:Y:S06]  /*17e10*/  BRA `(.L_x_5573) ;  /* 0xffffffa400007947 */ /* 0x000fec000383ffff */
.L_x_5438:
[----:B0-----:R0:W1:Y:S02]  /*17e20*/  SYNCS.PHASECHK.TRANS64.TRYWAIT P0, [R18+URZ+0x32420], R0 ;  /* 0x03242000120075a7 */ /* 0x001064000800017f */
[----:B-1----:R-:W-:Y:S05]  /*17e30*/  @!P0 NANOSLEEP.SYNCS 0x989680 ;  /* 0x009896800000895d */ /* 0x002fea0003900000 */
[----:B------:R-:W1:Y:S02]  /*17e40*/  @!P0 SYNCS.PHASECHK.TRANS64 P0, [R18+URZ+0x32420], R0 ;  /* 0x03242000120085a7 */ /* 0x000e64000800007f */
[----:B-1----:R-:W-:Y:S05]  /*17e50*/  @!P0 BRA `(.L_x_5438) ;  /* 0xfffffffc00f08947 */ /* 0x002fea000383ffff */
[----:B------:R-:W-:Y:S05]  /*17e60*/  BRA `(.L_x_5574) ;  /* 0xffffffa400787947 */ /* 0x000fea000383ffff */
.L_x_5442:
[----:B0-----:R0:W1:Y:S02]  /*17e70*/  SYNCS.PHASECHK.TRANS64.TRYWAIT P0, [R2+URZ+0x32460], R0 ;  /* 0x03246000020075a7 */ /* 0x001064000800017f */
[----:B-1----:R-:W-:Y:S05]  /*17e80*/  @!P0 NANOSLEEP.SYNCS 0x989680 ;  /* 0x009896800000895d */ /* 0x002fea0003900000 */
[----:B------:R-:W1:Y:S02]  /*17e90*/  @!P0 SYNCS.PHASECHK.TRANS64 P0, [R2+URZ+0x32460], R0 ;  /* 0x03246000020085a7 */ /* 0x000e64000800007f */
[----:B-1----:R-:W-:Y:S05]  /*17ea0*/  @!P0 BRA `(.L_x_5442) ;  /* 0xfffffffc00f08947 */ /* 0x002fea000383ffff */
[----:B------:R-:W-:Y:S05]  /*17eb0*/  BRA `(.L_x_5575) ;  /* 0xffffffa4009c7947 */ /* 0x000fea000383ffff */
.L_x_5457:
[----:B-1----:R1:W2:Y:S02]  /*17ec0*/  SYNCS.PHASECHK.TRANS64.TRYWAIT P0, [R2+URZ+0x32440], R6 ;  /* 0x03244006020075a7 */ /* 0x0022a4000800017f */
[----:B--2---:R-:W-:Y:S05]  /*17ed0*/  @!P0 NANOSLEEP.SYNCS 0x989680 ;  /* 0x009896800000895d */ /* 0x004fea0003900000 */
[----:B------:R-:W2:Y:S02]  /*17ee0*/  @!P0 SYNCS.PHASECHK.TRANS64 P0, [R2+URZ+0x32440], R6 ;  /* 0x03244006020085a7 */ /* 0x000ea4000800007f */
[----:B--2---:R-:W-:Y:S05]  /*17ef0*/  @!P0 BRA `(.L_x_5457) ;  /* 0xfffffffc00f08947 */ /* 0x004fea000383ffff */
[----:B------:R-:W-:Y:S05]  /*17f00*/  BRA `(.L_x_5576) ;  /* 0xffffffac00c47947 */ /* 0x000fea000383ffff */
.L_x_5462:
[----:B0-----:R0:W2:Y:S02]  /*17f10*/  SYNCS.PHASECHK.TRANS64.TRYWAIT P0, [R2+URZ+0x32460], R6 ;  /* 0x03246006020075a7 */ /* 0x0010a4000800017f */
[----:B--2---:R-:W-:Y:S05]  /*17f20*/  @!P0 NANOSLEEP.SYNCS 0x989680 ;  /* 0x009896800000895d */ /* 0x004fea0003900000 */
[----:B------:R-:W2:Y:S02]  /*17f30*/  @!P0 SYNCS.PHASECHK.TRANS64 P0, [R2+URZ+0x32460], R6 ;  /* 0x03246006020085a7 */ /* 0x000ea4000800007f */
[----:B--2---:R-:W-:Y:S05]  /*17f40*/  @!P0 BRA `(.L_x_5462) ;  /* 0xfffffffc00f08947 */ /* 0x004fea000383ffff */
[----:B------:R-:W-:Y:S05]  /*17f50*/  BRA `(.L_x_5577) ;  /* 0xffffffb000447947 */ /* 0x000fea000383ffff */
.L_x_5473:
[----:B-1----:R1:W2:Y:S02]  /*17f60*/  SYNCS.PHASECHK.TRANS64.TRYWAIT P0, [R2+URZ+0x32440], R3 ;  /* 0x03244003020075a7 */ /* 0x0022a4000800017f */
[----:B--2---:R-:W-:Y:S05]  /*17f70*/  @!P0 NANOSLEEP.SYNCS 0x989680 ;  /* 0x009896800000895d */ /* 0x004fea0003900000 */
[----:B------:R-:W2:Y:S02]  /*17f80*/  @!P0 SYNCS.PHASECHK.TRANS64 P0, [R2+URZ+0x32440], R3 ;  /* 0x03244003020085a7 */ /* 0x000ea4000800007f */
[----:B--2---:R-:W-:Y:S05]  /*17f90*/  @!P0 BRA `(.L_x_5473) ;  /* 0xfffffffc00f08947 */ /* 0x004fea000383ffff */
[----:B------:R-:W-:Y:S05]  /*17fa0*/  BRA `(.L_x_5578) ;  /* 0xffffffb800347947 */ /* 0x000fea000383ffff */
.L_x_5478:
[----:B0-----:R0:W2:Y:S02]  /*17fb0*/  SYNCS.PHASECHK.TRANS64.TRYWAIT P0, [R2+URZ+0x32460], R3 ;  /* 0x03246003020075a7 */ /* 0x0010a4000800017f */
[----:B--2---:R-:W-:Y:S05]  /*17fc0*/  @!P0 NANOSLEEP.SYNCS 0x989680 ;  /* 0x009896800000895d */ /* 0x004fea0003900000 */
[----:B------:R-:W2:Y:S02]  /*17fd0*/  @!P0 SYNCS.PHASECHK.TRANS64 P0, [R2+URZ+0x32460], R3 ;  /* 0x03246003020085a7 */ /* 0x000ea4000800007f */
[----:B--2---:R-:W-:Y:S05]  /*17fe0*/  @!P0 BRA `(.L_x_5478) ;  /* 0xfffffffc00f08947 */ /* 0x004fea000383ffff */
[----:B------:R-:W-:Y:S05]  /*17ff0*/  BRA `(.L_x_5579) ;  /* 0xffffffb800b07947 */ /* 0x000fea000383ffff */
.L_x_5489:
[----:B-1----:R1:W2:Y:S02]  /*18000*/  SYNCS.PHASECHK.TRANS64.TRYWAIT P0, [R3+URZ+0x32440], R2 ;  /* 0x03244002030075a7 */ /* 0x0022a4000800017f */
[----:B--2---:R-:W-:Y:S05]  /*18010*/  @!P0 NANOSLEEP.SYNCS 0x989680 ;  /* 0x009896800000895d */ /* 0x004fea0003900000 */
[----:B------:R-:W2:Y:S02]  /*18020*/  @!P0 SYNCS.PHASECHK.TRANS64 P0, [R3+URZ+0x32440], R2 ;  /* 0x03244002030085a7 */ /* 0x000ea4000800007f */
[----:B--2---:R-:W-:Y:S05]  /*18030*/  @!P0 BRA `(.L_x_5489) ;  /* 0xfffffffc00f08947 */ /* 0x004fea000383ffff */
[----:B------:R-:W-:Y:S05]  /*18040*/  BRA `(.L_x_5580) ;  /* 0xffffffc000807947 */ /* 0x000fea000383ffff */
.L_x_5494:
[----:B--2---:R2:W3:Y:S02]  /*18050*/  SYNCS.PHASECHK.TRANS64.TRYWAIT P0, [R3+URZ+0x32460], R2 ;  /* 0x03246002030075a7 */ /* 0x0044e4000800017f */
[----:B---3--:R-:W-:Y:S05]  /*18060*/  @!P0 NANOSLEEP.SYNCS 0x989680 ;  /* 0x009896800000895d */ /* 0x008fea0003900000 */
[----:B------:R-:W3:Y:S02]  /*18070*/  @!P0 SYNCS.PHASECHK.TRANS64 P0, [R3+URZ+0x32460], R2 ;  /* 0x03246002030085a7 */ /* 0x000ee4000800007f */
[----:B---3--:R-:W-:Y:S05]  /*18080*/  @!P0 BRA `(.L_x_5494) ;  /* 0xfffffffc00f08947 */ /* 0x008fea000383ffff */
[----:B------:R-:W-:Y:S05]  /*18090*/  BRA `(.L_x_5581) ;  /* 0xffffffc400007947 */ /* 0x000fea000383ffff */
.L_x_5506:
[----:B-1----:R-:W4:Y:S01]  /*180a0*/  LDL R3, [R1] ;  /* 0x0000000001037983 */ /* 0x002f220000100800 */
[----:B------:R-:W-:Y:S01]  /*180b0*/  BSSY B0, `(.L_x_5582) ;  /* 0x0000008000007945 */ /* 0x000fe20003800000 */
[----:B------:R-:W-:Y:S02]  /*180c0*/  IMAD.MOV.U32 R12, RZ, RZ, RZ ;  /* 0x000000ffff0c7224 */ /* 0x000fe400078e00ff */
[----:B------:R-:W-:Y:S02]  /*180d0*/  IMAD.MOV.U32 R11, RZ, RZ, 0x1f ;  /* 0x0000001fff0b7424 */ /* 0x000fe400078e00ff */
[----:B------:R-:W-:Y:S02]  /*180e0*/  IMAD.MOV.U32 R15, RZ, RZ, -0x1 ;  /* 0xffffffffff0f7424 */ /* 0x000fe400078e00ff */
[----:B----4-:R-:W-:-:S07]  /*180f0*/  IMAD.MOV.U32 R13, RZ, RZ, R3 ;  /* 0x000000ffff0d7224 */ /* 0x010fce00078e0003 */
[----:B--23--:R-:W-:Y:S05]  /*18100*/  WARPSYNC.COLLECTIVE R15, `(.L_x_5583) ;  /* 0x000000000f087348 */ /* 0x00cfea0003c00000 */
[----:B------:R0:W1:Y:S02]  /*18110*/  SHFL.IDX P6, R14, R13, R12, R11 ;  /* 0x0000000c0d0e7389 */ /* 0x00006400000c000b */
[----:B0123--:R-:W-:Y:S01]  /*18120*/  ENDCOLLECTIVE ;  /* 0x000000000000791b */ /* 0x00ffe20003800000 */
.L_x_5583:
[----:B------:R-:W-:Y:S05]  /*18130*/  BSYNC B0 ;  /* 0x0000000000007941 */ /* 0x000fea0003800000 */
.L_x_5582:
        /* <DEDUP_REMOVED lines=9> */
.L_x_5584:
        /* <DEDUP_REMOVED lines=26> */
.L_x_5585:
        /* <DEDUP_REMOVED lines=8> */
.L_x_5586:
        /* <DEDUP_REMOVED lines=8> */
.L_x_5587:
        /* <DEDUP_REMOVED lines=8> */
.L_x_5588:
        /* <DEDUP_REMOVED lines=8> */
.L_x_5589:
        /* <DEDUP_REMOVED lines=9> */
.L_x_5590:
[----:B------:R-:W-:Y:S01]  /*18600*/  IMAD.MOV.U32 R10, RZ, RZ, R14 ;  /* 0x000000ffff0a7224 */ /* 0x000fe200078e000e */
[----:B------:R-:W-:Y:S06]  /*18610*/  BRA `(.L_x_5591) ;  /* 0xffffffc800507947 */ /* 0x000fec000383ffff */
.L_x_5509:
        /* <DEDUP_REMOVED lines=8> */
.L_x_5593:
[----:B------:R-:W-:Y:S05]  /*186a0*/  BSYNC B0 ;  /* 0x0000000000007941 */ /* 0x000fea0003800000 */
.L_x_5592:
        /* <DEDUP_REMOVED lines=10> */
.L_x_5594:
        /* <DEDUP_REMOVED lines=8> */
.L_x_5595:
        /* <DEDUP_REMOVED lines=8> */
.L_x_5596:
        /* <DEDUP_REMOVED lines=8> */
.L_x_5597:
        /* <DEDUP_REMOVED lines=9> */
.L_x_5598:
[----:B------:R-:W-:Y:S01]  /*18960*/  IMAD.MOV.U32 R10, RZ, RZ, R14 ;  /* 0x000000ffff0a7224 */ /* 0x000fe200078e000e */
[----:B------:R-:W-:Y:S06]  /*18970*/  BRA `(.L_x_5599) ;  /* 0xffffffc800247947 */ /* 0x000fec000383ffff */
.L_x_5511:
[----:B------:R-:W-:Y:S01]  /*18980*/  BSSY B0, `(.L_x_5600) ;  /* 0x0000006000007945 */ /* 0x000fe20003800000 */
[----:B------:R-:W-:Y:S01]  /*18990*/  PLOP3.LUT P6, PT, P6, PT, PT, 0x8, 0x0 ;  /* 0x000000000000781c */ /* 0x000fe200037ce170 */
[----:B------:R-:W-:-:S12]  /*189a0*/  IMAD.MOV.U32 R15, RZ, RZ, -0x1 ;  /* 0xffffffffff0f7424 */ /* 0x000fd800078e00ff */
[----:B0-----:R-:W-:Y:S05]  /*189b0*/  WARPSYNC.COLLECTIVE R15, `(.L_x_5601) ;  /* 0x000000000f087348 */ /* 0x001fea0003c00000 */
[----:B------:R-:W-:Y:S01]  /*189c0*/  VOTE.ANY R14, PT, P6 ;  /* 0x00000000000e7806 */ /* 0x000fe200030e0100 */
[----:B0-----:R-:W-:Y:S06]  /*189d0*/  ENDCOLLECTIVE ;  /* 0x000000000000791b */ /* 0x001fec0003800000 */
.L_x_5601:
[----:B------:R-:W-:Y:S05]  /*189e0*/  BSYNC B0 ;  /* 0x0000000000007941 */ /* 0x000fea0003800000 */
.L_x_5600:
        /* <DEDUP_REMOVED lines=10> */
.L_x_5602:
[----:B------:R-:W-:Y:S02]  /*18a90*/  IMAD.MOV.U32 R13, RZ, RZ, R6 ;  /* 0x000000ffff0d7224 */ /* 0x000fe400078e0006 */
[----:B------:R-:W-:-:S07]  /*18aa0*/  IMAD.MOV.U32 R4, RZ, RZ, R14 ;  /* 0x000000ffff047224 */ /* 0x000fce00078e000e */
[----:B------:R-:W-:Y:S05]  /*18ab0*/  WARPSYNC.COLLECTIVE R15, `(.L_x_5603) ;  /* 0x000000000f087348 */ /* 0x000fea0003c00000 */
[----:B------:R0:W1:Y:S02]  /*18ac0*/  SHFL.IDX P6, R14, R13, R12, R11 ;  /* 0x0000000c0d0e7389 */ /* 0x00006400000c000b */
[----:B01----:R-:W-:Y:S01]  /*18ad0*/  ENDCOLLECTIVE ;  /* 0x000000000000791b */ /* 0x003fe20003800000 */
.L_x_5603:
[----:B------:R-:W-:Y:S02]  /*18ae0*/  IMAD.MOV.U32 R6, RZ, RZ, R14 ;  /* 0x000000ffff067224 */ /* 0x000fe400078e000e */
[----:B------:R-:W-:-:S05]  /*18af0*/  IMAD.IADD R5, R9, 0x1, R16 ;  /* 0x0000000109057824 */ /* 0x000fca00078e0210 */
[----:B------:R1:W-:Y:S01]  /*18b00*/  STL [R1+0xc], R5 ;  /* 0x00000c0501007387 */ /* 0x0003e20000100800 */
[----:B------:R-:W-:Y:S05]  /*18b10*/  BRA `(.L_x_5604) ;  /* 0xffffffc800047947 */ /* 0x000fea000383ffff */
.L_x_5513:
        /* <DEDUP_REMOVED lines=8> */
.L_x_5606:
[----:B------:R-:W-:Y:S05]  /*18ba0*/  BSYNC B0 ;  /* 0x0000000000007941 */ /* 0x000fea0003800000 */
.L_x_5605:
[----:B------:R-:W-:Y:S01]  /*18bb0*/  IMAD.MOV.U32 R2, RZ, RZ, R14 ;  /* 0x000000ffff027224 */ /* 0x000fe200078e000e */
[----:B------:R-:W-:Y:S06]  /*18bc0*/  BRA `(.L_x_5607) ;  /* 0xffffffc400f07947 */ /* 0x000fec000383ffff */
.L_x_5519:
[----:B0-----:R0:W1:Y:S02]  /*18bd0*/  SYNCS.PHASECHK.TRANS64.TRYWAIT P0, [R0+URZ+0x32420], R3 ;  /* 0x03242003000075a7 */ /* 0x001064000800017f */
[----:B-1----:R-:W-:Y:S05]  /*18be0*/  @!P0 NANOSLEEP.SYNCS 0x989680 ;  /* 0x009896800000895d */ /* 0x002fea0003900000 */
[----:B------:R-:W1:Y:S02]  /*18bf0*/  @!P0 SYNCS.PHASECHK.TRANS64 P0, [R0+URZ+0x32420], R3 ;  /* 0x03242003000085a7 */ /* 0x000e64000800007f */
[----:B-1----:R-:W-:Y:S05]  /*18c00*/  @!P0 BRA `(.L_x_5519) ;  /* 0xfffffffc00f08947 */ /* 0x002fea000383ffff */
[----:B------:R-:W-:Y:S05]  /*18c10*/  BRA `(.L_x_5608) ;  /* 0xffffffd000907947 */ /* 0x000fea000383ffff */
.L_x_5520:
        /* <DEDUP_REMOVED lines=11> */
.L_x_5610:
[----:B------:R-:W-:Y:S05]  /*18cd0*/  BSYNC B0 ;  /* 0x0000000000007941 */ /* 0x000fea0003800000 */
.L_x_5609:
[----:B------:R-:W-:Y:S05]  /*18ce0*/  BRA `(.L_x_5611) ;  /* 0xffffffd000787947 */ /* 0x000fea000383ffff */
.L_x_5523:
[----:B------:R-:W-:Y:S01]  /*18cf0*/  BSSY B1, `(.L_x_5612) ;  /* 0x0000006000017945 */ /* 0x000fe20003800000 */
[----:B------:R-:W-:-:S07]  /*18d00*/  IMAD.MOV.U32 R15, RZ, RZ, -0x1 ;  /* 0xffffffffff0f7424 */ /* 0x000fce00078e00ff */
[----:B01----:R-:W-:Y:S05]  /*18d10*/  WARPSYNC.COLLECTIVE R15, `(.L_x_5613) ;  /* 0x000000000f0c7348 */ /* 0x003fea0003c00000 */
[----:B------:R-:W-:Y:S02]  /*18d20*/  ELECT P6, UR62, PT ;  /* 0x00000000003e782f */ /* 0x000fe400038c0000 */
[----:B------:R-:W-:Y:S01]  /*18d30*/  MOV R14, UR62 ;  /* 0x0000003e000e7c02 */ /* 0x000fe20008000f00 */
[----:B01----:R-:W-:Y:S10]  /*18d40*/  ENDCOLLECTIVE ;  /* 0x000000000000791b */ /* 0x003ff40003800000 */
.L_x_5613:
[----:B------:R-:W-:Y:S05]  /*18d50*/  BSYNC B1 ;  /* 0x0000000000017941 */ /* 0x000fea0003800000 */
.L_x_5612:
[----:B------:R-:W-:Y:S05]  /*18d60*/  BRA `(.L_x_5614) ;  /* 0xffffffd000707947 */ /* 0x000fea000383ffff */
.L_x_5525:
[----:B0-----:R0:W1:Y:S02]  /*18d70*/  SYNCS.PHASECHK.TRANS64.TRYWAIT P0, [R6+URZ], R5 ;  /* 0x00000005060075a7 */ /* 0x001064000800017f */
[----:B-1----:R-:W-:Y:S05]  /*18d80*/  @!P0 NANOSLEEP.SYNCS 0x989680 ;  /* 0x009896800000895d */ /* 0x002fea0003900000 */
[----:B------:R-:W1:Y:S02]  /*18d90*/  @!P0 SYNCS.PHASECHK.TRANS64 P0, [R6+URZ], R5 ;  /* 0x00000005060085a7 */ /* 0x000e64000800007f */
[----:B-1----:R-:W-:Y:S05]  /*18da0*/  @!P0 BRA `(.L_x_5525) ;  /* 0xfffffffc00f08947 */ /* 0x002fea000383ffff */
[----:B------:R-:W-:Y:S05]  /*18db0*/  BRA `(.L_x_5615) ;  /* 0xffffffd000ac7947 */ /* 0x000fea000383ffff */
.L_x_5526:
[----:B-1----:R1:W2:Y:S02]  /*18dc0*/  SYNCS.PHASECHK.TRANS64.TRYWAIT P0, [R7+URZ], R2 ;  /* 0x00000002070075a7 */ /* 0x0022a4000800017f */
[----:B--2---:R-:W-:Y:S05]  /*18dd0*/  @!P0 NANOSLEEP.SYNCS 0x989680 ;  /* 0x009896800000895d */ /* 0x004fea0003900000 */
[----:B------:R-:W2:Y:S02]  /*18de0*/  @!P0 SYNCS.PHASECHK.TRANS64 P0, [R7+URZ], R2 ;  /* 0x00000002070085a7 */ /* 0x000ea4000800007f */
[----:B--2---:R-:W-:Y:S05]  /*18df0*/  @!P0 BRA `(.L_x_5526) ;  /* 0xfffffffc00f08947 */ /* 0x004fea000383ffff */
[----:B------:R-:W-:Y:S05]  /*18e00*/  BRA `(.L_x_5616) ;  /* 0xffffffd000a07947 */ /* 0x000fea000383ffff */
.L_x_5528:
[----:B--2---:R2:W3:Y:S02]  /*18e10*/  SYNCS.PHASECHK.TRANS64.TRYWAIT P0, [R4+URZ], R5 ;  /* 0x00000005040075a7 */ /* 0x0044e4000800017f */
[----:B---3--:R-:W-:Y:S05]  /*18e20*/  @!P0 NANOSLEEP.SYNCS 0x989680 ;  /* 0x009896800000895d */ /* 0x008fea0003900000 */
[----:B------:R-:W3:Y:S02]  /*18e30*/  @!P0 SYNCS.PHASECHK.TRANS64 P0, [R4+URZ], R5 ;  /* 0x00000005040085a7 */ /* 0x000ee4000800007f */
[----:B---3--:R-:W-:Y:S05]  /*18e40*/  @!P0 BRA `(.L_x_5528) ;  /* 0xfffffffc00f08947 */ /* 0x008fea000383ffff */
[----:B------:R-:W-:Y:S05]  /*18e50*/  BRA `(.L_x_5617) ;  /* 0xffffffd000a87947 */ /* 0x000fea000383ffff */
.L_x_5618:
        /* <DEDUP_REMOVED lines=10> */
.L_x_6147:


//--------------------- .text._ZN7cutlass13device_kernelIN5flash11enable_sm90INS1_16FlashAttnFwdSm90INS1_25CollectiveMainloopFwdSm90ILi2EN4cute5tupleIJNS5_1CILi1EEES8_S8_EEENS6_IJNS7_ILi128EEENS7_ILi96EEENS7_ILi64EEEEEELi256ENS_10bfloat16_tEfNS_4arch4Sm90ELb1ELb0ELb0ELb1ELb0ELb1ELb1ELb1ELb0ELb1ELb1ELb0EEENS1_21CollectiveEpilogueFwdINS6_IJSA_NS7_ILi256EEESB_EEES9_SE_SG_Li256ELb1ELb1ELb1ELb0EEENS1_36VarlenDynamicPersistentTileSchedulerILi128ELi96ELi256ELi128ELb1ELb1ELb1ELb1ELb1ELb1EEEEEEEEEvNT_6ParamsE --------------------------
	.section	.text._ZN7cutlass13device_kernelIN5flash11enable_sm90INS1_16FlashAttnFwdSm90INS1_25CollectiveMainloopFwdSm90ILi2EN4cute5tupleIJNS5_1CILi1EEES8_S8_EEENS6_IJNS7_ILi128EEENS7_ILi96EEENS7_ILi64EEEEEELi256ENS_10bfloat16_tEfNS_4arch4Sm90ELb1ELb0ELb0ELb1ELb0ELb1ELb1ELb1ELb0ELb1ELb1ELb0EEENS1_21CollectiveEpilogueFwdINS6_IJSA_NS7_ILi256EEESB_EEES9_SE_SG_Li256ELb1ELb1ELb1ELb0EEENS1_36VarlenDynamicPersistentTileSchedulerILi128ELi96ELi256ELi128ELb1ELb1ELb1ELb1ELb1ELb1EEEEEEEEEvNT_6ParamsE,"ax",@progbits
	.align	128
.text._ZN7cutlass13device_kernelIN5flash11enable_sm90INS1_16FlashAttnFwdSm90INS1_25CollectiveMainloopFwdSm90ILi2EN4cute5tupleIJNS5_1CILi1EEES8_S8_EEENS6_IJNS7_ILi128EEENS7_ILi96EEENS7_ILi64EEEEEELi256ENS_10bfloat16_tEfNS_4arch4Sm90ELb1ELb0ELb0ELb1ELb0ELb1ELb1ELb1ELb0ELb1ELb1ELb0EEENS1_21CollectiveEpilogueFwdINS6_IJSA_NS7_ILi256EEESB_EEES9_SE_SG_Li256ELb1ELb1ELb1ELb0EEENS1_36VarlenDynamicPersistentTileSchedulerILi128ELi96ELi256ELi128ELb1ELb1ELb1ELb1ELb1ELb1EEEEEEEEEvNT_6ParamsE:
        .type           _ZN7cutlass13device_kernelIN5flash11enable_sm90INS1_16FlashAttnFwdSm90INS1_25CollectiveMainloopFwdSm90ILi2EN4cute5tupleIJNS5_1CILi1EEES8_S8_EEENS6_IJNS7_ILi128EEENS7_ILi96EEENS7_ILi64EEEEEELi256ENS_10bfloat16_tEfNS_4arch4Sm90ELb1ELb0ELb0ELb1ELb0ELb1ELb1ELb1ELb0ELb1ELb1ELb0EEENS1_21CollectiveEpilogueFwdINS6_IJSA_NS7_ILi256EEESB_EEES9_SE_SG_Li256ELb1ELb1ELb1ELb0EEENS1_36VarlenDynamicPersistentTileSchedulerILi128ELi96ELi256ELi128ELb1ELb1ELb1ELb1ELb1ELb1EEEEEEEEEvNT_6ParamsE,@function
        .size           _ZN7cutlass13device_kernelIN5flash11enable_sm90INS1_16FlashAttnFwdSm90INS1_25CollectiveMainloopFwdSm90ILi2EN4cute5tupleIJNS5_1CILi1EEES8_S8_EEENS6_IJNS7_ILi128EEENS7_ILi96EEENS7_ILi64EEEEEELi256ENS_10bfloat16_tEfNS_4arch4Sm90ELb1ELb0ELb0ELb1ELb0ELb1ELb1ELb1ELb0ELb1ELb1ELb0EEENS1_21CollectiveEpilogueFwdINS6_IJSA_NS7_ILi256EEESB_EEES9_SE_SG_Li256ELb1ELb1ELb1ELb0EEENS1_36VarlenDynamicPersistentTileSchedulerILi128ELi96ELi256ELi128ELb1ELb1ELb1ELb1ELb1ELb1EEEEEEEEEvNT_6ParamsE,(.L_x_6148 - _ZN7cutlass13device_kernelIN5flash11enable_sm90INS1_16FlashAttnFwdSm90INS1_25CollectiveMainloopFwdSm90ILi2EN4cute5tupleIJNS5_1CILi1EEES8_S8_EEENS6_IJNS7_ILi128EEENS7_ILi96EEENS7_ILi64EEEEEELi256ENS_10bfloat16_tEfNS_4arch4Sm90ELb1ELb0ELb0ELb1ELb0ELb1ELb1ELb1ELb0ELb1ELb1ELb0EEENS1_21CollectiveEpilogueFwdINS6_IJSA_NS7_ILi256EEESB_EEES9_SE_SG_Li256ELb1ELb1ELb1ELb0EEENS1_36VarlenDynamicPersistentTileSchedulerILi128ELi96ELi256ELi128ELb1ELb1ELb1ELb1ELb1ELb1EEEEEEEEEvNT_6ParamsE)
        .other          _ZN7cutlass13device_kernelIN5flash11enable_sm90INS1_16FlashAttnFwdSm90INS1_25CollectiveMainloopFwdSm90ILi2EN4cute5tupleIJNS5_1CILi1EEES8_S8_EEENS6_IJNS7_ILi128EEENS7_ILi96EEENS7_ILi64EEEEEELi256ENS_10bfloat16_tEfNS_4arch4Sm90ELb1ELb0ELb0ELb1ELb0ELb1ELb1ELb1ELb0ELb1ELb1ELb0EEENS1_21CollectiveEpilogueFwdINS6_IJSA_NS7_ILi256EEESB_EEES9_SE_SG_Li256ELb1ELb1ELb1ELb0EEENS1_36VarlenDynamicPersistentTileSchedulerILi128ELi96ELi256ELi128ELb1ELb1ELb1ELb1ELb1ELb1EEEEEEEEEvNT_6ParamsE,@"STO_CUDA_ENTRY STV_DEFAULT"
_ZN7cutlass13device_kernelIN5flash11enable_sm90INS1_16FlashAttnFwdSm90INS1_25CollectiveMainloopFwdSm90ILi2EN4cute5tupleIJNS5_1CILi1EEES8_S8_EEENS6_IJNS7_ILi128EEENS7_ILi96EEENS7_ILi64EEEEEELi256ENS_10bfloat16_tEfNS_4arch4Sm90ELb1ELb0ELb0ELb1ELb0ELb1ELb1ELb1ELb0ELb1ELb1ELb0EEENS1_21CollectiveEpilogueFwdINS6_IJSA_NS7_ILi256EEESB_EEES9_SE_SG_Li256ELb1ELb1ELb1ELb0EEENS1_36VarlenDynamicPersistentTileSchedulerILi128ELi96ELi256ELi128ELb1ELb1ELb1ELb1ELb1ELb1EEEEEEEEEvNT_6ParamsE:
        /* <DEDUP_REMOVED lines=24> */
.L_x_5620:
[----:B------:R-:W-:Y:S05]  /*0180*/  BSYNC B0 ;  /* 0x0000000000007941 */ /* 0x000fea0003800000 */
.L_x_5619:
        /* <DEDUP_REMOVED lines=43> */
.L_x_5621:
        /* <DEDUP_REMOVED lines=22> */
.L_x_5622:
        /* <DEDUP_REMOVED lines=18> */
.L_x_5623:
        /* <DEDUP_REMOVED lines=22> */
.L_x_5624:
        /* <DEDUP_REMOVED lines=22> */
.L_x_5625:
[----:B------:R-:W-:Y:S01]  /*0980*/  PLOP3.LUT P0, PT, PT, PT, UP0, 0x80, 0x0 ;  /* 0x000000000000781c */ /* 0x000fe20003f0f008 */
[----:B------:R-:W-:Y:S01]  /*0990*/  UMOV UR36, 0x1 ;  /* 0x0000000100247882 */ /* 0x000fe20000000000 */
[----:B------:R-:W-:Y:S01]  /*09a0*/  NOP ;  /* 0x0000000000007918 */ /* 0x000fe20000000000 */
[----:B------:R-:W-:Y:S01]  /*09b0*/  USEL UR36, UR36, 0x2, !UP0 ;  /* 0x0000000224247887 */ /* 0x000fe2000c000000 */
[----:B------:R-:W-:Y:S01]  /*09c0*/  BSSY B9, `(.L_x_5626) ;  /* 0x0002177000097945 */ /* 0x000fe20003800000 */
[----:B------:R-:W-:Y:S01]  /*09d0*/  ULDC.64 UR40, c[0x0][0x208] ;  /* 0x0000820000287ab9 */ /* 0x000fe20000000a00 */
[----:B0123--:R-:W-:Y:S07]  /*09e0*/  BAR.SYNC.DEFER_BLOCKING 0x0 ;  /* 0x0000000000007b1d */ /* 0x00ffee0000010000 */
[----:B------:R-:W-:Y:S05]  /*09f0*/  @!P0 BRA `(.L_x_5627) ;  /* 0x0000018000ac8947 */ /* 0x000fea0003800000 */
.L_x_5628:
[----:B------:R-:W-:-:S08]  /*0a00*/  NOP ;  /* 0x0000000000007918 */ /* 0x000fd00000000000 */
[----:B------:R-:W0:Y:S02]  /*0a10*/  USETMAXREG.TRY_ALLOC.CTAPOOL UP0, 0xf0 ;  /* 0x000000f0000079c8 */ /* 0x000e240008000600 */
[----:B0-----:R-:W-:-:S13]  /*0a20*/  PLOP3.LUT P0, PT, PT, PT, UP0, 0x80, 0x0 ;  /* 0x000000000000781c */ /* 0x001fda0003f0f008 */
[----:B------:R-:W-:Y:S05]  /*0a30*/  @!P0 BRA `(.L_x_5628) ;  /* 0xfffffffc00f08947 */ /* 0x000fea000383ffff */
[----:B------:R-:W2:Y:S01]  /*0a40*/  LDL.LU R0, [R1+0x10] ;  /* 0x0000100001007983 */ /* 0x000ea20000300800 */
[----:B------:R-:W-:Y:S01]  /*0a50*/  SHF.R.U32.HI R2, RZ, 0x7, R6 ;  /* 0x00000007ff027819 */ /* 0x000fe20000011606 */
[----:B------:R-:W0:Y:S01]  /*0a60*/  S2UR UR5, SR_CgaCtaId ;  /* 0x00000000000579c3 */ /* 0x000e220000008800 */
[----:B------:R-:W-:-:S07]  /*0a70*/  UMOV UR4, 0x400 ;  /* 0x0000040000047882 */ /* 0x000fce0000000000 */
[----:B------:R-:W-:Y:S06]  /*0a80*/  BAR.ARV 0x8, 0x180 ;  /* 0x0206000000007b1d */ /* 0x000fec0000002000 */
[----:B------:R-:W-:-:S13]  /*0a90*/  ISETP.NE.AND P0, PT, R2, 0x1, PT ;  /* 0x000000010200780c */ /* 0x000fda0003f05270 */
[----:B------:R-:W-:Y:S06]  /*0aa0*/  @!P0 BAR.ARV 0x9, 0x100 ;  /* 0x0244000000008b1d */ /* 0x000fec0000002000 */
[----:B0-----:R-:W-:Y:S02]  /*0ab0*/  ULEA UR4, UR5, UR4, 0x18 ;  /* 0x0000000405047291 */ /* 0x001fe4000f8ec03f */
[----:B------:R-:W-:Y:S04]  /*0ac0*/  BAR.SYNC.DEFER_BLOCKING 0x5, 0x180 ;  /* 0x0146000000007b1d */ /* 0x000fe80000010000 */
[----:B------:R-:W-:-:S02]  /*0ad0*/  IMAD.U32 R19, RZ, RZ, UR4 ;  /* 0x00000004ff137e24 */ /* 0x000fc4000f8e00ff */
[----:B------:R-:W-:-:S03]  /*0ae0*/  ULDC UR4, c[0x0][0xd3c] ;  /* 0x00034f0000047ab9 */ /* 0x000fc60000000800 */
[----:B------:R-:W0:Y:S01]  /*0af0*/  LDS.128 R12, [R19+0x324d0] ;  /* 0x0324d000130c7984 */ /* 0x000e220000000c00 */
[----:B------:R-:W-:Y:S06]  /*0b00*/  BAR.ARV 0x4, 0x180 ;  /* 0x0106000000007b1d */ /* 0x000fec0000002000 */
[----:B--2---:R-:W-:-:S04]  /*0b10*/  LOP3.LUT R0, R0, 0xffffffef, RZ, 0xc0, !PT ;  /* 0xffffffef00007812 */ /* 0x004fc800078ec0ff */
[----:B------:R-:W-:Y:S02]  /*0b20*/  @P0 LOP3.LUT R0, R0, 0x10, RZ, 0xfc, !PT ;  /* 0x0000001000000812 */ /* 0x000fe400078efcff */
[----:B0-----:R-:W-:-:S03]  /*0b30*/  ISETP.GE.AND P0, PT, R15, UR4, PT ;  /* 0x000000040f007c0c */ /* 0x001fc6000bf06270 */
[----:B------:R0:W-:Y:S10]  /*0b40*/  STL [R1+0x10], R0 ;  /* 0x0000100001007387 */ /* 0x0001f40000100800 */
[----:B0-----:R-:W-:Y:S05]  /*0b50*/  @P0 BRA `(.L_x_5629) ;  /* 0x0000021400740947 */ /* 0x001fea0003800000 */
[----:B------:R-:W-:Y:S01]  /*0b60*/  VIADD R6, R6, 0xffffff80 ;  /* 0xffffff8006067836 */ /* 0x000fe20000000000 */
[----:B------:R-:W-:Y:S01]  /*0b70*/  ULOP3.LUT UR37, UR36, 0x1, URZ, 0xfc, !UPT ;  /* 0x0000000124257892 */ /* 0x000fe2000f8efc3f */
[----:B------:R-:W-:Y:S02]  /*0b80*/  IMAD.MOV.U32 R18, RZ, RZ, RZ ;  /* 0x000000ffff127224 */ /* 0x000fe400078e00ff */
[----:B------:R-:W-:Y:S01]  /*0b90*/  IMAD.MOV.U32 R202, RZ, RZ, RZ ;  /* 0x000000ffffca7224 */ /* 0x000fe200078e00ff */
[----:B------:R-:W-:Y:S01]  /*0ba0*/  SHF.R.S32.HI R3, RZ, 0x1f, R6 ;  /* 0x0000001fff037819 */ /* 0x000fe20000011406 */
[----:B------:R-:W-:-:S03]  /*0bb0*/  IMAD.MOV.U32 R23, RZ, RZ, RZ ;  /* 0x000000ffff177224 */ /* 0x000fc600078e00ff */
        /* <DEDUP_REMOVED lines=14> */
[----:B------:R-:W-:Y:S02]  /*0ca0*/  SHF.R.S32.HI R8, RZ, 0x1f, R10 ;  /* 0x0000001fff087819 */ /* 0x000fe4000001140a */
[----:B------:R-:W-:Y:S02]  /*0cb0*/  LEA.HI R9, R9, R21, RZ, 0x5 ;  /* 0x0000001509097211 */ /* 0x000fe400078f28ff */
[----:B------:R-:W-:Y:S02]  /*0cc0*/  LEA.HI R8, R8, R11, RZ, 0x3 ;  /* 0x0000000b08087211 */ /* 0x000fe400078f18ff */
[----:B------:R-:W-:Y:S02]  /*0cd0*/  LOP3.LUT R4, R4, 0x1ffffffe, RZ, 0xc0, !PT ;  /* 0x1ffffffe04047812 */ /* 0x000fe400078ec0ff */
[----:B------:R-:W-:Y:S01]  /*0ce0*/  LOP3.LUT R12, R8, 0xfffffff8, RZ, 0xc0, !PT ;  /* 0xfffffff8080c7812 */ /* 0x000fe200078ec0ff */
[----:B------:R-:W-:Y:S01]  /*0cf0*/  IMAD.IADD R8, R5, 0x1, -R0 ;  /* 0x0000000105087824 */ /* 0x000fe200078e0a00 */
[-C--:B------:R-:W-:Y:S01]  /*0d00*/  LEA.HI R0, R3, R6.reuse, RZ, 0x5 ;  /* 0x0000000603007211 */ /* 0x080fe200078f28ff */
[----:B------:R-:W-:Y:S01]  /*0d10*/  IMAD.IADD R4, R7, 0x1, -R4 ;  /* 0x0000000107047824 */ /* 0x000fe200078e0a04 */
[----:B------:R-:W-:Y:S01]  /*0d20*/  LEA.HI R3, R3, R6, RZ, 0x3 ;  /* 0x0000000603037211 */ /* 0x000fe200078f18ff */
[----:B------:R-:W-:Y:S01]  /*0d30*/  IMAD.IADD R12, R11, 0x1, -R12 ;  /* 0x000000010b0c7824 */ /* 0x000fe200078e0a0c */
[----:B------:R-:W-:-:S02]  /*0d40*/  SHF.R.S32.HI R9, RZ, 0x5, R9 ;  /* 0x00000005ff097819 */ /* 0x000fc40000011409 */
[----:B------:R-:W-:Y:S02]  /*0d50*/  LOP3.LUT R7, R3, 0xfffffff8, RZ, 0xc0, !PT ;  /* 0xfffffff803077812 */ /* 0x000fe400078ec0ff */
[----:B------:R-:W-:Y:S01]  /*0d60*/  LOP3.LUT R3, R22, 0xfffffffc, RZ, 0xc0, !PT ;  /* 0xfffffffc16037812 */ /* 0x000fe200078ec0ff */
[----:B------:R-:W-:Y:S01]  /*0d70*/  IMAD R9, R9, 0x10, R12 ;  /* 0x0000001009097824 */ /* 0x000fe200078e020c */
[----:B------:R-:W-:Y:S01]  /*0d80*/  SHF.R.S32.HI R22, RZ, 0x2, R22 ;  /* 0x00000002ff167819 */ /* 0x000fe20000011416 */
[----:B------:R-:W-:Y:S01]  /*0d90*/  IMAD.IADD R214, R6, 0x1, -R7 ;  /* 0x0000000106d67824 */ /* 0x000fe200078e0a07 */
[----:B------:R-:W-:Y:S01]  /*0da0*/  LOP3.LUT R5, R2, 0x3fffff0, RZ, 0xc0, !PT ;  /* 0x03fffff002057812 */ /* 0x000fe200078ec0ff */
[----:B------:R-:W-:Y:S01]  /*0db0*/  IMAD R20, R8, 0x40, R9 ;  /* 0x0000004008147824 */ /* 0x000fe200078e0209 */
[----:B------:R-:W-:Y:S01]  /*0dc0*/  SHF.R.S32.HI R16, RZ, 0x5, R0 ;  /* 0x00000005ff107819 */ /* 0x000fe20000011400 */
[----:B------:R-:W-:Y:S01]  /*0dd0*/  VIADD R9, R22, 0x40 ;  /* 0x0000004016097836 */ /* 0x000fe20000000000 */
[----:B------:R-:W-:Y:S01]  /*0de0*/  LOP3.LUT R10, R10, 0x7ffffffc, RZ, 0xc0, !PT ;  /* 0x7ffffffc0a0a7812 */ /* 0x000fe200078ec0ff */
[----:B------:R-:W-:-:S02]  /*0df0*/  IMAD.IADD R5, R6, 0x1, -R5 ;  /* 0x0000000106057824 */ /* 0x000fc400078e0a05 */
[----:B------:R-:W-:Y:S01]  /*0e00*/  IMAD.IADD R3, R6, 0x1, -R3 ;  /* 0x0000000106037824 */ /* 0x000fe200078e0a03 */
[----:B------:R-:W-:Y:S01]  /*0e10*/  SHF.R.S32.HI R8, RZ, 0x1f, R9 ;  /* 0x0000001fff087819 */ /* 0x000fe20000011409 */
[----:B------:R-:W-:Y:S01]  /*0e20*/  IMAD R5, R16, 0x10, R5 ;  /* 0x0000001010057824 */ /* 0x000fe200078e0205 */
[----:B------:R0:W-:Y:S01]  /*0e30*/  STL [R1+0x34], R16 ;  /* 0x0000341001007387 */ /* 0x0001e20000100800 */
[----:B------:R-:W-:Y:S01]  /*0e40*/  IMAD.SHL.U32 R214, R214, 0x8, RZ ;  /* 0x00000008d6d67824 */ /* 0x000fe200078e00ff */
[----:B------:R-:W-:Y:S01]  /*0e50*/  LEA.HI R0, R3, R3, RZ, 0x1 ;  /* 0x0000000303007211 */ /* 0x000fe200078f08ff */
[----:B------:R-:W-:Y:S01]  /*0e60*/  IMAD R11, R5, 0x8, R4 ;  /* 0x00000008050b7824 */ /* 0x000fe200078e0204 */
[----:B------:R-:W-:Y:S01]  /*0e70*/  LEA.HI R8, R8, R9, RZ, 0x3 ;  /* 0x0000000908087211 */ /* 0x000fe200078f18ff */
[----:B------:R-:W-:Y:S01]  /*0e80*/  IMAD.SHL.U32 R200, R3, 0x4, RZ ;  /* 0x0000000403c87824 */ /* 0x000fe200078e00ff */
[----:B------:R-:W-:Y:S01]  /*0e90*/  SHF.R.S32.HI R4, RZ, 0x1f, R22 ;  /* 0x0000001fff047819 */ /* 0x000fe20000011416 */
[----:B------:R-:W-:Y:S01]  /*0ea0*/  IMAD.SHL.U32 R4, R9, 0x40, RZ ;  /* 0x0000004009047824 */ /* 0x000fe200078e00ff */
[----:B------:R-:W-:Y:S01]  /*0eb0*/  LOP3.LUT R0, R0, 0x1ffffffe, RZ, 0xc0, !PT ;  /* 0x1ffffffe00007812 */ /* 0x000fe200078ec0ff */
[----:B------:R-:W-:Y:S01]  /*0ec0*/  IMAD.SHL.U32 R8, R8, 0x40, RZ ;  /* 0x0000004008087824 */ /* 0x000fe200078e00ff */
[----:B------:R-:W-:Y:S01]  /*0ed0*/  STL [R1+0x170], R20 ;  /* 0x0001701401007387 */ /* 0x000fe20000100800 */
[----:B0-----:R-:W-:-:S02]  /*0ee0*/  IMAD.SHL.U32 R16, R3, 0x8, RZ ;  /* 0x0000000803107824 */ /* 0x001fc400078e00ff */
[----:B------:R-:W-:Y:S01]  /*0ef0*/  IMAD.IADD R0, R3, 0x1, -R0 ;  /* 0x0000000103007824 */ /* 0x000fe200078e0a00 */
[----:B------:R-:W-:Y:S01]  /*0f00*/  LOP3.LUT R3, R4, 0x1c0, RZ, 0xc0, !PT ;  /* 0x000001c004037812 */ /* 0x000fe200078ec0ff */
[----:B------:R-:W-:Y:S01]  /*0f10*/  STL [R1+0x60], RZ ;  /* 0x000060ff01007387 */ /* 0x000fe20000100800 */
[----:B------:R-:W-:Y:S01]  /*0f20*/  SHF.R.S32.HI R4, RZ, 0x1f, R214 ;  /* 0x0000001fff047819 */ /* 0x000fe200000114d6 */
[----:B------:R-:W-:Y:S01]  /*0f30*/  IMAD.IADD R10, R21, 0x1, -R10 ;  /* 0x00000001150a7824 */ /* 0x000fe200078e0a0a */
[----:B------:R-:W-:Y:S01]  /*0f40*/  LOP3.LUT R4, R8, 0xfffffe00, RZ, 0xc0, !PT ;  /* 0xfffffe0008047812 */ /* 0x000fe200078ec0ff */
[----:B------:R-:W-:Y:S01]  /*0f50*/  VIADD R8, R214, 0x80 ;  /* 0x00000080d6087836 */ /* 0x000fe20000000000 */
[----:B------:R-:W-:Y:S01]  /*0f60*/  SHF.R.U32.HI R9, RZ, 0x3, R3 ;  /* 0x00000003ff097819 */ /* 0x000fe20000011603 */
[----:B------:R-:W-:Y:S01]  /*0f70*/  IMAD.SHL.U32 R45, R10, 0x2, RZ ;  /* 0x000000020a2d7824 */ /* 0x000fe200078e00ff */
[----:B------:R-:W-:Y:S01]  /*0f80*/  LOP3.LUT R3, R3, 0x38, R16, 0xf8, !PT ;  /* 0x0000003803037812 */ /* 0x000fe200078ef810 */
[----:B------:R0:W-:Y:S01]  /*0f90*/  STL [R1+0x38], R4 ;  /* 0x0000380401007387 */ /* 0x0001e20000100800 */
[----:B------:R-:W-:-:S02]  /*0fa0*/  VIADD R12, R214, 0x40 ;  /* 0x00000040d60c7836 */ /* 0x000fc40000000000 */
[C---:B------:R-:W-:Y:S01]  /*0fb0*/  VIADD R44, R45.reuse, 0x8 ;  /* 0x000000082d2c7836 */ /* 0x040fe20000000000 */
[----:B------:R-:W-:Y:S01]  /*0fc0*/  STL [R1+0x2c], R45 ;  /* 0x00002c2d01007387 */ /* 0x000fe20000100800 */
[C---:B------:R-:W-:Y:S01]  /*0fd0*/  VIADD R43, R45.reuse, 0x10 ;  /* 0x000000102d2b7836 */ /* 0x040fe20000000000 */
[----:B------:R-:W-:Y:S01]  /*0fe0*/  SHF.R.S32.HI R12, RZ, 0x1f, R12 ;  /* 0x0000001fff0c7819 */ /* 0x000fe2000001140c */
[C---:B------:R-:W-:Y:S02]  /*0ff0*/  VIADD R42, R45.reuse, 0x18 ;  /* 0x000000182d2a7836 */ /* 0x040fe40000000000 */
[C---:B------:R-:W-:Y:S01]  /*1000*/  VIADD R41, R45.reuse, 0x20 ;  /* 0x000000202d297836 */ /* 0x040fe20000000000 */
[----:B0-----:R-:W-:Y:S01]  /*1010*/  LOP3.LUT R4, R4, R3, R9, 0xf6, !PT ;  /* 0x0000000304047212 */ /* 0x001fe200078ef609 */
[----:B------:R-:W-:Y:S01]  /*1020*/  VIADD R40, R45, 0x28 ;  /* 0x000000282d287836 */ /* 0x000fe20000000000 */
[----:B------:R-:W-:Y:S01]  /*1030*/  SHF.R.S32.HI R9, RZ, 0x1f, R8 ;  /* 0x0000001fff097819 */ /* 0x000fe20000011408 */
[----:B------:R-:W-:-:S02]  /*1040*/  IMAD.SHL.U32 R8, R11, 0x8, RZ ;  /* 0x000000080b087824 */ /* 0x000fc400078e00ff */
[----:B------:R-:W-:Y:S01]  /*1050*/  IMAD R3, R4, 0x2, R19 ;  /* 0x0000000204037824 */ /* 0x000fe200078e0213 */
[----:B------:R-:W-:Y:S01]  /*1060*/  SHF.R.S32.HI R4, RZ, 0x1f, R44 ;  /* 0x0000001fff047819 */ /* 0x000fe2000001142c */
[C---:B------:R-:W-:Y:S01]  /*1070*/  VIADD R39, R45.reuse, 0x30 ;  /* 0x000000302d277836 */ /* 0x040fe20000000000 */
[----:B------:R-:W-:Y:S01]  /*1080*/  STL [R1+0x174], R8 ;  /* 0x0001740801007387 */ /* 0x000fe20000100800 */
[C---:B------:R-:W-:Y:S02]  /*1090*/  VIADD R38, R45.reuse, 0x38 ;  /* 0x000000382d267836 */ /* 0x040fe40000000000 */
[C---:B------:R-:W-:Y:S01]  /*10a0*/  VIADD R37, R45.reuse, 0x40 ;  /* 0x000000402d257836 */ /* 0x040fe20000000000 */
[----:B------:R-:W-:Y:S01]  /*10b0*/  STL [R1+0x16c], R3 ;  /* 0x00016c0301007387 */ /* 0x000fe20000100800 */
[C---:B------:R-:W-:Y:S02]  /*10c0*/  VIADD R36, R45.reuse, 0x48 ;  /* 0x000000482d247836 */ /* 0x040fe40000000000 */
[C---:B------:R-:W-:Y:S01]  /*10d0*/  VIADD R35, R45.reuse, 0x50 ;  /* 0x000000502d237836 */ /* 0x040fe20000000000 */
[----:B------:R-:W-:Y:S01]  /*10e0*/  STL [R1+0xe4], R44 ;  /* 0x0000e42c01007387 */ /* 0x000fe20000100800 */
[----:B------:R-:W-:-:S02]  /*10f0*/  VIADD R34, R45, 0x58 ;  /* 0x000000582d227836 */ /* 0x000fc40000000000 */
[C---:B------:R-:W-:Y:S01]  /*1100*/  VIADD R33, R45.reuse, 0x60 ;  /* 0x000000602d217836 */ /* 0x040fe20000000000 */
[----:B------:R0:W-:Y:S01]  /*1110*/  STL [R1+0xe0], R43 ;  /* 0x0000e02b01007387 */ /* 0x0001e20000100800 */
[C---:B------:R-:W-:Y:S02]  /*1120*/  VIADD R32, R45.reuse, 0x68 ;  /* 0x000000682d207836 */ /* 0x040fe40000000000 */
[C---:B------:R-:W-:Y:S01]  /*1130*/  VIADD R31, R45.reuse, 0x70 ;  /* 0x000000702d1f7836 */ /* 0x040fe20000000000 */
[----:B------:R-:W-:Y:S01]  /*1140*/  STL [R1+0xdc], R42 ;  /* 0x0000dc2a01007387 */ /* 0x000fe20000100800 */
[C---:B------:R-:W-:Y:S02]  /*1150*/  VIADD R30, R45.reuse, 0x78 ;  /* 0x000000782d1e7836 */ /* 0x040fe40000000000 */
[C---:B------:R-:W-:Y:S01]  /*1160*/  VIADD R29, R45.reuse, 0x80 ;  /* 0x000000802d1d7836 */ /* 0x040fe20000000000 */
[----:B------:R1:W-:Y:S01]  /*1170*/  STL [R1+0xd8], R41 ;  /* 0x0000d82901007387 */ /* 0x0003e20000100800 */
[C---:B------:R-:W-:Y:S01]  /*1180*/  VIADD R28, R45.reuse, 0x88 ;  /* 0x000000882d1c7836 */ /* 0x040fe20000000000 */
[----:B0-----:R-:W-:Y:S01]  /*1190*/  SHF.R.S32.HI R43, RZ, 0x1f, R43 ;  /* 0x0000001fff2b7819 */ /* 0x001fe2000001142b */
[C---:B------:R-:W-:Y:S01]  /*11a0*/  VIADD R27, R45.reuse, 0x90 ;  /* 0x000000902d1b7836 */ /* 0x040fe20000000000 */
[----:B------:R0:W-:Y:S01]  /*11b0*/  STL [R1+0xd4], R40 ;  /* 0x0000d42801007387 */ /* 0x0001e20000100800 */
[----:B------:R-:W-:-:S02]  /*11c0*/  VIADD R26, R45, 0x98 ;  /* 0x000000982d1a7836 */ /* 0x000fc40000000000 */
[C---:B------:R-:W-:Y:S01]  /*11d0*/  VIADD R25, R45.reuse, 0xa0 ;  /* 0x000000a02d197836 */ /* 0x040fe20000000000 */
[----:B------:R-:W-:Y:S01]  /*11e0*/  STL [R1+0xd0], R39 ;  /* 0x0000d02701007387 */ /* 0x000fe20000100800 */
[C---:B------:R-:W-:Y:S01]  /*11f0*/  VIADD R24, R45.reuse, 0xa8 ;  /* 0x000000a82d187836 */ /* 0x040fe20000000000 */
[----:B-1----:R-:W-:Y:S01]  /*1200*/  SHF.R.S32.HI R41, RZ, 0x1f, R41 ;  /* 0x0000001fff297819 */ /* 0x002fe20000011429 */
[----:B------:R-:W-:Y:S01]  /*1210*/  IMAD.MOV.U32 R7, RZ, RZ, R15 ;  /* 0x000000ffff077224 */ /* 0x000fe200078e000f */
[----:B------:R1:W-:Y:S01]  /*1220*/  STL [R1+0xcc], R38 ;  /* 0x0000cc2601007387 */ /* 0x0003e20000100800 */
[C---:B------:R-:W-:Y:S01]  /*1230*/  VIADD R21, R45.reuse, 0xb0 ;  /* 0x000000b02d157836 */ /* 0x040fe20000000000 */
[----:B0-----:R-:W-:Y:S01]  /*1240*/  SHF.R.S32.HI R40, RZ, 0x1f, R40 ;  /* 0x0000001fff287819 */ /* 0x001fe20000011428 */
[----:B------:R-:W-:Y:S01]  /*1250*/  IMAD.MOV.U32 R6, RZ, RZ, R14 ;  /* 0x000000ffff067224 */ /* 0x000fe200078e000e */
[----:B------:R0:W-:Y:S01]  /*1260*/  STL [R1+0xc8], R37 ;  /* 0x0000c82501007387 */ /* 0x0001e20000100800 */
[----:B------:R-:W-:-:S02]  /*1270*/  VIADD R15, R45, 0xb8 ;  /* 0x000000b82d0f7836 */ /* 0x000fc40000000000 */
[----:B------:R-:W-:Y:S01]  /*1280*/  IMAD.MOV.U32 R5, RZ, RZ, R13 ;  /* 0x000000ffff057224 */ /* 0x000fe200078e000d */
[----:B------:R-:W-:Y:S01]  /*1290*/  STL [R1+0xc4], R36 ;  /* 0x0000c42401007387 */ /* 0x000fe20000100800 */
[C---:B------:R-:W-:Y:S01]  /*12a0*/  VIADD R14, R45.reuse, 0xc0 ;  /* 0x000000c02d0e7836 */ /* 0x040fe20000000000 */
[----:B-1----:R-:W-:Y:S01]  /*12b0*/  SHF.R.S32.HI R38, RZ, 0x1f, R38 ;  /* 0x0000001fff267819 */ /* 0x002fe20000011426 */
        /* <DEDUP_REMOVED lines=11> */
[----:B------:R-:W-:Y:S01]  /*1370*/  VIADD R3, R45, 0xf8 ;  /* 0x000000f82d037836 */ /* 0x000fe20000000000 */
[----:B------:R1:W-:Y:S01]  /*1380*/  STL [R1+0xb4], R32 ;  /* 0x0000b42001007387 */ /* 0x0003e20000100800 */
[----:B------:R-:W-:Y:S01]  /*1390*/  IMAD R0, R0, 0x8, R20 ;  /* 0x0000000800007824 */ /* 0x000fe200078e0214 */
[----:B0-----:R-:W-:Y:S01]  /*13a0*/  SHF.R.S32.HI R34, RZ, 0x1f, R34 ;  /* 0x0000001fff227819 */ /* 0x001fe20000011422 */
[----:B------:R-:W-:Y:S01]  /*13b0*/  IMAD.MOV.U32 R2, RZ, RZ, RZ ;  /* 0x000000ffff027224 */ /* 0x000fe200078e00ff */
[----:B------:R0:W-:Y:S01]  /*13c0*/  STL [R1+0xb0], R31 ;  /* 0x0000b01f01007387 */ /* 0x0001e20000100800 */
[----:B------:R-:W-:-:S03]  /*13d0*/  VIADD R203, R200, 0x10 ;  /* 0x00000010c8cb7836 */ /* 0x000fc60000000000 */
[----:B------:R-:W-:Y:S01]  /*13e0*/  STL [R1+0xac], R30 ;  /* 0x0000ac1e01007387 */ /* 0x000fe20000100800 */
[----:B-1----:R-:W-:-:S03]  /*13f0*/  SHF.R.S32.HI R32, RZ, 0x1f, R32 ;  /* 0x0000001fff207819 */ /* 0x002fc60000011420 */
[----:B------:R1:W-:Y:S01]  /*1400*/  STL [R1+0xa8], R29 ;  /* 0x0000a81d01007387 */ /* 0x0003e20000100800 */
[----:B0-----:R-:W-:-:S03]  /*1410*/  SHF.R.S32.HI R31, RZ, 0x1f, R31 ;  /* 0x0000001fff1f7819 */ /* 0x001fc6000001141f */
[----:B------:R0:W-:Y:S04]  /*1420*/  STL [R1+0xa4], R28 ;  /* 0x0000a41c01007387 */ /* 0x0001e80000100800 */
        /* <DEDUP_REMOVED lines=20> */
[----:B------:R2:W-:Y:S01]  /*1570*/  STL [R1+0x168], R4 ;  /* 0x0001680401007387 */ /* 0x0005e20000100800 */
[----:B-1----:R-:W-:-:S03]  /*1580*/  SHF.R.S32.HI R10, RZ, 0x1f, R10 ;  /* 0x0000001fff0a7819 */ /* 0x002fc6000001140a */
[----:B------:R-:W-:Y:S01]  /*1590*/  STL [R1+0x70], R8 ;  /* 0x0000700801007387 */ /* 0x000fe20000100800 */
[----:B0-----:R-:W-:-:S03]  /*15a0*/  SHF.R.S32.HI R9, RZ, 0x1f, R9 ;  /* 0x0000001fff097819 */ /* 0x001fc60000011409 */
[----:B------:R-:W-:Y:S01]  /*15b0*/  STL [R1+0x164], R43 ;  /* 0x0001642b01007387 */ /* 0x000fe20000100800 */
[----:B--2---:R-:W-:-:S03]  /*15c0*/  SHF.R.S32.HI R4, RZ, 0x1f, R42 ;  /* 0x0000001fff047819 */ /* 0x004fc6000001142a */
[----:B------:R0:W-:Y:S04]  /*15d0*/  STL [R1+0x6c], R3 ;  /* 0x00006c0301007387 */ /* 0x0001e80000100800 */
[----:B------:R1:W-:Y:S04]  /*15e0*/  STL [R1+0x160], R4 ;  /* 0x0001600401007387 */ /* 0x0003e80000100800 */
[----:B------:R-:W-:Y:S01]  /*15f0*/  STL [R1+0x15c], R41 ;  /* 0x00015c2901007387 */ /* 0x000fe20000100800 */
[----:B0-----:R-:W-:-:S03]  /*1600*/  SHF.R.S32.HI R3, RZ, 0x1f, R3 ;  /* 0x0000001fff037819 */ /* 0x001fc60000011403 */
[----:B------:R-:W-:Y:S01]  /*1610*/  STL [R1+0x158], R40 ;  /* 0x0001582801007387 */ /* 0x000fe20000100800 */
[----:B-1----:R-:W-:-:S05]  /*1620*/  SHF.R.S32.HI R4, RZ, 0x1f, R39 ;  /* 0x0000001fff047819 */ /* 0x002fca0000011427 */
[----:B------:R0:W-:Y:S04]  /*1630*/  STL [R1+0x154], R4 ;  /* 0x0001540401007387 */ /* 0x0001e80000100800 */
[----:B------:R-:W-:Y:S04]  /*1640*/  STL [R1+0x150], R38 ;  /* 0x0001502601007387 */ /* 0x000fe80000100800 */
[----:B------:R-:W-:Y:S01]  /*1650*/  STL [R1+0x14c], R37 ;  /* 0x00014c2501007387 */ /* 0x000fe20000100800 */
[----:B0-----:R-:W-:-:S05]  /*1660*/  SHF.R.S32.HI R4, RZ, 0x1f, R36 ;  /* 0x0000001fff047819 */ /* 0x001fca0000011424 */
        /* <DEDUP_REMOVED lines=25> */
[----:B------:R1:W-:Y:S04]  /*1800*/  STL [R1+0xfc], R10 ;  /* 0x0000fc0a01007387 */ /* 0x0003e80000100800 */
[----:B------:R1:W-:Y:S01]  /*1810*/  STL [R1+0xf8], R9 ;  /* 0x0000f80901007387 */ /* 0x0003e20000100800 */
[----:B0-----:R-:W-:-:S05]  /*1820*/  SHF.R.S32.HI R4, RZ, 0x1f, R8 ;  /* 0x0000001fff047819 */ /* 0x001fca0000011408 */
[----:B------:R1:W-:Y:S04]  /*1830*/  STL [R1+0xf4], R4 ;  /* 0x0000f40401007387 */ /* 0x0003e80000100800 */
[----:B------:R1:W-:Y:S04]  /*1840*/  STL [R1+0x3c], R0 ;  /* 0x00003c0001007387 */ /* 0x0003e80000100800 */
[----:B------:R1:W-:Y:S02]  /*1850*/  STL [R1+0xf0], R3 ;  /* 0x0000f00301007387 */ /* 0x0003e40000100800 */
.L_x_5791:
[----:B0123--:R-:W0:Y:S02]  /*1860*/  LDC.64 R8, c[0x0][0xd88] ;  /* 0x00036200ff087b82 */ /* 0x00fe240000000a00 */
[----:B0-----:R-:W-:-:S05]  /*1870*/  IMAD.WIDE R8, R7, 0x4, R8 ;  /* 0x0000000407087825 */ /* 0x001fca00078e0208 */
[----:B------:R-:W2:Y:S01]  /*1880*/  LDG.E R33, desc[UR40][R8.64] ;  /* 0x0000002808217981 */ /* 0x000ea2000c1e1900 */
[----:B------:R-:W-:Y:S05]  /*1890*/  YIELD ;  /* 0x0000000000007946 */ /* 0x000fea0003800000 */
[----:B------:R-:W-:Y:S01]  /*18a0*/  ULDC.64 UR4, c[0x0][0xb20] ;  /* 0x0002c80000047ab9 */ /* 0x000fe20000000a00 */
[----:B------:R-:W-:Y:S01]  /*18b0*/  ULDC.64 UR8, c[0x0][0xb10] ;  /* 0x0002c40000087ab9 */ /* 0x000fe20000000a00 */
[----:B------:R-:W-:Y:S01]  /*18c0*/  ISETP.NE.U32.AND P1, PT, RZ, UR4, PT ;  /* 0x00000004ff007c0c */ /* 0x000fe2000bf25070 */
[----:B------:R-:W-:Y:S01]  /*18d0*/  IMAD.MOV.U32 R15, RZ, RZ, RZ ;  /* 0x000000ffff0f7224 */ /* 0x000fe200078e00ff */
[----:B------:R-:W-:Y:S01]  /*18e0*/  ULDC.64 UR6, c[0x0][0xb00] ;  /* 0x0002c00000067ab9 */ /* 0x000fe20000000a00 */
[----:B------:R-:W-:Y:S01]  /*18f0*/  IMAD.MOV.U32 R31, RZ, RZ, RZ ;  /* 0x000000ffff1f7224 */ /* 0x000fe200078e00ff */
[----:B------:R-:W-:-:S02]  /*1900*/  ISETP.NE.AND.EX P1, PT, RZ, UR5, PT, P1 ;  /* 0x00000005ff007c0c */ /* 0x000fc4000bf25310 */
[----:B------:R-:W-:-:S04]  /*1910*/  ISETP.NE.U32.AND P0, PT, RZ, UR6, PT ;  /* 0x00000006ff007c0c */ /* 0x000fc8000bf05070 */
[----:B------:R-:W-:Y:S02]  /*1920*/  ISETP.NE.AND.EX P0, PT, RZ, UR7, PT, P0 ;  /* 0x00000007ff007c0c */ /* 0x000fe4000bf05300 */
[----:B--2---:R-:W-:Y:S01]  /*1930*/  SHF.R.S32.HI R0, RZ, 0x1f, R33 ;  /* 0x0000001fff007819 */ /* 0x004fe20000011421 */
[----:B------:R-:W-:-:S04]  /*1940*/  IMAD.SHL.U32 R35, R33, 0x4, RZ ;  /* 0x0000000421237824 */ /* 0x000fc800078e00ff */
[C---:B------:R-:W-:Y:S01]  /*1950*/  @P1 LEA R10, P2, R33.reuse, UR4, 0x2 ;  /* 0x00000004210a1c11 */ /* 0x040fe2000f8410ff */
[----:B------:R-:W-:Y:S01]  /*1960*/  STL [R1+0x50], R33 ;  /* 0x0000502101007387 */ /* 0x000fe20000100800 */
[C-C-:B------:R-:W-:Y:S02]  /*1970*/  SHF.L.U64.HI R34, R33.reuse, 0x2, R0.reuse ;  /* 0x0000000221227819 */ /* 0x140fe40000010200 */
[----:B------:R-:W-:Y:S01]  /*1980*/  @P1 LEA.HI.X R11, R33, UR5, R0, 0x2, P2 ;  /* 0x00000005210b1c11 */ /* 0x000fe200090f1400 */
[----:B------:R-:W-:Y:S01]  /*1990*/  ULDC UR4, c[0x0][0x288] ;  /* 0x0000a20000047ab9 */ /* 0x000fe20000000800 */
[----:B------:R-:W-:Y:S01]  /*19a0*/  ISETP.NE.U32.AND P2, PT, RZ, UR8, PT ;  /* 0x00000008ff007c0c */ /* 0x000fe2000bf45070 */
[----:B------:R0:W-:Y:S01]  /*19b0*/  STL [R1+0xe8], R0 ;  /* 0x0000e80001007387 */ /* 0x0001e20000100800 */
[----:B------:R-:W-:Y:S02]  /*19c0*/  IADD3 R12, P3, R35, UR6, RZ ;  /* 0x00000006230c7c10 */ /* 0x000fe4000ff7e0ff */
[----:B------:R-:W-:Y:S01]  /*19d0*/  ISETP.NE.AND.EX P2, PT, RZ, UR9, PT, P2 ;  /* 0x00000009ff007c0c */ /* 0x000fe2000bf45320 */
[----:B------:R1:W5:Y:S01]  /*19e0*/  @P1 LDG.E R15, desc[UR40][R10.64] ;  /* 0x000000280a0f1981 */ /* 0x000362000c1e1900 */
[----:B------:R-:W-:-:S03]  /*19f0*/  IADD3.X R13, R34, UR7, RZ, P3, !PT ;  /* 0x00000007220d7c10 */ /* 0x000fc60009ffe4ff */
[----:B------:R1:W-:Y:S01]  /*1a00*/  STL [R1+0x54], R35 ;  /* 0x0000542301007387 */ /* 0x0003e20000100800 */
[----:B0-----:R-:W-:Y:S01]  /*1a10*/  IMAD.U32 R0, RZ, RZ, UR4 ;  /* 0x00000004ff007e24 */ /* 0x001fe2000f8e00ff */
[----:B------:R-:W-:Y:S02]  /*1a20*/  ULDC.64 UR4, c[0x0][0x418] ;  /* 0x0001060000047ab9 */ /* 0x000fe40000000a00 */
[----:B------:R1:W5:Y:S04]  /*1a30*/  @P0 LDG.E R31, desc[UR40][R12.64] ;  /* 0x000000280c1f0981 */ /* 0x000368000c1e1900 */
[----:B------:R-:W-:Y:S01]  /*1a40*/  @P2 IADD3 R8, P1, R35, UR8, RZ ;  /* 0x0000000823082c10 */ /* 0x000fe2000ff3e0ff */
[----:B------:R1:W-:Y:S03]  /*1a50*/  STL [R1+0x58], R34 ;  /* 0x0000582201007387 */ /* 0x0003e60000100800 */
[----:B------:R-:W-:-:S05]  /*1a60*/  @P2 IADD3.X R9, R34, UR9, RZ, P1, !PT ;  /* 0x0000000922092c10 */ /* 0x000fca0008ffe4ff */
[----:B------:R-:W2:Y:S01]  /*1a70*/  @P2 LDG.E R0, desc[UR40][R8.64] ;  /* 0x0000002808002981 */ /* 0x000ea2000c1e1900 */
        /* <DEDUP_REMOVED lines=9> */
[----:B--2---:R1:W-:Y:S01]  /*1b10*/  STL [R1+0x18], R0 ;  /* 0x0000180001007387 */ /* 0x0043e20000100800 */
[----:B----4-:R-:W-:Y:S01]  /*1b20*/  IMAD.MOV.U32 R14, RZ, RZ, R0 ;  /* 0x000000ffff0e7224 */ /* 0x010fe200078e0000 */
[----:B------:R-:W-:Y:S06]  /*1b30*/  @P2 BRA `(.L_x_5630) ;  /* 0x0000000000282947 */ /* 0x000fec0003800000 */
[----:B------:R-:W-:Y:S02]  /*1b40*/  ULDC.64 UR4, c[0x0][0xaf8] ;  /* 0x0002be0000047ab9 */ /* 0x000fe40000000a00 */
[----:B------:R-:W-:-:S04]  /*1b50*/  ISETP.NE.U32.AND P1, PT, RZ, UR4, PT ;  /* 0x00000004ff007c0c */ /* 0x000fc8000bf25070 */
[----:B------:R-:W-:-:S13]  /*1b60*/  ISETP.NE.AND.EX P1, PT, RZ, UR5, PT, P1 ;  /* 0x00000005ff007c0c */ /* 0x000fda000bf25310 */
[----:B------:R-:W-:Y:S05]  /*1b70*/  @!P1 BRA `(.L_x_5630) ;  /* 0x0000000000189947 */ /* 0x000fea0003800000 */
[----:B------:R-:W0:Y:S02]  /*1b80*/  LDC.64 R8, c[0x0][0xaf8] ;  /* 0x0002be00ff087b82 */ /* 0x000e240000000a00 */
[----:B0-----:R-:W-:-:S05]  /*1b90*/  IMAD.WIDE R8, R33, 0x4, R8 ;  /* 0x0000000421087825 */ /* 0x001fca00078e0208 */
[----:B-1----:R-:W2:Y:S04]  /*1ba0*/  LDG.E R0, desc[UR40][R8.64] ;  /* 0x0000002808007981 */ /* 0x002ea8000c1e1900 */
[----:B------:R-:W2:Y:S02]  /*1bb0*/  LDG.E R3, desc[UR40][R8.64+0x4] ;  /* 0x0000042808037981 */ /* 0x000ea4000c1e1900 */
[----:B--2---:R-:W-:-:S05]  /*1bc0*/  IMAD.IADD R14, R3, 0x1, -R0 ;  /* 0x00000001030e7824 */ /* 0x004fca00078e0a00 */
[----:B------:R0:W-:Y:S02]  /*1bd0*/  STL [R1+0x18], R14 ;  /* 0x0000180e01007387 */ /* 0x0001e40000100800 */
.L_x_5630:
[C---:B------:R-:W-:Y:S01]  /*1be0*/  LOP3.LUT R32, R6.reuse, 0xffff, RZ, 0xc0, !PT ;  /* 0x0000ffff06207812 */ /* 0x040fe200078ec0ff */
[----:B------:R-:W-:Y:S01]  /*1bf0*/  ULDC.64 UR4, c[0x0][0xb18] ;  /* 0x0002c60000047ab9 */ /* 0x000fe20000000a00 */
[C---:B------:R-:W-:Y:S02]  /*1c00*/  LOP3.LUT R3, R6.reuse, 0xff000000, RZ, 0xc0, !PT ;  /* 0xff00000006037812 */ /* 0x040fe400078ec0ff */
[----:B------:R-:W-:Y:S01]  /*1c10*/  ISETP.NE.U32.AND P1, PT, RZ, UR4, PT ;  /* 0x00000004ff007c0c */ /* 0x000fe2000bf25070 */
[----:B------:R2:W-:Y:S01]  /*1c20*/  STL [R1+0x48], R32 ;  /* 0x0000482001007387 */ /* 0x0005e20000100800 */
[----:B-1----:R-:W-:Y:S02]  /*1c30*/  LOP3.LUT R0, R6, 0xff0000, RZ, 0xc0, !PT ;  /* 0x00ff000006007812 */ /* 0x002fe400078ec0ff */
[----:B------:R-:W-:Y:S02]  /*1c40*/  ISETP.NE.AND.EX P1, PT, RZ, UR5, PT, P1 ;  /* 0x00000005ff007c0c */ /* 0x000fe4000bf25310 */
[----:B------:R-:W-:-:S04]  /*1c50*/  SHF.R.U32.HI R3, RZ, 0x8, R3 ;  /* 0x00000008ff037819 */ /* 0x000fc80000011603 */
[----:B------:R-:W-:-:S07]  /*1c60*/  LEA.HI R10, R0, R3, RZ, 0x10 ;  /* 0x00000003000a7211 */ /* 0x000fce00078f80ff */
[----:B--2---:R-:W-:Y:S05]  /*1c70*/  @!P1 BRA `(.L_x_5631) ;  /* 0x0000000000109947 */ /* 0x004fea0003800000 */
[----:B------:R-:W-:-:S04]  /*1c80*/  IADD3 R6, P0, R35, UR4, RZ ;  /* 0x0000000423067c10 */ /* 0x000fc8000ff1e0ff */
[----:B------:R-:W-:-:S05]  /*1c90*/  IADD3.X R7, R34, UR5, RZ, P0, !PT ;  /* 0x0000000522077c10 */ /* 0x000fca00087fe4ff */
[----:B------:R1:W5:Y:S01]  /*1ca0*/  LDG.E R30, desc[UR40][R6.64] ;  /* 0x00000028061e7981 */ /* 0x000362000c1e1900 */
[----:B------:R-:W-:Y:S05]  /*1cb0*/  BRA `(.L_x_5632) ;  /* 0x0000000000107947 */ /* 0x000fea0003800000 */
.L_x_5631:
[----:B------:R-:W-:Y:S05]  /*1cc0*/  @!P0 BRA `(.L_x_5632) ;  /* 0x00000000000c8947 */ /* 0x000fea0003800000 */
[----:B------:R-:W2:Y:S04]  /*1cd0*/  LDG.E R3, desc[UR40][R12.64] ;  /* 0x000000280c037981 */ /* 0x000ea8000c1e1900 */
[----:B------:R-:W2:Y:S02]  /*1ce0*/  LDG.E R30, desc[UR40][R12.64+0x4] ;  /* 0x000004280c1e7981 */ /* 0x000ea4000c1e1900 */
[----:B--2---:R-:W-:-:S07]  /*1cf0*/  IMAD.IADD R30, R30, 0x1, -R3 ;  /* 0x000000011e1e7824 */ /* 0x004fce00078e0a03 */
.L_x_5632:
[----:B------:R-:W-:Y:S01]  /*1d00*/  ULDC.64 UR4, c[0x0][0xb08] ;  /* 0x0002c20000047ab9 */ /* 0x000fe20000000a00 */
[----:B------:R-:W2:Y:S01]  /*1d10*/  LDC R4, c[0x0][0x448] ;  /* 0x00011200ff047b82 */ /* 0x000ea20000000800 */
[----:B------:R-:W-:-:S04]  /*1d20*/  ISETP.NE.U32.AND P0, PT, RZ, UR4, PT ;  /* 0x00000004ff007c0c */ /* 0x000fc8000bf05070 */
[----:B------:R-:W-:Y:S01]  /*1d30*/  ISETP.NE.AND.EX P0, PT, RZ, UR5, PT, P0 ;  /* 0x00000005ff007c0c */ /* 0x000fe2000bf05300 */
[----:B------:R-:W-:-:S12]  /*1d40*/  ULDC.64 UR4, c[0x0][0xb28] ;  /* 0x0002ca0000047ab9 */ /* 0x000fd80000000a00 */
[----:B-1----:R-:W1:Y:S02]  /*1d50*/  @P0 LDC.64 R6, c[0x0][0xb08] ;  /* 0x0002c200ff060b82 */ /* 0x002e640000000a00 */
[----:B-1----:R-:W-:-:S05]  /*1d60*/  @P0 IMAD.WIDE R6, R33, 0x4, R6 ;  /* 0x0000000421060825 */ /* 0x002fca00078e0206 */
[----:B------:R-:W3:Y:S04]  /*1d70*/  @P0 LDG.E R0, desc[UR40][R6.64] ;  /* 0x0000002806000981 */ /* 0x000ee8000c1e1900 */
[----:B------:R1:W3:Y:S01]  /*1d80*/  @P0 LDG.E R3, desc[UR40][R6.64+0x4] ;  /* 0x0000042806030981 */ /* 0x0002e2000c1e1900 */
[----:B------:R-:W-:Y:S01]  /*1d90*/  ISETP.NE.U32.AND P1, PT, RZ, UR4, PT ;  /* 0x00000004ff007c0c */ /* 0x000fe2000bf25070 */
[----:B-----5:R-:W-:-:S03]  /*1da0*/  IMAD.MOV.U32 R152, RZ, RZ, R30 ;  /* 0x000000ffff987224 */ /* 0x020fc600078e001e */
[----:B------:R-:W-:-:S13]  /*1db0*/  ISETP.NE.AND.EX P1, PT, RZ, UR5, PT, P1 ;  /* 0x00000005ff007c0c */ /* 0x000fda000bf25310 */
[----:B------:R-:W-:-:S04]  /*1dc0*/  @P1 IADD3 R8, P2, R35, UR4, RZ ;  /* 0x0000000423081c10 */ /* 0x000fc8000ff5e0ff */
[----:B------:R-:W-:-:S05]  /*1dd0*/  @P1 IADD3.X R9, R34, UR5, RZ, P2, !PT ;  /* 0x0000000522091c10 */ /* 0x000fca00097fe4ff */
[----:B------:R4:W5:Y:S01]  /*1de0*/  @P1 LDG.E R152, desc[UR40][R8.64] ;  /* 0x0000002808981981 */ /* 0x000962000c1e1900 */
[----:B--2---:R-:W-:Y:S01]  /*1df0*/  ISETP.NE.AND P1, PT, R4, 0x1, PT ;  /* 0x000000010400780c */ /* 0x004fe20003f25270 */
[----:B------:R-:W-:Y:S01]  /*1e00*/  IMAD.SHL.U32 R5, R5, 0x80, RZ ;  /* 0x0000008005057824 */ /* 0x000fe200078e00ff */
[----:B------:R-:W-:Y:S01]  /*1e10*/  LOP3.LUT R12, R10, 0xff, RZ, 0xc0, !PT ;  /* 0x000000ff0a0c7812 */ /* 0x000fe200078ec0ff */
[----:B------:R-:W-:Y:S01]  /*1e20*/  IMAD.IADD R15, R30, 0x1, -R15 ;  /* 0x000000011e0f7824 */ /* 0x000fe200078e0a0f */
[----:B------:R-:W-:Y:S01]  /*1e30*/  BSSY B0, `(.L_x_5633) ;  /* 0x0000037000007945 */ /* 0x000fe20003800000 */
[----:B------:R-:W-:Y:S01]  /*1e40*/  VIADD R4, R5, 0x7f ;  /* 0x0000007f05047836 */ /* 0x000fe20000000000 */
[----:B------:R2:W-:Y:S07]  /*1e50*/  STL [R1+0x1c], R5 ;  /* 0x00001c0501007387 */ /* 0x0005ee0000100800 */
[----:B------:R-:W0:Y:S08]  /*1e60*/  @P1 LDC R11, c[0x0][0x44c] ;  /* 0x00011300ff0b1b82 */ /* 0x000e300000000800 */
[----:B-1----:R-:W1:Y:S01]  /*1e70*/  @P1 LDC R7, c[0x0][0x450] ;  /* 0x00011400ff071b82 */ /* 0x002e620000000800 */
[----:B---3--:R-:W-:-:S02]  /*1e80*/  @P0 IMAD.IADD R24, R3, 0x1, -R0 ;  /* 0x0000000103180824 */ /* 0x008fc400078e0a00 */
[----:B0-----:R-:W-:-:S04]  /*1e90*/  @P1 IMAD.HI.U32 R0, R4, R11, RZ ;  /* 0x0000000b04001227 */ /* 0x001fc800078e00ff */
[----:B--2---:R-:W-:Y:S01]  /*1ea0*/  IMAD.IADD R5, R15, 0x1, R24 ;  /* 0x000000010f057824 */ /* 0x004fe200078e0218 */
[----:B-1----:R-:W-:-:S03]  /*1eb0*/  @P1 SHF.R.U32.HI R4, RZ, R7, R0 ;  /* 0x00000007ff041219 */ /* 0x002fc60000011600 */
[C---:B------:R-:W-:Y:S01]  /*1ec0*/  VIADD R0, R5.reuse, 0x5f ;  /* 0x0000005f05007836 */ /* 0x040fe20000000000 */
[----:B------:R-:W-:Y:S01]  /*1ed0*/  IADD3 R60, R5, 0x60, -R14 ;  /* 0x00000060053c7810 */ /* 0x000fe20007ffe80e */
[----:B------:R0:W-:Y:S02]  /*1ee0*/  STL [R1+0x24], R5 ;  /* 0x0000240501007387 */ /* 0x0001e40000100800 */
[----:B------:R-:W-:Y:S02]  /*1ef0*/  IMAD.HI R0, R0, 0x2aaaaaab, RZ ;  /* 0x2aaaaaab00007827 */ /* 0x000fe400078e02ff */
[----:B------:R1:W-:Y:S02]  /*1f00*/  STL [R1+0x64], R12 ;  /* 0x0000640c01007387 */ /* 0x0003e40000100800 */
[----:B------:R-:W-:Y:S01]  /*1f10*/  IMAD.IADD R4, R60, 0x1, R4 ;  /* 0x000000013c047824 */ /* 0x000fe200078e0204 */
[----:B------:R-:W-:-:S03]  /*1f20*/  SHF.R.U32.HI R29, RZ, 0x1f, R0 ;  /* 0x0000001fff1d7819 */ /* 0x000fc60000011600 */
[----:B------:R-:W-:Y:S01]  /*1f30*/  IMAD.HI R4, R4, 0x2aaaaaab, RZ ;  /* 0x2aaaaaab04047827 */ /* 0x000fe200078e02ff */
[----:B0-----:R-:W-:Y:S02]  /*1f40*/  SHF.R.U32.HI R5, RZ, 0x10, R10 ;  /* 0x00000010ff057819 */ /* 0x001fe4000001160a */
[----:B------:R-:W-:Y:S01]  /*1f50*/  LEA.HI.SX32 R29, R0, R29, 0x1c ;  /* 0x0000001d001d7211 */ /* 0x000fe200078fe2ff */
[----:B------:R-:W-:Y:S01]  /*1f60*/  IMAD.MOV.U32 R0, RZ, RZ, RZ ;  /* 0x000000ffff007224 */ /* 0x000fe200078e00ff */
[----:B------:R-:W-:Y:S01]  /*1f70*/  SHF.R.U32.HI R3, RZ, 0x1f, R4 ;  /* 0x0000001fff037819 */ /* 0x000fe20000011604 */
[----:B------:R1:W-:Y:S03]  /*1f80*/  STL [R1+0x4c], R5 ;  /* 0x00004c0501007387 */ /* 0x0003e60000100800 */
[----:B------:R-:W-:-:S04]  /*1f90*/  LEA.HI.SX32 R4, R4, R3, 0x1c ;  /* 0x0000000304047211 */ /* 0x000fc800078fe2ff */
[----:B----4-:R-:W-:-:S04]  /*1fa0*/  VIMNMX R9, R29, R4, PT ;  /* 0x000000041d097248 */ /* 0x010fc80003fe0100 */
[----:B------:R-:W-:-:S13]  /*1fb0*/  ISETP.GE.AND P0, PT, R9, 0x1, PT ;  /* 0x000000010900780c */ /* 0x000fda0003f06270 */
[----:B-1----:R-:W-:Y:S05]  /*1fc0*/  @!P0 BRA `(.L_x_5634) ;  /* 0x0000000000748947 */ /* 0x002fea0003800000 */
        /* <DEDUP_REMOVED lines=29> */
.L_x_5634:
[----:B------:R-:W-:Y:S05]  /*21a0*/  BSYNC B0 ;  /* 0x0000000000007941 */ /* 0x000fea0003800000 */
.L_x_5633:
        /* <DEDUP_REMOVED lines=37> */
.L_x_5637:
[----:B------:R-:W-:Y:S05]  /*2400*/  BSYNC B6 ;  /* 0x0000000000067941 */ /* 0x000fea0003800000 */
.L_x_5636:
        /* <DEDUP_REMOVED lines=20> */
.L_x_5639:
[----:B------:R-:W-:Y:S05]  /*2550*/  BSYNC B6 ;  /* 0x0000000000067941 */ /* 0x000fea0003800000 */
.L_x_5638:
[----:B------:R-:W-:Y:S01]  /*2560*/  ULDC.64 UR4, c[0x0][0xaf0] ;  /* 0x0002bc0000047ab9 */ /* 0x000fe20000000a00 */
[----:B------:R-:W-:Y:S01]  /*2570*/  IMAD.MOV.U32 R0, RZ, RZ, R33 ;  /* 0x000000ffff007224 */ /* 0x000fe200078e0021 */
[----:B------:R-:W-:Y:S01]  /*2580*/  ISETP.NE.U32.AND P0, PT, RZ, UR4, PT ;  /* 0x00000004ff007c0c */ /* 0x000fe2000bf05070 */
[----:B------:R-:W0:Y:S01]  /*2590*/  LDC.64 R8, c[0x0][0x300] ;  /* 0x0000c000ff087b82 */ /* 0x000e220000000a00 */
[----:B------:R-:W1:Y:S02]  /*25a0*/  S2R R42, SR_TID.X ;  /* 0x00000000002a7919 */ /* 0x000e640000002100 */
[----:B------:R-:W-:Y:S01]  /*25b0*/  ISETP.NE.AND.EX P0, PT, RZ, UR5, PT, P0 ;  /* 0x00000005ff007c0c */ /* 0x000fe2000bf05300 */
[----:B------:R-:W-:Y:S01]  /*25c0*/  IMAD.IADD R59, R31, 0x1, R30 ;  /* 0x000000011f3b7824 */ /* 0x000fe200078e021e */
[----:B------:R-:W2:Y:S01]  /*25d0*/  S2R R11, SR_TID.X ;  /* 0x00000000000b7919 */ /* 0x000ea20000002100 */
[----:B------:R-:W-:Y:S02]  /*25e0*/  SHF.R.S32.HI R17, RZ, 0x1f, R16 ;  /* 0x0000001fff117819 */ /* 0x000fe40000011410 */
[----:B------:R-:W-:Y:S01]  /*25f0*/  SHF.R.S32.HI R40, RZ, 0x1f, R22 ;  /* 0x0000001fff287819 */ /* 0x000fe20000011416 */
[C---:B------:R-:W-:Y:S01]  /*2600*/  VIADD R64, R16.reuse, 0x60 ;  /* 0x0000006010407836 */ /* 0x040fe20000000000 */
[----:B------:R-:W3:Y:S01]  /*2610*/  LDC.64 R14, c[0x0][0x3f8] ;  /* 0x0000fe00ff0e7b82 */ /* 0x000ee20000000a00 */
[C---:B------:R-:W-:Y:S01]  /*2620*/  VIADD R12, R16.reuse, 0xe0 ;  /* 0x000000e0100c7836 */ /* 0x040fe20000000000 */
[----:B------:R-:W4:Y:S04]  /*2630*/  LDL R38, [R1+0x38] ;  /* 0x0000380001267983 */ /* 0x000f280000100800 */
[----:B------:R-:W-:Y:S01]  /*2640*/  @P0 IADD3 R6, P1, R35, UR4, RZ ;  /* 0x0000000423060c10 */ /* 0x000fe2000ff3e0ff */
[----:B------:R-:W-:Y:S01]  /*2650*/  VIADD R65, R16, 0x80 ;  /* 0x0000008010417836 */ /* 0x000fe20000000000 */
[----:B------:R-:W3:Y:S02]  /*2660*/  LDC.64 R56, c[0x0][0x408] ;  /* 0x00010200ff387b82 */ /* 0x000ee40000000a00 */
[----:B------:R-:W-:Y:S01]  /*2670*/  @P0 IADD3.X R7, R34, UR5, RZ, P1, !PT ;  /* 0x0000000522070c10 */ /* 0x000fe20008ffe4ff */
[----:B------:R-:W-:-:S04]  /*2680*/  ULDC.64 UR4, c[0x0][0xb00] ;  /* 0x0002c00000047ab9 */ /* 0x000fc80000000a00 */
[----:B------:R2:W4:Y:S01]  /*2690*/  @P0 LDG.E R0, desc[UR40][R6.64] ;  /* 0x0000002806000981 */ /* 0x000522000c1e1900 */
[----:B------:R-:W-:Y:S01]  /*26a0*/  SHF.R.S32.HI R33, RZ, 0x1f, R59 ;  /* 0x0000001fff217819 */ /* 0x000fe2000001143b */
[-C--:B0-----:R-:W-:Y:S01]  /*26b0*/  IMAD.WIDE.U32 R4, R59, R8.reuse, RZ ;  /* 0x000000083b047225 */ /* 0x081fe200078e00ff */
[----:B------:R-:W-:Y:S01]  /*26c0*/  ISETP.NE.U32.AND P0, PT, RZ, UR4, PT ;  /* 0x00000004ff007c0c */ /* 0x000fe2000bf05070 */
[----:B------:R-:W0:Y:S02]  /*26d0*/  LDC R75, c[0x0][0x3f4] ;  /* 0x0000fd00ff4b7b82 */ /* 0x000e240000000800 */
[----:B------:R-:W-:Y:S01]  /*26e0*/  IMAD R10, R33, R8, RZ ;  /* 0x00000008210a7224 */ /* 0x000fe200078e02ff */
[----:B------:R-:W-:Y:S01]  /*26f0*/  ISETP.NE.AND.EX P0, PT, RZ, UR5, PT, P0 ;  /* 0x00000005ff007c0c */ /* 0x000fe2000bf05300 */
[----:B------:R-:W-:Y:S01]  /*2700*/  ULDC.64 UR4, c[0x0][0x308] ;  /* 0x0000c20000047ab9 */ /* 0x000fe20000000a00 */
[----:B-1----:R-:W-:Y:S01]  /*2710*/  SHF.R.U32.HI R42, RZ, 0x7, R42 ;  /* 0x00000007ff2a7819 */ /* 0x002fe2000001162a */
[----:B------:R-:W-:-:S02]  /*2720*/  IMAD R3, R59, R9, R10 ;  /* 0x000000093b037224 */ /* 0x000fc400078e020a */
[----:B------:R-:W-:Y:S01]  /*2730*/  IMAD.WIDE.U32 R62, R22, R8, R16 ;  /* 0x00000008163e7225 */ /* 0x000fe200078e0010 */
[----:B------:R-:W-:-:S03]  /*2740*/  ISETP.NE.AND P6, PT, R42, 0x1, PT ;  /* 0x000000012a00780c */ /* 0x000fc60003fc5270 */
[----:B------:R-:W-:Y:S02]  /*2750*/  IMAD.IADD R5, R5, 0x1, R3 ;  /* 0x0000000105057824 */ /* 0x000fe400078e0203 */
[----:B--2---:R-:W-:Y:S02]  /*2760*/  VIADD R11, R11, 0xffffff80 ;  /* 0xffffff800b0b7836 */ /* 0x004fe40000000000 */
[----:B------:R-:W-:-:S03]  /*2770*/  IMAD.WIDE.U32 R4, R32, UR4, R4 ;  /* 0x0000000420047c25 */ /* 0x000fc6000f8e0004 */
[----:B------:R-:W-:Y:S01]  /*2780*/  SHF.R.S32.HI R6, RZ, 0x1f, R11 ;  /* 0x0000001fff067819 */ /* 0x000fe2000001140b */
[----:B------:R-:W-:Y:S01]  /*2790*/  IMAD R5, R32, UR5, R5 ;  /* 0x0000000520057c24 */ /* 0x000fe2000f8e0205 */
[----:B------:R-:W-:Y:S01]  /*27a0*/  ULDC.64 UR4, c[0x0][0x310] ;  /* 0x0000c40000047ab9 */ /* 0x000fe20000000a00 */
[----:B------:R-:W-:Y:S01]  /*27b0*/  VIADD R66, R16, 0xa0 ;  /* 0x000000a010427836 */ /* 0x000fe20000000000 */
[----:B------:R-:W-:Y:S01]  /*27c0*/  LEA.HI R36, R6, R11, RZ, 0x2 ;  /* 0x0000000b06247211 */ /* 0x000fe200078f10ff */
[----:B------:R-:W-:Y:S01]  /*27d0*/  VIADD R11, R16, 0xc0 ;  /* 0x000000c0100b7836 */ /* 0x000fe20000000000 */
[----:B------:R-:W-:Y:S01]  /*27e0*/  SHF.R.S32.HI R201, RZ, 0x1f, R200 ;  /* 0x0000001fffc97819 */ /* 0x000fe200000114c8 */
[----:B---3--:R-:W-:-:S04]  /*27f0*/  IMAD R30, R40, R56, RZ ;  /* 0x00000038281e7224 */ /* 0x008fc800078e02ff */
[C---:B------:R-:W-:Y:S02]  /*2800*/  IMAD R39, R22.reuse, R57, R30 ;  /* 0x0000003916277224 */ /* 0x040fe400078e021e */
[----:B------:R-:W-:-:S04]  /*2810*/  IMAD.WIDE.U32 R30, R22, R56, R16 ;  /* 0x00000038161e7225 */ /* 0x000fc800078e0010 */
[----:B------:R-:W-:Y:S01]  /*2820*/  IMAD.IADD R31, R39, 0x1, R31 ;  /* 0x00000001271f7824 */ /* 0x000fe200078e021f */
[----:B----4-:R-:W-:Y:S02]  /*2830*/  SHF.R.S32.HI R3, RZ, 0x1f, R0 ;  /* 0x0000001fff037819 */ /* 0x010fe40000011400 */
        /* <DEDUP_REMOVED lines=12> */
[----:B------:R-:W-:Y:S01]  /*2900*/  ISETP.GE.AND P0, PT, R16, UR4, PT ;  /* 0x0000000410007c0c */ /* 0x000fe2000bf06270 */
[----:B------:R-:W-:Y:S01]  /*2910*/  ULDC.64 UR6, c[0x0][0x330] ;  /* 0x0000cc0000067ab9 */ /* 0x000fe20000000a00 */
[----:B------:R-:W-:-:S02]  /*2920*/  ISETP.GE.AND P1, PT, R0, UR4, PT ;  /* 0x0000000400007c0c */ /* 0x000fc4000bf26270 */
[----:B------:R-:W-:Y:S01]  /*2930*/  IADD3.X R62, R61, R63, R10, P2, !PT ;  /* 0x0000003f3d3e7210 */ /* 0x000fe200017fe40a */
[----:B------:R-:W-:Y:S01]  /*2940*/  VIADD R63, R16, 0x40 ;  /* 0x00000040103f7836 */ /* 0x000fe20000000000 */
[----:B------:R-:W-:Y:S02]  /*2950*/  SEL R7, RZ, 0xffffffff, P1 ;  /* 0xffffffffff077807 */ /* 0x000fe40000800000 */
[----:B------:R-:W-:Y:S02]  /*2960*/  SEL R6, RZ, 0x1, P0 ;  /* 0x00000001ff067807 */ /* 0x000fe40000000000 */
[----:B------:R-:W-:Y:S01]  /*2970*/  ISETP.GE.AND P0, PT, R63, UR4, PT ;  /* 0x000000043f007c0c */ /* 0x000fe2000bf06270 */
[----:B------:R-:W-:Y:S01]  /*2980*/  IMAD.SHL.U32 R7, R7, 0x2, RZ ;  /* 0x0000000207077824 */ /* 0x000fe200078e00ff */
        /* <DEDUP_REMOVED lines=11> */
[----:B------:R-:W-:-:S02]  /*2a40*/  LOP3.LUT R10, R12, R10, R11, 0xfe, !PT ;  /* 0x0000000a0c0a7212 */ /* 0x000fc400078efe0b */
[----:B------:R-:W-:Y:S02]  /*2a50*/  SEL R11, RZ, 0x10, P0 ;  /* 0x00000010ff0b7807 */ /* 0x000fe40000000000 */
[----:B------:R-:W-:-:S04]  /*2a60*/  SEL R12, RZ, 0x20, P1 ;  /* 0x00000020ff0c7807 */ /* 0x000fc80000800000 */
[----:B------:R-:W-:Y:S02]  /*2a70*/  LOP3.LUT R11, R12, R10, R11, 0xfe, !PT ;  /* 0x0000000a0c0b7212 */ /* 0x000fe400078efe0b */
[----:B------:R-:W-:Y:S01]  /*2a80*/  SEL R10, RZ, 0x40, P2 ;  /* 0x00000040ff0a7807 */ /* 0x000fe20001000000 */
[----:B------:R-:W-:-:S03]  /*2a90*/  IMAD R13, R13, UR4, RZ ;  /* 0x000000040d0d7c24 */ /* 0x000fc6000f8e02ff */
[----:B------:R-:W-:Y:S01]  /*2aa0*/  LOP3.LUT R95, R11, R10, RZ, 0xfc, !PT ;  /* 0x0000000a0b5f7212 */ /* 0x000fe200078efcff */
[-C--:B------:R-:W-:Y:S02]  /*2ab0*/  IMAD R10, R40, R14.reuse, RZ ;  /* 0x0000000e280a7224 */ /* 0x080fe400078e02ff */
[----:B------:R-:W-:Y:S02]  /*2ac0*/  IMAD R93, R21, UR5, R13 ;  /* 0x00000005155d7c24 */ /* 0x000fe4000f8e020d */
[C---:B------:R-:W-:Y:S02]  /*2ad0*/  IMAD R37, R22.reuse, R15, R10 ;  /* 0x0000000f16257224 */ /* 0x040fe400078e020a */
[----:B------:R-:W-:-:S04]  /*2ae0*/  IMAD.WIDE.U32 R10, R22, R14, R200 ;  /* 0x0000000e160a7225 */ /* 0x000fc800078e00c8 */
[----:B------:R-:W-:-:S04]  /*2af0*/  IMAD.WIDE.U32 R12, R22, R14, R16 ;  /* 0x0000000e160c7225 */ /* 0x000fc800078e0010 */
[----:B------:R-:W-:Y:S02]  /*2b00*/  IMAD.IADD R11, R11, 0x1, R37 ;  /* 0x000000010b0b7824 */ /* 0x000fe400078e0225 */
[----:B------:R-:W-:Y:S01]  /*2b10*/  IMAD.IADD R13, R37, 0x1, R13 ;  /* 0x00000001250d7824 */ /* 0x000fe200078e020d */
[----:B-----5:R-:W-:Y:S01]  /*2b20*/  SHF.R.S32.HI R37, RZ, 0x1f, R152 ;  /* 0x0000001fff257819 */ /* 0x020fe20000011498 */
[----:B------:R-:W-:Y:S01]  /*2b30*/  IMAD.WIDE.U32 R6, R21, UR4, R6 ;  /* 0x0000000415067c25 */ /* 0x000fe2000f8e0006 */
[----:B0-----:R-:W-:Y:S01]  /*2b40*/  ISETP.GE.AND P0, PT, R16, R75, PT ;  /* 0x0000004b1000720c */ /* 0x001fe20003f06270 */
[----:B------:R-:W-:Y:S02]  /*2b50*/  ULDC UR4, c[0x0][0x2f4] ;  /* 0x0000bd0000047ab9 */ /* 0x000fe40000000800 */
[----:B------:R-:W-:-:S04]  /*2b60*/  IMAD.WIDE.U32 R20, R22, R56, R200 ;  /* 0x0000003816147225 */ /* 0x000fc800078e00c8 */
[----:B------:R-:W-:Y:S02]  /*2b70*/  IMAD R34, R37, R14, RZ ;  /* 0x0000000e25227224 */ /* 0x000fe400078e02ff */
[----:B------:R-:W-:Y:S02]  /*2b80*/  IMAD.IADD R21, R21, 0x1, R39 ;  /* 0x0000000115157824 */ /* 0x000fe400078e0227 */
[----:B------:R-:W-:Y:S02]  /*2b90*/  IMAD R39, R152, R15, R34 ;  /* 0x0000000f98277224 */ /* 0x000fe400078e0222 */
[----:B------:R-:W2:Y:S01]  /*2ba0*/  LDL R34, [R1+0x34] ;  /* 0x0000340001227983 */ /* 0x000ea20000100800 */
[----:B------:R-:W-:Y:S02]  /*2bb0*/  IADD3 R58, P1, R22, R59, RZ ;  /* 0x0000003b163a7210 */ /* 0x000fe40007f3e0ff */
[----:B------:R-:W-:-:S03]  /*2bc0*/  SEL R35, R75, RZ, P0 ;  /* 0x000000ff4b237207 */ /* 0x000fc60000000000 */
[----:B------:R-:W-:Y:S02]  /*2bd0*/  IMAD.X R59, R40, 0x1, R33, P1 ;  /* 0x00000001283b7824 */ /* 0x000fe400008e0621 */
[----:B------:R-:W-:Y:S02]  /*2be0*/  IMAD.IADD R35, R16, 0x1, R35 ;  /* 0x0000000110237824 */ /* 0x000fe400078e0223 */
[----:B------:R-:W-:Y:S01]  /*2bf0*/  VIADD R40, R22, 0x40 ;  /* 0x0000004016287836 */ /* 0x000fe20000000000 */
[----:B------:R-:W-:Y:S02]  /*2c00*/  SHF.R.S32.HI R43, RZ, 0x1f, R36 ;  /* 0x0000001fff2b7819 */ /* 0x000fe40000011424 */
[----:B------:R-:W-:Y:S01]  /*2c10*/  SHF.R.S32.HI R32, RZ, 0x1f, R35 ;  /* 0x0000001fff207819 */ /* 0x000fe20000011423 */
[----:B------:R-:W-:Y:S01]  /*2c20*/  IMAD.SHL.U32 R40, R40, 0x40, RZ ;  /* 0x0000004028287824 */ /* 0x000fe200078e00ff */
[----:B------:R-:W-:Y:S02]  /*2c30*/  LEA.HI R43, R43, R22, RZ, 0x3 ;  /* 0x000000162b2b7211 */ /* 0x000fe400078f18ff */
[----:B------:R-:W-:-:S02]  /*2c40*/  LEA.HI R32, R32, R35, RZ, 0x3 ;  /* 0x0000002320207211 */ /* 0x000fc400078f18ff */
[----:B------:R-:W-:Y:S02]  /*2c50*/  LOP3.LUT R40, R40, 0x1c0, RZ, 0xc0, !PT ;  /* 0x000001c028287812 */ /* 0x000fe400078ec0ff */
[----:B------:R-:W-:Y:S02]  /*2c60*/  LOP3.LUT R43, R43, 0xfffffff8, RZ, 0xc0, !PT ;  /* 0xfffffff82b2b7812 */ /* 0x000fe400078ec0ff */
[----:B------:R-:W-:Y:S01]  /*2c70*/  LOP3.LUT R33, R40, 0x38, R32, 0xf8, !PT ;  /* 0x0000003828217812 */ /* 0x000fe200078ef820 */
[C---:B------:R-:W-:Y:S02]  /*2c80*/  VIADD R40, R22.reuse, 0x40 ;  /* 0x0000004016287836 */ /* 0x040fe40000000000 */
[----:B------:R-:W-:Y:S02]  /*2c90*/  IMAD.IADD R43, R22, 0x1, -R43 ;  /* 0x00000001162b7824 */ /* 0x000fe400078e0a2b */
[----:B------:R-:W-:Y:S02]  /*2ca0*/  IMAD.SHL.U32 R40, R40, 0x40, RZ ;  /* 0x0000004028287824 */ /* 0x000fe400078e00ff */
[----:B------:R-:W-:Y:S01]  /*2cb0*/  IMAD.SHL.U32 R83, R43, 0x40, RZ ;  /* 0x000000402b537824 */ /* 0x000fe200078e00ff */
[----:B------:R-:W-:Y:S01]  /*2cc0*/  SHF.L.U64.HI R67, R8, 0x6, R9 ;  /* 0x0000000608437819 */ /* 0x000fe20000010209 */
[----:B------:R-:W-:Y:S01]  /*2cd0*/  IMAD R35, R9, 0x60, RZ ;  /* 0x0000006009237824 */ /* 0x000fe200078e02ff */
[----:B------:R-:W-:Y:S01]  /*2ce0*/  LOP3.LUT R40, R40, 0x1c0, RZ, 0xc0, !PT ;  /* 0x000001c028287812 */ /* 0x000fe200078ec0ff */
[C---:B------:R-:W-:Y:S01]  /*2cf0*/  IMAD.SHL.U32 R68, R8.reuse, 0x40, RZ ;  /* 0x0000004008447824 */ /* 0x040fe200078e00ff */
[----:B------:R-:W-:Y:S01]  /*2d00*/  LOP3.LUT R83, R83, 0x1c0, RZ, 0xc0, !PT ;  /* 0x000001c053537812 */ /* 0x000fe200078ec0ff */
[----:B------:R-:W-:Y:S01]  /*2d10*/  IMAD.WIDE.U32 R8, R8, 0x60, RZ ;  /* 0x0000006008087825 */ /* 0x000fe200078e00ff */
[----:B------:R-:W-:-:S02]  /*2d20*/  SHF.R.U32.HI R40, RZ, 0x3, R40 ;  /* 0x00000003ff287819 */ /* 0x000fc40000011628 */
[----:B------:R-:W-:Y:S01]  /*2d30*/  SHF.R.U32.HI R86, RZ, 0x3, R83 ;  /* 0x00000003ff567819 */ /* 0x000fe20000011653 */
[----:B------:R-:W-:Y:S01]  /*2d40*/  IMAD.IADD R76, R9, 0x1, R35 ;  /* 0x00000001094c7824 */ /* 0x000fe200078e0223 */
[----:B------:R-:W-:Y:S01]  /*2d50*/  LOP3.LUT R35, R83, 0x18, R16, 0xf8, !PT ;  /* 0x0000001853237812 */ /* 0x000fe200078ef810 */
[----:B------:R-:W-:Y:S01]  /*2d60*/  IMAD.MOV.U32 R89, RZ, RZ, 0x20 ;  /* 0x00000020ff597424 */ /* 0x000fe200078e00ff */
[----:B------:R-:W-:Y:S01]  /*2d70*/  LOP3.LUT R88, R33, R40, RZ, 0x3c, !PT ;  /* 0x0000002821587212 */ /* 0x000fe200078e3cff */
[----:B------:R-:W-:Y:S01]  /*2d80*/  IMAD R37, R37, R56, RZ ;  /* 0x0000003825257224 */ /* 0x000fe200078e02ff */
[----:B------:R-:W-:Y:S02]  /*2d90*/  LOP3.LUT P1, RZ, R43, 0x4, RZ, 0xc0, !PT ;  /* 0x000000042bff7812 */ /* 0x000fe4000782c0ff */
[----:B------:R-:W-:Y:S02]  /*2da0*/  LOP3.LUT R33, R83, 0x38, R32, 0xf8, !PT ;  /* 0x0000003853217812 */ /* 0x000fe400078ef820 */
[----:B------:R-:W-:Y:S01]  /*2db0*/  LOP3.LUT R35, R35, R86, RZ, 0x3c, !PT ;  /* 0x0000005623237212 */ /* 0x000fe200078e3cff */
[----:B------:R-:W-:Y:S01]  /*2dc0*/  IMAD R77, R15, 0x60, RZ ;  /* 0x000000600f4d7824 */ /* 0x000fe200078e02ff */
[C---:B------:R-:W-:Y:S01]  /*2dd0*/  SHF.L.U64.HI R69, R14.reuse, 0x6, R15 ;  /* 0x000000060e457819 */ /* 0x040fe2000001020f */
[----:B------:R-:W-:Y:S01]  /*2de0*/  IMAD.SHL.U32 R70, R14, 0x40, RZ ;  /* 0x000000400e467824 */ /* 0x000fe200078e00ff */
[----:B------:R-:W-:Y:S01]  /*2df0*/  SHF.L.U64.HI R71, R56, 0x6, R57 ;  /* 0x0000000638477819 */ /* 0x000fe20000010239 */
[----:B------:R-:W-:Y:S01]  /*2e00*/  IMAD.WIDE.U32 R10, R152, R14, R10 ;  /* 0x0000000e980a7225 */ /* 0x000fe200078e000a */
[----:B------:R-:W-:-:S02]  /*2e10*/  SEL R89, R89, 0xffffffe0, !P1 ;  /* 0xffffffe059597807 */ /* 0x000fc40004800000 */
[----:B------:R-:W-:Y:S01]  /*2e20*/  LOP3.LUT R33, R33, R86, RZ, 0x3c, !PT ;  /* 0x0000005621217212 */ /* 0x000fe200078e3cff */
[----:B------:R-:W-:Y:S01]  /*2e30*/  IMAD.WIDE.U32 R12, R152, R14, R12 ;  /* 0x0000000e980c7225 */ /* 0x000fe200078e000c */
[----:B------:R-:W-:Y:S02]  /*2e40*/  SEL R94, RZ, 0xffffff80, P3 ;  /* 0xffffff80ff5e7807 */ /* 0x000fe40001800000 */
[----:B------:R-:W-:Y:S01]  /*2e50*/  LOP3.LUT R85, R32, 0xfffffff8, RZ, 0xc0, !PT ;  /* 0xfffffff820557812 */ /* 0x000fe200078ec0ff */
[----:B------:R-:W-:Y:S02]  /*2e60*/  IMAD R37, R152, R57, R37 ;  /* 0x0000003998257224 */ /* 0x000fe400078e0225 */
[----:B------:R-:W-:Y:S02]  /*2e70*/  IMAD R41, R57, 0x60, RZ ;  /* 0x0000006039297824 */ /* 0x000fe400078e02ff */
[----:B------:R-:W-:Y:S02]  /*2e80*/  IMAD.SHL.U32 R72, R56, 0x40, RZ ;  /* 0x0000004038487824 */ /* 0x000fe400078e00ff */
[----:B------:R-:W-:-:S04]  /*2e90*/  IMAD.WIDE.U32 R20, R152, R56, R20 ;  /* 0x0000003898147225 */ /* 0x000fc800078e0014 */
[----:B------:R-:W-:Y:S02]  /*2ea0*/  VIADD R44, R22, 0x40 ;  /* 0x00000040162c7836 */ /* 0x000fe40000000000 */
[----:B------:R-:W-:Y:S01]  /*2eb0*/  IMAD.WIDE.U32 R30, R152, R56, R30 ;  /* 0x00000038981e7225 */ /* 0x000fe200078e001e */
[----:B------:R-:W-:-:S03]  /*2ec0*/  LOP3.LUT R94, R95, 0x80, R94, 0xc8, !PT ;  /* 0x000000805f5e7812 */ /* 0x000fc600078ec85e */
[----:B------:R-:W-:-:S04]  /*2ed0*/  IMAD.WIDE.U32 R14, R14, 0x60, RZ ;  /* 0x000000600e0e7825 */ /* 0x000fc800078e00ff */
[----:B------:R-:W-:Y:S01]  /*2ee0*/  IMAD.WIDE.U32 R56, R56, 0x60, RZ ;  /* 0x0000006038387825 */ /* 0x000fe200078e00ff */
[----:B------:R-:W-:Y:S02]  /*2ef0*/  SHF.R.S32.HI R73, RZ, 0x1f, R44 ;  /* 0x0000001fff497819 */ /* 0x000fe4000001142c */
[----:B------:R-:W-:Y:S01]  /*2f00*/  SHF.R.S32.HI R84, RZ, 0x3, R32 ;  /* 0x00000003ff547819 */ /* 0x000fe20000011420 */
[----:B------:R-:W-:Y:S01]  /*2f10*/  VIADD R74, R42, 0x8 ;  /* 0x000000082a4a7836 */ /* 0x000fe20000000000 */
[----:B------:R-:W-:Y:S01]  /*2f20*/  SHF.R.S32.HI R87, RZ, 0x1f, R85 ;  /* 0x0000001fff577819 */ /* 0x000fe20000011455 */
[----:B------:R-:W-:Y:S01]  /*2f30*/  IMAD.SHL.U32 R75, R75, 0x2, RZ ;  /* 0x000000024b4b7824 */ /* 0x000fe200078e00ff */
[----:B------:R-:W-:Y:S01]  /*2f40*/  ISETP.GE.AND P1, PT, R16, UR4, PT ;  /* 0x0000000410007c0c */ /* 0x000fe2000bf26270 */
[----:B------:R-:W-:Y:S01]  /*2f50*/  IMAD.IADD R77, R15, 0x1, R77 ;  /* 0x000000010f4d7824 */ /* 0x000fe200078e024d */
[----:B------:R-:W-:Y:S01]  /*2f60*/  ISETP.GE.AND P2, PT, R0, UR4, PT ;  /* 0x0000000400007c0c */ /* 0x000fe2000bf46270 */
[----:B------:R-:W-:Y:S01]  /*2f70*/  IMAD.IADD R78, R57, 0x1, R41 ;  /* 0x00000001394e7824 */ /* 0x000fe200078e0229 */
[----:B------:R-:W-:Y:S01]  /*2f80*/  LOP3.LUT R95, R95, 0x40, RZ, 0xc0, !PT ;  /* 0x000000405f5f7812 */ /* 0x000fe200078ec0ff */
[----:B------:R-:W-:-:S02]  /*2f90*/  IMAD.IADD R79, R11, 0x1, R39 ;  /* 0x000000010b4f7824 */ /* 0x000fc400078e0227 */
[----:B------:R-:W-:Y:S02]  /*2fa0*/  IMAD.IADD R80, R39, 0x1, R13 ;  /* 0x0000000127507824 */ /* 0x000fe400078e020d */
[----:B------:R-:W-:Y:S02]  /*2fb0*/  IMAD.IADD R81, R21, 0x1, R37 ;  /* 0x0000000115517824 */ /* 0x000fe400078e0225 */
[----:B------:R-:W-:Y:S02]  /*2fc0*/  IMAD.IADD R82, R37, 0x1, R31 ;  /* 0x0000000125527824 */ /* 0x000fe400078e021f */
[----:B------:R-:W-:Y:S02]  /*2fd0*/  IMAD.IADD R88, R38, 0x1, R88 ;  /* 0x0000000126587824 */ /* 0x000fe400078e0258 */
[----:B------:R-:W-:Y:S01]  /*2fe0*/  IMAD.IADD R93, R7, 0x1, R93 ;  /* 0x00000001075d7824 */ /* 0x000fe200078e025d */
[----:B------:R-:W-:Y:S01]  /*2ff0*/  @!P6 BAR.SYNC.DEFER_BLOCKING 0x9, 0x100 ;  /* 0x024400000000eb1d */ /* 0x000fe20000010000 */
[----:B--2---:R-:W-:-:S02]  /*3000*/  IMAD R90, R34, 0x200, R35 ;  /* 0x00000200225a7824 */ /* 0x004fc400078e0223 */
[----:B------:R-:W-:Y:S02]  /*3010*/  IMAD R91, R34, 0x200, R33 ;  /* 0x00000200225b7824 */ /* 0x000fe400078e0221 */
[----:B------:R-:W-:-:S07]  /*3020*/  IMAD.IADD R92, R89, 0x1, R90 ;  /* 0x00000001595c7824 */ /* 0x000fce00078e025a */
.L_x_5687:
        /* <DEDUP_REMOVED lines=26> */
[----:B---3--:R-:W-:Y:S05]  /*31d0*/  @!P3 BRA `(.L_x_5641) ;  /* 0x0000002800b4b947 */ /* 0x008fea0003800000 */
        /* <DEDUP_REMOVED lines=41> */
.L_x_5644:
[----:B------:R-:W-:Y:S05]  /*3470*/  BSYNC B1 ;  /* 0x0000000000017941 */ /* 0x000fea0003800000 */
.L_x_5643:
[----:B0-----:R-:W-:Y:S01]  /*3480*/  VIADD R36, R22, 0x40 ;  /* 0x0000004016247836 */ /* 0x001fe20000000000 */
[----:B------:R-:W-:Y:S01]  /*3490*/  BSSY B1, `(.L_x_5645) ;  /* 0x000001c000017945 */ /* 0x000fe20003800000 */
[----:B------:R-:W-:Y:S01]  /*34a0*/  CS2R R44, SRZ ;  /* 0x00000000002c7805 */ /* 0x000fe2000001ff00 */
[----:B-----5:R-:W-:Y:S01]  /*34b0*/  IMAD.MOV.U32 R98, RZ, RZ, R50 ;  /* 0x000000ffff627224 */ /* 0x020fe200078e0032 */
[----:B------:R-:W-:Y:S02]  /*34c0*/  CS2R R46, SRZ ;  /* 0x00000000002e7805 */ /* 0x000fe4000001ff00 */
[----:B------:R-:W-:Y:S02]  /*34d0*/  ISETP.GE.AND P5, PT, R36, R106, PT ;  /* 0x0000006a2400720c */ /* 0x000fe40003fa6270 */
[----:B------:R-:W-:Y:S01]  /*34e0*/  CS2R R36, SRZ ;  /* 0x0000000000247805 */ /* 0x000fe2000001ff00 */
[----:B------:R-:W-:-:S10]  /*34f0*/  IMAD.MOV.U32 R99, RZ, RZ, R51 ;  /* 0x000000ffff637224 */ /* 0x000fd400078e0033 */
        /* <DEDUP_REMOVED lines=21> */
.L_x_5646:
[----:B------:R-:W-:Y:S05]  /*3650*/  BSYNC B1 ;  /* 0x0000000000017941 */ /* 0x000fea0003800000 */
.L_x_5645:
        /* <DEDUP_REMOVED lines=25> */
[----:B------:R-:W-:Y:S02]  /*37f0*/  IMAD.MOV.U32 R34, RZ, RZ, R46 ;  /* 0x000000ffff227224 */ /* 0x000fe400078e002e */
[----:B------:R-:W-:-:S03]  /*3800*/  IMAD.MOV.U32 R35, RZ, RZ, R47 ;  /* 0x000000ffff237224 */ /* 0x000fc600078e002f */
[----:B------:R-:W-:Y:S02]  /*3810*/  PRMT R100, R32, 0x5410, R34 ;  /* 0x0000541020647816 */ /* 0x000fe40000000022 */
[----:B------:R-:W-:Y:S01]  /*3820*/  PRMT R101, R33, 0x5410, R35 ;  /* 0x0000541021657816 */ /* 0x000fe20000000023 */
[----:B------:R-:W-:Y:S06]  /*3830*/  @!P3 BRA `(.L_x_5647) ;  /* 0x000000000004b947 */ /* 0x000fec0003800000 */
[----:B------:R-:W-:Y:S01]  /*3840*/  BPT.TRAP 0x1 ;  /* 0x000000040000795c */ /* 0x000fe20000300000 */
.L_x_5647:
[----:B------:R-:W-:Y:S01]  /*3850*/  IMAD R96, R18, 0x8, R19 ;  /* 0x0000000812607824 */ /* 0x000fe200078e0213 */
[----:B------:R-:W-:Y:S01]  /*3860*/  SHF.L.U32 R107, R202, 0x1f, RZ ;  /* 0x0000001fca6b7819 */ /* 0x000fe200000006ff */
[----:B------:R-:W-:Y:S03]  /*3870*/  BSSY B1, `(.L_x_5648) ;  /* 0x0000003000017945 */ /* 0x000fe60003800000 */
[----:B------:R-:W0:Y:S02]  /*3880*/  SYNCS.PHASECHK.TRANS64.TRYWAIT P6, [R96+URZ+0x32490], R107 ;  /* 0x0324906b600075a7 */ /* 0x000e2400080c017f */
[----:B0-----:R-:W-:Y:S05]  /*3890*/  @!P6 BRA `(.L_x_5649) ;  /* 0x000001e8002ce947 */ /* 0x001fea0003800000 */
.L_x_5962:
[----:B------:R-:W-:Y:S05]  /*38a0*/  BSYNC B1 ;  /* 0x0000000000017941 */ /* 0x000fea0003800000 */
.L_x_5648:
        /* <DEDUP_REMOVED lines=52> */
.L_x_5655:
[----:B------:R-:W-:Y:S05]  /*3bf0*/  BSYNC B3 ;  /* 0x0000000000037941 */ /* 0x000fea0003800000 */
.L_x_5654:
[----:B--2---:R1:W-:Y:S02]  /*3c00*/  STG.E.128 desc[UR40][R42.64], R32 ;  /* 0x000000202a007986 */ /* 0x0043e4000c101d28 */
.L_x_5653:
[----:B------:R-:W-:Y:S05]  /*3c10*/  BSYNC B2 ;  /* 0x0000000000027941 */ /* 0x000fea0003800000 */
.L_x_5652:
        /* <DEDUP_REMOVED lines=50> */
.L_x_5657:
[----:B------:R-:W-:Y:S05]  /*3f40*/  BSYNC B2 ;  /* 0x0000000000027941 */ /* 0x000fea0003800000 */
.L_x_5656:
[----:B--2---:R2:W-:Y:S02]  /*3f50*/  STG.E.128 desc[UR40][R42.64+0x40], R32 ;  /* 0x000040202a007986 */ /* 0x0045e4000c101d28 */
.L_x_5651:
[----:B------:R-:W-:Y:S05]  /*3f60*/  BSYNC B1 ;  /* 0x0000000000017941 */ /* 0x000fea0003800000 */
.L_x_5650:
        /* <DEDUP_REMOVED lines=53> */
.L_x_5662:
[----:B------:R-:W-:Y:S05]  /*42c0*/  BSYNC B2 ;  /* 0x0000000000027941 */ /* 0x000fea0003800000 */
.L_x_5661:
[----:B--2---:R3:W-:Y:S02]  /*42d0*/  STG.E.128 desc[UR40][R40.64], R32 ;  /* 0x0000002028007986 */ /* 0x0047e4000c101d28 */
.L_x_5660:
[----:B------:R-:W-:Y:S05]  /*42e0*/  BSYNC B1 ;  /* 0x0000000000017941 */ /* 0x000fea0003800000 */
.L_x_5659:
        /* <DEDUP_REMOVED lines=51> */
.L_x_5664:
[----:B------:R-:W-:Y:S05]  /*4620*/  BSYNC B1 ;  /* 0x0000000000017941 */ /* 0x000fea0003800000 */
.L_x_5663:
[----:B--2---:R4:W-:Y:S01]  /*4630*/  STG.E.128 desc[UR40][R40.64+0x40], R32 ;  /* 0x0000402028007986 */ /* 0x0049e2000c101d28 */
[----:B------:R-:W-:Y:S05]  /*4640*/  BRA `(.L_x_5658) ;  /* 0x0000001800047947 */ /* 0x000fea0003800000 */
.L_x_5642:
[----:B------:R-:W-:-:S05]  /*4650*/  VIADD R36, R22, 0x40 ;  /* 0x0000004016247836 */ /* 0x000fca0000000000 */
        /* <DEDUP_REMOVED lines=73> */
.L_x_5665:
        /* <DEDUP_REMOVED lines=9> */
.L_x_5963:
[----:B------:R-:W-:Y:S05]  /*4b80*/  BSYNC B1 ;  /* 0x0000000000017941 */ /* 0x000fea0003800000 */
.L_x_5666:
[----:B------:R-:W-:Y:S01]  /*4b90*/  ISETP.GE.OR P5, PT, R22, R106, P1 ;  /* 0x0000006a1600720c */ /* 0x000fe20000fa6670 */
[----:B------:R-:W-:-:S12]  /*4ba0*/  BSSY B1, `(.L_x_5668) ;  /* 0x0000084000017945 */ /* 0x000fd80003800000 */
[----:B------:R-:W-:Y:S05]  /*4bb0*/  @P5 BRA `(.L_x_5669) ;  /* 0x0000000800085947 */ /* 0x000fea0003800000 */
[----:B------:R-:W3:Y:S01]  /*4bc0*/  LDL R50, [R1+0x34] ;  /* 0x0000340001327983 */ /* 0x000ee20000100800 */
[----:B------:R-:W-:Y:S01]  /*4bd0*/  SHF.R.S32.HI R48, RZ, 0x1f, R22 ;  /* 0x0000001fff307819 */ /* 0x000fe20000011416 */
[----:B--2---:R-:W-:-:S04]  /*4be0*/  IMAD.WIDE.U32 R104, R22, R102, R100 ;  /* 0x0000006616687225 */ /* 0x004fc800078e0064 */
[----:B------:R-:W-:-:S04]  /*4bf0*/  IMAD R48, R48, R102, RZ ;  /* 0x0000006630307224 */ /* 0x000fc800078e02ff */
[----:B------:R-:W-:Y:S01]  /*4c00*/  IMAD R49, R22, R103, R48 ;  /* 0x0000006716317224 */ /* 0x000fe200078e0230 */
[----:B------:R-:W-:-:S03]  /*4c10*/  SEL R48, R75, R110, !P0 ;  /* 0x0000006e4b307207 */ /* 0x000fc60004000000 */
[----:B------:R-:W-:Y:S01]  /*4c20*/  IMAD.IADD R114, R49, 0x1, R105 ;  /* 0x0000000131727824 */ /* 0x000fe200078e0269 */
[----:B------:R-:W-:-:S04]  /*4c30*/  SHF.R.S32.HI R49, RZ, 0x1f, R48 ;  /* 0x0000001fff317819 */ /* 0x000fc80000011430 */
[----:B------:R-:W-:-:S04]  /*4c40*/  LEA.HI R49, R49, R48, RZ, 0x4 ;  /* 0x0000003031317211 */ /* 0x000fc800078f20ff */
[----:B------:R-:W-:-:S05]  /*4c50*/  LEA.HI.SX32 R49, R49, R84, 0x1c ;  /* 0x0000005431317211 */ /* 0x000fca00078fe2ff */
[----:B------:R-:W-:-:S05]  /*4c60*/  IMAD.SHL.U32 R111, R49, 0x8, RZ ;  /* 0x00000008316f7824 */ /* 0x000fca00078e00ff */
[----:B------:R-:W-:-:S04]  /*4c70*/  LOP3.LUT R49, R83, 0x38, R111, 0xf8, !PT ;  /* 0x0000003853317812 */ /* 0x000fc800078ef86f */
[----:B------:R-:W-:Y:S01]  /*4c80*/  LOP3.LUT R49, R49, R86, RZ, 0x3c, !PT ;  /* 0x0000005631317212 */ /* 0x000fe200078e3cff */
[----:B------:R-:W-:-:S04]  /*4c90*/  IMAD R48, R18, 0x1800, R91 ;  /* 0x0000180012307824 */ /* 0x000fc800078e025b */
[----:B------:R-:W-:Y:S01]  /*4ca0*/  IMAD R48, R48, 0x2, R19 ;  /* 0x0000000230307824 */ /* 0x000fe200078e0213 */
[----:B------:R-:W-:Y:S01]  /*4cb0*/  IADD3 R109, P5, P6, R4, R104, R85 ;  /* 0x00000068046d7210 */ /* 0x000fe20007ebe055 */
[----:B------:R-:W-:Y:S03]  /*4cc0*/  BSSY B2, `(.L_x_5670) ;  /* 0x0000065000027945 */ /* 0x000fe60003800000 */
[----:B------:R-:W-:Y:S01]  /*4cd0*/  IADD3.X R112, R61, R114, R87, P5, P6 ;  /* 0x000000723d707210 */ /* 0x000fe20002fec457 */
[----:B---3--:R-:W-:-:S04]  /*4ce0*/  IMAD R49, R50, 0x200, R49 ;  /* 0x0000020032317824 */ /* 0x008fc800078e0231 */
        /* <DEDUP_REMOVED lines=8> */
[----:B------:R-:W-:Y:S02]  /*4d70*/  PRMT R117, R118, 0x5410, R117 ;  /* 0x0000541076757816 */ /* 0x000fe40000000075 */
[----:B------:R-:W-:Y:S01]  /*4d80*/  PRMT R113, R116, 0x5410, R113 ;  /* 0x0000541074717816 */ /* 0x000fe20000000071 */
[----:B-1----:R-:W-:Y:S01]  /*4d90*/  IMAD.U32 R116, R49, 0x10000, RZ ;  /* 0x0001000031747824 */ /* 0x002fe200078e00ff */
[C---:B------:R-:W-:Y:S01]  /*4da0*/  LOP3.LUT R130, R117.reuse, 0xffff0000, RZ, 0xc0, !PT ;  /* 0xffff000075827812 */ /* 0x040fe200078ec0ff */
[----:B------:R-:W-:Y:S01]  /*4db0*/  IMAD.U32 R119, R117, 0x10000, RZ ;  /* 0x0001000075777824 */ /* 0x000fe200078e00ff */
[----:B------:R-:W-:Y:S01]  /*4dc0*/  LOP3.LUT R53, R53, 0xffff0000, RZ, 0xc0, !PT ;  /* 0xffff000035357812 */ /* 0x000fe200078ec0ff */
[----:B------:R-:W-:Y:S01]  /*4dd0*/  IMAD.U32 R118, R113, 0x10000, RZ ;  /* 0x0001000071767824 */ /* 0x000fe200078e00ff */
[----:B------:R-:W-:Y:S01]  /*4de0*/  LOP3.LUT R49, R49, 0xffff0000, RZ, 0xc0, !PT ;  /* 0xffff000031317812 */ /* 0x000fe200078ec0ff */
[CC--:B------:R-:W-:Y:S01]  /*4df0*/  FMUL.FTZ R129, R115.reuse, R119.reuse ;  /* 0x0000007773817220 */ /* 0x0c0fe20000410000 */
[----:B------:R-:W-:Y:S01]  /*4e00*/  SHF.R.U32.HI R117, RZ, 0x10, R35 ;  /* 0x00000010ff757819 */ /* 0x000fe20000011623 */
[----:B------:R-:W-:Y:S01]  /*4e10*/  FMUL.FTZ R120, R115, R118 ;  /* 0x0000007673787220 */ /* 0x000fe20000410000 */
[----:B------:R-:W-:Y:S01]  /*4e20*/  FMUL.FTZ R132, R53, R130 ;  /* 0x0000008235847220 */ /* 0x000fe20000410000 */
[C---:B------:R-:W-:Y:S01]  /*4e30*/  FFMA.FTZ R118, R116.reuse, R118, -R129 ;  /* 0x0000007674767223 */ /* 0x040fe20000010881 */
[----:B------:R-:W-:Y:S01]  /*4e40*/  PRMT R117, R131, 0x5410, R117 ;  /* 0x0000541083757816 */ /* 0x000fe20000000075 */
[----:B------:R-:W-:Y:S01]  /*4e50*/  FFMA.FTZ R116, R116, R119, R120 ;  /* 0x0000007774747223 */ /* 0x000fe20000010078 */
[----:B------:R-:W-:Y:S01]  /*4e60*/  LOP3.LUT R120, R113, 0xffff0000, RZ, 0xc0, !PT ;  /* 0xffff000071787812 */ /* 0x000fe200078ec0ff */
[----:B------:R-:W-:Y:S01]  /*4e70*/  IMAD.U32 R115, R55, 0x10000, RZ ;  /* 0x0001000037737824 */ /* 0x000fe200078e00ff */
[----:B------:R-:W-:-:S02]  /*4e80*/  SHF.R.U32.HI R119, RZ, 0x10, R39 ;  /* 0x00000010ff777819 */ /* 0x000fc40000011627 */
[----:B------:R-:W-:Y:S01]  /*4e90*/  SHF.R.U64 R32, R32, 0x10, R33 ;  /* 0x0000001020207819 */ /* 0x000fe20000001221 */
[-C--:B------:R-:W-:Y:S01]  /*4ea0*/  FMUL.FTZ R113, R53, R120.reuse ;  /* 0x0000007835717220 */ /* 0x080fe20000410000 */
[----:B------:R-:W-:Y:S01]  /*4eb0*/  PRMT R119, R134, 0x5410, R119 ;  /* 0x0000541086777816 */ /* 0x000fe20000000077 */
[----:B------:R-:W-:Y:S01]  /*4ec0*/  FFMA.FTZ R53, R49, R120, -R132 ;  /* 0x0000007831357223 */ /* 0x000fe20000010884 */
[----:B------:R-:W-:Y:S02]  /*4ed0*/  IMAD.U32 R120, R117, 0x10000, RZ ;  /* 0x0001000075787824 */ /* 0x000fe400078e00ff */
[----:B------:R-:W-:Y:S01]  /*4ee0*/  FFMA.FTZ R49, R49, R130, R113 ;  /* 0x0000008231317223 */ /* 0x000fe20000010071 */
[----:B------:R-:W-:Y:S01]  /*4ef0*/  IMAD.U32 R113, R51, 0x10000, RZ ;  /* 0x0001000033717824 */ /* 0x000fe200078e00ff */
[----:B------:R-:W-:Y:S01]  /*4f00*/  SHF.R.U64 R37, R36, 0x10, R37 ;  /* 0x0000001024257819 */ /* 0x000fe20000001225 */
[----:B------:R-:W-:Y:S02]  /*4f10*/  IMAD.U32 R130, R119, 0x10000, RZ ;  /* 0x0001000077827824 */ /* 0x000fe400078e00ff */
[----:B------:R-:W-:Y:S01]  /*4f20*/  FMUL.FTZ R129, R115, R120 ;  /* 0x0000007873817220 */ /* 0x000fe20000410000 */
[----:B------:R-:W-:Y:S01]  /*4f30*/  LOP3.LUT R119, R119, 0xffff0000, RZ, 0xc0, !PT ;  /* 0xffff000077777812 */ /* 0x000fe200078ec0ff */
[----:B------:R-:W-:-:S02]  /*4f40*/  IMAD.U32 R36, R52, 0x10000, RZ ;  /* 0x0001000034247824 */ /* 0x000fc400078e00ff */
[----:B------:R-:W-:Y:S01]  /*4f50*/  FMUL.FTZ R132, R115, R130 ;  /* 0x0000008273847220 */ /* 0x000fe20000410000 */
[----:B------:R-:W-:Y:S01]  /*4f60*/  PRMT R37, R135, 0x5410, R37 ;  /* 0x0000541087257816 */ /* 0x000fe20000000025 */
[----:B------:R-:W-:Y:S01]  /*4f70*/  IMAD.U32 R33, R48, 0x10000, RZ ;  /* 0x0001000030217824 */ /* 0x000fe200078e00ff */
[----:B------:R-:W-:Y:S01]  /*4f80*/  LOP3.LUT R51, R51, 0xffff0000, RZ, 0xc0, !PT ;  /* 0xffff000033337812 */ /* 0x000fe200078ec0ff */
[----:B------:R-:W-:Y:S01]  /*4f90*/  FFMA.FTZ R115, R113, R120, -R132 ;  /* 0x0000007871737223 */ /* 0x000fe20000010884 */
[----:B------:R-:W-:Y:S01]  /*4fa0*/  LOP3.LUT R120, R55, 0xffff0000, RZ, 0xc0, !PT ;  /* 0xffff000037787812 */ /* 0x000fe200078ec0ff */
[----:B------:R-:W-:Y:S01]  /*4fb0*/  FFMA.FTZ R113, R113, R130, R129 ;  /* 0x0000008271717223 */ /* 0x000fe20000010081 */
[----:B------:R-:W-:Y:S02]  /*4fc0*/  PRMT R55, R122, 0x5432, R32 ;  /* 0x000054327a377816 */ /* 0x000fe40000000020 */
[----:B------:R-:W-:Y:S01]  /*4fd0*/  LOP3.LUT R32, R117, 0xffff0000, RZ, 0xc0, !PT ;  /* 0xffff000075207812 */ /* 0x000fe200078ec0ff */
[----:B------:R-:W-:Y:S01]  /*4fe0*/  FMUL.FTZ R130, R120, R119 ;  /* 0x0000007778827220 */ /* 0x000fe20000410000 */
[----:B------:R-:W-:Y:S01]  /*4ff0*/  IMAD.U32 R117, R37, 0x10000, RZ ;  /* 0x0001000025757824 */ /* 0x000fe200078e00ff */
[----:B------:R-:W-:-:S02]  /*5000*/  LOP3.LUT R52, R52, 0xffff0000, RZ, 0xc0, !PT ;  /* 0xffff000034347812 */ /* 0x000fc400078ec0ff */
[-C--:B------:R-:W-:Y:S01]  /*5010*/  FMUL.FTZ R120, R120, R32.reuse ;  /* 0x0000002078787220 */ /* 0x080fe20000410000 */
[----:B------:R-:W-:Y:S01]  /*5020*/  FFMA.FTZ R32, R51, R32, -R130 ;  /* 0x0000002033207223 */ /* 0x000fe20000010882 */
[----:B------:R-:W-:Y:S01]  /*5030*/  LOP3.LUT R37, R37, 0xffff0000, RZ, 0xc0, !PT ;  /* 0xffff000025257812 */ /* 0x000fe200078ec0ff */
[----:B------:R-:W-:Y:S01]  /*5040*/  FMUL.FTZ R130, R36, R117 ;  /* 0x0000007524827220 */ /* 0x000fe20000410000 */
[----:B------:R-:W-:Y:S01]  /*5050*/  FFMA.FTZ R120, R51, R119, R120 ;  /* 0x0000007733787223 */ /* 0x000fe20000010078 */
[----:B------:R-:W-:Y:S01]  /*5060*/  IMAD.U32 R51, R55, 0x10000, RZ ;  /* 0x0001000037337824 */ /* 0x000fe200078e00ff */
[----:B------:R-:W-:Y:S01]  /*5070*/  SHF.R.U64 R39, R38, 0x10, R39 ;  /* 0x0000001026277819 */ /* 0x000fe20000001227 */
[----:B------:R-:W-:Y:S01]  /*5080*/  IMAD.U32 R38, R54, 0x10000, RZ ;  /* 0x0001000036267824 */ /* 0x000fe200078e00ff */
[----:B------:R-:W-:Y:S01]  /*5090*/  SHF.R.U64 R34, R34, 0x10, R35 ;  /* 0x0000001022227819 */ /* 0x000fe20000001223 */
[-C--:B------:R-:W-:Y:S01]  /*50a0*/  FMUL.FTZ R132, R36, R51.reuse ;  /* 0x0000003324847220 */ /* 0x080fe20000410000 */
[----:B------:R-:W-:Y:S01]  /*50b0*/  LOP3.LUT R48, R48, 0xffff0000, RZ, 0xc0, !PT ;  /* 0xffff000030307812 */ /* 0x000fe200078ec0ff */
[----:B------:R-:W-:Y:S01]  /*50c0*/  FFMA.FTZ R36, R33, R51, -R130 ;  /* 0x0000003321247223 */ /* 0x000fe20000010882 */
[----:B------:R-:W-:Y:S01]  /*50d0*/  LOP3.LUT R55, R55, 0xffff0000, RZ, 0xc0, !PT ;  /* 0xffff000037377812 */ /* 0x000fe200078ec0ff */
[C---:B------:R-:W-:Y:S01]  /*50e0*/  FMUL.FTZ R51, R52.reuse, R37 ;  /* 0x0000002534337220 */ /* 0x040fe20000410000 */
[----:B------:R-:W-:Y:S01]  /*50f0*/  PRMT R39, R133, 0x5410, R39 ;  /* 0x0000541085277816 */ /* 0x000fe20000000027 */
[----:B------:R-:W-:Y:S01]  /*5100*/  FFMA.FTZ R33, R33, R117, R132 ;  /* 0x0000007521217223 */ /* 0x000fe20000010084 */
[----:B------:R-:W-:Y:S01]  /*5110*/  PRMT R34, R121, 0x5432, R34 ;  /* 0x0000543279227816 */ /* 0x000fe20000000022 */
[-C--:B------:R-:W-:Y:S01]  /*5120*/  FMUL.FTZ R119, R52, R55.reuse ;  /* 0x0000003734777220 */ /* 0x080fe20000410000 */
[----:B------:R-:W-:Y:S01]  /*5130*/  FFMA.FTZ R51, R48, R55, -R51 ;  /* 0x0000003730337223 */ /* 0x000fe20000010833 */
[----:B------:R-:W-:Y:S01]  /*5140*/  LOP3.LUT R54, R54, 0xffff0000, RZ, 0xc0, !PT ;  /* 0xffff000036367812 */ /* 0x000fe200078ec0ff */
[C---:B------:R-:W-:Y:S01]  /*5150*/  IMAD.U32 R55, R39.reuse, 0x10000, RZ ;  /* 0x0001000027377824 */ /* 0x040fe200078e00ff */
[----:B------:R-:W-:Y:S01]  /*5160*/  LOP3.LUT R117, R39, 0xffff0000, RZ, 0xc0, !PT ;  /* 0xffff000027757812 */ /* 0x000fe200078ec0ff */
[C---:B------:R-:W-:Y:S01]  /*5170*/  IMAD.U32 R52, R34.reuse, 0x10000, RZ ;  /* 0x0001000022347824 */ /* 0x040fe200078e00ff */
[----:B------:R-:W-:Y:S01]  /*5180*/  LOP3.LUT R39, R34, 0xffff0000, RZ, 0xc0, !PT ;  /* 0xffff000022277812 */ /* 0x000fe200078ec0ff */
[----:B------:R-:W-:-:S02]  /*5190*/  IMAD.U32 R35, R50, 0x10000, RZ ;  /* 0x0001000032237824 */ /* 0x000fc400078e00ff */
[----:B------:R-:W-:Y:S01]  /*51a0*/  FFMA.FTZ R48, R48, R37, R119 ;  /* 0x0000002530307223 */ /* 0x000fe20000010077 */
[----:B------:R-:W-:Y:S01]  /*51b0*/  FMUL.FTZ R34, R38, R55 ;  /* 0x0000003726227220 */ /* 0x000fe20000410000 */
[----:B------:R-:W-:Y:S01]  /*51c0*/  LOP3.LUT R50, R50, 0xffff0000, RZ, 0xc0, !PT ;  /* 0xffff000032327812 */ /* 0x000fe200078ec0ff */
[----:B------:R-:W-:Y:S01]  /*51d0*/  FMUL.FTZ R37, R54, R117 ;  /* 0x0000007536257220 */ /* 0x000fe20000410000 */
[-C--:B------:R-:W-:Y:S01]  /*51e0*/  FMUL.FTZ R38, R38, R52.reuse ;  /* 0x0000003426267220 */ /* 0x080fe20000410000 */
[----:B------:R-:W-:Y:S01]  /*51f0*/  FMUL.FTZ R54, R54, R39 ;  /* 0x0000002736367220 */ /* 0x000fe20000410000 */
[----:B------:R-:W-:Y:S01]  /*5200*/  FFMA.FTZ R34, R35, R52, -R34 ;  /* 0x0000003423227223 */ /* 0x000fe20000010822 */
[----:B------:R-:W-:Y:S01]  /*5210*/  F2FP.BF16.F32.PACK_AB R53, R53, R118 ;  /* 0x000000763535723e */ /* 0x000fe200000010ff */
[----:B------:R-:W-:Y:S01]  /*5220*/  FFMA.FTZ R38, R35, R55, R38 ;  /* 0x0000003723267223 */ /* 0x000fe20000010026 */
[----:B------:R-:W-:Y:S01]  /*5230*/  F2FP.BF16.F32.PACK_AB R52, R51, R36 ;  /* 0x000000243334723e */ /* 0x000fe200000010ff */
[C---:B------:R-:W-:Y:S01]  /*5240*/  FFMA.FTZ R37, R50.reuse, R39, -R37 ;  /* 0x0000002732257223 */ /* 0x040fe20000010825 */
[----:B------:R-:W-:Y:S01]  /*5250*/  FFMA.FTZ R117, R50, R117, R54 ;  /* 0x0000007532757223 */ /* 0x000fe20000010036 */
[----:B------:R-:W-:-:S02]  /*5260*/  F2FP.BF16.F32.PACK_AB R32, R32, R115 ;  /* 0x000000732020723e */ /* 0x000fc400000010ff */
        /* <DEDUP_REMOVED lines=10> */
.L_x_5671:
[----:B------:R-:W-:Y:S05]  /*5310*/  BSYNC B2 ;  /* 0x0000000000027941 */ /* 0x000fea0003800000 */
.L_x_5670:
        /* <DEDUP_REMOVED lines=12> */
.L_x_5669:
[----:B------:R-:W-:Y:S05]  /*53e0*/  BSYNC B1 ;  /* 0x0000000000017941 */ /* 0x000fea0003800000 */
.L_x_5668:
[----:B-1----:R-:W-:Y:S02]  /*53f0*/  VIADD R33, R22, 0x40 ;  /* 0x0000004016217836 */ /* 0x002fe40000000000 */
[-C--:B--2---:R-:W-:Y:S02]  /*5400*/  IMAD R32, R73, R102.reuse, RZ ;  /* 0x0000006649207224 */ /* 0x084fe400078e02ff */
[C---:B------:R-:W-:Y:S01]  /*5410*/  IMAD.WIDE.U32 R100, R33.reuse, R102, R100 ;  /* 0x0000006621647225 */ /* 0x040fe200078e0064 */
[----:B------:R-:W-:-:S03]  /*5420*/  ISETP.GE.OR P5, PT, R33, R106, P1 ;  /* 0x0000006a2100720c */ /* 0x000fc60000fa6670 */
[----:B------:R-:W-:-:S10]  /*5430*/  IMAD R103, R33, R103, R32 ;  /* 0x0000006721677224 */ /* 0x000fd400078e0220 */
[----:B------:R-:W-:Y:S05]  /*5440*/  @P5 BRA `(.L_x_5658) ;  /* 0x0000000800845947 */ /* 0x000fea0003800000 */
[----:B------:R-:W2:Y:S01]  /*5450*/  LDL R34, [R1+0x38] ;  /* 0x0000380001227983 */ /* 0x000ea20000100800 */
[----:B------:R-:W-:Y:S01]  /*5460*/  IMAD.IADD R50, R101, 0x1, R103 ;  /* 0x0000000165327824 */ /* 0x000fe200078e0267 */
[----:B------:R-:W-:Y:S01]  /*5470*/  IADD3 R32, P5, P6, R4, R100, R85 ;  /* 0x0000006404207210 */ /* 0x000fe20007ebe055 */
[C---:B------:R-:W-:Y:S01]  /*5480*/  VIADD R35, R22.reuse, 0x40 ;  /* 0x0000004016237836 */ /* 0x040fe20000000000 */
[----:B------:R-:W-:Y:S01]  /*5490*/  SEL R110, R75, R110, !P0 ;  /* 0x0000006e4b6e7207 */ /* 0x000fe20004000000 */
[----:B------:R-:W-:Y:S01]  /*54a0*/  VIADD R36, R22, 0x40 ;  /* 0x0000004016247836 */ /* 0x000fe20000000000 */
[----:B------:R-:W-:Y:S01]  /*54b0*/  IADD3.X R33, R61, R50, R87, P5, P6 ;  /* 0x000000323d217210 */ /* 0x000fe20002fec457 */
[----:B------:R-:W-:Y:S01]  /*54c0*/  IMAD.SHL.U32 R35, R35, 0x40, RZ ;  /* 0x0000004023237824 */ /* 0x000fe200078e00ff */
[----:B------:R-:W-:Y:S01]  /*54d0*/  LEA R48, P5, R32, R98, 0x1 ;  /* 0x0000006220307211 */ /* 0x000fe200078a08ff */
[----:B------:R-:W-:Y:S01]  /*54e0*/  IMAD.SHL.U32 R36, R36, 0x40, RZ ;  /* 0x0000004024247824 */ /* 0x000fe200078e00ff */
[----:B------:R-:W-:Y:S02]  /*54f0*/  BSSY B1, `(.L_x_5672) ;  /* 0x0000071000017945 */ /* 0x000fe40003800000 */
[----:B------:R-:W-:-:S02]  /*5500*/  LEA.HI.X R49, R32, R99, R33, 0x1, P5 ;  /* 0x0000006320317211 */ /* 0x000fc400028f0c21 */
[----:B------:R-:W-:Y:S02]  /*5510*/  SHF.R.S32.HI R33, RZ, 0x1f, R110 ;  /* 0x0000001fff217819 */ /* 0x000fe4000001146e */
[----:B------:R-:W-:Y:S02]  /*5520*/  LOP3.LUT R35, R35, 0x1c0, RZ, 0xc0, !PT ;  /* 0x000001c023237812 */ /* 0x000fe400078ec0ff */
[----:B------:R-:W-:Y:S02]  /*5530*/  LEA.HI R33, R33, R110, RZ, 0x4 ;  /* 0x0000006e21217211 */ /* 0x000fe400078f20ff */
[----:B------:R-:W-:Y:S02]  /*5540*/  LOP3.LUT R36, R36, 0x1c0, RZ, 0xc0, !PT ;  /* 0x000001c024247812 */ /* 0x000fe400078ec0ff */
[----:B------:R-:W-:Y:S02]  /*5550*/  LEA.HI.SX32 R33, R33, R84, 0x1c ;  /* 0x0000005421217211 */ /* 0x000fe400078fe2ff */
[----:B------:R-:W-:-:S03]  /*5560*/  SHF.R.U32.HI R35, RZ, 0x3, R35 ;  /* 0x00000003ff237819 */ /* 0x000fc60000011623 */
[----:B------:R-:W-:-:S05]  /*5570*/  IMAD.SHL.U32 R51, R33, 0x8, RZ ;  /* 0x0000000821337824 */ /* 0x000fca00078e00ff */
[----:B------:R-:W-:-:S04]  /*5580*/  LOP3.LUT R32, R36, 0x38, R51, 0xf8, !PT ;  /* 0x0000003824207812 */ /* 0x000fc800078ef833 */
[----:B------:R-:W-:-:S05]  /*5590*/  LOP3.LUT R32, R32, R35, RZ, 0x3c, !PT ;  /* 0x0000002320207212 */ /* 0x000fca00078e3cff */
[----:B--2---:R-:W-:Y:S02]  /*55a0*/  IMAD.IADD R33, R34, 0x1, R32 ;  /* 0x0000000122217824 */ /* 0x004fe400078e0220 */
        /* <DEDUP_REMOVED lines=101> */
.L_x_5673:
[----:B------:R-:W-:Y:S05]  /*5c00*/  BSYNC B1 ;  /* 0x0000000000017941 */ /* 0x000fea0003800000 */
.L_x_5672:
        /* <DEDUP_REMOVED lines=10> */
.L_x_5641:
[----:B------:R-:W-:-:S06]  /*5cb0*/  UISETP.NE.AND UP0, UPT, UR37, 0x3, UPT ;  /* 0x000000032500788c */ /* 0x000fcc000bf05270 */
[----:B------:R-:W-:-:S13]  /*5cc0*/  PLOP3.LUT P3, PT, PT, PT, UP0, 0x80, 0x0 ;  /* 0x000000000000781c */ /* 0x000fda0003f6f008 */
[----:B------:R-:W-:Y:S05]  /*5cd0*/  @!P3 BRA `(.L_x_5674) ;  /* 0x000000000004b947 */ /* 0x000fea0003800000 */
[----:B------:R-:W-:Y:S01]  /*5ce0*/  BPT.TRAP 0x1 ;  /* 0x000000040000795c */ /* 0x000fe20000300000 */
.L_x_5674:
[----:B------:R-:W-:Y:S01]  /*5cf0*/  IMAD R96, R18, 0x8, R19 ;  /* 0x0000000812607824 */ /* 0x000fe200078e0213 */
[----:B------:R-:W-:Y:S01]  /*5d00*/  SHF.L.U32 R107, R202, 0x1f, RZ ;  /* 0x0000001fca6b7819 */ /* 0x000fe200000006ff */
[----:B------:R-:W-:Y:S01]  /*5d10*/  IMAD R106, R27, -0x60, R24 ;  /* 0xffffffa01b6a7824 */ /* 0x000fe200078e0218 */
[----:B------:R-:W-:Y:S02]  /*5d20*/  BSSY B1, `(.L_x_5675) ;  /* 0x0000004000017945 */ /* 0x000fe40003800000 */
[----:B------:R-:W0:Y:S02]  /*5d30*/  SYNCS.PHASECHK.TRANS64.TRYWAIT P4, [R96+URZ+0x32490], R107 ;  /* 0x0324906b600075a7 */ /* 0x000e24000808017f */
[----:B------:R-:W-:Y:S01]  /*5d40*/  VIMNMX R106, R106, 0x60, PT ;  /* 0x000000606a6a7848 */ /* 0x000fe20003fe0100 */
[----:B0-----:R-:W-:Y:S06]  /*5d50*/  @!P4 BRA `(.L_x_5676) ;  /* 0x000001c40024c947 */ /* 0x001fec0003800000 */
.L_x_5964:
[----:B------:R-:W-:Y:S05]  /*5d60*/  BSYNC B1 ;  /* 0x0000000000017941 */ /* 0x000fea0003800000 */
.L_x_5675:
[CC--:B------:R-:W-:Y:S01]  /*5d70*/  ISETP.GE.AND P5, PT, R22.reuse, R106.reuse, PT ;  /* 0x0000006a1600720c */ /* 0x0c0fe20003fa6270 */
[----:B------:R-:W-:Y:S01]  /*5d80*/  VIADD R32, R22, 0x40 ;  /* 0x0000004016207836 */ /* 0x000fe20000000000 */
[----:B------:R-:W-:Y:S04]  /*5d90*/  BSSY B1, `(.L_x_5677) ;  /* 0x0000007000017945 */ /* 0x000fe80003800000 */
[----:B------:R-:W-:-:S07]  /*5da0*/  ISETP.GE.AND P4, PT, R32, R106, PT ;  /* 0x0000006a2000720c */ /* 0x000fce0003f86270 */
[----:B------:R-:W-:Y:S06]  /*5db0*/  @P5 BRA `(.L_x_5678) ;  /* 0x0000000000105947 */ /* 0x000fec0003800000 */
[----:B------:R-:W1:Y:S04]  /*5dc0*/  @!P1 LDS.128 R32, [R104] ;  /* 0x0000000068209984 */ /* 0x000e680000000c00 */
[----:B------:R-:W2:Y:S04]  /*5dd0*/  @!P2 LDS.128 R36, [R103] ;  /* 0x000000006724a984 */ /* 0x000ea80000000c00 */
[----:B-1----:R1:W-:Y:S04]  /*5de0*/  @!P1 STG.E.128 desc[UR40][R42.64], R32 ;  /* 0x000000202a009986 */ /* 0x0023e8000c101d28 */
[----:B--2---:R1:W-:Y:S02]  /*5df0*/  @!P2 STG.E.128 desc[UR40][R42.64+0x40], R36 ;  /* 0x000040242a00a986 */ /* 0x0043e4000c101d28 */
.L_x_5678:
[----:B------:R-:W-:Y:S05]  /*5e00*/  BSYNC B1 ;  /* 0x0000000000017941 */ /* 0x000fea0003800000 */
.L_x_5677:
[----:B------:R-:W-:Y:S05]  /*5e10*/  @P4 BRA `(.L_x_5658) ;  /* 0x0000000000104947 */ /* 0x000fea0003800000 */
[----:B-1----:R-:W1:Y:S04]  /*5e20*/  @!P1 LDS.128 R32, [R104+0x2000] ;  /* 0x0020000068209984 */ /* 0x002e680000000c00 */
[----:B------:R-:W2:Y:S04]  /*5e30*/  @!P2 LDS.128 R36, [R103+0x2000] ;  /* 0x002000006724a984 */ /* 0x000ea80000000c00 */
[----:B-1----:R1:W-:Y:S04]  /*5e40*/  @!P1 STG.E.128 desc[UR40][R40.64], R32 ;  /* 0x0000002028009986 */ /* 0x0023e8000c101d28 */
[----:B--2---:R1:W-:Y:S02]  /*5e50*/  @!P2 STG.E.128 desc[UR40][R40.64+0x40], R36 ;  /* 0x000040242800a986 */ /* 0x0043e4000c101d28 */
.L_x_5658:
[----:B------:R-:W-:Y:S05]  /*5e60*/  BSYNC B0 ;  /* 0x0000000000007941 */ /* 0x000fea0003800000 */
.L_x_5640:
        /* <DEDUP_REMOVED lines=17> */
.L_x_5680:
[----:B------:R-:W-:Y:S05]  /*5f80*/  BSYNC B0 ;  /* 0x0000000000007941 */ /* 0x000fea0003800000 */
.L_x_5679:
[----:B------:R-:W2:Y:S01]  /*5f90*/  SYNCS.PHASECHK.TRANS64.TRYWAIT P3, [R96+URZ+0x324b0], R107 ;  /* 0x0324b06b600075a7 */ /* 0x000ea2000806017f */
[----:B------:R-:W-:Y:S01]  /*5fa0*/  ULDC UR38, c[0x0][0x320] ;  /* 0x0000c80000267ab9 */ /* 0x000fe20000000800 */
[----:B------:R-:W-:Y:S01]  /*5fb0*/  ULDC.64 UR46, c[0x0][0x328] ;  /* 0x0000ca00002e7ab9 */ /* 0x000fe20000000a00 */
[----:B------:R-:W-:Y:S01]  /*5fc0*/  ULDC.64 UR44, c[0x0][0x318] ;  /* 0x0000c600002c7ab9 */ /* 0x000fe20000000a00 */
[----:B------:R-:W-:Y:S01]  /*5fd0*/  BSSY B0, `(.L_x_5681) ;  /* 0x0000003000007945 */ /* 0x000fe20003800000 */
[----:B-1----:R-:W-:-:S03]  /*5fe0*/  IMAD R32, R18, 0x6000, R90 ;  /* 0x0000600012207824 */ /* 0x002fc600078e025a */
[----:B--2---:R-:W-:Y:S05]  /*5ff0*/  @!P3 BRA `(.L_x_5682) ;  /* 0x000001c00090b947 */ /* 0x004fea0003800000 */
.L_x_5965:
[----:B------:R-:W-:Y:S05]  /*6000*/  BSYNC B0 ;  /* 0x0000000000007941 */ /* 0x000fea0003800000 */
.L_x_5681:
        /* <DEDUP_REMOVED lines=39> */
.L_x_5684:
[----:B------:R-:W-:Y:S05]  /*6280*/  BSYNC B0 ;  /* 0x0000000000007941 */ /* 0x000fea0003800000 */
.L_x_5683:
[----:B--2---:R-:W-:Y:S01]  /*6290*/  VIADD R32, R22, 0x40 ;  /* 0x0000004016207836 */ /* 0x004fe20000000000 */
[----:B------:R-:W-:Y:S04]  /*62a0*/  BSSY B0, `(.L_x_5685) ;  /* 0x0000025000007945 */ /* 0x000fe80003800000 */
[----:B------:R-:W-:-:S13]  /*62b0*/  ISETP.GE.AND P3, PT, R32, R106, PT ;  /* 0x0000006a2000720c */ /* 0x000fda0003f66270 */
[----:B------:R-:W-:Y:S05]  /*62c0*/  @P3 BRA `(.L_x_5686) ;  /* 0x0000000000883947 */ /* 0x000fea0003800000 */
[----:B------:R-:W-:Y:S01]  /*62d0*/  IADD3 R35, P3, R36, 0x40, RZ ;  /* 0x0000004024237810 */ /* 0x000fe20007f7e0ff */
        /* <DEDUP_REMOVED lines=33> */
.L_x_5686:
[----:B------:R-:W-:Y:S05]  /*64f0*/  BSYNC B0 ;  /* 0x0000000000007941 */ /* 0x000fea0003800000 */
.L_x_5685:
[----:B------:R-:W-:Y:S01]  /*6500*/  @!PT LDS RZ, [RZ] ;  /* 0x00000000fffff984 */ /* 0x000fe20000000800 */
[----:B------:R-:W-:Y:S01]  /*6510*/  @!PT LDS RZ, [RZ] ;  /* 0x00000000fffff984 */ /* 0x000fe20000000800 */
[----:B------:R-:W-:Y:S01]  /*6520*/  @!PT LDS RZ, [RZ] ;  /* 0x00000000fffff984 */ /* 0x000fe20000000800 */
[----:B------:R-:W-:Y:S01]  /*6530*/  @!PT LDS RZ, [RZ] ;  /* 0x00000000fffff984 */ /* 0x000fe20000000800 */
[----:B------:R3:W-:Y:S06]  /*6540*/  MEMBAR.ALL.CTA ;  /* 0x0000000000007992 */ /* 0x0007ec0000008000 */
[----:B---3--:R-:W3:Y:S02]  /*6550*/  FENCE.VIEW.ASYNC.S ;  /* 0x00000000000073c6 */ /* 0x008ee40000000000 */
[----:B---3--:R3:W-:Y:S01]  /*6560*/  BAR.SYNC.DEFER_BLOCKING R74, 0x80 ;  /* 0x0002004a0000751d */ /* 0x0087e20000010000 */
[----:B------:R-:W-:Y:S01]  /*6570*/  ISETP.NE.AND P5, PT, R97, RZ, PT ;  /* 0x000000ff6100720c */ /* 0x000fe20003fa5270 */
[----:B------:R-:W-:-:S02]  /*6580*/  VIADD R18, R18, 0x1 ;  /* 0x0000000112127836 */ /* 0x000fc40000000000 */
[----:B01----:R-:W-:-:S03]  /*6590*/  @!P4 VIADD R96, R96, 0x324c0 ;  /* 0x000324c06060c836 */ /* 0x003fc60000000000 */
[C---:B------:R-:W-:Y:S02]  /*65a0*/  ISETP.NE.AND P3, PT, R18.reuse, 0x2, PT ;  /* 0x000000021200780c */ /* 0x040fe40003f65270 */
[----:B------:R-:W-:Y:S02]  /*65b0*/  @!P4 PRMT R96, RZ, 0x654, R96 ;  /* 0x00000654ff60c816 */ /* 0x000fe40000000060 */
[----:B--2---:R-:W-:Y:S02]  /*65c0*/  SEL R33, RZ, 0x1, P3 ;  /* 0x00000001ff217807 */ /* 0x004fe40001800000 */
        /* <DEDUP_REMOVED lines=9> */
.L_x_5635:
[----:B------:R-:W2:Y:S01]  /*6660*/  LDL R3, [R1+0x1c] ;  /* 0x00001c0001037983 */ /* 0x000ea20000100800 */
[----:B------:R-:W0:Y:S01]  /*6670*/  LDC R0, c[0x0][0x448] ;  /* 0x00011200ff007b82 */ /* 0x000e220000000800 */
[----:B------:R-:W-:Y:S01]  /*6680*/  IMAD.MOV.U32 R215, RZ, RZ, RZ ;  /* 0x000000ffffd77224 */ /* 0x000fe200078e00ff */
[----:B0-----:R-:W-:-:S13]  /*6690*/  ISETP.NE.AND P1, PT, R0, 0x1, PT ;  /* 0x000000010000780c */ /* 0x001fda0003f25270 */
[----:B------:R-:W0:Y:S08]  /*66a0*/  @P1 LDC R0, c[0x0][0x44c] ;  /* 0x00011300ff001b82 */ /* 0x000e300000000800 */
[----:B------:R-:W1:Y:S01]  /*66b0*/  @P1 LDC R5, c[0x0][0x450] ;  /* 0x00011400ff051b82 */ /* 0x000e620000000800 */
[----:B--2---:R-:W-:-:S04]  /*66c0*/  VIADD R3, R3, 0x7f ;  /* 0x0000007f03037836 */ /* 0x004fc80000000000 */
        /* <DEDUP_REMOVED lines=12> */
.L_x_5688:
[----:B------:R-:W-:Y:S04]  /*6790*/  BSSY B0, `(.L_x_5689) ;  /* 0x0000020000007945 */ /* 0x000fe80003800000 */
[----:B------:R-:W-:Y:S05]  /*67a0*/  @!P1 BRA `(.L_x_5690) ;  /* 0x0000000000789947 */ /* 0x000fea0003800000 */
[----:B------:R-:W2:Y:S01]  /*67b0*/  LDL R0, [R1+0x4c] ;  /* 0x00004c0001007983 */ /* 0x000ea20000100800 */
[----:B------:R-:W-:Y:S01]  /*67c0*/  ULDC UR4, c[0x0][0xae8] ;  /* 0x0002ba0000047ab9 */ /* 0x000fe20000000800 */
[----:B--2---:R-:W-:-:S04]  /*67d0*/  ISETP.NE.AND P0, PT, R0, RZ, PT ;  /* 0x000000ff0000720c */ /* 0x004fc80003f05270 */
        /* <DEDUP_REMOVED lines=27> */
.L_x_5690:
[----:B------:R-:W-:Y:S05]  /*6990*/  BSYNC B0 ;  /* 0x0000000000007941 */ /* 0x000fea0003800000 */
.L_x_5689:
[----:B------:R-:W2:Y:S01]  /*69a0*/  LDL R0, [R1+0x64] ;  /* 0x0000640001007983 */ /* 0x000ea20000100800 */
[----:B------:R-:W-:Y:S01]  /*69b0*/  PLOP3.LUT P0, PT, PT, PT, PT, 0x80, 0x0 ;  /* 0x000000000000781c */ /* 0x000fe20003f0f070 */
[----:B------:R-:W-:Y:S01]  /*69c0*/  IMAD.MOV.U32 R3, RZ, RZ, RZ ;  /* 0x000000ffff037224 */ /* 0x000fe200078e00ff */
[----:B------:R-:W-:Y:S01]  /*69d0*/  CS2R R150, SRZ ;  /* 0x0000000000967805 */ /* 0x000fe2000001ff00 */
[----:B------:R-:W-:Y:S01]  /*69e0*/  IMAD.MOV.U32 R154, RZ, RZ, RZ ;  /* 0x000000ffff9a7224 */ /* 0x000fe200078e00ff */
        /* <DEDUP_REMOVED lines=26> */
[----:B---3--:R-:W-:Y:S02]  /*6b90*/  CS2R R96, SRZ ;  /* 0x0000000000607805 */ /* 0x008fe4000001ff00 */
        /* <DEDUP_REMOVED lines=36> */
[----:B--2---:R-:W-:-:S05]  /*6de0*/  IMAD R0, R0, R215, RZ ;  /* 0x000000d700007224 */ /* 0x004fca00078e02ff */
[----:B------:R0:W-:Y:S01]  /*6df0*/  STL [R1+0x30], R0 ;  /* 0x0000300001007387 */ /* 0x0001e20000100800 */
[----:B------:R-:W-:-:S04]  /*6e00*/  VIADDMNMX R215, R0, R215, R10, PT ;  /* 0x000000d700d77246 */ /* 0x000fc8000380010a */
[----:B------:R-:W-:-:S13]  /*6e10*/  ISETP.GT.AND P1, PT, R215, R0, PT ;  /* 0x00000000d700720c */ /* 0x000fda0003f24270 */
[----:B0-----:R-:W-:Y:S05]  /*6e20*/  @!P1 BRA `(.L_x_5691) ;  /* 0x000000c000249947 */ /* 0x001fea0003800000 */
        /* <DEDUP_REMOVED lines=8> */
.L_x_5968:
[----:B-1----:R-:W-:Y:S01]  /*6eb0*/  LEA.HI R0, R14, R14, RZ, 0x1 ;  /* 0x0000000e0e007211 */ /* 0x002fe200078f08ff */
[----:B------:R-:W-:Y:S01]  /*6ec0*/  VIADD R24, R19, 0x18400 ;  /* 0x0001840013187836 */ /* 0x000fe20000000000 */
[----:B------:R-:W-:Y:S01]  /*6ed0*/  BSSY B6, `(.L_x_5693) ;  /* 0x000001d000067945 */ /* 0x000fe20003800000 */
[----:B------:R-:W-:Y:S01]  /*6ee0*/  IMAD.MOV.U32 R213, RZ, RZ, 0x40000040 ;  /* 0x40000040ffd57424 */ /* 0x000fe200078e00ff */
[----:B------:R-:W-:Y:S02]  /*6ef0*/  LOP3.LUT R3, R0, 0x7fffe, RZ, 0xc0, !PT ;  /* 0x0007fffe00037812 */ /* 0x000fe400078ec0ff */
[----:B------:R-:W-:-:S03]  /*6f00*/  LOP3.LUT P0, RZ, R24, 0x1bf, RZ, 0xc0, !PT ;  /* 0x000001bf18ff7812 */ /* 0x000fc6000780c0ff */
[----:B------:R-:W-:-:S04]  /*6f10*/  IMAD.IADD R3, R14, 0x1, -R3 ;  /* 0x000000010e037824 */ /* 0x000fc800078e0a03 */
[----:B------:R-:W-:-:S05]  /*6f20*/  IMAD R3, R3, 0x2000, R24 ;  /* 0x0000200003037824 */ /* 0x000fca00078e0218 */
[----:B------:R-:W-:Y:S01]  /*6f30*/  SHF.R.U32.HI R0, RZ, 0x4, R3 ;  /* 0x00000004ff007819 */ /* 0x000fe20000011603 */
[----:B------:R-:W-:-:S03]  /*6f40*/  VIADD R3, R3, 0xa000 ;  /* 0x0000a00003037836 */ /* 0x000fc60000000000 */
[----:B------:R-:W-:Y:S02]  /*6f50*/  LOP3.LUT R0, R0, 0x3fff, RZ, 0xc0, !PT ;  /* 0x00003fff00007812 */ /* 0x000fe400078ec0ff */
[----:B------:R-:W-:Y:S02]  /*6f60*/  SHF.R.U32.HI R3, RZ, 0x4, R3 ;  /* 0x00000004ff037819 */ /* 0x000fe40000011603 */
[----:B------:R-:W-:Y:S02]  /*6f70*/  LOP3.LUT R212, R0, 0x10000, RZ, 0xfc, !PT ;  /* 0x0001000000d47812 */ /* 0x000fe400078efcff */
        /* <DEDUP_REMOVED lines=18> */
.L_x_5694:
[----:B------:R-:W-:Y:S05]  /*70a0*/  BSYNC B6 ;  /* 0x0000000000067941 */ /* 0x000fea0003800000 */
.L_x_5693:
[----:B------:R-:W-:Y:S02]  /*70b0*/  ULDC UR4, c[0x0][0x3f4] ;  /* 0x0000fd0000047ab9 */ /* 0x000fe40000000800 */
[----:B------:R-:W-:-:S13]  /*70c0*/  ISETP.LT.AND P0, PT, RZ, UR4, PT ;  /* 0x00000004ff007c0c */ /* 0x000fda000bf01270 */
[----:B------:R-:W-:Y:S05]  /*70d0*/  @P0 BRA `(.L_x_5695) ;  /* 0x0000000000400947 */ /* 0x000fea0003800000 */
[----:B------:R-:W2:Y:S02]  /*70e0*/  LDL R20, [R1+0x60] ;  /* 0x0000600001147983 */ /* 0x000ea40000100800 */
[----:B--2---:R-:W-:-:S04]  /*70f0*/  LEA.HI R0, R20, R20, RZ, 0x1 ;  /* 0x0000001414007211 */ /* 0x004fc800078f08ff */
        /* <DEDUP_REMOVED lines=8> */
.L_x_5698:
[----:B--2---:R2:W3:Y:S02]  /*7180*/  SYNCS.PHASECHK.TRANS64.TRYWAIT P0, [R19+URZ+0x32400], R4 ;  /* 0x03240004130075a7 */ /* 0x0044e4000800017f */
[----:B---3--:R-:W-:Y:S05]  /*7190*/  @!P0 NANOSLEEP.SYNCS 0x989680 ;  /* 0x009896800000895d */ /* 0x008fea0003900000 */
[----:B------:R-:W3:Y:S02]  /*71a0*/  @!P0 SYNCS.PHASECHK.TRANS64 P0, [R19+URZ+0x32400], R4 ;  /* 0x03240004130085a7 */ /* 0x000ee4000800007f */
[----:B---3--:R-:W-:Y:S05]  /*71b0*/  @!P0 BRA `(.L_x_5698) ;  /* 0xfffffffc00f08947 */ /* 0x008fea000383ffff */
.L_x_5697:
[----:B------:R-:W-:Y:S05]  /*71c0*/  BSYNC B0 ;  /* 0x0000000000007941 */ /* 0x000fea0003800000 */
.L_x_5696:
[----:B------:R-:W-:Y:S05]  /*71d0*/  BRA `(.L_x_5699) ;  /* 0x0000002c00d07947 */ /* 0x000fea0003800000 */
.L_x_5695:
        /* <DEDUP_REMOVED lines=30> */
.L_x_5701:
[----:B------:R-:W-:Y:S05]  /*73c0*/  BSYNC B6 ;  /* 0x0000000000067941 */ /* 0x000fea0003800000 */
.L_x_5700:
[----:B------:R-:W2:Y:S01]  /*73d0*/  LDL R35, [R1+0x1c] ;  /* 0x00001c0001237983 */ /* 0x000ea20000100800 */
[----:B------:R-:W-:Y:S01]  /*73e0*/  LEA.HI R31, R31, R26, RZ, 0x2 ;  /* 0x0000001a1f1f7211 */ /* 0x000fe200078f10ff */
[----:B------:R-:W-:Y:S01]  /*73f0*/  ULDC.U8 UR4, c[0x0][0x410] ;  /* 0x0001040000047ab9 */ /* 0x000fe20000000000 */
[----:B------:R-:W-:Y:S01]  /*7400*/  BSSY B0, `(.L_x_5702) ;  /* 0x00002c9000007945 */ /* 0x000fe20003800000 */
[----:B------:R-:W-:Y:S02]  /*7410*/  ISETP.NE.AND P0, PT, RZ, UR4, PT ;  /* 0x00000004ff007c0c */ /* 0x000fe4000bf05270 */
[----:B------:R-:W-:Y:S02]  /*7420*/  SHF.R.S32.HI R3, RZ, 0x1f, R31 ;  /* 0x0000001fff037819 */ /* 0x000fe4000001141f */
[----:B------:R-:W-:Y:S02]  /*7430*/  LOP3.LUT R31, R31, 0xfffffffc, RZ, 0xc0, !PT ;  /* 0xfffffffc1f1f7812 */ /* 0x000fe400078ec0ff */
[----:B------:R-:W-:-:S03]  /*7440*/  LEA.HI R3, R3, R22, RZ, 0x3 ;  /* 0x0000001603037211 */ /* 0x000fc600078f18ff */
[----:B------:R-:W-:Y:S01]  /*7450*/  IMAD.IADD R26, R26, 0x1, -R31 ;  /* 0x000000011a1a7824 */ /* 0x000fe200078e0a1f */
[----:B------:R-:W-:-:S05]  /*7460*/  LOP3.LUT R3, R3, 0xfffffff8, RZ, 0xc0, !PT ;  /* 0xfffffff803037812 */ /* 0x000fca00078ec0ff */
[C---:B------:R-:W-:Y:S02]  /*7470*/  IMAD.IADD R37, R22.reuse, 0x1, -R3 ;  /* 0x0000000116257824 */ /* 0x040fe400078e0a03 */
[----:B--2---:R-:W-:Y:S01]  /*7480*/  IMAD.IADD R41, R22, 0x1, R35 ;  /* 0x0000000116297824 */ /* 0x004fe200078e0223 */
        /* <DEDUP_REMOVED lines=36> */
.L_x_5974:
[----:B------:R-:W5:Y:S01]  /*76d0*/  LDL R8, [R1+0x18] ;  /* 0x0000180001087983 */ /* 0x000f620000100800 */
[----:B------:R-:W-:Y:S01]  /*76e0*/  BSSY B1, `(.L_x_5705) ;  /* 0x000001e000017945 */ /* 0x000fe20003800000 */
[----:B------:R-:W-:Y:S02]  /*76f0*/  CS2R R26, SRZ ;  /* 0x00000000001a7805 */ /* 0x000fe4000001ff00 */
[----:B------:R-:W-:Y:S02]  /*7700*/  CS2R R24, SRZ ;  /* 0x0000000000187805 */ /* 0x000fe4000001ff00 */
[----:B------:R-:W-:Y:S02]  /*7710*/  CS2R R28, SRZ ;  /* 0x00000000001c7805 */ /* 0x000fe4000001ff00 */
[----:B------:R-:W-:Y:S01]  /*7720*/  CS2R R20, SRZ ;  /* 0x0000000000147805 */ /* 0x000fe2000001ff00 */
[----:B-----5:R-:W-:-:S05]  /*7730*/  IMAD R36, R8, R36, RZ ;  /* 0x0000002408247224 */ /* 0x020fca00078e02ff */
[----:B------:R-:W-:-:S13]  /*7740*/  ISETP.GE.AND P0, PT, R41, R36, PT ;  /* 0x000000242900720c */ /* 0x000fda0003f06270 */
        /* <DEDUP_REMOVED lines=8> */
[C---:B------:R-:W-:Y:S02]  /*77d0*/  @!P2 IMAD.WIDE R32, R200.reuse, 0x2, R8 ;  /* 0x00000002c820a825 */ /* 0x040fe400078e0208 */
        /* <DEDUP_REMOVED lines=14> */
.L_x_5706:
[----:B------:R-:W-:Y:S05]  /*78c0*/  BSYNC B1 ;  /* 0x0000000000017941 */ /* 0x000fea0003800000 */
.L_x_5705:
        /* <DEDUP_REMOVED lines=16> */
[----:B-1----:R-:W1:Y:S04]  /*79d0*/  SHFL.IDX PT, R4, R4, 0x1, 0x1c1f ;  /* 0x003c1f0004047f89 */ /* 0x002e6800000e0000 */
[----:B------:R-:W3:Y:S04]  /*79e0*/  SHFL.IDX PT, R7, R7, 0x1, 0x1c1f ;  /* 0x003c1f0007077f89 */ /* 0x000ee800000e0000 */
[----:B0-----:R-:W4:Y:S02]  /*79f0*/  SHFL.IDX PT, R30, R30, 0x1, 0x1c1f ;  /* 0x003c1f001e1e7f89 */ /* 0x001f2400000e0000 */
.L_x_5980:
[----:B------:R-:W5:Y:S01]  /*7a00*/  LDL R5, [R1+0x60] ;  /* 0x0000600001057983 */ /* 0x000f620000100800 */
[----:B------:R-:W-:Y:S01]  /*7a10*/  VIADD R41, R41, 0x40 ;  /* 0x0000004029297836 */ /* 0x000fe20000000000 */
[----:B------:R-:W-:Y:S01]  /*7a20*/  BSSY B1, `(.L_x_5708) ;  /* 0x0000020000017945 */ /* 0x000fe20003800000 */
[----:B------:R-:W-:Y:S02]  /*7a30*/  CS2R R10, SRZ ;  /* 0x00000000000a7805 */ /* 0x000fe4000001ff00 */
[----:B------:R-:W-:Y:S02]  /*7a40*/  CS2R R14, SRZ ;  /* 0x00000000000e7805 */ /* 0x000fe4000001ff00 */
[----:B------:R-:W-:Y:S02]  /*7a50*/  CS2R R12, SRZ ;  /* 0x00000000000c7805 */ /* 0x000fe4000001ff00 */
[----:B------:R-:W-:Y:S02]  /*7a60*/  ISETP.GE.AND P0, PT, R41, R36, PT ;  /* 0x000000242900720c */ /* 0x000fe40003f06270 */
[----:B-----5:R-:W-:-:S04]  /*7a70*/  LEA.HI R0, R5, R5, RZ, 0x1 ;  /* 0x0000000505007211 */ /* 0x020fc800078f08ff */
[----:B------:R-:W-:-:S05]  /*7a80*/  LOP3.LUT R0, R0, 0xfffffffe, RZ, 0xc0, !PT ;  /* 0xfffffffe00007812 */ /* 0x000fca00078ec0ff */
[----:B------:R-:W-:-:S05]  /*7a90*/  IMAD.IADD R0, R5, 0x1, -R0 ;  /* 0x0000000105007824 */ /* 0x000fca00078e0a00 */
[----:B------:R-:W-:Y:S01]  /*7aa0*/  SHF.L.U32 R34, R0, 0x1f, RZ ;  /* 0x0000001f00227819 */ /* 0x000fe200000006ff */
[----:B------:R-:W-:Y:S06]  /*7ab0*/  @P0 BRA `(.L_x_5709) ;  /* 0x0000000000580947 */ /* 0x000fec0003800000 */
[----:B------:R-:W-:Y:S01]  /*7ac0*/  ULDC UR4, c[0x0][0x3f4] ;  /* 0x0000fd0000047ab9 */ /* 0x000fe20000000800 */
[----:B--2---:R-:W-:Y:S01]  /*7ad0*/  IMAD.MOV.U32 R5, RZ, RZ, R3 ;  /* 0x000000ffff057224 */ /* 0x004fe200078e0003 */
[----:B------:R-:W-:Y:S02]  /*7ae0*/  ISETP.GE.AND P2, PT, R200, UR4, PT ;  /* 0x00000004c8007c0c */ /* 0x000fe4000bf46270 */
[----:B------:R-:W-:Y:S02]  /*7af0*/  CS2R R14, SRZ ;  /* 0x00000000000e7805 */ /* 0x000fe4000001ff00 */
[----:B------:R-:W-:Y:S01]  /*7b00*/  ISETP.GE.AND P3, PT, R203, UR4, PT ;  /* 0x00000004cb007c0c */ /* 0x000fe2000bf66270 */
[----:B----4-:R-:W-:Y:S02]  /*7b10*/  IMAD.MOV.U32 R10, RZ, RZ, R30 ;  /* 0x000000ffff0a7224 */ /* 0x010fe400078e001e */
[----:B---3--:R-:W-:-:S06]  /*7b20*/  IMAD.MOV.U32 R11, RZ, RZ, R7 ;  /* 0x000000ffff0b7224 */ /* 0x008fcc00078e0007 */
[----:B-1----:R-:W-:-:S04]  /*7b30*/  @!P2 IMAD.WIDE R32, R200, 0x2, R4 ;  /* 0x00000002c820a825 */ /* 0x002fc800078e0204 */
[C---:B------:R-:W-:Y:S01]  /*7b40*/  @!P3 SHF.L.U64.HI R38, R203.reuse, 0x1, R38 ;  /* 0x00000001cb26b819 */ /* 0x040fe20000010226 */
[----:B------:R-:W-:Y:S01]  /*7b50*/  @!P3 IMAD.SHL.U32 R5, R203, 0x2, RZ ;  /* 0x00000002cb05b824 */ /* 0x000fe200078e00ff */
[----:B------:R-:W-:Y:S02]  /*7b60*/  CS2R R8, SRZ ;  /* 0x0000000000087805 */ /* 0x000fe4000001ff00 */
[----:B------:R-:W-:Y:S01]  /*7b70*/  CS2R R12, SRZ ;  /* 0x00000000000c7805 */ /* 0x000fe2000001ff00 */
[----:B------:R0:W5:Y:S01]  /*7b80*/  @!P2 LD.E.64 R14, desc[UR40][R32.64] ;  /* 0x00000028200ea980 */ /* 0x000162000c101b00 */
[-C--:B------:R-:W-:Y:S02]  /*7b90*/  @!P3 IADD3 R4, P0, R4, R5.reuse, RZ ;  /* 0x000000050404b210 */ /* 0x080fe40007f1e0ff */
[----:B------:R-:W-:Y:S01]  /*7ba0*/  @!P3 IADD3 R6, P1, R30, R5, RZ ;  /* 0x000000051e06b210 */ /* 0x000fe20007f3e0ff */
[----:B------:R-:W-:Y:S01]  /*7bb0*/  @!P2 IMAD.WIDE R30, R200, 0x2, R10 ;  /* 0x00000002c81ea825 */ /* 0x000fe200078e020a */
[----:B------:R-:W-:-:S03]  /*7bc0*/  CS2R R10, SRZ ;  /* 0x00000000000a7805 */ /* 0x000fc6000001ff00 */
[--C-:B------:R-:W-:Y:S01]  /*7bd0*/  @!P3 IMAD.X R5, R3, 0x1, R38.reuse, P0 ;  /* 0x000000010305b824 */ /* 0x100fe200000e0626 */
[----:B------:R0:W5:Y:S01]  /*7be0*/  @!P2 LD.E.64 R8, desc[UR40][R30.64] ;  /* 0x000000281e08a980 */ /* 0x000162000c101b00 */
[----:B------:R-:W-:-:S03]  /*7bf0*/  @!P3 IMAD.X R7, R7, 0x1, R38, P1 ;  /* 0x000000010707b824 */ /* 0x000fc600008e0626 */
[----:B------:R0:W5:Y:S04]  /*7c00*/  @!P3 LD.E.64 R12, desc[UR40][R4.64] ;  /* 0x00000028040cb980 */ /* 0x000168000c101b00 */
[----:B------:R0:W5:Y:S02]  /*7c10*/  @!P3 LD.E.64 R10, desc[UR40][R6.64] ;  /* 0x00000028060ab980 */ /* 0x000164000c101b00 */
.L_x_5709:
[----:B------:R-:W-:Y:S05]  /*7c20*/  BSYNC B1 ;  /* 0x0000000000017941 */ /* 0x000fea0003800000 */
.L_x_5708:
[----:B0---4-:R-:W4:Y:S01]  /*7c30*/  LDL R30, [R1+0x34] ;  /* 0x00003400011e7983 */ /* 0x011f220000100800 */
[----:B------:R-:W0:Y:S01]  /*7c40*/  SYNCS.PHASECHK.TRANS64.TRYWAIT P0, [R19+URZ+0x32400], R34 ;  /* 0x03240022130075a7 */ /* 0x000e22000800017f */
[----:B--2---:R-:W-:Y:S01]  /*7c50*/  IMAD.SHL.U32 R3, R37, 0x40, RZ ;  /* 0x0000004025037824 */ /* 0x004fe200078e00ff */
[----:B------:R-:W-:Y:S01]  /*7c60*/  VIADDMNMX R31, R36, -R35, 0x80, PT ;  /* 0x00000080241f7446 */ /* 0x000fe20003800923 */
[----:B-----5:R-:W-:Y:S01]  /*7c70*/  IMAD.MOV.U32 R5, RZ, RZ, R8 ;  /* 0x000000ffff057224 */ /* 0x020fe200078e0008 */
[----:B------:R-:W-:Y:S01]  /*7c80*/  BSSY B1, `(.L_x_5710) ;  /* 0x0000019000017945 */ /* 0x000fe20003800000 */
[----:B---3--:R-:W-:Y:S01]  /*7c90*/  IMAD.MOV.U32 R7, RZ, RZ, R14 ;  /* 0x000000ffff077224 */ /* 0x008fe200078e000e */
[----:B------:R-:W-:Y:S01]  /*7ca0*/  LOP3.LUT R3, R3, 0x1c0, RZ, 0xc0, !PT ;  /* 0x000001c003037812 */ /* 0x000fe200078ec0ff */
[----:B------:R-:W-:Y:S01]  /*7cb0*/  IMAD.MOV.U32 R6, RZ, RZ, R11 ;  /* 0x000000ffff067224 */ /* 0x000fe200078e000b */
[----:B------:R-:W-:Y:S01]  /*7cc0*/  PRMT R44, R5, 0x7610, R44 ;  /* 0x00007610052c7816 */ /* 0x000fe2000000002c */
[----:B------:R-:W-:Y:S01]  /*7cd0*/  IMAD.MOV.U32 R5, RZ, RZ, R10 ;  /* 0x000000ffff057224 */ /* 0x000fe200078e000a */
[----:B-1----:R-:W-:-:S02]  /*7ce0*/  LOP3.LUT R4, R3, 0x18, R16, 0xf8, !PT ;  /* 0x0000001803047812 */ /* 0x002fc400078ef810 */
[----:B------:R-:W-:Y:S02]  /*7cf0*/  SHF.R.U32.HI R3, RZ, 0x3, R3 ;  /* 0x00000003ff037819 */ /* 0x000fe40000011603 */
[----:B------:R-:W-:Y:S02]  /*7d00*/  PRMT R46, R46, 0x5410, R7 ;  /* 0x000054102e2e7816 */ /* 0x000fe40000000007 */
[----:B------:R-:W-:Y:S01]  /*7d10*/  LOP3.LUT R3, R4, R3, RZ, 0x3c, !PT ;  /* 0x0000000304037212 */ /* 0x000fe200078e3cff */
[----:B------:R-:W-:Y:S01]  /*7d20*/  IMAD.MOV.U32 R4, RZ, RZ, R9 ;  /* 0x000000ffff047224 */ /* 0x000fe200078e0009 */
[----:B------:R-:W-:Y:S01]  /*7d30*/  PRMT R45, R5, 0x5410, R6 ;  /* 0x00005410052d7816 */ /* 0x000fe20000000006 */
[----:B------:R-:W-:Y:S01]  /*7d40*/  IMAD.MOV.U32 R5, RZ, RZ, R13 ;  /* 0x000000ffff057224 */ /* 0x000fe200078e000d */
[----:B------:R-:W-:Y:S02]  /*7d50*/  LOP3.LUT P2, RZ, R37, 0x4, RZ, 0xc0, !PT ;  /* 0x0000000425ff7812 */ /* 0x000fe4000784c0ff */
[----:B------:R-:W-:Y:S01]  /*7d60*/  PRMT R44, R44, 0x5410, R4 ;  /* 0x000054102c2c7816 */ /* 0x000fe20000000004 */
[----:B------:R-:W-:Y:S01]  /*7d70*/  IMAD.MOV.U32 R4, RZ, RZ, R12 ;  /* 0x000000ffff047224 */ /* 0x000fe200078e000c */
[----:B------:R-:W-:-:S04]  /*7d80*/  ISETP.GE.AND P1, PT, R22, R31, PT ;  /* 0x0000001f1600720c */ /* 0x000fc80003f26270 */
[----:B------:R-:W-:Y:S01]  /*7d90*/  PRMT R47, R47, 0x5410, R4 ;  /* 0x000054102f2f7816 */ /* 0x000fe20000000004 */
[----:B----4-:R-:W-:Y:S02]  /*7da0*/  IMAD R30, R30, 0x200, R3 ;  /* 0x000002001e1e7824 */ /* 0x010fe400078e0203 */
[----:B------:R-:W-:Y:S02]  /*7db0*/  IMAD.MOV.U32 R3, RZ, RZ, R15 ;  /* 0x000000ffff037224 */ /* 0x000fe400078e000f */
[----:B------:R-:W-:-:S03]  /*7dc0*/  IMAD R30, R30, 0x2, R19 ;  /* 0x000000021e1e7824 */ /* 0x000fc600078e0213 */
[----:B------:R-:W-:Y:S01]  /*7dd0*/  PRMT R46, R3, 0x7610, R46 ;  /* 0x00007610032e7816 */ /* 0x000fe2000000002e */
[C---:B------:R-:W-:Y:S02]  /*7de0*/  VIADD R4, R30.reuse, 0x18400 ;  /* 0x000184001e047836 */ /* 0x040fe40000000000 */
[----:B------:R-:W-:Y:S01]  /*7df0*/  VIADD R3, R30, 0x18440 ;  /* 0x000184401e037836 */ /* 0x000fe20000000000 */
[----:B0-----:R-:W-:Y:S06]  /*7e00*/  @!P0 BRA `(.L_x_5711) ;  /* 0x000001a800288947 */ /* 0x001fec0003800000 */
.L_x_5981:
[----:B------:R-:W-:Y:S05]  /*7e10*/  BSYNC B1 ;  /* 0x0000000000017941 */ /* 0x000fea0003800000 */
.L_x_5710:
        /* <DEDUP_REMOVED lines=17> */
[----:B0-----:R-:W-:Y:S01]  /*7f30*/  IMAD.U32 R34, R33, 0x10000, RZ ;  /* 0x0001000021227824 */ /* 0x001fe200078e00ff */
        /* <DEDUP_REMOVED lines=37> */
.L_x_5715:
[----:B------:R-:W-:Y:S05]  /*8190*/  BSYNC B2 ;  /* 0x0000000000027941 */ /* 0x000fea0003800000 */
.L_x_5714:
        /* <DEDUP_REMOVED lines=47> */
.L_x_5713:
[----:B------:R-:W-:Y:S05]  /*8490*/  BSYNC B1 ;  /* 0x0000000000017941 */ /* 0x000fea0003800000 */
.L_x_5712:
[----:B-12---:R-:W-:-:S05]  /*84a0*/  VIADD R4, R22, 0x40 ;  /* 0x0000004016047836 */ /* 0x006fca0000000000 */
[----:B------:R-:W-:-:S13]  /*84b0*/  ISETP.GE.AND P0, PT, R4, R31, PT ;  /* 0x0000001f0400720c */ /* 0x000fda0003f06270 */
        /* <DEDUP_REMOVED lines=52> */
.L_x_5718:
[----:B------:R-:W-:Y:S05]  /*8800*/  BSYNC B1 ;  /* 0x0000000000017941 */ /* 0x000fea0003800000 */
.L_x_5717:
        /* <DEDUP_REMOVED lines=48> */
.L_x_5703:
        /* <DEDUP_REMOVED lines=30> */
[----:B------:R-:W2:Y:S01]  /*8cf0*/  LDL R0, [R1+0x18] ;  /* 0x0000180001007983 */ /* 0x000ea20000100800 */
[----:B------:R-:W1:Y:S03]  /*8d00*/  LDC R39, c[0x0][0x3f4] ;  /* 0x0000fd00ff277b82 */ /* 0x000e660000000800 */
[----:B------:R-:W3:Y:S04]  /*8d10*/  SHFL.IDX PT, R3, R24, RZ, 0x1c1f ;  /* 0x001c1fff18037589 */ /* 0x000ee800000e0000 */
[----:B------:R-:W-:Y:S04]  /*8d20*/  SHFL.IDX PT, R14, R27, RZ, 0x1c1f ;  /* 0x001c1fff1b0e7589 */ /* 0x000fe800000e0000 */
[----:B------:R-:W-:Y:S01]  /*8d30*/  SHFL.IDX PT, R4, R25, RZ, 0x1c1f ;  /* 0x001c1fff19047589 */ /* 0x000fe200000e0000 */
[----:B-1----:R-:W-:Y:S01]  /*8d40*/  ISETP.GE.AND P0, PT, R16, R39, PT ;  /* 0x000000271000720c */ /* 0x002fe20003f06270 */
[----:B--2---:R-:W-:-:S02]  /*8d50*/  IMAD R34, R0, R34, RZ ;  /* 0x0000002200227224 */ /* 0x004fc400078e02ff */
[----:B------:R-:W1:Y:S03]  /*8d60*/  SHFL.IDX PT, R0, R26, RZ, 0x1c1f ;  /* 0x001c1fff1a007589 */ /* 0x000e6600000e0000 */
[----:B------:R-:W-:-:S13]  /*8d70*/  ISETP.GE.OR P1, PT, R41, R34, P0 ;  /* 0x000000222900720c */ /* 0x000fda0000726670 */
[C---:B------:R-:W-:Y:S01]  /*8d80*/  @!P1 IMAD.SHL.U32 R5, R16.reuse, 0x2, RZ ;  /* 0x0000000210059824 */ /* 0x040fe200078e00ff */
[----:B------:R-:W-:-:S04]  /*8d90*/  @!P1 SHF.L.U64.HI R21, R16, 0x1, R43 ;  /* 0x0000000110159819 */ /* 0x000fc8000001022b */
[----:B---3--:R-:W-:-:S05]  /*8da0*/  @!P1 IADD3 R6, P2, R3, R5, RZ ;  /* 0x0000000503069210 */ /* 0x008fca0007f5e0ff */
[----:B-1----:R-:W-:-:S05]  /*8db0*/  @!P1 IMAD.X R7, R0, 0x1, R21, P2 ;  /* 0x0000000100079824 */ /* 0x002fca00010e0615 */
[----:B------:R-:W2:Y:S01]  /*8dc0*/  @!P1 LD.E.128 R8, desc[UR40][R6.64] ;  /* 0x0000002806089980 */ /* 0x000ea2000c101d00 */
[----:B------:R-:W-:-:S05]  /*8dd0*/  @!P1 IADD3 R14, P2, R14, R5, RZ ;  /* 0x000000050e0e9210 */ /* 0x000fca0007f5e0ff */
[----:B------:R-:W-:Y:S02]  /*8de0*/  @!P1 IMAD.X R5, R4, 0x1, R21, P2 ;  /* 0x0000000104059824 */ /* 0x000fe400010e0615 */
[----:B------:R-:W-:-:S06]  /*8df0*/  @!P1 IMAD.MOV.U32 R4, RZ, RZ, R14 ;  /* 0x000000ffff049224 */ /* 0x000fcc00078e000e */
[----:B------:R-:W3:Y:S01]  /*8e00*/  @!P1 LD.E.128 R4, desc[UR40][R4.64] ;  /* 0x0000002804049980 */ /* 0x000ee2000c101d00 */
[----:B------:R-:W-:Y:S02]  /*8e10*/  CS2R R20, SRZ ;  /* 0x0000000000147805 */ /* 0x000fe4000001ff00 */
[----:B------:R-:W-:Y:S02]  /*8e20*/  CS2R R28, SRZ ;  /* 0x00000000001c7805 */ /* 0x000fe4000001ff00 */
[----:B------:R-:W-:Y:S01]  /*8e30*/  CS2R R30, SRZ ;  /* 0x00000000001e7805 */ /* 0x000fe2000001ff00 */
[----:B------:R-:W1:Y:S01]  /*8e40*/  SHFL.IDX PT, R24, R24, 0x1, 0x1c1f ;  /* 0x003c1f0018187f89 */ /* 0x000e6200000e0000 */
[----:B------:R-:W-:-:S03]  /*8e50*/  CS2R R32, SRZ ;  /* 0x0000000000207805 */ /* 0x000fc6000001ff00 */
[----:B------:R4:W0:Y:S04]  /*8e60*/  SHFL.IDX PT, R14, R27, 0x1, 0x1c1f ;  /* 0x003c1f001b0e7f89 */ /* 0x00082800000e0000 */
[----:B------:R-:W0:Y:S01]  /*8e70*/  SHFL.IDX PT, R25, R25, 0x1, 0x1c1f ;  /* 0x003c1f0019197f89 */ /* 0x000e2200000e0000 */
[----:B--2---:R-:W-:Y:S02]  /*8e80*/  @!P1 IMAD.MOV.U32 R21, RZ, RZ, R9 ;  /* 0x000000ffff159224 */ /* 0x004fe400078e0009 */
[----:B------:R-:W-:Y:S02]  /*8e90*/  @!P1 IMAD.MOV.U32 R20, RZ, RZ, R8 ;  /* 0x000000ffff149224 */ /* 0x000fe400078e0008 */
[----:B------:R-:W-:Y:S02]  /*8ea0*/  IMAD.MOV.U32 R3, RZ, RZ, R21 ;  /* 0x000000ffff037224 */ /* 0x000fe400078e0015 */
[----:B------:R-:W-:-:S02]  /*8eb0*/  IMAD.MOV.U32 R0, RZ, RZ, R20 ;  /* 0x000000ffff007224 */ /* 0x000fc400078e0014 */
[----:B------:R-:W-:Y:S01]  /*8ec0*/  @!P1 IMAD.MOV.U32 R28, RZ, RZ, R10 ;  /* 0x000000ffff1c9224 */ /* 0x000fe200078e000a */
[----:B------:R-:W-:Y:S01]  /*8ed0*/  PRMT R49, R3, 0x7610, R49 ;  /* 0x0000761003317816 */ /* 0x000fe20000000031 */
[----:B------:R-:W-:Y:S01]  /*8ee0*/  @!P1 IMAD.MOV.U32 R29, RZ, RZ, R11 ;  /* 0x000000ffff1d9224 */ /* 0x000fe200078e000b */
[----:B------:R4:W2:Y:S01]  /*8ef0*/  SHFL.IDX PT, R3, R26, 0x1, 0x1c1f ;  /* 0x003c1f001a037f89 */ /* 0x0008a200000e0000 */
[----:B------:R-:W-:Y:S01]  /*8f00*/  PRMT R36, R36, 0x5410, R0 ;  /* 0x0000541024247816 */ /* 0x000fe20000000000 */
[----:B------:R-:W-:Y:S02]  /*8f10*/  IMAD.MOV.U32 R0, RZ, RZ, R28 ;  /* 0x000000ffff007224 */ /* 0x000fe400078e001c */
[----:B---3--:R-:W-:Y:S02]  /*8f20*/  @!P1 IMAD.MOV.U32 R30, RZ, RZ, R4 ;  /* 0x000000ffff1e9224 */ /* 0x008fe400078e0004 */
[----:B------:R-:W-:Y:S01]  /*8f30*/  @!P1 IMAD.MOV.U32 R31, RZ, RZ, R5 ;  /* 0x000000ffff1f9224 */ /* 0x000fe200078e0005 */
[----:B------:R-:W-:Y:S01]  /*8f40*/  PRMT R35, R0, 0x7610, R35 ;  /* 0x0000761000237816 */ /* 0x000fe20000000023 */
[----:B------:R-:W-:-:S02]  /*8f50*/  @!P1 IMAD.MOV.U32 R32, RZ, RZ, R6 ;  /* 0x000000ffff209224 */ /* 0x000fc400078e0006 */
[----:B------:R-:W-:Y:S02]  /*8f60*/  @!P1 IMAD.MOV.U32 R33, RZ, RZ, R7 ;  /* 0x000000ffff219224 */ /* 0x000fe400078e0007 */
[----:B------:R-:W-:Y:S02]  /*8f70*/  IMAD.MOV.U32 R0, RZ, RZ, R30 ;  /* 0x000000ffff007224 */ /* 0x000fe400078e001e */
[----:B------:R-:W-:Y:S02]  /*8f80*/  IMAD.MOV.U32 R4, RZ, RZ, R31 ;  /* 0x000000ffff047224 */ /* 0x000fe400078e001f */
[----:B------:R-:W-:Y:S02]  /*8f90*/  IMAD.MOV.U32 R5, RZ, RZ, R32 ;  /* 0x000000ffff057224 */ /* 0x000fe400078e0020 */
[----:B------:R-:W-:Y:S01]  /*8fa0*/  IMAD.MOV.U32 R8, RZ, RZ, R29 ;  /* 0x000000ffff087224 */ /* 0x000fe200078e001d */
[----:B------:R-:W-:Y:S01]  /*8fb0*/  PRMT R35, R35, 0x5410, R4 ;  /* 0x0000541023237816 */ /* 0x000fe20000000004 */
[----:B------:R-:W-:Y:S01]  /*8fc0*/  IMAD.MOV.U32 R6, RZ, RZ, R33 ;  /* 0x000000ffff067224 */ /* 0x000fe200078e0021 */
[----:B------:R-:W-:-:S02]  /*8fd0*/  PRMT R45, R0, 0x5410, R5 ;  /* 0x00005410002d7816 */ /* 0x000fc40000000005 */
[----:B------:R-:W-:Y:S02]  /*8fe0*/  CS2R R4, SRZ ;  /* 0x0000000000047805 */ /* 0x000fe4000001ff00 */
[----:B------:R-:W-:Y:S02]  /*8ff0*/  PRMT R36, R8, 0x7610, R36 ;  /* 0x0000761008247816 */ /* 0x000fe40000000024 */
[----:B012-4-:R-:W-:-:S07]  /*9000*/  PRMT R48, R6, 0x7610, R48 ;  /* 0x0000761006307816 */ /* 0x017fce0000000030 */
.L_x_5991:
        /* <DEDUP_REMOVED lines=24> */
.L_x_5721:
[----:B------:R-:W-:Y:S05]  /*9190*/  BSYNC B1 ;  /* 0x0000000000017941 */ /* 0x000fea0003800000 */
.L_x_5720:
[----:B------:R-:W2:Y:S01]  /*91a0*/  LDL R3, [R1+0x1c] ;  /* 0x00001c0001037983 */ /* 0x000ea20000100800 */
[----:B------:R-:W0:Y:S01]  /*91b0*/  SYNCS.PHASECHK.TRANS64.TRYWAIT P1, [R19+URZ+0x32400], R12 ;  /* 0x0324000c130075a7 */ /* 0x000e22000802017f */
[----:B------:R-:W-:Y:S01]  /*91c0*/  VIADD R15, R22, 0x40 ;  /* 0x00000040160f7836 */ /* 0x000fe20000000000 */
[----:B------:R-:W-:Y:S01]  /*91d0*/  BSSY B1, `(.L_x_5722) ;  /* 0x0000013000017945 */ /* 0x000fe20003800000 */
[----:B-----5:R-:W-:Y:S02]  /*91e0*/  IMAD.MOV.U32 R13, RZ, RZ, R4 ;  /* 0x000000ffff0d7224 */ /* 0x020fe400078e0004 */
[----:B------:R-:W-:-:S03]  /*91f0*/  IMAD.MOV.U32 R14, RZ, RZ, R5 ;  /* 0x000000ffff0e7224 */ /* 0x000fc600078e0005 */
[----:B------:R-:W-:Y:S01]  /*9200*/  PRMT R55, R13, 0x7610, R55 ;  /* 0x000076100d377816 */ /* 0x000fe20000000037 */
[----:B------:R-:W-:Y:S01]  /*9210*/  IMAD.MOV.U32 R13, RZ, RZ, R7 ;  /* 0x000000ffff0d7224 */ /* 0x000fe200078e0007 */
[----:B------:R-:W-:Y:S01]  /*9220*/  PRMT R56, R14, 0x7610, R56 ;  /* 0x000076100e387816 */ /* 0x000fe20000000038 */
[----:B------:R-:W-:-:S03]  /*9230*/  IMAD.MOV.U32 R14, RZ, RZ, R8 ;  /* 0x000000ffff0e7224 */ /* 0x000fc600078e0008 */
[----:B------:R-:W-:Y:S02]  /*9240*/  PRMT R55, R55, 0x5410, R13 ;  /* 0x0000541037377816 */ /* 0x000fe4000000000d */
[----:B------:R-:W-:Y:S02]  /*9250*/  PRMT R56, R56, 0x5410, R14 ;  /* 0x0000541038387816 */ /* 0x000fe4000000000e */
[----:B--2---:R-:W-:Y:S01]  /*9260*/  VIADDMNMX R3, R34, -R3, 0x80, PT ;  /* 0x0000008022037446 */ /* 0x004fe20003800903 */
[----:B------:R-:W-:-:S03]  /*9270*/  IMAD.MOV.U32 R34, RZ, RZ, R11 ;  /* 0x000000ffff227224 */ /* 0x000fc600078e000b */
[-C--:B------:R-:W-:Y:S02]  /*9280*/  ISETP.GE.OR P2, PT, R22, R3.reuse, P0 ;  /* 0x000000031600720c */ /* 0x080fe40000746670 */
[----:B------:R-:W-:Y:S01]  /*9290*/  ISETP.GE.OR P0, PT, R15, R3, P0 ;  /* 0x000000030f00720c */ /* 0x000fe20000706670 */
[----:B------:R-:W-:Y:S02]  /*92a0*/  IMAD.MOV.U32 R3, RZ, RZ, R6 ;  /* 0x000000ffff037224 */ /* 0x000fe400078e0006 */
[----:B------:R-:W-:-:S03]  /*92b0*/  IMAD.MOV.U32 R15, RZ, RZ, R9 ;  /* 0x000000ffff0f7224 */ /* 0x000fc600078e0009 */
[----:B------:R-:W-:Y:S01]  /*92c0*/  PRMT R57, R3, 0x7610, R57 ;  /* 0x0000761003397816 */ /* 0x000fe20000000039 */
[----:B------:R-:W-:Y:S01]  /*92d0*/  IMAD.MOV.U32 R3, RZ, RZ, R10 ;  /* 0x000000ffff037224 */ /* 0x000fe200078e000a */
[----:B------:R-:W-:Y:S01]  /*92e0*/  PRMT R58, R15, 0x7610, R58 ;  /* 0x000076100f3a7816 */ /* 0x000fe2000000003a */
[----:B0-----:R-:W-:Y:S06]  /*92f0*/  @!P1 BRA `(.L_x_5723) ;  /* 0x00000198006c9947 */ /* 0x001fec0003800000 */
.L_x_5992:
[----:B------:R-:W-:Y:S05]  /*9300*/  BSYNC B1 ;  /* 0x0000000000017941 */ /* 0x000fea0003800000 */
.L_x_5722:
[----:B------:R-:W-:Y:S04]  /*9310*/  BSSY B1, `(.L_x_5724) ;  /* 0x000006b000017945 */ /* 0x000fe80003800000 */
[----:B------:R-:W-:Y:S05]  /*9320*/  @P2 BRA `(.L_x_5725) ;  /* 0x0000000400a42947 */ /* 0x000fea0003800000 */
[----:B------:R-:W2:Y:S01]  /*9330*/  LDL R15, [R1+0x34] ;  /* 0x00003400010f7983 */ /* 0x000ea20000100800 */
[----:B------:R-:W-:Y:S01]  /*9340*/  IMAD.SHL.U32 R37, R37, 0x40, RZ ;  /* 0x0000004025257824 */ /* 0x000fe200078e00ff */
[----:B------:R-:W-:Y:S01]  /*9350*/  SHF.R.U64 R43, R30, 0x10, R31 ;  /* 0x000000101e2b7819 */ /* 0x000fe2000000121f */
[----:B------:R-:W-:Y:S01]  /*9360*/  IMAD.IADD R13, R16, 0x1, R39 ;  /* 0x00000001100d7824 */ /* 0x000fe200078e0227 */
[----:B------:R-:W-:Y:S02]  /*9370*/  SHF.R.U64 R40, R20, 0x10, R21 ;  /* 0x0000001014287819 */ /* 0x000fe40000001215 */
[----:B------:R-:W-:Y:S02]  /*9380*/  LOP3.LUT R37, R37, 0x1c0, RZ, 0xc0, !PT ;  /* 0x000001c025257812 */ /* 0x000fe400078ec0ff */
[----:B------:R-:W-:Y:S02]  /*9390*/  SHF.R.U64 R46, R32, 0x10, R33 ;  /* 0x00000010202e7819 */ /* 0x000fe40000001221 */
[----:B------:R-:W-:-:S02]  /*93a0*/  SHF.R.U32.HI R14, RZ, 0x3, R37 ;  /* 0x00000003ff0e7819 */ /* 0x000fc40000011625 */
[C---:B------:R-:W-:Y:S02]  /*93b0*/  LOP3.LUT R13, R37.reuse, 0x38, R13, 0xf8, !PT ;  /* 0x00000038250d7812 */ /* 0x040fe400078ef80d */
[----:B0-----:R-:W-:Y:S02]  /*93c0*/  LOP3.LUT R12, R37, 0x38, R16, 0xf8, !PT ;  /* 0x00000038250c7812 */ /* 0x001fe400078ef810 */
[-C--:B------:R-:W-:Y:S02]  /*93d0*/  LOP3.LUT R13, R13, R14.reuse, RZ, 0x3c, !PT ;  /* 0x0000000e0d0d7212 */ /* 0x080fe400078e3cff */
[----:B------:R-:W-:Y:S02]  /*93e0*/  LOP3.LUT R12, R12, R14, RZ, 0x3c, !PT ;  /* 0x0000000e0c0c7212 */ /* 0x000fe400078e3cff */
[----:B------:R-:W-:Y:S02]  /*93f0*/  PRMT R43, R45, 0x5410, R43 ;  /* 0x000054102d2b7816 */ /* 0x000fe4000000002b */
[----:B------:R-:W-:-:S02]  /*9400*/  SHF.R.U64 R42, R28, 0x10, R29 ;  /* 0x000000101c2a7819 */ /* 0x000fc4000000121d */
[----:B------:R-:W-:Y:S02]  /*9410*/  SHF.R.U32.HI R44, RZ, 0x10, R31 ;  /* 0x00000010ff2c7819 */ /* 0x000fe4000001161f */
[----:B------:R-:W-:Y:S02]  /*9420*/  PRMT R40, R36, 0x5432, R40 ;  /* 0x0000543224287816 */ /* 0x000fe40000000028 */
[----:B------:R-:W-:Y:S02]  /*9430*/  SHF.R.U32.HI R41, RZ, 0x10, R21 ;  /* 0x00000010ff297819 */ /* 0x000fe40000011615 */
[----:B------:R-:W-:Y:S01]  /*9440*/  PRMT R46, R45, 0x5432, R46 ;  /* 0x000054322d2e7816 */ /* 0x000fe2000000002e */
[----:B------:R-:W-:Y:S01]  /*9450*/  IMAD.U32 R45, R43, 0x10000, RZ ;  /* 0x000100002b2d7824 */ /* 0x000fe200078e00ff */
[C---:B------:R-:W-:Y:S02]  /*9460*/  PRMT R42, R35.reuse, 0x5410, R42 ;  /* 0x00005410232a7816 */ /* 0x040fe4000000002a */
[----:B------:R-:W-:Y:S01]  /*9470*/  PRMT R44, R35, 0x5432, R44 ;  /* 0x00005432232c7816 */ /* 0x000fe2000000002c */
[----:B------:R-:W-:Y:S01]  /*9480*/  IMAD.U32 R35, R40, 0x10000, RZ ;  /* 0x0001000028237824 */ /* 0x000fe200078e00ff */
[----:B------:R-:W-:-:S02]  /*9490*/  PRMT R41, R49, 0x5410, R41 ;  /* 0x0000541031297816 */ /* 0x000fc40000000029 */
[----:B------:R-:W-:Y:S02]  /*94a0*/  SHF.R.U32.HI R29, RZ, 0x10, R29 ;  /* 0x00000010ff1d7819 */ /* 0x000fe4000001161d */
[----:B------:R-:W-:Y:S02]  /*94b0*/  SHF.R.U32.HI R47, RZ, 0x10, R33 ;  /* 0x00000010ff2f7819 */ /* 0x000fe40000011621 */
[----:B------:R-:W-:Y:S02]  /*94c0*/  LOP3.LUT R43, R43, 0xffff0000, RZ, 0xc0, !PT ;  /* 0xffff00002b2b7812 */ /* 0x000fe400078ec0ff */
[----:B------:R-:W-:Y:S02]  /*94d0*/  PRMT R36, R36, 0x5410, R29 ;  /* 0x0000541024247816 */ /* 0x000fe4000000001d */
[----:B------:R-:W-:Y:S01]  /*94e0*/  PRMT R47, R48, 0x5410, R47 ;  /* 0x00005410302f7816 */ /* 0x000fe2000000002f */
[C---:B--2---:R-:W-:Y:S02]  /*94f0*/  IMAD R38, R15.reuse, 0x200, R13 ;  /* 0x000002000f267824 */ /* 0x044fe400078e020d */
[----:B------:R-:W-:-:S02]  /*9500*/  IMAD R12, R15, 0x200, R12 ;  /* 0x000002000f0c7824 */ /* 0x000fc400078e020c */
        /* <DEDUP_REMOVED lines=8> */
[----:B-1----:R-:W-:Y:S02]  /*9590*/  IMAD.U32 R20, R12, 0x10000, RZ ;  /* 0x000100000c147824 */ /* 0x002fe400078e00ff */
[C---:B------:R-:W-:Y:S01]  /*95a0*/  FMUL.FTZ R49, R30.reuse, R45 ;  /* 0x0000002d1e317220 */ /* 0x040fe20000410000 */
[-C--:B------:R-:W-:Y:S01]  /*95b0*/  FMUL.FTZ R51, R30, R35.reuse ;  /* 0x000000231e337220 */ /* 0x080fe20000410000 */
[----:B------:R-:W-:Y:S01]  /*95c0*/  IMAD.U32 R30, R44, 0x10000, RZ ;  /* 0x000100002c1e7824 */ /* 0x000fe200078e00ff */
[----:B------:R-:W-:Y:S01]  /*95d0*/  LOP3.LUT R12, R12, 0xffff0000, RZ, 0xc0, !PT ;  /* 0xffff00000c0c7812 */ /* 0x000fe200078ec0ff */
[----:B------:R-:W-:Y:S01]  /*95e0*/  FFMA.FTZ R49, R20, R35, -R49 ;  /* 0x0000002314317223 */ /* 0x000fe20000010831 */
[----:B------:R-:W-:Y:S01]  /*95f0*/  LOP3.LUT R35, R40, 0xffff0000, RZ, 0xc0, !PT ;  /* 0xffff000028237812 */ /* 0x000fe200078ec0ff */
[----:B------:R-:W-:Y:S01]  /*9600*/  FFMA.FTZ R51, R20, R45, R51 ;  /* 0x0000002d14337223 */ /* 0x000fe20000010033 */
[----:B------:R-:W-:-:S02]  /*9610*/  IMAD.U32 R21, R13, 0x10000, RZ ;  /* 0x000100000d157824 */ /* 0x000fc400078e00ff */
[----:B------:R-:W-:Y:S01]  /*9620*/  FMUL.FTZ R50, R31, R30 ;  /* 0x0000001e1f327220 */ /* 0x000fe20000410000 */
[----:B------:R-:W-:Y:S02]  /*9630*/  IMAD.U32 R20, R41, 0x10000, RZ ;  /* 0x0001000029147824 */ /* 0x000fe400078e00ff */
[C---:B------:R-:W-:Y:S01]  /*9640*/  FMUL.FTZ R53, R24.reuse, R43 ;  /* 0x0000002b18357220 */ /* 0x040fe20000410000 */
[-C--:B------:R-:W-:Y:S01]  /*9650*/  FMUL.FTZ R45, R24, R35.reuse ;  /* 0x00000023182d7220 */ /* 0x080fe20000410000 */
[----:B------:R-:W-:Y:S02]  /*9660*/  IMAD.U32 R33, R27, 0x10000, RZ ;  /* 0x000100001b217824 */ /* 0x000fe400078e00ff */
[-C--:B------:R-:W-:Y:S01]  /*9670*/  FMUL.FTZ R31, R31, R20.reuse ;  /* 0x000000141f1f7220 */ /* 0x080fe20000410000 */
[----:B------:R-:W-:Y:S01]  /*9680*/  FFMA.FTZ R50, R21, R20, -R50 ;  /* 0x0000001415327223 */ /* 0x000fe20000010832 */
[----:B------:R-:W-:Y:S02]  /*9690*/  IMAD.U32 R24, R47, 0x10000, RZ ;  /* 0x000100002f187824 */ /* 0x000fe400078e00ff */
[----:B------:R-:W-:Y:S01]  /*96a0*/  FFMA.FTZ R40, R12, R35, -R53 ;  /* 0x000000230c287223 */ /* 0x000fe20000010835 */
[----:B------:R-:W-:-:S02]  /*96b0*/  IMAD.U32 R20, R36, 0x10000, RZ ;  /* 0x0001000024147824 */ /* 0x000fc400078e00ff */
[----:B------:R-:W-:Y:S01]  /*96c0*/  FFMA.FTZ R48, R12, R43, R45 ;  /* 0x0000002b0c307223 */ /* 0x000fe2000001002d */
[----:B------:R-:W-:Y:S02]  /*96d0*/  IMAD.U32 R29, R15, 0x10000, RZ ;  /* 0x000100000f1d7824 */ /* 0x000fe400078e00ff */
        /* <DEDUP_REMOVED lines=9> */
[----:B------:R-:W-:Y:S01]  /*9770*/  LOP3.LUT R13, R13, 0xffff0000, RZ, 0xc0, !PT ;  /* 0xffff00000d0d7812 */ /* 0x000fe200078ec0ff */
        /* <DEDUP_REMOVED lines=19> */
[----:B------:R-:W-:Y:S01]  /*98b0*/  FMUL.FTZ R24, R27, R12 ;  /* 0x0000000c1b187220 */ /* 0x000fe20000410000 */
[----:B------:R-:W-:Y:S01]  /*98c0*/  LOP3.LUT R15, R15, 0xffff0000, RZ, 0xc0, !PT ;  /* 0xffff00000f0f7812 */ /* 0x000fe200078ec0ff */
        /* <DEDUP_REMOVED lines=15> */
.L_x_5725:
[----:B------:R-:W-:Y:S05]  /*99c0*/  BSYNC B1 ;  /* 0x0000000000017941 */ /* 0x000fea0003800000 */
.L_x_5724:
[----:B------:R-:W-:Y:S01]  /*99d0*/  PRMT R21, R3, 0x5410, R34 ;  /* 0x0000541003157816 */ /* 0x000fe20000000022 */
[----:B------:R-:W-:Y:S06]  /*99e0*/  @P0 BRA `(.L_x_5716) ;  /* 0x0000000400a80947 */ /* 0x000fec0003800000 */
[----:B01----:R-:W2:Y:S01]  /*99f0*/  LDL R12, [R1+0x38] ;  /* 0x00003800010c7983 */ /* 0x003ea20000100800 */
[C---:B------:R-:W-:Y:S02]  /*9a00*/  VIADD R13, R22.reuse, 0x40 ;  /* 0x00000040160d7836 */ /* 0x040fe40000000000 */
[----:B------:R-:W-:Y:S01]  /*9a10*/  VIADD R14, R22, 0x40 ;  /* 0x00000040160e7836 */ /* 0x000fe20000000000 */
[----:B------:R-:W3:Y:S01]  /*9a20*/  LDL R41, [R1+0x16c] ;  /* 0x00016c0001297983 */ /* 0x000ee20000100800 */
[----:B------:R-:W-:Y:S02]  /*9a30*/  IMAD.SHL.U32 R13, R13, 0x40, RZ ;  /* 0x000000400d0d7824 */ /* 0x000fe400078e00ff */
[----:B------:R-:W-:Y:S02]  /*9a40*/  IMAD.SHL.U32 R14, R14, 0x40, RZ ;  /* 0x000000400e0e7824 */ /* 0x000fe400078e00ff */
[----:B------:R-:W-:Y:S01]  /*9a50*/  IMAD.IADD R3, R16, 0x1, R39 ;  /* 0x0000000110037824 */ /* 0x000fe200078e0227 */
[----:B------:R-:W-:-:S02]  /*9a60*/  LOP3.LUT R13, R13, 0x1c0, RZ, 0xc0, !PT ;  /* 0x000001c00d0d7812 */ /* 0x000fc400078ec0ff */
[----:B------:R-:W-:Y:S02]  /*9a70*/  LOP3.LUT R14, R14, 0x1c0, RZ, 0xc0, !PT ;  /* 0x000001c00e0e7812 */ /* 0x000fe400078ec0ff */
[----:B------:R-:W-:Y:S02]  /*9a80*/  SHF.R.U32.HI R13, RZ, 0x3, R13 ;  /* 0x00000003ff0d7819 */ /* 0x000fe4000001160d */
[----:B------:R-:W-:-:S04]  /*9a90*/  LOP3.LUT R3, R14, 0x38, R3, 0xf8, !PT ;  /* 0x000000380e037812 */ /* 0x000fc800078ef803 */
[----:B------:R-:W-:Y:S02]  /*9aa0*/  LOP3.LUT R3, R3, R13, RZ, 0x3c, !PT ;  /* 0x0000000d03037212 */ /* 0x000fe400078e3cff */
        /* <DEDUP_REMOVED lines=10> */
[----:B------:R-:W-:Y:S02]  /*9b50*/  PRMT R35, R56, 0x5410, R35 ;  /* 0x0000541038237816 */ /* 0x000fe40000000023 */
[--C-:B------:R-:W-:Y:S02]  /*9b60*/  SHF.R.U64 R31, R10, 0x10, R11.reuse ;  /* 0x000000100a1f7819 */ /* 0x100fe4000000120b */
[----:B------:R-:W-:Y:S02]  /*9b70*/  SHF.R.U32.HI R32, RZ, 0x10, R11 ;  /* 0x00000010ff207819 */ /* 0x000fe4000001160b */
[----:B------:R-:W-:Y:S01]  /*9b80*/  PRMT R38, R55, 0x5432, R38 ;  /* 0x0000543237267816 */ /* 0x000fe20000000026 */
[----:B------:R-:W-:Y:S01]  /*9b90*/  IMAD.U32 R36, R35, 0x10000, RZ ;  /* 0x0001000023247824 */ /* 0x000fe200078e00ff */
[----:B------:R-:W-:-:S02]  /*9ba0*/  PRMT R31, R21, 0x5410, R31 ;  /* 0x00005410151f7816 */ /* 0x000fc4000000001f */
[----:B------:R-:W-:Y:S02]  /*9bb0*/  PRMT R32, R21, 0x5432, R32 ;  /* 0x0000543215207816 */ /* 0x000fe40000000020 */
[----:B------:R-:W-:Y:S02]  /*9bc0*/  LOP3.LUT R33, R33, 0xffff0000, RZ, 0xc0, !PT ;  /* 0xffff000021217812 */ /* 0x000fe400078ec0ff */
[----:B------:R-:W-:-:S04]  /*9bd0*/  SHF.R.U64 R37, R6, 0x10, R7 ;  /* 0x0000001006257819 */ /* 0x000fc80000001207 */
[----:B------:R-:W-:Y:S02]  /*9be0*/  PRMT R37, R57, 0x5410, R37 ;  /* 0x0000541039257816 */ /* 0x000fe40000000025 */
[----:B------:R-:W-:Y:S01]  /*9bf0*/  LOP3.LUT R35, R35, 0xffff0000, RZ, 0xc0, !PT ;  /* 0xffff000023237812 */ /* 0x000fe200078ec0ff */
[----:B--2---:R-:W-:-:S04]  /*9c00*/  IMAD.IADD R20, R12, 0x1, R3 ;  /* 0x000000010c147824 */ /* 0x004fc800078e0203 */
[----:B------:R-:W-:Y:S01]  /*9c10*/  IMAD R20, R20, 0x2, R19 ;  /* 0x0000000214147824 */ /* 0x000fe200078e0213 */
[----:B---3--:R-:W0:Y:S04]  /*9c20*/  LDS.128 R12, [R41+0x18400] ;  /* 0x01840000290c7984 */ /* 0x008e280000000c00 */
[----:B------:R-:W1:Y:S01]  /*9c30*/  LDS.128 R24, [R20+0x18400] ;  /* 0x0184000014187984 */ /* 0x000e620000000c00 */
[----:B0-----:R-:W-:Y:S02]  /*9c40*/  IMAD.U32 R3, R12, 0x10000, RZ ;  /* 0x000100000c037824 */ /* 0x001fe400078e00ff */
[----:B-1----:R-:W-:-:S04]  /*9c50*/  IMAD.U32 R9, R24, 0x10000, RZ ;  /* 0x0001000018097824 */ /* 0x002fc800078e00ff */
[C---:B------:R-:W-:Y:S01]  /*9c60*/  FMUL.FTZ R40, R9.reuse, R34 ;  /* 0x0000002209287220 */ /* 0x040fe20000410000 */
[-C--:B------:R-:W-:Y:S01]  /*9c70*/  FMUL.FTZ R42, R9, R30.reuse ;  /* 0x0000001e092a7220 */ /* 0x080fe20000410000 */
[----:B------:R-:W-:Y:S02]  /*9c80*/  IMAD.U32 R11, R25, 0x10000, RZ ;  /* 0x00010000190b7824 */ /* 0x000fe400078e00ff */
[----:B------:R-:W-:Y:S01]  /*9c90*/  FFMA.FTZ R40, R3, R30, -R40 ;  /* 0x0000001e03287223 */ /* 0x000fe20000010828 */
[----:B------:R-:W-:Y:S02]  /*9ca0*/  IMAD.U32 R30, R29, 0x10000, RZ ;  /* 0x000100001d1e7824 */ /* 0x000fe400078e00ff */
[----:B------:R-:W-:Y:S02]  /*9cb0*/  IMAD.U32 R21, R27, 0x10000, RZ ;  /* 0x000100001b157824 */ /* 0x000fe400078e00ff */
[----:B------:R-:W-:Y:S02]  /*9cc0*/  IMAD.U32 R9, R38, 0x10000, RZ ;  /* 0x0001000026097824 */ /* 0x000fe400078e00ff */
[----:B------:R-:W-:Y:S01]  /*9cd0*/  FFMA.FTZ R42, R3, R34, R42 ;  /* 0x00000022032a7223 */ /* 0x000fe2000001002a */
[----:B------:R-:W-:-:S02]  /*9ce0*/  IMAD.U32 R5, R13, 0x10000, RZ ;  /* 0x000100000d057824 */ /* 0x000fc400078e00ff */
[C---:B------:R-:W-:Y:S01]  /*9cf0*/  FMUL.FTZ R44, R11.reuse, R36 ;  /* 0x000000240b2c7220 */ /* 0x040fe20000410000 */
[-C--:B------:R-:W-:Y:S01]  /*9d00*/  FMUL.FTZ R34, R11, R30.reuse ;  /* 0x0000001e0b227220 */ /* 0x080fe20000410000 */
[----:B------:R-:W-:Y:S02]  /*9d10*/  IMAD.U32 R8, R15, 0x10000, RZ ;  /* 0x000100000f087824 */ /* 0x000fe400078e00ff */
[----:B------:R-:W-:Y:S01]  /*9d20*/  FMUL.FTZ R11, R21, R9 ;  /* 0x00000009150b7220 */ /* 0x000fe20000410000 */
[----:B------:R-:W-:Y:S01]  /*9d30*/  IMAD.U32 R3, R32, 0x10000, RZ ;  /* 0x0001000020037824 */ /* 0x000fe200078e00ff */
[----:B------:R-:W-:Y:S01]  /*9d40*/  LOP3.LUT R10, R24, 0xffff0000, RZ, 0xc0, !PT ;  /* 0xffff0000180a7812 */ /* 0x000fe200078ec0ff */
[----:B------:R-:W-:Y:S01]  /*9d50*/  FFMA.FTZ R44, R5, R30, -R44 ;  /* 0x0000001e052c7223 */ /* 0x000fe2000001082c */
[----:B------:R-:W-:Y:S01]  /*9d60*/  LOP3.LUT R24, R25, 0xffff0000, RZ, 0xc0, !PT ;  /* 0xffff000019187812 */ /* 0x000fe200078ec0ff */
[-C--:B------:R-:W-:Y:S01]  /*9d70*/  FMUL.FTZ R30, R21, R3.reuse ;  /* 0x00000003151e7220 */ /* 0x080fe20000410000 */
[----:B------:R-:W-:Y:S01]  /*9d80*/  FFMA.FTZ R25, R8, R3, -R11 ;  /* 0x0000000308197223 */ /* 0x000fe2000001080b */
[----:B------:R-:W-:Y:S01]  /*9d90*/  LOP3.LUT R4, R12, 0xffff0000, RZ, 0xc0, !PT ;  /* 0xffff00000c047812 */ /* 0x000fe200078ec0ff */
[----:B------:R-:W-:Y:S01]  /*9da0*/  FFMA.FTZ R34, R5, R36, R34 ;  /* 0x0000002405227223 */ /* 0x000fe20000010022 */
[----:B------:R-:W-:Y:S01]  /*9db0*/  LOP3.LUT R3, R28, 0xffff0000, RZ, 0xc0, !PT ;  /* 0xffff00001c037812 */ /* 0x000fe200078ec0ff */
[----:B------:R-:W-:Y:S01]  /*9dc0*/  FMUL.FTZ R5, R10, R33 ;  /* 0x000000210a057220 */ /* 0x000fe20000410000 */
[----:B------:R-:W-:Y:S01]  /*9dd0*/  FFMA.FTZ R30, R8, R9, R30 ;  /* 0x00000009081e7223 */ /* 0x000fe2000001001e */
[----:B------:R-:W-:Y:S01]  /*9de0*/  LOP3.LUT R12, R13, 0xffff0000, RZ, 0xc0, !PT ;  /* 0xffff00000d0c7812 */ /* 0x000fe200078ec0ff */
[----:B------:R-:W-:-:S02]  /*9df0*/  IMAD.U32 R13, R26, 0x10000, RZ ;  /* 0x000100001a0d7824 */ /* 0x000fc400078e00ff */
[-C--:B------:R-:W-:Y:S01]  /*9e00*/  FMUL.FTZ R9, R10, R3.reuse ;  /* 0x000000030a097220 */ /* 0x080fe20000410000 */
[C---:B------:R-:W-:Y:S01]  /*9e10*/  FFMA.FTZ R11, R4.reuse, R3, -R5 ;  /* 0x00000003040b7223 */ /* 0x040fe20000010805 */
[----:B------:R-:W-:Y:S02]  /*9e20*/  IMAD.U32 R5, R37, 0x10000, RZ ;  /* 0x0001000025057824 */ /* 0x000fe400078e00ff */
[----:B------:R-:W-:Y:S01]  /*9e30*/  FFMA.FTZ R33, R4, R33, R9 ;  /* 0x0000002104217223 */ /* 0x000fe20000010009 */
[C---:B------:R-:W-:Y:S02]  /*9e40*/  IMAD.U32 R6, R14.reuse, 0x10000, RZ ;  /* 0x000100000e067824 */ /* 0x040fe400078e00ff */
[----:B------:R-:W-:Y:S01]  /*9e50*/  FMUL.FTZ R9, R13, R5 ;  /* 0x000000050d097220 */ /* 0x000fe20000410000 */
[----:B------:R-:W-:Y:S01]  /*9e60*/  IMAD.U32 R3, R31, 0x10000, RZ ;  /* 0x000100001f037824 */ /* 0x000fe200078e00ff */
[----:B------:R-:W-:Y:S02]  /*9e70*/  LOP3.LUT R7, R14, 0xffff0000, RZ, 0xc0, !PT ;  /* 0xffff00000e077812 */ /* 0x000fe400078ec0ff */
[----:B------:R-:W-:Y:S01]  /*9e80*/  LOP3.LUT R14, R15, 0xffff0000, RZ, 0xc0, !PT ;  /* 0xffff00000f0e7812 */ /* 0x000fe200078ec0ff */
[-C--:B------:R-:W-:Y:S01]  /*9e90*/  FFMA.FTZ R10, R6, R3.reuse, -R9 ;  /* 0x00000003060a7223 */ /* 0x080fe20000010809 */
[----:B------:R-:W-:Y:S01]  /*9ea0*/  LOP3.LUT R15, R26, 0xffff0000, RZ, 0xc0, !PT ;  /* 0xffff00001a0f7812 */ /* 0x000fe200078ec0ff */
[----:B------:R-:W-:Y:S01]  /*9eb0*/  FMUL.FTZ R13, R13, R3 ;  /* 0x000000030d0d7220 */ /* 0x000fe20000410000 */
[----:B------:R-:W-:-:S02]  /*9ec0*/  LOP3.LUT R29, R29, 0xffff0000, RZ, 0xc0, !PT ;  /* 0xffff00001d1d7812 */ /* 0x000fc400078ec0ff */
[----:B------:R-:W-:Y:S02]  /*9ed0*/  LOP3.LUT R26, R27, 0xffff0000, RZ, 0xc0, !PT ;  /* 0xffff00001b1a7812 */ /* 0x000fe400078ec0ff */
[----:B------:R-:W-:Y:S02]  /*9ee0*/  LOP3.LUT R8, R37, 0xffff0000, RZ, 0xc0, !PT ;  /* 0xffff000025087812 */ /* 0x000fe400078ec0ff */
[----:B------:R-:W-:Y:S02]  /*9ef0*/  LOP3.LUT R9, R38, 0xffff0000, RZ, 0xc0, !PT ;  /* 0xffff000026097812 */ /* 0x000fe400078ec0ff */
[----:B------:R-:W-:Y:S02]  /*9f00*/  LOP3.LUT R4, R31, 0xffff0000, RZ, 0xc0, !PT ;  /* 0xffff00001f047812 */ /* 0x000fe400078ec0ff */
[----:B------:R-:W-:Y:S01]  /*9f10*/  LOP3.LUT R3, R32, 0xffff0000, RZ, 0xc0, !PT ;  /* 0xffff000020037812 */ /* 0x000fe200078ec0ff */
[C---:B------:R-:W-:Y:S01]  /*9f20*/  FMUL.FTZ R21, R24.reuse, R35 ;  /* 0x0000002318157220 */ /* 0x040fe20000410000 */
[----:B------:R-:W-:Y:S01]  /*9f30*/  FMUL.FTZ R24, R24, R29 ;  /* 0x0000001d18187220 */ /* 0x000fe20000410000 */
[----:B------:R-:W-:Y:S01]  /*9f40*/  FFMA.FTZ R13, R6, R5, R13 ;  /* 0x00000005060d7223 */ /* 0x000fe2000001000d */
[C---:B------:R-:W-:Y:S01]  /*9f50*/  FMUL.FTZ R6, R15.reuse, R8 ;  /* 0x000000080f067220 */ /* 0x040fe20000410000 */
[C---:B------:R-:W-:Y:S01]  /*9f60*/  FMUL.FTZ R27, R26.reuse, R9 ;  /* 0x000000091a1b7220 */ /* 0x040fe20000410000 */
[-C--:B------:R-:W-:Y:S01]  /*9f70*/  FMUL.FTZ R5, R15, R4.reuse ;  /* 0x000000040f057220 */ /* 0x080fe20000410000 */
[----:B------:R-:W-:Y:S01]  /*9f80*/  FMUL.FTZ R26, R26, R3 ;  /* 0x000000031a1a7220 */ /* 0x000fe20000410000 */
[C---:B------:R-:W-:Y:S01]  /*9f90*/  FFMA.FTZ R35, R12.reuse, R35, R24 ;  /* 0x000000230c237223 */ /* 0x040fe20000010018 */
[----:B------:R-:W-:Y:S01]  /*9fa0*/  FFMA.FTZ R21, R12, R29, -R21 ;  /* 0x0000001d0c157223 */ /* 0x000fe20000010815 */
        /* <DEDUP_REMOVED lines=14> */
.L_x_5716:
[----:B------:R-:W-:Y:S05]  /*a090*/  BSYNC B0 ;  /* 0x0000000000007941 */ /* 0x000fea0003800000 */
.L_x_5702:
        /* <DEDUP_REMOVED lines=8> */
.L_x_5699:
[----:B---3--:R-:W3:Y:S01]  /*a120*/  S2R R3, SR_TID.X ;  /* 0x0000000000037919 */ /* 0x008ee20000002100 */
[----:B-12---:R-:W-:Y:S01]  /*a130*/  IMAD.U32 R4, RZ, RZ, UR37 ;  /* 0x00000025ff047e24 */ /* 0x006fe2000f8e00ff */
[----:B------:R-:W-:Y:S05]  /*a140*/  WARPSYNC.ALL ;  /* 0x0000000000007948 */ /* 0x000fea0003800000 */
[----:B------:R-:W-:Y:S02]  /*a150*/  ISETP.NE.AND P0, PT, R4, 0x3, PT ;  /* 0x000000030400780c */ /* 0x000fe40003f05270 */
[----:B---3--:R-:W-:-:S05]  /*a160*/  SHF.R.U32.HI R3, RZ, 0x7, R3 ;  /* 0x00000007ff037819 */ /* 0x008fca0000011603 */
[----:B------:R-:W-:-:S05]  /*a170*/  VIADD R3, R3, 0x8 ;  /* 0x0000000803037836 */ /* 0x000fca0000000000 */
[----:B------:R1:W-:Y:S06]  /*a180*/  BAR.SYNC.DEFER_BLOCKING R3, 0x100 ;  /* 0x000400030000751d */ /* 0x0003ec0000010000 */
[----:B------:R-:W-:Y:S05]  /*a190*/  @!P0 BRA `(.L_x_5726) ;  /* 0x0000000000048947 */ /* 0x000fea0003800000 */
[----:B------:R-:W-:Y:S01]  /*a1a0*/  BPT.TRAP 0x1 ;  /* 0x000000040000795c */ /* 0x000fe20000300000 */
.L_x_5726:
[----:B------:R-:W-:Y:S01]  /*a1b0*/  IMAD R173, R2, 0x8, R19 ;  /* 0x0000000802ad7824 */ /* 0x000fe200078e0213 */
[----:B------:R-:W-:-:S04]  /*a1c0*/  SHF.L.U32 R8, R23, 0x1f, RZ ;  /* 0x0000001f17087819 */ /* 0x000fc800000006ff */
[----:B------:R2:W3:Y:S01]  /*a1d0*/  SYNCS.PHASECHK.TRANS64.TRYWAIT P1, [R173+URZ+0x32430], R8 ;  /* 0x03243008ad0075a7 */ /* 0x0004e2000802017f */
[----:B------:R-:W-:Y:S05]  /*a1e0*/  @!P0 BRA `(.L_x_5727) ;  /* 0x0000000000048947 */ /* 0x000fea0003800000 */
[----:B------:R-:W-:Y:S01]  /*a1f0*/  BPT.TRAP 0x1 ;  /* 0x000000040000795c */ /* 0x000fe20000300000 */
.L_x_5727:
[----:B------:R-:W-:-:S05]  /*a200*/  VIADD R4, R19, 0x1c400 ;  /* 0x0001c40013047836 */ /* 0x000fca0000000000 */
[----:B------:R-:W-:-:S04]  /*a210*/  SHF.R.U32.HI R4, RZ, 0x4, R4 ;  /* 0x00000004ff047819 */ /* 0x000fc80000011604 */
[----:B------:R-:W-:-:S04]  /*a220*/  LOP3.LUT R4, R4, 0x3fff, RZ, 0xc0, !PT ;  /* 0x00003fff04047812 */ /* 0x000fc800078ec0ff */
[----:B------:R-:W-:-:S05]  /*a230*/  LOP3.LUT R4, R4, 0x10000, RZ, 0xfc, !PT ;  /* 0x0001000004047812 */ /* 0x000fca00078efcff */
[----:B------:R4:W-:Y:S01]  /*a240*/  STL [R1+0x14], R4 ;  /* 0x0000140401007387 */ /* 0x0009e20000100800 */
[----:B---3--:R-:W-:Y:S05]  /*a250*/  @P1 BRA `(.L_x_5728) ;  /* 0x0000000000081947 */ /* 0x008fea0003800000 */
[----:B------:R-:W3:Y:S02]  /*a260*/  SYNCS.PHASECHK.TRANS64.TRYWAIT P1, [R173+URZ+0x32430], R8 ;  /* 0x03243008ad0075a7 */ /* 0x000ee4000802017f */
[----:B---3--:R-:W-:Y:S05]  /*a270*/  @!P1 BRA `(.L_x_5729) ;  /* 0x0000018800a09947 */ /* 0x008fea0003800000 */
.L_x_5728:
[----:B----4-:R-:W4:Y:S01]  /*a280*/  LDL R4, [R1+0x14] ;  /* 0x0000140001047983 */ /* 0x010f220000100800 */
[----:B------:R-:W-:Y:S01]  /*a290*/  IMAD.MOV.U32 R5, RZ, RZ, 0x40000040 ;  /* 0x40000040ff057424 */ /* 0x000fe200078e00ff */
[----:B------:R-:W-:Y:S05]  /*a2a0*/  WARPSYNC.ALL ;  /* 0x0000000000007948 */ /* 0x000fea0003800000 */
[C---:B------:R-:W-:Y:S01]  /*a2b0*/  R2UR UR4, R212.reuse ;  /* 0x00000000d40472ca */ /* 0x040fe200000e0000 */
[----:B0-----:R-:W-:Y:S01]  /*a2c0*/  WARPGROUP.ARRIVE ;  /* 0x00000000000079c5 */ /* 0x001fe20000000000 */
[----:B------:R-:W-:Y:S01]  /*a2d0*/  R2UR UR5, R213 ;  /* 0x00000000d50572ca */ /* 0x000fe200000e0000 */
[----:B------:R-:W-:Y:S01]  /*a2e0*/  VIADD R12, R212, 0x2 ;  /* 0x00000002d40c7836 */ /* 0x000fe20000000000 */
[----:B------:R-:W-:Y:S01]  /*a2f0*/  R2UR UR7, R5 ;  /* 0x00000000050772ca */ /* 0x000fe200000e0000 */
[----:B------:R-:W-:Y:S01]  /*a300*/  IMAD.MOV.U32 R13, RZ, RZ, 0x40000040 ;  /* 0x40000040ff0d7424 */ /* 0x000fe200078e00ff */
[----:B------:R-:W-:Y:S01]  /*a310*/  SHF.L.U32 R0, R0, 0x1f, RZ ;  /* 0x0000001f00007819 */ /* 0x000fe200000006ff */
[----:B------:R-:W-:Y:S01]  /*a320*/  IMAD.MOV.U32 R7, RZ, RZ, 0x40000040 ;  /* 0x40000040ff077424 */ /* 0x000fe200078e00ff */
[----:B------:R-:W-:Y:S01]  /*a330*/  BSSY B0, `(.L_x_5730) ;  /* 0x0000027000007945 */ /* 0x000fe20003800000 */
[----:B------:R-:W-:Y:S01]  /*a340*/  VIADD R10, R212, 0x4 ;  /* 0x00000004d40a7836 */ /* 0x000fe20000000000 */
[----:B------:R0:W-:Y:S01]  /*a350*/  STL.64 [R1+0x8], R12 ;  /* 0x0000080c01007387 */ /* 0x0001e20000100a00 */
[----:B------:R-:W-:-:S02]  /*a360*/  IMAD.MOV.U32 R11, RZ, RZ, 0x40000040 ;  /* 0x40000040ff0b7424 */ /* 0x000fc400078e00ff */
[----:B------:R-:W-:Y:S02]  /*a370*/  VIADD R236, R212, 0x6 ;  /* 0x00000006d4ec7836 */ /* 0x000fe40000000000 */
[----:B------:R-:W-:Y:S01]  /*a380*/  IMAD.MOV.U32 R237, RZ, RZ, 0x40000040 ;  /* 0x40000040ffed7424 */ /* 0x000fe200078e00ff */
[----:B------:R0:W-:Y:S01]  /*a390*/  STL.64 [R1], R10 ;  /* 0x0000000a01007387 */ /* 0x0001e20000100a00 */
[----:B------:R-:W-:Y:S02]  /*a3a0*/  IMAD.MOV.U32 R5, RZ, RZ, 0x40000040 ;  /* 0x40000040ff057424 */ /* 0x000fe400078e00ff */
[----:B----4-:R-:W-:-:S04]  /*a3b0*/  IMAD R4, R2, 0x300, R4 ;  /* 0x0000030002047824 */ /* 0x010fc800078e0204 */
[C---:B------:R-:W-:Y:S01]  /*a3c0*/  VIADD R6, R4.reuse, 0x2 ;  /* 0x0000000204067836 */ /* 0x040fe20000000000 */
[----:B------:R-:W-:-:S13]  /*a3d0*/  R2UR UR6, R4 ;  /* 0x00000000040672ca */ /* 0x000fda00000e0000 */
[----:B------:R-:W-:Y:S01]  /*a3e0*/  HGMMA.64x96x16.F32.BF16 R24, gdesc[UR4], RZ, !UPT, gsb0 ;  /* 0x01600000041879f0 */ /* 0x000fe2000c0018ff */
[----:B------:R-:W-:Y:S02]  /*a3f0*/  R2UR UR4, R12 ;  /* 0x000000000c0472ca */ /* 0x000fe400000e0000 */
[----:B------:R-:W-:Y:S02]  /*a400*/  R2UR UR5, R13 ;  /* 0x000000000d0572ca */ /* 0x000fe400000e0000 */
[----:B------:R-:W-:Y:S01]  /*a410*/  R2UR UR6, R6 ;  /* 0x00000000060672ca */ /* 0x000fe200000e0000 */
[C---:B------:R-:W-:Y:S01]  /*a420*/  VIADD R6, R4.reuse, 0x4 ;  /* 0x0000000404067836 */ /* 0x040fe20000000000 */
[----:B------:R-:W-:Y:S01]  /*a430*/  R2UR UR7, R7 ;  /* 0x00000000070772ca */ /* 0x000fe200000e0000 */
[----:B------:R-:W-:Y:S02]  /*a440*/  IMAD.MOV.U32 R7, RZ, RZ, 0x40000040 ;  /* 0x40000040ff077424 */ /* 0x000fe400078e00ff */
        /* <DEDUP_REMOVED lines=14> */
[----:B------:R-:W-:Y:S01]  /*a530*/  R2UR UR7, R5 ;  /* 0x00000000050772ca */ /* 0x000fe200000e0000 */
[----:B------:R-:W-:Y:S02]  /*a540*/  WARPGROUP.DEPBAR.LE gsb0, 0x0 ;  /* 0x00008000000079c5 */ /* 0x000fe40000010000 */
[----:B------:R-:W-:-:S10]  /*a550*/  WARPGROUP.ARRIVE ;  /* 0x00000000000079c5 */ /* 0x000fd40000000000 */
[----:B------:R-:W-:Y:S03]  /*a560*/  HGMMA.64x96x16.F32.BF16 R24, gdesc[UR4], R24, gsb0 ;  /* 0x01600000041879f0 */ /* 0x000fe60008001818 */
[----:B------:R-:W-:Y:S02]  /*a570*/  WARPGROUP.DEPBAR.LE gsb0, 0x0 ;  /* 0x00008000000079c5 */ /* 0x000fe40000010000 */
[----:B------:R-:W4:Y:S02]  /*a580*/  SYNCS.PHASECHK.TRANS64.TRYWAIT P1, [R19+URZ+0x32410], R0 ;  /* 0x03241000130075a7 */ /* 0x000f24000802017f */
[----:B0---4-:R-:W-:Y:S05]  /*a590*/  @!P1 BRA `(.L_x_5731) ;  /* 0x0000018400ec9947 */ /* 0x011fea0003800000 */
.L_x_5993:
[----:B------:R-:W-:Y:S05]  /*a5a0*/  BSYNC B0 ;  /* 0x0000000000007941 */ /* 0x000fea0003800000 */
.L_x_5730:
[----:B------:R-:W-:Y:S05]  /*a5b0*/  @!P0 BRA `(.L_x_5732) ;  /* 0x0000000000048947 */ /* 0x000fea0003800000 */
[----:B------:R-:W-:Y:S01]  /*a5c0*/  BPT.TRAP 0x1 ;  /* 0x000000040000795c */ /* 0x000fe20000300000 */
.L_x_5732:
[----:B------:R4:W0:Y:S01]  /*a5d0*/  SYNCS.PHASECHK.TRANS64.TRYWAIT P2, [R173+URZ+0x32450], R8 ;  /* 0x03245008ad0075a7 */ /* 0x000822000804017f */
[----:B------:R-:W-:Y:S05]  /*a5e0*/  @!P0 BRA `(.L_x_5733) ;  /* 0x0000000000048947 */ /* 0x000fea0003800000 */
[----:B------:R-:W-:Y:S01]  /*a5f0*/  BPT.TRAP 0x1 ;  /* 0x000000040000795c */ /* 0x000fe20000300000 */
.L_x_5733:
[----:B0-----:R-:W0:Y:S01]  /*a600*/  S2R R0, SR_TID.X ;  /* 0x0000000000007919 */ /* 0x001e220000002100 */
[----:B------:R-:W-:Y:S01]  /*a610*/  BSSY B0, `(.L_x_5734) ;  /* 0x0000006000007945 */ /* 0x000fe20003800000 */
[----:B0-----:R-:W-:-:S04]  /*a620*/  LOP3.LUT R0, R0, 0x7f, RZ, 0xc0, !PT ;  /* 0x0000007f00007812 */ /* 0x001fc800078ec0ff */
[----:B------:R-:W-:Y:S01]  /*a630*/  ISETP.NE.AND P1, PT, R0, RZ, PT ;  /* 0x000000ff0000720c */ /* 0x000fe20003f25270 */
[----:B------:R-:W-:-:S12]  /*a640*/  @P2 BRA `(.L_x_5735) ;  /* 0x0000000000082947 */ /* 0x000fd80003800000 */
[----:B------:R-:W0:Y:S02]  /*a650*/  SYNCS.PHASECHK.TRANS64.TRYWAIT P2, [R173+URZ+0x32450], R8 ;  /* 0x03245008ad0075a7 */ /* 0x000e24000804017f */
[----:B0-----:R-:W-:Y:S05]  /*a660*/  @!P2 BRA `(.L_x_5736) ;  /* 0x0000018400cca947 */ /* 0x001fea0003800000 */
.L_x_5735:
[----:B------:R-:W-:Y:S05]  /*a670*/  BSYNC B0 ;  /* 0x0000000000007941 */ /* 0x000fea0003800000 */
.L_x_5734:
[----:B------:R-:W-:Y:S05]  /*a680*/  WARPSYNC.ALL ;  /* 0x0000000000007948 */ /* 0x000fea0003800000 */
[----:B------:R-:W-:Y:S01]  /*a690*/  R2UR UR42, R19 ;  /* 0x00000000132a72ca */ /* 0x000fe200000e0000 */
[----:B------:R-:W-:Y:S01]  /*a6a0*/  IMAD.MOV.U32 R7, RZ, RZ, 0xc00 ;  /* 0x00000c00ff077424 */ /* 0x000fe200078e00ff */
[----:B------:R-:W-:Y:S01]  /*a6b0*/  LOP3.LUT R4, R72, 0x10000, RZ, 0xfc, !PT ;  /* 0x0001000048047812 */ /* 0x000fe200078efcff */
[----:B------:R-:W-:Y:S01]  /*a6c0*/  IMAD.MOV.U32 R5, RZ, RZ, 0x40000040 ;  /* 0x40000040ff057424 */ /* 0x000fe200078e00ff */
[----:B------:R-:W-:Y:S01]  /*a6d0*/  WARPGROUP.ARRIVE ;  /* 0x00000000000079c5 */ /* 0x000fe20000000000 */
[----:B------:R-:W-:Y:S01]  /*a6e0*/  IMAD.MOV.U32 R235, RZ, RZ, 0x40000040 ;  /* 0x40000040ffeb7424 */ /* 0x000fe200078e00ff */
[----:B------:R-:W2:Y:S01]  /*a6f0*/  LDL.LU R73, [R1+0x10] ;  /* 0x0000100001497983 */ /* 0x000ea20000300800 */
[----:B------:R-:W-:Y:S01]  /*a700*/  IMAD.MOV.U32 R9, RZ, RZ, 0x40000040 ;  /* 0x40000040ff097424 */ /* 0x000fe200078e00ff */
[----:B------:R-:W0:Y:S01]  /*a710*/  LDC R74, c[0x0][0x448] ;  /* 0x00011200ff4a7b82 */ /* 0x000e220000000800 */
[----:B------:R-:W-:Y:S01]  /*a720*/  IMAD.MOV.U32 R233, RZ, RZ, 0x40000040 ;  /* 0x40000040ffe97424 */ /* 0x000fe200078e00ff */
[----:B------:R-:W-:Y:S01]  /*a730*/  ULDC UR43, c[0x0][0xa80] ;  /* 0x0002a000002b7ab9 */ /* 0x000fe20000000800 */
[----:B------:R-:W-:-:S02]  /*a740*/  IMAD.MOV.U32 R231, RZ, RZ, 0x40000040 ;  /* 0x40000040ffe77424 */ /* 0x000fc400078e00ff */
[----:B------:R-:W-:Y:S01]  /*a750*/  IMAD.MOV.U32 R229, RZ, RZ, 0x40000040 ;  /* 0x40000040ffe57424 */ /* 0x000fe200078e00ff */
[----:B------:R-:W-:Y:S01]  /*a760*/  UIADD3 UR42, UR42, 0x400, URZ ;  /* 0x000004002a2a7890 */ /* 0x000fe2000fffe03f */
[C---:B------:R-:W-:Y:S01]  /*a770*/  R2UR UR4, R4.reuse ;  /* 0x00000000040472ca */ /* 0x040fe200000e0000 */
[C---:B------:R-:W-:Y:S01]  /*a780*/  VIADD R234, R4.reuse, 0x2 ;  /* 0x0000000204ea7836 */ /* 0x040fe20000000000 */
[----:B------:R-:W-:Y:S01]  /*a790*/  R2UR UR5, R5 ;  /* 0x00000000050572ca */ /* 0x000fe200000e0000 */
[----:B------:R-:W-:Y:S01]  /*a7a0*/  USHF.R.U32.HI UR42, URZ, 0x4, UR42 ;  /* 0x000000043f2a7899 */ /* 0x000fe2000801162a */
[C---:B------:R-:W-:Y:S01]  /*a7b0*/  VIADD R232, R4.reuse, 0x4 ;  /* 0x0000000404e87836 */ /* 0x040fe20000000000 */
[----:B------:R-:W2:Y:S01]  /*a7c0*/  LDL R0, [R1+0x3c] ;  /* 0x00003c0001007983 */ /* 0x000ea20000100800 */
[----:B------:R-:W-:Y:S01]  /*a7d0*/  IMAD.MOV.U32 R227, RZ, RZ, 0x40000040 ;  /* 0x40000040ffe37424 */ /* 0x000fe200078e00ff */
[----:B------:R-:W-:Y:S01]  /*a7e0*/  ULOP3.LUT UR42, UR42, 0x3fff, URZ, 0xc0, !UPT ;  /* 0x00003fff2a2a7892 */ /* 0x000fe2000f8ec03f */
[C---:B------:R-:W-:Y:S01]  /*a7f0*/  VIADD R230, R4.reuse, 0x6 ;  /* 0x0000000604e67836 */ /* 0x040fe20000000000 */
[----:B------:R-:W2:Y:S01]  /*a800*/  LDL R78, [R1+0x1c] ;  /* 0x00001c00014e7983 */ /* 0x000ea20000100800 */
[----:B------:R-:W-:Y:S01]  /*a810*/  IMAD.MOV.U32 R225, RZ, RZ, 0x40000040 ;  /* 0x40000040ffe17424 */ /* 0x000fe200078e00ff */
[----:B------:R-:W-:Y:S01]  /*a820*/  ULOP3.LUT UR39, UR42, 0x10000, URZ, 0xfc, !UPT ;  /* 0x000100002a277892 */ /* 0x000fe2000f8efc3f */
[----:B------:R-:W-:Y:S01]  /*a830*/  VIADD R228, R4, 0x400 ;  /* 0x0000040004e47836 */ /* 0x000fe20000000000 */
[----:B------:R-:W2:Y:S01]  /*a840*/  LDL R176, [R1+0x24] ;  /* 0x0000240001b07983 */ /* 0x000ea20000100800 */
[----:B------:R-:W-:Y:S01]  /*a850*/  IMAD.MOV.U32 R223, RZ, RZ, 0x40000040 ;  /* 0x40000040ffdf7424 */ /* 0x000fe200078e00ff */
[----:B------:R-:W-:Y:S01]  /*a860*/  ULDC UR48, c[0x0][0xa80] ;  /* 0x0002a00000307ab9 */ /* 0x000fe20000000800 */
[----:B------:R-:W-:Y:S01]  /*a870*/  IMAD.MOV.U32 R219, RZ, RZ, 0x40000040 ;  /* 0x40000040ffdb7424 */ /* 0x000fe200078e00ff */
[----:B------:R-:W2:Y:S01]  /*a880*/  LDL R75, [R1+0x2c] ;  /* 0x00002c00014b7983 */ /* 0x000ea20000100800 */
[----:B------:R-:W-:Y:S01]  /*a890*/  IMAD R6, R2, R7, UR39 ;  /* 0x0000002702067e24 */ /* 0x000fe2000f8e0207 */
[----:B------:R-:W-:Y:S01]  /*a8a0*/  ULDC UR49, c[0x0][0xa80] ;  /* 0x0002a00000317ab9 */ /* 0x000fe20000000800 */
[----:B------:R-:W-:Y:S01]  /*a8b0*/  IMAD.MOV.U32 R7, RZ, RZ, 0x40000040 ;  /* 0x40000040ff077424 */ /* 0x000fe200078e00ff */
[----:B------:R-:W2:Y:S02]  /*a8c0*/  LDL R177, [R1+0x18] ;  /* 0x0000180001b17983 */ /* 0x000ea40000100800 */
[----:B------:R-:W-:-:S02]  /*a8d0*/  R2UR UR6, R6 ;  /* 0x00000000060672ca */ /* 0x000fc400000e0000 */
[----:B------:R-:W-:-:S13]  /*a8e0*/  R2UR UR7, R7 ;  /* 0x00000000070772ca */ /* 0x000fda00000e0000 */
[----:B------:R-:W-:Y:S01]  /*a8f0*/  HGMMA.64x96x16.F32.BF16 R24, gdesc[UR4], R24, gsb0 ;  /* 0x01600000041879f0 */ /* 0x000fe20008001818 */
[----:B--234-:R-:W-:Y:S01]  /*a900*/  VIADD R8, R6, 0x2 ;  /* 0x0000000206087836 */ /* 0x01cfe20000000000 */
[----:B------:R-:W-:Y:S02]  /*a910*/  R2UR UR4, R234 ;  /* 0x00000000ea0472ca */ /* 0x000fe400000e0000 */
[----:B------:R-:W-:Y:S02]  /*a920*/  R2UR UR5, R235 ;  /* 0x00000000eb0572ca */ /* 0x000fe400000e0000 */
        /* <DEDUP_REMOVED lines=30> */
[----:B------:R-:W-:-:S02]  /*ab10*/  VIADD R8, R6, 0x302 ;  /* 0x0000030206087836 */ /* 0x000fc40000000000 */
[----:B------:R-:W-:Y:S01]  /*ab20*/  IMAD.MOV.U32 R9, RZ, RZ, 0x40000040 ;  /* 0x40000040ff097424 */ /* 0x000fe200078e00ff */
[----:B------:R-:W-:Y:S02]  /*ab30*/  WARPGROUP.DEPBAR.LE gsb0, 0x0 ;  /* 0x00008000000079c5 */ /* 0x000fe40000010000 */
[----:B------:R-:W-:-:S06]  /*ab40*/  WARPGROUP.ARRIVE ;  /* 0x00000000000079c5 */ /* 0x000fcc0000000000 */
        /* <DEDUP_REMOVED lines=37> */
[----:B------:R-:W-:Y:S02]  /*ada0*/  IMAD.MOV.U32 R211, RZ, RZ, 0x40000040 ;  /* 0x40000040ffd37424 */ /* 0x000fe400078e00ff */
        /* <DEDUP_REMOVED lines=73> */
[----:B------:R-:W-:Y:S02]  /*b240*/  R2UR UR7, R7 ;  /* 0x00000000070772ca */ /* 0x000fe400000e0000 */
[----:B0-----:R-:W-:Y:S02]  /*b250*/  ISETP.NE.AND P5, PT, R74, 0x1, PT ;  /* 0x000000014a00780c */ /* 0x001fe40003fa5270 */
[----:B------:R-:W-:-:S11]  /*b260*/  LOP3.LUT R73, R73, 0xfffffff7, RZ, 0xc0, !PT ;  /* 0xfffffff749497812 */ /* 0x000fd600078ec0ff */
[----:B------:R-:W-:Y:S01]  /*b270*/  @P5 LOP3.LUT R73, R73, 0x8, RZ, 0xfc, !PT ;  /* 0x0000000849495812 */ /* 0x000fe200078efcff */
[----:B------:R-:W0:Y:S04]  /*b280*/  @P5 LDC R7, c[0x0][0x44c] ;  /* 0x00011300ff075b82 */ /* 0x000e280000000800 */
[----:B------:R2:W-:Y:S01]  /*b290*/  STL [R1+0x10], R73 ;  /* 0x0000104901007387 */ /* 0x0005e20000100800 */
[----:B------:R-:W-:Y:S01]  /*b2a0*/  IMAD.IADD R6, R0, 0x1, R78 ;  /* 0x0000000100067824 */ /* 0x000fe200078e024e */
[----:B------:R-:W-:Y:S02]  /*b2b0*/  WARPGROUP.DEPBAR.LE gsb0, 0x0 ;  /* 0x00008000000079c5 */ /* 0x000fe40000010000 */
[----:B------:R-:W-:Y:S01]  /*b2c0*/  WARPGROUP.ARRIVE ;  /* 0x00000000000079c5 */ /* 0x000fe20000000000 */
[----:B--2---:R-:W2:Y:S01]  /*b2d0*/  @P5 LDC R73, c[0x0][0x450] ;  /* 0x00011400ff495b82 */ /* 0x004ea20000000800 */
[----:B------:R-:W-:-:S04]  /*b2e0*/  IMAD R74, R215, -0x60, R176 ;  /* 0xffffffa0d74a7824 */ /* 0x000fc800078e02b0 */
[----:B------:R-:W3:Y:S01]  /*b2f0*/  S2R R80, SR_TID.X ;  /* 0x0000000000507919 */ /* 0x000ee20000002100 */
[----:B------:R-:W-:Y:S01]  /*b300*/  HGMMA.64x96x16.F32.BF16 R24, gdesc[UR4], R24, gsb0 ;  /* 0x01600000041879f0 */ /* 0x000fe20008001818 */
[----:B0-----:R-:W-:Y:S01]  /*b310*/  @P5 IMAD.HI.U32 R0, R6, R7, RZ ;  /* 0x0000000706005227 */ /* 0x001fe200078e00ff */
[----:B------:R-:W-:Y:S01]  /*b320*/  ULOP3.LUT UR42, UR42, 0x3000000, URZ, 0xfc, !UPT ;  /* 0x030000002a2a7892 */ /* 0x000fe2000f8efc3f */
[----:B------:R-:W4:Y:S03]  /*b330*/  LDL R175, [R1+0x30] ;  /* 0x0000300001af7983 */ /* 0x000f260000100800 */
[----:B--2---:R-:W-:-:S05]  /*b340*/  @P5 SHF.R.U32.HI R6, RZ, R73, R0 ;  /* 0x00000049ff065219 */ /* 0x004fca0000011600 */
[----:B------:R-:W0:Y:S01]  /*b350*/  SHFL.IDX PT, R0, R6, RZ, 0x1c1f ;  /* 0x001c1fff06007589 */ /* 0x000e2200000e0000 */
[C-C-:B------:R-:W-:Y:S02]  /*b360*/  IADD3 R83, -R75.reuse, 0x61, R74.reuse ;  /* 0x000000614b537810 */ /* 0x140fe40007ffe14a */
[----:B------:R-:W-:-:S03]  /*b370*/  IADD3 R74, -R75, 0x60, R74 ;  /* 0x000000604b4a7810 */ /* 0x000fc60007ffe14a */
[----:B------:R-:W-:-:S05]  /*b380*/  IMAD.IADD R83, R83, 0x1, -R177 ;  /* 0x0000000153537824 */ /* 0x000fca00078e0ab1 */
[----:B0-----:R-:W-:-:S04]  /*b390*/  VIADDMNMX R0, R0, R83, R74, PT ;  /* 0x0000005300007246 */ /* 0x001fc8000380014a */
[C---:B------:R-:W-:Y:S02]  /*b3a0*/  ISETP.GT.AND P3, PT, R0.reuse, RZ, PT ;  /* 0x000000ff0000720c */ /* 0x040fe40003f64270 */
[C---:B------:R-:W-:Y:S02]  /*b3b0*/  ISETP.GT.AND P4, PT, R0.reuse, 0x1, PT ;  /* 0x000000010000780c */ /* 0x040fe40003f84270 */
[----:B------:R-:W-:Y:S01]  /*b3c0*/  ISETP.GT.AND P2, PT, R0, 0x8, PT ;  /* 0x000000080000780c */ /* 0x000fe20003f44270 */
[----:B------:R-:W-:Y:S02]  /*b3d0*/  WARPGROUP.DEPBAR.LE gsb0, 0x0 ;  /* 0x00008000000079c5 */ /* 0x000fe40000010000 */
[----:B------:R-:W-:Y:S02]  /*b3e0*/  FSEL R81, R24, -INF , P3 ;  /* 0xff80000018517808 */ /* 0x000fe40001800000 */
        /* <DEDUP_REMOVED lines=64> */
[----:B------:R-:W-:Y:S02]  /*b7f0*/  FSEL R69, R69, -INF , P3 ;  /* 0xff80000045457808 */ /* 0x000fe40001800000 */
[----:B------:R-:W-:-:S04]  /*b800*/  FMNMX.FTZ R0, R68, R25, !PT ;  /* 0x0000001944007209 */ /* 0x000fc80007810000 */
[----:B------:R-:W-:-:S05]  /*b810*/  FMNMX.FTZ R24, R69, R0, !PT ;  /* 0x0000000045187209 */ /* 0x000fca0007810000 */
[----:B------:R-:W0:Y:S04]  /*b820*/  SHFL.BFLY PT, R25, R24, 0x2, 0x1f ;  /* 0x0c401f0018197f89 */ /* 0x000e2800000e0000 */
[----:B------:R-:W2:Y:S01]  /*b830*/  SHFL.IDX PT, R6, R6, 0x1, 0x1c1f ;  /* 0x003c1f0006067f89 */ /* 0x000ea200000e0000 */
[----:B0-----:R-:W-:-:S05]  /*b840*/  FMNMX.FTZ R25, R24, R25, !PT ;  /* 0x0000001918197209 */ /* 0x001fca0007810000 */
[----:B------:R-:W0:Y:S01]  /*b850*/  SHFL.BFLY PT, R0, R25, 0x1, 0x1f ;  /* 0x0c201f0019007f89 */ /* 0x000e2200000e0000 */
[----:B--2---:R-:W-:-:S04]  /*b860*/  VIADDMNMX R74, R6, R83, R74, PT ;  /* 0x00000053064a7246 */ /* 0x004fc8000380014a */
[C---:B------:R-:W-:Y:S02]  /*b870*/  ISETP.GT.AND P3, PT, R74.reuse, RZ, PT ;  /* 0x000000ff4a00720c */ /* 0x040fe40003f64270 */
[C---:B------:R-:W-:Y:S02]  /*b880*/  ISETP.GT.AND P4, PT, R74.reuse, 0x1, PT ;  /* 0x000000014a00780c */ /* 0x040fe40003f84270 */
[----:B------:R-:W-:Y:S02]  /*b890*/  ISETP.GT.AND P2, PT, R74, 0x8, PT ;  /* 0x000000084a00780c */ /* 0x000fe40003f44270 */
[----:B------:R-:W-:Y:S02]  /*b8a0*/  FSEL R26, R26, -INF , P3 ;  /* 0xff8000001a1a7808 */ /* 0x000fe40001800000 */
[----:B------:R-:W-:Y:S02]  /*b8b0*/  FSEL R27, R27, -INF , P4 ;  /* 0xff8000001b1b7808 */ /* 0x000fe40002000000 */
[----:B------:R-:W-:-:S02]  /*b8c0*/  ISETP.GT.AND P3, PT, R74, 0x9, PT ;  /* 0x000000094a00780c */ /* 0x000fc40003f64270 */
[----:B------:R-:W-:Y:S02]  /*b8d0*/  FSEL R30, R30, -INF , P2 ;  /* 0xff8000001e1e7808 */ /* 0x000fe40001000000 */
[----:B------:R-:W-:Y:S02]  /*b8e0*/  ISETP.GT.AND P2, PT, R74, 0x10, PT ;  /* 0x000000104a00780c */ /* 0x000fe40003f44270 */
[----:B0-----:R-:W-:Y:S02]  /*b8f0*/  FMNMX.FTZ R0, R25, R0, !PT ;  /* 0x0000000019007209 */ /* 0x001fe40007810000 */
[----:B------:R-:W-:Y:S02]  /*b900*/  FMNMX.FTZ R25, R26, R27, !PT ;  /* 0x0000001b1a197209 */ /* 0x000fe40007810000 */
        /* <DEDUP_REMOVED lines=13> */
[----:B------:R-:W-:Y:S01]  /*b9e0*/  FMNMX.FTZ R28, R38, R33, !PT ;  /* 0x00000021261c7209 */ /* 0x000fe20007810000 */
[----:B------:R-:W-:Y:S01]  /*b9f0*/  FMUL.FTZ R6, R0, UR43 ;  /* 0x0000002b00067c20 */ /* 0x000fe20008410000 */
[----:B------:R-:W-:-:S02]  /*ba00*/  ISETP.GT.AND P3, PT, R74, 0x21, PT ;  /* 0x000000214a00780c */ /* 0x000fc40003f64270 */
[----:B------:R-:W-:Y:S02]  /*ba10*/  FSEL R42, R42, -INF , P2 ;  /* 0xff8000002a2a7808 */ /* 0x000fe40001000000 */
[----:B------:R-:W-:Y:S02]  /*ba20*/  FMNMX.FTZ R33, R39, R28, !PT ;  /* 0x0000001c27217209 */ /* 0x000fe40007810000 */
[----:B------:R-:W-:Y:S02]  /*ba30*/  FSETP.NEU.FTZ.AND P4, PT, R0, -INF , PT ;  /* 0xff8000000000780b */ /* 0x000fe40003f9d000 */
[----:B------:R-:W-:Y:S02]  /*ba40*/  ISETP.GT.AND P2, PT, R74, 0x28, PT ;  /* 0x000000284a00780c */ /* 0x000fe40003f44270 */
[----:B------:R-:W-:Y:S02]  /*ba50*/  FSEL R28, R43, -INF , P3 ;  /* 0xff8000002b1c7808 */ /* 0x000fe40001800000 */
[----:B------:R-:W-:-:S02]  /*ba60*/  FMNMX.FTZ R33, R42, R33, !PT ;  /* 0x000000212a217209 */ /* 0x000fc40007810000 */
[----:B------:R-:W-:Y:S02]  /*ba70*/  FSEL R6, R6, RZ, P4 ;  /* 0x000000ff06067208 */ /* 0x000fe40002000000 */
[----:B------:R-:W-:Y:S02]  /*ba80*/  ISETP.GT.AND P3, PT, R74, 0x29, PT ;  /* 0x000000294a00780c */ /* 0x000fe40003f64270 */
[----:B------:R-:W-:Y:S02]  /*ba90*/  FSEL R46, R46, -INF , P2 ;  /* 0xff8000002e2e7808 */ /* 0x000fe40001000000 */
[----:B------:R-:W-:Y:S01]  /*baa0*/  FMNMX.FTZ R35, R28, R33, !PT ;  /* 0x000000211c237209 */ /* 0x000fe20007810000 */
[----:B------:R-:W-:Y:S01]  /*bab0*/  FFMA.FTZ R36, R29, UR43, -R6 ;  /* 0x0000002b1d247c23 */ /* 0x000fe20008010806 */
        /* <DEDUP_REMOVED lines=12> */
[----:B------:R0:W-:Y:S01]  /*bb80*/  MUFU.EX2 R33, R36 ;  /* 0x0000002400217308 */ /* 0x0001e20000000800 */
[----:B------:R-:W-:Y:S02]  /*bb90*/  ISETP.GT.AND P2, PT, R74, 0x40, PT ;  /* 0x000000404a00780c */ /* 0x000fe40003f44270 */
[----:B------:R-:W-:-:S02]  /*bba0*/  FMNMX.FTZ R43, R54, R43, !PT ;  /* 0x0000002b362b7209 */ /* 0x000fc40007810000 */
[----:B------:R-:W-:Y:S02]  /*bbb0*/  FSEL R58, R58, -INF , P2 ;  /* 0xff8000003a3a7808 */ /* 0x000fe40001000000 */
[----:B0-----:R-:W-:Y:S02]  /*bbc0*/  FSEL R36, R55, -INF , P3 ;  /* 0xff80000037247808 */ /* 0x001fe40001800000 */
[----:B------:R-:W-:Y:S02]  /*bbd0*/  ISETP.GT.AND P3, PT, R74, 0x41, PT ;  /* 0x000000414a00780c */ /* 0x000fe40003f64270 */
        /* <DEDUP_REMOVED lines=9> */
[----:B------:R-:W-:Y:S01]  /*bc70*/  FMNMX.FTZ R76, R62, R43, !PT ;  /* 0x0000002b3e4c7209 */ /* 0x000fe20007810000 */
[--C-:B------:R-:W-:Y:S01]  /*bc80*/  FFMA.FTZ R154, R7, UR43, -R6.reuse ;  /* 0x0000002b079a7c23 */ /* 0x100fe20008010806 */
        /* <DEDUP_REMOVED lines=10> */
[----:B------:R-:W-:Y:S02]  /*bd30*/  FSEL R71, R71, -INF , P3 ;  /* 0xff80000047477808 */ /* 0x000fe40001800000 */
[----:B------:R-:W-:-:S04]  /*bd40*/  FMNMX.FTZ R40, R70, R7, !PT ;  /* 0x0000000746287209 */ /* 0x000fc80007810000 */
[----:B------:R-:W-:-:S05]  /*bd50*/  FMNMX.FTZ R40, R71, R40, !PT ;  /* 0x0000002847287209 */ /* 0x000fca0007810000 */
[----:B------:R-:W0:Y:S01]  /*bd60*/  SHFL.BFLY PT, R7, R40, 0x2, 0x1f ;  /* 0x0c401f0028077f89 */ /* 0x000e2200000e0000 */
[----:B------:R-:W-:Y:S01]  /*bd70*/  FFMA.FTZ R47, R41, UR43, -R6 ;  /* 0x0000002b292f7c23 */ /* 0x000fe20008010806 */
[----:B0-----:R-:W-:-:S05]  /*bd80*/  FMNMX.FTZ R41, R40, R7, !PT ;  /* 0x0000000728297209 */ /* 0x001fca0007810000 */
[----:B------:R-:W0:Y:S01]  /*bd90*/  SHFL.BFLY PT, R40, R41, 0x1, 0x1f ;  /* 0x0c201f0029287f89 */ /* 0x000e2200000e0000 */
[--C-:B------:R-:W-:Y:S01]  /*bda0*/  FFMA.FTZ R43, R53, UR43, -R6.reuse ;  /* 0x0000002b352b7c23 */ /* 0x100fe20008010806 */
[--C-:B------:R-:W-:Y:S01]  /*bdb0*/  FFMA.FTZ R204, R81, UR43, -R6.reuse ;  /* 0x0000002b51cc7c23 */ /* 0x100fe20008010806 */
[----:B------:R-:W-:Y:S01]  /*bdc0*/  FFMA.FTZ R31, R79, UR43, -R6 ;  /* 0x0000002b4f1f7c23 */ /* 0x000fe20008010806 */
[----:B0-----:R-:W-:-:S04]  /*bdd0*/  FMNMX.FTZ R7, R41, R40, !PT ;  /* 0x0000002829077209 */ /* 0x001fc80007810000 */
[C---:B------:R-:W-:Y:S01]  /*bde0*/  FSETP.NEU.FTZ.AND P2, PT, R7.reuse, -INF , PT ;  /* 0xff8000000700780b */ /* 0x040fe20003f5d000 */
[----:B------:R-:W-:-:S05]  /*bdf0*/  FMUL.FTZ R53, R7, UR43 ;  /* 0x0000002b07357c20 */ /* 0x000fca0008410000 */
[----:B------:R-:W-:-:S05]  /*be00*/  FSEL R53, R53, RZ, P2 ;  /* 0x000000ff35357208 */ /* 0x000fca0001000000 */
[--C-:B------:R-:W-:Y:S02]  /*be10*/  FFMA.FTZ R40, R25, UR43, -R53.reuse ;  /* 0x0000002b19287c23 */ /* 0x100fe40008010835 */
[----:B------:R-:W0:Y:S01]  /*be20*/  @P5 LDC R25, c[0x0][0x44c] ;  /* 0x00011300ff195b82 */ /* 0x000e220000000800 */
[----:B------:R-:W-:Y:S01]  /*be30*/  FFMA.FTZ R205, R26, UR43, -R53 ;  /* 0x0000002b1acd7c23 */ /* 0x000fe20008010835 */
[--C-:B------:R-:W-:Y:S01]  /*be40*/  FFMA.FTZ R59, R45, UR43, -R6.reuse ;  /* 0x0000002b2d3b7c23 */ /* 0x100fe20008010806 */
[--C-:B------:R-:W-:Y:S01]  /*be50*/  FFMA.FTZ R55, R49, UR43, -R6.reuse ;  /* 0x0000002b31377c23 */ /* 0x100fe20008010806 */
[--C-:B------:R-:W-:Y:S01]  /*be60*/  FFMA.FTZ R206, R77, UR43, -R6.reuse ;  /* 0x0000002b4dce7c23 */ /* 0x100fe20008010806 */
[----:B-----5:R-:W-:-:S03]  /*be70*/  FFMA.FTZ R152, R75, UR43, -R6 ;  /* 0x0000002b4b987c23 */ /* 0x020fc60008010806 */
[----:B------:R-:W2:Y:S01]  /*be80*/  @P5 LDC R26, c[0x0][0x450] ;  /* 0x00011400ff1a5b82 */ /* 0x000ea20000000800 */
        /* <DEDUP_REMOVED lines=13> */
[--C-:B------:R-:W-:Y:S01]  /*bf60*/  FFMA.FTZ R6, R27, UR43, -R53.reuse ;  /* 0x0000002b1b067c23 */ /* 0x100fe20008010835 */
[----:B------:R-:W-:Y:S01]  /*bf70*/  MUFU.EX2 R204, R204 ;  /* 0x000000cc00cc7308 */ /* 0x000fe20000000800 */
[--C-:B------:R-:W-:Y:S01]  /*bf80*/  FFMA.FTZ R207, R30, UR43, -R53.reuse ;  /* 0x0000002b1ecf7c23 */ /* 0x100fe20008010835 */
[----:B------:R-:W-:Y:S01]  /*bf90*/  FFMA.FTZ R30, R24, UR43, -R53 ;  /* 0x0000002b181e7c23 */ /* 0x000fe20008010835 */
[----:B---3--:R-:W-:-:S05]  /*bfa0*/  SHF.R.U32.HI R80, RZ, 0x7, R80 ;  /* 0x00000007ff507819 */ /* 0x008fca0000011650 */
[----:B------:R-:W1:Y:S01]  /*bfb0*/  MUFU.EX2 R31, R31 ;  /* 0x0000001f001f7308 */ /* 0x000e620000000800 */
[----:B------:R-:W-:Y:S01]  /*bfc0*/  @!P1 VIADD R24, R173, 0x32440 ;  /* 0x00032440ad189836 */ /* 0x000fe20000000000 */
[----:B------:R-:W-:-:S06]  /*bfd0*/  IADD3 R172, -R80, 0xb, RZ ;  /* 0x0000000b50ac7810 */ /* 0x000fcc0007ffe1ff */
[----:B------:R-:W-:Y:S01]  /*bfe0*/  MUFU.EX2 R206, R206 ;  /* 0x000000ce00ce7308 */ /* 0x000fe20000000800 */
[----:B------:R-:W-:-:S07]  /*bff0*/  FFMA.FTZ R153, R34, UR43, -R53 ;  /* 0x0000002b22997c23 */ /* 0x000fce0008010835 */
[----:B------:R-:W-:Y:S01]  /*c000*/  MUFU.EX2 R205, R205 ;  /* 0x000000cd00cd7308 */ /* 0x000fe20000000800 */
[----:B------:R-:W-:Y:S01]  /*c010*/  @!P1 PRMT R24, RZ, 0x654, R24 ;  /* 0x00000654ff189816 */ /* 0x000fe20000000018 */
[----:B0-----:R-:W-:Y:S01]  /*c020*/  @P5 IMAD.HI.U32 R25, R78, R25, RZ ;  /* 0x000000194e195227 */ /* 0x001fe200078e00ff */
[----:B------:R0:W-:Y:S06]  /*c030*/  BAR.ARV R172, 0x100 ;  /* 0x000400ac0000751d */ /* 0x0001ec0000002000 */
[----:B------:R-:W3:Y:S01]  /*c040*/  MUFU.EX2 R6, R6 ;  /* 0x0000000600067308 */ /* 0x000ee20000000800 */
[----:B------:R4:W-:Y:S01]  /*c050*/  @!P1 SYNCS.ARRIVE.TRANS64.RED.A1T0 RZ, [R24+URZ], RZ ;  /* 0x000000ff18ff99a7 */ /* 0x0009e2000810043f */
[----:B------:R1:W-:Y:S06]  /*c060*/  BAR.SYNC.DEFER_BLOCKING R3, 0x100 ;  /* 0x000400030000751d */ /* 0x0003ec0000010000 */
[----:B------:R-:W0:Y:S01]  /*c070*/  MUFU.EX2 R207, R207 ;  /* 0x000000cf00cf7308 */ /* 0x000e220000000800 */
[----:B------:R-:W-:-:S02]  /*c080*/  IMAD.MOV.U32 R27, RZ, RZ, 0xc00 ;  /* 0x00000c00ff1b7424 */ /* 0x000fc400078e00ff */
[----:B-1----:R-:W-:Y:S01]  /*c090*/  FADD.FTZ R3, R204, R31 ;  /* 0x0000001fcc037221 */ /* 0x002fe20000010000 */
[----:B------:R-:W-:-:S04]  /*c0a0*/  IMAD.MOV.U32 R174, RZ, RZ, R78 ;  /* 0x000000ffffae7224 */ /* 0x000fc800078e004e */
[----:B------:R-:W-:Y:S01]  /*c0b0*/  MUFU.EX2 R152, R152 ;  /* 0x0000009800987308 */ /* 0x000fe20000000800 */
[----:B------:R-:W-:Y:S01]  /*c0c0*/  FFMA.FTZ R155, R38, UR43, -R53 ;  /* 0x0000002b269b7c23 */ /* 0x000fe20008010835 */
[----:B--2---:R-:W-:-:S06]  /*c0d0*/  @P5 SHF.R.U32.HI R174, RZ, R26, R25 ;  /* 0x0000001affae5219 */ /* 0x004fcc0000011619 */
[----:B------:R-:W1:Y:S01]  /*c0e0*/  MUFU.EX2 R30, R30 ;  /* 0x0000001e001e7308 */ /* 0x000e620000000800 */
[----:B------:R-:W-:Y:S02]  /*c0f0*/  IMAD.MOV.U32 R25, RZ, RZ, 0x40000040 ;  /* 0x40000040ff197424 */ /* 0x000fe400078e00ff */
[----:B------:R-:W-:Y:S01]  /*c100*/  FFMA.FTZ R159, R46, UR43, -R53 ;  /* 0x0000002b2e9f7c23 */ /* 0x000fe20008010835 */
[----:B----4-:R-:W-:-:S04]  /*c110*/  IMAD R24, R2, R27, UR42 ;  /* 0x0000002a02187e24 */ /* 0x010fc8000f8e021b */
[----:B------:R-:W-:Y:S01]  /*c120*/  MUFU.EX2 R35, R73 ;  /* 0x0000004900237308 */ /* 0x000fe20000000800 */
[----:B---3--:R-:W-:Y:S01]  /*c130*/  FADD.FTZ R44, R205, R6 ;  /* 0x00000006cd2c7221 */ /* 0x008fe20000010000 */
[----:B------:R-:W-:-:S06]  /*c140*/  FADD.FTZ R46, R206, R3 ;  /* 0x00000003ce2e7221 */ /* 0x000fcc0000010000 */
[----:B------:R-:W2:Y:S01]  /*c150*/  MUFU.EX2 R153, R153 ;  /* 0x0000009900997308 */ /* 0x000ea20000000800 */
[--C-:B------:R-:W-:Y:S01]  /*c160*/  FFMA.FTZ R34, R39, UR43, -R53.reuse ;  /* 0x0000002b27227c23 */ /* 0x100fe20008010835 */
[----:B------:R-:W-:Y:S01]  /*c170*/  FFMA.FTZ R38, R28, UR43, -R53 ;  /* 0x0000002b1c267c23 */ /* 0x000fe20008010835 */
[----:B------:R-:W-:-:S05]  /*c180*/  R2UR UR7, R25 ;  /* 0x00000000190772ca */ /* 0x000fca00000e0000 */
[----:B------:R-:W-:Y:S01]  /*c190*/  MUFU.EX2 R154, R154 ;  /* 0x0000009a009a7308 */ /* 0x000fe20000000800 */
[----:B------:R-:W-:Y:S02]  /*c1a0*/  VIADD R28, R24, 0x80 ;  /* 0x00000080181c7836 */ /* 0x000fe40000000000 */
[----:B0-----:R-:W-:Y:S01]  /*c1b0*/  FADD.FTZ R3, R207, R44 ;  /* 0x0000002ccf037221 */ /* 0x001fe20000010000 */
[----:B------:R-:W-:-:S04]  /*c1c0*/  FADD.FTZ R25, R33, R46 ;  /* 0x0000002e21197221 */ /* 0x000fc80000010000 */
[----:B------:R-:W0:Y:S01]  /*c1d0*/  MUFU.EX2 R40, R40 ;  /* 0x0000002800287308 */ /* 0x000e220000000800 */
[----:B------:R-:W-:Y:S01]  /*c1e0*/  FFMA.FTZ R157, R42, UR43, -R53 ;  /* 0x0000002b2a9d7c23 */ /* 0x000fe20008010835 */
[----:B-1----:R-:W-:Y:S01]  /*c1f0*/  FADD.FTZ R44, R30, R3 ;  /* 0x000000031e2c7221 */ /* 0x002fe20000010000 */
[----:B------:R-:W-:-:S05]  /*c200*/  FADD.FTZ R46, R152, R25 ;  /* 0x00000019982e7221 */ /* 0x000fca0000010000 */
[----:B------:R-:W-:Y:S01]  /*c210*/  MUFU.EX2 R37, R37 ;  /* 0x0000002500257308 */ /* 0x000fe20000000800 */
[----:B------:R-:W-:-:S07]  /*c220*/  R2UR UR10, R28 ;  /* 0x000000001c0a72ca */ /* 0x000fce00000e0000 */
[----:B------:R-:W1:Y:S01]  /*c230*/  MUFU.EX2 R155, R155 ;  /* 0x0000009b009b7308 */ /* 0x000e620000000800 */
[C---:B------:R-:W-:Y:S02]  /*c240*/  VIADD R28, R24.reuse, 0x180 ;  /* 0x00000180181c7836 */ /* 0x040fe40000000000 */
[----:B--2---:R-:W-:Y:S01]  /*c250*/  FADD.FTZ R3, R153, R44 ;  /* 0x0000002c99037221 */ /* 0x004fe20000010000 */
[----:B------:R-:W-:-:S04]  /*c260*/  VIADD R26, R24, 0x100 ;  /* 0x00000100181a7836 */ /* 0x000fc80000000000 */
[----:B------:R-:W-:Y:S01]  /*c270*/  MUFU.EX2 R156, R156 ;  /* 0x0000009c009c7308 */ /* 0x000fe20000000800 */
[----:B------:R-:W-:-:S07]  /*c280*/  FADD.FTZ R25, R35, R46 ;  /* 0x0000002e23197221 */ /* 0x000fce0000010000 */
[----:B------:R-:W2:Y:S01]  /*c290*/  MUFU.EX2 R34, R34 ;  /* 0x0000002200227308 */ /* 0x000ea20000000800 */
[----:B------:R-:W-:Y:S01]  /*c2a0*/  R2UR UR18, R28 ;  /* 0x000000001c1272ca */ /* 0x000fe200000e0000 */
[----:B0-----:R-:W-:Y:S01]  /*c2b0*/  FADD.FTZ R44, R40, R3 ;  /* 0x00000003282c7221 */ /* 0x001fe20000010000 */
[----:B------:R-:W-:-:S05]  /*c2c0*/  FADD.FTZ R28, R154, R25 ;  /* 0x000000199a1c7221 */ /* 0x000fca0000010000 */
[----:B------:R-:W0:Y:S01]  /*c2d0*/  MUFU.EX2 R157, R157 ;  /* 0x0000009d009d7308 */ /* 0x000e220000000800 */
[----:B------:R-:W-:Y:S01]  /*c2e0*/  FFMA.FTZ R42, R29, UR43, -R53 ;  /* 0x0000002b1d2a7c23 */ /* 0x000fe20008010835 */
[----:B------:R-:W-:Y:S01]  /*c2f0*/  R2UR UR14, R26 ;  /* 0x000000001a0e72ca */ /* 0x000fe200000e0000 */
[----:B------:R-:W-:-:S05]  /*c300*/  VIADD R26, R24, 0x200 ;  /* 0x00000200181a7836 */ /* 0x000fca0000000000 */
[----:B------:R-:W3:Y:S01]  /*c310*/  MUFU.EX2 R47, R47 ;  /* 0x0000002f002f7308 */ /* 0x000ee20000000800 */
[----:B-1----:R-:W-:Y:S01]  /*c320*/  FADD.FTZ R3, R155, R44 ;  /* 0x0000002c9b037221 */ /* 0x002fe20000010000 */
[----:B------:R-:W-:-:S06]  /*c330*/  FADD.FTZ R25, R37, R28 ;  /* 0x0000001c25197221 */ /* 0x000fcc0000010000 */
[----:B------:R-:W1:Y:S01]  /*c340*/  MUFU.EX2 R38, R38 ;  /* 0x0000002600267308 */ /* 0x000e620000000800 */
[----:B------:R-:W-:Y:S01]  /*c350*/  FFMA.FTZ R161, R50, UR43, -R53 ;  /* 0x0000002b32a17c23 */ /* 0x000fe20008010835 */
[----:B------:R-:W-:-:S06]  /*c360*/  R2UR UR22, R26 ;  /* 0x000000001a1672ca */ /* 0x000fcc00000e0000 */
[----:B------:R-:W4:Y:S01]  /*c370*/  MUFU.EX2 R158, R158 ;  /* 0x0000009e009e7308 */ /* 0x000f220000000800 */
[----:B--2---:R-:W-:Y:S01]  /*c380*/  FADD.FTZ R28, R34, R3 ;  /* 0x00000003221c7221 */ /* 0x004fe20000010000 */
[----:B------:R-:W-:-:S06]  /*c390*/  FADD.FTZ R26, R156, R25 ;  /* 0x000000199c1a7221 */ /* 0x000fcc0000010000 */
[----:B------:R-:W2:Y:S01]  /*c3a0*/  MUFU.EX2 R159, R159 ;  /* 0x0000009f009f7308 */ /* 0x000ea20000000800 */
[----:B------:R-:W-:Y:S01]  /*c3b0*/  FFMA.FTZ R32, R32, UR43, -R53 ;  /* 0x0000002b20207c23 */ /* 0x000fe20008010835 */
[----:B------:R-:W-:Y:S01]  /*c3c0*/  R2UR UR6, R24 ;  /* 0x00000000180672ca */ /* 0x000fe200000e0000 */
[----:B------:R-:W-:-:S05]  /*c3d0*/  IMAD.MOV.U32 R25, RZ, RZ, 0x40000040 ;  /* 0x40000040ff197424 */ /* 0x000fca00078e00ff */
[----:B------:R-:W2:Y:S01]  /*c3e0*/  MUFU.EX2 R59, R59 ;  /* 0x0000003b003b7308 */ /* 0x000ea20000000800 */
[----:B------:R-:W-:Y:S02]  /*c3f0*/  VIADD R24, R24, 0x280 ;  /* 0x0000028018187836 */ /* 0x000fe40000000000 */
[----:B0-----:R-:W-:-:S05]  /*c400*/  FADD.FTZ R3, R157, R28 ;  /* 0x0000001c9d037221 */ /* 0x001fca0000010000 */
[----:B------:R-:W0:Y:S01]  /*c410*/  MUFU.EX2 R42, R42 ;  /* 0x0000002a002a7308 */ /* 0x000e220000000800 */
[----:B------:R-:W-:Y:S01]  /*c420*/  FFMA.FTZ R163, R54, UR43, -R53 ;  /* 0x0000002b36a37c23 */ /* 0x000fe20008010835 */
[----:B------:R-:W-:Y:S01]  /*c430*/  R2UR UR27, R25 ;  /* 0x00000000191b72ca */ /* 0x000fe200000e0000 */
[----:B---3--:R-:W-:-:S05]  /*c440*/  FADD.FTZ R25, R47, R26 ;  /* 0x0000001a2f197221 */ /* 0x008fca0000010000 */
[----:B------:R-:W3:Y:S01]  /*c450*/  MUFU.EX2 R160, R160 ;  /* 0x000000a000a07308 */ /* 0x000ee20000000800 */
[----:B------:R-:W-:Y:S01]  /*c460*/  R2UR UR26, R24 ;  /* 0x00000000181a72ca */ /* 0x000fe200000e0000 */
[----:B-1----:R-:W-:-:S06]  /*c470*/  FADD.FTZ R24, R38, R3 ;  /* 0x0000000326187221 */ /* 0x002fcc0000010000 */
[----:B------:R-:W1:Y:S01]  /*c480*/  MUFU.EX2 R161, R161 ;  /* 0x000000a100a17308 */ /* 0x000e620000000800 */
[----:B------:R-:W-:Y:S01]  /*c490*/  FFMA.FTZ R36, R36, UR43, -R53 ;  /* 0x0000002b24247c23 */ /* 0x000fe20008010835 */
[----:B----4-:R-:W-:-:S06]  /*c4a0*/  FADD.FTZ R26, R158, R25 ;  /* 0x000000199e1a7221 */ /* 0x010fcc0000010000 */
[----:B------:R-:W4:Y:S01]  /*c4b0*/  MUFU.EX2 R55, R55 ;  /* 0x0000003700377308 */ /* 0x000f220000000800 */
[----:B--2---:R-:W-:Y:S01]  /*c4c0*/  FADD.FTZ R3, R159, R24 ;  /* 0x000000189f037221 */ /* 0x004fe20000010000 */
[----:B------:R-:W-:-:S06]  /*c4d0*/  FFMA.FTZ R165, R58, UR43, -R53 ;  /* 0x0000002b3aa57c23 */ /* 0x000fcc0008010835 */
[----:B------:R-:W2:Y:S01]  /*c4e0*/  MUFU.EX2 R32, R32 ;  /* 0x0000002000207308 */ /* 0x000ea20000000800 */
[----:B------:R-:W-:Y:S01]  /*c4f0*/  FADD.FTZ R25, R59, R26 ;  /* 0x0000001a3b197221 */ /* 0x000fe20000010000 */
[----:B0-----:R-:W-:-:S06]  /*c500*/  FADD.FTZ R24, R42, R3 ;  /* 0x000000032a187221 */ /* 0x001fcc0000010000 */
[----:B------:R-:W0:Y:S01]  /*c510*/  MUFU.EX2 R163, R163 ;  /* 0x000000a300a37308 */ /* 0x000e220000000800 */
[----:B------:R-:W-:Y:S01]  /*c520*/  FFMA.FTZ R72, R72, UR43, -R53 ;  /* 0x0000002b48487c23 */ /* 0x000fe20008010835 */
[----:B------:R-:W-:-:S06]  /*c530*/  F2FP.BF16.F32.PACK_AB R205, R6, R205 ;  /* 0x000000cd06cd723e */ /* 0x000fcc00000010ff */
[----:B------:R-:W0:Y:S01]  /*c540*/  MUFU.EX2 R162, R162 ;  /* 0x000000a200a27308 */ /* 0x000e220000000800 */
[----:B---3--:R-:W-:Y:S01]  /*c550*/  FADD.FTZ R6, R160, R25 ;  /* 0x00000019a0067221 */ /* 0x008fe20000010000 */
[----:B-1----:R-:W-:-:S06]  /*c560*/  FADD.FTZ R3, R161, R24 ;  /* 0x00000018a1037221 */ /* 0x002fcc0000010000 */
[----:B------:R-:W1:Y:S01]  /*c570*/  MUFU.EX2 R36, R36 ;  /* 0x0000002400247308 */ /* 0x000e620000000800 */
[----:B------:R-:W-:-:S07]  /*c580*/  FFMA.FTZ R62, R62, UR43, -R53 ;  /* 0x0000002b3e3e7c23 */ /* 0x000fce0008010835 */
[----:B------:R-:W3:Y:S01]  /*c590*/  MUFU.EX2 R43, R43 ;  /* 0x0000002b002b7308 */ /* 0x000ee20000000800 */
[----:B----4-:R-:W-:Y:S01]  /*c5a0*/  FADD.FTZ R25, R55, R6 ;  /* 0x0000000637197221 */ /* 0x010fe20000010000 */
[----:B--2---:R-:W-:-:S06]  /*c5b0*/  FADD.FTZ R6, R32, R3 ;  /* 0x0000000320067221 */ /* 0x004fcc0000010000 */
[----:B------:R-:W2:Y:S01]  /*c5c0*/  MUFU.EX2 R165, R165 ;  /* 0x000000a500a57308 */ /* 0x000ea20000000800 */
[----:B------:R-:W-:-:S07]  /*c5d0*/  FFMA.FTZ R63, R63, UR43, -R53 ;  /* 0x0000002b3f3f7c23 */ /* 0x000fce0008010835 */
[----:B------:R-:W4:Y:S01]  /*c5e0*/  MUFU.EX2 R164, R164 ;  /* 0x000000a400a47308 */ /* 0x000f220000000800 */
[----:B0-----:R-:W-:Y:S01]  /*c5f0*/  FADD.FTZ R3, R163, R6 ;  /* 0x00000006a3037221 */ /* 0x001fe20000010000 */
[----:B------:R-:W-:-:S06]  /*c600*/  FFMA.FTZ R66, R66, UR43, -R53 ;  /* 0x0000002b42427c23 */ /* 0x000fcc0008010835 */
[----:B------:R-:W0:Y:S01]  /*c610*/  MUFU.EX2 R72, R72 ;  /* 0x0000004800487308 */ /* 0x000e220000000800 */
[----:B------:R-:W-:-:S07]  /*c620*/  FADD.FTZ R24, R162, R25 ;  /* 0x00000019a2187221 */ /* 0x000fce0000010000 */
[----:B------:R-:W0:Y:S01]  /*c630*/  MUFU.EX2 R49, R49 ;  /* 0x0000003100317308 */ /* 0x000e220000000800 */
[----:B-1----:R-:W-:Y:S01]  /*c640*/  FADD.FTZ R6, R36, R3 ;  /* 0x0000000324067221 */ /* 0x002fe20000010000 */
[----:B------:R-:W-:-:S06]  /*c650*/  FFMA.FTZ R67, R67, UR43, -R53 ;  /* 0x0000002b43437c23 */ /* 0x000fcc0008010835 */
[----:B------:R-:W1:Y:S01]  /*c660*/  MUFU.EX2 R62, R62 ;  /* 0x0000003e003e7308 */ /* 0x000e620000000800 */
[----:B---3--:R-:W-:-:S07]  /*c670*/  FADD.FTZ R25, R43, R24 ;  /* 0x000000182b197221 */ /* 0x008fce0000010000 */
[----:B------:R-:W3:Y:S01]  /*c680*/  MUFU.EX2 R166, R166 ;  /* 0x000000a600a67308 */ /* 0x000ee20000000800 */
[----:B--2---:R-:W-:Y:S01]  /*c690*/  FADD.FTZ R3, R165, R6 ;  /* 0x00000006a5037221 */ /* 0x004fe20000010000 */
[----:B------:R-:W-:-:S06]  /*c6a0*/  FFMA.FTZ R70, R70, UR43, -R53 ;  /* 0x0000002b46467c23 */ /* 0x000fcc0008010835 */
[----:B------:R-:W2:Y:S01]  /*c6b0*/  MUFU.EX2 R63, R63 ;  /* 0x0000003f003f7308 */ /* 0x000ea20000000800 */
[----:B----4-:R-:W-:-:S07]  /*c6c0*/  FADD.FTZ R24, R164, R25 ;  /* 0x00000019a4187221 */ /* 0x010fce0000010000 */
[----:B------:R-:W4:Y:S01]  /*c6d0*/  MUFU.EX2 R51, R51 ;  /* 0x0000003300337308 */ /* 0x000f220000000800 */
[----:B0-----:R-:W-:Y:S01]  /*c6e0*/  FADD.FTZ R3, R72, R3 ;  /* 0x0000000348037221 */ /* 0x001fe20000010000 */
[----:B------:R-:W-:-:S06]  /*c6f0*/  FADD.FTZ R25, R49, R24 ;  /* 0x0000001831197221 */ /* 0x000fcc0000010000 */
[----:B------:R-:W0:Y:S01]  /*c700*/  MUFU.EX2 R66, R66 ;  /* 0x0000004200427308 */ /* 0x000e220000000800 */
[----:B------:R-:W-:-:S07]  /*c710*/  FFMA.FTZ R53, R71, UR43, -R53 ;  /* 0x0000002b47357c23 */ /* 0x000fce0008010835 */
[----:B------:R-:W0:Y:S01]  /*c720*/  MUFU.EX2 R168, R168 ;  /* 0x000000a800a87308 */ /* 0x000e220000000800 */
        /* <DEDUP_REMOVED lines=9> */
[----:B------:R-:W-:-:S06]  /*c7c0*/  FADD.FTZ R6, R168, R3 ;  /* 0x00000003a8067221 */ /* 0x000fcc0000010000 */
[----:B------:R-:W0:Y:S01]  /*c7d0*/  MUFU.EX2 R41, R41 ;  /* 0x0000002900297308 */ /* 0x000e220000000800 */
[----:B------:R-:W-:-:S07]  /*c7e0*/  IMAD.MOV.U32 R29, RZ, RZ, 0x40000040 ;  /* 0x40000040ff1d7424 */ /* 0x000fce00078e00ff */
[----:B------:R-:W0:Y:S01]  /*c7f0*/  MUFU.EX2 R53, R53 ;  /* 0x0000003500357308 */ /* 0x000e220000000800 */
[----:B------:R-:W-:Y:S02]  /*c800*/  IMAD.MOV.U32 R27, RZ, RZ, 0x40000040 ;  /* 0x40000040ff1b7424 */ /* 0x000fe400078e00ff */
[----:B-1----:R-:W-:Y:S01]  /*c810*/  FADD.FTZ R25, R67, R24 ;  /* 0x0000001843197221 */ /* 0x002fe20000010000 */
[----:B---3--:R-:W-:Y:S01]  /*c820*/  FADD.FTZ R3, R45, R6 ;  /* 0x000000062d037221 */ /* 0x008fe20000010000 */
[----:B------:R-:W-:Y:S01]  /*c830*/  R2UR UR11, R29 ;  /* 0x000000001d0b72ca */ /* 0x000fe200000e0000 */
[----:B------:R-:W-:Y:S01]  /*c840*/  IMAD.MOV.U32 R29, RZ, RZ, 0x40000040 ;  /* 0x40000040ff1d7424 */ /* 0x000fe200078e00ff */
[----:B------:R-:W-:Y:S01]  /*c850*/  R2UR UR15, R27 ;  /* 0x000000001b0f72ca */ /* 0x000fe200000e0000 */
[----:B------:R-:W-:Y:S02]  /*c860*/  IMAD.MOV.U32 R27, RZ, RZ, 0x40000040 ;  /* 0x40000040ff1b7424 */ /* 0x000fe400078e00ff */
[----:B--2---:R-:W-:Y:S01]  /*c870*/  FADD.FTZ R24, R70, R25 ;  /* 0x0000001946187221 */ /* 0x004fe20000010000 */
[----:B----4-:R-:W-:Y:S01]  /*c880*/  FADD.FTZ R6, R170, R3 ;  /* 0x00000003aa067221 */ /* 0x010fe20000010000 */
[----:B------:R-:W-:-:S02]  /*c890*/  F2FP.BF16.F32.PACK_AB R204, R31, R204 ;  /* 0x000000cc1fcc723e */ /* 0x000fc400000010ff */
[----:B------:R-:W-:Y:S02]  /*c8a0*/  F2FP.BF16.F32.PACK_AB R206, R33, R206 ;  /* 0x000000ce21ce723e */ /* 0x000fe400000010ff */
[----:B------:R-:W-:Y:S01]  /*c8b0*/  F2FP.BF16.F32.PACK_AB R207, R30, R207 ;  /* 0x000000cf1ecf723e */ /* 0x000fe200000010ff */
[----:B0-----:R-:W-:Y:S01]  /*c8c0*/  FADD.FTZ R6, R41, R6 ;  /* 0x0000000629067221 */ /* 0x001fe20000010000 */
[----:B------:R-:W-:Y:S01]  /*c8d0*/  R2UR UR19, R29 ;  /* 0x000000001d1372ca */ /* 0x000fe200000e0000 */
[----:B------:R-:W-:Y:S01]  /*c8e0*/  FADD.FTZ R3, R53, R24 ;  /* 0x0000001835037221 */ /* 0x000fe20000010000 */
[----:B------:R-:W-:Y:S02]  /*c8f0*/  R2UR UR23, R27 ;  /* 0x000000001b1772ca */ /* 0x000fe400000e0000 */
        /* <DEDUP_REMOVED lines=20> */
[----:B------:R-:W-:-:S06]  /*ca40*/  WARPGROUP.ARRIVE ;  /* 0x00000000000079c5 */ /* 0x000fcc0000000000 */
        /* <DEDUP_REMOVED lines=16> */
[----:B------:R-:W-:Y:S01]  /*cb50*/  HGMMA.64x256x16.F32.BF16 R24, R164, gdesc[UR20].tnspB, R24, gsb0 ;  /* 0x43e00014a4187df0 */ /* 0x000fe20008001818 */
[----:B------:R-:W-:-:S05]  /*cb60*/  IADD3 R152, R174, R176, -R177 ;  /* 0x000000b0ae987210 */ /* 0x000fca0007ffe8b1 */
[----:B------:R-:W-:-:S05]  /*cb70*/  IMAD.HI R152, R152, 0x2aaaaaab, RZ ;  /* 0x2aaaaaab98987827 */ /* 0x000fca00078e02ff */
[----:B------:R-:W-:-:S04]  /*cb80*/  SHF.R.U32.HI R153, RZ, 0x1f, R152 ;  /* 0x0000001fff997819 */ /* 0x000fc80000011698 */
[----:B------:R-:W-:-:S04]  /*cb90*/  LEA.HI.SX32 R153, R152, R153, 0x1c ;  /* 0x0000009998997211 */ /* 0x000fc800078fe2ff */
[----:B------:R-:W-:Y:S01]  /*cba0*/  VIMNMX R154, R175, R153, !PT ;  /* 0x00000099af9a7248 */ /* 0x000fe20007fe0100 */
[----:B------:R-:W-:-:S04]  /*cbb0*/  VIADD R215, R215, 0xfffffffe ;  /* 0xfffffffed7d77836 */ /* 0x000fc80000000000 */
[----:B------:R0:W-:Y:S01]  /*cbc0*/  STL [R1+0x20], R154 ;  /* 0x0000209a01007387 */ /* 0x0001e20000100800 */
[----:B------:R-:W-:Y:S01]  /*cbd0*/  ISETP.GE.AND P2, PT, R215, R154, PT ;  /* 0x0000009ad700720c */ /* 0x000fe20003f46270 */
[----:B------:R-:W-:-:S05]  /*cbe0*/  @!P1 VIADD R173, R173, 0x32460 ;  /* 0x00032460adad9836 */ /* 0x000fca0000000000 */
[----:B------:R-:W-:Y:S01]  /*cbf0*/  @!P1 PRMT R173, RZ, 0x654, R173 ;  /* 0x00000654ffad9816 */ /* 0x000fe200000000ad */
[----:B------:R-:W-:Y:S02]  /*cc00*/  WARPGROUP.DEPBAR.LE gsb0, 0x0 ;  /* 0x00008000000079c5 */ /* 0x000fe40000010000 */
[----:B------:R-:W-:-:S06]  /*cc10*/  WARPGROUP.ARRIVE ;  /* 0x00000000000079c5 */ /* 0x000fcc0000000000 */
[----:B------:R-:W-:Y:S03]  /*cc20*/  HGMMA.64x256x16.F32.BF16 R24, R168, gdesc[UR24].tnspB, R24, gsb0 ;  /* 0x43e00018a8187df0 */ /* 0x000fe60008001818 */
[----:B------:R-:W-:Y:S02]  /*cc30*/  WARPGROUP.DEPBAR.LE gsb0, 0x0 ;  /* 0x00008000000079c5 */ /* 0x000fe40000010000 */
[----:B------:R0:W-:Y:S01]  /*cc40*/  @!P1 SYNCS.ARRIVE.TRANS64.RED.A1T0 RZ, [R173+URZ], RZ ;  /* 0x000000ffadff99a7 */ /* 0x0001e2000810043f */
[----:B------:R-:W-:Y:S05]  /*cc50*/  @!P2 BRA `(.L_x_5737) ;  /* 0x000000300004a947 */ /* 0x000fea0003800000 */
[----:B------:R-:W-:Y:S02]  /*cc60*/  IMAD.MOV.U32 R206, RZ, RZ, R7 ;  /* 0x000000ffffce7224 */ /* 0x000fe400078e0007 */
[----:B------:R-:W-:Y:S02]  /*cc70*/  IMAD.MOV.U32 R207, RZ, RZ, R0 ;  /* 0x000000ffffcf7224 */ /* 0x000fe400078e0000 */
[----:B------:R-:W-:-:S07]  /*cc80*/  IMAD.MOV.U32 R204, RZ, RZ, R215 ;  /* 0x000000ffffcc7224 */ /* 0x000fce00078e00d7 */
.L_x_5747:
[----:B------:R-:W-:Y:S01]  /*cc90*/  VIADD R2, R2, 0x1 ;  /* 0x0000000102027836 */ /* 0x000fe20000000000 */
[----:B------:R-:W-:Y:S05]  /*cca0*/  YIELD ;  /* 0x0000000000007946 */ /* 0x000fea0003800000 */
[----:B------:R-:W-:-:S04]  /*ccb0*/  ISETP.NE.AND P2, PT, R2, 0x2, PT ;  /* 0x000000020200780c */ /* 0x000fc80003f45270 */
[----:B------:R-:W-:Y:S02]  /*ccc0*/  SEL R0, RZ, 0x1, P2 ;  /* 0x00000001ff007807 */ /* 0x000fe40001000000 */
[----:B------:R-:W-:Y:S02]  /*ccd0*/  SEL R2, R2, RZ, P2 ;  /* 0x000000ff02027207 */ /* 0x000fe40001000000 */
[----:B------:R-:W-:Y:S01]  /*cce0*/  LOP3.LUT R23, R23, R0, RZ, 0x3c, !PT ;  /* 0x0000000017177212 */ /* 0x000fe200078e3cff */
[----:B-1---5:R-:W-:Y:S06]  /*ccf0*/  @!P0 BRA `(.L_x_5738) ;  /* 0x0000000000048947 */ /* 0x022fec0003800000 */
[----:B------:R-:W-:Y:S01]  /*cd00*/  BPT.TRAP 0x1 ;  /* 0x000000040000795c */ /* 0x000fe20000300000 */
.L_x_5738:
[----:B------:R-:W-:Y:S01]  /*cd10*/  IMAD R205, R2, 0x8, R19 ;  /* 0x0000000802cd7824 */ /* 0x000fe200078e0213 */
[----:B------:R-:W-:-:S04]  /*cd20*/  SHF.L.U32 R0, R23, 0x1f, RZ ;  /* 0x0000001f17007819 */ /* 0x000fc800000006ff */
[----:B------:R1:W2:Y:S01]  /*cd30*/  SYNCS.PHASECHK.TRANS64.TRYWAIT P2, [R205+URZ+0x32430], R0 ;  /* 0x03243000cd0075a7 */ /* 0x0002a2000804017f */
[----:B------:R-:W-:Y:S05]  /*cd40*/  @!P0 BRA `(.L_x_5739) ;  /* 0x0000000000048947 */ /* 0x000fea0003800000 */
[----:B------:R-:W-:Y:S01]  /*cd50*/  BPT.TRAP 0x1 ;  /* 0x000000040000795c */ /* 0x000fe20000300000 */
.L_x_5739:
[----:B------:R-:W3:Y:S01]  /*cd60*/  LDL R7, [R1+0x14] ;  /* 0x0000140001077983 */ /* 0x000ee20000100800 */
[----:B------:R-:W-:Y:S02]  /*cd70*/  IMAD.MOV.U32 R157, RZ, RZ, 0x40000040 ;  /* 0x40000040ff9d7424 */ /* 0x000fe400078e00ff */
[----:B---3--:R-:W-:Y:S01]  /*cd80*/  IMAD R156, R2, 0x300, R7 ;  /* 0x00000300029c7824 */ /* 0x008fe200078e0207 */
[----:B--2---:R-:W-:Y:S06]  /*cd90*/  @P2 BRA `(.L_x_5740) ;  /* 0x0000000000082947 */ /* 0x004fec0003800000 */
[----:B------:R-:W2:Y:S02]  /*cda0*/  SYNCS.PHASECHK.TRANS64.TRYWAIT P2, [R205+URZ+0x32430], R0 ;  /* 0x03243000cd0075a7 */ /* 0x000ea4000804017f */
[----:B--2---:R-:W-:Y:S05]  /*cdb0*/  @!P2 BRA `(.L_x_5741) ;  /* 0x00000160000ca947 */ /* 0x004fea0003800000 */
.L_x_5740:
[----:B------:R-:W3:Y:S04]  /*cdc0*/  LDL.64 R220, [R1+0x8] ;  /* 0x0000080001dc7983 */ /* 0x000ee80000100a00 */
[----:B------:R-:W4:Y:S01]  /*cdd0*/  LDL.64 R216, [R1] ;  /* 0x0000000001d87983 */ /* 0x000f220000100a00 */
[----:B------:R-:W-:Y:S05]  /*cde0*/  WARPSYNC.ALL ;  /* 0x0000000000007948 */ /* 0x000fea0003800000 */
[C---:B------:R-:W-:Y:S01]  /*cdf0*/  R2UR UR6, R156.reuse ;  /* 0x000000009c0672ca */ /* 0x040fe200000e0000 */
[C---:B0-----:R-:W-:Y:S01]  /*ce00*/  VIADD R154, R156.reuse, 0x2 ;  /* 0x000000029c9a7836 */ /* 0x041fe20000000000 */
        /* <DEDUP_REMOVED lines=16> */
[----:B------:R-:W-:-:S03]  /*cf10*/  R2UR UR17, R237 ;  /* 0x00000000ed1172ca */ /* 0x000fc600000e0000 */
[----:B------:R-:W-:Y:S03]  /*cf20*/  HGMMA.64x96x16.F32.BF16 R152, gdesc[UR4], RZ, !UPT, gsb0 ;  /* 0x01600000049879f0 */ /* 0x000fe6000c0018ff */
[----:B------:R-:W-:Y:S02]  /*cf30*/  WARPGROUP.DEPBAR.LE gsb0, 0x0 ;  /* 0x00008000000079c5 */ /* 0x000fe40000010000 */
[----:B------:R-:W-:Y:S01]  /*cf40*/  WARPGROUP.ARRIVE ;  /* 0x00000000000079c5 */ /* 0x000fe20000000000 */
[----:B---3--:R-:W-:Y:S02]  /*cf50*/  R2UR UR8, R220 ;  /* 0x00000000dc0872ca */ /* 0x008fe400000e0000 */
[----:B------:R-:W-:Y:S02]  /*cf60*/  R2UR UR9, R221 ;  /* 0x00000000dd0972ca */ /* 0x000fe400000e0000 */
[----:B----4-:R-:W-:-:S02]  /*cf70*/  R2UR UR12, R216 ;  /* 0x00000000d80c72ca */ /* 0x010fc400000e0000 */
[----:B------:R-:W-:-:S09]  /*cf80*/  R2UR UR13, R217 ;  /* 0x00000000d90d72ca */ /* 0x000fd200000e0000 */
        /* <DEDUP_REMOVED lines=10> */
.L_x_5742:
[----:B------:R0:W3:Y:S01]  /*d030*/  SYNCS.PHASECHK.TRANS64.TRYWAIT P2, [R205+URZ+0x32450], R0 ;  /* 0x03245000cd0075a7 */ /* 0x0000e2000804017f */
[----:B------:R-:W-:Y:S05]  /*d040*/  @!P0 BRA `(.L_x_5743) ;  /* 0x0000000000048947 */ /* 0x000fea0003800000 */
[----:B------:R-:W-:Y:S01]  /*d050*/  BPT.TRAP 0x1 ;  /* 0x000000040000795c */ /* 0x000fe20000300000 */
.L_x_5743:
[----:B------:R-:W-:Y:S04]  /*d060*/  BSSY B0, `(.L_x_5744) ;  /* 0x0000004000007945 */ /* 0x000fe80003800000 */
[----:B---3--:R-:W-:Y:S05]  /*d070*/  @P2 BRA `(.L_x_5745) ;  /* 0x0000000000082947 */ /* 0x008fea0003800000 */
[----:B------:R-:W3:Y:S02]  /*d080*/  SYNCS.PHASECHK.TRANS64.TRYWAIT P2, [R205+URZ+0x32450], R0 ;  /* 0x03245000cd0075a7 */ /* 0x000ee4000804017f */
[----:B---3--:R-:W-:Y:S05]  /*d090*/  @!P2 BRA `(.L_x_5746) ;  /* 0x0000015c0068a947 */ /* 0x008fea0003800000 */
.L_x_5745:
[----:B------:R-:W-:Y:S05]  /*d0a0*/  BSYNC B0 ;  /* 0x0000000000007941 */ /* 0x000fea0003800000 */
.L_x_5744:
[----:B------:R-:W-:Y:S05]  /*d0b0*/  WARPSYNC.ALL ;  /* 0x0000000000007948 */ /* 0x000fea0003800000 */
[----:B------:R-:W0:Y:S04]  /*d0c0*/  LDL R220, [R1+0x1c] ;  /* 0x00001c0001dc7983 */ /* 0x000e280000100800 */
[----:B------:R-:W0:Y:S01]  /*d0d0*/  LDL R216, [R1+0x3c] ;  /* 0x00003c0001d87983 */ /* 0x000e220000100800 */
[----:B------:R-:W-:Y:S01]  /*d0e0*/  IMAD.MOV.U32 R217, RZ, RZ, 0x40000040 ;  /* 0x40000040ffd97424 */ /* 0x000fe200078e00ff */
[----:B------:R-:W-:Y:S01]  /*d0f0*/  R2UR UR4, R4 ;  /* 0x00000000040472ca */ /* 0x000fe200000e0000 */
[----:B------:R-:W4:Y:S01]  /*d100*/  LDC R7, c[0x0][0x448] ;  /* 0x00011200ff077b82 */ /* 0x000f220000000800 */
[----:B------:R-:W-:Y:S01]  /*d110*/  R2UR UR5, R5 ;  /* 0x00000000050572ca */ /* 0x000fe200000e0000 */
[----:B------:R-:W-:Y:S01]  /*d120*/  WARPGROUP.ARRIVE ;  /* 0x00000000000079c5 */ /* 0x000fe20000000000 */
[----:B------:R-:W-:Y:S01]  /*d130*/  R2UR UR7, R217 ;  /* 0x00000000d90772ca */ /* 0x000fe200000e0000 */
[----:B------:R-:W-:Y:S01]  /*d140*/  IMAD.MOV.U32 R221, RZ, RZ, 0x40000040 ;  /* 0x40000040ffdd7424 */ /* 0x000fe200078e00ff */
[----:B------:R1:W-:Y:S04]  /*d150*/  STL [R1+0x178], R16 ;  /* 0x0001781001007387 */ /* 0x0003e80000100800 */
[----:B-1----:R-:W4:Y:S01]  /*d160*/  LDL.LU R16, [R1+0x10] ;  /* 0x0000100001107983 */ /* 0x002f220000300800 */
[----:B0-23--:R-:W-:Y:S01]  /*d170*/  IMAD.IADD R0, R216, 0x1, R220 ;  /* 0x00000001d8007824 */ /* 0x00dfe200078e02dc */
[----:B----4-:R-:W-:Y:S01]  /*d180*/  ISETP.NE.AND P2, PT, R7, 0x1, PT ;  /* 0x000000010700780c */ /* 0x010fe20003f45270 */
[----:B------:R-:W-:-:S04]  /*d190*/  IMAD.MOV.U32 R216, RZ, RZ, 0xc00 ;  /* 0x00000c00ffd87424 */ /* 0x000fc800078e00ff */
[----:B------:R-:W-:-:S04]  /*d1a0*/  IMAD R216, R2, R216, UR39 ;  /* 0x0000002702d87e24 */ /* 0x000fc8000f8e02d8 */
[C---:B------:R-:W-:Y:S01]  /*d1b0*/  VIADD R220, R216.reuse, 0x2 ;  /* 0x00000002d8dc7836 */ /* 0x040fe20000000000 */
[----:B------:R-:W-:Y:S01]  /*d1c0*/  R2UR UR6, R216 ;  /* 0x00000000d80672ca */ /* 0x000fe200000e0000 */
[----:B------:R-:W-:Y:S02]  /*d1d0*/  IMAD.MOV.U32 R217, RZ, RZ, 0x40000040 ;  /* 0x40000040ffd97424 */ /* 0x000fe400078e00ff */
[----:B------:R-:W0:Y:S01]  /*d1e0*/  @P2 LDC R215, c[0x0][0x44c] ;  /* 0x00011300ffd72b82 */ /* 0x000e220000000800 */
[----:B------:R-:W-:-:S04]  /*d1f0*/  LOP3.LUT R16, R16, 0xfffffeff, RZ, 0xc0, !PT ;  /* 0xfffffeff10107812 */ /* 0x000fc800078ec0ff */
[----:B------:R-:W-:-:S03]  /*d200*/  @P1 LOP3.LUT R16, R16, 0x100, RZ, 0xfc, !PT ;  /* 0x0000010010101812 */ /* 0x000fc600078efcff */
[----:B------:R-:W1:Y:S02]  /*d210*/  @P2 LDC R7, c[0x0][0x450] ;  /* 0x00011400ff072b82 */ /* 0x000e640000000800 */
[----:B------:R-:W-:Y:S01]  /*d220*/  HGMMA.64x96x16.F32.BF16 R152, gdesc[UR4], R152, gsb0 ;  /* 0x01600000049879f0 */ /* 0x000fe20008001898 */
[----:B------:R-:W-:Y:S01]  /*d230*/  R2UR UR6, R220 ;  /* 0x00000000dc0672ca */ /* 0x000fe200000e0000 */
[----:B------:R-:W-:Y:S01]  /*d240*/  VIADD R220, R216, 0x4 ;  /* 0x00000004d8dc7836 */ /* 0x000fe20000000000 */
[----:B------:R-:W-:Y:S01]  /*d250*/  R2UR UR7, R221 ;  /* 0x00000000dd0772ca */ /* 0x000fe200000e0000 */
[----:B------:R-:W-:Y:S01]  /*d260*/  IMAD.MOV.U32 R221, RZ, RZ, 0x40000040 ;  /* 0x40000040ffdd7424 */ /* 0x000fe200078e00ff */
[----:B------:R-:W-:Y:S02]  /*d270*/  R2UR UR4, R234 ;  /* 0x00000000ea0472ca */ /* 0x000fe400000e0000 */
[----:B------:R-:W-:Y:S02]  /*d280*/  R2UR UR5, R235 ;  /* 0x00000000eb0572ca */ /* 0x000fe400000e0000 */
[----:B------:R-:W-:-:S04]  /*d290*/  LOP3.LUT R16, R16, 0xffffff7f, RZ, 0xc0, !PT ;  /* 0xffffff7f10107812 */ /* 0x000fc800078ec0ff */
[----:B------:R-:W-:Y:S01]  /*d2a0*/  @P0 LOP3.LUT R16, R16, 0x80, RZ, 0xfc, !PT ;  /* 0x0000008010100812 */ /* 0x000fe200078efcff */
[----:B0-----:R-:W-:-:S04]  /*d2b0*/  @P2 IMAD.HI.U32 R215, R0, R215, RZ ;  /* 0x000000d700d72227 */ /* 0x001fc800078e00ff */
[----:B------:R-:W-:Y:S01]  /*d2c0*/  STL [R1+0x10], R16 ;  /* 0x0000101001007387 */ /* 0x000fe20000100800 */
[----:B-1----:R-:W-:Y:S01]  /*d2d0*/  @P2 SHF.R.U32.HI R0, RZ, R7, R215 ;  /* 0x00000007ff002219 */ /* 0x002fe200000116d7 */
        /* <DEDUP_REMOVED lines=113> */
[----:B------:R-:W2:Y:S01]  /*d9f0*/  LDL R220, [R1+0x24] ;  /* 0x0000240001dc7983 */ /* 0x000ea20000100800 */
[----:B------:R-:W-:Y:S02]  /*da00*/  R2UR UR4, R10 ;  /* 0x000000000a0472ca */ /* 0x000fe400000e0000 */
[----:B------:R-:W-:Y:S01]  /*da10*/  R2UR UR5, R11 ;  /* 0x000000000b0572ca */ /* 0x000fe200000e0000 */
[----:B------:R-:W2:Y:S01]  /*da20*/  LDL R221, [R1+0x18] ;  /* 0x0000180001dd7983 */ /* 0x000ea20000100800 */
[----:B------:R-:W-:Y:S02]  /*da30*/  WARPGROUP.DEPBAR.LE gsb0, 0x0 ;  /* 0x00008000000079c5 */ /* 0x000fe40000010000 */
[----:B------:R-:W-:-:S09]  /*da40*/  WARPGROUP.ARRIVE ;  /* 0x00000000000079c5 */ /* 0x000fd20000000000 */
[----:B------:R-:W-:Y:S01]  /*da50*/  HGMMA.64x96x16.F32.BF16 R152, gdesc[UR4], R152, gsb0 ;  /* 0x01600000049879f0 */ /* 0x000fe20008001898 */
[----:B------:R-:W-:Y:S02]  /*da60*/  R2UR UR7, R217 ;  /* 0x00000000d90772ca */ /* 0x000fe400000e0000 */
[----:B------:R-:W3:Y:S01]  /*da70*/  LDL R217, [R1+0x2c] ;  /* 0x00002c0001d97983 */ /* 0x000ee20000100800 */
[----:B------:R-:W-:Y:S01]  /*da80*/  VIADD R216, R216, 0x906 ;  /* 0x00000906d8d87836 */ /* 0x000fe20000000000 */
[----:B------:R-:W-:Y:S02]  /*da90*/  R2UR UR4, R8 ;  /* 0x00000000080472ca */ /* 0x000fe400000e0000 */
[----:B------:R-:W-:Y:S02]  /*daa0*/  R2UR UR5, R9 ;  /* 0x00000000090572ca */ /* 0x000fe400000e0000 */
[----:B------:R-:W-:Y:S01]  /*dab0*/  R2UR UR6, R216 ;  /* 0x00000000d80672ca */ /* 0x000fe200000e0000 */
[----:B------:R-:W0:Y:S04]  /*dac0*/  SHFL.IDX PT, R215, R0, RZ, 0x1c1f ;  /* 0x001c1fff00d77589 */ /* 0x000e2800000e0000 */
[----:B------:R1:W-:Y:S02]  /*dad0*/  SHFL.IDX PT, R7, R0, 0x1, 0x1c1f ;  /* 0x003c1f0000077f89 */ /* 0x0003e400000e0000 */
[----:B-1----:R-:W-:Y:S01]  /*dae0*/  IMAD R0, R204, -0x60, RZ ;  /* 0xffffffa0cc007824 */ /* 0x002fe200078e02ff */
[----:B------:R-:W-:-:S02]  /*daf0*/  WARPGROUP.DEPBAR.LE gsb0, 0x0 ;  /* 0x00008000000079c5 */ /* 0x000fc40000010000 */
[----:B------:R-:W-:-:S06]  /*db00*/  WARPGROUP.ARRIVE ;  /* 0x00000000000079c5 */ /* 0x000fcc0000000000 */
[----:B------:R-:W-:Y:S03]  /*db10*/  HGMMA.64x96x16.F32.BF16 R152, gdesc[UR4], R152, gsb0 ;  /* 0x01600000049879f0 */ /* 0x000fe60008001898 */
[----:B------:R-:W-:Y:S02]  /*db20*/  WARPGROUP.DEPBAR.LE gsb0, 0x0 ;  /* 0x00008000000079c5 */ /* 0x000fe40000010000 */
[----:B---3--:R-:W-:-:S04]  /*db30*/  IADD3 R0, -R217, 0x1, R0 ;  /* 0x00000001d9007810 */ /* 0x008fc80007ffe100 */
[----:B--2---:R-:W-:-:S05]  /*db40*/  IADD3 R216, -R221, R0, R220 ;  /* 0x00000000ddd87210 */ /* 0x004fca0007ffe1dc */
[----:B0-----:R-:W-:-:S05]  /*db50*/  IMAD.IADD R0, R216, 0x1, R215 ;  /* 0x00000001d8007824 */ /* 0x001fca00078e02d7 */
[C---:B------:R-:W-:Y:S02]  /*db60*/  ISETP.GT.AND P4, PT, R0.reuse, 0x1, PT ;  /* 0x000000010000780c */ /* 0x040fe40003f84270 */
[C---:B------:R-:W-:Y:S02]  /*db70*/  ISETP.GT.AND P2, PT, R0.reuse, RZ, PT ;  /* 0x000000ff0000720c */ /* 0x040fe40003f44270 */
[----:B------:R-:W-:Y:S02]  /*db80*/  ISETP.GT.AND P3, PT, R0, 0x8, PT ;  /* 0x000000080000780c */ /* 0x000fe40003f64270 */
[----:B------:R-:W-:Y:S02]  /*db90*/  FSEL R215, R153, -INF , P4 ;  /* 0xff80000099d77808 */ /* 0x000fe40002000000 */
[----:B------:R-:W-:Y:S02]  /*dba0*/  FSEL R152, R152, -INF , P2 ;  /* 0xff80000098987808 */ /* 0x000fe40001000000 */
[----:B------:R-:W-:-:S02]  /*dbb0*/  FSEL R153, R156, -INF , P3 ;  /* 0xff8000009c997808 */ /* 0x000fc40001800000 */
[C---:B------:R-:W-:Y:S02]  /*dbc0*/  ISETP.GT.AND P2, PT, R0.reuse, 0x9, PT ;  /* 0x000000090000780c */ /* 0x040fe40003f44270 */
[C---:B------:R-:W-:Y:S02]  /*dbd0*/  ISETP.GT.AND P4, PT, R0.reuse, 0x10, PT ;  /* 0x000000100000780c */ /* 0x040fe40003f84270 */
        /* <DEDUP_REMOVED lines=57> */
[----:B------:R-:W-:Y:S02]  /*df70*/  FSEL R193, R193, -INF , P2 ;  /* 0xff800000c1c17808 */ /* 0x000fe40001000000 */
[----:B------:R-:W-:Y:S02]  /*df80*/  FMNMX.FTZ R0, R192, R0, !PT ;  /* 0x00000000c0007209 */ /* 0x000fe40007810000 */
[----:B------:R-:W-:Y:S02]  /*df90*/  FSEL R196, R196, -INF , P4 ;  /* 0xff800000c4c47808 */ /* 0x000fe40002000000 */
[----:B------:R-:W-:Y:S02]  /*dfa0*/  FMNMX.FTZ R0, R193, R0, !PT ;  /* 0x00000000c1007209 */ /* 0x000fe40007810000 */
[----:B------:R-:W-:-:S02]  /*dfb0*/  FSEL R197, R197, -INF , P3 ;  /* 0xff800000c5c57808 */ /* 0x000fc40001800000 */
[----:B------:R-:W-:-:S04]  /*dfc0*/  FMNMX.FTZ R0, R196, R0, !PT ;  /* 0x00000000c4007209 */ /* 0x000fc80007810000 */
[----:B------:R-:W-:-:S05]  /*dfd0*/  FMNMX.FTZ R0, R197, R0, !PT ;  /* 0x00000000c5007209 */ /* 0x000fca0007810000 */
[----:B------:R-:W0:Y:S02]  /*dfe0*/  SHFL.BFLY PT, R172, R0, 0x2, 0x1f ;  /* 0x0c401f0000ac7f89 */ /* 0x000e2400000e0000 */
[----:B0-----:R-:W-:-:S05]  /*dff0*/  FMNMX.FTZ R0, R0, R172, !PT ;  /* 0x000000ac00007209 */ /* 0x001fca0007810000 */
[----:B------:R-:W0:Y:S01]  /*e000*/  SHFL.BFLY PT, R172, R0, 0x1, 0x1f ;  /* 0x0c201f0000ac7f89 */ /* 0x000e2200000e0000 */
[----:B------:R-:W-:-:S05]  /*e010*/  IMAD.IADD R7, R216, 0x1, R7 ;  /* 0x00000001d8077824 */ /* 0x000fca00078e0207 */
[C---:B------:R-:W-:Y:S02]  /*e020*/  ISETP.GT.AND P3, PT, R7.reuse, RZ, PT ;  /* 0x000000ff0700720c */ /* 0x040fe40003f64270 */
[----:B------:R-:W-:Y:S02]  /*e030*/  ISETP.GT.AND P4, PT, R7, 0x1, PT ;  /* 0x000000010700780c */ /* 0x000fe40003f84270 */
[----:B0-----:R-:W-:-:S04]  /*e040*/  FMNMX.FTZ R0, R0, R172, !PT ;  /* 0x000000ac00007209 */ /* 0x001fc80007810000 */
[----:B------:R-:W-:-:S04]  /*e050*/  FSETP.NEU.FTZ.AND P2, PT, R0, -INF , PT ;  /* 0xff8000000000780b */ /* 0x000fc80003f5d000 */
[----:B------:R-:W-:-:S05]  /*e060*/  FSEL R220, R0, RZ, P2 ;  /* 0x000000ff00dc7208 */ /* 0x000fca0001000000 */
[----:B------:R-:W-:Y:S01]  /*e070*/  FADD.FTZ R220, -R220, R207 ;  /* 0x000000cfdcdc7221 */ /* 0x000fe20000010100 */
[----:B------:R-:W-:Y:S02]  /*e080*/  FSEL R207, R154, -INF , P3 ;  /* 0xff8000009acf7808 */ /* 0x000fe40001800000 */
[----:B------:R-:W-:Y:S02]  /*e090*/  ISETP.GT.AND P3, PT, R7, 0x8, PT ;  /* 0x000000080700780c */ /* 0x000fe40003f64270 */
[----:B------:R-:W-:Y:S02]  /*e0a0*/  FSEL R216, R155, -INF , P4 ;  /* 0xff8000009bd87808 */ /* 0x000fe40002000000 */
[----:B------:R-:W-:Y:S02]  /*e0b0*/  FSEL R155, R158, -INF , P3 ;  /* 0xff8000009e9b7808 */ /* 0x000fe40001800000 */
[C---:B------:R-:W-:Y:S02]  /*e0c0*/  ISETP.GT.AND P4, PT, R7.reuse, 0x9, PT ;  /* 0x000000090700780c */ /* 0x040fe40003f84270 */
[----:B------:R-:W-:-:S02]  /*e0d0*/  ISETP.GT.AND P3, PT, R7, 0x10, PT ;  /* 0x000000100700780c */ /* 0x000fc40003f64270 */
[----:B------:R-:W-:Y:S02]  /*e0e0*/  FSEL R172, R159, -INF , P4 ;  /* 0xff8000009fac7808 */ /* 0x000fe40002000000 */
[----:B------:R-:W-:Y:S02]  /*e0f0*/  FSEL R162, R162, -INF , P3 ;  /* 0xff800000a2a27808 */ /* 0x000fe40001800000 */
        /* <DEDUP_REMOVED lines=8> */
[C---:B------:R-:W-:Y:S02]  /*e180*/  ISETP.GT.AND P4, PT, R7.reuse, 0x21, PT ;  /* 0x000000210700780c */ /* 0x040fe40003f84270 */
[----:B------:R-:W-:Y:S01]  /*e190*/  ISETP.GT.AND P3, PT, R7, 0x28, PT ;  /* 0x000000280700780c */ /* 0x000fe20003f64270 */
[----:B------:R-:W-:Y:S01]  /*e1a0*/  UMOV UR43, UR49 ;  /* 0x00000031002b7c82 */ /* 0x000fe20008000000 */
[----:B------:R-:W-:-:S02]  /*e1b0*/  FSEL R171, R171, -INF , P4 ;  /* 0xff800000abab7808 */ /* 0x000fc40002000000 */
[----:B------:R-:W-:Y:S02]  /*e1c0*/  FSEL R174, R174, -INF , P3 ;  /* 0xff800000aeae7808 */ /* 0x000fe40001800000 */
[C---:B------:R-:W-:Y:S02]  /*e1d0*/  ISETP.GT.AND P4, PT, R7.reuse, 0x29, PT ;  /* 0x000000290700780c */ /* 0x040fe40003f84270 */
[----:B------:R-:W-:Y:S01]  /*e1e0*/  ISETP.GT.AND P3, PT, R7, 0x30, PT ;  /* 0x000000300700780c */ /* 0x000fe20003f64270 */
[----:B------:R-:W-:Y:S01]  /*e1f0*/  FMUL.FTZ R167, R0, UR43 ;  /* 0x0000002b00a77c20 */ /* 0x000fe20008410000 */
[----:B------:R-:W-:Y:S02]  /*e200*/  FSEL R175, R175, -INF , P4 ;  /* 0xff800000afaf7808 */ /* 0x000fe40002000000 */
[----:B------:R-:W-:Y:S02]  /*e210*/  FSEL R178, R178, -INF , P3 ;  /* 0xff800000b2b27808 */ /* 0x000fe40001800000 */
[----:B------:R-:W-:-:S02]  /*e220*/  ISETP.GT.AND P4, PT, R7, 0x31, PT ;  /* 0x000000310700780c */ /* 0x000fc40003f84270 */
[----:B------:R-:W-:Y:S02]  /*e230*/  ISETP.GT.AND P3, PT, R7, 0x38, PT ;  /* 0x000000380700780c */ /* 0x000fe40003f64270 */
[----:B------:R-:W-:Y:S02]  /*e240*/  FSEL R167, R167, RZ, P2 ;  /* 0x000000ffa7a77208 */ /* 0x000fe40001000000 */
[----:B------:R-:W-:Y:S02]  /*e250*/  FSEL R179, R179, -INF , P4 ;  /* 0xff800000b3b37808 */ /* 0x000fe40002000000 */
[----:B------:R-:W-:Y:S02]  /*e260*/  FSEL R182, R182, -INF , P3 ;  /* 0xff800000b6b67808 */ /* 0x000fe40001800000 */
[C---:B------:R-:W-:Y:S02]  /*e270*/  ISETP.GT.AND P4, PT, R7.reuse, 0x39, PT ;  /* 0x000000390700780c */ /* 0x040fe40003f84270 */
[----:B------:R-:W-:Y:S01]  /*e280*/  ISETP.GT.AND P3, PT, R7, 0x40, PT ;  /* 0x000000400700780c */ /* 0x000fe20003f64270 */
[----:B------:R-:W-:Y:S01]  /*e290*/  FFMA.FTZ R152, R152, UR43, -R167 ;  /* 0x0000002b98987c23 */ /* 0x000fe200080108a7 */
[----:B------:R-:W-:Y:S01]  /*e2a0*/  FMUL.FTZ R220, R220, UR43 ;  /* 0x0000002bdcdc7c20 */ /* 0x000fe20008410000 */
[----:B------:R-:W-:-:S02]  /*e2b0*/  FSEL R183, R183, -INF , P4 ;  /* 0xff800000b7b77808 */ /* 0x000fc40002000000 */
[----:B------:R-:W-:Y:S02]  /*e2c0*/  FSEL R186, R186, -INF , P3 ;  /* 0xff800000baba7808 */ /* 0x000fe40001800000 */
[C---:B------:R-:W-:Y:S02]  /*e2d0*/  ISETP.GT.AND P1, PT, R7.reuse, 0x41, PT ;  /* 0x000000410700780c */ /* 0x040fe40003f24270 */
[C---:B------:R-:W-:Y:S02]  /*e2e0*/  ISETP.GT.AND P0, PT, R7.reuse, 0x48, PT ;  /* 0x000000480700780c */ /* 0x040fe40003f04270 */
[C---:B------:R-:W-:Y:S02]  /*e2f0*/  ISETP.GT.AND P3, PT, R7.reuse, 0x50, PT ;  /* 0x000000500700780c */ /* 0x040fe40003f64270 */
[C---:B------:R-:W-:Y:S02]  /*e300*/  ISETP.GT.AND P4, PT, R7.reuse, 0x51, PT ;  /* 0x000000510700780c */ /* 0x040fe40003f84270 */
[----:B------:R-:W-:-:S02]  /*e310*/  ISETP.GT.AND P5, PT, R7, 0x58, PT ;  /* 0x000000580700780c */ /* 0x000fc40003fa4270 */
[C---:B------:R-:W-:Y:S02]  /*e320*/  ISETP.GT.AND P6, PT, R7.reuse, 0x59, PT ;  /* 0x000000590700780c */ /* 0x040fe40003fc4270 */
[----:B------:R-:W-:Y:S01]  /*e330*/  ISETP.GT.AND P2, PT, R7, 0x49, PT ;  /* 0x000000490700780c */ /* 0x000fe20003f44270 */
[----:B------:R-:W-:Y:S01]  /*e340*/  FFMA.FTZ R7, R215, UR43, -R167 ;  /* 0x0000002bd7077c23 */ /* 0x000fe200080108a7 */
[----:B------:R-:W-:Y:S08]  /*e350*/  MUFU.EX2 R152, R152 ;  /* 0x0000009800987308 */ /* 0x000ff00000000800 */
[----:B------:R-:W0:Y:S08]  /*e360*/  MUFU.EX2 R220, R220 ;  /* 0x000000dc00dc7308 */ /* 0x000e300000000800 */
[----:B------:R-:W1:Y:S01]  /*e370*/  MUFU.EX2 R7, R7 ;  /* 0x0000000700077308 */ /* 0x000e620000000800 */
[----:B0-----:R-:W-:-:S04]  /*e380*/  FFMA.FTZ R6, R220, R6, R152 ;  /* 0x00000006dc067223 */ /* 0x001fc80000010098 */
[C---:B-1----:R-:W-:Y:S01]  /*e390*/  FADD.FTZ R6, R7.reuse, R6 ;  /* 0x0000000607067221 */ /* 0x042fe20000010000 */
[----:B------:R-:W-:Y:S02]  /*e3a0*/  F2FP.BF16.F32.PACK_AB R152, R7, R152 ;  /* 0x000000980798723e */ /* 0x000fe400000010ff */
        /* <DEDUP_REMOVED lines=29> */
[----:B------:R-:W-:-:S04]  /*e580*/  FMNMX.FTZ R7, R198, R7, !PT ;  /* 0x00000007c6077209 */ /* 0x000fc80007810000 */
[----:B------:R-:W-:-:S05]  /*e590*/  FMNMX.FTZ R7, R199, R7, !PT ;  /* 0x00000007c7077209 */ /* 0x000fca0007810000 */
[----:B------:R-:W0:Y:S02]  /*e5a0*/  SHFL.BFLY PT, R154, R7, 0x2, 0x1f ;  /* 0x0c401f00079a7f89 */ /* 0x000e2400000e0000 */
[----:B0-----:R-:W-:-:S05]  /*e5b0*/  FMNMX.FTZ R7, R7, R154, !PT ;  /* 0x0000009a07077209 */ /* 0x001fca0007810000 */
[----:B------:R-:W0:Y:S01]  /*e5c0*/  SHFL.BFLY PT, R158, R7, 0x1, 0x1f ;  /* 0x0c201f00079e7f89 */ /* 0x000e2200000e0000 */
[--C-:B------:R-:W-:Y:S01]  /*e5d0*/  FFMA.FTZ R154, R153, UR43, -R167.reuse ;  /* 0x0000002b999a7c23 */ /* 0x100fe200080108a7 */
[----:B------:R-:W-:-:S05]  /*e5e0*/  FFMA.FTZ R153, R157, UR43, -R167 ;  /* 0x0000002b9d997c23 */ /* 0x000fca00080108a7 */
[----:B------:R-:W1:Y:S08]  /*e5f0*/  MUFU.EX2 R154, R154 ;  /* 0x0000009a009a7308 */ /* 0x000e700000000800 */
[----:B------:R-:W2:Y:S01]  /*e600*/  MUFU.EX2 R153, R153 ;  /* 0x0000009900997308 */ /* 0x000ea20000000800 */
[----:B0-----:R-:W-:Y:S01]  /*e610*/  FMNMX.FTZ R7, R7, R158, !PT ;  /* 0x0000009e07077209 */ /* 0x001fe20007810000 */
[----:B-1----:R-:W-:-:S03]  /*e620*/  FADD.FTZ R6, R154, R6 ;  /* 0x000000069a067221 */ /* 0x002fc60000010000 */
[----:B------:R-:W-:-:S04]  /*e630*/  FSETP.NEU.FTZ.AND P2, PT, R7, -INF , PT ;  /* 0xff8000000700780b */ /* 0x000fc80003f5d000 */
[----:B------:R-:W-:Y:S01]  /*e640*/  FSEL R158, R7, RZ, P2 ;  /* 0x000000ff079e7208 */ /* 0x000fe20001000000 */
[----:B--2---:R-:W-:Y:S01]  /*e650*/  FADD.FTZ R157, R153, R6 ;  /* 0x00000006999d7221 */ /* 0x004fe20000010000 */
[----:B------:R-:W-:-:S03]  /*e660*/  FMUL.FTZ R6, R7, UR43 ;  /* 0x0000002b07067c20 */ /* 0x000fc60008410000 */
[----:B------:R-:W-:Y:S02]  /*e670*/  FADD.FTZ R158, -R158, R206 ;  /* 0x000000ce9e9e7221 */ /* 0x000fe40000010100 */
[----:B------:R-:W-:Y:S02]  /*e680*/  FSEL R6, R6, RZ, P2 ;  /* 0x000000ff06067208 */ /* 0x000fe40001000000 */
[----:B------:R-:W-:-:S04]  /*e690*/  FMUL.FTZ R158, R158, UR43 ;  /* 0x0000002b9e9e7c20 */ /* 0x000fc80008410000 */
[----:B------:R0:W-:Y:S02]  /*e6a0*/  MUFU.EX2 R221, R158 ;  /* 0x0000009e00dd7308 */ /* 0x0001e40000000800 */
[--C-:B0-----:R-:W-:Y:S02]  /*e6b0*/  FFMA.FTZ R158, R216, UR43, -R6.reuse ;  /* 0x0000002bd89e7c23 */ /* 0x101fe40008010806 */
[----:B------:R-:W0:Y:S01]  /*e6c0*/  S2R R216, SR_TID.X ;  /* 0x0000000000d87919 */ /* 0x000e220000002100 */
[----:B------:R-:W-:Y:S01]  /*e6d0*/  F2FP.BF16.F32.PACK_AB R154, R153, R154 ;  /* 0x0000009a999a723e */ /* 0x000fe200000010ff */
[----:B------:R-:W-:Y:S01]  /*e6e0*/  FFMA.FTZ R153, R207, UR43, -R6 ;  /* 0x0000002bcf997c23 */ /* 0x000fe20008010806 */
[----:B------:R-:W-:-:S05]  /*e6f0*/  LOP3.LUT P1, RZ, R16, 0x100, RZ, 0xc0, !PT ;  /* 0x0000010010ff7812 */ /* 0x000fca000782c0ff */
[----:B------:R-:W1:Y:S01]  /*e700*/  MUFU.EX2 R153, R153 ;  /* 0x0000009900997308 */ /* 0x000e620000000800 */
[----:B------:R-:W-:-:S07]  /*e710*/  FFMA.FTZ R207, R172, UR43, -R6 ;  /* 0x0000002baccf7c23 */ /* 0x000fce0008010806 */
[----:B------:R-:W2:Y:S01]  /*e720*/  MUFU.EX2 R158, R158 ;  /* 0x0000009e009e7308 */ /* 0x000ea20000000800 */
[----:B-1----:R-:W-:Y:S01]  /*e730*/  FFMA.FTZ R206, R221, R3, R153 ;  /* 0x00000003ddce7223 */ /* 0x002fe20000010099 */
[----:B------:R-:W-:Y:S01]  /*e740*/  @!P1 VIADD R3, R205, 0x32440 ;  /* 0x00032440cd039836 */ /* 0x000fe20000000000 */
[----:B0-----:R-:W-:-:S04]  /*e750*/  SHF.R.U32.HI R216, RZ, 0x7, R216 ;  /* 0x00000007ffd87819 */ /* 0x001fc800000116d8 */
[----:B------:R-:W-:Y:S02]  /*e760*/  @!P1 PRMT R3, RZ, 0x654, R3 ;  /* 0x00000654ff039816 */ /* 0x000fe40000000003 */
[----:B------:R-:W-:Y:S01]  /*e770*/  IADD3 R172, -R216, 0xb, RZ ;  /* 0x0000000bd8ac7810 */ /* 0x000fe20007ffe1ff */
[----:B------:R-:W-:-:S04]  /*e780*/  FFMA.FTZ R215, R155, UR43, -R6 ;  /* 0x0000002b9bd77c23 */ /* 0x000fc80008010806 */
[----:B------:R1:W-:Y:S06]  /*e790*/  BAR.ARV R172, 0x100 ;  /* 0x000400ac0000751d */ /* 0x0003ec0000002000 */
[----:B------:R0:W-:Y:S02]  /*e7a0*/  @!P1 SYNCS.ARRIVE.TRANS64.RED.A1T0 RZ, [R3+URZ], RZ ;  /* 0x000000ff03ff99a7 */ /* 0x0001e4000810043f */
[----:B0-----:R-:W-:Y:S01]  /*e7b0*/  VIADD R3, R216, 0x8 ;  /* 0x00000008d8037836 */ /* 0x001fe20000000000 */
[----:B------:R-:W-:Y:S04]  /*e7c0*/  MUFU.EX2 R215, R215 ;  /* 0x000000d700d77308 */ /* 0x000fe80000000800 */
[----:B------:R0:W-:Y:S01]  /*e7d0*/  BAR.SYNC.DEFER_BLOCKING R3, 0x100 ;  /* 0x000400030000751d */ /* 0x0001e20000010000 */
[C---:B--2---:R-:W-:Y:S01]  /*e7e0*/  FADD.FTZ R206, R158.reuse, R206 ;  /* 0x000000ce9ece7221 */ /* 0x044fe20000010000 */
[----:B------:R-:W-:-:S04]  /*e7f0*/  F2FP.BF16.F32.PACK_AB R153, R158, R153 ;  /* 0x000000999e99723e */ /* 0x000fc800000010ff */
[----:B------:R-:W2:Y:S01]  /*e800*/  MUFU.EX2 R207, R207 ;  /* 0x000000cf00cf7308 */ /* 0x000ea20000000800 */
[----:B------:R-:W-:Y:S02]  /*e810*/  IMAD.MOV.U32 R158, RZ, RZ, 0xc00 ;  /* 0x00000c00ff9e7424 */ /* 0x000fe400078e00ff */
[----:B------:R-:W-:Y:S02]  /*e820*/  IMAD.MOV.U32 R159, RZ, RZ, 0x40000040 ;  /* 0x40000040ff9f7424 */ /* 0x000fe400078e00ff */
[----:B------:R-:W-:Y:S02]  /*e830*/  IMAD R158, R2, R158, UR42 ;  /* 0x0000002a029e7e24 */ /* 0x000fe4000f8e029e */
[-C--:B------:R-:W-:Y:S01]  /*e840*/  FMUL.FTZ R24, R24, R220.reuse ;  /* 0x000000dc18187220 */ /* 0x080fe20000410000 */
[-C--:B------:R-:W-:Y:S01]  /*e850*/  FMUL.FTZ R25, R25, R220.reuse ;  /* 0x000000dc19197220 */ /* 0x080fe20000410000 */
[----:B------:R-:W-:Y:S01]  /*e860*/  R2UR UR7, R159 ;  /* 0x000000009f0772ca */ /* 0x000fe200000e0000 */
        /* <DEDUP_REMOVED lines=127> */
[----:B--2---:R-:W-:-:S05]  /*f060*/  F2FP.BF16.F32.PACK_AB R155, R207, R215 ;  /* 0x000000d7cf9b723e */ /* 0x004fca00000010ff */
[----:B------:R-:W-:-:S06]  /*f070*/  WARPGROUP.ARRIVE ;  /* 0x00000000000079c5 */ /* 0x000fcc0000000000 */
[----:B------:R-:W-:Y:S01]  /*f080*/  HGMMA.64x256x16.F32.BF16 R24, R152, gdesc[UR4].tnspB, R24, gsb0 ;  /* 0x43e0000498187df0 */ /* 0x000fe20008001818 */
[----:B0-----:R-:W-:Y:S01]  /*f090*/  FFMA.FTZ R3, R165, UR43, -R167 ;  /* 0x0000002ba5037c23 */ /* 0x001fe200080108a7 */
[----:B------:R-:W-:-:S05]  /*f0a0*/  FFMA.FTZ R159, R217, UR43, -R6 ;  /* 0x0000002bd99f7c23 */ /* 0x000fca0008010806 */
[----:B------:R-:W-:Y:S08]  /*f0b0*/  MUFU.EX2 R3, R3 ;  /* 0x0000000300037308 */ /* 0x000ff00000000800 */
[----:B------:R-:W-:Y:S01]  /*f0c0*/  MUFU.EX2 R159, R159 ;  /* 0x0000009f009f7308 */ /* 0x000fe20000000800 */
[----:B------:R-:W-:-:S04]  /*f0d0*/  FADD.FTZ R206, R215, R206 ;  /* 0x000000ced7ce7221 */ /* 0x000fc80000010000 */
[----:B------:R-:W-:Y:S01]  /*f0e0*/  FADD.FTZ R207, R207, R206 ;  /* 0x000000cecfcf7221 */ /* 0x000fe20000010000 */
[--C-:B------:R-:W-:Y:S01]  /*f0f0*/  FFMA.FTZ R168, R168, UR43, -R167.reuse ;  /* 0x0000002ba8a87c23 */ /* 0x100fe200080108a7 */
[----:B------:R-:W-:Y:S01]  /*f100*/  FFMA.FTZ R156, R156, UR43, -R167 ;  /* 0x0000002b9c9c7c23 */ /* 0x000fe200080108a7 */
[----:B------:R-:W-:-:S04]  /*f110*/  FFMA.FTZ R165, R174, UR43, -R6 ;  /* 0x0000002baea57c23 */ /* 0x000fc80008010806 */
[----:B------:R-:W-:Y:S08]  /*f120*/  MUFU.EX2 R168, R168 ;  /* 0x000000a800a87308 */ /* 0x000ff00000000800 */
[----:B------:R-:W-:Y:S08]  /*f130*/  MUFU.EX2 R156, R156 ;  /* 0x0000009c009c7308 */ /* 0x000ff00000000800 */
[----:B------:R-:W-:Y:S01]  /*f140*/  MUFU.EX2 R165, R165 ;  /* 0x000000a500a57308 */ /* 0x000fe20000000800 */
[----:B------:R-:W-:-:S02]  /*f150*/  WARPGROUP.DEPBAR.LE gsb0, 0x0 ;  /* 0x00008000000079c5 */ /* 0x000fc40000010000 */
[--C-:B------:R-:W-:Y:S01]  /*f160*/  FFMA.FTZ R154, R160, UR43, -R167.reuse ;  /* 0x0000002ba09a7c23 */ /* 0x100fe200080108a7 */
[--C-:B------:R-:W-:Y:S01]  /*f170*/  FFMA.FTZ R155, R162, UR43, -R6.reuse ;  /* 0x0000002ba29b7c23 */ /* 0x100fe20008010806 */
[--C-:B------:R-:W-:Y:S01]  /*f180*/  FFMA.FTZ R160, R161, UR43, -R167.reuse ;  /* 0x0000002ba1a07c23 */ /* 0x100fe200080108a7 */
[--C-:B------:R-:W-:Y:S01]  /*f190*/  FFMA.FTZ R162, R163, UR43, -R6.reuse ;  /* 0x0000002ba3a27c23 */ /* 0x100fe20008010806 */
[----:B------:R-:W-:Y:S01]  /*f1a0*/  FFMA.FTZ R161, R164, UR43, -R167 ;  /* 0x0000002ba4a17c23 */ /* 0x000fe200080108a7 */
[----:B------:R-:W-:Y:S01]  /*f1b0*/  FFMA.FTZ R163, R166, UR43, -R6 ;  /* 0x0000002ba6a37c23 */ /* 0x000fe20008010806 */
[----:B------:R-:W0:Y:S08]  /*f1c0*/  MUFU.EX2 R154, R154 ;  /* 0x0000009a009a7308 */ /* 0x000e300000000800 */
[----:B------:R-:W-:Y:S08]  /*f1d0*/  MUFU.EX2 R160, R160 ;  /* 0x000000a000a07308 */ /* 0x000ff00000000800 */
[----:B------:R-:W2:Y:S08]  /*f1e0*/  MUFU.EX2 R155, R155 ;  /* 0x0000009b009b7308 */ /* 0x000eb00000000800 */
[----:B------:R-:W3:Y:S08]  /*f1f0*/  MUFU.EX2 R162, R162 ;  /* 0x000000a200a27308 */ /* 0x000ef00000000800 */
[----:B------:R-:W4:Y:S08]  /*f200*/  MUFU.EX2 R161, R161 ;  /* 0x000000a100a17308 */ /* 0x000f300000000800 */
[----:B------:R-:W1:Y:S01]  /*f210*/  MUFU.EX2 R163, R163 ;  /* 0x000000a300a37308 */ /* 0x000e620000000800 */
[----:B------:R-:W-:-:S02]  /*f220*/  VIADD R152, R158, 0x80 ;  /* 0x000000809e987836 */ /* 0x000fc40000000000 */
[----:B------:R-:W-:Y:S02]  /*f230*/  IMAD.MOV.U32 R153, RZ, RZ, 0x40000040 ;  /* 0x40000040ff997424 */ /* 0x000fe400078e00ff */
[----:B0-----:R-:W-:Y:S01]  /*f240*/  FADD.FTZ R206, R154, R157 ;  /* 0x0000009d9ace7221 */ /* 0x001fe20000010000 */
[----:B------:R-:W-:Y:S02]  /*f250*/  R2UR UR6, R152 ;  /* 0x00000000980672ca */ /* 0x000fe400000e0000 */
[----:B------:R-:W-:Y:S01]  /*f260*/  R2UR UR7, R153 ;  /* 0x00000000990772ca */ /* 0x000fe200000e0000 */
[----:B--2---:R-:W-:Y:S01]  /*f270*/  FADD.FTZ R207, R155, R207 ;  /* 0x000000cf9bcf7221 */ /* 0x004fe20000010000 */
[----:B------:R-:W-:Y:S02]  /*f280*/  F2FP.BF16.F32.PACK_AB R152, R160, R154 ;  /* 0x0000009aa098723e */ /* 0x000fe400000010ff */
[----:B---3--:R-:W-:Y:S02]  /*f290*/  F2FP.BF16.F32.PACK_AB R153, R162, R155 ;  /* 0x0000009ba299723e */ /* 0x008fe400000010ff */
[----:B----4-:R-:W-:-:S02]  /*f2a0*/  F2FP.BF16.F32.PACK_AB R154, R3, R161 ;  /* 0x000000a1039a723e */ /* 0x010fc400000010ff */
[----:B-1----:R-:W-:-:S04]  /*f2b0*/  F2FP.BF16.F32.PACK_AB R155, R159, R163 ;  /* 0x000000a39f9b723e */ /* 0x002fc800000010ff */
[----:B------:R-:W-:-:S06]  /*f2c0*/  WARPGROUP.ARRIVE ;  /* 0x00000000000079c5 */ /* 0x000fcc0000000000 */
[----:B------:R-:W-:Y:S01]  /*f2d0*/  HGMMA.64x256x16.F32.BF16 R24, R152, gdesc[UR4].tnspB, R24, gsb0 ;  /* 0x43e0000498187df0 */ /* 0x000fe20008001818 */
[--C-:B------:R-:W-:Y:S01]  /*f2e0*/  FFMA.FTZ R164, R169, UR43, -R167.reuse ;  /* 0x0000002ba9a47c23 */ /* 0x100fe200080108a7 */
[--C-:B------:R-:W-:Y:S01]  /*f2f0*/  FFMA.FTZ R169, R170, UR43, -R6.reuse ;  /* 0x0000002baaa97c23 */ /* 0x100fe20008010806 */
[----:B------:R-:W-:Y:S01]  /*f300*/  FFMA.FTZ R157, R173, UR43, -R167 ;  /* 0x0000002bad9d7c23 */ /* 0x000fe200080108a7 */
[--C-:B------:R-:W-:Y:S01]  /*f310*/  FFMA.FTZ R170, R171, UR43, -R6.reuse ;  /* 0x0000002babaa7c23 */ /* 0x100fe20008010806 */
[----:B------:R-:W-:Y:S02]  /*f320*/  FFMA.FTZ R166, R175, UR43, -R6 ;  /* 0x0000002bafa67c23 */ /* 0x000fe40008010806 */
[----:B------:R-:W0:Y:S08]  /*f330*/  MUFU.EX2 R164, R164 ;  /* 0x000000a400a47308 */ /* 0x000e300000000800 */
[----:B------:R-:W-:Y:S08]  /*f340*/  MUFU.EX2 R157, R157 ;  /* 0x0000009d009d7308 */ /* 0x000ff00000000800 */
[----:B------:R-:W-:Y:S08]  /*f350*/  MUFU.EX2 R169, R169 ;  /* 0x000000a900a97308 */ /* 0x000ff00000000800 */
[----:B------:R-:W1:Y:S08]  /*f360*/  MUFU.EX2 R170, R170 ;  /* 0x000000aa00aa7308 */ /* 0x000e700000000800 */
[----:B------:R-:W2:Y:S01]  /*f370*/  MUFU.EX2 R166, R166 ;  /* 0x000000a600a67308 */ /* 0x000ea20000000800 */
[----:B------:R-:W-:Y:S01]  /*f380*/  FADD.FTZ R173, R160, R206 ;  /* 0x000000cea0ad7221 */ /* 0x000fe20000010000 */
[----:B------:R-:W-:Y:S01]  /*f390*/  FADD.FTZ R206, R162, R207 ;  /* 0x000000cfa2ce7221 */ /* 0x000fe20000010000 */
[--C-:B------:R-:W-:Y:S01]  /*f3a0*/  FFMA.FTZ R160, R177, UR43, -R167.reuse ;  /* 0x0000002bb1a07c23 */ /* 0x100fe200080108a7 */
[----:B------:R-:W-:Y:S01]  /*f3b0*/  FFMA.FTZ R162, R181, UR43, -R167 ;  /* 0x0000002bb5a27c23 */ /* 0x000fe200080108a7 */
[----:B------:R-:W-:Y:S01]  /*f3c0*/  FADD.FTZ R173, R161, R173 ;  /* 0x000000ada1ad7221 */ /* 0x000fe20000010000 */
[----:B------:R-:W-:Y:S01]  /*f3d0*/  FADD.FTZ R206, R163, R206 ;  /* 0x000000cea3ce7221 */ /* 0x000fe20000010000 */
[--C-:B------:R-:W-:Y:S01]  /*f3e0*/  FFMA.FTZ R163, R176, UR43, -R167.reuse ;  /* 0x0000002bb0a37c23 */ /* 0x100fe200080108a7 */
[----:B------:R-:W-:Y:S01]  /*f3f0*/  FFMA.FTZ R161, R180, UR43, -R167 ;  /* 0x0000002bb4a17c23 */ /* 0x000fe200080108a7 */
[--C-:B------:R-:W-:Y:S01]  /*f400*/  FFMA.FTZ R171, R178, UR43, -R6.reuse ;  /* 0x0000002bb2ab7c23 */ /* 0x100fe20008010806 */
[--C-:B------:R-:W-:Y:S01]  /*f410*/  FFMA.FTZ R174, R179, UR43, -R6.reuse ;  /* 0x0000002bb3ae7c23 */ /* 0x100fe20008010806 */
[--C-:B------:R-:W-:Y:S01]  /*f420*/  FFMA.FTZ R175, R182, UR43, -R6.reuse ;  /* 0x0000002bb6af7c23 */ /* 0x100fe20008010806 */
[----:B------:R-:W-:Y:S01]  /*f430*/  FFMA.FTZ R176, R183, UR43, -R6 ;  /* 0x0000002bb7b07c23 */ /* 0x000fe20008010806 */
[----:B------:R-:W-:Y:S08]  /*f440*/  MUFU.EX2 R163, R163 ;  /* 0x000000a300a37308 */ /* 0x000ff00000000800 */
[----:B------:R-:W3:Y:S08]  /*f450*/  MUFU.EX2 R160, R160 ;  /* 0x000000a000a07308 */ /* 0x000ef00000000800 */
[----:B------:R-:W-:Y:S08]  /*f460*/  MUFU.EX2 R161, R161 ;  /* 0x000000a100a17308 */ /* 0x000ff00000000800 */
[----:B------:R-:W-:Y:S08]  /*f470*/  MUFU.EX2 R162, R162 ;  /* 0x000000a200a27308 */ /* 0x000ff00000000800 */
[----:B------:R-:W-:Y:S08]  /*f480*/  MUFU.EX2 R171, R171 ;  /* 0x000000ab00ab7308 */ /* 0x000ff00000000800 */
[----:B------:R-:W4:Y:S01]  /*f490*/  MUFU.EX2 R174, R174 ;  /* 0x000000ae00ae7308 */ /* 0x000f220000000800 */
[----:B------:R-:W-:-:S02]  /*f4a0*/  WARPGROUP.DEPBAR.LE gsb0, 0x0 ;  /* 0x00008000000079c5 */ /* 0x000fc40000010000 */
[----:B------:R-:W-:Y:S02]  /*f4b0*/  VIADD R152, R158, 0x100 ;  /* 0x000001009e987836 */ /* 0x000fe40000000000 */
[----:B------:R-:W-:-:S03]  /*f4c0*/  IMAD.MOV.U32 R153, RZ, RZ, 0x40000040 ;  /* 0x40000040ff997424 */ /* 0x000fc600078e00ff */
[----:B------:R-:W-:Y:S02]  /*f4d0*/  R2UR UR6, R152 ;  /* 0x00000000980672ca */ /* 0x000fe400000e0000 */
[----:B------:R-:W-:Y:S02]  /*f4e0*/  R2UR UR7, R153 ;  /* 0x00000000990772ca */ /* 0x000fe400000e0000 */
[----:B0-----:R-:W-:Y:S02]  /*f4f0*/  F2FP.BF16.F32.PACK_AB R152, R164, R168 ;  /* 0x000000a8a498723e */ /* 0x001fe400000010ff */
[----:B-1----:R-:W-:Y:S02]  /*f500*/  F2FP.BF16.F32.PACK_AB R153, R170, R169 ;  /* 0x000000a9aa99723e */ /* 0x002fe400000010ff */
[----:B------:R-:W-:Y:S02]  /*f510*/  F2FP.BF16.F32.PACK_AB R154, R157, R156 ;  /* 0x0000009c9d9a723e */ /* 0x000fe400000010ff */
[----:B--2---:R-:W-:-:S04]  /*f520*/  F2FP.BF16.F32.PACK_AB R155, R166, R165 ;  /* 0x000000a5a69b723e */ /* 0x004fc800000010ff */
[----:B------:R-:W-:-:S06]  /*f530*/  WARPGROUP.ARRIVE ;  /* 0x00000000000079c5 */ /* 0x000fcc0000000000 */
[----:B------:R-:W-:Y:S01]  /*f540*/  HGMMA.64x256x16.F32.BF16 R24, R152, gdesc[UR4].tnspB, R24, gsb0 ;  /* 0x43e0000498187df0 */ /* 0x000fe20008001818 */
[----:B------:R-:W-:Y:S08]  /*f550*/  MUFU.EX2 R175, R175 ;  /* 0x000000af00af7308 */ /* 0x000ff00000000800 */
[----:B------:R-:W0:Y:S01]  /*f560*/  MUFU.EX2 R176, R176 ;  /* 0x000000b000b07308 */ /* 0x000e220000000800 */
[----:B------:R-:W-:Y:S01]  /*f570*/  FADD.FTZ R173, R3, R173 ;  /* 0x000000ad03ad7221 */ /* 0x000fe20000010000 */
[----:B------:R-:W-:Y:S01]  /*f580*/  FADD.FTZ R206, R159, R206 ;  /* 0x000000ce9fce7221 */ /* 0x000fe20000010000 */
[--C-:B------:R-:W-:Y:S01]  /*f590*/  FFMA.FTZ R184, R184, UR43, -R167.reuse ;  /* 0x0000002bb8b87c23 */ /* 0x100fe200080108a7 */
[----:B------:R-:W-:Y:S01]  /*f5a0*/  FFMA.FTZ R185, R185, UR43, -R167 ;  /* 0x0000002bb9b97c23 */ /* 0x000fe200080108a7 */
        /* <DEDUP_REMOVED lines=8> */
[----:B------:R-:W1:Y:S08]  /*f630*/  MUFU.EX2 R185, R185 ;  /* 0x000000b900b97308 */ /* 0x000e700000000800 */
[----:B------:R-:W-:Y:S08]  /*f640*/  MUFU.EX2 R188, R188 ;  /* 0x000000bc00bc7308 */ /* 0x000ff00000000800 */
[----:B------:R-:W-:Y:S08]  /*f650*/  MUFU.EX2 R189, R189 ;  /* 0x000000bd00bd7308 */ /* 0x000ff00000000800 */
[----:B------:R-:W-:Y:S08]  /*f660*/  MUFU.EX2 R3, R3 ;  /* 0x0000000300037308 */ /* 0x000ff00000000800 */
[----:B------:R-:W2:Y:S08]  /*f670*/  MUFU.EX2 R168, R168 ;  /* 0x000000a800a87308 */ /* 0x000eb00000000800 */
[----:B------:R-:W-:Y:S08]  /*f680*/  MUFU.EX2 R173, R173 ;  /* 0x000000ad00ad7308 */ /* 0x000ff00000000800 */
[----:B------:R-:W2:Y:S01]  /*f690*/  MUFU.EX2 R177, R177 ;  /* 0x000000b100b17308 */ /* 0x000ea20000000800 */
[----:B------:R-:W-:-:S02]  /*f6a0*/  WARPGROUP.DEPBAR.LE gsb0, 0x0 ;  /* 0x00008000000079c5 */ /* 0x000fc40000010000 */
[----:B------:R-:W-:Y:S02]  /*f6b0*/  VIADD R152, R158, 0x180 ;  /* 0x000001809e987836 */ /* 0x000fe40000000000 */
[----:B------:R-:W-:-:S03]  /*f6c0*/  IMAD.MOV.U32 R153, RZ, RZ, 0x40000040 ;  /* 0x40000040ff997424 */ /* 0x000fc600078e00ff */
[----:B------:R-:W-:Y:S02]  /*f6d0*/  R2UR UR6, R152 ;  /* 0x00000000980672ca */ /* 0x000fe400000e0000 */
[----:B------:R-:W-:Y:S02]  /*f6e0*/  R2UR UR7, R153 ;  /* 0x00000000990772ca */ /* 0x000fe400000e0000 */
[----:B---3--:R-:W-:Y:S02]  /*f6f0*/  F2FP.BF16.F32.PACK_AB R152, R160, R163 ;  /* 0x000000a3a098723e */ /* 0x008fe400000010ff */
[----:B----4-:R-:W-:Y:S02]  /*f700*/  F2FP.BF16.F32.PACK_AB R153, R174, R171 ;  /* 0x000000abae99723e */ /* 0x010fe400000010ff */
[----:B------:R-:W-:Y:S02]  /*f710*/  F2FP.BF16.F32.PACK_AB R154, R162, R161 ;  /* 0x000000a1a29a723e */ /* 0x000fe400000010ff */
[----:B0-----:R-:W-:-:S04]  /*f720*/  F2FP.BF16.F32.PACK_AB R155, R176, R175 ;  /* 0x000000afb09b723e */ /* 0x001fc800000010ff */
[----:B------:R-:W-:-:S06]  /*f730*/  WARPGROUP.ARRIVE ;  /* 0x00000000000079c5 */ /* 0x000fcc0000000000 */
[----:B------:R-:W-:Y:S01]  /*f740*/  HGMMA.64x256x16.F32.BF16 R24, R152, gdesc[UR4].tnspB, R24, gsb0 ;  /* 0x43e0000498187df0 */ /* 0x000fe20008001818 */
[----:B------:R-:W-:Y:S02]  /*f750*/  LOP3.LUT P0, RZ, R16, 0x80, RZ, 0xc0, !PT ;  /* 0x0000008010ff7812 */ /* 0x000fe4000780c0ff */
[----:B------:R3:W5:Y:S04]  /*f760*/  LDL.LU R16, [R1+0x178] ;  /* 0x0001780001107983 */ /* 0x0007680000300800 */
[----:B------:R-:W4:Y:S01]  /*f770*/  LDL R216, [R1+0x20] ;  /* 0x0000200001d87983 */ /* 0x000f220000100800 */
[--C-:B------:R-:W-:Y:S01]  /*f780*/  FFMA.FTZ R192, R192, UR43, -R167.reuse ;  /* 0x0000002bc0c07c23 */ /* 0x100fe200080108a7 */
[--C-:B------:R-:W-:Y:S01]  /*f790*/  FFMA.FTZ R193, R193, UR43, -R167.reuse ;  /* 0x0000002bc1c17c23 */ /* 0x100fe200080108a7 */
[--C-:B------:R-:W-:Y:S01]  /*f7a0*/  FFMA.FTZ R196, R196, UR43, -R167.reuse ;  /* 0x0000002bc4c47c23 */ /* 0x100fe200080108a7 */
[----:B------:R-:W-:Y:S01]  /*f7b0*/  FFMA.FTZ R167, R197, UR43, -R167 ;  /* 0x0000002bc5a77c23 */ /* 0x000fe200080108a7 */
[--C-:B------:R-:W-:Y:S01]  /*f7c0*/  FFMA.FTZ R194, R194, UR43, -R6.reuse ;  /* 0x0000002bc2c27c23 */ /* 0x100fe20008010806 */
[--C-:B------:R-:W-:Y:S01]  /*f7d0*/  FFMA.FTZ R195, R195, UR43, -R6.reuse ;  /* 0x0000002bc3c37c23 */ /* 0x100fe20008010806 */
[--C-:B------:R-:W-:Y:S01]  /*f7e0*/  FFMA.FTZ R198, R198, UR43, -R6.reuse ;  /* 0x0000002bc6c67c23 */ /* 0x100fe20008010806 */
[----:B------:R-:W-:Y:S01]  /*f7f0*/  FFMA.FTZ R6, R199, UR43, -R6 ;  /* 0x0000002bc7067c23 */ /* 0x000fe20008010806 */
[----:B------:R-:W-:Y:S01]  /*f800*/  FADD.FTZ R206, R169, R206 ;  /* 0x000000cea9ce7221 */ /* 0x000fe20000010000 */
[----:B------:R-:W0:Y:S08]  /*f810*/  MUFU.EX2 R192, R192 ;  /* 0x000000c000c07308 */ /* 0x000e300000000800 */
[----:B------:R-:W-:Y:S08]  /*f820*/  MUFU.EX2 R193, R193 ;  /* 0x000000c100c17308 */ /* 0x000ff00000000800 */
[----:B------:R-:W-:Y:S08]  /*f830*/  MUFU.EX2 R196, R196 ;  /* 0x000000c400c47308 */ /* 0x000ff00000000800 */
[----:B------:R-:W-:Y:S08]  /*f840*/  MUFU.EX2 R167, R167 ;  /* 0x000000a700a77308 */ /* 0x000ff00000000800 */
[----:B------:R-:W3:Y:S08]  /*f850*/  MUFU.EX2 R194, R194 ;  /* 0x000000c200c27308 */ /* 0x000ef00000000800 */
[----:B------:R-:W3:Y:S08]  /*f860*/  MUFU.EX2 R195, R195 ;  /* 0x000000c300c37308 */ /* 0x000ef00000000800 */
[----:B------:R-:W3:Y:S08]  /*f870*/  MUFU.EX2 R198, R198 ;  /* 0x000000c600c67308 */ /* 0x000ef00000000800 */
[----:B------:R3:W3:Y:S01]  /*f880*/  MUFU.EX2 R169, R6 ;  /* 0x0000000600a97308 */ /* 0x0006e20000000800 */
[----:B------:R-:W-:Y:S01]  /*f890*/  FADD.FTZ R164, R164, R159 ;  /* 0x0000009fa4a47221 */ /* 0x000fe20000010000 */
[----:B------:R-:W-:Y:S01]  /*f8a0*/  IMAD.MOV.U32 R159, RZ, RZ, 0x40000040 ;  /* 0x40000040ff9f7424 */ /* 0x000fe200078e00ff */
[----:B------:R-:W-:-:S02]  /*f8b0*/  WARPGROUP.DEPBAR.LE gsb0, 0x0 ;  /* 0x00008000000079c5 */ /* 0x000fc40000010000 */
[----:B------:R-:W-:Y:S02]  /*f8c0*/  VIADD R152, R158, 0x200 ;  /* 0x000002009e987836 */ /* 0x000fe40000000000 */
[----:B------:R-:W-:-:S03]  /*f8d0*/  IMAD.MOV.U32 R153, RZ, RZ, 0x40000040 ;  /* 0x40000040ff997424 */ /* 0x000fc600078e00ff */
[----:B------:R-:W-:Y:S02]  /*f8e0*/  R2UR UR6, R152 ;  /* 0x00000000980672ca */ /* 0x000fe400000e0000 */
[----:B------:R-:W-:Y:S02]  /*f8f0*/  R2UR UR7, R153 ;  /* 0x00000000990772ca */ /* 0x000fe400000e0000 */
[----:B-1----:R-:W-:Y:S02]  /*f900*/  F2FP.BF16.F32.PACK_AB R152, R185, R184 ;  /* 0x000000b8b998723e */ /* 0x002fe400000010ff */
[----:B--2---:R-:W-:Y:S02]  /*f910*/  F2FP.BF16.F32.PACK_AB R153, R168, R3 ;  /* 0x00000003a899723e */ /* 0x004fe400000010ff */
[----:B------:R-:W-:Y:S02]  /*f920*/  F2FP.BF16.F32.PACK_AB R154, R189, R188 ;  /* 0x000000bcbd9a723e */ /* 0x000fe400000010ff */
[----:B------:R-:W-:-:S04]  /*f930*/  F2FP.BF16.F32.PACK_AB R155, R177, R173 ;  /* 0x000000adb19b723e */ /* 0x000fc800000010ff */
[----:B------:R-:W-:-:S06]  /*f940*/  WARPGROUP.ARRIVE ;  /* 0x00000000000079c5 */ /* 0x000fcc0000000000 */
[----:B------:R-:W-:Y:S01]  /*f950*/  HGMMA.64x256x16.F32.BF16 R24, R152, gdesc[UR4].tnspB, R24, gsb0 ;  /* 0x43e0000498187df0 */ /* 0x000fe20008001818 */
[----:B------:R-:W-:Y:S01]  /*f960*/  VIADD R158, R158, 0x280 ;  /* 0x000002809e9e7836 */ /* 0x000fe20000000000 */
[----:B------:R-:W-:-:S04]  /*f970*/  R2UR UR7, R159 ;  /* 0x000000009f0772ca */ /* 0x000fc800000e0000 */
[----:B------:R-:W-:Y:S01]  /*f980*/  R2UR UR6, R158 ;  /* 0x000000009e0672ca */ /* 0x000fe200000e0000 */
        /* <DEDUP_REMOVED lines=20> */
[----:B----4-:R-:W-:Y:S02]  /*fad0*/  ISETP.GT.AND P2, PT, R204, R216, PT ;  /* 0x000000d8cc00720c */ /* 0x010fe40003f44270 */
[----:B------:R-:W-:Y:S01]  /*fae0*/  FADD.FTZ R166, R177, R166 ;  /* 0x000000a6b1a67221 */ /* 0x000fe20000010000 */
[----:B------:R-:W-:Y:S02]  /*faf0*/  @!P1 VIADD R205, R205, 0x32460 ;  /* 0x00032460cdcd9836 */ /* 0x000fe40000000000 */
[----:B0-----:R-:W-:Y:S01]  /*fb00*/  FADD.FTZ R163, R192, R163 ;  /* 0x000000a3c0a37221 */ /* 0x001fe20000010000 */
[----:B---3--:R-:W-:-:S03]  /*fb10*/  FADD.FTZ R166, R194, R166 ;  /* 0x000000a6c2a67221 */ /* 0x008fc60000010000 */
[----:B------:R-:W-:Y:S01]  /*fb20*/  FADD.FTZ R163, R193, R163 ;  /* 0x000000a3c1a37221 */ /* 0x000fe20000010000 */
[----:B------:R-:W-:Y:S01]  /*fb30*/  @!P1 PRMT R205, RZ, 0x654, R205 ;  /* 0x00000654ffcd9816 */ /* 0x000fe200000000cd */
[----:B------:R-:W-:Y:S02]  /*fb40*/  FADD.FTZ R166, R195, R166 ;  /* 0x000000a6c3a67221 */ /* 0x000fe40000010000 */
[----:B------:R-:W-:Y:S02]  /*fb50*/  FADD.FTZ R163, R196, R163 ;  /* 0x000000a3c4a37221 */ /* 0x000fe40000010000 */
[----:B------:R-:W-:Y:S01]  /*fb60*/  FADD.FTZ R166, R198, R166 ;  /* 0x000000a6c6a67221 */ /* 0x000fe20000010000 */
[----:B------:R-:W-:Y:S02]  /*fb70*/  VIADD R204, R204, 0xffffffff ;  /* 0xffffffffcccc7836 */ /* 0x000fe40000000000 */
[----:B------:R-:W-:Y:S01]  /*fb80*/  FADD.FTZ R6, R167, R163 ;  /* 0x000000a3a7067221 */ /* 0x000fe20000010000 */
[----:B------:R-:W-:-:S02]  /*fb90*/  IMAD.MOV.U32 R206, RZ, RZ, R7 ;  /* 0x000000ffffce7224 */ /* 0x000fc400078e0007 */
[----:B------:R-:W-:Y:S01]  /*fba0*/  FADD.FTZ R3, R169, R166 ;  /* 0x000000a6a9037221 */ /* 0x000fe20000010000 */
[----:B------:R-:W-:Y:S01]  /*fbb0*/  IMAD.MOV.U32 R207, RZ, RZ, R0 ;  /* 0x000000ffffcf7224 */ /* 0x000fe200078e0000 */
[----:B------:R-:W-:Y:S02]  /*fbc0*/  WARPGROUP.DEPBAR.LE gsb0, 0x0 ;  /* 0x00008000000079c5 */ /* 0x000fe40000010000 */
[----:B------:R-:W-:Y:S02]  /*fbd0*/  F2FP.BF16.F32.PACK_AB R152, R193, R192 ;  /* 0x000000c0c198723e */ /* 0x000fe400000010ff */
[----:B------:R-:W-:Y:S02]  /*fbe0*/  F2FP.BF16.F32.PACK_AB R153, R195, R194 ;  /* 0x000000c2c399723e */ /* 0x000fe400000010ff */
[----:B------:R-:W-:Y:S02]  /*fbf0*/  F2FP.BF16.F32.PACK_AB R154, R167, R196 ;  /* 0x000000c4a79a723e */ /* 0x000fe400000010ff */
[----:B------:R-:W-:-:S04]  /*fc00*/  F2FP.BF16.F32.PACK_AB R155, R169, R198 ;  /* 0x000000c6a99b723e */ /* 0x000fc800000010ff */
[----:B------:R-:W-:-:S06]  /*fc10*/  WARPGROUP.ARRIVE ;  /* 0x00000000000079c5 */ /* 0x000fcc0000000000 */
[----:B------:R-:W-:Y:S03]  /*fc20*/  HGMMA.64x256x16.F32.BF16 R24, R152, gdesc[UR4].tnspB, R24, gsb0 ;  /* 0x43e0000498187df0 */ /* 0x000fe60008001818 */
[----:B------:R-:W-:Y:S02]  /*fc30*/  WARPGROUP.DEPBAR.LE gsb0, 0x0 ;  /* 0x00008000000079c5 */ /* 0x000fe40000010000 */
[----:B------:R1:W-:Y:S01]  /*fc40*/  @!P1 SYNCS.ARRIVE.TRANS64.RED.A1T0 RZ, [R205+URZ], RZ ;  /* 0x000000ffcdff99a7 */ /* 0x0003e2000810043f */
[----:B------:R-:W-:Y:S05]  /*fc50*/  @P2 BRA `(.L_x_5747) ;  /* 0xffffffd0000c2947 */ /* 0x000fea000383ffff */
[----:B------:R-:W-:-:S07]  /*fc60*/  IMAD.MOV.U32 R215, RZ, RZ, R204 ;  /* 0x000000ffffd77224 */ /* 0x000fce00078e00cc */
.L_x_5737:
[----:B------:R-:W2:Y:S02]  /*fc70*/  LDL R152, [R1+0x30] ;  /* 0x0000300001987983 */ /* 0x000ea40000100800 */
[----:B--2---:R-:W-:-:S13]  /*fc80*/  ISETP.GE.AND P2, PT, R215, R152, PT ;  /* 0x00000098d700720c */ /* 0x004fda0003f46270 */
[----:B------:R-:W-:Y:S05]  /*fc90*/  @!P2 BRA `(.L_x_5748) ;  /* 0x0000002400f0a947 */ /* 0x000fea0003800000 */
[----:B-1----:R-:W-:Y:S02]  /*fca0*/  IMAD.MOV.U32 R205, RZ, RZ, R7 ;  /* 0x000000ffffcd7224 */ /* 0x002fe400078e0007 */
[----:B------:R-:W-:-:S07]  /*fcb0*/  IMAD.MOV.U32 R204, RZ, RZ, R0 ;  /* 0x000000ffffcc7224 */ /* 0x000fce00078e0000 */
.L_x_5758:
[----:B------:R-:W-:Y:S01]  /*fcc0*/  VIADD R2, R2, 0x1 ;  /* 0x0000000102027836 */ /* 0x000fe20000000000 */
[----:B------:R-:W-:Y:S05]  /*fcd0*/  YIELD ;  /* 0x0000000000007946 */ /* 0x000fea0003800000 */
[----:B------:R-:W-:-:S04]  /*fce0*/  ISETP.NE.AND P2, PT, R2, 0x2, PT ;  /* 0x000000020200780c */ /* 0x000fc80003f45270 */
[----:B------:R-:W-:Y:S02]  /*fcf0*/  SEL R0, RZ, 0x1, P2 ;  /* 0x00000001ff007807 */ /* 0x000fe40001000000 */
[----:B------:R-:W-:Y:S02]  /*fd00*/  SEL R2, R2, RZ, P2 ;  /* 0x000000ff02027207 */ /* 0x000fe40001000000 */
[----:B------:R-:W-:Y:S01]  /*fd10*/  LOP3.LUT R23, R23, R0, RZ, 0x3c, !PT ;  /* 0x0000000017177212 */ /* 0x000fe200078e3cff */
[----:B--2---:R-:W-:Y:S06]  /*fd20*/  @!P0 BRA `(.L_x_5749) ;  /* 0x0000000000048947 */ /* 0x004fec0003800000 */
[----:B------:R-:W-:Y:S01]  /*fd30*/  BPT.TRAP 0x1 ;  /* 0x000000040000795c */ /* 0x000fe20000300000 */
.L_x_5749:
[----:B------:R-:W-:Y:S01]  /*fd40*/  IMAD R216, R2, 0x8, R19 ;  /* 0x0000000802d87824 */ /* 0x000fe200078e0213 */
[----:B------:R-:W-:-:S04]  /*fd50*/  SHF.L.U32 R0, R23, 0x1f, RZ ;  /* 0x0000001f17007819 */ /* 0x000fc800000006ff */
[----:B------:R1:W2:Y:S01]  /*fd60*/  SYNCS.PHASECHK.TRANS64.TRYWAIT P2, [R216+URZ+0x32430], R0 ;  /* 0x03243000d80075a7 */ /* 0x0002a2000804017f */
[----:B------:R-:W-:Y:S05]  /*fd70*/  @!P0 BRA `(.L_x_5750) ;  /* 0x0000000000048947 */ /* 0x000fea0003800000 */
[----:B------:R-:W-:Y:S01]  /*fd80*/  BPT.TRAP 0x1 ;  /* 0x000000040000795c */ /* 0x000fe20000300000 */
.L_x_5750:
[----:B------:R-:W3:Y:S01]  /*fd90*/  LDL R7, [R1+0x14] ;  /* 0x0000140001077983 */ /* 0x000ee20000100800 */
[----:B------:R-:W-:Y:S02]  /*fda0*/  IMAD.MOV.U32 R157, RZ, RZ, 0x40000040 ;  /* 0x40000040ff9d7424 */ /* 0x000fe400078e00ff */
[----:B---3--:R-:W-:Y:S01]  /*fdb0*/  IMAD R156, R2, 0x300, R7 ;  /* 0x00000300029c7824 */ /* 0x008fe200078e0207 */
[----:B--2---:R-:W-:Y:S06]  /*fdc0*/  @P2 BRA `(.L_x_5751) ;  /* 0x0000000000082947 */ /* 0x004fec0003800000 */
[----:B------:R-:W2:Y:S02]  /*fdd0*/  SYNCS.PHASECHK.TRANS64.TRYWAIT P2, [R216+URZ+0x32430], R0 ;  /* 0x03243000d80075a7 */ /* 0x000ea4000804017f */
[----:B--2---:R-:W-:Y:S05]  /*fde0*/  @!P2 BRA `(.L_x_5752) ;  /* 0x000001300028a947 */ /* 0x004fea0003800000 */
.L_x_5751:
        /* <DEDUP_REMOVED lines=39> */
.L_x_5753:
[----:B------:R0:W3:Y:S01]  /*10060*/  SYNCS.PHASECHK.TRANS64.TRYWAIT P2, [R216+URZ+0x32450], R0 ;  /* 0x03245000d80075a7 */ /* 0x0000e2000804017f */
[----:B------:R-:W-:Y:S05]  /*10070*/  @!P0 BRA `(.L_x_5754) ;  /* 0x0000000000048947 */ /* 0x000fea0003800000 */
[----:B------:R-:W-:Y:S01]  /*10080*/  BPT.TRAP 0x1 ;  /* 0x000000040000795c */ /* 0x000fe20000300000 */
.L_x_5754:
[----:B------:R-:W-:Y:S04]  /*10090*/  BSSY B0, `(.L_x_5755) ;  /* 0x0000004000007945 */ /* 0x000fe80003800000 */
[----:B---3--:R-:W-:Y:S05]  /*100a0*/  @P2 BRA `(.L_x_5756) ;  /* 0x0000000000082947 */ /* 0x008fea0003800000 */
[----:B------:R-:W3:Y:S02]  /*100b0*/  SYNCS.PHASECHK.TRANS64.TRYWAIT P2, [R216+URZ+0x32450], R0 ;  /* 0x03245000d80075a7 */ /* 0x000ee4000804017f */
[----:B---3--:R-:W-:Y:S05]  /*100c0*/  @!P2 BRA `(.L_x_5757) ;  /* 0x0000012c0084a947 */ /* 0x008fea0003800000 */
.L_x_5756:
[----:B------:R-:W-:Y:S05]  /*100d0*/  BSYNC B0 ;  /* 0x0000000000007941 */ /* 0x000fea0003800000 */
.L_x_5755:
[----:B------:R-:W-:Y:S05]  /*100e0*/  WARPSYNC.ALL ;  /* 0x0000000000007948 */ /* 0x000fea0003800000 */
[----:B------:R-:W-:Y:S01]  /*100f0*/  IMAD.MOV.U32 R206, RZ, RZ, 0xc00 ;  /* 0x00000c00ffce7424 */ /* 0x000fe200078e00ff */
[----:B------:R-:W-:Y:S01]  /*10100*/  R2UR UR4, R4 ;  /* 0x00000000040472ca */ /* 0x000fe200000e0000 */
[----:B------:R-:W-:Y:S01]  /*10110*/  IMAD.MOV.U32 R207, RZ, RZ, 0x40000040 ;  /* 0x40000040ffcf7424 */ /* 0x000fe200078e00ff */
[----:B------:R-:W-:Y:S01]  /*10120*/  R2UR UR5, R5 ;  /* 0x00000000050572ca */ /* 0x000fe200000e0000 */
[----:B------:R-:W-:Y:S01]  /*10130*/  IMAD R206, R2, R206, UR39 ;  /* 0x0000002702ce7e24 */ /* 0x000fe2000f8e02ce */
[----:B------:R-:W-:Y:S01]  /*10140*/  WARPGROUP.ARRIVE ;  /* 0x00000000000079c5 */ /* 0x000fe20000000000 */
[----:B------:R-:W-:Y:S01]  /*10150*/  IMAD.MOV.U32 R221, RZ, RZ, 0x40000040 ;  /* 0x40000040ffdd7424 */ /* 0x000fe200078e00ff */
[----:B------:R-:W-:Y:S01]  /*10160*/  R2UR UR7, R207 ;  /* 0x00000000cf0772ca */ /* 0x000fe200000e0000 */
[C---:B------:R-:W-:Y:S01]  /*10170*/  VIADD R220, R206.reuse, 0x2 ;  /* 0x00000002cedc7836 */ /* 0x040fe20000000000 */
[----:B------:R-:W-:Y:S01]  /*10180*/  R2UR UR6, R206 ;  /* 0x00000000ce0672ca */ /* 0x000fe200000e0000 */
[----:B------:R-:W-:Y:S01]  /*10190*/  IMAD.MOV.U32 R207, RZ, RZ, 0x40000040 ;  /* 0x40000040ffcf7424 */ /* 0x000fe200078e00ff */
[----:B------:R-:W-:-:S11]  /*101a0*/  UMOV UR43, UR48 ;  /* 0x00000030002b7c82 */ /* 0x000fd60008000000 */
        /* <DEDUP_REMOVED lines=113> */
[----:B------:R-:W-:Y:S01]  /*108c0*/  R2UR UR4, R12 ;  /* 0x000000000c0472ca */ /* 0x000fe200000e0000 */
[----:B------:R-:W-:Y:S01]  /*108d0*/  VIADD R206, R206, 0x906 ;  /* 0x00000906cece7836 */ /* 0x000fe20000000000 */
[----:B------:R-:W-:Y:S01]  /*108e0*/  R2UR UR5, R13 ;  /* 0x000000000d0572ca */ /* 0x000fe200000e0000 */
[----:B------:R-:W-:Y:S02]  /*108f0*/  WARPGROUP.DEPBAR.LE gsb0, 0x0 ;  /* 0x00008000000079c5 */ /* 0x000fe40000010000 */
[----:B------:R-:W-:-:S10]  /*10900*/  WARPGROUP.ARRIVE ;  /* 0x00000000000079c5 */ /* 0x000fd40000000000 */
[----:B------:R-:W-:Y:S01]  /*10910*/  HGMMA.64x96x16.F32.BF16 R152, gdesc[UR4], R152, gsb0 ;  /* 0x01600000049879f0 */ /* 0x000fe20008001898 */
[----:B------:R-:W-:Y:S02]  /*10920*/  R2UR UR6, R220 ;  /* 0x00000000dc0672ca */ /* 0x000fe400000e0000 */
[----:B------:R-:W-:Y:S01]  /*10930*/  R2UR UR7, R221 ;  /* 0x00000000dd0772ca */ /* 0x000fe200000e0000 */
[----:B------:R-:W4:Y:S01]  /*10940*/  LDL R220, [R1+0x30] ;  /* 0x0000300001dc7983 */ /* 0x000f220000100800 */
[----:B------:R-:W-:Y:S02]  /*10950*/  R2UR UR4, R10 ;  /* 0x000000000a0472ca */ /* 0x000fe400000e0000 */
[----:B------:R-:W-:Y:S01]  /*10960*/  R2UR UR5, R11 ;  /* 0x000000000b0572ca */ /* 0x000fe200000e0000 */
[----:B------:R-:W0:Y:S02]  /*10970*/  S2R R221, SR_TID.X ;  /* 0x0000000000dd7919 */ /* 0x000e240000002100 */
[----:B0-----:R-:W-:Y:S01]  /*10980*/  SHF.R.U32.HI R221, RZ, 0x7, R221 ;  /* 0x00000007ffdd7819 */ /* 0x001fe200000116dd */
        /* <DEDUP_REMOVED lines=11> */
[----:B-123--:R-:W-:-:S04]  /*10a40*/  FMNMX.FTZ R0, R152, R204, !PT ;  /* 0x000000cc98007209 */ /* 0x00efc80007810000 */
        /* <DEDUP_REMOVED lines=55> */
[----:B------:R-:W-:Y:S01]  /*10dc0*/  MUFU.EX2 R204, R204 ;  /* 0x000000cc00cc7308 */ /* 0x000fe20000000800 */
[----:B------:R-:W-:Y:S01]  /*10dd0*/  IMAD.MOV.U32 R181, RZ, RZ, 0x40000040 ;  /* 0x40000040ffb57424 */ /* 0x000fe200078e00ff */
[----:B------:R-:W-:-:S04]  /*10de0*/  FMNMX.FTZ R7, R155, R7, !PT ;  /* 0x000000079b077209 */ /* 0x000fc80007810000 */
[----:B------:R-:W-:Y:S02]  /*10df0*/  FMNMX.FTZ R7, R158, R7, !PT ;  /* 0x000000079e077209 */ /* 0x000fe40007810000 */
[----:B------:R-:W0:Y:S01]  /*10e00*/  MUFU.EX2 R172, R172 ;  /* 0x000000ac00ac7308 */ /* 0x000e220000000800 */
[----:B------:R-:W-:Y:S02]  /*10e10*/  R2UR UR7, R181 ;  /* 0x00000000b50772ca */ /* 0x000fe400000e0000 */
[----:B------:R-:W-:-:S04]  /*10e20*/  FMNMX.FTZ R7, R159, R7, !PT ;  /* 0x000000079f077209 */ /* 0x000fc80007810000 */
[----:B------:R-:W-:Y:S01]  /*10e30*/  FMNMX.FTZ R7, R162, R7, !PT ;  /* 0x00000007a2077209 */ /* 0x000fe20007810000 */
[----:B------:R-:W1:Y:S03]  /*10e40*/  MUFU.EX2 R206, R206 ;  /* 0x000000ce00ce7308 */ /* 0x000e660000000800 */
[----:B------:R-:W-:-:S04]  /*10e50*/  FMNMX.FTZ R7, R163, R7, !PT ;  /* 0x00000007a3077209 */ /* 0x000fc80007810000 */
[----:B------:R-:W-:Y:S01]  /*10e60*/  FMNMX.FTZ R7, R166, R7, !PT ;  /* 0x00000007a6077209 */ /* 0x000fe20007810000 */
[----:B------:R-:W2:Y:S01]  /*10e70*/  MUFU.EX2 R153, R153 ;  /* 0x0000009900997308 */ /* 0x000ea20000000800 */
[----:B0-----:R-:W-:Y:S01]  /*10e80*/  FFMA.FTZ R6, R172, R6, R204 ;  /* 0x00000006ac067223 */ /* 0x001fe200000100cc */
[-C--:B------:R-:W-:Y:S01]  /*10e90*/  FMUL.FTZ R24, R24, R172.reuse ;  /* 0x000000ac18187220 */ /* 0x080fe20000410000 */
[----:B------:R-:W-:Y:S01]  /*10ea0*/  FMNMX.FTZ R7, R167, R7, !PT ;  /* 0x00000007a7077209 */ /* 0x000fe20007810000 */
[-C--:B------:R-:W-:Y:S01]  /*10eb0*/  FMUL.FTZ R25, R25, R172.reuse ;  /* 0x000000ac19197220 */ /* 0x080fe20000410000 */
[-C--:B------:R-:W-:Y:S01]  /*10ec0*/  FMUL.FTZ R28, R28, R172.reuse ;  /* 0x000000ac1c1c7220 */ /* 0x080fe20000410000 */
[-C--:B------:R-:W-:Y:S01]  /*10ed0*/  FMUL.FTZ R29, R29, R172.reuse ;  /* 0x000000ac1d1d7220 */ /* 0x080fe20000410000 */
[----:B------:R-:W-:Y:S01]  /*10ee0*/  FMNMX.FTZ R7, R170, R7, !PT ;  /* 0x00000007aa077209 */ /* 0x000fe20007810000 */
[----:B------:R-:W-:Y:S01]  /*10ef0*/  FMUL.FTZ R32, R32, R172 ;  /* 0x000000ac20207220 */ /* 0x000fe20000410000 */
[C---:B-1----:R-:W-:Y:S01]  /*10f00*/  FADD.FTZ R6, R206.reuse, R6 ;  /* 0x00000006ce067221 */ /* 0x042fe20000010000 */
[----:B------:R-:W-:Y:S01]  /*10f10*/  F2FP.BF16.F32.PACK_AB R204, R206, R204 ;  /* 0x000000cccecc723e */ /* 0x000fe200000010ff */
[-C--:B------:R-:W-:Y:S01]  /*10f20*/  FMUL.FTZ R33, R33, R172.reuse ;  /* 0x000000ac21217220 */ /* 0x080fe20000410000 */
[----:B------:R-:W-:Y:S01]  /*10f30*/  FMNMX.FTZ R7, R171, R7, !PT ;  /* 0x00000007ab077209 */ /* 0x000fe20007810000 */
[----:B------:R0:W1:Y:S01]  /*10f40*/  MUFU.EX2 R206, R157 ;  /* 0x0000009d00ce7308 */ /* 0x0000620000000800 */
        /* <DEDUP_REMOVED lines=59> */
[----:B------:R-:W3:Y:S01]  /*11300*/  SHFL.BFLY PT, R180, R7, 0x2, 0x1f ;  /* 0x0c401f0007b47f89 */ /* 0x000ee200000e0000 */
        /* <DEDUP_REMOVED lines=14> */
[----:B---3--:R-:W-:-:S05]  /*113f0*/  FMNMX.FTZ R7, R7, R180, !PT ;  /* 0x000000b407077209 */ /* 0x008fca0007810000 */
[----:B------:R-:W3:Y:S02]  /*11400*/  SHFL.BFLY PT, R180, R7, 0x1, 0x1f ;  /* 0x0c201f0007b47f89 */ /* 0x000ee400000e0000 */
[----:B---3--:R-:W-:Y:S01]  /*11410*/  FMNMX.FTZ R7, R7, R180, !PT ;  /* 0x000000b407077209 */ /* 0x008fe20007810000 */
[----:B--2---:R-:W-:-:S04]  /*11420*/  FADD.FTZ R180, R153, R6 ;  /* 0x0000000699b47221 */ /* 0x004fc80000010000 */
[----:B0-----:R-:W-:-:S04]  /*11430*/  FADD.FTZ R157, -R7, R205 ;  /* 0x000000cd079d7221 */ /* 0x001fc80000010100 */
[----:B------:R-:W-:Y:S01]  /*11440*/  FMUL.FTZ R6, R157, UR43 ;  /* 0x0000002b9d067c20 */ /* 0x000fe20008410000 */
[C---:B-1----:R-:W-:Y:S01]  /*11450*/  FADD.FTZ R157, R206.reuse, R180 ;  /* 0x000000b4ce9d7221 */ /* 0x042fe20000010000 */
[----:B------:R-:W-:Y:S01]  /*11460*/  F2FP.BF16.F32.PACK_AB R206, R206, R153 ;  /* 0x00000099cece723e */ /* 0x000fe200000010ff */
[----:B------:R-:W-:Y:S01]  /*11470*/  IMAD.MOV.U32 R180, RZ, RZ, 0xc00 ;  /* 0x00000c00ffb47424 */ /* 0x000fe200078e00ff */
[----:B------:R0:W1:Y:S03]  /*11480*/  MUFU.EX2 R153, R6 ;  /* 0x0000000600997308 */ /* 0x0000660000000800 */
[----:B------:R-:W-:-:S05]  /*11490*/  IMAD R180, R2, R180, UR42 ;  /* 0x0000002a02b47e24 */ /* 0x000fca000f8e02b4 */
[----:B------:R-:W-:Y:S01]  /*114a0*/  R2UR UR6, R180 ;  /* 0x00000000b40672ca */ /* 0x000fe200000e0000 */
[----:B0-----:R-:W-:-:S04]  /*114b0*/  FMUL.FTZ R6, R7, UR43 ;  /* 0x0000002b07067c20 */ /* 0x001fc80008410000 */
[--C-:B------:R-:W-:Y:S01]  /*114c0*/  FFMA.FTZ R205, R154, UR43, -R6.reuse ;  /* 0x0000002b9acd7c23 */ /* 0x100fe20008010806 */
[--C-:B------:R-:W-:Y:S01]  /*114d0*/  FFMA.FTZ R154, R155, UR43, -R6.reuse ;  /* 0x0000002b9b9a7c23 */ /* 0x100fe20008010806 */
[--C-:B------:R-:W-:Y:S01]  /*114e0*/  FFMA.FTZ R158, R158, UR43, -R6.reuse ;  /* 0x0000002b9e9e7c23 */ /* 0x100fe20008010806 */
[----:B------:R-:W-:Y:S01]  /*114f0*/  FFMA.FTZ R159, R159, UR43, -R6 ;  /* 0x0000002b9f9f7c23 */ /* 0x000fe20008010806 */
[-C--:B-1----:R-:W-:Y:S01]  /*11500*/  FMUL.FTZ R26, R26, R153.reuse ;  /* 0x000000991a1a7220 */ /* 0x082fe20000410000 */
        /* <DEDUP_REMOVED lines=18> */
[----:B0-----:R-:W-:Y:S01]  /*11630*/  FFMA.FTZ R3, R153, R3, R205 ;  /* 0x0000000399037223 */ /* 0x001fe200000100cd */
[-C--:B------:R-:W-:Y:S01]  /*11640*/  FMUL.FTZ R59, R59, R153.reuse ;  /* 0x000000993b3b7220 */ /* 0x080fe20000410000 */
[-C--:B------:R-:W-:Y:S01]  /*11650*/  FMUL.FTZ R62, R62, R153.reuse ;  /* 0x000000993e3e7220 */ /* 0x080fe20000410000 */
[-C--:B------:R-:W-:Y:S01]  /*11660*/  FMUL.FTZ R63, R63, R153.reuse ;  /* 0x000000993f3f7220 */ /* 0x080fe20000410000 */
[-C--:B------:R-:W-:Y:S01]  /*11670*/  FMUL.FTZ R66, R66, R153.reuse ;  /* 0x0000009942427220 */ /* 0x080fe20000410000 */
[-C--:B------:R-:W-:Y:S01]  /*11680*/  FMUL.FTZ R67, R67, R153.reuse ;  /* 0x0000009943437220 */ /* 0x080fe20000410000 */
[-C--:B------:R-:W-:Y:S01]  /*11690*/  FMUL.FTZ R70, R70, R153.reuse ;  /* 0x0000009946467220 */ /* 0x080fe20000410000 */
[----:B------:R-:W-:Y:S01]  /*116a0*/  FMUL.FTZ R71, R71, R153 ;  /* 0x0000009947477220 */ /* 0x000fe20000410000 */
[C---:B-1----:R-:W-:Y:S01]  /*116b0*/  FADD.FTZ R3, R154.reuse, R3 ;  /* 0x000000039a037221 */ /* 0x042fe20000010000 */
[----:B------:R-:W-:Y:S01]  /*116c0*/  F2FP.BF16.F32.PACK_AB R205, R154, R205 ;  /* 0x000000cd9acd723e */ /* 0x000fe200000010ff */
[----:B------:R-:W-:-:S02]  /*116d0*/  @!P1 VIADD R154, R216, 0x32440 ;  /* 0x00032440d89a9836 */ /* 0x000fc40000000000 */
        /* <DEDUP_REMOVED lines=40> */
[----:B------:R-:W-:Y:S01]  /*11960*/  @!P1 PRMT R154, RZ, 0x654, R154 ;  /* 0x00000654ff9a9816 */ /* 0x000fe2000000009a */
[----:B------:R-:W-:Y:S01]  /*11970*/  VIADD R153, R221, 0x8 ;  /* 0x00000008dd997836 */ /* 0x000fe20000000000 */
[----:B------:R2:W-:Y:S06]  /*11980*/  BAR.ARV R172, 0x100 ;  /* 0x000400ac0000751d */ /* 0x0005ec0000002000 */
[----:B------:R0:W-:Y:S01]  /*11990*/  @!P1 SYNCS.ARRIVE.TRANS64.RED.A1T0 RZ, [R154+URZ], RZ ;  /* 0x000000ff9aff99a7 */ /* 0x0001e2000810043f */
[----:B------:R-:W-:Y:S01]  /*119a0*/  MUFU.EX2 R158, R158 ;  /* 0x0000009e009e7308 */ /* 0x000fe20000000800 */
[----:B------:R1:W-:Y:S07]  /*119b0*/  BAR.SYNC.DEFER_BLOCKING R153, 0x100 ;  /* 0x000400990000751d */ /* 0x0003ee0000010000 */
[----:B------:R-:W3:Y:S02]  /*119c0*/  MUFU.EX2 R159, R159 ;  /* 0x0000009f009f7308 */ /* 0x000ee40000000800 */
[----:B---3--:R-:W-:-:S04]  /*119d0*/  F2FP.BF16.F32.PACK_AB R207, R159, R158 ;  /* 0x0000009e9fcf723e */ /* 0x008fc800000010ff */
[----:B------:R-:W-:-:S06]  /*119e0*/  WARPGROUP.ARRIVE ;  /* 0x00000000000079c5 */ /* 0x000fcc0000000000 */
[----:B------:R-:W-:Y:S01]  /*119f0*/  HGMMA.64x256x16.F32.BF16 R24, R204, gdesc[UR4].tnspB, R24, gsb0 ;  /* 0x43e00004cc187df0 */ /* 0x000fe20008001818 */
[----:B0-----:R0:W3:Y:S01]  /*11a00*/  MUFU.EX2 R154, R160 ;  /* 0x000000a0009a7308 */ /* 0x0010e20000000800 */
[--C-:B------:R-:W-:Y:S01]  /*11a10*/  FFMA.FTZ R155, R162, UR43, -R6.reuse ;  /* 0x0000002ba29b7c23 */ /* 0x100fe20008010806 */
[----:B0-----:R-:W-:-:S06]  /*11a20*/  FFMA.FTZ R160, R166, UR43, -R6 ;  /* 0x0000002ba6a07c23 */ /* 0x001fcc0008010806 */
[----:B------:R-:W0:Y:S08]  /*11a30*/  MUFU.EX2 R155, R155 ;  /* 0x0000009b009b7308 */ /* 0x000e300000000800 */
[----:B------:R4:W-:Y:S08]  /*11a40*/  MUFU.EX2 R181, R152 ;  /* 0x0000009800b57308 */ /* 0x0009f00000000800 */
[----:B------:R-:W-:Y:S01]  /*11a50*/  MUFU.EX2 R160, R160 ;  /* 0x000000a000a07308 */ /* 0x000fe20000000800 */
[----:B------:R-:W-:Y:S01]  /*11a60*/  FADD.FTZ R158, R158, R3 ;  /* 0x000000039e9e7221 */ /* 0x000fe20000010000 */
[----:B----4-:R-:W-:-:S02]  /*11a70*/  VIADD R152, R180, 0x80 ;  /* 0x00000080b4987836 */ /* 0x010fc40000000000 */
[----:B-1----:R-:W-:Y:S02]  /*11a80*/  IMAD.MOV.U32 R153, RZ, RZ, 0x40000040 ;  /* 0x40000040ff997424 */ /* 0x002fe400078e00ff */
[----:B------:R-:W-:Y:S01]  /*11a90*/  FADD.FTZ R158, R159, R158 ;  /* 0x0000009e9f9e7221 */ /* 0x000fe20000010000 */
[----:B------:R-:W-:Y:S02]  /*11aa0*/  R2UR UR6, R152 ;  /* 0x00000000980672ca */ /* 0x000fe400000e0000 */
[----:B------:R-:W-:Y:S01]  /*11ab0*/  R2UR UR7, R153 ;  /* 0x00000000990772ca */ /* 0x000fe200000e0000 */
[----:B---3--:R-:W-:Y:S01]  /*11ac0*/  FADD.FTZ R157, R154, R157 ;  /* 0x0000009d9a9d7221 */ /* 0x008fe20000010000 */
[----:B0-----:R-:W-:Y:S01]  /*11ad0*/  FADD.FTZ R158, R155, R158 ;  /* 0x0000009e9b9e7221 */ /* 0x001fe20000010000 */
[----:B------:R-:W-:Y:S01]  /*11ae0*/  FFMA.FTZ R162, R170, UR43, -R6 ;  /* 0x0000002baaa27c23 */ /* 0x000fe20008010806 */
[----:B------:R-:W-:Y:S08]  /*11af0*/  MUFU.EX2 R168, R168 ;  /* 0x000000a800a87308 */ /* 0x000ff00000000800 */
[----:B------:R-:W-:Y:S08]  /*11b00*/  MUFU.EX2 R169, R169 ;  /* 0x000000a900a97308 */ /* 0x000ff00000000800 */
[----:B------:R-:W-:Y:S08]  /*11b10*/  MUFU.EX2 R3, R156 ;  /* 0x0000009c00037308 */ /* 0x000ff00000000800 */
[----:B------:R-:W-:Y:S01]  /*11b20*/  MUFU.EX2 R173, R173 ;  /* 0x000000ad00ad7308 */ /* 0x000fe20000000800 */
[----:B------:R-:W-:-:S07]  /*11b30*/  WARPGROUP.DEPBAR.LE gsb0, 0x0 ;  /* 0x00008000000079c5 */ /* 0x000fce0000010000 */
[----:B------:R0:W1:Y:S02]  /*11b40*/  MUFU.EX2 R204, R161 ;  /* 0x000000a100cc7308 */ /* 0x0000640000000800 */
[--C-:B0-----:R-:W-:Y:S01]  /*11b50*/  FFMA.FTZ R161, R163, UR43, -R6.reuse ;  /* 0x0000002ba3a17c23 */ /* 0x101fe20008010806 */
[----:B------:R-:W-:-:S05]  /*11b60*/  FFMA.FTZ R163, R167, UR43, -R6 ;  /* 0x0000002ba7a37c23 */ /* 0x000fca0008010806 */
[----:B------:R-:W0:Y:S08]  /*11b70*/  MUFU.EX2 R205, R165 ;  /* 0x000000a500cd7308 */ /* 0x000e300000000800 */
[----:B------:R-:W3:Y:S08]  /*11b80*/  MUFU.EX2 R161, R161 ;  /* 0x000000a100a17308 */ /* 0x000ef00000000800 */
[----:B------:R-:W4:Y:S01]  /*11b90*/  MUFU.EX2 R163, R163 ;  /* 0x000000a300a37308 */ /* 0x000f220000000800 */
[----:B-1----:R-:W-:-:S02]  /*11ba0*/  F2FP.BF16.F32.PACK_AB R152, R204, R154 ;  /* 0x0000009acc98723e */ /* 0x002fc400000010ff */
[----:B0-----:R-:W-:Y:S02]  /*11bb0*/  F2FP.BF16.F32.PACK_AB R154, R205, R181 ;  /* 0x000000b5cd9a723e */ /* 0x001fe400000010ff */
[----:B---3--:R-:W-:Y:S02]  /*11bc0*/  F2FP.BF16.F32.PACK_AB R153, R161, R155 ;  /* 0x0000009ba199723e */ /* 0x008fe400000010ff */
[----:B----4-:R-:W-:-:S04]  /*11bd0*/  F2FP.BF16.F32.PACK_AB R155, R163, R160 ;  /* 0x000000a0a39b723e */ /* 0x010fc800000010ff */
[----:B------:R-:W-:-:S06]  /*11be0*/  WARPGROUP.ARRIVE ;  /* 0x00000000000079c5 */ /* 0x000fcc0000000000 */
[----:B------:R-:W-:Y:S01]  /*11bf0*/  HGMMA.64x256x16.F32.BF16 R24, R152, gdesc[UR4].tnspB, R24, gsb0 ;  /* 0x43e0000498187df0 */ /* 0x000fe20008001818 */
[----:B------:R-:W-:Y:S01]  /*11c00*/  FFMA.FTZ R165, R171, UR43, -R6 ;  /* 0x0000002baba57c23 */ /* 0x000fe20008010806 */
[----:B------:R-:W-:Y:S08]  /*11c10*/  MUFU.EX2 R162, R162 ;  /* 0x000000a200a27308 */ /* 0x000ff00000000800 */
[----:B------:R-:W0:Y:S01]  /*11c20*/  MUFU.EX2 R165, R165 ;  /* 0x000000a500a57308 */ /* 0x000e220000000800 */
[----:B------:R-:W-:Y:S01]  /*11c30*/  FADD.FTZ R157, R204, R157 ;  /* 0x0000009dcc9d7221 */ /* 0x000fe20000010000 */
[----:B------:R-:W-:Y:S01]  /*11c40*/  FADD.FTZ R158, R161, R158 ;  /* 0x0000009ea19e7221 */ /* 0x000fe20000010000 */
[----:B------:R-:W-:-:S02]  /*11c50*/  F2FP.BF16.F32.PACK_AB R156, R169, R168 ;  /* 0x000000a8a99c723e */ /* 0x000fc400000010ff */
[----:B------:R-:W-:Y:S01]  /*11c60*/  FADD.FTZ R181, R181, R157 ;  /* 0x0000009db5b57221 */ /* 0x000fe20000010000 */
[----:B------:R-:W-:Y:S01]  /*11c70*/  FADD.FTZ R160, R160, R158 ;  /* 0x0000009ea0a07221 */ /* 0x000fe20000010000 */
[----:B------:R-:W-:Y:S02]  /*11c80*/  F2FP.BF16.F32.PACK_AB R158, R173, R3 ;  /* 0x00000003ad9e723e */ /* 0x000fe400000010ff */
[----:B0-----:R-:W-:Y:S01]  /*11c90*/  F2FP.BF16.F32.PACK_AB R157, R165, R162 ;  /* 0x000000a2a59d723e */ /* 0x001fe200000010ff */
[----:B------:R-:W-:Y:S01]  /*11ca0*/  FFMA.FTZ R170, R178, UR43, -R6 ;  /* 0x0000002bb2aa7c23 */ /* 0x000fe20008010806 */
[----:B------:R-:W-:Y:S08]  /*11cb0*/  MUFU.EX2 R176, R176 ;  /* 0x000000b000b07308 */ /* 0x000ff00000000800 */
[----:B------:R-:W-:Y:S08]  /*11cc0*/  MUFU.EX2 R177, R177 ;  /* 0x000000b100b17308 */ /* 0x000ff00000000800 */
[----:B------:R-:W-:Y:S08]  /*11cd0*/  MUFU.EX2 R217, R217 ;  /* 0x000000d900d97308 */ /* 0x000ff00000000800 */
[----:B------:R-:W-:Y:S01]  /*11ce0*/  MUFU.EX2 R170, R170 ;  /* 0x000000aa00aa7308 */ /* 0x000fe20000000800 */
[----:B------:R-:W-:Y:S01]  /*11cf0*/  FADD.FTZ R160, R163, R160 ;  /* 0x000000a0a3a07221 */ /* 0x000fe20000010000 */
[----:B------:R-:W-:-:S02]  /*11d00*/  WARPGROUP.DEPBAR.LE gsb0, 0x0 ;  /* 0x00008000000079c5 */ /* 0x000fc40000010000 */
[--C-:B------:R-:W-:Y:S01]  /*11d10*/  FFMA.FTZ R154, R174, UR43, -R6.reuse ;  /* 0x0000002bae9a7c23 */ /* 0x100fe20008010806 */
[----:B------:R-:W-:-:S05]  /*11d20*/  FFMA.FTZ R155, R175, UR43, -R6 ;  /* 0x0000002baf9b7c23 */ /* 0x000fca0008010806 */
[----:B------:R-:W-:Y:S08]  /*11d30*/  MUFU.EX2 R154, R154 ;  /* 0x0000009a009a7308 */ /* 0x000ff00000000800 */
[----:B------:R-:W0:Y:S01]  /*11d40*/  MUFU.EX2 R155, R155 ;  /* 0x0000009b009b7308 */ /* 0x000e220000000800 */
[----:B------:R-:W-:Y:S02]  /*11d50*/  VIADD R152, R180, 0x100 ;  /* 0x00000100b4987836 */ /* 0x000fe40000000000 */
[----:B------:R-:W-:-:S03]  /*11d60*/  IMAD.MOV.U32 R153, RZ, RZ, 0x40000040 ;  /* 0x40000040ff997424 */ /* 0x000fc600078e00ff */
[----:B------:R-:W-:Y:S02]  /*11d70*/  R2UR UR6, R152 ;  /* 0x00000000980672ca */ /* 0x000fe400000e0000 */
[----:B------:R-:W-:Y:S02]  /*11d80*/  R2UR UR7, R153 ;  /* 0x00000000990772ca */ /* 0x000fe400000e0000 */
[----:B0-----:R-:W-:-:S04]  /*11d90*/  F2FP.BF16.F32.PACK_AB R159, R155, R154 ;  /* 0x0000009a9b9f723e */ /* 0x001fc800000010ff */
[----:B------:R-:W-:-:S07]  /*11da0*/  WARPGROUP.ARRIVE ;  /* 0x00000000000079c5 */ /* 0x000fce0000000000 */
[----:B------:R-:W-:Y:S01]  /*11db0*/  HGMMA.64x256x16.F32.BF16 R24, R156, gdesc[UR4].tnspB, R24, gsb0 ;  /* 0x43e000049c187df0 */ /* 0x000fe20008001818 */
[----:B------:R-:W-:Y:S02]  /*11dc0*/  VIADD R152, R180, 0x180 ;  /* 0x00000180b4987836 */ /* 0x000fe40000000000 */
[----:B------:R-:W-:-:S03]  /*11dd0*/  IMAD.MOV.U32 R153, RZ, RZ, 0x40000040 ;  /* 0x40000040ff997424 */ /* 0x000fc600078e00ff */
[----:B------:R-:W-:Y:S02]  /*11de0*/  R2UR UR6, R152 ;  /* 0x00000000980672ca */ /* 0x000fe400000e0000 */
[----:B------:R-:W-:Y:S01]  /*11df0*/  R2UR UR7, R153 ;  /* 0x00000000990772ca */ /* 0x000fe200000e0000 */
[----:B------:R-:W-:Y:S08]  /*11e00*/  MUFU.EX2 R184, R184 ;  /* 0x000000b800b87308 */ /* 0x000ff00000000800 */
[----:B------:R-:W-:Y:S08]  /*11e10*/  MUFU.EX2 R185, R185 ;  /* 0x000000b900b97308 */ /* 0x000ff00000000800 */
[----:B------:R-:W-:Y:S08]  /*11e20*/  MUFU.EX2 R188, R188 ;  /* 0x000000bc00bc7308 */ /* 0x000ff00000000800 */
[----:B------:R-:W0:Y:S01]  /*11e30*/  MUFU.EX2 R189, R189 ;  /* 0x000000bd00bd7308 */ /* 0x000e220000000800 */
[----:B------:R-:W-:-:S02]  /*11e40*/  VIADD R152, R180, 0x200 ;  /* 0x00000200b4987836 */ /* 0x000fc40000000000 */
[----:B------:R-:W-:Y:S01]  /*11e50*/  IMAD.MOV.U32 R153, RZ, RZ, 0x40000040 ;  /* 0x40000040ff997424 */ /* 0x000fe200078e00ff */
[----:B0-----:R-:W-:Y:S01]  /*11e60*/  F2FP.BF16.F32.PACK_AB R166, R189, R188 ;  /* 0x000000bcbda6723e */ /* 0x001fe200000010ff */
[----:B------:R-:W-:Y:S02]  /*11e70*/  WARPGROUP.DEPBAR.LE gsb0, 0x0 ;  /* 0x00008000000079c5 */ /* 0x000fe40000010000 */
[--C-:B------:R-:W-:Y:S01]  /*11e80*/  FFMA.FTZ R157, R179, UR43, -R6.reuse ;  /* 0x0000002bb39d7c23 */ /* 0x100fe20008010806 */
[--C-:B------:R-:W-:Y:S01]  /*11e90*/  FFMA.FTZ R158, R182, UR43, -R6.reuse ;  /* 0x0000002bb69e7c23 */ /* 0x100fe20008010806 */
[----:B------:R-:W-:Y:S01]  /*11ea0*/  FFMA.FTZ R159, R183, UR43, -R6 ;  /* 0x0000002bb79f7c23 */ /* 0x000fe20008010806 */
[----:B------:R0:W-:Y:S08]  /*11eb0*/  MUFU.EX2 R156, R164 ;  /* 0x000000a4009c7308 */ /* 0x0001f00000000800 */
[----:B------:R-:W1:Y:S08]  /*11ec0*/  MUFU.EX2 R157, R157 ;  /* 0x0000009d009d7308 */ /* 0x000e700000000800 */
[----:B------:R-:W-:Y:S08]  /*11ed0*/  MUFU.EX2 R158, R158 ;  /* 0x0000009e009e7308 */ /* 0x000ff00000000800 */
[----:B------:R-:W3:Y:S01]  /*11ee0*/  MUFU.EX2 R159, R159 ;  /* 0x0000009f009f7308 */ /* 0x000ee20000000800 */
[----:B0-----:R-:W-:Y:S01]  /*11ef0*/  FADD.FTZ R164, R162, R160 ;  /* 0x000000a0a2a47221 */ /* 0x001fe20000010000 */
[----:B------:R-:W-:-:S02]  /*11f00*/  F2FP.BF16.F32.PACK_AB R160, R177, R176 ;  /* 0x000000b0b1a0723e */ /* 0x000fc400000010ff */
[----:B-1----:R-:W-:Y:S02]  /*11f10*/  F2FP.BF16.F32.PACK_AB R161, R157, R170 ;  /* 0x000000aa9da1723e */ /* 0x002fe400000010ff */
[----:B------:R-:W-:Y:S02]  /*11f20*/  F2FP.BF16.F32.PACK_AB R162, R217, R156 ;  /* 0x0000009cd9a2723e */ /* 0x000fe400000010ff */
[----:B---3--:R-:W-:-:S04]  /*11f30*/  F2FP.BF16.F32.PACK_AB R163, R159, R158 ;  /* 0x0000009e9fa3723e */ /* 0x008fc800000010ff */
[----:B------:R-:W-:-:S06]  /*11f40*/  WARPGROUP.ARRIVE ;  /* 0x00000000000079c5 */ /* 0x000fcc0000000000 */
[----:B------:R-:W-:Y:S01]  /*11f50*/  HGMMA.64x256x16.F32.BF16 R24, R160, gdesc[UR4].tnspB, R24, gsb0 ;  /* 0x43e00004a0187df0 */ /* 0x000fe20008001818 */
[----:B------:R-:W-:Y:S02]  /*11f60*/  R2UR UR6, R152 ;  /* 0x00000000980672ca */ /* 0x000fe400000e0000 */
[----:B------:R-:W-:Y:S01]  /*11f70*/  R2UR UR7, R153 ;  /* 0x00000000990772ca */ /* 0x000fe200000e0000 */
[----:B------:R-:W-:Y:S01]  /*11f80*/  FADD.FTZ R152, R165, R164 ;  /* 0x000000a4a5987221 */ /* 0x000fe20000010000 */
[----:B------:R-:W-:Y:S01]  /*11f90*/  F2FP.BF16.F32.PACK_AB R164, R185, R184 ;  /* 0x000000b8b9a4723e */ /* 0x000fe200000010ff */
[----:B------:R-:W-:Y:S01]  /*11fa0*/  FADD.FTZ R181, R205, R181 ;  /* 0x000000b5cdb57221 */ /* 0x000fe20000010000 */
[----:B------:R-:W-:-:S03]  /*11fb0*/  FFMA.FTZ R194, R194, UR43, -R6 ;  /* 0x0000002bc2c27c23 */ /* 0x000fc60008010806 */
[----:B------:R-:W-:Y:S01]  /*11fc0*/  FADD.FTZ R168, R168, R181 ;  /* 0x000000b5a8a87221 */ /* 0x000fe20000010000 */
[--C-:B------:R-:W-:Y:S01]  /*11fd0*/  FFMA.FTZ R195, R195, UR43, -R6.reuse ;  /* 0x0000002bc3c37c23 */ /* 0x100fe20008010806 */
[----:B------:R-:W-:Y:S02]  /*11fe0*/  FFMA.FTZ R198, R198, UR43, -R6 ;  /* 0x0000002bc6c67c23 */ /* 0x000fe40008010806 */
[----:B------:R-:W-:Y:S01]  /*11ff0*/  FADD.FTZ R168, R169, R168 ;  /* 0x000000a8a9a87221 */ /* 0x000fe20000010000 */
[----:B------:R-:W-:Y:S03]  /*12000*/  MUFU.EX2 R192, R192 ;  /* 0x000000c000c07308 */ /* 0x000fe60000000800 */
[----:B------:R-:W-:-:S05]  /*12010*/  FADD.FTZ R168, R3, R168 ;  /* 0x000000a803a87221 */ /* 0x000fca0000010000 */
[----:B------:R-:W0:Y:S08]  /*12020*/  MUFU.EX2 R193, R193 ;  /* 0x000000c100c17308 */ /* 0x000e300000000800 */
[----:B------:R-:W-:Y:S08]  /*12030*/  MUFU.EX2 R196, R196 ;  /* 0x000000c400c47308 */ /* 0x000ff00000000800 */
[----:B------:R-:W-:Y:S08]  /*12040*/  MUFU.EX2 R197, R197 ;  /* 0x000000c500c57308 */ /* 0x000ff00000000800 */
[----:B------:R-:W-:Y:S08]  /*12050*/  MUFU.EX2 R194, R194 ;  /* 0x000000c200c27308 */ /* 0x000ff00000000800 */
[----:B------:R-:W1:Y:S08]  /*12060*/  MUFU.EX2 R195, R195 ;  /* 0x000000c300c37308 */ /* 0x000e700000000800 */
[----:B------:R-:W-:Y:S01]  /*12070*/  MUFU.EX2 R198, R198 ;  /* 0x000000c600c67308 */ /* 0x000fe20000000800 */
[----:B------:R-:W-:Y:S01]  /*12080*/  FADD.FTZ R152, R154, R152 ;  /* 0x000000989a987221 */ /* 0x000fe20000010000 */
[----:B------:R-:W-:-:S02]  /*12090*/  VIADD R180, R180, 0x280 ;  /* 0x00000280b4b47836 */ /* 0x000fc40000000000 */
[----:B------:R-:W-:Y:S02]  /*120a0*/  IMAD.MOV.U32 R181, RZ, RZ, 0x40000040 ;  /* 0x40000040ffb57424 */ /* 0x000fe400078e00ff */
[----:B------:R-:W-:-:S04]  /*120b0*/  FADD.FTZ R168, R173, R168 ;  /* 0x000000a8ada87221 */ /* 0x000fc80000010000 */
[----:B------:R-:W-:Y:S01]  /*120c0*/  FADD.FTZ R176, R176, R168 ;  /* 0x000000a8b0b07221 */ /* 0x000fe20000010000 */
[----:B0-----:R-:W-:Y:S02]  /*120d0*/  F2FP.BF16.F32.PACK_AB R168, R193, R192 ;  /* 0x000000c0c1a8723e */ /* 0x001fe400000010ff */
[----:B-1----:R-:W-:Y:S01]  /*120e0*/  F2FP.BF16.F32.PACK_AB R169, R195, R194 ;  /* 0x000000c2c3a9723e */ /* 0x002fe200000010ff */
[----:B------:R-:W-:Y:S02]  /*120f0*/  WARPGROUP.DEPBAR.LE gsb0, 0x0 ;  /* 0x00008000000079c5 */ /* 0x000fe40000010000 */
[--C-:B------:R-:W-:Y:S01]  /*12100*/  FFMA.FTZ R160, R186, UR43, -R6.reuse ;  /* 0x0000002bbaa07c23 */ /* 0x100fe20008010806 */
[--C-:B------:R-:W-:Y:S01]  /*12110*/  FFMA.FTZ R161, R187, UR43, -R6.reuse ;  /* 0x0000002bbba17c23 */ /* 0x100fe20008010806 */
[--C-:B------:R-:W-:Y:S01]  /*12120*/  FFMA.FTZ R162, R190, UR43, -R6.reuse ;  /* 0x0000002bbea27c23 */ /* 0x100fe20008010806 */
[----:B------:R-:W-:-:S03]  /*12130*/  FFMA.FTZ R163, R191, UR43, -R6 ;  /* 0x0000002bbfa37c23 */ /* 0x000fc60008010806 */
[----:B------:R-:W-:Y:S08]  /*12140*/  MUFU.EX2 R160, R160 ;  /* 0x000000a000a07308 */ /* 0x000ff00000000800 */
[----:B------:R-:W0:Y:S08]  /*12150*/  MUFU.EX2 R161, R161 ;  /* 0x000000a100a17308 */ /* 0x000e300000000800 */
[----:B------:R-:W-:Y:S08]  /*12160*/  MUFU.EX2 R162, R162 ;  /* 0x000000a200a27308 */ /* 0x000ff00000000800 */
[----:B------:R-:W1:Y:S01]  /*12170*/  MUFU.EX2 R163, R163 ;  /* 0x000000a300a37308 */ /* 0x000e620000000800 */
[----:B0-----:R-:W-:-:S02]  /*12180*/  F2FP.BF16.F32.PACK_AB R165, R161, R160 ;  /* 0x000000a0a1a5723e */ /* 0x001fc400000010ff */
[----:B-1----:R-:W-:-:S04]  /*12190*/  F2FP.BF16.F32.PACK_AB R167, R163, R162 ;  /* 0x000000a2a3a7723e */ /* 0x002fc800000010ff */
[----:B------:R-:W-:-:S06]  /*121a0*/  WARPGROUP.ARRIVE ;  /* 0x00000000000079c5 */ /* 0x000fcc0000000000 */
[----:B------:R-:W-:Y:S01]  /*121b0*/  HGMMA.64x256x16.F32.BF16 R24, R164, gdesc[UR4].tnspB, R24, gsb0 ;  /* 0x43e00004a4187df0 */ /* 0x000fe20008001818 */
[----:B------:R-:W-:-:S04]  /*121c0*/  FFMA.FTZ R6, R199, UR43, -R6 ;  /* 0x0000002bc7067c23 */ /* 0x000fc80008010806 */
[----:B------:R0:W1:Y:S01]  /*121d0*/  MUFU.EX2 R3, R6 ;  /* 0x0000000600037308 */ /* 0x0000620000000800 */
[----:B------:R-:W-:Y:S02]  /*121e0*/  R2UR UR6, R180 ;  /* 0x00000000b40672ca */ /* 0x000fe400000e0000 */
[----:B------:R-:W-:Y:S01]  /*121f0*/  R2UR UR7, R181 ;  /* 0x00000000b50772ca */ /* 0x000fe200000e0000 */
[----:B0-----:R-:W-:-:S04]  /*12200*/  FADD.FTZ R6, R155, R152 ;  /* 0x000000989b067221 */ /* 0x001fc80000010000 */
[----:B------:R-:W-:Y:S01]  /*12210*/  FADD.FTZ R6, R170, R6 ;  /* 0x00000006aa067221 */ /* 0x000fe20000010000 */
[----:B------:R-:W-:Y:S02]  /*12220*/  F2FP.BF16.F32.PACK_AB R170, R197, R196 ;  /* 0x000000c4c5aa723e */ /* 0x000fe400000010ff */
[----:B-1----:R-:W-:Y:S01]  /*12230*/  F2FP.BF16.F32.PACK_AB R171, R3, R198 ;  /* 0x000000c603ab723e */ /* 0x002fe200000010ff */
        /* <DEDUP_REMOVED lines=12> */
[----:B------:R-:W-:Y:S02]  /*12300*/  ISETP.GT.AND P2, PT, R215, R220, PT ;  /* 0x000000dcd700720c */ /* 0x000fe40003f44270 */
[----:B------:R-:W-:Y:S01]  /*12310*/  FADD.FTZ R176, R189, R176 ;  /* 0x000000b0bdb07221 */ /* 0x000fe20000010000 */
[----:B------:R-:W-:Y:S01]  /*12320*/  FADD.FTZ R6, R163, R6 ;  /* 0x00000006a3067221 */ /* 0x000fe20000010000 */
[----:B------:R-:W-:Y:S02]  /*12330*/  @!P1 VIADD R216, R216, 0x32460 ;  /* 0x00032460d8d89836 */ /* 0x000fe40000000000 */
[----:B------:R-:W-:Y:S01]  /*12340*/  FADD.FTZ R176, R192, R176 ;  /* 0x000000b0c0b07221 */ /* 0x000fe20000010000 */
[----:B------:R-:W-:Y:S02]  /*12350*/  FADD.FTZ R6, R194, R6 ;  /* 0x00000006c2067221 */ /* 0x000fe40000010000 */
[----:B------:R-:W-:Y:S01]  /*12360*/  @!P1 PRMT R216, RZ, 0x654, R216 ;  /* 0x00000654ffd89816 */ /* 0x000fe200000000d8 */
[----:B------:R-:W-:Y:S01]  /*12370*/  FADD.FTZ R176, R193, R176 ;  /* 0x000000b0c1b07221 */ /* 0x000fe20000010000 */
[----:B------:R-:W-:-:S03]  /*12380*/  FADD.FTZ R6, R195, R6 ;  /* 0x00000006c3067221 */ /* 0x000fc60000010000 */
[----:B------:R-:W-:Y:S01]  /*12390*/  FADD.FTZ R176, R196, R176 ;  /* 0x000000b0c4b07221 */ /* 0x000fe20000010000 */
[----:B------:R-:W-:Y:S01]  /*123a0*/  FADD.FTZ R198, R198, R6 ;  /* 0x00000006c6c67221 */ /* 0x000fe20000010000 */
[----:B------:R-:W-:Y:S02]  /*123b0*/  VIADD R215, R215, 0xffffffff ;  /* 0xffffffffd7d77836 */ /* 0x000fe40000000000 */
[----:B------:R-:W-:Y:S01]  /*123c0*/  FADD.FTZ R6, R197, R176 ;  /* 0x000000b0c5067221 */ /* 0x000fe20000010000 */
[----:B------:R-:W-:Y:S01]  /*123d0*/  FADD.FTZ R3, R3, R198 ;  /* 0x000000c603037221 */ /* 0x000fe20000010000 */
[----:B------:R-:W-:Y:S02]  /*123e0*/  IMAD.MOV.U32 R205, RZ, RZ, R7 ;  /* 0x000000ffffcd7224 */ /* 0x000fe400078e0007 */
[----:B------:R-:W-:Y:S01]  /*123f0*/  IMAD.MOV.U32 R204, RZ, RZ, R0 ;  /* 0x000000ffffcc7224 */ /* 0x000fe200078e0000 */
[----:B------:R-:W-:Y:S02]  /*12400*/  WARPGROUP.DEPBAR.LE gsb0, 0x0 ;  /* 0x00008000000079c5 */ /* 0x000fe40000010000 */
[----:B------:R-:W-:-:S06]  /*12410*/  WARPGROUP.ARRIVE ;  /* 0x00000000000079c5 */ /* 0x000fcc0000000000 */
[----:B------:R-:W-:Y:S03]  /*12420*/  HGMMA.64x256x16.F32.BF16 R24, R168, gdesc[UR4].tnspB, R24, gsb0 ;  /* 0x43e00004a8187df0 */ /* 0x000fe60008001818 */
[----:B------:R-:W-:Y:S02]  /*12430*/  WARPGROUP.DEPBAR.LE gsb0, 0x0 ;  /* 0x00008000000079c5 */ /* 0x000fe40000010000 */
[----:B------:R2:W-:Y:S01]  /*12440*/  @!P1 SYNCS.ARRIVE.TRANS64.RED.A1T0 RZ, [R216+URZ], RZ ;  /* 0x000000ffd8ff99a7 */ /* 0x0005e2000810043f */
[----:B------:R-:W-:Y:S05]  /*12450*/  @P2 BRA `(.L_x_5758) ;  /* 0xffffffd800182947 */ /* 0x000fea000383ffff */
.L_x_5748:
[----:B------:R-:W3:Y:S01]  /*12460*/  LDL.LU R152, [R1+0x60] ;  /* 0x0000600001987983 */ /* 0x000ee20000300800 */
[----:B------:R-:W-:Y:S05]  /*12470*/  WARPSYNC.ALL ;  /* 0x0000000000007948 */ /* 0x000fea0003800000 */
[----:B------:R-:W4:Y:S01]  /*12480*/  SHFL.BFLY PT, R5, R6, 0x2, 0x1f ;  /* 0x0c401f0006057f89 */ /* 0x000f2200000e0000 */
[----:B0-----:R-:W-:Y:S02]  /*12490*/  IMAD.MOV.U32 R154, RZ, RZ, -0x800000 ;  /* 0xff800000ff9a7424 */ /* 0x001fe400078e00ff */
[----:B------:R-:W-:Y:S01]  /*124a0*/  VIADD R2, R2, 0x1 ;  /* 0x0000000102027836 */ /* 0x000fe20000000000 */
[----:B------:R0:W-:Y:S08]  /*124b0*/  BAR.ARV R172, 0x100 ;  /* 0x000400ac0000751d */ /* 0x0001f00000002000 */
[----:B------:R-:W-:Y:S06]  /*124c0*/  BAR.ARV 0x8, 0x180 ;  /* 0x0206000000007b1d */ /* 0x000fec0000002000 */
[----:B------:R-:W-:-:S04]  /*124d0*/  ISETP.NE.AND P1, PT, R2, 0x2, PT ;  /* 0x000000020200780c */ /* 0x000fc80003f25270 */
[----:B------:R-:W-:Y:S01]  /*124e0*/  SEL R2, R2, RZ, P1 ;  /* 0x000000ff02027207 */ /* 0x000fe20000800000 */
[----:B----4-:R-:W-:Y:S01]  /*124f0*/  FADD.FTZ R9, R5, R6 ;  /* 0x0000000605097221 */ /* 0x010fe20000010000 */
[----:B------:R-:W-:Y:S02]  /*12500*/  IMAD.U32 R5, RZ, RZ, UR43 ;  /* 0x0000002bff057e24 */ /* 0x000fe4000f8e00ff */
[----:B------:R-:W-:Y:S02]  /*12510*/  IMAD.U32 R6, RZ, RZ, UR43 ;  /* 0x0000002bff067e24 */ /* 0x000fe4000f8e00ff */
[----:B------:R-:W4:Y:S02]  /*12520*/  SHFL.BFLY PT, R4, R9, 0x1, 0x1f ;  /* 0x0c201f0009047f89 */ /* 0x000f2400000e0000 */
[----:B----4-:R-:W-:Y:S01]  /*12530*/  FADD.FTZ R10, R9, R4 ;  /* 0x00000004090a7221 */ /* 0x010fe20000010000 */
[----:B------:R-:W-:-:S04]  /*12540*/  IMAD.MOV.U32 R4, RZ, RZ, RZ ;  /* 0x000000ffff047224 */ /* 0x000fc800078e00ff */
[----:B------:R-:W-:-:S13]  /*12550*/  FSETP.NE.FTZ.AND P0, PT, R10, RZ, PT ;  /* 0x000000ff0a00720b */ /* 0x000fda0003f15000 */
[----:B------:R-:W4:Y:S01]  /*12560*/  @P0 MUFU.LG2 R8, R10 ;  /* 0x0000000a00080308 */ /* 0x000f220000000c00 */
[----:B------:R-:W-:-:S07]  /*12570*/  @P0 FMUL.FTZ R5, R5, 0.69314718246459960938 ;  /* 0x3f31721805050820 */ /* 0x000fce0000410000 */
[----:B------:R-:W1:Y:S01]  /*12580*/  @P0 MUFU.RCP R4, R10 ;  /* 0x0000000a00040308 */ /* 0x000e620000001000 */
[----:B----4-:R-:W-:-:S04]  /*12590*/  @P0 FMUL.FTZ R8, R8, 0.69314718246459960938 ;  /* 0x3f31721808080820 */ /* 0x010fc80000410000 */
[----:B------:R-:W-:Y:S02]  /*125a0*/  @P0 FFMA.FTZ R154, R5, R0, R8 ;  /* 0x00000000059a0223 */ /* 0x000fe40000010008 */
[----:B------:R-:W4:Y:S01]  /*125b0*/  SHFL.BFLY PT, R0, R3, 0x2, 0x1f ;  /* 0x0c401f0003007f89 */ /* 0x000f2200000e0000 */
        /* <DEDUP_REMOVED lines=22> */
[----:B----4-:R-:W-:Y:S01]  /*12720*/  FADD.FTZ R8, R0, R3 ;  /* 0x0000000300087221 */ /* 0x010fe20000010000 */
[----:B------:R-:W-:-:S02]  /*12730*/  IMAD.MOV.U32 R0, RZ, RZ, RZ ;  /* 0x000000ffff007224 */ /* 0x000fc400078e00ff */
[-C--:B------:R-:W-:Y:S01]  /*12740*/  FMUL.FTZ R68, R68, R4.reuse ;  /* 0x0000000444447220 */ /* 0x080fe20000410000 */
[----:B------:R-:W-:Y:S02]  /*12750*/  IMAD.MOV.U32 R3, RZ, RZ, -0x800000 ;  /* 0xff800000ff037424 */ /* 0x000fe400078e00ff */
        /* <DEDUP_REMOVED lines=43> */
[----:B------:R-:W1:Y:S01]  /*12a10*/  @P0 MUFU.LG2 R5, R9 ;  /* 0x0000000900050308 */ /* 0x000e620000000c00 */
[----:B------:R-:W-:Y:S01]  /*12a20*/  @P0 FMUL.FTZ R6, R6, 0.69314718246459960938 ;  /* 0x3f31721806060820 */ /* 0x000fe20000410000 */
[----:B------:R-:W-:-:S06]  /*12a30*/  FMUL.FTZ R149, R149, R4 ;  /* 0x0000000495957220 */ /* 0x000fcc0000410000 */
[----:B------:R-:W4:Y:S01]  /*12a40*/  @P0 MUFU.RCP R0, R9 ;  /* 0x0000000900000308 */ /* 0x000f220000001000 */
[----:B-1----:R-:W-:-:S04]  /*12a50*/  @P0 FMUL.FTZ R5, R5, 0.69314718246459960938 ;  /* 0x3f31721805050820 */ /* 0x002fc80000410000 */
[----:B------:R-:W-:Y:S01]  /*12a60*/  @P0 FFMA.FTZ R3, R6, R7, R5 ;  /* 0x0000000706030223 */ /* 0x000fe20000010005 */
[----:B------:R-:W-:Y:S01]  /*12a70*/  PLOP3.LUT P0, PT, PT, PT, PT, 0x8, 0x0 ;  /* 0x000000000000781c */ /* 0x000fe20003f0e170 */
[-C--:B----4-:R-:W-:Y:S01]  /*12a80*/  FMUL.FTZ R26, R26, R0.reuse ;  /* 0x000000001a1a7220 */ /* 0x090fe20000410000 */
        /* <DEDUP_REMOVED lines=63> */
[----:B------:R-:W-:-:S04]  /*12e80*/  SEL R0, RZ, 0x1, P1 ;  /* 0x00000001ff007807 */ /* 0x000fc80000800000 */
[----:B------:R-:W-:Y:S01]  /*12e90*/  LOP3.LUT R23, R23, R0, RZ, 0x3c, !PT ;  /* 0x0000000017177212 */ /* 0x000fe200078e3cff */
[----:B---3--:R-:W-:-:S05]  /*12ea0*/  VIADD R152, R152, 0x1 ;  /* 0x0000000198987836 */ /* 0x008fca0000000000 */
[----:B------:R0:W-:Y:S02]  /*12eb0*/  STL [R1+0x60], R152 ;  /* 0x0000609801007387 */ /* 0x0001e40000100800 */
.L_x_5691:
[----:B------:R-:W-:Y:S05]  /*12ec0*/  WARPSYNC.ALL ;  /* 0x0000000000007948 */ /* 0x000fea0003800000 */
[----:B------:R-:W1:Y:S08]  /*12ed0*/  S2UR UR5, SR_CgaCtaId ;  /* 0x00000000000579c3 */ /* 0x000e700000008800 */
[----:B------:R-:W-:Y:S06]  /*12ee0*/  BAR.SYNC.DEFER_BLOCKING 0x5, 0x180 ;  /* 0x0146000000007b1d */ /* 0x000fec0000010000 */
[----:B------:R-:W-:Y:S01]  /*12ef0*/  UMOV UR4, 0x400 ;  /* 0x0000040000047882 */ /* 0x000fe20000000000 */
[----:B------:R-:W-:Y:S01]  /*12f00*/  BSSY B0, `(.L_x_5759) ;  /* 0x00005d6000007945 */ /* 0x000fe20003800000 */
[----:B-1----:R-:W-:-:S06]  /*12f10*/  ULEA UR4, UR5, UR4, 0x18 ;  /* 0x0000000405047291 */ /* 0x002fcc000f8ec03f */
[----:B------:R-:W-:-:S05]  /*12f20*/  IMAD.U32 R19, RZ, RZ, UR4 ;  /* 0x00000004ff137e24 */ /* 0x000fca000f8e00ff */
[----:B------:R1:W3:Y:S01]  /*12f30*/  LDS.128 R4, [R19+0x324d0] ;  /* 0x0324d00013047984 */ /* 0x0002e20000000c00 */
[----:B------:R-:W-:Y:S06]  /*12f40*/  BAR.ARV 0x4, 0x180 ;  /* 0x0106000000007b1d */ /* 0x000fec0000002000 */
[----:B------:R-:W-:Y:S05]  /*12f50*/  @P0 BRA `(.L_x_5760) ;  /* 0x0000004c00080947 */ /* 0x000fea0003800000 */
[----:B------:R-:W0:Y:S01]  /*12f60*/  LDL R8, [R1+0x174] ;  /* 0x0001740001087983 */ /* 0x000e220000100800 */
[----:B------:R-:W-:-:S03]  /*12f70*/  ULDC UR4, c[0x0][0xbd4] ;  /* 0x0002f50000047ab9 */ /* 0x000fc60000000800 */
[----:B------:R-:W4:Y:S01]  /*12f80*/  LDL.LU R10, [R1+0x4c] ;  /* 0x00004c00010a7983 */ /* 0x000f220000300800 */
[----:B------:R-:W2:Y:S01]  /*12f90*/  S2R R0, SR_SWINHI ;  /* 0x0000000000007919 */ /* 0x000ea20000002f00 */
[----:B------:R-:W-:Y:S02]  /*12fa0*/  F2FP.BF16.F32.PACK_AB R11, R31, R30 ;  /* 0x0000001e1f0b723e */ /* 0x000fe400000010ff */
[----:B------:R-:W-:Y:S01]  /*12fb0*/  F2FP.BF16.F32.PACK_AB R12, R33, R32 ;  /* 0x00000020210c723e */ /* 0x000fe200000010ff */
[----:B------:R-:W3:Y:S01]  /*12fc0*/  LDL.LU R156, [R1+0x54] ;  /* 0x00005400019c7983 */ /* 0x000ee20000300800 */
[----:B------:R-:W-:Y:S02]  /*12fd0*/  F2FP.BF16.F32.PACK_AB R13, R35, R34 ;  /* 0x00000022230d723e */ /* 0x000fe400000010ff */
[----:B------:R-:W-:Y:S01]  /*12fe0*/  F2FP.BF16.F32.PACK_AB R14, R37, R36 ;  /* 0x00000024250e723e */ /* 0x000fe200000010ff */
[----:B------:R-:W3:Y:S01]  /*12ff0*/  LDL.LU R155, [R1+0x58] ;  /* 0x00005800019b7983 */ /* 0x000ee20000300800 */
[----:B------:R-:W-:-:S02]  /*13000*/  MOV R20, R19 ;  /* 0x0000001300147202 */ /* 0x000fc40000000f00 */
[----:B--2---:R-:W-:Y:S02]  /*13010*/  MOV R21, R0 ;  /* 0x0000000000157202 */ /* 0x004fe40000000f00 */
[----:B------:R-:W-:Y:S01]  /*13020*/  F2FP.BF16.F32.PACK_AB R15, R39, R38 ;  /* 0x00000026270f723e */ /* 0x000fe200000010ff */
[----:B0----5:R-:W-:Y:S01]  /*13030*/  IMAD.WIDE R152, R8, 0x2, R20 ;  /* 0x0000000208987825 */ /* 0x021fe200078e0214 */
[----:B----4-:R-:W-:-:S03]  /*13040*/  ISETP.NE.AND P0, PT, R10, RZ, PT ;  /* 0x000000ff0a00720c */ /* 0x010fc60003f05270 */
[----:B------:R-:W-:Y:S01]  /*13050*/  IMAD.MOV.U32 R9, RZ, RZ, R153 ;  /* 0x000000ffff097224 */ /* 0x000fe200078e0099 */
[----:B------:R-:W-:-:S04]  /*13060*/  LOP3.LUT R0, R152, 0x380, RZ, 0xc0, !PT ;  /* 0x0000038098007812 */ /* 0x000fc800078ec0ff */
[----:B------:R-:W-:-:S04]  /*13070*/  SHF.R.U64 R0, R0, 0x3, RZ ;  /* 0x0000000300007819 */ /* 0x000fc800000012ff */
[----:B------:R-:W-:Y:S02]  /*13080*/  LOP3.LUT R8, R0, R152, RZ, 0x3c, !PT ;  /* 0x0000009800087212 */ /* 0x000fe400078e3cff */
[----:B------:R-:W-:Y:S01]  /*13090*/  SEL R0, R10, UR4, P0 ;  /* 0x000000040a007c07 */ /* 0x000fe20008000000 */
[----:B------:R-:W-:Y:S05]  /*130a0*/  WARPSYNC.ALL ;  /* 0x0000000000007948 */ /* 0x000fea0003800000 */
[----:B---3--:R-:W-:Y:S01]  /*130b0*/  MOV R4, R8 ;  /* 0x0000000800047202 */ /* 0x008fe20000000f00 */
[----:B------:R-:W-:Y:S01]  /*130c0*/  ULDC.64 UR4, c[0x0][0xd00] ;  /* 0x0003400000047ab9 */ /* 0x000fe20000000a00 */
[----:B------:R-:W-:Y:S01]  /*130d0*/  F2FP.BF16.F32.PACK_AB R8, R25, R24 ;  /* 0x000000181908723e */ /* 0x000fe200000010ff */
[----:B------:R-:W-:Y:S01]  /*130e0*/  ULDC.64 UR6, c[0x0][0xd08] ;  /* 0x0003420000067ab9 */ /* 0x000fe20000000a00 */
[----:B------:R-:W-:-:S02]  /*130f0*/  F2FP.BF16.F32.PACK_AB R9, R27, R26 ;  /* 0x0000001a1b09723e */ /* 0x000fc400000010ff */
[----:B------:R-:W-:Y:S01]  /*13100*/  F2FP.BF16.F32.PACK_AB R10, R29, R28 ;  /* 0x0000001c1d0a723e */ /* 0x000fe200000010ff */
[----:B------:R-:W-:Y:S06]  /*13110*/  BAR.SYNC.DEFER_BLOCKING 0x1, 0x100 ;  /* 0x0044000000007b1d */ /* 0x000fec0000010000 */
[----:B------:R0:W-:Y:S02]  /*13120*/  STSM.16.M88.4 [R4], R8 ;  /* 0x0000000804007844 */ /* 0x0001e40000000200 */
[----:B0-----:R-:W-:-:S04]  /*13130*/  IADD3 R8, P0, R152, 0x20, RZ ;  /* 0x0000002098087810 */ /* 0x001fc80007f1e0ff */
[----:B------:R-:W-:Y:S01]  /*13140*/  LOP3.LUT R4, R8, 0x380, RZ, 0xc0, !PT ;  /* 0x0000038008047812 */ /* 0x000fe200078ec0ff */
[----:B------:R-:W-:-:S03]  /*13150*/  IMAD.X R9, RZ, RZ, R153, P0 ;  /* 0x000000ffff097224 */ /* 0x000fc600000e0699 */
[----:B------:R-:W-:-:S04]  /*13160*/  SHF.R.U64 R4, R4, 0x3, RZ ;  /* 0x0000000304047819 */ /* 0x000fc800000012ff */
[----:B------:R-:W-:-:S04]  /*13170*/  LOP3.LUT R8, R4, R8, RZ, 0x3c, !PT ;  /* 0x0000000804087212 */ /* 0x000fc800078e3cff */
[----:B------:R-:W-:-:S05]  /*13180*/  MOV R8, R8 ;  /* 0x0000000800087202 */ /* 0x000fca0000000f00 */
[----:B------:R0:W-:Y:S02]  /*13190*/  STSM.16.M88.4 [R8], R12 ;  /* 0x0000000c08007844 */ /* 0x0001e40000000200 */
[----:B0-----:R-:W-:-:S04]  /*131a0*/  IADD3 R8, P0, R152, 0x40, RZ ;  /* 0x0000004098087810 */ /* 0x001fc80007f1e0ff */
[----:B------:R-:W-:Y:S01]  /*131b0*/  LOP3.LUT R4, R8, 0x380, RZ, 0xc0, !PT ;  /* 0x0000038008047812 */ /* 0x000fe200078ec0ff */
[----:B------:R-:W-:-:S03]  /*131c0*/  IMAD.X R9, RZ, RZ, R153, P0 ;  /* 0x000000ffff097224 */ /* 0x000fc600000e0699 */
[----:B------:R-:W-:-:S04]  /*131d0*/  SHF.R.U64 R4, R4, 0x3, RZ ;  /* 0x0000000304047819 */ /* 0x000fc800000012ff */
[----:B------:R-:W-:Y:S02]  /*131e0*/  LOP3.LUT R8, R4, R8, RZ, 0x3c, !PT ;  /* 0x0000000804087212 */ /* 0x000fe400078e3cff */
[----:B------:R-:W-:Y:S02]  /*131f0*/  F2FP.BF16.F32.PACK_AB R10, R45, R44 ;  /* 0x0000002c2d0a723e */ /* 0x000fe400000010ff */
[----:B------:R-:W-:Y:S02]  /*13200*/  MOV R4, R8 ;  /* 0x0000000800047202 */ /* 0x000fe40000000f00 */
[----:B------:R-:W-:Y:S02]  /*13210*/  F2FP.BF16.F32.PACK_AB R8, R41, R40 ;  /* 0x000000282908723e */ /* 0x000fe400000010ff */
[----:B------:R-:W-:Y:S02]  /*13220*/  F2FP.BF16.F32.PACK_AB R9, R43, R42 ;  /* 0x0000002a2b09723e */ /* 0x000fe400000010ff */
[----:B------:R-:W-:-:S05]  /*13230*/  F2FP.BF16.F32.PACK_AB R11, R47, R46 ;  /* 0x0000002e2f0b723e */ /* 0x000fca00000010ff */
        /* <DEDUP_REMOVED lines=143> */
[----:B------:R0:W-:Y:S01]  /*13b30*/  STSM.16.M88.4 [R152], R12 ;  /* 0x0000000c98007844 */ /* 0x0001e20000000200 */
[----:B------:R-:W-:Y:S01]  /*13b40*/  BAR.SYNC.DEFER_BLOCKING 0x1, 0x100 ;  /* 0x0044000000007b1d */ /* 0x000fe20000010000 */
[----:B------:R-:W-:-:S04]  /*13b50*/  ISETP.NE.U32.AND P1, PT, RZ, UR4, PT ;  /* 0x00000004ff007c0c */ /* 0x000fc8000bf25070 */
[----:B------:R-:W-:Y:S02]  /*13b60*/  ISETP.NE.AND.EX P1, PT, RZ, UR5, PT, P1 ;  /* 0x00000005ff007c0c */ /* 0x000fe4000bf25310 */
[----:B------:R-:W-:Y:S01]  /*13b70*/  IADD3 R8, P0, R156, UR4, RZ ;  /* 0x000000049c087c10 */ /* 0x000fe2000ff1e0ff */
[----:B------:R-:W-:-:S03]  /*13b80*/  IMAD.MOV.U32 R4, RZ, RZ, RZ ;  /* 0x000000ffff047224 */ /* 0x000fc600078e00ff */
[----:B------:R-:W-:-:S07]  /*13b90*/  IADD3.X R9, R155, UR5, RZ, P0, !PT ;  /* 0x000000059b097c10 */ /* 0x000fce00087fe4ff */
[----:B------:R-:W5:Y:S01]  /*13ba0*/  @P1 LDG.E R4, desc[UR40][R8.64] ;  /* 0x0000002808041981 */ /* 0x000f62000c1e1900 */
[----:B------:R-:W-:-:S04]  /*13bb0*/  ISETP.NE.U32.AND P0, PT, RZ, UR6, PT ;  /* 0x00000006ff007c0c */ /* 0x000fc8000bf05070 */
[----:B------:R-:W-:-:S13]  /*13bc0*/  ISETP.NE.AND.EX P0, PT, RZ, UR7, PT, P0 ;  /* 0x00000007ff007c0c */ /* 0x000fda000bf05300 */
[----:B------:R-:W-:Y:S01]  /*13bd0*/  @P0 IADD3 R10, P2, R156, UR6, RZ ;  /* 0x000000069c0a0c10 */ /* 0x000fe2000ff5e0ff */
[----:B------:R-:W-:-:S03]  /*13be0*/  ULDC UR6, c[0x0][0xb88] ;  /* 0x0002e20000067ab9 */ /* 0x000fc60000000800 */
[----:B------:R-:W-:Y:S02]  /*13bf0*/  @P0 IADD3.X R11, R155, UR7, RZ, P2, !PT ;  /* 0x000000079b0b0c10 */ /* 0x000fe400097fe4ff */
[----:B------:R-:W-:Y:S01]  /*13c00*/  ISETP.GT.AND P2, PT, R0, 0x1, PT ;  /* 0x000000010000780c */ /* 0x000fe20003f44270 */
[----:B------:R-:W-:Y:S02]  /*13c10*/  IMAD.MOV.U32 R0, RZ, RZ, 0xab8 ;  /* 0x00000ab8ff007424 */ /* 0x000fe400078e00ff */
[----:B0-----:R-:W-:-:S03]  /*13c20*/  IMAD.U32 R152, RZ, RZ, UR6 ;  /* 0x00000006ff987e24 */ /* 0x001fc6000f8e00ff */
[----:B------:R-:W-:-:S03]  /*13c30*/  SEL R0, R0, 0xa78, P2 ;  /* 0x00000a7800007807 */ /* 0x000fc60001000000 */
[----:B------:R0:W5:Y:S01]  /*13c40*/  @P0 LDG.E R152, desc[UR40][R10.64] ;  /* 0x000000280a980981 */ /* 0x000162000c1e1900 */
[----:B------:R2:W3:Y:S08]  /*13c50*/  LDC.64 R12, c[0x0][R0+0x220] ;  /* 0x00008800000c7b82 */ /* 0x0004f00000000a00 */
[----:B0-----:R2:W0:Y:S01]  /*13c60*/  LDC.64 R10, c[0x0][R0+0x218] ;  /* 0x00008600000a7b82 */ /* 0x0014220000000a00 */
[----:B------:R-:W-:Y:S05]  /*13c70*/  @P0 BRA `(.L_x_5761) ;  /* 0x0000000000100947 */ /* 0x000fea0003800000 */
[----:B------:R-:W-:Y:S05]  /*13c80*/  @!P1 BRA `(.L_x_5761) ;  /* 0x00000000000c9947 */ /* 0x000fea0003800000 */
[----:B-----5:R-:W4:Y:S04]  /*13c90*/  LDG.E R152, desc[UR40][R8.64] ;  /* 0x0000002808987981 */ /* 0x020f28000c1e1900 */
[----:B------:R-:W4:Y:S02]  /*13ca0*/  LDG.E R8, desc[UR40][R8.64+0x4] ;  /* 0x0000042808087981 */ /* 0x000f24000c1e1900 */
[----:B----4-:R-:W-:-:S07]  /*13cb0*/  IMAD.IADD R152, R8, 0x1, -R152 ;  /* 0x0000000108987824 */ /* 0x010fce00078e0a98 */
.L_x_5761:
[----:B------:R-:W4:Y:S01]  /*13cc0*/  LDL.LU R9, [R1+0x50] ;  /* 0x0000500001097983 */ /* 0x000f220000300800 */
[----:B------:R-:W1:Y:S03]  /*13cd0*/  LDC R157, c[0x0][0xce8] ;  /* 0x00033a00ff9d7b82 */ /* 0x000e660000000800 */
[----:B------:R-:W2:Y:S04]  /*13ce0*/  LDL.LU R8, [R1+0xe8] ;  /* 0x0000e80001087983 */ /* 0x000ea80000300800 */
[----:B------:R-:W0:Y:S04]  /*13cf0*/  LDL R159, [R1+0x48] ;  /* 0x00004800019f7983 */ /* 0x000e280000100800 */
[----:B------:R-:W3:Y:S04]  /*13d00*/  LDL R158, [R1+0x64] ;  /* 0x00006400019e7983 */ /* 0x000ee80000100800 */
[----:B------:R-:W3:Y:S04]  /*13d10*/  LDL R163, [R1+0x3c] ;  /* 0x00003c0001a37983 */ /* 0x000ee80000100800 */
[----:B------:R-:W3:Y:S04]  /*13d20*/  LDL R160, [R1+0x1c] ;  /* 0x00001c0001a07983 */ /* 0x000ee80000100800 */
[----:B------:R-:W3:Y:S04]  /*13d30*/  LDL R162, [R1+0x170] ;  /* 0x0001700001a27983 */ /* 0x000ee80000100800 */
[----:B------:R-:W3:Y:S01]  /*13d40*/  LDL R161, [R1+0xec] ;  /* 0x0000ec0001a17983 */ /* 0x000ee20000100800 */
[----:B------:R-:W0:Y:S01]  /*13d50*/  LDC.64 R14, c[0x0][R0+0x228] ;  /* 0x00008a00000e7b82 */ /* 0x000e220000000a00 */
[----:B------:R-:W-:-:S04]  /*13d60*/  ISETP.NE.U32.AND P0, PT, RZ, UR4, PT ;  /* 0x00000004ff007c0c */ /* 0x000fc8000bf05070 */
[----:B------:R-:W-:Y:S02]  /*13d70*/  ISETP.NE.AND.EX P0, PT, RZ, UR5, PT, P0 ;  /* 0x00000005ff007c0c */ /* 0x000fe4000bf05300 */
[----:B-1----:R-:W-:Y:S02]  /*13d80*/  ISETP.NE.AND P1, PT, R157, 0x1, PT ;  /* 0x000000019d00780c */ /* 0x002fe40003f25270 */
[----:B----4-:R-:W-:Y:S02]  /*13d90*/  SEL R9, R9, RZ, !P0 ;  /* 0x000000ff09097207 */ /* 0x010fe40004000000 */
[----:B--2---:R-:W-:-:S03]  /*13da0*/  SEL R155, R8, RZ, !P0 ;  /* 0x000000ff089b7207 */ /* 0x004fc60004000000 */
[----:B---3--:R-:W-:-:S04]  /*13db0*/  IMAD R8, R13, R9, RZ ;  /* 0x000000090d087224 */ /* 0x008fc800078e02ff */
[----:B------:R-:W-:Y:S02]  /*13dc0*/  IMAD R155, R12, R155, R8 ;  /* 0x0000009b0c9b7224 */ /* 0x000fe400078e0208 */
[-C--:B0-----:R-:W-:Y:S02]  /*13dd0*/  IMAD R8, R11, R159.reuse, RZ ;  /* 0x0000009f0b087224 */ /* 0x081fe400078e02ff */
[----:B------:R-:W-:-:S04]  /*13de0*/  IMAD.WIDE.U32 R10, R10, R159, RZ ;  /* 0x0000009f0a0a7225 */ /* 0x000fc800078e00ff */
[----:B------:R-:W-:-:S04]  /*13df0*/  IMAD.WIDE.U32 R12, R12, R9, RZ ;  /* 0x000000090c0c7225 */ /* 0x000fc800078e00ff */
[----:B------:R-:W-:Y:S02]  /*13e00*/  IMAD.IADD R156, R11, 0x1, R8 ;  /* 0x000000010b9c7824 */ /* 0x000fe400078e0208 */
[----:B------:R-:W0:Y:S01]  /*13e10*/  @P1 LDC R11, c[0x0][0xcec] ;  /* 0x00033b00ff0b1b82 */ /* 0x000e220000000800 */
[----:B-----5:R-:W-:-:S07]  /*13e20*/  IADD3 R153, P0, P3, R12, R10, R4 ;  /* 0x0000000a0c997210 */ /* 0x020fce0007b1e004 */
[----:B------:R-:W1:Y:S01]  /*13e30*/  @P1 LDC R10, c[0x0][0xcf0] ;  /* 0x00033c00ff0a1b82 */ /* 0x000e620000000800 */
[----:B------:R-:W-:Y:S01]  /*13e40*/  SEL R12, R158, RZ, P2 ;  /* 0x000000ff9e0c7207 */ /* 0x000fe20001000000 */
[----:B------:R-:W-:Y:S01]  /*13e50*/  IMAD.IADD R155, R13, 0x1, R155 ;  /* 0x000000010d9b7824 */ /* 0x000fe200078e029b */
[----:B------:R-:W-:-:S03]  /*13e60*/  SHF.R.S32.HI R8, RZ, 0x1f, R4 ;  /* 0x0000001fff087819 */ /* 0x000fc60000011404 */
[-C--:B------:R-:W-:Y:S02]  /*13e70*/  IMAD R15, R15, R12.reuse, RZ ;  /* 0x0000000c0f0f7224 */ /* 0x080fe400078e02ff */
[----:B------:R-:W-:Y:S01]  /*13e80*/  IMAD.WIDE.U32 R12, R14, R12, RZ ;  /* 0x0000000c0e0c7225 */ /* 0x000fe200078e00ff */
[----:B------:R-:W-:-:S03]  /*13e90*/  IADD3.X R14, R155, R156, R8, P0, P3 ;  /* 0x0000009c9b0e7210 */ /* 0x000fc600007e6408 */
[----:B------:R-:W-:-:S04]  /*13ea0*/  IMAD.IADD R155, R163, 0x1, R160 ;  /* 0x00000001a39b7824 */ /* 0x000fc800078e02a0 */
[----:B0-----:R-:W-:-:S04]  /*13eb0*/  @P1 IMAD.HI.U32 R11, R155, R11, RZ ;  /* 0x0000000b9b0b1227 */ /* 0x001fc800078e00ff */
[----:B------:R-:W-:Y:S01]  /*13ec0*/  IMAD.MOV.U32 R156, RZ, RZ, R155 ;  /* 0x000000ffff9c7224 */ /* 0x000fe200078e009b */
[----:B-1----:R-:W-:Y:S02]  /*13ed0*/  @P1 SHF.R.U32.HI R156, RZ, R10, R11 ;  /* 0x0000000aff9c1219 */ /* 0x002fe4000001160b */
[----:B------:R0:W1:Y:S01]  /*13ee0*/  LDC.64 R10, c[0x0][R0+0x210] ;  /* 0x00008400000a7b82 */ /* 0x0000620000000a00 */
[----:B------:R-:W-:Y:S01]  /*13ef0*/  IMAD.IADD R15, R13, 0x1, R15 ;  /* 0x000000010d0f7824 */ /* 0x000fe200078e020f */
[----:B------:R-:W-:Y:S02]  /*13f00*/  IADD3 R12, P0, P3, R156, R153, R12 ;  /* 0x000000999c0c7210 */ /* 0x000fe40007b1e00c */
[----:B0-----:R-:W-:-:S04]  /*13f10*/  SHF.R.S32.HI R0, RZ, 0x1f, R156 ;  /* 0x0000001fff007819 */ /* 0x001fc8000001149c */
[----:B------:R-:W-:Y:S02]  /*13f20*/  IADD3.X R13, R0, R14, R15, P0, P3 ;  /* 0x0000000e000d7210 */ /* 0x000fe400007e640f */
[----:B------:R-:W0:Y:S01]  /*13f30*/  LDC.64 R14, c[0x0][0xca8] ;  /* 0x00032a00ff0e7b82 */ /* 0x000e220000000a00 */
[----:B------:R-:W-:-:S04]  /*13f40*/  IMAD.MOV R153, RZ, RZ, -R156 ;  /* 0x000000ffff997224 */ /* 0x000fc800078e0a9c */
[----:B------:R-:W-:-:S05]  /*13f50*/  IMAD R153, R157, R153, R155 ;  /* 0x000000999d997224 */ /* 0x000fca00078e029b */
[----:B------:R-:W-:Y:S01]  /*13f60*/  SHF.R.S32.HI R0, RZ, 0x1f, R153 ;  /* 0x0000001fff007819 */ /* 0x000fe20000011499 */
[----:B0-----:R-:W0:Y:S08]  /*13f70*/  @!P2 LDC R14, c[0x0][0xc50] ;  /* 0x00031400ff0eab82 */ /* 0x001e300000000800 */
        /* <DEDUP_REMOVED lines=8> */
[----:B------:R-:W-:-:S03]  /*14000*/  IMAD.IADD R153, R162, 0x1, R160 ;  /* 0x00000001a2997824 */ /* 0x000fc600078e02a0 */
[----:B------:R-:W0:Y:S04]  /*14010*/  SHFL.IDX PT, R11, R0, RZ, 0x1c1f ;  /* 0x001c1fff000b7589 */ /* 0x000e2800000e0000 */
[----:B------:R-:W-:Y:S04]  /*14020*/  SHFL.IDX PT, R12, R14, 0x1, 0x1c1f ;  /* 0x003c1f000e0c7f89 */ /* 0x000fe800000e0000 */
[----:B------:R1:W2:Y:S01]  /*14030*/  SHFL.IDX PT, R13, R0, 0x1, 0x1c1f ;  /* 0x003c1f00000d7f89 */ /* 0x0002a200000e0000 */
[----:B------:R-:W-:Y:S01]  /*14040*/  LOP3.LUT P0, RZ, R161, 0x3, RZ, 0xc0, !PT ;  /* 0x00000003a1ff7812 */ /* 0x000fe2000780c0ff */
[----:B-1----:R-:W-:-:S02]  /*14050*/  IMAD R0, R152, R157, RZ ;  /* 0x0000009d98007224 */ /* 0x002fc400078e02ff */
[----:B------:R-:W-:-:S03]  /*14060*/  VIADD R152, R153, 0x8 ;  /* 0x0000000899987836 */ /* 0x000fc60000000000 */
        /* <DEDUP_REMOVED lines=17> */
[----:B------:R-:W-:Y:S02]  /*14180*/  IADD3 R33, P2, R20, 0x2000, RZ ;  /* 0x0000200014217810 */ /* 0x000fe40007f5e0ff */
[----:B------:R-:W-:Y:S02]  /*14190*/  SHF.R.U64 R44, R44, 0x3, RZ ;  /* 0x000000032c2c7819 */ /* 0x000fe400000012ff */
[----:B------:R-:W-:-:S02]  /*141a0*/  IADD3 R37, P3, R20, 0x3000, RZ ;  /* 0x0000300014257810 */ /* 0x000fc40007f7e0ff */
[----:B------:R-:W-:Y:S01]  /*141b0*/  LOP3.LUT R44, R44, R45, RZ, 0x3c, !PT ;  /* 0x0000002d2c2c7212 */ /* 0x000fe200078e3cff */
[----:B------:R-:W-:Y:S01]  /*141c0*/  IMAD.X R45, RZ, RZ, R21, P5 ;  /* 0x000000ffff2d7224 */ /* 0x000fe200028e0615 */
[C---:B------:R-:W-:Y:S02]  /*141d0*/  IADD3 R65, P5, R20.reuse, 0xa000, RZ ;  /* 0x0000a00014417810 */ /* 0x040fe40007fbe0ff */
[----:B------:R-:W-:Y:S02]  /*141e0*/  IADD3 R41, P4, R20, 0x4000, RZ ;  /* 0x0000400014297810 */ /* 0x000fe40007f9e0ff */
[----:B------:R-:W-:Y:S01]  /*141f0*/  LOP3.LUT R64, R65, 0x380, RZ, 0xc0, !PT ;  /* 0x0000038041407812 */ /* 0x000fe200078ec0ff */
[----:B------:R-:W5:Y:S01]  /*14200*/  LD.E.128 R44, desc[UR40][R44.64] ;  /* 0x000000282c2c7980 */ /* 0x000f62000c101d00 */
        /* <DEDUP_REMOVED lines=23> */
[----:B------:R-:W-:Y:S01]  /*14380*/  IMAD.X R85, RZ, RZ, R21, P5 ;  /* 0x000000ffff557224 */ /* 0x000fe200028e0615 */
        /* <DEDUP_REMOVED lines=17> */
[----:B------:R-:W-:Y:S01]  /*144a0*/  IMAD R11, R8, UR4, RZ ;  /* 0x00000004080b7c24 */ /* 0x000fe2000f8e02ff */
[----:B------:R-:W-:Y:S01]  /*144b0*/  LOP3.LUT R13, R20, 0x380, RZ, 0xc0, !PT ;  /* 0x00000380140d7812 */ /* 0x000fe200078ec0ff */
[----:B------:R-:W0:Y:S01]  /*144c0*/  @P1 LDC R8, c[0x0][0xcf0] ;  /* 0x00033c00ff081b82 */ /* 0x000e220000000800 */
        /* <DEDUP_REMOVED lines=16> */
[----:B------:R-:W-:Y:S02]  /*145d0*/  SHF.R.U64 R13, R13, 0x3, RZ ;  /* 0x000000030d0d7819 */ /* 0x000fe400000012ff */
[----:B------:R-:W-:Y:S01]  /*145e0*/  LOP3.LUT R68, R69, 0x380, RZ, 0xc0, !PT ;  /* 0x0000038045447812 */ /* 0x000fe200078ec0ff */
[----:B------:R-:W-:Y:S01]  /*145f0*/  IMAD.IADD R12, R3, 0x1, -R12 ;  /* 0x00000001030c7824 */ /* 0x000fe200078e0a0c */
[----:B------:R-:W-:Y:S01]  /*14600*/  LOP3.LUT R72, R73, 0x380, RZ, 0xc0, !PT ;  /* 0x0000038049487812 */ /* 0x000fe200078ec0ff */
[----:B------:R-:W5:Y:S01]  /*14610*/  LD.E.128 R60, desc[UR40][R60.64] ;  /* 0x000000283c3c7980 */ /* 0x000f62000c101d00 */
[----:B------:R-:W-:-:S02]  /*14620*/  LOP3.LUT R76, R77, 0x380, RZ, 0xc0, !PT ;  /* 0x000003804d4c7812 */ /* 0x000fc400078ec0ff */
[----:B------:R-:W-:Y:S01]  /*14630*/  LOP3.LUT R80, R81, 0x380, RZ, 0xc0, !PT ;  /* 0x0000038051507812 */ /* 0x000fe200078ec0ff */
[----:B------:R-:W5:Y:S01]  /*14640*/  LD.E.128 R84, desc[UR40][R84.64] ;  /* 0x0000002854547980 */ /* 0x000f62000c101d00 */
[----:B------:R-:W-:Y:S01]  /*14650*/  LOP3.LUT R20, R13, R20, RZ, 0x3c, !PT ;  /* 0x000000140d147212 */ /* 0x000fe200078e3cff */
[----:B------:R-:W-:Y:S01]  /*14660*/  IMAD R13, R4, UR5, R11 ;  /* 0x00000005040d7c24 */ /* 0x000fe2000f8e020b */
[----:B------:R-:W-:Y:S01]  /*14670*/  SHF.R.U64 R68, R68, 0x3, RZ ;  /* 0x0000000344447819 */ /* 0x000fe200000012ff */
[----:B------:R-:W-:Y:S01]  /*14680*/  IMAD.WIDE.U32 R10, R4, UR4, RZ ;  /* 0x00000004040a7c25 */ /* 0x000fe2000f8e00ff */
[----:B------:R-:W-:Y:S01]  /*14690*/  SHF.R.U64 R72, R72, 0x3, RZ ;  /* 0x0000000348487819 */ /* 0x000fe200000012ff */
[----:B------:R-:W-:Y:S01]  /*146a0*/  ULDC.64 UR4, c[0x0][0xbe8] ;  /* 0x0002fa0000047ab9 */ /* 0x000fe20000000a00 */
[----:B------:R-:W-:Y:S01]  /*146b0*/  SHF.R.U64 R76, R76, 0x3, RZ ;  /* 0x000000034c4c7819 */ /* 0x000fe200000012ff */
[----:B------:R-:W-:Y:S01]  /*146c0*/  IMAD R3, R12, 0x20, R89 ;  /* 0x000000200c037824 */ /* 0x000fe200078e0259 */
[----:B------:R-:W-:Y:S01]  /*146d0*/  SHF.R.U64 R80, R80, 0x3, RZ ;  /* 0x0000000350507819 */ /* 0x000fe200000012ff */
[----:B------:R-:W-:Y:S01]  /*146e0*/  IMAD.IADD R11, R11, 0x1, R13 ;  /* 0x000000010b0b7824 */ /* 0x000fe200078e020d */
        /* <DEDUP_REMOVED lines=9> */
[----:B------:R-:W-:Y:S01]  /*14780*/  IMAD.IADD R12, R160, 0x1, R3 ;  /* 0x00000001a00c7824 */ /* 0x000fe200078e0203 */
[----:B------:R2:W5:Y:S01]  /*14790*/  LD.E.128 R24, desc[UR40][R20.64] ;  /* 0x0000002814187980 */ /* 0x000562000c101d00 */
[----:B------:R-:W-:-:S03]  /*147a0*/  IMAD.WIDE.U32 R10, R159, UR4, R10 ;  /* 0x000000049f0a7c25 */ /* 0x000fc6000f8e000a */
[----:B------:R-:W5:Y:S01]  /*147b0*/  LD.E.128 R68, desc[UR40][R68.64] ;  /* 0x0000002844447980 */ /* 0x000f62000c101d00 */
[----:B-1----:R-:W-:-:S03]  /*147c0*/  @P1 IMAD.HI.U32 R3, R12, R15, RZ ;  /* 0x0000000f0c031227 */ /* 0x002fc600078e00ff */
[----:B------:R-:W5:Y:S01]  /*147d0*/  LD.E.128 R72, desc[UR40][R72.64] ;  /* 0x0000002848487980 */ /* 0x000f62000c101d00 */
[----:B------:R-:W-:Y:S01]  /*147e0*/  IMAD R11, R159, UR5, R11 ;  /* 0x000000059f0b7c24 */ /* 0x000fe2000f8e020b */
[----:B------:R-:W-:Y:S02]  /*147f0*/  ULDC.64 UR4, c[0x0][0xbf0] ;  /* 0x0002fc0000047ab9 */ /* 0x000fe40000000a00 */
[----:B------:R-:W5:Y:S01]  /*14800*/  LD.E.128 R76, desc[UR40][R76.64] ;  /* 0x000000284c4c7980 */ /* 0x000f62000c101d00 */
[----:B------:R-:W-:-:S03]  /*14810*/  IMAD.MOV.U32 R13, RZ, RZ, R12 ;  /* 0x000000ffff0d7224 */ /* 0x000fc600078e000c */
[----:B------:R-:W5:Y:S01]  /*14820*/  LD.E.128 R80, desc[UR40][R80.64] ;  /* 0x0000002850507980 */ /* 0x000f62000c101d00 */
[----:B------:R-:W-:Y:S01]  /*14830*/  IMAD R4, R4, UR4, RZ ;  /* 0x0000000404047c24 */ /* 0x000fe2000f8e02ff */
[----:B0-----:R-:W-:Y:S01]  /*14840*/  @P1 SHF.R.U32.HI R13, RZ, R8, R3 ;  /* 0x00000008ff0d1219 */ /* 0x001fe20000011603 */
[----:B------:R-:W-:Y:S01]  /*14850*/  @!PT LDS RZ, [RZ] ;  /* 0x00000000fffff984 */ /* 0x000fe20000000800 */
[----:B------:R-:W-:Y:S01]  /*14860*/  @!PT LDS RZ, [RZ] ;  /* 0x00000000fffff984 */ /* 0x000fe20000000800 */
[----:B------:R-:W-:Y:S01]  /*14870*/  @!PT LDS RZ, [RZ] ;  /* 0x00000000fffff984 */ /* 0x000fe20000000800 */
[----:B------:R-:W-:Y:S01]  /*14880*/  @!PT LDS RZ, [RZ] ;  /* 0x00000000fffff984 */ /* 0x000fe20000000800 */
[----:B------:R0:W-:Y:S06]  /*14890*/  MEMBAR.ALL.CTA ;  /* 0x0000000000007992 */ /* 0x0001ec0000008000 */
[----:B0-----:R-:W0:Y:S01]  /*148a0*/  FENCE.VIEW.ASYNC.S ;  /* 0x00000000000073c6 */ /* 0x001e220000000000 */
[C---:B------:R-:W-:Y:S01]  /*148b0*/  IMAD R15, R9.reuse, UR5, R4 ;  /* 0x00000005090f7c24 */ /* 0x040fe2000f8e0204 */
[----:B------:R-:W-:Y:S01]  /*148c0*/  SHF.R.S32.HI R3, RZ, 0x1f, R13 ;  /* 0x0000001fff037819 */ /* 0x000fe2000001140d */
[----:B------:R-:W-:Y:S01]  /*148d0*/  IMAD.WIDE.U32 R10, R9, UR4, R10 ;  /* 0x00000004090a7c25 */ /* 0x000fe2000f8e000a */
[----:B------:R-:W-:-:S03]  /*148e0*/  ULDC.64 UR4, c[0x0][0xbe0] ;  /* 0x0002f80000047ab9 */ /* 0x000fc60000000a00 */
[----:B------:R-:W-:Y:S02]  /*148f0*/  IMAD.MOV R8, RZ, RZ, -R13 ;  /* 0x000000ffff087224 */ /* 0x000fe400078e0a0d */
[----:B------:R-:W-:Y:S02]  /*14900*/  IMAD.IADD R11, R11, 0x1, R15 ;  /* 0x000000010b0b7824 */ /* 0x000fe400078e020f */
[----:B------:R-:W-:Y:S02]  /*14910*/  IMAD R4, R3, UR4, RZ ;  /* 0x0000000403047c24 */ /* 0x000fe4000f8e02ff */
[----:B------:R-:W-:Y:S02]  /*14920*/  IMAD R157, R157, R8, R12 ;  /* 0x000000089d9d7224 */ /* 0x000fe400078e020c */
[----:B------:R-:W-:-:S04]  /*14930*/  IMAD.WIDE.U32 R10, R13, UR4, R10 ;  /* 0x000000040d0a7c25 */ /* 0x000fc8000f8e000a */
[----:B------:R-:W-:Y:S02]  /*14940*/  VIADD R3, R19, 0x32420 ;  /* 0x0003242013037836 */ /* 0x000fe40000000000 */
[----:B------:R-:W-:Y:S01]  /*14950*/  IMAD R13, R13, UR5, R4 ;  /* 0x000000050d0d7c24 */ /* 0x000fe2000f8e0204 */
[----:B------:R-:W-:Y:S01]  /*14960*/  SHF.R.S32.HI R4, RZ, 0x1f, R157 ;  /* 0x0000001fff047819 */ /* 0x000fe2000001149d */
[----:B------:R-:W-:Y:S01]  /*14970*/  ULDC.64 UR4, c[0x0][0xbd8] ;  /* 0x0002f60000047ab9 */ /* 0x000fe20000000a00 */
[----:B------:R-:W-:Y:S01]  /*14980*/  PRMT R3, RZ, 0x654, R3 ;  /* 0x00000654ff037816 */ /* 0x000fe20000000003 */
[----:B------:R-:W-:Y:S02]  /*14990*/  IMAD.IADD R11, R11, 0x1, R13 ;  /* 0x000000010b0b7824 */ /* 0x000fe400078e020d */
[----:B------:R-:W-:Y:S01]  /*149a0*/  IMAD R4, R4, UR4, RZ ;  /* 0x0000000404047c24 */ /* 0x000fe2000f8e02ff */
[----:B0-----:R0:W-:Y:S01]  /*149b0*/  SYNCS.ARRIVE.TRANS64.RED.A1T0 RZ, [R3+URZ], RZ ;  /* 0x000000ff03ff79a7 */ /* 0x0011e2000810043f */
[----:B------:R-:W-:-:S04]  /*149c0*/  IMAD.WIDE.U32 R10, R157, UR4, R10 ;  /* 0x000000049d0a7c25 */ /* 0x000fc8000f8e000a */
[----:B0-----:R-:W-:Y:S01]  /*149d0*/  IMAD R3, R157, UR5, R4 ;  /* 0x000000059d037c24 */ /* 0x001fe2000f8e0204 */
[----:B------:R-:W-:Y:S02]  /*149e0*/  ULDC.64 UR4, c[0x0][0xb80] ;  /* 0x0002e00000047ab9 */ /* 0x000fe40000000a00 */
[----:B------:R-:W-:Y:S01]  /*149f0*/  LEA R4, P0, R10, UR4, 0x1 ;  /* 0x000000040a047c11 */ /* 0x000fe2000f8008ff */
[----:B------:R-:W-:Y:S01]  /*14a00*/  IMAD.IADD R3, R11, 0x1, R3 ;  /* 0x000000010b037824 */ /* 0x000fe200078e0203 */
[----:B------:R-:W-:-:S04]  /*14a10*/  UMOV UR4, 0xffffffff ;  /* 0xffffffff00047882 */ /* 0x000fc80000000000 */
[----:B--2---:R-:W-:Y:S01]  /*14a20*/  LEA.HI.X R20, R10, UR5, R3, 0x1, P0 ;  /* 0x000000050a147c11 */ /* 0x004fe200080f0c03 */
[----:B------:R-:W-:Y:S06]  /*14a30*/  BRA.DIV UR4, `(.L_x_5763) ;  /* 0x000000e6043c7947 */ /* 0x000fec000b800000 */
[----:B------:R0:W1:Y:S04]  /*14a40*/  SHFL.IDX PT, R3, R20, RZ, 0x181f ;  /* 0x00181fff14037589 */ /* 0x00006800000e0000 */
[----:B------:R0:W2:Y:S02]  /*14a50*/  SHFL.IDX PT, R14, R4, RZ, 0x181f ;  /* 0x00181fff040e7589 */ /* 0x0000a400000e0000 */
.L_x_5996:
[----:B------:R-:W-:Y:S01]  /*14a60*/  IMAD.IADD R89, R89, 0x1, R160 ;  /* 0x0000000159597824 */ /* 0x000fe200078e02a0 */
[----:B------:R-:W-:Y:S01]  /*14a70*/  BSSY B1, `(.L_x_5764) ;  /* 0x000001e000017945 */ /* 0x000fe20003800000 */
[----:B------:R-:W-:-:S03]  /*14a80*/  VIADD R21, R214, 0xc0 ;  /* 0x000000c0d6157836 */ /* 0x000fc60000000000 */
[----:B------:R-:W-:-:S13]  /*14a90*/  ISETP.GE.AND P0, PT, R89, R0, PT ;  /* 0x000000005900720c */ /* 0x000fda0003f06270 */
[----:B------:R-:W-:Y:S05]  /*14aa0*/  @P0 BRA `(.L_x_5765) ;  /* 0x0000000000680947 */ /* 0x000fea0003800000 */
[C---:B------:R-:W-:Y:S01]  /*14ab0*/  VIADD R92, R214.reuse, 0x40 ;  /* 0x00000040d65c7836 */ /* 0x040fe20000000000 */
[----:B------:R-:W-:Y:S01]  /*14ac0*/  ULDC UR4, c[0x0][0xbc8] ;  /* 0x0002f20000047ab9 */ /* 0x000fe20000000800 */
[C---:B------:R-:W-:Y:S01]  /*14ad0*/  VIADD R90, R214.reuse, 0x80 ;  /* 0x00000080d65a7836 */ /* 0x040fe20000000000 */
[C---:B------:R-:W-:Y:S01]  /*14ae0*/  ISETP.GE.AND P3, PT, R214.reuse, UR4, PT ;  /* 0x00000004d6007c0c */ /* 0x040fe2000bf66270 */
[----:B------:R-:W-:Y:S01]  /*14af0*/  VIADD R15, R214, 0xc0 ;  /* 0x000000c0d60f7836 */ /* 0x000fe20000000000 */
[----:B------:R-:W-:Y:S01]  /*14b00*/  ISETP.GE.AND P2, PT, R92, UR4, PT ;  /* 0x000000045c007c0c */ /* 0x000fe2000bf46270 */
[----:B------:R-:W-:Y:S01]  /*14b10*/  VIADD R93, R214, 0x40 ;  /* 0x00000040d65d7836 */ /* 0x000fe20000000000 */
[----:B------:R-:W-:Y:S01]  /*14b20*/  ISETP.GE.AND P1, PT, R90, UR4, PT ;  /* 0x000000045a007c0c */ /* 0x000fe2000bf26270 */
[----:B------:R-:W-:Y:S01]  /*14b30*/  VIADD R91, R214, 0x80 ;  /* 0x00000080d65b7836 */ /* 0x000fe20000000000 */
[----:B------:R-:W-:Y:S02]  /*14b40*/  ISETP.GE.AND P0, PT, R15, UR4, PT ;  /* 0x000000040f007c0c */ /* 0x000fe4000bf06270 */
[----:B------:R-:W-:-:S02]  /*14b50*/  SHF.R.S32.HI R12, RZ, 0x1f, R214 ;  /* 0x0000001fff0c7819 */ /* 0x000fc400000114d6 */
[----:B------:R-:W-:Y:S02]  /*14b60*/  SHF.R.S32.HI R93, RZ, 0x1f, R93 ;  /* 0x0000001fff5d7819 */ /* 0x000fe4000001145d */
[----:B------:R-:W-:Y:S02]  /*14b70*/  SHF.R.S32.HI R91, RZ, 0x1f, R91 ;  /* 0x0000001fff5b7819 */ /* 0x000fe4000001145b */
[-C--:B--2---:R-:W-:Y:S02]  /*14b80*/  @!P3 LEA R8, P5, R214, R14.reuse, 0x1 ;  /* 0x0000000ed608b211 */ /* 0x084fe400078a08ff */
        /* <DEDUP_REMOVED lines=12> */
.L_x_5765:
[----:B------:R-:W-:Y:S05]  /*14c50*/  BSYNC B1 ;  /* 0x0000000000017941 */ /* 0x000fea0003800000 */
.L_x_5764:
[----:B------:R-:W-:Y:S01]  /*14c60*/  UMOV UR4, 0xffffffff ;  /* 0xffffffff00047882 */ /* 0x000fe20000000000 */
[----:B---3-5:R-:W-:Y:S02]  /*14c70*/  SHF.R.S32.HI R24, RZ, 0x1f, R21 ;  /* 0x0000001fff187819 */ /* 0x028fe40000011415 */
[----:B------:R-:W-:Y:S05]  /*14c80*/  BRA.DIV UR4, `(.L_x_5766) ;  /* 0x000000e204dc7947 */ /* 0x000fea000b800000 */
[----:B-1----:R1:W3:Y:S04]  /*14c90*/  SHFL.IDX PT, R3, R20, 0x1, 0x181f ;  /* 0x00381f0014037f89 */ /* 0x0022e800000e0000 */
[----:B--2---:R1:W2:Y:S02]  /*14ca0*/  SHFL.IDX PT, R14, R4, 0x1, 0x181f ;  /* 0x00381f00040e7f89 */ /* 0x0042a400000e0000 */
.L_x_6000:
[----:B------:R-:W-:Y:S01]  /*14cb0*/  VIADD R9, R89, 0x20 ;  /* 0x0000002059097836 */ /* 0x000fe20000000000 */
[----:B------:R-:W-:Y:S04]  /*14cc0*/  BSSY B1, `(.L_x_5767) ;  /* 0x000001b000017945 */ /* 0x000fe80003800000 */
[----:B------:R-:W-:-:S13]  /*14cd0*/  ISETP.GE.AND P0, PT, R9, R0, PT ;  /* 0x000000000900720c */ /* 0x000fda0003f06270 */
[----:B------:R-:W-:Y:S05]  /*14ce0*/  @P0 BRA `(.L_x_5768) ;  /* 0x0000000000600947 */ /* 0x000fea0003800000 */
[C---:B------:R-:W-:Y:S01]  /*14cf0*/  VIADD R15, R214.reuse, 0x40 ;  /* 0x00000040d60f7836 */ /* 0x040fe20000000000 */
[----:B------:R-:W-:Y:S01]  /*14d00*/  ULDC UR4, c[0x0][0xbc8] ;  /* 0x0002f20000047ab9 */ /* 0x000fe20000000800 */
[C---:B------:R-:W-:Y:S01]  /*14d10*/  VIADD R25, R214.reuse, 0x80 ;  /* 0x00000080d6197836 */ /* 0x040fe20000000000 */
[C---:B------:R-:W-:Y:S01]  /*14d20*/  ISETP.GE.AND P3, PT, R214.reuse, UR4, PT ;  /* 0x00000004d6007c0c */ /* 0x040fe2000bf66270 */
[C---:B------:R-:W-:Y:S01]  /*14d30*/  VIADD R27, R214.reuse, 0x40 ;  /* 0x00000040d61b7836 */ /* 0x040fe20000000000 */
[----:B------:R-:W-:Y:S01]  /*14d40*/  ISETP.GE.AND P2, PT, R15, UR4, PT ;  /* 0x000000040f007c0c */ /* 0x000fe2000bf46270 */
[----:B------:R-:W-:Y:S01]  /*14d50*/  VIADD R26, R214, 0x80 ;  /* 0x00000080d61a7836 */ /* 0x000fe20000000000 */
[----:B------:R-:W-:Y:S02]  /*14d60*/  ISETP.GE.AND P1, PT, R25, UR4, PT ;  /* 0x0000000419007c0c */ /* 0x000fe4000bf26270 */
[----:B------:R-:W-:Y:S02]  /*14d70*/  ISETP.GE.AND P0, PT, R21, UR4, PT ;  /* 0x0000000415007c0c */ /* 0x000fe4000bf06270 */
[----:B------:R-:W-:-:S02]  /*14d80*/  SHF.R.S32.HI R12, RZ, 0x1f, R214 ;  /* 0x0000001fff0c7819 */ /* 0x000fc400000114d6 */
[----:B------:R-:W-:Y:S02]  /*14d90*/  SHF.R.S32.HI R27, RZ, 0x1f, R27 ;  /* 0x0000001fff1b7819 */ /* 0x000fe4000001141b */
[----:B------:R-:W-:Y:S02]  /*14da0*/  SHF.R.S32.HI R26, RZ, 0x1f, R26 ;  /* 0x0000001fff1a7819 */ /* 0x000fe4000001141a */
[CC--:B--2---:R-:W-:Y:S02]  /*14db0*/  @!P3 LEA R8, P5, R214.reuse, R14.reuse, 0x1 ;  /* 0x0000000ed608b211 */ /* 0x0c4fe400078a08ff */
[-C--:B------:R-:W-:Y:S02]  /*14dc0*/  @!P2 LEA R10, P4, R15, R14.reuse, 0x1 ;  /* 0x0000000e0f0aa211 */ /* 0x080fe400078808ff */
[----:B---3--:R-:W-:Y:S02]  /*14dd0*/  @!P3 LEA.HI.X R9, R214, R3, R12, 0x1, P5 ;  /* 0x00000003d609b211 */ /* 0x008fe400028f0c0c */
[----:B------:R-:W-:-:S02]  /*14de0*/  @!P1 LEA R12, P5, R25, R14, 0x1 ;  /* 0x0000000e190c9211 */ /* 0x000fc400078a08ff */
[-C--:B------:R-:W-:Y:S01]  /*14df0*/  @!P2 LEA.HI.X R11, R15, R3.reuse, R27, 0x1, P4 ;  /* 0x000000030f0ba211 */ /* 0x080fe200020f0c1b */
[----:B------:R4:W-:Y:S01]  /*14e00*/  @!P3 ST.E.128 desc[UR40][R8.64], R28 ;  /* 0x0000001c0800b985 */ /* 0x0009e2000c101d28 */
[----:B------:R-:W-:Y:S02]  /*14e10*/  @!P0 LEA R14, P4, R21, R14, 0x1 ;  /* 0x0000000e150e8211 */ /* 0x000fe400078808ff */
[-C--:B------:R-:W-:Y:S01]  /*14e20*/  @!P1 LEA.HI.X R13, R25, R3.reuse, R26, 0x1, P5 ;  /* 0x00000003190d9211 */ /* 0x080fe200028f0c1a */
[----:B------:R4:W-:Y:S01]  /*14e30*/  @!P2 ST.E.128 desc[UR40][R10.64], R44 ;  /* 0x0000002c0a00a985 */ /* 0x0009e2000c101d28 */
[----:B------:R-:W-:-:S03]  /*14e40*/  @!P0 LEA.HI.X R15, R21, R3, R24, 0x1, P4 ;  /* 0x00000003150f8211 */ /* 0x000fc600020f0c18 */
[----:B------:R4:W-:Y:S04]  /*14e50*/  @!P1 ST.E.128 desc[UR40][R12.64], R60 ;  /* 0x0000003c0c009985 */ /* 0x0009e8000c101d28 */
[----:B------:R4:W-:Y:S02]  /*14e60*/  @!P0 ST.E.128 desc[UR40][R14.64], R76 ;  /* 0x0000004c0e008985 */ /* 0x0009e4000c101d28 */
.L_x_5768:
[----:B------:R-:W-:Y:S05]  /*14e70*/  BSYNC B1 ;  /* 0x0000000000017941 */ /* 0x000fea0003800000 */
.L_x_5767:
[----:B------:R-:W-:-:S03]  /*14e80*/  UMOV UR4, 0xffffffff ;  /* 0xffffffff00047882 */ /* 0x000fc60000000000 */
[----:B------:R-:W-:Y:S05]  /*14e90*/  BRA.DIV UR4, `(.L_x_5769) ;  /* 0x000000e204a07947 */ /* 0x000fea000b800000 */
[----:B---3--:R3:W0:Y:S04]  /*14ea0*/  SHFL.IDX PT, R3, R20, 0x2, 0x181f ;  /* 0x00581f0014037f89 */ /* 0x00862800000e0000 */
[----:B--2-4-:R3:W2:Y:S02]  /*14eb0*/  SHFL.IDX PT, R14, R4, 0x2, 0x181f ;  /* 0x00581f00040e7f89 */ /* 0x0146a400000e0000 */
.L_x_6004:
        /* <DEDUP_REMOVED lines=18> */
[----:B0-----:R-:W-:Y:S02]  /*14fe0*/  @!P3 LEA.HI.X R13, R214, R3, R8, 0x1, P5 ;  /* 0x00000003d60db211 */ /* 0x001fe400028f0c08 */
        /* <DEDUP_REMOVED lines=9> */
.L_x_5771:
[----:B------:R-:W-:Y:S05]  /*15080*/  BSYNC B1 ;  /* 0x0000000000017941 */ /* 0x000fea0003800000 */
.L_x_5770:
[----:B------:R-:W-:-:S03]  /*15090*/  UMOV UR4, 0xffffffff ;  /* 0xffffffff00047882 */ /* 0x000fc60000000000 */
[----:B------:R-:W-:Y:S05]  /*150a0*/  BRA.DIV UR4, `(.L_x_5772) ;  /* 0x000000e204647947 */ /* 0x000fea000b800000 */
[----:B0-----:R0:W0:Y:S04]  /*150b0*/  SHFL.IDX PT, R3, R20, 0x3, 0x181f ;  /* 0x00781f0014037f89 */ /* 0x00102800000e0000 */
[----:B--2-4-:R2:W4:Y:S02]  /*150c0*/  SHFL.IDX PT, R14, R4, 0x3, 0x181f ;  /* 0x00781f00040e7f89 */ /* 0x01452400000e0000 */
.L_x_6008:
[----:B------:R-:W-:-:S05]  /*150d0*/  VIADD R9, R89, 0x60 ;  /* 0x0000006059097836 */ /* 0x000fca0000000000 */
[----:B------:R-:W-:-:S13]  /*150e0*/  ISETP.GE.AND P0, PT, R9, R0, PT ;  /* 0x000000000900720c */ /* 0x000fda0003f06270 */
[----:B------:R-:W-:Y:S05]  /*150f0*/  @P0 BRA `(.L_x_5773) ;  /* 0x0000003800d80947 */ /* 0x000fea0003800000 */
[C---:B01-3--:R-:W-:Y:S01]  /*15100*/  VIADD R20, R214.reuse, 0x40 ;  /* 0x00000040d6147836 */ /* 0x04bfe20000000000 */
[----:B------:R-:W-:Y:S01]  /*15110*/  ULDC UR4, c[0x0][0xbc8] ;  /* 0x0002f20000047ab9 */ /* 0x000fe20000000800 */
[C---:B--2---:R-:W-:Y:S01]  /*15120*/  VIADD R4, R214.reuse, 0x80 ;  /* 0x00000080d6047836 */ /* 0x044fe20000000000 */
[C---:B------:R-:W-:Y:S01]  /*15130*/  ISETP.GE.AND P3, PT, R214.reuse, UR4, PT ;  /* 0x00000004d6007c0c */ /* 0x040fe2000bf66270 */
[----:B------:R-:W-:Y:S01]  /*15140*/  VIADD R25, R214, 0x40 ;  /* 0x00000040d6197836 */ /* 0x000fe20000000000 */
[----:B------:R-:W-:Y:S01]  /*15150*/  ISETP.GE.AND P4, PT, R20, UR4, PT ;  /* 0x0000000414007c0c */ /* 0x000fe2000bf86270 */
[----:B------:R-:W-:Y:S01]  /*15160*/  VIADD R15, R214, 0x80 ;  /* 0x00000080d60f7836 */ /* 0x000fe20000000000 */
[----:B------:R-:W-:Y:S02]  /*15170*/  ISETP.GE.AND P5, PT, R4, UR4, PT ;  /* 0x0000000404007c0c */ /* 0x000fe4000bfa6270 */
[----:B------:R-:W-:Y:S02]  /*15180*/  SHF.R.S32.HI R26, RZ, 0x1f, R214 ;  /* 0x0000001fff1a7819 */ /* 0x000fe400000114d6 */
[----:B------:R-:W-:-:S02]  /*15190*/  SHF.R.S32.HI R25, RZ, 0x1f, R25 ;  /* 0x0000001fff197819 */ /* 0x000fc40000011419 */
[----:B------:R-:W-:-:S03]  /*151a0*/  SHF.R.S32.HI R15, RZ, 0x1f, R15 ;  /* 0x0000001fff0f7819 */ /* 0x000fc6000001140f */
[-C--:B----4-:R-:W-:Y:S02]  /*151b0*/  @!P3 LEA R8, P0, R214, R14.reuse, 0x1 ;  /* 0x0000000ed608b211 */ /* 0x090fe400078008ff */
        /* <DEDUP_REMOVED lines=14> */
.L_x_5762:
[----:B0-----:R-:W0:Y:S01]  /*152a0*/  @P1 LDC R11, c[0x0][0xcec] ;  /* 0x00033b00ff0b1b82 */ /* 0x001e220000000800 */
[----:B------:R-:W-:Y:S01]  /*152b0*/  IMAD.MOV.U32 R3, RZ, RZ, R155 ;  /* 0x000000ffff037224 */ /* 0x000fe200078e009b */
[----:B------:R-:W-:-:S06]  /*152c0*/  ULDC.64 UR4, c[0x0][0xc08] ;  /* 0x0003020000047ab9 */ /* 0x000fcc0000000a00 */
[----:B------:R-:W1:Y:S01]  /*152d0*/  @P1 LDC R10, c[0x0][0xcf0] ;  /* 0x00033c00ff0a1b82 */ /* 0x000e620000000800 */
[----:B0-----:R-:W-:-:S05]  /*152e0*/  @P1 IMAD.HI.U32 R11, R155, R11, RZ ;  /* 0x0000000b9b0b1227 */ /* 0x001fca00078e00ff */
[----:B-1----:R-:W-:Y:S01]  /*152f0*/  @P1 SHF.R.U32.HI R3, RZ, R10, R11 ;  /* 0x0000000aff031219 */ /* 0x002fe2000001160b */
[----:B------:R-:W-:-:S04]  /*15300*/  IMAD R11, R8, UR4, RZ ;  /* 0x00000004080b7c24 */ /* 0x000fc8000f8e02ff */
[C---:B------:R-:W-:Y:S02]  /*15310*/  IMAD R8, R4.reuse, UR5, R11 ;  /* 0x0000000504087c24 */ /* 0x040fe4000f8e020b */
[----:B------:R-:W-:Y:S01]  /*15320*/  IMAD.WIDE.U32 R10, R4, UR4, RZ ;  /* 0x00000004040a7c25 */ /* 0x000fe2000f8e00ff */
[----:B------:R-:W-:-:S03]  /*15330*/  ULDC.64 UR4, c[0x0][0xc38] ;  /* 0x00030e0000047ab9 */ /* 0x000fc60000000a00 */
[----:B------:R-:W-:Y:S01]  /*15340*/  IMAD.IADD R11, R11, 0x1, R8 ;  /* 0x000000010b0b7824 */ /* 0x000fe200078e0208 */
[----:B------:R-:W-:Y:S01]  /*15350*/  SHF.R.S32.HI R8, RZ, 0x1f, R9 ;  /* 0x0000001fff087819 */ /* 0x000fe20000011409 */
        /* <DEDUP_REMOVED lines=34> */
.L_x_6011:
[----:B------:R-:W-:Y:S01]  /*15580*/  ISETP.GE.AND P0, PT, R153, R0, PT ;  /* 0x000000009900720c */ /* 0x000fe20003f06270 */
[----:B------:R-:W-:-:S12]  /*15590*/  BSSY B1, `(.L_x_5775) ;  /* 0x00000c3000017945 */ /* 0x000fd80003800000 */
[----:B------:R-:W-:Y:S05]  /*155a0*/  @P0 BRA `(.L_x_5776) ;  /* 0x0000000c00040947 */ /* 0x000fea0003800000 */
[----:B------:R-:W3:Y:S01]  /*155b0*/  LDL R155, [R1+0x2c] ;  /* 0x00002c00019b7983 */ /* 0x000ee20000100800 */
[----:B------:R-:W-:-:S03]  /*155c0*/  ULDC UR4, c[0x0][0xbc8] ;  /* 0x0002f20000047ab9 */ /* 0x000fc60000000800 */
[----:B------:R-:W4:Y:S04]  /*155d0*/  LDL R11, [R1+0xe4] ;  /* 0x0000e400010b7983 */ /* 0x000f280000100800 */
        /* <DEDUP_REMOVED lines=12> */
[----:B---3--:R-:W-:-:S02]  /*156a0*/  ISETP.GE.AND P0, PT, R155, UR4, PT ;  /* 0x000000049b007c0c */ /* 0x008fc4000bf06270 */
[----:B----4-:R-:W-:-:S11]  /*156b0*/  ISETP.GE.AND P1, PT, R11, UR4, PT ;  /* 0x000000040b007c0c */ /* 0x010fd6000bf26270 */
[----:B--2---:R-:W-:Y:S02]  /*156c0*/  @!P0 IMAD.MOV.U32 R8, RZ, RZ, R12 ;  /* 0x000000ffff088224 */ /* 0x004fe400078e000c */
[----:B-1----:R-:W-:Y:S02]  /*156d0*/  @!P0 IMAD.MOV.U32 R9, RZ, RZ, R20 ;  /* 0x000000ffff098224 */ /* 0x002fe400078e0014 */
[----:B------:R-:W-:Y:S02]  /*156e0*/  @!P0 IMAD.WIDE R8, R155, 0x4, R8 ;  /* 0x000000049b088825 */ /* 0x000fe400078e0208 */
[----:B------:R-:W2:Y:S04]  /*156f0*/  LDL R155, [R1+0xc8] ;  /* 0x0000c800019b7983 */ /* 0x000ea80000100800 */
[----:B------:R1:W-:Y:S01]  /*15700*/  @!P0 ST.E.64 desc[UR40][R8.64], R24 ;  /* 0x0000001808008985 */ /* 0x0003e2000c101b28 */
[----:B-----5:R-:W-:-:S02]  /*15710*/  ISETP.GE.AND P0, PT, R154, UR4, PT ;  /* 0x000000049a007c0c */ /* 0x020fc4000bf06270 */
[C---:B-1----:R-:W-:Y:S01]  /*15720*/  @!P1 LEA R8, P2, R11.reuse, R12, 0x2 ;  /* 0x0000000c0b089211 */ /* 0x042fe200078410ff */
[----:B------:R-:W3:Y:S03]  /*15730*/  LDL R25, [R1+0x150] ;  /* 0x0001500001197983 */ /* 0x000ee60000100800 */
[----:B------:R-:W-:Y:S01]  /*15740*/  @!P1 LEA.HI.X R9, R11, R20, R13, 0x2, P2 ;  /* 0x000000140b099211 */ /* 0x000fe200010f140d */
[----:B------:R-:W4:Y:S04]  /*15750*/  LDL R24, [R1+0xbc] ;  /* 0x0000bc0001187983 */ /* 0x000f280000100800 */
[----:B------:R-:W5:Y:S04]  /*15760*/  LDL R11, [R1+0x154] ;  /* 0x00015400010b7983 */ /* 0x000f680000100800 */
[----:B------:R1:W-:Y:S04]  /*15770*/  @!P1 ST.E.64 desc[UR40][R8.64], R28 ;  /* 0x0000001c08009985 */ /* 0x0003e8000c101b28 */
[----:B------:R-:W4:Y:S01]  /*15780*/  LDL R13, [R1+0xc4] ;  /* 0x0000c400010d7983 */ /* 0x000f220000100800 */
[----:B-1----:R-:W-:-:S03]  /*15790*/  @!P0 LEA R8, P2, R154, R12, 0x2 ;  /* 0x0000000c9a088211 */ /* 0x002fc600078410ff */
[----:B------:R-:W4:Y:S01]  /*157a0*/  LDL R29, [R1+0x140] ;  /* 0x00014000011d7983 */ /* 0x000f220000100800 */
[----:B------:R-:W-:-:S03]  /*157b0*/  @!P0 LEA.HI.X R9, R154, R20, R160, 0x2, P2 ;  /* 0x000000149a098211 */ /* 0x000fc600010f14a0 */
[----:B------:R-:W4:Y:S04]  /*157c0*/  LDL R28, [R1+0xac] ;  /* 0x0000ac00011c7983 */ /* 0x000f280000100800 */
[----:B------:R1:W-:Y:S01]  /*157d0*/  @!P0 ST.E.64 desc[UR40][R8.64], R32 ;  /* 0x0000002008008985 */ /* 0x0003e2000c101b28 */
[----:B------:R-:W-:-:S03]  /*157e0*/  ISETP.GE.AND P1, PT, R21, UR4, PT ;  /* 0x0000000415007c0c */ /* 0x000fc6000bf26270 */
[----:B------:R-:W4:Y:S04]  /*157f0*/  LDL R154, [R1+0xc0] ;  /* 0x0000c000019a7983 */ /* 0x000f280000100800 */
[----:B-1----:R-:W4:Y:S01]  /*15800*/  LDL R33, [R1+0x14c] ;  /* 0x00014c0001217983 */ /* 0x002f220000100800 */
[----:B------:R-:W-:-:S05]  /*15810*/  ISETP.GE.AND P0, PT, R15, UR4, PT ;  /* 0x000000040f007c0c */ /* 0x000fca000bf06270 */
[C---:B------:R-:W-:Y:S01]  /*15820*/  @!P1 LEA R8, P2, R21.reuse, R12, 0x2 ;  /* 0x0000000c15089211 */ /* 0x040fe200078410ff */
[----:B------:R-:W4:Y:S03]  /*15830*/  LDL R32, [R1+0x144] ;  /* 0x0001440001207983 */ /* 0x000f260000100800 */
[----:B------:R-:W-:Y:S02]  /*15840*/  @!P1 LEA.HI.X R9, R21, R20, R159, 0x2, P2 ;  /* 0x0000001415099211 */ /* 0x000fe400010f149f */
[----:B------:R-:W-:Y:S01]  /*15850*/  ISETP.GE.AND P2, PT, R156, UR4, PT ;  /* 0x000000049c007c0c */ /* 0x000fe2000bf46270 */
[----:B------:R-:W4:Y:S04]  /*15860*/  LDL R21, [R1+0x148] ;  /* 0x0001480001157983 */ /* 0x000f280000100800 */
[----:B------:R1:W-:Y:S01]  /*15870*/  @!P1 ST.E.64 desc[UR40][R8.64], R36 ;  /* 0x0000002408009985 */ /* 0x0003e2000c101b28 */
[----:B------:R-:W-:-:S02]  /*15880*/  ISETP.GE.AND P3, PT, R10, UR4, PT ;  /* 0x000000040a007c0c */ /* 0x000fc4000bf66270 */
[C---:B-1----:R-:W-:Y:S01]  /*15890*/  @!P0 LEA R8, P1, R15.reuse, R12, 0x2 ;  /* 0x0000000c0f088211 */ /* 0x042fe200078210ff */
[----:B------:R-:W4:Y:S03]  /*158a0*/  LDL R36, [R1+0xa8] ;  /* 0x0000a80001247983 */ /* 0x000f260000100800 */
[----:B------:R-:W-:Y:S01]  /*158b0*/  @!P0 LEA.HI.X R9, R15, R20, R158, 0x2, P1 ;  /* 0x000000140f098211 */ /* 0x000fe200008f149e */
[----:B------:R-:W4:Y:S01]  /*158c0*/  LDL R37, [R1+0x12c] ;  /* 0x00012c0001257983 */ /* 0x000f220000100800 */
[----:B------:R-:W-:-:S03]  /*158d0*/  ISETP.GE.AND P1, PT, R14, UR4, PT ;  /* 0x000000040e007c0c */ /* 0x000fc6000bf26270 */
[----:B------:R1:W-:Y:S04]  /*158e0*/  @!P0 ST.E.64 desc[UR40][R8.64], R40 ;  /* 0x0000002808008985 */ /* 0x0003e8000c101b28 */
[----:B------:R-:W4:Y:S01]  /*158f0*/  LDL R15, [R1+0xb4] ;  /* 0x0000b400010f7983 */ /* 0x000f220000100800 */
[----:B-1----:R-:W-:-:S03]  /*15900*/  @!P2 LEA R8, P0, R156, R12, 0x2 ;  /* 0x0000000c9c08a211 */ /* 0x002fc600078010ff */
[----:B------:R-:W4:Y:S01]  /*15910*/  LDL R40, [R1+0xb0] ;  /* 0x0000b00001287983 */ /* 0x000f220000100800 */
[----:B------:R-:W-:-:S03]  /*15920*/  @!P2 LEA.HI.X R9, R156, R20, R157, 0x2, P0 ;  /* 0x000000149c09a211 */ /* 0x000fc600000f149d */
[----:B------:R-:W4:Y:S04]  /*15930*/  LDL R41, [R1+0x134] ;  /* 0x0001340001297983 */ /* 0x000f280000100800 */
[----:B------:R1:W-:Y:S02]  /*15940*/  @!P2 ST.E.64 desc[UR40][R8.64], R44 ;  /* 0x0000002c0800a985 */ /* 0x0003e4000c101b28 */
[----:B-1----:R-:W-:Y:S02]  /*15950*/  @!P3 LEA R8, P2, R10, R12, 0x2 ;  /* 0x0000000c0a08b211 */ /* 0x002fe400078410ff */
[----:B------:R-:W4:Y:S04]  /*15960*/  LDL R44, [R1+0x13c] ;  /* 0x00013c00012c7983 */ /* 0x000f280000100800 */
[----:B------:R-:W4:Y:S01]  /*15970*/  LDL R45, [R1+0x108] ;  /* 0x00010800012d7983 */ /* 0x000f220000100800 */
[----:B--2---:R-:W-:-:S02]  /*15980*/  ISETP.GE.AND P0, PT, R155, UR4, PT ;  /* 0x000000049b007c0c */ /* 0x004fc4000bf06270 */
[----:B-----5:R-:W-:Y:S02]  /*15990*/  @!P3 LEA.HI.X R9, R10, R20, R11, 0x2, P2 ;  /* 0x000000140a09b211 */ /* 0x020fe400010f140b */
[----:B------:R-:W-:-:S04]  /*159a0*/  @!P1 LEA R10, P4, R14, R12, 0x2 ;  /* 0x0000000c0e0a9211 */ /* 0x000fc800078810ff */
[----:B---3--:R-:W-:Y:S02]  /*159b0*/  @!P1 LEA.HI.X R11, R14, R20, R25, 0x2, P4 ;  /* 0x000000140e0b9211 */ /* 0x008fe400020f1419 */
[----:B------:R-:W2:Y:S04]  /*159c0*/  LDL R25, [R1+0x138] ;  /* 0x0001380001197983 */ /* 0x000ea80000100800 */
[----:B------:R1:W-:Y:S01]  /*159d0*/  @!P3 ST.E.64 desc[UR40][R8.64], R48 ;  /* 0x000000300800b985 */ /* 0x0003e2000c101b28 */
[----:B----4-:R-:W-:-:S03]  /*159e0*/  ISETP.GE.AND P2, PT, R13, UR4, PT ;  /* 0x000000040d007c0c */ /* 0x010fc6000bf46270 */
[----:B------:R-:W3:Y:S01]  /*159f0*/  LDL R14, [R1+0xa4] ;  /* 0x0000a400010e7983 */ /* 0x000ee20000100800 */
[----:B-1----:R-:W-:-:S03]  /*15a00*/  @!P0 LEA R8, P4, R155, R12, 0x2 ;  /* 0x0000000c9b088211 */ /* 0x002fc600078810ff */
[----:B------:R-:W4:Y:S04]  /*15a10*/  LDL R48, [R1+0x8c] ;  /* 0x00008c0001307983 */ /* 0x000f280000100800 */
[----:B------:R-:W5:Y:S01]  /*15a20*/  LDL R49, [R1+0x110] ;  /* 0x0001100001317983 */ /* 0x000f620000100800 */
[----:B------:R-:W-:-:S03]  /*15a30*/  @!P0 LEA.HI.X R9, R155, R20, R33, 0x2, P4 ;  /* 0x000000149b098211 */ /* 0x000fc600020f1421 */
[----:B------:R-:W3:Y:S01]  /*15a40*/  LDL R33, [R1+0x130] ;  /* 0x0001300001217983 */ /* 0x000ee20000100800 */
[----:B------:R-:W-:-:S03]  /*15a50*/  ISETP.GE.AND P3, PT, R154, UR4, PT ;  /* 0x000000049a007c0c */ /* 0x000fc6000bf66270 */
[----:B------:R1:W-:Y:S01]  /*15a60*/  @!P1 ST.E.64 desc[UR40][R10.64], R52 ;  /* 0x000000340a009985 */ /* 0x0003e2000c101b28 */
[----:B------:R-:W-:-:S03]  /*15a70*/  ISETP.GE.AND P1, PT, R24, UR4, PT ;  /* 0x0000000418007c0c */ /* 0x000fc6000bf26270 */
[----:B------:R0:W-:Y:S01]  /*15a80*/  @!P0 ST.E.64 desc[UR40][R8.64], R56 ;  /* 0x0000003808008985 */ /* 0x0001e2000c101b28 */
[----:B-1----:R-:W-:-:S03]  /*15a90*/  @!P2 LEA R10, P5, R13, R12, 0x2 ;  /* 0x0000000c0d0aa211 */ /* 0x002fc600078a10ff */
[----:B------:R-:W4:Y:S01]  /*15aa0*/  LDL R52, [R1+0x90] ;  /* 0x0000900001347983 */ /* 0x000f220000100800 */
[----:B------:R-:W-:-:S03]  /*15ab0*/  @!P2 LEA.HI.X R11, R13, R20, R21, 0x2, P5 ;  /* 0x000000140d0ba211 */ /* 0x000fc600028f1415 */
[----:B------:R-:W5:Y:S01]  /*15ac0*/  LDL R53, [R1+0x114] ;  /* 0x0001140001357983 */ /* 0x000f620000100800 */
[----:B0-----:R-:W-:-:S03]  /*15ad0*/  @!P3 LEA R8, P4, R154, R12, 0x2 ;  /* 0x0000000c9a08b211 */ /* 0x001fc600078810ff */
[----:B------:R0:W-:Y:S01]  /*15ae0*/  @!P2 ST.E.64 desc[UR40][R10.64], R60 ;  /* 0x0000003c0a00a985 */ /* 0x0001e2000c101b28 */
[----:B------:R-:W-:-:S03]  /*15af0*/  @!P3 LEA.HI.X R9, R154, R20, R32, 0x2, P4 ;  /* 0x000000149a09b211 */ /* 0x000fc600020f1420 */
[----:B------:R-:W4:Y:S04]  /*15b00*/  LDL R13, [R1+0x9c] ;  /* 0x00009c00010d7983 */ /* 0x000f280000100800 */
[----:B------:R-:W5:Y:S01]  /*15b10*/  LDL R32, [R1+0x128] ;  /* 0x0001280001207983 */ /* 0x000f620000100800 */
[----:B------:R-:W-:-:S03]  /*15b20*/  ISETP.GE.AND P2, PT, R15, UR4, PT ;  /* 0x000000040f007c0c */ /* 0x000fc6000bf46270 */
[----:B------:R-:W5:Y:S01]  /*15b30*/  LDL R21, [R1+0xa0] ;  /* 0x0000a00001157983 */ /* 0x000f620000100800 */
[----:B0-----:R-:W-:-:S04]  /*15b40*/  @!P1 LEA R10, P5, R24, R12, 0x2 ;  /* 0x0000000c180a9211 */ /* 0x001fc800078a10ff */
[----:B------:R-:W-:Y:S01]  /*15b50*/  @!P1 LEA.HI.X R11, R24, R20, R29, 0x2, P5 ;  /* 0x00000014180b9211 */ /* 0x000fe200028f141d */
[----:B------:R-:W-:Y:S01]  /*15b60*/  @!P3 ST.E.64 desc[UR40][R8.64], R64 ;  /* 0x000000400800b985 */ /* 0x000fe2000c101b28 */
[----:B------:R-:W-:-:S03]  /*15b70*/  ISETP.GE.AND P0, PT, R153, UR4, PT ;  /* 0x0000000499007c0c */ /* 0x000fc6000bf06270 */
[----:B------:R0:W-:Y:S01]  /*15b80*/  @!P1 ST.E.64 desc[UR40][R10.64], R68 ;  /* 0x000000440a009985 */ /* 0x0001e2000c101b28 */
[----:B------:R-:W-:-:S03]  /*15b90*/  ISETP.GE.AND P1, PT, R28, UR4, PT ;  /* 0x000000041c007c0c */ /* 0x000fc6000bf26270 */
[----:B------:R-:W5:Y:S04]  /*15ba0*/  LDL R29, [R1+0x98] ;  /* 0x00009800011d7983 */ /* 0x000f680000100800 */
[----:B------:R-:W5:Y:S01]  /*15bb0*/  LDL R24, [R1+0x94] ;  /* 0x0000940001187983 */ /* 0x000f620000100800 */
[-C--:B0-----:R-:W-:Y:S02]  /*15bc0*/  @!P2 LEA R10, P5, R15, R12.reuse, 0x2 ;  /* 0x0000000c0f0aa211 */ /* 0x081fe400078a10ff */
[----:B------:R-:W-:-:S04]  /*15bd0*/  @!P0 LEA R8, P4, R153, R12, 0x2 ;  /* 0x0000000c99088211 */ /* 0x000fc800078810ff */
[-C--:B------:R-:W-:Y:S02]  /*15be0*/  @!P0 LEA.HI.X R9, R153, R20.reuse, R44, 0x2, P4 ;  /* 0x0000001499098211 */ /* 0x080fe400020f142c */
[----:B------:R-:W-:Y:S01]  /*15bf0*/  ISETP.GE.AND P3, PT, R40, UR4, PT ;  /* 0x0000000428007c0c */ /* 0x000fe2000bf66270 */
[----:B------:R-:W5:Y:S04]  /*15c00*/  LDL R44, [R1+0x84] ;  /* 0x00008400012c7983 */ /* 0x000f680000100800 */
[----:B------:R-:W-:Y:S01]  /*15c10*/  @!P0 ST.E.64 desc[UR40][R8.64], R72 ;  /* 0x0000004808008985 */ /* 0x000fe2000c101b28 */
[----:B--2---:R-:W-:-:S03]  /*15c20*/  @!P2 LEA.HI.X R11, R15, R20, R25, 0x2, P5 ;  /* 0x000000140f0ba211 */ /* 0x004fc600028f1419 */
[----:B------:R-:W2:Y:S04]  /*15c30*/  LDL R15, [R1+0x120] ;  /* 0x00012000010f7983 */ /* 0x000ea80000100800 */
[----:B------:R-:W2:Y:S04]  /*15c40*/  LDL R25, [R1+0x124] ;  /* 0x0001240001197983 */ /* 0x000ea80000100800 */
[----:B------:R0:W-:Y:S02]  /*15c50*/  @!P2 ST.E.64 desc[UR40][R10.64], R76 ;  /* 0x0000004c0a00a985 */ /* 0x0001e4000c101b28 */
[----:B0-----:R-:W-:-:S04]  /*15c60*/  @!P1 LEA R10, P5, R28, R12, 0x2 ;  /* 0x0000000c1c0a9211 */ /* 0x001fc800078a10ff */
[----:B---3--:R-:W-:Y:S02]  /*15c70*/  @!P1 LEA.HI.X R11, R28, R20, R33, 0x2, P5 ;  /* 0x000000141c0b9211 */ /* 0x008fe400028f1421 */
[----:B------:R-:W3:Y:S04]  /*15c80*/  LDL R33, [R1+0x11c] ;  /* 0x00011c0001217983 */ /* 0x000ee80000100800 */
[----:B------:R-:W3:Y:S01]  /*15c90*/  LDL R28, [R1+0x118] ;  /* 0x00011800011c7983 */ /* 0x000ee20000100800 */
[----:B------:R-:W-:Y:S02]  /*15ca0*/  ISETP.GE.AND P2, PT, R14, UR4, PT ;  /* 0x000000040e007c0c */ /* 0x000fe4000bf46270 */
[----:B------:R-:W-:Y:S02]  /*15cb0*/  @!P3 LEA R8, P4, R40, R12, 0x2 ;  /* 0x0000000c2808b211 */ /* 0x000fe400078810ff */
[----:B------:R-:W-:-:S02]  /*15cc0*/  ISETP.GE.AND P0, PT, R36, UR4, PT ;  /* 0x0000000424007c0c */ /* 0x000fc4000bf06270 */
[----:B------:R-:W-:Y:S02]  /*15cd0*/  @!P3 LEA.HI.X R9, R40, R20, R41, 0x2, P4 ;  /* 0x000000142809b211 */ /* 0x000fe400020f1429 */
[----:B------:R-:W3:Y:S04]  /*15ce0*/  LDL R40, [R1+0x80] ;  /* 0x0000800001287983 */ /* 0x000ee80000100800 */
[----:B------:R-:W-:Y:S04]  /*15cf0*/  @!P3 ST.E.64 desc[UR40][R8.64], R80 ;  /* 0x000000500800b985 */ /* 0x000fe8000c101b28 */
[----:B------:R0:W-:Y:S04]  /*15d00*/  @!P1 ST.E.64 desc[UR40][R10.64], R84 ;  /* 0x000000540a009985 */ /* 0x0001e8000c101b28 */
[----:B------:R-:W3:Y:S01]  /*15d10*/  LDL R41, [R1+0x104] ;  /* 0x0001040001297983 */ /* 0x000ee20000100800 */
[----:B----4-:R-:W-:-:S02]  /*15d20*/  ISETP.GE.AND P1, PT, R13, UR4, PT ;  /* 0x000000040d007c0c */ /* 0x010fc4000bf26270 */
[-C--:B0-----:R-:W-:Y:S02]  /*15d30*/  @!P2 LEA R10, P5, R14, R12.reuse, 0x2 ;  /* 0x0000000c0e0aa211 */ /* 0x081fe400078a10ff */
[----:B------:R-:W-:Y:S02]  /*15d40*/  @!P0 LEA R8, P4, R36, R12, 0x2 ;  /* 0x0000000c24088211 */ /* 0x000fe400078810ff */
[-C--:B-----5:R-:W-:Y:S02]  /*15d50*/  @!P2 LEA.HI.X R11, R14, R20.reuse, R32, 0x2, P5 ;  /* 0x000000140e0ba211 */ /* 0x0a0fe400028f1420 */
[----:B------:R-:W4:Y:S01]  /*15d60*/  LDL R14, [R1+0x88] ;  /* 0x00008800010e7983 */ /* 0x000f220000100800 */
[----:B------:R-:W-:Y:S02]  /*15d70*/  @!P0 LEA.HI.X R9, R36, R20, R37, 0x2, P4 ;  /* 0x0000001424098211 */ /* 0x000fe400020f1425 */
[----:B------:R-:W-:Y:S01]  /*15d80*/  ISETP.GE.AND P3, PT, R21, UR4, PT ;  /* 0x0000000415007c0c */ /* 0x000fe2000bf66270 */
[----:B------:R-:W5:Y:S04]  /*15d90*/  LDL R36, [R1+0x7c] ;  /* 0x00007c0001247983 */ /* 0x000f680000100800 */
[----:B------:R-:W-:Y:S04]  /*15da0*/  @!P0 ST.E.64 desc[UR40][R8.64], R88 ;  /* 0x0000005808008985 */ /* 0x000fe8000c101b28 */
[----:B------:R0:W-:Y:S01]  /*15db0*/  @!P2 ST.E.64 desc[UR40][R10.64], R92 ;  /* 0x0000005c0a00a985 */ /* 0x0001e2000c101b28 */
[----:B------:R-:W-:-:S03]  /*15dc0*/  ISETP.GE.AND P0, PT, R29, UR4, PT ;  /* 0x000000041d007c0c */ /* 0x000fc6000bf06270 */
[----:B------:R-:W5:Y:S04]  /*15dd0*/  LDL R32, [R1+0x78] ;  /* 0x0000780001207983 */ /* 0x000f680000100800 */
[----:B------:R-:W5:Y:S01]  /*15de0*/  LDL R37, [R1+0x100] ;  /* 0x0001000001257983 */ /* 0x000f620000100800 */
[-C--:B0-----:R-:W-:Y:S02]  /*15df0*/  @!P1 LEA R10, P5, R13, R12.reuse, 0x2 ;  /* 0x0000000c0d0a9211 */ /* 0x081fe400078a10ff */
[----:B------:R-:W-:Y:S02]  /*15e00*/  @!P3 LEA R8, P4, R21, R12, 0x2 ;  /* 0x0000000c1508b211 */ /* 0x000fe400078810ff */
[----:B------:R-:W-:Y:S02]  /*15e10*/  ISETP.GE.AND P2, PT, R24, UR4, PT ;  /* 0x0000000418007c0c */ /* 0x000fe4000bf46270 */
[----:B--2---:R-:W-:-:S02]  /*15e20*/  @!P1 LEA.HI.X R11, R13, R20, R15, 0x2, P5 ;  /* 0x000000140d0b9211 */ /* 0x004fc400028f140f */
[----:B------:R-:W2:Y:S04]  /*15e30*/  LDL R15, [R1+0x10c] ;  /* 0x00010c00010f7983 */ /* 0x000ea80000100800 */
[----:B------:R-:W2:Y:S01]  /*15e40*/  LDL R13, [R1+0x74] ;  /* 0x00007400010d7983 */ /* 0x000ea20000100800 */
[----:B------:R-:W-:-:S03]  /*15e50*/  @!P3 LEA.HI.X R9, R21, R20, R25, 0x2, P4 ;  /* 0x000000141509b211 */ /* 0x000fc600020f1419 */
[----:B------:R-:W2:Y:S04]  /*15e60*/  LDL R25, [R1+0x70] ;  /* 0x0000700001197983 */ /* 0x000ea80000100800 */
[----:B------:R-:W2:Y:S04]  /*15e70*/  LDL R21, [R1+0x6c] ;  /* 0x00006c0001157983 */ /* 0x000ea80000100800 */
[----:B------:R0:W-:Y:S04]  /*15e80*/  @!P3 ST.E.64 desc[UR40][R8.64], R96 ;  /* 0x000000600800b985 */ /* 0x0001e8000c101b28 */
[----:B------:R1:W-:Y:S01]  /*15e90*/  @!P1 ST.E.64 desc[UR40][R10.64], R100 ;  /* 0x000000640a009985 */ /* 0x0003e2000c101b28 */
[----:B0-----:R-:W-:-:S04]  /*15ea0*/  @!P0 LEA R8, P3, R29, R12, 0x2 ;  /* 0x0000000c1d088211 */ /* 0x001fc800078610ff */
[----:B---3--:R-:W-:Y:S02]  /*15eb0*/  @!P0 LEA.HI.X R9, R29, R20, R33, 0x2, P3 ;  /* 0x000000141d098211 */ /* 0x008fe400018f1421 */
[C---:B-1----:R-:W-:Y:S01]  /*15ec0*/  @!P2 LEA R10, P5, R24.reuse, R12, 0x2 ;  /* 0x0000000c180aa211 */ /* 0x042fe200078a10ff */
[----:B------:R-:W3:Y:S04]  /*15ed0*/  LDL R33, [R1+0xfc] ;  /* 0x0000fc0001217983 */ /* 0x000ee80000100800 */
[----:B------:R-:W3:Y:S01]  /*15ee0*/  LDL R29, [R1+0xf8] ;  /* 0x0000f800011d7983 */ /* 0x000ee20000100800 */
[----:B------:R-:W-:-:S03]  /*15ef0*/  @!P2 LEA.HI.X R11, R24, R20, R28, 0x2, P5 ;  /* 0x00000014180ba211 */ /* 0x000fc600028f141c */
[----:B------:R-:W3:Y:S04]  /*15f00*/  LDL R28, [R1+0xf4] ;  /* 0x0000f400011c7983 */ /* 0x000ee80000100800 */
[----:B------:R-:W3:Y:S01]  /*15f10*/  LDL R24, [R1+0xf0] ;  /* 0x0000f00001187983 */ /* 0x000ee20000100800 */
[----:B------:R-:W-:Y:S02]  /*15f20*/  ISETP.GE.AND P4, PT, R52, UR4, PT ;  /* 0x0000000434007c0c */ /* 0x000fe4000bf86270 */
[----:B------:R-:W-:Y:S01]  /*15f30*/  ISETP.GE.AND P1, PT, R48, UR4, PT ;  /* 0x0000000430007c0c */ /* 0x000fe2000bf26270 */
[----:B------:R0:W-:Y:S04]  /*15f40*/  @!P0 ST.E.64 desc[UR40][R8.64], R104 ;  /* 0x0000006808008985 */ /* 0x0001e8000c101b28 */
[----:B------:R1:W-:Y:S01]  /*15f50*/  @!P2 ST.E.64 desc[UR40][R10.64], R108 ;  /* 0x0000006c0a00a985 */ /* 0x0003e2000c101b28 */
[----:B------:R-:W-:-:S05]  /*15f60*/  ISETP.GE.AND P2, PT, R44, UR4, PT ;  /* 0x000000042c007c0c */ /* 0x000fca000bf46270 */
[-C--:B0-----:R-:W-:Y:S02]  /*15f70*/  @!P4 LEA R8, P3, R52, R12.reuse, 0x2 ;  /* 0x0000000c3408c211 */ /* 0x081fe400078610ff */
[----:B----4-:R-:W-:Y:S02]  /*15f80*/  ISETP.GE.AND P0, PT, R14, UR4, PT ;  /* 0x000000040e007c0c */ /* 0x010fe4000bf06270 */
[----:B-1----:R-:W-:Y:S02]  /*15f90*/  @!P1 LEA R10, P5, R48, R12, 0x2 ;  /* 0x0000000c300a9211 */ /* 0x002fe400078a10ff */
[-C--:B------:R-:W-:Y:S02]  /*15fa0*/  @!P4 LEA.HI.X R9, R52, R20.reuse, R53, 0x2, P3 ;  /* 0x000000143409c211 */ /* 0x080fe400018f1435 */
[----:B------:R-:W-:Y:S02]  /*15fb0*/  ISETP.GE.AND P3, PT, R40, UR4, PT ;  /* 0x0000000428007c0c */ /* 0x000fe4000bf66270 */
[----:B------:R-:W-:Y:S01]  /*15fc0*/  @!P1 LEA.HI.X R11, R48, R20, R49, 0x2, P5 ;  /* 0x00000014300b9211 */ /* 0x000fe200028f1431 */
[----:B------:R0:W-:Y:S04]  /*15fd0*/  @!P4 ST.E.64 desc[UR40][R8.64], R112 ;  /* 0x000000700800c985 */ /* 0x0001e8000c101b28 */
[----:B------:R1:W-:Y:S01]  /*15fe0*/  @!P1 ST.E.64 desc[UR40][R10.64], R116 ;  /* 0x000000740a009985 */ /* 0x0003e2000c101b28 */
[----:B-----5:R-:W-:-:S02]  /*15ff0*/  ISETP.GE.AND P1, PT, R36, UR4, PT ;  /* 0x0000000424007c0c */ /* 0x020fc4000bf26270 */
[-C--:B0-----:R-:W-:Y:S02]  /*16000*/  @!P0 LEA R8, P4, R14, R12.reuse, 0x2 ;  /* 0x0000000c0e088211 */ /* 0x081fe400078810ff */
[----:B-1----:R-:W-:-:S04]  /*16010*/  @!P2 LEA R10, P5, R44, R12, 0x2 ;  /* 0x0000000c2c0aa211 */ /* 0x002fc800078a10ff */
[-C--:B------:R-:W-:Y:S02]  /*16020*/  @!P2 LEA.HI.X R11, R44, R20.reuse, R45, 0x2, P5 ;  /* 0x000000142c0ba211 */ /* 0x080fe400028f142d */
[----:B--2---:R-:W-:Y:S02]  /*16030*/  @!P0 LEA.HI.X R9, R14, R20, R15, 0x2, P4 ;  /* 0x000000140e098211 */ /* 0x004fe400020f140f */
[----:B------:R-:W-:-:S03]  /*16040*/  @!P3 LEA R14, P4, R40, R12, 0x2 ;  /* 0x0000000c280eb211 */ /* 0x000fc600078810ff */
[----:B------:R0:W-:Y:S01]  /*16050*/  @!P0 ST.E.64 desc[UR40][R8.64], R120 ;  /* 0x0000007808008985 */ /* 0x0001e2000c101b28 */
[----:B------:R-:W-:Y:S02]  /*16060*/  ISETP.GE.AND P0, PT, R32, UR4, PT ;  /* 0x0000000420007c0c */ /* 0x000fe4000bf06270 */
        /* <DEDUP_REMOVED lines=10> */
[C---:B--2---:R-:W-:Y:S02]  /*16110*/  @!P4 LEA R14, P1, R13.reuse, R12, 0x2 ;  /* 0x0000000c0d0ec211 */ /* 0x044fe400078210ff */
[-C--:B---3--:R-:W-:Y:S02]  /*16120*/  @!P0 LEA.HI.X R11, R32, R20.reuse, R33, 0x2, P5 ;  /* 0x00000014200b8211 */ /* 0x088fe400028f1421 */
[----:B------:R-:W-:Y:S02]  /*16130*/  @!P4 LEA.HI.X R15, R13, R20, R29, 0x2, P1 ;  /* 0x000000140d0fc211 */ /* 0x000fe400008f141d */
[-C--:B0-----:R-:W-:Y:S02]  /*16140*/  @!P2 LEA R8, P5, R25, R12.reuse, 0x2 ;  /* 0x0000000c1908a211 */ /* 0x081fe400078a10ff */
[----:B------:R-:W-:Y:S02]  /*16150*/  @!P3 LEA R12, P1, R21, R12, 0x2 ;  /* 0x0000000c150cb211 */ /* 0x000fe400078210ff */
[----:B------:R-:W-:-:S02]  /*16160*/  @!P2 LEA.HI.X R9, R25, R20, R28, 0x2, P5 ;  /* 0x000000141909a211 */ /* 0x000fc400028f141c */
[----:B------:R-:W-:Y:S01]  /*16170*/  @!P3 LEA.HI.X R13, R21, R20, R24, 0x2, P1 ;  /* 0x00000014150db211 */ /* 0x000fe200008f1418 */
[----:B------:R3:W-:Y:S04]  /*16180*/  @!P0 ST.E.64 desc[UR40][R10.64], R136 ;  /* 0x000000880a008985 */ /* 0x0007e8000c101b28 */
[----:B------:R3:W-:Y:S04]  /*16190*/  @!P4 ST.E.64 desc[UR40][R14.64], R140 ;  /* 0x0000008c0e00c985 */ /* 0x0007e8000c101b28 */
[----:B------:R3:W-:Y:S04]  /*161a0*/  @!P2 ST.E.64 desc[UR40][R8.64], R144 ;  /* 0x000000900800a985 */ /* 0x0007e8000c101b28 */
[----:B------:R3:W-:Y:S02]  /*161b0*/  @!P3 ST.E.64 desc[UR40][R12.64], R148 ;  /* 0x000000940c00b985 */ /* 0x0007e4000c101b28 */
.L_x_5776:
[----:B------:R-:W-:Y:S05]  /*161c0*/  BSYNC B1 ;  /* 0x0000000000017941 */ /* 0x000fea0003800000 */
.L_x_5775:
[----:B------:R-:W-:-:S03]  /*161d0*/  UMOV UR4, 0xffffffff ;  /* 0xffffffff00047882 */ /* 0x000fc60000000000 */
[----:B------:R-:W-:Y:S05]  /*161e0*/  BRA.DIV UR4, `(.L_x_5777) ;  /* 0x000000d204947947 */ /* 0x000fea000b800000 */
[----:B0-----:R-:W0:Y:S04]  /*161f0*/  SHFL.IDX PT, R4, R4, 0x1, 0x1c1f ;  /* 0x003c1f0004047f89 */ /* 0x001e2800000e0000 */
[----:B------:R-:W4:Y:S02]  /*16200*/  SHFL.IDX PT, R3, R3, 0x1, 0x1c1f ;  /* 0x003c1f0003037f89 */ /* 0x000f2400000e0000 */
.L_x_6015:
[----:B------:R-:W-:-:S13]  /*16210*/  ISETP.GE.AND P0, PT, R152, R0, PT ;  /* 0x000000009800720c */ /* 0x000fda0003f06270 */
[----:B------:R-:W-:Y:S05]  /*16220*/  @P0 BRA `(.L_x_5773) ;  /* 0x00000028008c0947 */ /* 0x000fea0003800000 */
[----:B------:R-:W5:Y:S01]  /*16230*/  LDL R61, [R1+0xc8] ;  /* 0x0000c800013d7983 */ /* 0x000f620000100800 */
[----:B------:R-:W-:-:S03]  /*16240*/  ULDC UR4, c[0x0][0xbc8] ;  /* 0x0002f20000047ab9 */ /* 0x000fc60000000800 */
        /* <DEDUP_REMOVED lines=17> */
[----:B---3--:R-:W3:Y:S04]  /*16360*/  LDL R15, [R1+0x8c] ;  /* 0x00008c00010f7983 */ /* 0x008ee80000100800 */
        /* <DEDUP_REMOVED lines=14> */
[----:B------:R-:W3:Y:S04]  /*16450*/  LDL R44, [R1+0x90] ;  /* 0x00009000012c7983 */ /* 0x000ee80000100800 */
[----:B------:R-:W3:Y:S04]  /*16460*/  LDL R41, [R1+0x94] ;  /* 0x0000940001297983 */ /* 0x000ee80000100800 */
[----:B------:R-:W3:Y:S04]  /*16470*/  LDL R40, [R1+0x130] ;  /* 0x0001300001287983 */ /* 0x000ee80000100800 */
[----:B------:R-:W3:Y:S04]  /*16480*/  LDL R25, [R1+0x120] ;  /* 0x0001200001197983 */ /* 0x000ee80000100800 */
[----:B------:R-:W3:Y:S04]  /*16490*/  LDL R13, [R1+0x11c] ;  /* 0x00011c00010d7983 */ /* 0x000ee80000100800 */
[----:B--2---:R-:W2:Y:S01]  /*164a0*/  LDL R12, [R1+0xf4] ;  /* 0x0000f400010c7983 */ /* 0x004ea20000100800 */
[----:B-----5:R-:W-:-:S02]  /*164b0*/  IMAD.MOV.U32 R76, RZ, RZ, R61 ;  /* 0x000000ffff4c7224 */ /* 0x020fc400078e003d */
[----:B----4-:R-:W-:Y:S02]  /*164c0*/  IMAD.MOV.U32 R61, RZ, RZ, R60 ;  /* 0x000000ffff3d7224 */ /* 0x010fe400078e003c */
        /* <DEDUP_REMOVED lines=11> */
[----:B------:R-:W-:Y:S01]  /*16580*/  ISETP.GE.AND P2, PT, R68, UR4, PT ;  /* 0x0000000444007c0c */ /* 0x000fe2000bf46270 */
        /* <DEDUP_REMOVED lines=14> */
[----:B---3--:R-:W-:Y:S01]  /*16670*/  ISETP.GE.AND P3, PT, R84, UR4, PT ;  /* 0x0000000454007c0c */ /* 0x008fe2000bf66270 */
[----:B------:R-:W-:Y:S02]  /*16680*/  IMAD.MOV.U32 R24, RZ, RZ, R15 ;  /* 0x000000ffff187224 */ /* 0x000fe400078e000f */
[----:B------:R-:W-:Y:S01]  /*16690*/  IMAD.MOV.U32 R37, RZ, RZ, R33 ;  /* 0x000000ffff257224 */ /* 0x000fe200078e0021 */
[----:B------:R-:W3:Y:S01]  /*166a0*/  LDL R15, [R1+0x9c] ;  /* 0x00009c00010f7983 */ /* 0x000ee20000100800 */
        /* <DEDUP_REMOVED lines=18> */
[----:B------:R-:W-:Y:S02]  /*167d0*/  @!P2 IMAD.MOV.U32 R8, RZ, RZ, R3 ;  /* 0x000000ffff08a224 */ /* 0x000fe400078e0003 */
[----:B0-----:R-:W-:Y:S02]  /*167e0*/  @!P2 IMAD.MOV.U32 R9, RZ, RZ, R4 ;  /* 0x000000ffff09a224 */ /* 0x001fe400078e0004 */
[----:B------:R-:W-:-:S02]  /*167f0*/  IMAD.MOV.U32 R33, RZ, RZ, R28 ;  /* 0x000000ffff217224 */ /* 0x000fc400078e001c */
[----:B------:R-:W-:Y:S02]  /*16800*/  IMAD.MOV.U32 R69, RZ, RZ, R65 ;  /* 0x000000ffff457224 */ /* 0x000fe400078e0041 */
[----:B------:R-:W-:Y:S02]  /*16810*/  IMAD.MOV.U32 R65, RZ, RZ, R61 ;  /* 0x000000ffff417224 */ /* 0x000fe400078e003d */
[----:B------:R-:W-:Y:S02]  /*16820*/  IMAD.MOV.U32 R61, RZ, RZ, R57 ;  /* 0x000000ffff3d7224 */ /* 0x000fe400078e0039 */
[----:B------:R-:W-:Y:S02]  /*16830*/  IMAD.MOV.U32 R57, RZ, RZ, R53 ;  /* 0x000000ffff397224 */ /* 0x000fe400078e0035 */
[----:B------:R-:W-:-:S04]  /*16840*/  @!P2 IMAD.WIDE R8, R68, 0x4, R8 ;  /* 0x000000044408a825 */ /* 0x000fc800078e0208 */
[----:B------:R-:W-:Y:S02]  /*16850*/  IMAD.MOV.U32 R37, RZ, RZ, R29 ;  /* 0x000000ffff257224 */ /* 0x000fe400078e001d */
[----:B------:R-:W-:Y:S02]  /*16860*/  IMAD.MOV.U32 R53, RZ, RZ, R33 ;  /* 0x000000ffff357224 */ /* 0x000fe400078e0021 */
[----:B------:R-:W-:Y:S02]  /*16870*/  IMAD.MOV.U32 R29, RZ, RZ, R24 ;  /* 0x000000ffff1d7224 */ /* 0x000fe400078e0018 */
[----:B------:R-:W-:Y:S01]  /*16880*/  IMAD.MOV.U32 R68, RZ, RZ, R64 ;  /* 0x000000ffff447224 */ /* 0x000fe200078e0040 */
[----:B------:R-:W-:Y:S01]  /*16890*/  ISETP.GE.AND P0, PT, R89, UR4, PT ;  /* 0x0000000459007c0c */ /* 0x000fe2000bf06270 */
[----:B------:R-:W-:Y:S01]  /*168a0*/  IMAD.MOV.U32 R33, RZ, RZ, R14 ;  /* 0x000000ffff217224 */ /* 0x000fe200078e000e */
[----:B------:R-:W-:Y:S01]  /*168b0*/  @!P2 ST.E.64 desc[UR40][R8.64], R26 ;  /* 0x0000001a0800a985 */ /* 0x000fe2000c101b28 */
[----:B------:R-:W-:-:S02]  /*168c0*/  IMAD.MOV.U32 R64, RZ, RZ, R60 ;  /* 0x000000ffff407224 */ /* 0x000fc400078e003c */
[----:B------:R-:W-:Y:S01]  /*168d0*/  IMAD.MOV.U32 R14, RZ, RZ, R10 ;  /* 0x000000ffff0e7224 */ /* 0x000fe200078e000a */
[-C--:B------:R-:W-:Y:S01]  /*168e0*/  @!P3 LEA R10, P4, R84, R3.reuse, 0x2 ;  /* 0x00000003540ab211 */ /* 0x080fe200078810ff */
[----:B------:R-:W-:Y:S01]  /*168f0*/  IMAD.MOV.U32 R60, RZ, RZ, R56 ;  /* 0x000000ffff3c7224 */ /* 0x000fe200078e0038 */
[----:B------:R-:W-:Y:S01]  /*16900*/  ISETP.GE.AND P1, PT, R80, UR4, PT ;  /* 0x0000000450007c0c */ /* 0x000fe2000bf26270 */
[----:B------:R-:W-:Y:S01]  /*16910*/  IMAD.MOV.U32 R56, RZ, RZ, R52 ;  /* 0x000000ffff387224 */ /* 0x000fe200078e0034 */
[----:B------:R-:W4:Y:S01]  /*16920*/  LDL R24, [R1+0x140] ;  /* 0x0001400001187983 */ /* 0x000f220000100800 */
[----:B------:R-:W-:Y:S02]  /*16930*/  IMAD.MOV.U32 R52, RZ, RZ, R29 ;  /* 0x000000ffff347224 */ /* 0x000fe400078e001d */
[----:B------:R-:W-:Y:S01]  /*16940*/  IMAD.MOV.U32 R29, RZ, RZ, R11 ;  /* 0x000000ffff1d7224 */ /* 0x000fe200078e000b */
[----:B------:R-:W-:Y:S02]  /*16950*/  @!P3 LEA.HI.X R11, R84, R4, R92, 0x2, P4 ;  /* 0x00000004540bb211 */ /* 0x000fe400020f145c */
[----:B------:R-:W5:Y:S04]  /*16960*/  LDL R92, [R1+0x160] ;  /* 0x00016000015c7983 */ /* 0x000f680000100800 */
[----:B------:R-:W2:Y:S04]  /*16970*/  LDL R84, [R1+0x164] ;  /* 0x0001640001547983 */ /* 0x000ea80000100800 */
[----:B------:R0:W-:Y:S02]  /*16980*/  @!P3 ST.E.64 desc[UR40][R10.64], R30 ;  /* 0x0000001e0a00b985 */ /* 0x0001e4000c101b28 */
[----:B0-----:R-:W-:-:S04]  /*16990*/  @!P0 LEA R10, P4, R89, R3, 0x2 ;  /* 0x00000003590a8211 */ /* 0x001fc800078810ff */
[----:B-----5:R-:W-:Y:S02]  /*169a0*/  @!P0 LEA.HI.X R11, R89, R4, R92, 0x2, P4 ;  /* 0x00000004590b8211 */ /* 0x020fe400020f145c */
[----:B------:R-:W5:Y:S01]  /*169b0*/  LDL R89, [R1+0x15c] ;  /* 0x00015c0001597983 */ /* 0x000f620000100800 */
[----:B------:R-:W-:Y:S02]  /*169c0*/  ISETP.GE.AND P2, PT, R88, UR4, PT ;  /* 0x0000000458007c0c */ /* 0x000fe4000bf46270 */
[----:B------:R-:W-:-:S04]  /*169d0*/  @!P1 LEA R8, P5, R80, R3, 0x2 ;  /* 0x0000000350089211 */ /* 0x000fc800078a10ff */
[----:B--2---:R-:W-:-:S05]  /*169e0*/  @!P1 LEA.HI.X R9, R80, R4, R84, 0x2, P5 ;  /* 0x0000000450099211 */ /* 0x004fca00028f1454 */
[----:B------:R0:W-:Y:S02]  /*169f0*/  @!P1 ST.E.64 desc[UR40][R8.64], R34 ;  /* 0x0000002208009985 */ /* 0x0001e4000c101b28 */
[----:B0-----:R-:W-:-:S04]  /*16a00*/  @!P2 LEA R8, P5, R88, R3, 0x2 ;  /* 0x000000035808a211 */ /* 0x001fc800078a10ff */
[----:B-----5:R-:W-:Y:S02]  /*16a10*/  @!P2 LEA.HI.X R9, R88, R4, R89, 0x2, P5 ;  /* 0x000000045809a211 */ /* 0x020fe400028f1459 */
[----:B------:R-:W2:Y:S01]  /*16a20*/  LDL R88, [R1+0x158] ;  /* 0x0001580001587983 */ /* 0x000ea20000100800 */
[----:B------:R-:W-:-:S03]  /*16a30*/  ISETP.GE.AND P3, PT, R85, UR4, PT ;  /* 0x0000000455007c0c */ /* 0x000fc6000bf66270 */
[----:B------:R0:W-:Y:S10]  /*16a40*/  @!P0 ST.E.64 desc[UR40][R10.64], R38 ;  /* 0x000000260a008985 */ /* 0x0001f4000c101b28 */
[----:B0-----:R-:W-:-:S04]  /*16a50*/  @!P3 LEA R10, P4, R85, R3, 0x2 ;  /* 0x00000003550ab211 */ /* 0x001fc800078810ff */
[----:B--2---:R-:W-:Y:S02]  /*16a60*/  @!P3 LEA.HI.X R11, R85, R4, R88, 0x2, P4 ;  /* 0x00000004550bb211 */ /* 0x004fe400020f1458 */
[----:B------:R-:W2:Y:S01]  /*16a70*/  LDL R85, [R1+0x154] ;  /* 0x0001540001557983 */ /* 0x000ea20000100800 */
[----:B------:R-:W-:Y:S01]  /*16a80*/  ISETP.GE.AND P1, PT, R81, UR4, PT ;  /* 0x0000000451007c0c */ /* 0x000fe2000bf26270 */
[----:B------:R-:W-:Y:S02]  /*16a90*/  IMAD.MOV.U32 R80, RZ, RZ, R69 ;  /* 0x000000ffff507224 */ /* 0x000fe400078e0045 */
[----:B------:R-:W-:Y:S02]  /*16aa0*/  IMAD.MOV.U32 R84, RZ, RZ, R68 ;  /* 0x000000ffff547224 */ /* 0x000fe400078e0044 */
[----:B------:R-:W-:Y:S02]  /*16ab0*/  IMAD.MOV.U32 R69, RZ, RZ, R65 ;  /* 0x000000ffff457224 */ /* 0x000fe400078e0041 */
[----:B------:R-:W-:-:S02]  /*16ac0*/  IMAD.MOV.U32 R68, RZ, RZ, R64 ;  /* 0x000000ffff447224 */ /* 0x000fc400078e0040 */
[----:B---3--:R-:W-:Y:S02]  /*16ad0*/  IMAD.MOV.U32 R28, RZ, RZ, R15 ;  /* 0x000000ffff1c7224 */ /* 0x008fe400078e000f */
[----:B------:R-:W-:Y:S01]  /*16ae0*/  IMAD.MOV.U32 R65, RZ, RZ, R61 ;  /* 0x000000ffff417224 */ /* 0x000fe200078e003d */
[----:B------:R0:W-:Y:S01]  /*16af0*/  @!P2 ST.E.64 desc[UR40][R8.64], R42 ;  /* 0x0000002a0800a985 */ /* 0x0001e2000c101b28 */
[----:B------:R-:W-:Y:S02]  /*16b00*/  IMAD.MOV.U32 R64, RZ, RZ, R60 ;  /* 0x000000ffff407224 */ /* 0x000fe400078e003c */
[----:B------:R-:W-:Y:S01]  /*16b10*/  IMAD.MOV.U32 R61, RZ, RZ, R57 ;  /* 0x000000ffff3d7224 */ /* 0x000fe200078e0039 */
[----:B------:R-:W-:Y:S01]  /*16b20*/  ISETP.GE.AND P0, PT, R77, UR4, PT ;  /* 0x000000044d007c0c */ /* 0x000fe2000bf06270 */
[----:B------:R-:W-:Y:S01]  /*16b30*/  IMAD.MOV.U32 R60, RZ, RZ, R56 ;  /* 0x000000ffff3c7224 */ /* 0x000fe200078e0038 */
[----:B------:R-:W3:Y:S01]  /*16b40*/  LDL R15, [R1+0x74] ;  /* 0x00007400010f7983 */ /* 0x000ee20000100800 */
[----:B------:R-:W-:-:S02]  /*16b50*/  IMAD.MOV.U32 R57, RZ, RZ, R53 ;  /* 0x000000ffff397224 */ /* 0x000fc400078e0035 */
[----:B------:R-:W-:Y:S02]  /*16b60*/  IMAD.MOV.U32 R56, RZ, RZ, R52 ;  /* 0x000000ffff387224 */ /* 0x000fe400078e0034 */
[----:B------:R-:W-:Y:S02]  /*16b70*/  IMAD.MOV.U32 R53, RZ, RZ, R33 ;  /* 0x000000ffff357224 */ /* 0x000fe400078e0021 */
[----:B------:R-:W-:Y:S02]  /*16b80*/  IMAD.MOV.U32 R52, RZ, RZ, R29 ;  /* 0x000000ffff347224 */ /* 0x000fe400078e001d */
[----:B------:R-:W-:Y:S01]  /*16b90*/  IMAD.MOV.U32 R89, RZ, RZ, R68 ;  /* 0x000000ffff597224 */ /* 0x000fe200078e0044 */
[----:B0-----:R-:W-:Y:S01]  /*16ba0*/  @!P1 LEA R8, P5, R81, R3, 0x2 ;  /* 0x0000000351089211 */ /* 0x001fe200078a10ff */
        /* <DEDUP_REMOVED lines=11> */
[----:B--2---:R-:W-:Y:S01]  /*16c60*/  @!P1 LEA.HI.X R9, R81, R4, R85, 0x2, P5 ;  /* 0x0000000451099211 */ /* 0x004fe200028f1455 */
[----:B------:R-:W-:Y:S01]  /*16c70*/  IMAD.MOV.U32 R85, RZ, RZ, R69 ;  /* 0x000000ffff557224 */ /* 0x000fe200078e0045 */
[----:B------:R0:W-:Y:S01]  /*16c80*/  @!P3 ST.E.64 desc[UR40][R10.64], R46 ;  /* 0x0000002e0a00b985 */ /* 0x0001e2000c101b28 */
[----:B------:R-:W-:Y:S02]  /*16c90*/  IMAD.MOV.U32 R69, RZ, RZ, R64 ;  /* 0x000000ffff457224 */ /* 0x000fe400078e0040 */
[----:B------:R-:W-:Y:S01]  /*16ca0*/  IMAD.MOV.U32 R64, RZ, RZ, R57 ;  /* 0x000000ffff407224 */ /* 0x000fe200078e0039 */
[----:B------:R-:W-:Y:S01]  /*16cb0*/  ISETP.GE.AND P2, PT, R76, UR4, PT ;  /* 0x000000044c007c0c */ /* 0x000fe2000bf46270 */
[----:B------:R-:W-:Y:S01]  /*16cc0*/  IMAD.MOV.U32 R57, RZ, RZ, R52 ;  /* 0x000000ffff397224 */ /* 0x000fe200078e0034 */
[----:B------:R-:W2:Y:S04]  /*16cd0*/  LDL R33, [R1+0x108] ;  /* 0x0001080001217983 */ /* 0x000ea80000100800 */
[----:B------:R-:W5:Y:S01]  /*16ce0*/  LDL R52, [R1+0x124] ;  /* 0x0001240001347983 */ /* 0x000f620000100800 */
[----:B------:R-:W-:-:S02]  /*16cf0*/  IMAD.MOV.U32 R88, RZ, RZ, R65 ;  /* 0x000000ffff587224 */ /* 0x000fc400078e0041 */
[----:B------:R-:W-:Y:S01]  /*16d00*/  IMAD.MOV.U32 R81, RZ, RZ, R68 ;  /* 0x000000ffff517224 */ /* 0x000fe200078e0044 */
[C---:B0-----:R-:W-:Y:S01]  /*16d10*/  @!P0 LEA R10, P4, R77.reuse, R3, 0x2 ;  /* 0x000000034d0a8211 */ /* 0x041fe200078810ff */
[----:B----4-:R-:W-:Y:S02]  /*16d20*/  IMAD.MOV.U32 R53, RZ, RZ, R24 ;  /* 0x000000ffff357224 */ /* 0x010fe400078e0018 */
[----:B------:R-:W-:Y:S01]  /*16d30*/  IMAD.MOV.U32 R68, RZ, RZ, R61 ;  /* 0x000000ffff447224 */ /* 0x000fe200078e003d */
[----:B------:R-:W-:Y:S01]  /*16d40*/  @!P0 LEA.HI.X R11, R77, R4, R88, 0x2, P4 ;  /* 0x000000044d0b8211 */ /* 0x000fe200020f1458 */
[----:B------:R-:W-:Y:S02]  /*16d50*/  IMAD.MOV.U32 R65, RZ, RZ, R60 ;  /* 0x000000ffff417224 */ /* 0x000fe400078e003c */
[----:B------:R-:W-:Y:S02]  /*16d60*/  IMAD.MOV.U32 R29, RZ, RZ, R21 ;  /* 0x000000ffff1d7224 */ /* 0x000fe400078e0015 */
[----:B------:R-:W-:Y:S01]  /*16d70*/  IMAD.MOV.U32 R28, RZ, RZ, R20 ;  /* 0x000000ffff1c7224 */ /* 0x000fe200078e0014 */
[----:B------:R0:W-:Y:S01]  /*16d80*/  @!P1 ST.E.64 desc[UR40][R8.64], R50 ;  /* 0x0000003208009985 */ /* 0x0001e2000c101b28 */
[----:B------:R-:W-:-:S02]  /*16d90*/  IMAD.MOV.U32 R61, RZ, RZ, R56 ;  /* 0x000000ffff3d7224 */ /* 0x000fc400078e0038 */
[----:B------:R-:W-:Y:S01]  /*16da0*/  IMAD.MOV.U32 R77, RZ, RZ, R69 ;  /* 0x000000ffff4d7224 */ /* 0x000fe200078e0045 */
[----:B------:R-:W-:Y:S01]  /*16db0*/  ISETP.GE.AND P3, PT, R73, UR4, PT ;  /* 0x0000000449007c0c */ /* 0x000fe2000bf66270 */
[----:B------:R-:W-:Y:S01]  /*16dc0*/  IMAD.MOV.U32 R60, RZ, RZ, R53 ;  /* 0x000000ffff3c7224 */ /* 0x000fe200078e0035 */
[----:B------:R-:W4:Y:S01]  /*16dd0*/  LDL R24, [R1+0x110] ;  /* 0x0001100001187983 */ /* 0x000f220000100800 */
[----:B------:R-:W-:Y:S02]  /*16de0*/  IMAD.MOV.U32 R69, RZ, RZ, R68 ;  /* 0x000000ffff457224 */ /* 0x000fe400078e0044 */
[----:B------:R-:W-:Y:S01]  /*16df0*/  IMAD.MOV.U32 R68, RZ, RZ, R65 ;  /* 0x000000ffff447224 */ /* 0x000fe200078e0041 */
[----:B------:R-:W3:Y:S01]  /*16e00*/  LDL R20, [R1+0x78] ;  /* 0x0000780001147983 */ /* 0x000ee20000100800 */
[----:B------:R-:W-:Y:S02]  /*16e10*/  IMAD.MOV.U32 R56, RZ, RZ, R29 ;  /* 0x000000ffff387224 */ /* 0x000fe400078e001d */
[----:B------:R-:W-:Y:S01]  /*16e20*/  IMAD.MOV.U32 R65, RZ, RZ, R64 ;  /* 0x000000ffff417224 */ /* 0x000fe200078e0040 */
[----:B0-----:R-:W-:Y:S01]  /*16e30*/  @!P2 LEA R8, P5, R76, R3, 0x2 ;  /* 0x000000034c08a211 */ /* 0x001fe200078a10ff */
[----:B------:R-:W-:Y:S01]  /*16e40*/  IMAD.MOV.U32 R53, RZ, RZ, R28 ;  /* 0x000000ffff357224 */ /* 0x000fe200078e001c */
[----:B------:R0:W-:Y:S01]  /*16e50*/  @!P0 ST.E.64 desc[UR40][R10.64], R54 ;  /* 0x000000360a008985 */ /* 0x0001e2000c101b28 */
[----:B------:R-:W-:-:S02]  /*16e60*/  IMAD.MOV.U32 R64, RZ, RZ, R61 ;  /* 0x000000ffff407224 */ /* 0x000fc400078e003d */
[----:B------:R-:W-:Y:S01]  /*16e70*/  IMAD.MOV.U32 R61, RZ, RZ, R60 ;  /* 0x000000ffff3d7224 */ /* 0x000fe200078e003c */
[----:B------:R-:W-:Y:S01]  /*16e80*/  @!P2 LEA.HI.X R9, R76, R4, R77, 0x2, P5 ;  /* 0x000000044c09a211 */ /* 0x000fe200028f144d */
[----:B------:R-:W-:Y:S01]  /*16e90*/  IMAD.MOV.U32 R60, RZ, RZ, R57 ;  /* 0x000000ffff3c7224 */ /* 0x000fe200078e0039 */
[----:B------:R-:W-:Y:S01]  /*16ea0*/  ISETP.GE.AND P1, PT, R72, UR4, PT ;  /* 0x0000000448007c0c */ /* 0x000fe2000bf26270 */
[----:B------:R-:W-:Y:S01]  /*16eb0*/  IMAD.MOV.U32 R57, RZ, RZ, R56 ;  /* 0x000000ffff397224 */ /* 0x000fe200078e0038 */
[----:B------:R-:W2:Y:S01]  /*16ec0*/  LDL R21, [R1+0x7c] ;  /* 0x00007c0001157983 */ /* 0x000ea20000100800 */
[----:B------:R-:W-:-:S03]  /*16ed0*/  IMAD.MOV.U32 R56, RZ, RZ, R53 ;  /* 0x000000ffff387224 */ /* 0x000fc600078e0035 */
[----:B------:R-:W2:Y:S04]  /*16ee0*/  LDL R29, [R1+0x70] ;  /* 0x00007000011d7983 */ /* 0x000ea80000100800 */
[----:B------:R-:W2:Y:S01]  /*16ef0*/  LDL R28, [R1+0x6c] ;  /* 0x00006c00011c7983 */ /* 0x000ea20000100800 */
[----:B-----5:R-:W-:Y:S02]  /*16f00*/  IMAD.MOV.U32 R53, RZ, RZ, R52 ;  /* 0x000000ffff357224 */ /* 0x020fe400078e0034 */
[----:B------:R-:W-:Y:S02]  /*16f10*/  IMAD.MOV.U32 R52, RZ, RZ, R49 ;  /* 0x000000ffff347224 */ /* 0x000fe400078e0031 */
[----:B------:R-:W-:Y:S02]  /*16f20*/  IMAD.MOV.U32 R49, RZ, RZ, R48 ;  /* 0x000000ffff317224 */ /* 0x000fe400078e0030 */
[----:B------:R-:W-:-:S02]  /*16f30*/  IMAD.MOV.U32 R48, RZ, RZ, R45 ;  /* 0x000000ffff307224 */ /* 0x000fc400078e002d */
[----:B------:R-:W-:Y:S02]  /*16f40*/  IMAD.MOV.U32 R45, RZ, RZ, R44 ;  /* 0x000000ffff2d7224 */ /* 0x000fe400078e002c */
[----:B------:R-:W-:Y:S02]  /*16f50*/  IMAD.MOV.U32 R44, RZ, RZ, R41 ;  /* 0x000000ffff2c7224 */ /* 0x000fe400078e0029 */
[----:B------:R-:W-:Y:S02]  /*16f60*/  IMAD.MOV.U32 R41, RZ, RZ, R40 ;  /* 0x000000ffff297224 */ /* 0x000fe400078e0028 */
[----:B------:R-:W5:Y:S01]  /*16f70*/  LDL R40, [R1+0x12c] ;  /* 0x00012c0001287983 */ /* 0x000f620000100800 */
        /* <DEDUP_REMOVED lines=15> */
[----:B-----5:R-:W-:Y:S02]  /*17070*/  IMAD.MOV.U32 R41, RZ, RZ, R40 ;  /* 0x000000ffff297224 */ /* 0x020fe400078e0028 */
[----:B------:R-:W5:Y:S01]  /*17080*/  LDL R40, [R1+0x84] ;  /* 0x0000840001287983 */ /* 0x000f620000100800 */
[----:B0-----:R-:W-:-:S04]  /*17090*/  @!P3 LEA R10, P4, R73, R3, 0x2 ;  /* 0x00000003490ab211 */ /* 0x001fc800078810ff */
[----:B------:R-:W-:Y:S01]  /*170a0*/  @!P3 LEA.HI.X R11, R73, R4, R76, 0x2, P4 ;  /* 0x00000004490bb211 */ /* 0x000fe200020f144c */
        /* <DEDUP_REMOVED lines=13> */
[----:B------:R0:W-:Y:S01]  /*17180*/  @!P2 ST.E.64 desc[UR40][R8.64], R58 ;  /* 0x0000003a0800a985 */ /* 0x0001e2000c101b28 */
[----:B------:R-:W-:Y:S02]  /*17190*/  IMAD.MOV.U32 R45, RZ, RZ, R44 ;  /* 0x000000ffff2d7224 */ /* 0x000fe400078e002c */
[----:B------:R-:W-:Y:S01]  /*171a0*/  IMAD.MOV.U32 R44, RZ, RZ, R41 ;  /* 0x000000ffff2c7224 */ /* 0x000fe200078e0029 */
[----:B0-----:R-:W-:-:S04]  /*171b0*/  @!P1 LEA R8, P5, R72, R3, 0x2 ;  /* 0x0000000348089211 */ /* 0x001fc800078a10ff */
[----:B------:R-:W-:Y:S01]  /*171c0*/  @!P1 LEA.HI.X R9, R72, R4, R73, 0x2, P5 ;  /* 0x0000000448099211 */ /* 0x000fe200028f1449 */
[----:B------:R-:W-:Y:S02]  /*171d0*/  IMAD.MOV.U32 R72, RZ, RZ, R57 ;  /* 0x000000ffff487224 */ /* 0x000fe400078e0039 */
[----:B------:R-:W-:Y:S02]  /*171e0*/  IMAD.MOV.U32 R57, RZ, RZ, R49 ;  /* 0x000000ffff397224 */ /* 0x000fe400078e0031 */
[----:B-----5:R-:W-:Y:S02]  /*171f0*/  IMAD.MOV.U32 R41, RZ, RZ, R40 ;  /* 0x000000ffff297224 */ /* 0x020fe400078e0028 */
[----:B------:R-:W-:Y:S02]  /*17200*/  IMAD.MOV.U32 R40, RZ, RZ, R37 ;  /* 0x000000ffff287224 */ /* 0x000fe400078e0025 */
[----:B------:R-:W-:Y:S02]  /*17210*/  IMAD.MOV.U32 R37, RZ, RZ, R36 ;  /* 0x000000ffff257224 */ /* 0x000fe400078e0024 */
[----:B------:R-:W-:-:S02]  /*17220*/  IMAD.MOV.U32 R36, RZ, RZ, R32 ;  /* 0x000000ffff247224 */ /* 0x000fc400078e0020 */
[----:B------:R-:W-:Y:S02]  /*17230*/  IMAD.MOV.U32 R32, RZ, RZ, R25 ;  /* 0x000000ffff207224 */ /* 0x000fe400078e0019 */
[----:B------:R-:W-:Y:S02]  /*17240*/  IMAD.MOV.U32 R25, RZ, RZ, R13 ;  /* 0x000000ffff197224 */ /* 0x000fe400078e000d */
[----:B------:R-:W-:Y:S02]  /*17250*/  IMAD.MOV.U32 R13, RZ, RZ, R12 ;  /* 0x000000ffff0d7224 */ /* 0x000fe400078e000c */
[----:B------:R-:W-:Y:S01]  /*17260*/  IMAD.MOV.U32 R49, RZ, RZ, R37 ;  /* 0x000000ffff317224 */ /* 0x000fe200078e0025 */
[----:B------:R-:W5:Y:S04]  /*17270*/  LDL R12, [R1+0x104] ;  /* 0x00010400010c7983 */ /* 0x000f680000100800 */
[----:B------:R-:W4:Y:S01]  /*17280*/  LDL R37, [R1+0x10c] ;  /* 0x00010c0001257983 */ /* 0x000f220000100800 */
[----:B------:R-:W-:Y:S01]  /*17290*/  ISETP.GE.AND P0, PT, R80, UR4, PT ;  /* 0x0000000450007c0c */ /* 0x000fe2000bf06270 */
[----:B------:R-:W-:-:S02]  /*172a0*/  IMAD.MOV.U32 R88, RZ, RZ, R65 ;  /* 0x000000ffff587224 */ /* 0x000fc400078e0041 */
[----:B------:R0:W-:Y:S01]  /*172b0*/  @!P3 ST.E.64 desc[UR40][R10.64], R62 ;  /* 0x0000003e0a00b985 */ /* 0x0001e2000c101b28 */
[----:B------:R-:W-:Y:S02]  /*172c0*/  IMAD.MOV.U32 R77, RZ, RZ, R68 ;  /* 0x000000ffff4d7224 */ /* 0x000fe400078e0044 */
[----:B------:R-:W-:Y:S02]  /*172d0*/  IMAD.MOV.U32 R65, RZ, RZ, R60 ;  /* 0x000000ffff417224 */ /* 0x000fe400078e003c */
[----:B------:R-:W-:Y:S02]  /*172e0*/  IMAD.MOV.U32 R76, RZ, RZ, R61 ;  /* 0x000000ffff4c7224 */ /* 0x000fe400078e003d */
[----:B------:R-:W-:Y:S02]  /*172f0*/  IMAD.MOV.U32 R60, RZ, RZ, R56 ;  /* 0x000000ffff3c7224 */ /* 0x000fe400078e0038 */
[----:B------:R-:W-:Y:S02]  /*17300*/  IMAD.MOV.U32 R68, RZ, RZ, R53 ;  /* 0x000000ffff447224 */ /* 0x000fe400078e0035 */
[----:B------:R-:W-:Y:S01]  /*17310*/  IMAD.MOV.U32 R73, RZ, RZ, R69 ;  /* 0x000000ffff497224 */ /* 0x000fe200078e0045 */
[----:B0-----:R-:W-:Y:S01]  /*17320*/  @!P0 LEA R10, P4, R80, R3, 0x2 ;  /* 0x00000003500a8211 */ /* 0x001fe200078810ff */
[----:B------:R-:W-:-:S02]  /*17330*/  IMAD.MOV.U32 R61, RZ, RZ, R48 ;  /* 0x000000ffff3d7224 */ /* 0x000fc400078e0030 */
[----:B------:R-:W-:Y:S01]  /*17340*/  IMAD.MOV.U32 R56, RZ, RZ, R45 ;  /* 0x000000ffff387224 */ /* 0x000fe200078e002d */
[----:B------:R-:W-:Y:S01]  /*17350*/  @!P0 LEA.HI.X R11, R80, R4, R88, 0x2, P4 ;  /* 0x00000004500b8211 */ /* 0x000fe200020f1458 */
        /* <DEDUP_REMOVED lines=11> */
[----:B------:R-:W2:Y:S01]  /*17410*/  LDL R25, [R1+0xfc] ;  /* 0x0000fc0001197983 */ /* 0x000ea20000100800 */
[----:B------:R-:W-:-:S02]  /*17420*/  IMAD.MOV.U32 R56, RZ, RZ, R48 ;  /* 0x000000ffff387224 */ /* 0x000fc400078e0030 */
[----:B------:R-:W-:Y:S02]  /*17430*/  IMAD.MOV.U32 R72, RZ, RZ, R64 ;  /* 0x000000ffff487224 */ /* 0x000fe400078e0040 */
[----:B------:R-:W-:Y:S02]  /*17440*/  IMAD.MOV.U32 R64, RZ, RZ, R53 ;  /* 0x000000ffff407224 */ /* 0x000fe400078e0035 */
[----:B------:R-:W-:Y:S02]  /*17450*/  IMAD.MOV.U32 R53, RZ, RZ, R52 ;  /* 0x000000ffff357224 */ /* 0x000fe400078e0034 */
[----:B------:R-:W-:Y:S02]  /*17460*/  IMAD.MOV.U32 R52, RZ, RZ, R44 ;  /* 0x000000ffff347224 */ /* 0x000fe400078e002c */
[----:B------:R-:W-:Y:S02]  /*17470*/  IMAD.MOV.U32 R40, RZ, RZ, R36 ;  /* 0x000000ffff287224 */ /* 0x000fe400078e0024 */
[----:B------:R-:W2:Y:S01]  /*17480*/  LDL R36, [R1+0xf8] ;  /* 0x0000f80001247983 */ /* 0x000ea20000100800 */
[----:B-----5:R-:W-:-:S02]  /*17490*/  IMAD.MOV.U32 R41, RZ, RZ, R12 ;  /* 0x000000ffff297224 */ /* 0x020fc400078e000c */
[----:B----4-:R-:W-:Y:S02]  /*174a0*/  IMAD.MOV.U32 R48, RZ, RZ, R37 ;  /* 0x000000ffff307224 */ /* 0x010fe400078e0025 */
[----:B------:R-:W-:Y:S02]  /*174b0*/  IMAD.MOV.U32 R37, RZ, RZ, R24 ;  /* 0x000000ffff257224 */ /* 0x000fe400078e0018 */
[----:B---3--:R-:W-:Y:S02]  /*174c0*/  IMAD.MOV.U32 R24, RZ, RZ, R20 ;  /* 0x000000ffff187224 */ /* 0x008fe400078e0014 */
[----:B------:R-:W-:Y:S02]  /*174d0*/  IMAD.MOV.U32 R20, RZ, RZ, R14 ;  /* 0x000000ffff147224 */ /* 0x000fe400078e000e */
[----:B------:R-:W-:Y:S01]  /*174e0*/  IMAD.MOV.U32 R44, RZ, RZ, R41 ;  /* 0x000000ffff2c7224 */ /* 0x000fe200078e0029 */
[----:B------:R-:W3:Y:S01]  /*174f0*/  LDL R14, [R1+0x80] ;  /* 0x00008000010e7983 */ /* 0x000ee20000100800 */
[----:B--2---:R-:W-:-:S02]  /*17500*/  IMAD.MOV.U32 R41, RZ, RZ, R33 ;  /* 0x000000ffff297224 */ /* 0x004fc400078e0021 */
[----:B------:R-:W-:Y:S02]  /*17510*/  IMAD.MOV.U32 R33, RZ, RZ, R21 ;  /* 0x000000ffff217224 */ /* 0x000fe400078e0015 */
[----:B------:R-:W-:Y:S02]  /*17520*/  IMAD.MOV.U32 R21, RZ, RZ, R15 ;  /* 0x000000ffff157224 */ /* 0x000fe400078e000f */
[----:B------:R-:W2:Y:S01]  /*17530*/  LDL R15, [R1+0x118] ;  /* 0x00011800010f7983 */ /* 0x000ea20000100800 */
[----:B------:R-:W-:Y:S02]  /*17540*/  ISETP.GE.AND P2, PT, R84, UR4, PT ;  /* 0x0000000454007c0c */ /* 0x000fe4000bf46270 */
[----:B------:R-:W-:Y:S01]  /*17550*/  ISETP.GE.AND P3, PT, R93, UR4, PT ;  /* 0x000000045d007c0c */ /* 0x000fe2000bf66270 */
[----:B------:R-:W-:Y:S01]  /*17560*/  @!P1 ST.E.64 desc[UR40][R8.64], R66 ;  /* 0x0000004208009985 */ /* 0x000fe2000c101b28 */
[----:B------:R-:W-:Y:S01]  /*17570*/  ISETP.GE.AND P1, PT, R89, UR4, PT ;  /* 0x0000000459007c0c */ /* 0x000fe2000bf26270 */
[----:B------:R-:W-:-:S02]  /*17580*/  IMAD.MOV.U32 R32, RZ, RZ, R13 ;  /* 0x000000ffff207224 */ /* 0x000fc400078e000d */
[----:B------:R0:W-:Y:S06]  /*17590*/  @!P0 ST.E.64 desc[UR40][R10.64], R70 ;  /* 0x000000460a008985 */ /* 0x0001ec000c101b28 */
[----:B------:R-:W-:-:S04]  /*175a0*/  @!P2 LEA R12, P5, R84, R3, 0x2 ;  /* 0x00000003540ca211 */ /* 0x000fc800078a10ff */
[----:B------:R-:W-:Y:S01]  /*175b0*/  @!P2 LEA.HI.X R13, R84, R4, R88, 0x2, P5 ;  /* 0x00000004540da211 */ /* 0x000fe200028f1458 */
[----:B------:R-:W-:Y:S01]  /*175c0*/  IMAD.MOV.U32 R88, RZ, RZ, R68 ;  /* 0x000000ffff587224 */ /* 0x000fe200078e0044 */
[----:B------:R-:W-:Y:S01]  /*175d0*/  ISETP.GE.AND P0, PT, R85, UR4, PT ;  /* 0x0000000455007c0c */ /* 0x000fe2000bf06270 */
[----:B------:R-:W-:Y:S02]  /*175e0*/  IMAD.MOV.U32 R68, RZ, RZ, R52 ;  /* 0x000000ffff447224 */ /* 0x000fe400078e0034 */
[----:B------:R-:W-:Y:S02]  /*175f0*/  IMAD.MOV.U32 R52, RZ, RZ, R48 ;  /* 0x000000ffff347224 */ /* 0x000fe400078e0030 */
[----:B------:R-:W-:Y:S01]  /*17600*/  IMAD.MOV.U32 R48, RZ, RZ, R41 ;  /* 0x000000ffff307224 */ /* 0x000fe200078e0029 */
[----:B------:R1:W-:Y:S01]  /*17610*/  @!P2 ST.E.64 desc[UR40][R12.64], R74 ;  /* 0x0000004a0c00a985 */ /* 0x0003e2000c101b28 */
[----:B------:R-:W-:Y:S01]  /*17620*/  IMAD.MOV.U32 R96, RZ, RZ, R80 ;  /* 0x000000ffff607224 */ /* 0x000fe200078e0050 */
[----:B------:R-:W-:Y:S01]  /*17630*/  ISETP.GE.AND P2, PT, R81, UR4, PT ;  /* 0x0000000451007c0c */ /* 0x000fe2000bf46270 */
[----:B------:R-:W-:-:S02]  /*17640*/  IMAD.MOV.U32 R84, RZ, RZ, R64 ;  /* 0x000000ffff547224 */ /* 0x000fc400078e0040 */
[----:B------:R-:W-:Y:S02]  /*17650*/  IMAD.MOV.U32 R92, RZ, RZ, R72 ;  /* 0x000000ffff5c7224 */ /* 0x000fe400078e0048 */
[----:B------:R-:W-:Y:S01]  /*17660*/  IMAD.MOV.U32 R80, RZ, RZ, R20 ;  /* 0x000000ffff507224 */ /* 0x000fe200078e0014 */
[C---:B------:R-:W-:Y:S01]  /*17670*/  @!P1 LEA R20, P5, R89.reuse, R3, 0x2 ;  /* 0x0000000359149211 */ /* 0x040fe200078a10ff */
[----:B------:R-:W-:Y:S02]  /*17680*/  IMAD.MOV.U32 R72, RZ, RZ, R56 ;  /* 0x000000ffff487224 */ /* 0x000fe400078e0038 */
[----:B------:R-:W-:Y:S02]  /*17690*/  IMAD.MOV.U32 R56, RZ, RZ, R37 ;  /* 0x000000ffff387224 */ /* 0x000fe400078e0025 */
[----:B------:R-:W-:Y:S02]  /*176a0*/  IMAD.MOV.U32 R37, RZ, RZ, R33 ;  /* 0x000000ffff257224 */ /* 0x000fe400078e0021 */
[----:B------:R-:W-:Y:S01]  /*176b0*/  IMAD.MOV.U32 R33, RZ, RZ, R21 ;  /* 0x000000ffff217224 */ /* 0x000fe200078e0015 */
[----:B------:R-:W-:-:S02]  /*176c0*/  @!P1 LEA.HI.X R21, R89, R4, R92, 0x2, P5 ;  /* 0x0000000459159211 */ /* 0x000fc400028f145c */
[----:B0-----:R-:W-:-:S04]  /*176d0*/  @!P2 LEA R10, P5, R81, R3, 0x2 ;  /* 0x00000003510aa211 */ /* 0x001fc800078a10ff */
[----:B------:R-:W-:Y:S01]  /*176e0*/  @!P2 LEA.HI.X R11, R81, R4, R84, 0x2, P5 ;  /* 0x00000004510ba211 */ /* 0x000fe200028f1454 */
[----:B---3--:R-:W-:Y:S01]  /*176f0*/  IMAD.MOV.U32 R41, RZ, RZ, R14 ;  /* 0x000000ffff297224 */ /* 0x008fe200078e000e */
[----:B------:R-:W-:Y:S01]  /*17700*/  @!P3 LEA R14, P4, R93, R3, 0x2 ;  /* 0x000000035d0eb211 */ /* 0x000fe200078810ff */
[----:B--2---:R-:W-:-:S03]  /*17710*/  IMAD.MOV.U32 R64, RZ, RZ, R15 ;  /* 0x000000ffff407224 */ /* 0x004fc600078e000f */
[----:B------:R-:W-:Y:S02]  /*17720*/  @!P3 LEA.HI.X R15, R93, R4, R96, 0x2, P4 ;  /* 0x000000045d0fb211 */ /* 0x000fe400020f1460 */
[----:B------:R-:W-:-:S03]  /*17730*/  @!P0 LEA R8, P4, R85, R3, 0x2 ;  /* 0x0000000355088211 */ /* 0x000fc600078810ff */
[----:B------:R0:W-:Y:S01]  /*17740*/  @!P3 ST.E.64 desc[UR40][R14.64], R78 ;  /* 0x0000004e0e00b985 */ /* 0x0001e2000c101b28 */
[----:B------:R-:W-:Y:S02]  /*17750*/  ISETP.GE.AND P3, PT, R77, UR4, PT ;  /* 0x000000044d007c0c */ /* 0x000fe4000bf66270 */
[----:B------:R-:W-:Y:S01]  /*17760*/  @!P0 LEA.HI.X R9, R85, R4, R88, 0x2, P4 ;  /* 0x0000000455098211 */ /* 0x000fe200020f1458 */
[----:B------:R2:W-:Y:S01]  /*17770*/  @!P1 ST.E.64 desc[UR40][R20.64], R82 ;  /* 0x0000005214009985 */ /* 0x0005e2000c101b28 */
[----:B------:R-:W-:-:S03]  /*17780*/  ISETP.GE.AND P1, PT, R73, UR4, PT ;  /* 0x0000000449007c0c */ /* 0x000fc6000bf26270 */
[----:B------:R3:W-:Y:S01]  /*17790*/  @!P0 ST.E.64 desc[UR40][R8.64], R86 ;  /* 0x0000005608008985 */ /* 0x0007e2000c101b28 */
[----:B------:R-:W-:-:S03]  /*177a0*/  ISETP.GE.AND P0, PT, R69, UR4, PT ;  /* 0x0000000445007c0c */ /* 0x000fc6000bf06270 */
[----:B------:R4:W-:Y:S01]  /*177b0*/  @!P2 ST.E.64 desc[UR40][R10.64], R90 ;  /* 0x0000005a0a00a985 */ /* 0x0009e2000c101b28 */
[----:B------:R-:W-:Y:S02]  /*177c0*/  ISETP.GE.AND P2, PT, R65, UR4, PT ;  /* 0x0000000441007c0c */ /* 0x000fe4000bf46270 */
[----:B-1----:R-:W-:-:S03]  /*177d0*/  @!P3 LEA R12, P4, R77, R3, 0x2 ;  /* 0x000000034d0cb211 */ /* 0x002fc600078810ff */
[-C--:B0-----:R-:W-:Y:S02]  /*177e0*/  @!P1 LEA R14, P5, R73, R3.reuse, 0x2 ;  /* 0x00000003490e9211 */ /* 0x081fe400078a10ff */
[-C--:B------:R-:W-:Y:S02]  /*177f0*/  @!P3 LEA.HI.X R13, R77, R4.reuse, R80, 0x2, P4 ;  /* 0x000000044d0db211 */ /* 0x080fe400020f1450 */
        /* <DEDUP_REMOVED lines=8> */
[----:B------:R-:W-:Y:S02]  /*17880*/  @!P2 LEA.HI.X R9, R65, R4, R68, 0x2, P1 ;  /* 0x000000044109a211 */ /* 0x000fe400008f1444 */
[----:B------:R-:W-:Y:S01]  /*17890*/  ISETP.GE.AND P1, PT, R53, UR4, PT ;  /* 0x0000000435007c0c */ /* 0x000fe2000bf26270 */
[----:B------:R2:W-:Y:S01]  /*178a0*/  @!P0 ST.E.64 desc[UR40][R20.64], R102 ;  /* 0x0000006614008985 */ /* 0x0005e2000c101b28 */
[----:B----4-:R-:W-:-:S03]  /*178b0*/  @!P4 LEA R10, P0, R61, R3, 0x2 ;  /* 0x000000033d0ac211 */ /* 0x010fc600078010ff */
[----:B------:R3:W-:Y:S01]  /*178c0*/  @!P2 ST.E.64 desc[UR40][R8.64], R106 ;  /* 0x0000006a0800a985 */ /* 0x0007e2000c101b28 */
[-C--:B0-----:R-:W-:Y:S02]  /*178d0*/  @!P3 LEA R12, P5, R57, R3.reuse, 0x2 ;  /* 0x00000003390cb211 */ /* 0x081fe400078a10ff */
[----:B------:R-:W-:Y:S02]  /*178e0*/  ISETP.GE.AND P2, PT, R49, UR4, PT ;  /* 0x0000000431007c0c */ /* 0x000fe4000bf46270 */
[-C--:B------:R-:W-:Y:S02]  /*178f0*/  @!P4 LEA.HI.X R11, R61, R4.reuse, R64, 0x2, P0 ;  /* 0x000000043d0bc211 */ /* 0x080fe400000f1440 */
[----:B------:R-:W-:Y:S02]  /*17900*/  ISETP.GE.AND P0, PT, R45, UR4, PT ;  /* 0x000000042d007c0c */ /* 0x000fe4000bf06270 */
[----:B------:R-:W-:Y:S01]  /*17910*/  @!P3 LEA.HI.X R13, R57, R4, R60, 0x2, P5 ;  /* 0x00000004390db211 */ /* 0x000fe200028f143c */
[----:B------:R0:W-:Y:S01]  /*17920*/  @!P4 ST.E.64 desc[UR40][R10.64], R110 ;  /* 0x0000006e0a00c985 */ /* 0x0001e2000c101b28 */
[----:B-1----:R-:W-:-:S03]  /*17930*/  @!P1 LEA R14, P4, R53, R3, 0x2 ;  /* 0x00000003350e9211 */ /* 0x002fc600078810ff */
[----:B------:R1:W-:Y:S01]  /*17940*/  @!P3 ST.E.64 desc[UR40][R12.64], R114 ;  /* 0x000000720c00b985 */ /* 0x0003e2000c101b28 */
[----:B------:R-:W-:Y:S02]  /*17950*/  ISETP.GE.AND P3, PT, R41, UR4, PT ;  /* 0x0000000429007c0c */ /* 0x000fe4000bf66270 */
[-C--:B------:R-:W-:Y:S02]  /*17960*/  @!P1 LEA.HI.X R15, R53, R4.reuse, R56, 0x2, P4 ;  /* 0x00000004350f9211 */ /* 0x080fe400020f1438 */
[-C--:B--2---:R-:W-:Y:S02]  /*17970*/  @!P2 LEA R20, P5, R49, R3.reuse, 0x2 ;  /* 0x000000033114a211 */ /* 0x084fe400078a10ff */
[----:B---3--:R-:W-:Y:S01]  /*17980*/  @!P0 LEA R8, P4, R45, R3, 0x2 ;  /* 0x000000032d088211 */ /* 0x008fe200078810ff */
[----:B------:R2:W-:Y:S01]  /*17990*/  @!P1 ST.E.64 desc[UR40][R14.64], R118 ;  /* 0x000000760e009985 */ /* 0x0005e2000c101b28 */
[----:B------:R-:W-:Y:S02]  /*179a0*/  @!P2 LEA.HI.X R21, R49, R4, R52, 0x2, P5 ;  /* 0x000000043115a211 */ /* 0x000fe400028f1434 */
[----:B------:R-:W-:-:S02]  /*179b0*/  ISETP.GE.AND P1, PT, R37, UR4, PT ;  /* 0x0000000425007c0c */ /* 0x000fc4000bf26270 */
[-C--:B------:R-:W-:Y:S02]  /*179c0*/  @!P0 LEA.HI.X R9, R45, R4.reuse, R48, 0x2, P4 ;  /* 0x000000042d098211 */ /* 0x080fe400020f1430 */
[----:B------:R-:W-:Y:S01]  /*179d0*/  ISETP.GE.AND P4, PT, R24, UR4, PT ;  /* 0x0000000418007c0c */ /* 0x000fe2000bf86270 */
[----:B------:R3:W-:Y:S01]  /*179e0*/  @!P2 ST.E.64 desc[UR40][R20.64], R122 ;  /* 0x0000007a1400a985 */ /* 0x0007e2000c101b28 */
[----:B0-----:R-:W-:Y:S02]  /*179f0*/  @!P3 LEA R10, P5, R41, R3, 0x2 ;  /* 0x00000003290ab211 */ /* 0x001fe400078a10ff */
[----:B------:R-:W-:Y:S01]  /*17a00*/  ISETP.GE.AND P2, PT, R33, UR4, PT ;  /* 0x0000000421007c0c */ /* 0x000fe2000bf46270 */
[----:B------:R0:W-:Y:S01]  /*17a10*/  @!P0 ST.E.64 desc[UR40][R8.64], R126 ;  /* 0x0000007e08008985 */ /* 0x0001e2000c101b28 */
[----:B------:R-:W-:Y:S02]  /*17a20*/  ISETP.GE.AND P0, PT, R29, UR4, PT ;  /* 0x000000041d007c0c */ /* 0x000fe4000bf06270 */
[----:B------:R-:W-:-:S02]  /*17a30*/  @!P3 LEA.HI.X R11, R41, R4, R44, 0x2, P5 ;  /* 0x00000004290bb211 */ /* 0x000fc400028f142c */
[----:B-1----:R-:W-:-:S03]  /*17a40*/  @!P1 LEA R12, P5, R37, R3, 0x2 ;  /* 0x00000003250c9211 */ /* 0x002fc600078a10ff */
[----:B------:R0:W-:Y:S01]  /*17a50*/  @!P3 ST.E.64 desc[UR40][R10.64], R130 ;  /* 0x000000820a00b985 */ /* 0x0001e2000c101b28 */
[CC--:B--2---:R-:W-:Y:S02]  /*17a60*/  @!P4 LEA R14, P3, R24.reuse, R3.reuse, 0x2 ;  /* 0x00000003180ec211 */ /* 0x0c4fe400078610ff */
[-C--:B------:R-:W-:Y:S02]  /*17a70*/  @!P1 LEA.HI.X R13, R37, R4.reuse, R40, 0x2, P5 ;  /* 0x00000004250d9211 */ /* 0x080fe400028f1428 */
[-C--:B---3--:R-:W-:Y:S02]  /*17a80*/  @!P2 LEA R20, P5, R33, R3.reuse, 0x2 ;  /* 0x000000032114a211 */ /* 0x088fe400078a10ff */
[-C--:B------:R-:W-:Y:S02]  /*17a90*/  @!P4 LEA.HI.X R15, R24, R4.reuse, R25, 0x2, P3 ;  /* 0x00000004180fc211 */ /* 0x080fe400018f1419 */
[----:B------:R-:W-:Y:S02]  /*17aa0*/  @!P0 LEA R24, P3, R29, R3, 0x2 ;  /* 0x000000031d188211 */ /* 0x000fe400078610ff */
[----:B------:R-:W-:-:S02]  /*17ab0*/  @!P2 LEA.HI.X R21, R33, R4, R36, 0x2, P5 ;  /* 0x000000042115a211 */ /* 0x000fc400028f1424 */
[----:B------:R-:W-:Y:S01]  /*17ac0*/  @!P0 LEA.HI.X R25, R29, R4, R32, 0x2, P3 ;  /* 0x000000041d198211 */ /* 0x000fe200018f1420 */
[----:B------:R0:W-:Y:S04]  /*17ad0*/  @!P1 ST.E.64 desc[UR40][R12.64], R134 ;  /* 0x000000860c009985 */ /* 0x0001e8000c101b28 */
[----:B------:R0:W-:Y:S04]  /*17ae0*/  @!P4 ST.E.64 desc[UR40][R14.64], R138 ;  /* 0x0000008a0e00c985 */ /* 0x0001e8000c101b28 */
[----:B------:R0:W-:Y:S04]  /*17af0*/  @!P2 ST.E.64 desc[UR40][R20.64], R142 ;  /* 0x0000008e1400a985 */ /* 0x0001e8000c101b28 */
[----:B------:R0:W-:Y:S01]  /*17b00*/  @!P0 ST.E.64 desc[UR40][R24.64], R146 ;  /* 0x0000009218008985 */ /* 0x0001e2000c101b28 */
[----:B------:R-:W-:-:S13]  /*17b10*/  ISETP.GE.AND P0, PT, R28, UR4, PT ;  /* 0x000000041c007c0c */ /* 0x000fda000bf06270 */
[----:B0-----:R-:W-:Y:S05]  /*17b20*/  @P0 BRA `(.L_x_5773) ;  /* 0x00000010004c0947 */ /* 0x001fea0003800000 */
[----:B------:R-:W2:Y:S01]  /*17b30*/  LDL R29, [R1+0xf0] ;  /* 0x0000f000011d7983 */ /* 0x000ea20000100800 */
[----:B------:R-:W-:-:S04]  /*17b40*/  LEA R8, P0, R28, R3, 0x2 ;  /* 0x000000031c087211 */ /* 0x000fc800078010ff */
[----:B--2---:R-:W-:-:S05]  /*17b50*/  LEA.HI.X R9, R28, R4, R29, 0x2, P0 ;  /* 0x000000041c097211 */ /* 0x004fca00000f141d */
[----:B------:R0:W-:Y:S01]  /*17b60*/  ST.E.64 desc[UR40][R8.64], R150 ;  /* 0x0000009608007985 */ /* 0x0001e2000c101b28 */
[----:B------:R-:W-:Y:S05]  /*17b70*/  BRA `(.L_x_5773) ;  /* 0x0000001000387947 */ /* 0x000fea0003800000 */
.L_x_5760:
[----:B------:R-:W4:Y:S01]  /*17b80*/  LDL.LU R10, [R1+0x54] ;  /* 0x00005400010a7983 */ /* 0x000f220000300800 */
[----:B------:R-:W-:Y:S01]  /*17b90*/  ULDC.64 UR6, c[0x0][0xd08] ;  /* 0x0003420000067ab9 */ /* 0x000fe20000000a00 */
[----:B------:R-:W-:Y:S02]  /*17ba0*/  ULDC.64 UR4, c[0x0][0xd00] ;  /* 0x0003400000047ab9 */ /* 0x000fe40000000a00 */
[----:B------:R-:W2:Y:S04]  /*17bb0*/  LDL.LU R0, [R1+0x58] ;  /* 0x0000580001007983 */ /* 0x000ea80000300800 */
[----:B---3--:R-:W3:Y:S01]  /*17bc0*/  LDL R4, [R1+0x4c] ;  /* 0x00004c0001047983 */ /* 0x008ee20000100800 */
[----:B------:R-:W-:Y:S01]  /*17bd0*/  ISETP.NE.U32.AND P1, PT, RZ, UR6, PT ;  /* 0x00000006ff007c0c */ /* 0x000fe2000bf25070 */
[----:B------:R-:W-:Y:S01]  /*17be0*/  IMAD.MOV.U32 R3, RZ, RZ, RZ ;  /* 0x000000ffff037224 */ /* 0x000fe200078e00ff */
[----:B------:R-:W-:-:S02]  /*17bf0*/  ISETP.NE.U32.AND P0, PT, RZ, UR4, PT ;  /* 0x00000004ff007c0c */ /* 0x000fc4000bf05070 */
[----:B------:R-:W-:Y:S02]  /*17c00*/  ISETP.NE.AND.EX P1, PT, RZ, UR7, PT, P1 ;  /* 0x00000007ff007c0c */ /* 0x000fe4000bf25310 */
[----:B------:R-:W-:Y:S02]  /*17c10*/  ISETP.NE.AND.EX P0, PT, RZ, UR5, PT, P0 ;  /* 0x00000005ff007c0c */ /* 0x000fe4000bf05300 */
[----:B----4-:R-:W-:Y:S01]  /*17c20*/  IADD3 R8, P2, R10, UR4, RZ ;  /* 0x000000040a087c10 */ /* 0x010fe2000ff5e0ff */
[----:B------:R-:W-:-:S03]  /*17c30*/  ULDC UR4, c[0x0][0xb88] ;  /* 0x0002e20000047ab9 */ /* 0x000fc60000000800 */
[----:B--2---:R-:W-:-:S05]  /*17c40*/  IADD3.X R9, R0, UR5, RZ, P2, !PT ;  /* 0x0000000500097c10 */ /* 0x004fca00097fe4ff */
[----:B------:R-:W-:Y:S01]  /*17c50*/  @P1 IADD3 R10, P2, R10, UR6, RZ ;  /* 0x000000060a0a1c10 */ /* 0x000fe2000ff5e0ff */
[----:B------:R-:W-:Y:S01]  /*17c60*/  IMAD.U32 R26, RZ, RZ, UR4 ;  /* 0x00000004ff1a7e24 */ /* 0x000fe2000f8e00ff */
[----:B------:R2:W5:Y:S02]  /*17c70*/  @P0 LDG.E R3, desc[UR40][R8.64] ;  /* 0x0000002808030981 */ /* 0x000564000c1e1900 */
[----:B------:R-:W-:-:S05]  /*17c80*/  @P1 IADD3.X R11, R0, UR7, RZ, P2, !PT ;  /* 0x00000007000b1c10 */ /* 0x000fca00097fe4ff */
[----:B------:R2:W5:Y:S01]  /*17c90*/  @P1 LDG.E R26, desc[UR40][R10.64] ;  /* 0x000000280a1a1981 */ /* 0x000562000c1e1900 */
[----:B---3--:R-:W-:Y:S01]  /*17ca0*/  ISETP.NE.AND P2, PT, R4, RZ, PT ;  /* 0x000000ff0400720c */ /* 0x008fe20003f45270 */
[----:B------:R-:W3:-:S12]  /*17cb0*/  S2R R0, SR_TID.X ;  /* 0x0000000000007919 */ /* 0x000ed80000002100 */
[----:B------:R-:W4:Y:S01]  /*17cc0*/  @!P2 LDC R4, c[0x0][0xbd4] ;  /* 0x0002f500ff04ab82 */ /* 0x000f220000000800 */
[----:B---3--:R-:W-:Y:S01]  /*17cd0*/  VIADD R32, R0, 0xffffff80 ;  /* 0xffffff8000207836 */ /* 0x008fe20000000000 */
[----:B----4-:R2:W-:Y:S01]  /*17ce0*/  @!P2 STL [R1+0x4c], R4 ;  /* 0x00004c040100a387 */ /* 0x0105e20000100800 */
[----:B------:R-:W-:-:S03]  /*17cf0*/  ISETP.GT.AND P2, PT, R4, 0x1, PT ;  /* 0x000000010400780c */ /* 0x000fc60003f44270 */
[----:B------:R-:W-:Y:S01]  /*17d00*/  ISETP.GT.AND P3, PT, R32, 0x7f, PT ;  /* 0x0000007f2000780c */ /* 0x000fe20003f64270 */
[----:B------:R-:W-:-:S12]  /*17d10*/  @P1 BRA `(.L_x_5778) ;  /* 0x0000000000101947 */ /* 0x000fd80003800000 */
[----:B------:R-:W-:Y:S05]  /*17d20*/  @!P0 BRA `(.L_x_5778) ;  /* 0x00000000000c8947 */ /* 0x000fea0003800000 */
[----:B--2---:R-:W2:Y:S04]  /*17d30*/  LDG.E R11, desc[UR40][R8.64] ;  /* 0x00000028080b7981 */ /* 0x004ea8000c1e1900 */
[----:B-----5:R-:W2:Y:S02]  /*17d40*/  LDG.E R26, desc[UR40][R8.64+0x4] ;  /* 0x00000428081a7981 */ /* 0x020ea4000c1e1900 */
[----:B--2---:R-:W-:-:S07]  /*17d50*/  IMAD.IADD R26, R26, 0x1, -R11 ;  /* 0x000000011a1a7824 */ /* 0x004fce00078e0a0b */
.L_x_5778:
[----:B--2---:R-:W2:Y:S04]  /*17d60*/  LDL.LU R8, [R1+0x50] ;  /* 0x0000500001087983 */ /* 0x004ea80000300800 */
[----:B------:R-:W3:Y:S01]  /*17d70*/  LDL.LU R0, [R1+0xe8] ;  /* 0x0000e80001007983 */ /* 0x000ee20000300800 */
[----:B------:R-:W-:Y:S01]  /*17d80*/  BSSY B1, `(.L_x_5779) ;  /* 0x0000039000017945 */ /* 0x000fe20003800000 */
[----:B-----5:R-:W-:Y:S02]  /*17d90*/  SHF.R.S32.HI R28, RZ, 0x1f, R3 ;  /* 0x0000001fff1c7819 */ /* 0x020fe40000011403 */
[----:B--2---:R-:W-:Y:S02]  /*17da0*/  SEL R33, R8, RZ, !P0 ;  /* 0x000000ff08217207 */ /* 0x004fe40004000000 */
[----:B---3--:R-:W-:Y:S01]  /*17db0*/  SEL R30, R0, RZ, !P0 ;  /* 0x000000ff001e7207 */ /* 0x008fe20004000000 */
[----:B------:R-:W-:Y:S06]  /*17dc0*/  @P3 BRA `(.L_x_5780) ;  /* 0x0000000000d03947 */ /* 0x000fec0003800000 */
[----:B------:R-:W2:Y:S01]  /*17dd0*/  LDL R8, [R1+0x1c] ;  /* 0x00001c0001087983 */ /* 0x000ea20000100800 */
[----:B------:R-:W3:Y:S01]  /*17de0*/  LDC R37, c[0x0][0xce8] ;  /* 0x00033a00ff257b82 */ /* 0x000ee20000000800 */
[----:B------:R-:W2:Y:S01]  /*17df0*/  S2R R35, SR_TID.X ;  /* 0x0000000000237919 */ /* 0x000ea20000002100 */
[----:B---3--:R-:W-:Y:S01]  /*17e00*/  IMAD R0, R26, R37, RZ ;  /* 0x000000251a007224 */ /* 0x008fe200078e02ff */
[----:B--2---:R-:W-:-:S04]  /*17e10*/  IADD3 R35, R8, -0x80, R35 ;  /* 0xffffff8008237810 */ /* 0x004fc80007ffe023 */
[----:B------:R-:W-:-:S13]  /*17e20*/  ISETP.GE.AND P0, PT, R35, R0, PT ;  /* 0x000000002300720c */ /* 0x000fda0003f06270 */
[----:B------:R-:W-:Y:S05]  /*17e30*/  @P0 BRA `(.L_x_5780) ;  /* 0x0000000000b40947 */ /* 0x000fea0003800000 */
[----:B------:R-:W2:Y:S01]  /*17e40*/  LDL R14, [R1+0x48] ;  /* 0x00004800010e7983 */ /* 0x000ea20000100800 */
[----:B------:R-:W-:Y:S01]  /*17e50*/  ISETP.GT.AND P0, PT, R4, 0x1, PT ;  /* 0x000000010400780c */ /* 0x000fe20003f04270 */
[----:B------:R-:W3:Y:S02]  /*17e60*/  LDC.64 R8, c[0x0][0xca8] ;  /* 0x00032a00ff087b82 */ /* 0x000ee40000000a00 */
[----:B------:R-:W4:Y:S01]  /*17e70*/  LDL.LU R34, [R1+0x64] ;  /* 0x0000640001227983 */ /* 0x000f220000300800 */
[----:B------:R-:W-:Y:S01]  /*17e80*/  IMAD.MOV.U32 R4, RZ, RZ, 0xab8 ;  /* 0x00000ab8ff047424 */ /* 0x000fe200078e00ff */
[----:B------:R-:W-:Y:S01]  /*17e90*/  ISETP.NE.AND P1, PT, R37, 0x1, PT ;  /* 0x000000012500780c */ /* 0x000fe20003f25270 */
[----:B------:R-:W-:-:S03]  /*17ea0*/  IMAD.MOV.U32 R27, RZ, RZ, R35 ;  /* 0x000000ffff1b7224 */ /* 0x000fc600078e0023 */
[----:B------:R-:W-:-:S04]  /*17eb0*/  SEL R4, R4, 0xa78, P0 ;  /* 0x00000a7804047807 */ /* 0x000fc80000000000 */
[----:B------:R-:W5:Y:S08]  /*17ec0*/  LDC.64 R20, c[0x0][R4+0x220] ;  /* 0x0000880004147b82 */ /* 0x000f700000000a00 */
[----:B------:R-:W2:Y:S08]  /*17ed0*/  LDC.64 R24, c[0x0][R4+0x218] ;  /* 0x0000860004187b82 */ /* 0x000eb00000000a00 */
[----:B------:R-:W0:Y:S08]  /*17ee0*/  LDC.64 R12, c[0x0][R4+0x228] ;  /* 0x00008a00040c7b82 */ /* 0x000e300000000a00 */
[----:B------:R-:W1:Y:S08]  /*17ef0*/  @P1 LDC R0, c[0x0][0xcec] ;  /* 0x00033b00ff001b82 */ /* 0x000e700000000800 */
[----:B------:R-:W0:Y:S08]  /*17f00*/  LDC.64 R10, c[0x0][R4+0x210] ;  /* 0x00008400040a7b82 */ /* 0x000e300000000a00 */
[----:B------:R-:W0:Y:S01]  /*17f10*/  @P1 LDC R31, c[0x0][0xcf0] ;  /* 0x00033c00ff1f1b82 */ /* 0x000e220000000800 */
[----:B-1----:R-:W-:-:S07]  /*17f20*/  @P1 IMAD.HI.U32 R0, R35, R0, RZ ;  /* 0x0000000023001227 */ /* 0x002fce00078e00ff */
[----:B---3--:R-:W1:Y:S01]  /*17f30*/  @!P0 LDC R8, c[0x0][0xc50] ;  /* 0x00031400ff088b82 */ /* 0x008e620000000800 */
[----:B-----5:R-:W-:-:S07]  /*17f40*/  IMAD R21, R21, R33, RZ ;  /* 0x0000002115157224 */ /* 0x020fce00078e02ff */
[----:B------:R-:W3:Y:S01]  /*17f50*/  @!P0 LDC R9, c[0x0][0xc54] ;  /* 0x00031500ff098b82 */ /* 0x000ee20000000800 */
[----:B0-----:R-:W-:Y:S01]  /*17f60*/  @P1 SHF.R.U32.HI R27, RZ, R31, R0 ;  /* 0x0000001fff1b1219 */ /* 0x001fe20000011600 */
[----:B------:R-:W-:-:S04]  /*17f70*/  IMAD R31, R20, R30, R21 ;  /* 0x0000001e141f7224 */ /* 0x000fc800078e0215 */
[----:B------:R-:W-:Y:S02]  /*17f80*/  IMAD.MOV R0, RZ, RZ, -R27 ;  /* 0x000000ffff007224 */ /* 0x000fe400078e0a1b */
[-C--:B--2---:R-:W-:Y:S02]  /*17f90*/  IMAD R29, R25, R14.reuse, RZ ;  /* 0x0000000e191d7224 */ /* 0x084fe400078e02ff */
[----:B------:R-:W-:Y:S01]  /*17fa0*/  IMAD.WIDE.U32 R24, R24, R14, RZ ;  /* 0x0000000e18187225 */ /* 0x000fe200078e00ff */
[----:B----4-:R-:W-:-:S03]  /*17fb0*/  SEL R21, R34, RZ, P0 ;  /* 0x000000ff22157207 */ /* 0x010fc60000000000 */
[----:B------:R-:W-:-:S04]  /*17fc0*/  IMAD.WIDE.U32 R14, R20, R33, RZ ;  /* 0x00000021140e7225 */ /* 0x000fc800078e00ff */
[----:B------:R-:W-:Y:S01]  /*17fd0*/  IMAD.IADD R29, R25, 0x1, R29 ;  /* 0x00000001191d7824 */ /* 0x000fe200078e021d */
[----:B------:R-:W-:Y:S01]  /*17fe0*/  IADD3 R24, P1, P3, R14, R24, R3 ;  /* 0x000000180e187210 */ /* 0x000fe20007b3e003 */
[----:B------:R-:W-:Y:S02]  /*17ff0*/  IMAD.IADD R31, R15, 0x1, R31 ;  /* 0x000000010f1f7824 */ /* 0x000fe400078e021f */
[-C--:B------:R-:W-:Y:S02]  /*18000*/  IMAD R25, R13, R21.reuse, RZ ;  /* 0x000000150d197224 */ /* 0x080fe400078e02ff */
[----:B------:R-:W-:-:S04]  /*18010*/  IMAD.WIDE.U32 R12, R12, R21, RZ ;  /* 0x000000150c0c7225 */ /* 0x000fc800078e00ff */
[----:B------:R-:W-:Y:S01]  /*18020*/  IMAD R15, R37, R0, R35 ;  /* 0x00000000250f7224 */ /* 0x000fe200078e0223 */
[----:B------:R-:W-:Y:S01]  /*18030*/  IADD3.X R0, R31, R29, R28, P1, P3 ;  /* 0x0000001d1f007210 */ /* 0x000fe20000fe641c */
[----:B------:R-:W-:Y:S01]  /*18040*/  IMAD.IADD R25, R13, 0x1, R25 ;  /* 0x000000010d197824 */ /* 0x000fe200078e0219 */
[----:B------:R-:W-:Y:S02]  /*18050*/  IADD3 R12, P0, P1, R27, R24, R12 ;  /* 0x000000181b0c7210 */ /* 0x000fe4000791e00c */
[----:B------:R-:W-:Y:S02]  /*18060*/  SHF.R.S32.HI R27, RZ, 0x1f, R27 ;  /* 0x0000001fff1b7819 */ /* 0x000fe4000001141b */
[----:B------:R-:W-:Y:S02]  /*18070*/  SHF.R.S32.HI R21, RZ, 0x1f, R15 ;  /* 0x0000001fff157819 */ /* 0x000fe4000001140f */
[----:B------:R-:W-:Y:S01]  /*18080*/  IADD3.X R13, R27, R0, R25, P0, P1 ;  /* 0x000000001b0d7210 */ /* 0x000fe200007e2419 */
[----:B------:R-:W-:-:S04]  /*18090*/  IMAD R0, R11, R15, RZ ;  /* 0x0000000f0b007224 */ /* 0x000fc800078e02ff */
[C---:B------:R-:W-:Y:S02]  /*180a0*/  IMAD R21, R10.reuse, R21, R0 ;  /* 0x000000150a157224 */ /* 0x040fe400078e0200 */
[----:B------:R-:W-:-:S04]  /*180b0*/  IMAD.WIDE.U32 R10, R10, R15, R12 ;  /* 0x0000000f0a0a7225 */ /* 0x000fc800078e000c */
[----:B------:R-:W-:Y:S01]  /*180c0*/  IMAD.IADD R0, R11, 0x1, R21 ;  /* 0x000000010b007824 */ /* 0x000fe200078e0215 */
[----:B-1----:R-:W-:Y:S01]  /*180d0*/  LEA R8, P0, R10, R8, 0x2 ;  /* 0x000000080a087211 */ /* 0x002fe200078010ff */
[----:B------:R-:W-:-:S03]  /*180e0*/  IMAD.MOV.U32 R11, RZ, RZ, -0x800000 ;  /* 0xff800000ff0b7424 */ /* 0x000fc600078e00ff */
[----:B---3--:R-:W-:-:S05]  /*180f0*/  LEA.HI.X R9, R10, R9, R0, 0x2, P0 ;  /* 0x000000090a097211 */ /* 0x008fca00000f1400 */
[----:B------:R2:W-:Y:S04]  /*18100*/  STG.E desc[UR40][R8.64], R11 ;  /* 0x0000000b08007986 */ /* 0x0005e8000c101928 */
.L_x_5780:
[----:B------:R-:W-:Y:S05]  /*18110*/  BSYNC B1 ;  /* 0x0000000000017941 */ /* 0x000fea0003800000 */
.L_x_5779:
[----:B------:R-:W-:Y:S05]  /*18120*/  @P2 BRA `(.L_x_5773) ;  /* 0x0000000800cc2947 */ /* 0x000fea0003800000 */
[----:B------:R-:W3:Y:S01]  /*18130*/  LDL.LU R12, [R1+0x48] ;  /* 0x00004800010c7983 */ /* 0x000ee20000300800 */
[----:B------:R-:W4:Y:S01]  /*18140*/  LDC R21, c[0x0][0xce8] ;  /* 0x00033a00ff157b82 */ /* 0x000f220000000800 */
[----:B------:R-:W-:Y:S02]  /*18150*/  ULDC.64 UR4, c[0x0][0xba0] ;  /* 0x0002e80000047ab9 */ /* 0x000fe40000000a00 */
[----:B------:R-:W5:Y:S01]  /*18160*/  LDL R24, [R1+0x1c] ;  /* 0x00001c0001187983 */ /* 0x000f620000100800 */
[----:B--2---:R-:W-:Y:S01]  /*18170*/  SHF.R.S32.HI R9, RZ, 0x1f, R32 ;  /* 0x0000001fff097819 */ /* 0x004fe20000011420 */
[----:B------:R-:W-:-:S03]  /*18180*/  IMAD R0, R28, UR4, RZ ;  /* 0x000000041c007c24 */ /* 0x000fc6000f8e02ff */
[----:B------:R-:W-:Y:S01]  /*18190*/  LEA.HI R10, R9, R32, RZ, 0x3 ;  /* 0x00000020090a7211 */ /* 0x000fe200078f18ff */
[C---:B------:R-:W-:Y:S02]  /*181a0*/  IMAD R11, R3.reuse, UR5, R0 ;  /* 0x00000005030b7c24 */ /* 0x040fe4000f8e0200 */
[----:B------:R-:W-:Y:S01]  /*181b0*/  IMAD.WIDE.U32 R8, R3, UR4, RZ ;  /* 0x0000000403087c25 */ /* 0x000fe2000f8e00ff */
[----:B------:R-:W-:Y:S01]  /*181c0*/  LOP3.LUT R13, R10, 0xfffffff8, RZ, 0xc0, !PT ;  /* 0xfffffff80a0d7812 */ /* 0x000fe200078ec0ff */
[----:B------:R-:W-:Y:S01]  /*181d0*/  ULDC.64 UR4, c[0x0][0xbe8] ;  /* 0x0002fa0000047ab9 */ /* 0x000fe20000000a00 */
[----:B------:R-:W-:Y:S01]  /*181e0*/  SHF.R.S32.HI R10, RZ, 0x3, R10 ;  /* 0x00000003ff0a7819 */ /* 0x000fe2000001140a */
[----:B------:R-:W-:Y:S02]  /*181f0*/  IMAD.IADD R9, R9, 0x1, R11 ;  /* 0x0000000109097824 */ /* 0x000fe400078e020b */
[----:B------:R-:W-:-:S04]  /*18200*/  IMAD.IADD R13, R32, 0x1, -R13 ;  /* 0x00000001200d7824 */ /* 0x000fc800078e0a0d */
[----:B------:R-:W-:Y:S01]  /*18210*/  IMAD R0, R13, 0x20, R10 ;  /* 0x000000200d007824 */ /* 0x000fe200078e020a */
[----:B----4-:R-:W-:-:S13]  /*18220*/  ISETP.NE.AND P0, PT, R21, 0x1, PT ;  /* 0x000000011500780c */ /* 0x010fda0003f05270 */
[----:B------:R-:W2:Y:S08]  /*18230*/  @P0 LDC R4, c[0x0][0xcec] ;  /* 0x00033b00ff040b82 */ /* 0x000eb00000000800 */
[----:B------:R-:W4:Y:S01]  /*18240*/  @P0 LDC R15, c[0x0][0xcf0] ;  /* 0x00033c00ff0f0b82 */ /* 0x000f220000000800 */
[----:B---3--:R-:W-:-:S04]  /*18250*/  IMAD.WIDE.U32 R8, R12, UR4, R8 ;  /* 0x000000040c087c25 */ /* 0x008fc8000f8e0008 */
[----:B-----5:R-:W-:Y:S02]  /*18260*/  IMAD.IADD R13, R24, 0x1, R0 ;  /* 0x00000001180d7824 */ /* 0x020fe400078e0200 */
[----:B------:R-:W-:Y:S01]  /*18270*/  IMAD R9, R12, UR5, R9 ;  /* 0x000000050c097c24 */ /* 0x000fe2000f8e0209 */
[----:B------:R-:W-:Y:S01]  /*18280*/  ULDC.64 UR4, c[0x0][0xbf0] ;  /* 0x0002fc0000047ab9 */ /* 0x000fe20000000a00 */
[----:B--2---:R-:W-:-:S04]  /*18290*/  @P0 IMAD.HI.U32 R0, R13, R4, RZ ;  /* 0x000000040d000227 */ /* 0x004fc800078e00ff */
[----:B------:R-:W-:Y:S01]  /*182a0*/  IMAD.MOV.U32 R3, RZ, RZ, R13 ;  /* 0x000000ffff037224 */ /* 0x000fe200078e000d */
[----:B----4-:R-:W-:Y:S01]  /*182b0*/  @P0 SHF.R.U32.HI R3, RZ, R15, R0 ;  /* 0x0000000fff030219 */ /* 0x010fe20000011600 */
[----:B------:R-:W-:Y:S02]  /*182c0*/  IMAD R4, R30, UR4, RZ ;  /* 0x000000041e047c24 */ /* 0x000fe4000f8e02ff */
[----:B------:R-:W-:Y:S01]  /*182d0*/  IMAD.WIDE.U32 R8, R33, UR4, R8 ;  /* 0x0000000421087c25 */ /* 0x000fe2000f8e0008 */
[----:B------:R-:W-:-:S03]  /*182e0*/  SHF.R.S32.HI R0, RZ, 0x1f, R3 ;  /* 0x0000001fff007819 */ /* 0x000fc60000011403 */
[----:B------:R-:W-:Y:S01]  /*182f0*/  IMAD R11, R33, UR5, R4 ;  /* 0x00000005210b7c24 */ /* 0x000fe2000f8e0204 */
[----:B------:R-:W-:Y:S01]  /*18300*/  ULDC.64 UR4, c[0x0][0xbe0] ;  /* 0x0002f80000047ab9 */ /* 0x000fe20000000a00 */
        /* <DEDUP_REMOVED lines=15> */
[----:B------:R-:W-:Y:S01]  /*18400*/  UMOV UR4, 0xffffffff ;  /* 0xffffffff00047882 */ /* 0x000fe20000000000 */
[----:B------:R-:W-:-:S03]  /*18410*/  VIADD R9, R214, 0xc0 ;  /* 0x000000c0d6097836 */ /* 0x000fc60000000000 */
[----:B------:R-:W-:Y:S02]  /*18420*/  LEA.HI.X R4, R8, UR5, R3, 0x1, P0 ;  /* 0x0000000508047c11 */ /* 0x000fe400080f0c03 */
[----:B------:R-:W-:Y:S01]  /*18430*/  SHF.R.S32.HI R20, RZ, 0x1f, R9 ;  /* 0x0000001fff147819 */ /* 0x000fe20000011409 */
[----:B------:R-:W-:Y:S06]  /*18440*/  BRA.DIV UR4, `(.L_x_5781) ;  /* 0x000000b204487947 */ /* 0x000fec000b800000 */
[----:B------:R2:W3:Y:S04]  /*18450*/  SHFL.IDX PT, R3, R4, RZ, 0x181f ;  /* 0x00181fff04037589 */ /* 0x0004e800000e0000 */
[----:B------:R2:W4:Y:S02]  /*18460*/  SHFL.IDX PT, R14, R0, RZ, 0x181f ;  /* 0x00181fff000e7589 */ /* 0x00052400000e0000 */
.L_x_6018:
[----:B------:R-:W-:Y:S01]  /*18470*/  IMAD R21, R26, R21, RZ ;  /* 0x000000151a157224 */ /* 0x000fe200078e02ff */
[----:B------:R-:W-:Y:S01]  /*18480*/  BSSY B1, `(.L_x_5782) ;  /* 0x000001c000017945 */ /* 0x000fe20003800000 */
[----:B------:R-:W-:-:S05]  /*18490*/  IMAD.IADD R10, R10, 0x1, R24 ;  /* 0x000000010a0a7824 */ /* 0x000fca00078e0218 */
[----:B------:R-:W-:-:S13]  /*184a0*/  ISETP.GE.AND P0, PT, R10, R21, PT ;  /* 0x000000150a00720c */ /* 0x000fda0003f06270 */
[----:B------:R-:W-:Y:S05]  /*184b0*/  @P0 BRA `(.L_x_5783) ;  /* 0x0000000000600947 */ /* 0x000fea0003800000 */
        /* <DEDUP_REMOVED lines=9> */
[----:B------:R-:W-:-:S03]  /*18550*/  SHF.R.S32.HI R28, RZ, 0x1f, R28 ;  /* 0x0000001fff1c7819 */ /* 0x000fc6000001141c */
[----:B----4-:R-:W-:-:S04]  /*18560*/  @!P3 LEA R12, P5, R214, R14, 0x1 ;  /* 0x0000000ed60cb211 */ /* 0x010fc800078a08ff */
[CC--:B---3--:R-:W-:Y:S01]  /*18570*/  @!P3 LEA.HI.X R13, R214.reuse, R3.reuse, R11, 0x1, P5 ;  /* 0x00000003d60db211 */ /* 0x0c8fe200028f0c0b */
[----:B------:R-:W-:Y:S01]  /*18580*/  VIADD R11, R214, 0x80 ;  /* 0x00000080d60b7836 */ /* 0x000fe20000000000 */
[CC--:B------:R-:W-:Y:S02]  /*18590*/  @!P2 LEA R24, P4, R15.reuse, R14.reuse, 0x1 ;  /* 0x0000000e0f18a211 */ /* 0x0c0fe400078808ff */
[-C--:B------:R-:W-:Y:S01]  /*185a0*/  @!P1 LEA R26, P5, R8, R14.reuse, 0x1 ;  /* 0x0000000e081a9211 */ /* 0x080fe200078a08ff */
[----:B------:R3:W-:Y:S01]  /*185b0*/  @!P3 ST.E.128 desc[UR40][R12.64], RZ ;  /* 0x000000ff0c00b985 */ /* 0x0007e2000c101d28 */
[----:B------:R-:W-:Y:S02]  /*185c0*/  SHF.R.S32.HI R11, RZ, 0x1f, R11 ;  /* 0x0000001fff0b7819 */ /* 0x000fe4000001140b */
[----:B------:R-:W-:Y:S02]  /*185d0*/  @!P2 LEA.HI.X R25, R15, R3, R28, 0x1, P4 ;  /* 0x000000030f19a211 */ /* 0x000fe400020f0c1c */
[----:B------:R-:W-:-:S02]  /*185e0*/  @!P0 LEA R14, P4, R9, R14, 0x1 ;  /* 0x0000000e090e8211 */ /* 0x000fc400078808ff */
[-C--:B------:R-:W-:Y:S01]  /*185f0*/  @!P1 LEA.HI.X R27, R8, R3.reuse, R11, 0x1, P5 ;  /* 0x00000003081b9211 */ /* 0x080fe200028f0c0b */
[----:B------:R3:W-:Y:S01]  /*18600*/  @!P2 ST.E.128 desc[UR40][R24.64], RZ ;  /* 0x000000ff1800a985 */ /* 0x0007e2000c101d28 */
[----:B------:R-:W-:-:S03]  /*18610*/  @!P0 LEA.HI.X R15, R9, R3, R20, 0x1, P4 ;  /* 0x00000003090f8211 */ /* 0x000fc600020f0c14 */
[----:B------:R3:W-:Y:S04]  /*18620*/  @!P1 ST.E.128 desc[UR40][R26.64], RZ ;  /* 0x000000ff1a009985 */ /* 0x0007e8000c101d28 */
[----:B------:R3:W-:Y:S02]  /*18630*/  @!P0 ST.E.128 desc[UR40][R14.64], RZ ;  /* 0x000000ff0e008985 */ /* 0x0007e4000c101d28 */
.L_x_5783:
[----:B------:R-:W-:Y:S05]  /*18640*/  BSYNC B1 ;  /* 0x0000000000017941 */ /* 0x000fea0003800000 */
.L_x_5782:
[----:B------:R-:W-:-:S03]  /*18650*/  UMOV UR4, 0xffffffff ;  /* 0xffffffff00047882 */ /* 0x000fc60000000000 */
[----:B------:R-:W-:Y:S05]  /*18660*/  BRA.DIV UR4, `(.L_x_5784) ;  /* 0x000000ae04f47947 */ /* 0x000fea000b800000 */
[----:B---3--:R3:W0:Y:S04]  /*18670*/  SHFL.IDX PT, R3, R4, 0x1, 0x181f ;  /* 0x00381f0004037f89 */ /* 0x00862800000e0000 */
[----:B----4-:R3:W4:Y:S02]  /*18680*/  SHFL.IDX PT, R14, R0, 0x1, 0x181f ;  /* 0x00381f00000e7f89 */ /* 0x01072400000e0000 */
.L_x_6022:
        /* <DEDUP_REMOVED lines=16> */
[CC--:B----4-:R-:W-:Y:S02]  /*18790*/  @!P3 LEA R12, P5, R214.reuse, R14.reuse, 0x1 ;  /* 0x0000000ed60cb211 */ /* 0x0d0fe400078a08ff */
[-C--:B------:R-:W-:Y:S02]  /*187a0*/  @!P2 LEA R24, P4, R15, R14.reuse, 0x1 ;  /* 0x0000000e0f18a211 */ /* 0x080fe400078808ff */
[----:B0-----:R-:W-:Y:S02]  /*187b0*/  @!P3 LEA.HI.X R13, R214, R3, R26, 0x1, P5 ;  /* 0x00000003d60db211 */ /* 0x001fe400028f0c1a */
[----:B------:R-:W-:-:S02]  /*187c0*/  @!P1 LEA R26, P5, R11, R14, 0x1 ;  /* 0x0000000e0b1a9211 */ /* 0x000fc400078a08ff */
[-C--:B------:R-:W-:Y:S01]  /*187d0*/  @!P2 LEA.HI.X R25, R15, R3.reuse, R29, 0x1, P4 ;  /* 0x000000030f19a211 */ /* 0x080fe200020f0c1d */
[----:B------:R0:W-:Y:S01]  /*187e0*/  @!P3 ST.E.128 desc[UR40][R12.64], RZ ;  /* 0x000000ff0c00b985 */ /* 0x0001e2000c101d28 */
[----:B------:R-:W-:Y:S02]  /*187f0*/  @!P0 LEA R14, P4, R9, R14, 0x1 ;  /* 0x0000000e090e8211 */ /* 0x000fe400078808ff */
[-C--:B------:R-:W-:Y:S01]  /*18800*/  @!P1 LEA.HI.X R27, R11, R3.reuse, R28, 0x1, P5 ;  /* 0x000000030b1b9211 */ /* 0x080fe200028f0c1c */
[----:B------:R0:W-:Y:S01]  /*18810*/  @!P2 ST.E.128 desc[UR40][R24.64], RZ ;  /* 0x000000ff1800a985 */ /* 0x0001e2000c101d28 */
[----:B------:R-:W-:-:S03]  /*18820*/  @!P0 LEA.HI.X R15, R9, R3, R20, 0x1, P4 ;  /* 0x00000003090f8211 */ /* 0x000fc600020f0c14 */
[----:B------:R0:W-:Y:S04]  /*18830*/  @!P1 ST.E.128 desc[UR40][R26.64], RZ ;  /* 0x000000ff1a009985 */ /* 0x0001e8000c101d28 */
[----:B------:R0:W-:Y:S02]  /*18840*/  @!P0 ST.E.128 desc[UR40][R14.64], RZ ;  /* 0x000000ff0e008985 */ /* 0x0001e4000c101d28 */
.L_x_5786:
[----:B------:R-:W-:Y:S05]  /*18850*/  BSYNC B1 ;  /* 0x0000000000017941 */ /* 0x000fea0003800000 */
.L_x_5785:
[----:B------:R-:W-:-:S03]  /*18860*/  UMOV UR4, 0xffffffff ;  /* 0xffffffff00047882 */ /* 0x000fc60000000000 */
[----:B------:R-:W-:Y:S05]  /*18870*/  BRA.DIV UR4, `(.L_x_5787) ;  /* 0x000000ae04b87947 */ /* 0x000fea000b800000 */
[----:B0-----:R0:W0:Y:S04]  /*18880*/  SHFL.IDX PT, R3, R4, 0x2, 0x181f ;  /* 0x00581f0004037f89 */ /* 0x00102800000e0000 */
[----:B----4-:R4:W0:Y:S02]  /*18890*/  SHFL.IDX PT, R14, R0, 0x2, 0x181f ;  /* 0x00581f00000e7f89 */ /* 0x01082400000e0000 */
.L_x_6026:
        /* <DEDUP_REMOVED lines=16> */
[CC--:B0-----:R-:W-:Y:S02]  /*189a0*/  @!P3 LEA R12, P5, R214.reuse, R14.reuse, 0x1 ;  /* 0x0000000ed60cb211 */ /* 0x0c1fe400078a08ff */
[-C--:B------:R-:W-:Y:S02]  /*189b0*/  @!P2 LEA R24, P4, R15, R14.reuse, 0x1 ;  /* 0x0000000e0f18a211 */ /* 0x080fe400078808ff */
[----:B------:R-:W-:Y:S02]  /*189c0*/  @!P3 LEA.HI.X R13, R214, R3, R26, 0x1, P5 ;  /* 0x00000003d60db211 */ /* 0x000fe400028f0c1a */
        /* <DEDUP_REMOVED lines=9> */
.L_x_5789:
[----:B------:R-:W-:Y:S05]  /*18a60*/  BSYNC B1 ;  /* 0x0000000000017941 */ /* 0x000fea0003800000 */
.L_x_5788:
[----:B------:R-:W-:-:S03]  /*18a70*/  UMOV UR4, 0xffffffff ;  /* 0xffffffff00047882 */ /* 0x000fc60000000000 */
[----:B------:R-:W-:Y:S05]  /*18a80*/  BRA.DIV UR4, `(.L_x_5790) ;  /* 0x000000ae047c7947 */ /* 0x000fea000b800000 */
[----:B0-----:R0:W0:Y:S04]  /*18a90*/  SHFL.IDX PT, R3, R4, 0x3, 0x181f ;  /* 0x00781f0004037f89 */ /* 0x00102800000e0000 */
[----:B------:R0:W0:Y:S02]  /*18aa0*/  SHFL.IDX PT, R14, R0, 0x3, 0x181f ;  /* 0x00781f00000e7f89 */ /* 0x00002400000e0000 */
.L_x_6030:
[----:B0-234-:R-:W-:-:S05]  /*18ab0*/  VIADD R0, R10, 0x60 ;  /* 0x000000600a007836 */ /* 0x01dfca0000000000 */
        /* <DEDUP_REMOVED lines=12> */
[----:B------:R-:W-:-:S04]  /*18b80*/  @!P3 LEA R10, P5, R214, R14, 0x1 ;  /* 0x0000000ed60ab211 */ /* 0x000fc800078a08ff */
[CC--:B------:R-:W-:Y:S01]  /*18b90*/  @!P3 LEA.HI.X R11, R214.reuse, R3.reuse, R8, 0x1, P5 ;  /* 0x00000003d60bb211 */ /* 0x0c0fe200028f0c08 */
        /* <DEDUP_REMOVED lines=12> */
.L_x_5773:
[----:B------:R-:W-:Y:S05]  /*18c60*/  BSYNC B0 ;  /* 0x0000000000007941 */ /* 0x000fea0003800000 */
.L_x_5759:
[----:B------:R-:W-:Y:S02]  /*18c70*/  ULDC UR4, c[0x0][0xd3c] ;  /* 0x00034f0000047ab9 */ /* 0x000fe40000000800 */
[----:B------:R-:W-:-:S13]  /*18c80*/  ISETP.GE.AND P0, PT, R7, UR4, PT ;  /* 0x0000000407007c0c */ /* 0x000fda000bf06270 */
[----:B------:R-:W-:Y:S05]  /*18c90*/  @!P0 BRA `(.L_x_5791) ;  /* 0xfffffe8800f08947 */ /* 0x000fea000383ffff */
[----:B------:R-:W-:Y:S05]  /*18ca0*/  BRA `(.L_x_5629) ;  /* 0x0000009400207947 */ /* 0x000fea0003800000 */
.L_x_5627:
        /* <DEDUP_REMOVED lines=20> */
.L_x_5792:
        /* <DEDUP_REMOVED lines=43> */
.L_x_5796:
        /* <DEDUP_REMOVED lines=39> */
.L_x_5794:
        /* <DEDUP_REMOVED lines=12> */
.L_x_5797:
        /* <DEDUP_REMOVED lines=63> */
.L_x_5798:
        /* <DEDUP_REMOVED lines=61> */
.L_x_5799:
[----:B01----:R-:W-:-:S05]  /*19b90*/  LOP3.LUT R3, RZ, R2, RZ, 0x33, !PT ;  /* 0x00000002ff037212 */ /* 0x003fca00078e33ff */
[----:B------:R-:W-:-:S05]  /*19ba0*/  IMAD.IADD R2, R4, 0x1, R3 ;  /* 0x0000000104027824 */ /* 0x000fca00078e0203 */
[----:B------:R1:W-:Y:S01]  /*19bb0*/  STL [R1+0x4], R2 ;  /* 0x0000040201007387 */ /* 0x0003e20000100800 */
[----:B------:R-:W-:Y:S05]  /*19bc0*/  BRA `(.L_x_5800) ;  /* 0x0000000000107947 */ /* 0x000fea0003800000 */
.L_x_5795:
[----:B------:R-:W-:Y:S01]  /*19bd0*/  IMAD.U32 R2, RZ, RZ, UR6 ;  /* 0x00000006ff027e24 */ /* 0x000fe2000f8e00ff */
[----:B------:R0:W-:Y:S04]  /*19be0*/  STL [R1+0x4], RZ ;  /* 0x000004ff01007387 */ /* 0x0001e80000100800 */
[----:B------:R0:W-:Y:S04]  /*19bf0*/  STL [R1+0x8], RZ ;  /* 0x000008ff01007387 */ /* 0x0001e80000100800 */
[----:B------:R0:W-:Y:S02]  /*19c00*/  STL [R1], R2 ;  /* 0x0000000201007387 */ /* 0x0001e40000100800 */
.L_x_5800:
        /* <DEDUP_REMOVED lines=10> */
.L_x_5793:
        /* <DEDUP_REMOVED lines=8> */
[----:B------:R-:W4:Y:S01]  /*19d30*/  S2UR UR5, SR_CgaCtaId ;  /* 0x00000000000579c3 */ /* 0x000f220000008800 */
[C---:B--2---:R-:W-:Y:S01]  /*19d40*/  IMAD.SHL.U32 R0, R6.reuse, 0x8, RZ ;  /* 0x0000000806007824 */ /* 0x044fe200078e00ff */
[----:B------:R-:W-:Y:S01]  /*19d50*/  LOP3.LUT R4, R6, 0x7f, RZ, 0xc0, !PT ;  /* 0x0000007f06047812 */ /* 0x000fe200078ec0ff */
[----:B------:R-:W-:Y:S01]  /*19d60*/  UMOV UR4, 0x400 ;  /* 0x0000040000047882 */ /* 0x000fe20000000000 */
[----:B------:R-:W-:Y:S01]  /*19d70*/  BSSY B8, `(.L_x_5801) ;  /* 0x0000803000087945 */ /* 0x000fe20003800000 */
[----:B------:R-:W-:Y:S01]  /*19d80*/  IMAD.MOV.U32 R19, RZ, RZ, RZ ;  /* 0x000000ffff137224 */ /* 0x000fe200078e00ff */
[----:B------:R-:W-:Y:S01]  /*19d90*/  LOP3.LUT R3, R0, 0x1f8, RZ, 0xc0, !PT ;  /* 0x000001f800037812 */ /* 0x000fe200078ec0ff */
[----:B01----:R-:W-:Y:S01]  /*19da0*/  IMAD.SHL.U32 R2, R4, 0x8, RZ ;  /* 0x0000000804027824 */ /* 0x003fe200078e00ff */
        /* <DEDUP_REMOVED lines=10> */
[----:B----4-:R-:W-:-:S06]  /*19e50*/  ULEA UR4, UR5, UR4, 0x18 ;  /* 0x0000000405047291 */ /* 0x010fcc000f8ec03f */
        /* <DEDUP_REMOVED lines=8> */
[C---:B-1----:R-:W-:Y:S02]  /*19ee0*/  LOP3.LUT R2, R0.reuse, 0x80, RZ, 0xfc, !PT ;  /* 0x0000008000027812 */ /* 0x042fe400078efcff */
[----:B------:R-:W-:-:S07]  /*19ef0*/  LOP3.LUT R0, R0, 0xc0, RZ, 0xfc, !PT ;  /* 0x000000c000007812 */ /* 0x000fce00078efcff */
.L_x_5951:
[----:B--2---:R-:W2:Y:S01]  /*19f00*/  LDL R0, [R1+0xc] ;  /* 0x00000c0001007983 */ /* 0x004ea20000100800 */
[----:B-1----:R-:W2:Y:S01]  /*19f10*/  LDC.64 R2, c[0x0][0xd88] ;  /* 0x00036200ff027b82 */ /* 0x002ea20000000a00 */
[----:B------:R-:W-:Y:S05]  /*19f20*/  YIELD ;  /* 0x0000000000007946 */ /* 0x000fea0003800000 */
[----:B------:R-:W-:Y:S01]  /*19f30*/  ULDC.64 UR4, c[0x0][0xb20] ;  /* 0x0002c80000047ab9 */ /* 0x000fe20000000a00 */
[----:B---3--:R-:W-:Y:S02]  /*19f40*/  CS2R R8, SRZ ;  /* 0x0000000000087805 */ /* 0x008fe4000001ff00 */
[----:B------:R-:W-:Y:S01]  /*19f50*/  ISETP.NE.U32.AND P0, PT, RZ, UR4, PT ;  /* 0x00000004ff007c0c */ /* 0x000fe2000bf05070 */
[----:B------:R-:W-:Y:S01]  /*19f60*/  ULDC.64 UR10, c[0x0][0xb10] ;  /* 0x0002c400000a7ab9 */ /* 0x000fe20000000a00 */
[----:B------:R-:W-:Y:S01]  /*19f70*/  ULDC.64 UR8, c[0x0][0xb08] ;  /* 0x0002c20000087ab9 */ /* 0x000fe20000000a00 */
[----:B------:R-:W-:Y:S01]  /*19f80*/  ULDC.64 UR6, c[0x0][0xb00] ;  /* 0x0002c00000067ab9 */ /* 0x000fe20000000a00 */
[----:B--2---:R-:W-:-:S05]  /*19f90*/  IMAD.WIDE R2, R0, 0x4, R2 ;  /* 0x0000000400027825 */ /* 0x004fca00078e0202 */
[----:B0-----:R-:W0:Y:S01]  /*19fa0*/  LDG.E R13, desc[UR40][R2.64] ;  /* 0x00000028020d7981 */ /* 0x001e22000c1e1900 */
        /* <DEDUP_REMOVED lines=21> */
[----:B------:R-:W-:Y:S02]  /*1a100*/  IADD3.X R3, R15, UR5, RZ, P4, !PT ;  /* 0x000000050f037c10 */ /* 0x000fe4000a7fe4ff */
        /* <DEDUP_REMOVED lines=32> */
.L_x_5802:
        /* <DEDUP_REMOVED lines=17> */
.L_x_5803:
[----:B------:R-:W-:Y:S05]  /*1a420*/  @!P0 BRA `(.L_x_5804) ;  /* 0x00000000000c8947 */ /* 0x000fea0003800000 */
[----:B------:R-:W2:Y:S04]  /*1a430*/  LDG.E R8, desc[UR40][R6.64] ;  /* 0x0000002806087981 */ /* 0x000ea8000c1e1900 */
[----:B------:R-:W2:Y:S02]  /*1a440*/  LDG.E R6, desc[UR40][R6.64+0x4] ;  /* 0x0000042806067981 */ /* 0x000ea4000c1e1900 */
[----:B--2---:R-:W-:-:S07]  /*1a450*/  IMAD.IADD R8, R6, 0x1, -R8 ;  /* 0x0000000106087824 */ /* 0x004fce00078e0a08 */
.L_x_5804:
[----:B-1----:R-:W2:Y:S01]  /*1a460*/  @P1 LDG.E R2, desc[UR40][R4.64] ;  /* 0x0000002804021981 */ /* 0x002ea2000c1e1900 */
[----:B------:R-:W1:Y:S03]  /*1a470*/  LDC R3, c[0x0][0x448] ;  /* 0x00011200ff037b82 */ /* 0x000e660000000800 */
[----:B------:R-:W3:Y:S04]  /*1a480*/  LDL R6, [R1+0x4] ;  /* 0x0000040001067983 */ /* 0x000ee80000100800 */
[----:B------:R4:W2:Y:S01]  /*1a490*/  @P1 LDG.E R4, desc[UR40][R4.64+0x4] ;  /* 0x0000042804041981 */ /* 0x0008a2000c1e1900 */
[----:B-1----:R-:W-:-:S13]  /*1a4a0*/  ISETP.NE.AND P0, PT, R3, 0x1, PT ;  /* 0x000000010300780c */ /* 0x002fda0003f05270 */
[----:B------:R-:W1:Y:S08]  /*1a4b0*/  @P0 LDC R3, c[0x0][0x44c] ;  /* 0x00011300ff030b82 */ /* 0x000e700000000800 */
[----:B----4-:R-:W4:Y:S01]  /*1a4c0*/  @P0 LDC R5, c[0x0][0x450] ;  /* 0x00011400ff050b82 */ /* 0x010f220000000800 */
[----:B-----5:R-:W-:Y:S01]  /*1a4d0*/  IMAD.IADD R7, R8, 0x1, -R0 ;  /* 0x0000000108077824 */ /* 0x020fe200078e0a00 */
[----:B------:R-:W-:-:S05]  /*1a4e0*/  LOP3.LUT R12, R10, 0xff, RZ, 0xc0, !PT ;  /* 0x000000ff0a0c7812 */ /* 0x000fca00078ec0ff */
[----:B------:R0:W-:Y:S01]  /*1a4f0*/  STL [R1+0x84], R12 ;  /* 0x0000840c01007387 */ /* 0x0001e20000100800 */
[----:B------:R-:W-:Y:S01]  /*1a500*/  BSSY B0, `(.L_x_5805) ;  /* 0x0000032000007945 */ /* 0x000fe20003800000 */
[----:B------:R-:W-:Y:S01]  /*1a510*/  SHF.R.U32.HI R10, RZ, 0x10, R10 ;  /* 0x00000010ff0a7819 */ /* 0x000fe2000001160a */
[----:B--2---:R-:W-:Y:S02]  /*1a520*/  @P1 IMAD.IADD R11, R4, 0x1, -R2 ;  /* 0x00000001040b1824 */ /* 0x004fe400078e0a02 */
[----:B---3--:R-:W-:-:S04]  /*1a530*/  IMAD.SHL.U32 R2, R6, 0x80, RZ ;  /* 0x0000008006027824 */ /* 0x008fc800078e00ff */
[----:B------:R-:W-:-:S04]  /*1a540*/  VIADD R2, R2, 0x7f ;  /* 0x0000007f02027836 */ /* 0x000fc80000000000 */
[----:B-1----:R-:W-:-:S05]  /*1a550*/  @P0 IMAD.HI.U32 R0, R2, R3, RZ ;  /* 0x0000000302000227 */ /* 0x002fca00078e00ff */
[----:B----4-:R-:W-:Y:S01]  /*1a560*/  @P0 SHF.R.U32.HI R2, RZ, R5, R0 ;  /* 0x00000005ff020219 */ /* 0x010fe20000011600 */
[----:B------:R-:W-:-:S05]  /*1a570*/  IMAD.IADD R0, R7, 0x1, R11 ;  /* 0x0000000107007824 */ /* 0x000fca00078e020b */
[C---:B------:R-:W-:Y:S01]  /*1a580*/  IADD3 R21, R0.reuse, 0x60, -R14 ;  /* 0x0000006000157810 */ /* 0x040fe20007ffe80e */
        /* <DEDUP_REMOVED lines=9> */
[----:B------:R-:W-:Y:S01]  /*1a620*/  ISETP.GE.AND P0, PT, R6, 0x1, PT ;  /* 0x000000010600780c */ /* 0x000fe20003f06270 */
[----:B------:R-:W-:-:S12]  /*1a630*/  IMAD.MOV.U32 R0, RZ, RZ, RZ ;  /* 0x000000ffff007224 */ /* 0x000fd800078e00ff */
        /* <DEDUP_REMOVED lines=30> */
.L_x_5806:
[----:B------:R-:W-:Y:S05]  /*1a820*/  BSYNC B0 ;  /* 0x0000000000007941 */ /* 0x000fea0003800000 */
.L_x_5805:
[-C--:B------:R-:W-:Y:S01]  /*1a830*/  IMAD R2, R12, R0.reuse, RZ ;  /* 0x000000000c027224 */ /* 0x080fe200078e02ff */
[----:B------:R-:W-:Y:S04]  /*1a840*/  BSSY B0, `(.L_x_5807) ;  /* 0x0000141000007945 */ /* 0x000fe80003800000 */
[----:B------:R-:W-:-:S05]  /*1a850*/  VIADDMNMX R0, R2, R0, R6, PT ;  /* 0x0000000002007246 */ /* 0x000fca0003800106 */
[--C-:B------:R-:W-:Y:S02]  /*1a860*/  IMAD R3, R0, 0x60, -R7.reuse ;  /* 0x0000006000037824 */ /* 0x100fe400078e0a07 */
[----:B------:R-:W-:-:S03]  /*1a870*/  IMAD R0, R2, 0x60, -R7 ;  /* 0x0000006002007824 */ /* 0x000fc600078e0a07 */
[----:B------:R-:W-:Y:S02]  /*1a880*/  VIMNMX R11, R3, R11, PT ;  /* 0x0000000b030b7248 */ /* 0x000fe40003fe0100 */
[----:B------:R-:W-:-:S04]  /*1a890*/  VIMNMX R0, RZ, R0, !PT ;  /* 0x00000000ff007248 */ /* 0x000fc80007fe0100 */
        /* <DEDUP_REMOVED lines=18> */
.L_x_6033:
[----:B-1----:R-:W-:Y:S02]  /*1a9c0*/  ISETP.NE.AND P0, PT, R14, RZ, PT ;  /* 0x000000ff0e00720c */ /* 0x002fe40003f05270 */
[----:B------:R-:W-:-:S11]  /*1a9d0*/  PLOP3.LUT P6, PT, PT, PT, PT, 0x8, 0x0 ;  /* 0x000000000000781c */ /* 0x000fd60003fce170 */
[----:B------:R-:W-:Y:S05]  /*1a9e0*/  @P0 BRA `(.L_x_5810) ;  /* 0x00000000000c0947 */ /* 0x000fea0003800000 */
[----:B------:R-:W-:-:S03]  /*1a9f0*/  UMOV UR4, 0xffffffff ;  /* 0xffffffff00047882 */ /* 0x000fc60000000000 */
[----:B------:R-:W-:Y:S05]  /*1aa00*/  BRA.DIV UR4, `(.L_x_5811) ;  /* 0x0000009204187947 */ /* 0x000fea000b800000 */
[----:B------:R-:W-:-:S13]  /*1aa10*/  ELECT P6, URZ, PT ;  /* 0x00000000003f782f */ /* 0x000fda00038c0000 */
.L_x_5810:
        /* <DEDUP_REMOVED lines=9> */
.L_x_6036:
[----:B------:R-:W-:Y:S05]  /*1aab0*/  BSYNC B1 ;  /* 0x0000000000017941 */ /* 0x000fea0003800000 */
.L_x_5812:
        /* <DEDUP_REMOVED lines=12> */
.L_x_6037:
[----:B------:R-:W-:Y:S05]  /*1ab80*/  BSYNC B2 ;  /* 0x0000000000027941 */ /* 0x000fea0003800000 */
.L_x_5816:
        /* <DEDUP_REMOVED lines=9> */
.L_x_5819:
[----:B------:R-:W-:Y:S05]  /*1ac20*/  BSYNC B2 ;  /* 0x0000000000027941 */ /* 0x000fea0003800000 */
.L_x_5818:
        /* <DEDUP_REMOVED lines=13> */
.L_x_5820:
        /* <DEDUP_REMOVED lines=13> */
.L_x_6038:
[----:B------:R-:W-:Y:S05]  /*1add0*/  BSYNC B2 ;  /* 0x0000000000027941 */ /* 0x000fea0003800000 */
.L_x_5821:
        /* <DEDUP_REMOVED lines=11> */
.L_x_5824:
[----:B------:R-:W-:Y:S05]  /*1ae90*/  BSYNC B2 ;  /* 0x0000000000027941 */ /* 0x000fea0003800000 */
.L_x_5823:
        /* <DEDUP_REMOVED lines=10> */
.L_x_5825:
        /* <DEDUP_REMOVED lines=15> */
.L_x_5826:
        /* <DEDUP_REMOVED lines=15> */
.L_x_5827:
        /* <DEDUP_REMOVED lines=15> */
.L_x_5828:
        /* <DEDUP_REMOVED lines=10> */
.L_x_5815:
[----:B------:R-:W-:Y:S05]  /*1b2b0*/  BSYNC B1 ;  /* 0x0000000000017941 */ /* 0x000fea0003800000 */
.L_x_5814:
        /* <DEDUP_REMOVED lines=13> */
.L_x_5844:
        /* <DEDUP_REMOVED lines=13> */
.L_x_6039:
[----:B------:R-:W-:Y:S05]  /*1b460*/  BSYNC B2 ;  /* 0x0000000000027941 */ /* 0x000fea0003800000 */
.L_x_5831:
        /* <DEDUP_REMOVED lines=9> */
.L_x_5834:
[----:B------:R-:W-:Y:S05]  /*1b500*/  BSYNC B2 ;  /* 0x0000000000027941 */ /* 0x000fea0003800000 */
.L_x_5833:
        /* <DEDUP_REMOVED lines=12> */
.L_x_5835:
        /* <DEDUP_REMOVED lines=13> */
.L_x_6040:
[----:B------:R-:W-:Y:S05]  /*1b6a0*/  BSYNC B2 ;  /* 0x0000000000027941 */ /* 0x000fea0003800000 */
.L_x_5836:
        /* <DEDUP_REMOVED lines=11> */
.L_x_5839:
[----:B------:R-:W-:Y:S05]  /*1b760*/  BSYNC B2 ;  /* 0x0000000000027941 */ /* 0x000fea0003800000 */
.L_x_5838:
        /* <DEDUP_REMOVED lines=10> */
.L_x_5840:
        /* <DEDUP_REMOVED lines=15> */
.L_x_5841:
        /* <DEDUP_REMOVED lines=15> */
.L_x_5842:
        /* <DEDUP_REMOVED lines=15> */
.L_x_5843:
        /* <DEDUP_REMOVED lines=10> */
.L_x_5830:
[----:B------:R-:W-:Y:S05]  /*1bb80*/  BSYNC B1 ;  /* 0x0000000000017941 */ /* 0x000fea0003800000 */
.L_x_5829:
        /* <DEDUP_REMOVED lines=12> */
.L_x_5808:
[----:B------:R-:W-:Y:S05]  /*1bc50*/  BSYNC B0 ;  /* 0x0000000000007941 */ /* 0x000fea0003800000 */
.L_x_5807:
        /* <DEDUP_REMOVED lines=49> */
.L_x_5846:
[----:B------:R-:W-:Y:S05]  /*1bf70*/  BSYNC B0 ;  /* 0x0000000000007941 */ /* 0x000fea0003800000 */
.L_x_5845:
        /* <DEDUP_REMOVED lines=16> */
[----:B------:R-:W0:Y:S08]  /*1c080*/  FLO.U32 R0, UR4 ;  /* 0x0000000400007d00 */ /* 0x000e3000080e0000 */
[----:B------:R-:W1:Y:S01]  /*1c090*/  POPC R2, UR4 ;  /* 0x0000000400027d09 */ /* 0x000e620008000000 */
[----:B0-----:R-:W-:-:S13]  /*1c0a0*/  ISETP.EQ.U32.AND P0, PT, R0, R3, PT ;  /* 0x000000030000720c */ /* 0x001fda0003f02070 */
[----:B-1----:R-:W2:Y:S01]  /*1c0b0*/  @P0 ATOMG.E.ADD.STRONG.GPU PT, R5, desc[UR40][R4.64], R2 ;  /* 0x00000002040509a8 */ /* 0x002ea200081ee1e8 */
[----:B------:R-:W0:Y:S02]  /*1c0c0*/  S2R R3, SR_LTMASK ;  /* 0x0000000000037919 */ /* 0x000e240000003900 */
[----:B0-----:R-:W-:-:S06]  /*1c0d0*/  LOP3.LUT R3, R3, UR4, RZ, 0xc0, !PT ;  /* 0x0000000403037c12 */ /* 0x001fcc000f8ec0ff */
[----:B------:R-:W0:Y:S01]  /*1c0e0*/  POPC R3, R3 ;  /* 0x0000000300037309 */ /* 0x000e220000000000 */
[----:B--2---:R-:W0:Y:S02]  /*1c0f0*/  SHFL.IDX PT, R0, R5, R0, 0x1f ;  /* 0x00001f0005007589 */ /* 0x004e2400000e0000 */
[----:B0-----:R-:W-:-:S05]  /*1c100*/  IADD3 R0, R0, UR37, R3 ;  /* 0x0000002500007c10 */ /* 0x001fca000fffe003 */
[----:B------:R0:W-:Y:S01]  /*1c110*/  STL [R1], R0 ;  /* 0x0000000001007387 */ /* 0x0001e20000100800 */
[----:B------:R-:W-:Y:S05]  /*1c120*/  BRA `(.L_x_5849) ;  /* 0x00000048009c7947 */ /* 0x000fea0003800000 */
.L_x_5848:
        /* <DEDUP_REMOVED lines=20> */
.L_x_5851:
[----:B------:R-:W-:Y:S05]  /*1c270*/  BSYNC B6 ;  /* 0x0000000000067941 */ /* 0x000fea0003800000 */
.L_x_5850:
        /* <DEDUP_REMOVED lines=20> */
.L_x_5854:
        /* <DEDUP_REMOVED lines=16> */
.L_x_5853:
[----:B------:R-:W-:Y:S05]  /*1c4c0*/  BSYNC B6 ;  /* 0x0000000000067941 */ /* 0x000fea0003800000 */
.L_x_5852:
        /* <DEDUP_REMOVED lines=24> */
.L_x_6043:
        /* <DEDUP_REMOVED lines=11> */
.L_x_6046:
        /* <DEDUP_REMOVED lines=24> */
.L_x_5858:
[----:B-1----:R-:W2:Y:S01]  /*1c880*/  LDL R2, [R1+0x1c] ;  /* 0x00001c0001027983 */ /* 0x002ea20000100800 */
[----:B0-----:R-:W-:Y:S01]  /*1c890*/  IMAD R0, R19, 0x8, R18 ;  /* 0x0000000813007824 */ /* 0x001fe200078e0212 */
[----:B--2---:R-:W-:-:S04]  /*1c8a0*/  SHF.L.U32 R2, R2, 0x1f, RZ ;  /* 0x0000001f02027819 */ /* 0x004fc800000006ff */
[----:B------:R-:W0:Y:S02]  /*1c8b0*/  SYNCS.PHASECHK.TRANS64.TRYWAIT P0, [R0+URZ+0x32440], R2 ;  /* 0x03244002000075a7 */ /* 0x000e24000800017f */
[----:B0-----:R-:W-:Y:S05]  /*1c8c0*/  @!P0 BRA `(.L_x_5859) ;  /* 0x0000007400408947 */ /* 0x001fea0003800000 */
.L_x_6047:
        /* <DEDUP_REMOVED lines=11> */
.L_x_5860:
        /* <DEDUP_REMOVED lines=24> */
.L_x_5856:
        /* <DEDUP_REMOVED lines=34> */
.L_x_5862:
[----:B------:R-:W-:Y:S05]  /*1cd20*/  BSYNC B6 ;  /* 0x0000000000067941 */ /* 0x000fea0003800000 */
.L_x_5861:
[----:B------:R-:W2:Y:S01]  /*1cd30*/  LDL R10, [R1+0x4] ;  /* 0x00000400010a7983 */ /* 0x000ea20000100800 */
        /* <DEDUP_REMOVED lines=141> */
.L_x_6064:
        /* <DEDUP_REMOVED lines=12> */
.L_x_5864:
        /* <DEDUP_REMOVED lines=37> */
.L_x_5866:
[----:B------:R-:W-:Y:S05]  /*1d920*/  BSYNC B6 ;  /* 0x0000000000067941 */ /* 0x000fea0003800000 */
.L_x_5865:
        /* <DEDUP_REMOVED lines=151> */
.L_x_6082:
[----:B--2---:R-:W2:Y:S01]  /*1e2a0*/  LDL.LU R2, [R1+0x7c] ;  /* 0x00007c0001027983 */ /* 0x004ea20000300800 */
[----:B------:R-:W-:Y:S01]  /*1e2b0*/  BSSY B0, `(.L_x_5868) ;  /* 0x000000d000007945 */ /* 0x000fe20003800000 */
[----:B--2---:R-:W-:-:S13]  /*1e2c0*/  ISETP.GE.AND P4, PT, R2, R3, PT ;  /* 0x000000030200720c */ /* 0x004fda0003f86270 */
[----:B------:R-:W-:Y:S05]  /*1e2d0*/  @P4 BRA `(.L_x_5869) ;  /* 0x0000000000284947 */ /* 0x000fea0003800000 */
[----:B0-----:R-:W2:Y:S01]  /*1e2e0*/  LDL R4, [R1+0x18] ;  /* 0x0000180001047983 */ /* 0x001ea20000100800 */
        /* <DEDUP_REMOVED lines=9> */
.L_x_5869:
[----:B------:R-:W-:Y:S05]  /*1e380*/  BSYNC B0 ;  /* 0x0000000000007941 */ /* 0x000fea0003800000 */
.L_x_5868:
[----:B------:R-:W-:Y:S01]  /*1e390*/  NOP ;  /* 0x0000000000007918 */ /* 0x000fe20000000000 */
[----:B------:R-:W-:-:S13]  /*1e3a0*/  PLOP3.LUT P0, PT, PT, PT, PT, 0x80, 0x0 ;  /* 0x000000000000781c */ /* 0x000fda0003f0f070 */
.L_x_5870:
        /* <DEDUP_REMOVED lines=18> */
.L_x_6083:
[----:B------:R-:W-:Y:S05]  /*1e4d0*/  BSYNC B0 ;  /* 0x0000000000007941 */ /* 0x000fea0003800000 */
.L_x_5871:
[----:B------:R-:W2:Y:S01]  /*1e4e0*/  LDL R2, [R1+0x10] ;  /* 0x0000100001027983 */ /* 0x000ea20000100800 */
[----:B------:R-:W-:Y:S01]  /*1e4f0*/  BSSY B0, `(.L_x_5873) ;  /* 0x000005a000007945 */ /* 0x000fe20003800000 */
[----:B--2---:R-:W-:-:S13]  /*1e500*/  LOP3.LUT P0, RZ, R2, 0x1, RZ, 0xc0, !PT ;  /* 0x0000000102ff7812 */ /* 0x004fda000780c0ff */
[----:B------:R-:W-:Y:S05]  /*1e510*/  @!P0 BRA `(.L_x_5874) ;  /* 0x00000004005c8947 */ /* 0x000fea0003800000 */
[----:B0-----:R-:W1:Y:S01]  /*1e520*/  LDL R4, [R1+0x1c] ;  /* 0x00001c0001047983 */ /* 0x001e620000100800 */
[----:B------:R-:W-:Y:S01]  /*1e530*/  IMAD R2, R19, 0x8, R18 ;  /* 0x0000000813027824 */ /* 0x000fe200078e0212 */
[----:B------:R-:W-:Y:S01]  /*1e540*/  BSSY B1, `(.L_x_5875) ;  /* 0x0000007000017945 */ /* 0x000fe20003800000 */
[----:B------:R-:W0:Y:S02]  /*1e550*/  S2R R3, SR_TID.X ;  /* 0x0000000000037919 */ /* 0x000e240000002100 */
[----:B0-----:R-:W-:-:S04]  /*1e560*/  LOP3.LUT R3, R3, 0x7f, RZ, 0xc0, !PT ;  /* 0x0000007f03037812 */ /* 0x001fc800078ec0ff */
[----:B------:R-:W-:Y:S02]  /*1e570*/  ISETP.NE.AND P1, PT, R3, RZ, PT ;  /* 0x000000ff0300720c */ /* 0x000fe40003f25270 */
[----:B-1----:R-:W-:-:S04]  /*1e580*/  SHF.L.U32 R0, R4, 0x1f, RZ ;  /* 0x0000001f04007819 */ /* 0x002fc800000006ff */
[----:B------:R-:W0:Y:S02]  /*1e590*/  SYNCS.PHASECHK.TRANS64.TRYWAIT P0, [R2+URZ+0x32460], R0 ;  /* 0x03246000020075a7 */ /* 0x000e24000800017f */
[----:B0-----:R-:W-:Y:S05]  /*1e5a0*/  @!P0 BRA `(.L_x_5876) ;  /* 0x0000007000788947 */ /* 0x001fea0003800000 */
.L_x_6084:
[----:B------:R-:W-:Y:S05]  /*1e5b0*/  BSYNC B1 ;  /* 0x0000000000017941 */ /* 0x000fea0003800000 */
.L_x_5875:
        /* <DEDUP_REMOVED lines=9> */
.L_x_5878:
[----:B------:R-:W-:Y:S05]  /*1e650*/  BSYNC B1 ;  /* 0x0000000000017941 */ /* 0x000fea0003800000 */
.L_x_5877:
        /* <DEDUP_REMOVED lines=12> */
.L_x_5879:
        /* <DEDUP_REMOVED lines=15> */
.L_x_5880:
        /* <DEDUP_REMOVED lines=15> */
.L_x_5881:
        /* <DEDUP_REMOVED lines=15> */
.L_x_5882:
        /* <DEDUP_REMOVED lines=10> */
.L_x_5874:
[----:B------:R-:W-:Y:S05]  /*1ea90*/  BSYNC B0 ;  /* 0x0000000000007941 */ /* 0x000fea0003800000 */
.L_x_5873:
[----:B0-----:R-:W1:Y:S04]  /*1eaa0*/  LDL R4, [R1+0x50] ;  /* 0x0000500001047983 */ /* 0x001e680000100800 */
[----:B------:R-:W2:Y:S01]  /*1eab0*/  LDL R5, [R1+0x2c] ;  /* 0x00002c0001057983 */ /* 0x000ea20000100800 */
[----:B------:R-:W-:Y:S01]  /*1eac0*/  BSSY B0, `(.L_x_5883) ;  /* 0x00001f3000007945 */ /* 0x000fe20003800000 */
[----:B-1----:R-:W-:-:S05]  /*1ead0*/  VIADD R0, R4, 0xfffffffe ;  /* 0xfffffffe04007836 */ /* 0x002fca0000000000 */
[----:B--2---:R-:W-:-:S13]  /*1eae0*/  ISETP.GE.AND P0, PT, R0, R5, PT ;  /* 0x000000050000720c */ /* 0x004fda0003f06270 */
[----:B------:R-:W-:Y:S05]  /*1eaf0*/  @!P0 BRA `(.L_x_5884) ;  /* 0x0000001c00bc8947 */ /* 0x000fea0003800000 */
[----:B------:R-:W2:Y:S04]  /*1eb00*/  LDL.LU R7, [R1+0x84] ;  /* 0x0000840001077983 */ /* 0x000ea80000300800 */
[----:B---3--:R-:W3:Y:S04]  /*1eb10*/  LDL.LU R6, [R1+0x4c] ;  /* 0x00004c0001067983 */ /* 0x008ee80000300800 */
        /* <DEDUP_REMOVED lines=46> */
.L_x_5889:
        /* <DEDUP_REMOVED lines=8> */
.L_x_6085:
[----:B------:R-:W-:Y:S05]  /*1ee80*/  BSYNC B3 ;  /* 0x0000000000037941 */ /* 0x000fea0003800000 */
.L_x_5890:
        /* <DEDUP_REMOVED lines=9> */
.L_x_5893:
[----:B------:R-:W-:Y:S05]  /*1ef20*/  BSYNC B3 ;  /* 0x0000000000037941 */ /* 0x000fea0003800000 */
.L_x_5892:
        /* <DEDUP_REMOVED lines=12> */
.L_x_5894:
        /* <DEDUP_REMOVED lines=13> */
.L_x_6086:
[----:B------:R-:W-:Y:S05]  /*1f0c0*/  BSYNC B3 ;  /* 0x0000000000037941 */ /* 0x000fea0003800000 */
.L_x_5895:
        /* <DEDUP_REMOVED lines=11> */
.L_x_5898:
[----:B------:R-:W-:Y:S05]  /*1f180*/  BSYNC B3 ;  /* 0x0000000000037941 */ /* 0x000fea0003800000 */
.L_x_5897:
        /* <DEDUP_REMOVED lines=9> */
.L_x_5899:
        /* <DEDUP_REMOVED lines=15> */
.L_x_5900:
        /* <DEDUP_REMOVED lines=15> */
.L_x_5901:
        /* <DEDUP_REMOVED lines=15> */
.L_x_5902:
        /* <DEDUP_REMOVED lines=10> */
.L_x_5888:
[----:B------:R-:W-:Y:S05]  /*1f590*/  BSYNC B1 ;  /* 0x0000000000017941 */ /* 0x000fea0003800000 */
.L_x_5887:
[----:B------:R-:W2:Y:S02]  /*1f5a0*/  LDL.LU R5, [R1+0x50] ;  /* 0x0000500001057983 */ /* 0x000ea40000300800 */
[----:B--2---:R-:W-:-:S07]  /*1f5b0*/  VIADD R0, R5, 0xfffffffd ;  /* 0xfffffffd05007836 */ /* 0x004fce0000000000 */
.L_x_5886:
[----:B------:R-:W-:Y:S05]  /*1f5c0*/  BSYNC B2 ;  /* 0x0000000000027941 */ /* 0x000fea0003800000 */
.L_x_5885:
[----:B------:R-:W-:Y:S01]  /*1f5d0*/  VIADD R8, R8, 0xfffffffe ;  /* 0xfffffffe08087836 */ /* 0x000fe20000000000 */
[----:B------:R-:W-:-:S04]  /*1f5e0*/  LOP3.LUT R4, RZ, R4, RZ, 0x33, !PT ;  /* 0x00000004ff047212 */ /* 0x000fc800078e33ff */
[----:B------:R-:W-:-:S13]  /*1f5f0*/  ISETP.NE.AND P0, PT, R8, R4, PT ;  /* 0x000000040800720c */ /* 0x000fda0003f05270 */
[----:B------:R-:W-:Y:S05]  /*1f600*/  @!P0 BRA `(.L_x_5884) ;  /* 0x0000001000f88947 */ /* 0x000fea0003800000 */
.L_x_5935:
        /* <DEDUP_REMOVED lines=35> */
.L_x_5905:
        /* <DEDUP_REMOVED lines=8> */
.L_x_6087:
[----:B------:R-:W-:Y:S05]  /*1f8c0*/  BSYNC B2 ;  /* 0x0000000000027941 */ /* 0x000fea0003800000 */
.L_x_5906:
        /* <DEDUP_REMOVED lines=9> */
.L_x_5909:
[----:B------:R-:W-:Y:S05]  /*1f960*/  BSYNC B2 ;  /* 0x0000000000027941 */ /* 0x000fea0003800000 */
.L_x_5908:
        /* <DEDUP_REMOVED lines=12> */
.L_x_5910:
        /* <DEDUP_REMOVED lines=13> */
.L_x_6088:
[----:B------:R-:W-:Y:S05]  /*1fb00*/  BSYNC B2 ;  /* 0x0000000000027941 */ /* 0x000fea0003800000 */
.L_x_5911:
        /* <DEDUP_REMOVED lines=11> */
.L_x_5914:
[----:B------:R-:W-:Y:S05]  /*1fbc0*/  BSYNC B2 ;  /* 0x0000000000027941 */ /* 0x000fea0003800000 */
.L_x_5913:
        /* <DEDUP_REMOVED lines=9> */
.L_x_5915:
        /* <DEDUP_REMOVED lines=15> */
.L_x_5916:
        /* <DEDUP_REMOVED lines=15> */
.L_x_5917:
        /* <DEDUP_REMOVED lines=15> */
.L_x_5918:
        /* <DEDUP_REMOVED lines=10> */
.L_x_5904:
[----:B------:R-:W-:Y:S05]  /*1ffd0*/  BSYNC B1 ;  /* 0x0000000000017941 */ /* 0x000fea0003800000 */
.L_x_5903:
        /* <DEDUP_REMOVED lines=35> */
.L_x_5921:
        /* <DEDUP_REMOVED lines=8> */
.L_x_6089:
[----:B------:R-:W-:Y:S05]  /*20290*/  BSYNC B2 ;  /* 0x0000000000027941 */ /* 0x000fea0003800000 */
.L_x_5922:
        /* <DEDUP_REMOVED lines=9> */
.L_x_5925:
[----:B------:R-:W-:Y:S05]  /*20330*/  BSYNC B2 ;  /* 0x0000000000027941 */ /* 0x000fea0003800000 */
.L_x_5924:
        /* <DEDUP_REMOVED lines=12> */
.L_x_5926:
        /* <DEDUP_REMOVED lines=13> */
.L_x_6090:
[----:B------:R-:W-:Y:S05]  /*204d0*/  BSYNC B2 ;  /* 0x0000000000027941 */ /* 0x000fea0003800000 */
.L_x_5927:
        /* <DEDUP_REMOVED lines=11> */
.L_x_5930:
[----:B------:R-:W-:Y:S05]  /*20590*/  BSYNC B2 ;  /* 0x0000000000027941 */ /* 0x000fea0003800000 */
.L_x_5929:
        /* <DEDUP_REMOVED lines=9> */
.L_x_5931:
        /* <DEDUP_REMOVED lines=15> */
.L_x_5932:
        /* <DEDUP_REMOVED lines=15> */
.L_x_5933:
        /* <DEDUP_REMOVED lines=15> */
.L_x_5934:
        /* <DEDUP_REMOVED lines=10> */
.L_x_5920:
[----:B------:R-:W-:Y:S05]  /*209a0*/  BSYNC B1 ;  /* 0x0000000000017941 */ /* 0x000fea0003800000 */
.L_x_5919:
[----:B------:R-:W2:Y:S01]  /*209b0*/  LDL R5, [R1+0x2c] ;  /* 0x00002c0001057983 */ /* 0x000ea20000100800 */
[----:B------:R-:W-:Y:S01]  /*209c0*/  VIADD R0, R0, 0xfffffffe ;  /* 0xfffffffe00007836 */ /* 0x000fe20000000000 */
[----:B--2---:R-:W-:-:S13]  /*209d0*/  ISETP.GT.AND P0, PT, R6, R5, PT ;  /* 0x000000050600720c */ /* 0x004fda0003f04270 */
[----:B------:R-:W-:Y:S05]  /*209e0*/  @P0 BRA `(.L_x_5935) ;  /* 0xffffffec00080947 */ /* 0x000fea000383ffff */
.L_x_5884:
[----:B------:R-:W-:Y:S05]  /*209f0*/  BSYNC B0 ;  /* 0x0000000000007941 */ /* 0x000fea0003800000 */
.L_x_5883:
        /* <DEDUP_REMOVED lines=13> */
[----:B------:R-:W4:Y:S01]  /*20ad0*/  LDC.64 R4, c[0x0][0xd60] ;  /* 0x00035800ff047b82 */ /* 0x000f220000000a00 */
[----:B------:R-:W2:Y:S08]  /*20ae0*/  FLO.U32 R0, UR4 ;  /* 0x0000000400007d00 */ /* 0x000eb000080e0000 */
[----:B-1----:R-:W4:Y:S01]  /*20af0*/  POPC R2, UR4 ;  /* 0x0000000400027d09 */ /* 0x002f220008000000 */
[----:B--2---:R-:W-:-:S13]  /*20b00*/  ISETP.EQ.U32.AND P1, PT, R0, R3, PT ;  /* 0x000000030000720c */ /* 0x004fda0003f22070 */
[----:B----4-:R-:W2:Y:S01]  /*20b10*/  @P1 ATOMG.E.ADD.STRONG.GPU PT, R5, desc[UR40][R4.64], R2 ;  /* 0x00000002040519a8 */ /* 0x010ea200081ee1e8 */
[----:B------:R-:W1:Y:S02]  /*20b20*/  S2R R3, SR_LTMASK ;  /* 0x0000000000037919 */ /* 0x000e640000003900 */
[----:B-1----:R-:W-:-:S06]  /*20b30*/  LOP3.LUT R3, R3, UR4, RZ, 0xc0, !PT ;  /* 0x0000000403037c12 */ /* 0x002fcc000f8ec0ff */
[----:B------:R-:W1:Y:S01]  /*20b40*/  POPC R3, R3 ;  /* 0x0000000300037309 */ /* 0x000e620000000000 */
[----:B--2---:R-:W1:Y:S02]  /*20b50*/  SHFL.IDX PT, R0, R5, R0, 0x1f ;  /* 0x00001f0005007589 */ /* 0x004e6400000e0000 */
[----:B-1----:R-:W-:-:S05]  /*20b60*/  IADD3 R0, R0, UR37, R3 ;  /* 0x0000002500007c10 */ /* 0x002fca000fffe003 */
[----:B------:R2:W-:Y:S02]  /*20b70*/  STL [R1], R0 ;  /* 0x0000000001007387 */ /* 0x0005e40000100800 */
.L_x_5937:
[----:B------:R-:W-:Y:S05]  /*20b80*/  BSYNC B0 ;  /* 0x0000000000007941 */ /* 0x000fea0003800000 */
.L_x_5936:
[----:B------:R-:W-:-:S07]  /*20b90*/  SEL R19, R19, RZ, P0 ;  /* 0x000000ff13137207 */ /* 0x000fce0000000000 */
.L_x_5849:
[----:B------:R-:W-:Y:S05]  /*20ba0*/  BSYNC B7 ;  /* 0x0000000000077941 */ /* 0x000fea0003800000 */
.L_x_5847:
[----:B0-2---:R-:W2:Y:S02]  /*20bb0*/  LDL R0, [R1+0x10] ;  /* 0x0000100001007983 */ /* 0x005ea40000100800 */
[----:B--2---:R-:W-:-:S13]  /*20bc0*/  LOP3.LUT P0, RZ, R0, 0x40, RZ, 0xc0, !PT ;  /* 0x0000004000ff7812 */ /* 0x004fda000780c0ff */
[----:B------:R-:W-:Y:S05]  /*20bd0*/  @!P0 BRA `(.L_x_5938) ;  /* 0x00000000002c8947 */ /* 0x000fea0003800000 */
[----:B------:R-:W-:Y:S05]  /*20be0*/  WARPSYNC.ALL ;  /* 0x0000000000007948 */ /* 0x000fea0003800000 */
[----:B------:R-:W0:Y:S08]  /*20bf0*/  S2UR UR5, SR_CgaCtaId ;  /* 0x00000000000579c3 */ /* 0x000e300000008800 */
[----:B------:R-:W-:Y:S06]  /*20c00*/  BAR.SYNC.DEFER_BLOCKING 0x5, 0x180 ;  /* 0x0146000000007b1d */ /* 0x000fec0000010000 */
[----:B------:R-:W-:-:S02]  /*20c10*/  UMOV UR4, 0x400 ;  /* 0x0000040000047882 */ /* 0x000fc40000000000 */
[----:B0-----:R-:W-:-:S06]  /*20c20*/  ULEA UR4, UR5, UR4, 0x18 ;  /* 0x0000000405047291 */ /* 0x001fcc000f8ec03f */
[----:B------:R-:W-:-:S05]  /*20c30*/  IMAD.U32 R18, RZ, RZ, UR4 ;  /* 0x00000004ff127e24 */ /* 0x000fca000f8e00ff */
[----:B---3--:R-:W0:Y:S04]  /*20c40*/  LDS.128 R4, [R18+0x324d0] ;  /* 0x0324d00012047984 */ /* 0x008e280000000c00 */
[----:B0-----:R2:W-:Y:S04]  /*20c50*/  STL.64 [R1], R4 ;  /* 0x0000000401007387 */ /* 0x0015e80000100a00 */
[----:B------:R2:W-:Y:S01]  /*20c60*/  STL.64 [R1+0x8], R6 ;  /* 0x0000080601007387 */ /* 0x0005e20000100a00 */
[----:B------:R-:W-:Y:S06]  /*20c70*/  BAR.ARV 0x4, 0x180 ;  /* 0x0106000000007b1d */ /* 0x000fec0000002000 */
[----:B------:R-:W-:Y:S05]  /*20c80*/  BRA `(.L_x_5939) ;  /* 0x0000001000347947 */ /* 0x000fea0003800000 */
.L_x_5938:
[----:B------:R-:W0:Y:S01]  /*20c90*/  S2R R16, SR_TID.X ;  /* 0x0000000000107919 */ /* 0x000e220000002100 */
[----:B------:R-:W-:Y:S01]  /*20ca0*/  UMOV UR4, 0xffffffff ;  /* 0xffffffff00047882 */ /* 0x000fe20000000000 */
[----:B0-----:R-:W-:-:S04]  /*20cb0*/  LOP3.LUT R16, R16, 0x1f, RZ, 0xc0, !PT ;  /* 0x0000001f10107812 */ /* 0x001fc800078ec0ff */
[----:B------:R-:W-:Y:S01]  /*20cc0*/  ISETP.NE.AND P0, PT, R16, 0x1f, PT ;  /* 0x0000001f1000780c */ /* 0x000fe20003f05270 */
[----:B------:R-:W-:-:S12]  /*20cd0*/  BRA.DIV UR4, `(.L_x_5940) ;  /* 0x0000004e04387947 */ /* 0x000fd8000b800000 */
[----:B-1----:R-:W2:Y:S01]  /*20ce0*/  LDL.LU R2, [R1] ;  /* 0x0000000001027983 */ /* 0x002ea20000300800 */
[----:B------:R-:W-:-:S03]  /*20cf0*/  ULDC UR4, c[0x0][0xd3c] ;  /* 0x00034f0000047ab9 */ /* 0x000fc60000000800 */
[----:B------:R-:W4:Y:S01]  /*20d00*/  LDL R3, [R1+0xc] ;  /* 0x00000c0001037983 */ /* 0x000f220000100800 */
[----:B--2---:R-:W-:Y:S02]  /*20d10*/  IMAD.MOV.U32 R10, RZ, RZ, R2 ;  /* 0x000000ffff0a7224 */ /* 0x004fe400078e0002 */
[----:B----4-:R-:W-:-:S05]  /*20d20*/  IMAD.IADD R0, R3, 0x1, R16 ;  /* 0x0000000103007824 */ /* 0x010fca00078e0210 */
[----:B------:R-:W-:-:S13]  /*20d30*/  ISETP.GE.OR P1, PT, R0, UR4, !P0 ;  /* 0x0000000400007c0c */ /* 0x000fda000c726670 */
[----:B------:R-:W0:Y:S08]  /*20d40*/  @!P1 LDC.64 R2, c[0x0][0xd80] ;  /* 0x00036000ff029b82 */ /* 0x000e300000000a00 */
[----:B---3--:R-:W1:Y:S01]  /*20d50*/  @!P1 LDC.64 R6, c[0x0][0xd78] ;  /* 0x00035e00ff069b82 */ /* 0x008e620000000a00 */
        /* <DEDUP_REMOVED lines=33> */
.L_x_6100:
[----:B------:R-:W-:Y:S02]  /*20f70*/  ULDC UR4, c[0x0][0xd38] ;  /* 0x00034e0000047ab9 */ /* 0x000fe40000000800 */
[----:B------:R-:W-:-:S04]  /*20f80*/  IMAD.U32 R2, RZ, RZ, UR4 ;  /* 0x00000004ff027e24 */ /* 0x000fc8000f8e00ff */
[----:B-1----:R-:W-:-:S04]  /*20f90*/  IMAD R9, R9, R2, RZ ;  /* 0x0000000209097224 */ /* 0x002fc800078e02ff */
[----:B------:R-:W-:-:S05]  /*20fa0*/  IMAD.IADD R4, R4, 0x1, R9 ;  /* 0x0000000104047824 */ /* 0x000fca00078e0209 */
[----:B------:R-:W-:-:S13]  /*20fb0*/  ISETP.GT.AND P6, PT, R4, R5, PT ;  /* 0x000000050400720c */ /* 0x000fda0003fc4270 */
[----:B------:R-:W-:Y:S05]  /*20fc0*/  @P6 BRA `(.L_x_5941) ;  /* 0x0000000000ac6947 */ /* 0x000fea0003800000 */
.L_x_5944:
        /* <DEDUP_REMOVED lines=37> */
.L_x_6108:
[----:B------:R-:W-:Y:S02]  /*21220*/  ULDC UR4, c[0x0][0xd38] ;  /* 0x00034e0000047ab9 */ /* 0x000fe40000000800 */
[----:B------:R-:W-:-:S04]  /*21230*/  IMAD.U32 R2, RZ, RZ, UR4 ;  /* 0x00000004ff027e24 */ /* 0x000fc8000f8e00ff */
[----:B-1----:R-:W-:-:S04]  /*21240*/  IMAD R9, R9, R2, RZ ;  /* 0x0000000209097224 */ /* 0x002fc800078e02ff */
[----:B------:R-:W-:-:S05]  /*21250*/  IMAD.IADD R4, R9, 0x1, R4 ;  /* 0x0000000109047824 */ /* 0x000fca00078e0204 */
[----:B------:R-:W-:-:S13]  /*21260*/  ISETP.GT.AND P6, PT, R4, R5, PT ;  /* 0x000000050400720c */ /* 0x000fda0003fc4270 */
[----:B------:R-:W-:Y:S05]  /*21270*/  @!P6 BRA `(.L_x_5944) ;  /* 0xfffffffc0054e947 */ /* 0x000fea000383ffff */
.L_x_5941:
        /* <DEDUP_REMOVED lines=12> */
.L_x_6113:
[----:B------:R-:W-:-:S13]  /*21340*/  ISETP.NE.AND P0, PT, R3, RZ, PT ;  /* 0x000000ff0300720c */ /* 0x000fda0003f05270 */
[----:B------:R-:W-:Y:S05]  /*21350*/  @!P0 BRA `(.L_x_5946) ;  /* 0x0000000000148947 */ /* 0x000fea0003800000 */
[----:B------:R-:W-:Y:S01]  /*21360*/  UMOV UR4, 0xffffffff ;  /* 0xffffffff00047882 */ /* 0x000fe20000000000 */
[----:B-1----:R-:W-:Y:S02]  /*21370*/  VIADD R4, R4, 0xffffffff ;  /* 0xffffffff04047836 */ /* 0x002fe40000000000 */
[----:B------:R-:W-:Y:S05]  /*21380*/  BRA.DIV UR4, `(.L_x_5947) ;  /* 0x00000052042c7947 */ /* 0x000fea000b800000 */
[----:B------:R1:W3:Y:S02]  /*21390*/  SHFL.IDX PT, R4, R7, R4, 0x1f ;  /* 0x00001f0407047589 */ /* 0x0002e400000e0000 */
.L_x_6116:
[----:B---3--:R-:W-:-:S07]  /*213a0*/  IMAD.MOV.U32 R8, RZ, RZ, R4 ;  /* 0x000000ffff087224 */ /* 0x008fce00078e0004 */
.L_x_5946:
[----:B------:R-:W-:Y:S01]  /*213b0*/  IMAD R3, R8, R2, R9 ;  /* 0x0000000208037224 */ /* 0x000fe200078e0209 */
[----:B------:R-:W-:-:S03]  /*213c0*/  ISETP.NE.AND P0, PT, R6, 0x1, PT ;  /* 0x000000010600780c */ /* 0x000fc60003f05270 */
[----:B01----:R-:W-:Y:S01]  /*213d0*/  IMAD.IADD R7, R5, 0x1, -R3 ;  /* 0x0000000105077824 */ /* 0x003fe200078e0a03 */
[----:B------:R0:W-:Y:S09]  /*213e0*/  STL [R1], R3 ;  /* 0x0000000301007387 */ /* 0x0001f20000100800 */
[----:B------:R-:W-:Y:S05]  /*213f0*/  @!P0 BRA `(.L_x_5948) ;  /* 0x0000000000e48947 */ /* 0x000fea0003800000 */
[----:B------:R-:W-:-:S04]  /*21400*/  IABS R4, R0 ;  /* 0x0000000000047213 */ /* 0x000fc80000000000 */
[----:B------:R-:W1:Y:S08]  /*21410*/  I2F.RP R2, R4 ;  /* 0x0000000400027306 */ /* 0x000e700000209400 */
[----:B-1----:R-:W1:Y:S02]  /*21420*/  MUFU.RCP R2, R2 ;  /* 0x0000000200027308 */ /* 0x002e640000001000 */
[----:B-1----:R-:W-:-:S06]  /*21430*/  VIADD R2, R2, 0xffffffe ;  /* 0x0ffffffe02027836 */ /* 0x002fcc0000000000 */
[----:B0-----:R-:W0:Y:S02]  /*21440*/  F2I.FTZ.U32.TRUNC.NTZ R3, R2 ;  /* 0x0000000200037305 */ /* 0x001e24000021f000 */
        /* <DEDUP_REMOVED lines=52> */
.L_x_5948:
[----:B0-----:R-:W3:Y:S01]  /*21790*/  LDL R3, [R1+0xc] ;  /* 0x00000c0001037983 */ /* 0x001ee20000100800 */
[----:B------:R-:W3:Y:S02]  /*217a0*/  LDC.64 R4, c[0x0][0xd90] ;  /* 0x00036400ff047b82 */ /* 0x000ee40000000a00 */
        /* <DEDUP_REMOVED lines=61> */
.L_x_5949:
[----:B------:R-:W-:-:S05]  /*21b80*/  LOP3.LUT R7, RZ, R7, RZ, 0x33, !PT ;  /* 0x00000007ff077212 */ /* 0x000fca00078e33ff */
[----:B------:R-:W-:-:S05]  /*21b90*/  IMAD.IADD R0, R0, 0x1, R7 ;  /* 0x0000000100007824 */ /* 0x000fca00078e0207 */
[----:B------:R3:W-:Y:S01]  /*21ba0*/  STL [R1+0x4], R0 ;  /* 0x0000040001007387 */ /* 0x0007e20000100800 */
[----:B------:R-:W-:Y:S05]  /*21bb0*/  BRA `(.L_x_5950) ;  /* 0x0000000000287947 */ /* 0x000fea0003800000 */
.L_x_5942:
        /* <DEDUP_REMOVED lines=10> */
.L_x_5950:
[----:B-1--4-:R-:W4:Y:S04]  /*21c60*/  LDL R2, [R1+0xc] ;  /* 0x00000c0001027983 */ /* 0x012f280000100800 */
        /* <DEDUP_REMOVED lines=15> */
.L_x_5939:
[----:B------:R-:W3:Y:S01]  /*21d60*/  LDL R0, [R1+0xc] ;  /* 0x00000c0001007983 */ /* 0x000ee20000100800 */
[----:B------:R-:W-:Y:S02]  /*21d70*/  ULDC UR4, c[0x0][0xd3c] ;  /* 0x00034f0000047ab9 */ /* 0x000fe40000000800 */
[----:B---3--:R-:W-:-:S13]  /*21d80*/  ISETP.GE.AND P0, PT, R0, UR4, PT ;  /* 0x0000000400007c0c */ /* 0x008fda000bf06270 */
[----:B------:R-:W-:Y:S05]  /*21d90*/  @!P0 BRA `(.L_x_5951) ;  /* 0xffffff8000588947 */ /* 0x000fea000383ffff */
[----:B------:R-:W-:Y:S05]  /*21da0*/  BSYNC B8 ;  /* 0x0000000000087941 */ /* 0x000fea0003800000 */
.L_x_5801:
[----:B--2---:R-:W2:Y:S01]  /*21db0*/  LDL.LU R0, [R1+0x80] ;  /* 0x0000800001007983 */ /* 0x004ea20000300800 */
[----:B------:R-:W-:Y:S01]  /*21dc0*/  BSSY B0, `(.L_x_5952) ;  /* 0x000000b000007945 */ /* 0x000fe20003800000 */
[----:B0-----:R-:W0:Y:S01]  /*21dd0*/  S2R R5, SR_CgaCtaId ;  /* 0x0000000000057919 */ /* 0x001e220000008800 */
[----:B--2---:R-:W-:-:S05]  /*21de0*/  VIADD R0, R0, 0x1 ;  /* 0x0000000100007836 */ /* 0x004fca0000000000 */
        /* <DEDUP_REMOVED lines=8> */
.L_x_6117:
[----:B------:R-:W-:Y:S05]  /*21e70*/  BSYNC B0 ;  /* 0x0000000000007941 */ /* 0x000fea0003800000 */
.L_x_5952:
[----:B------:R-:W-:-:S03]  /*21e80*/  UMOV UR4, 0xffffffff ;  /* 0xffffffff00047882 */ /* 0x000fc60000000000 */
[----:B------:R-:W-:Y:S05]  /*21e90*/  BRA.DIV UR4, `(.L_x_5954) ;  /* 0x0000004604a87947 */ /* 0x000fea000b800000 */
[----:B------:R-:W1:Y:S02]  /*21ea0*/  S2R R2, SR_TID.X ;  /* 0x0000000000027919 */ /* 0x000e640000002100 */
[----:B-1----:R-:W-:-:S04]  /*21eb0*/  SHF.R.U32.HI R2, RZ, 0x5, R2 ;  /* 0x00000005ff027819 */ /* 0x002fc80000011602 */
[----:B------:R-:W-:-:S05]  /*21ec0*/  LOP3.LUT R2, R2, 0x3, RZ, 0xc0, !PT ;  /* 0x0000000302027812 */ /* 0x000fca00078ec0ff */
[----:B------:R1:W2:Y:S02]  /*21ed0*/  SHFL.IDX PT, R14, R2, RZ, 0x1f ;  /* 0x00001fff020e7589 */ /* 0x0002a400000e0000 */
.L_x_6120:
[----:B--2---:R-:W-:-:S13]  /*21ee0*/  ISETP.NE.AND P0, PT, R14, RZ, PT ;  /* 0x000000ff0e00720c */ /* 0x004fda0003f05270 */
[----:B------:R-:W-:Y:S05]  /*21ef0*/  @P0 BRA `(.L_x_5629) ;  /* 0x00000000008c0947 */ /* 0x000fea0003800000 */
[----:B------:R-:W-:-:S03]  /*21f00*/  UMOV UR4, 0xffffffff ;  /* 0xffffffff00047882 */ /* 0x000fc60000000000 */
[----:B------:R-:W-:Y:S05]  /*21f10*/  BRA.DIV UR4, `(.L_x_5955) ;  /* 0x0000004604bc7947 */ /* 0x000fea000b800000 */
[----:B------:R-:W-:-:S13]  /*21f20*/  ELECT P6, URZ, PT ;  /* 0x00000000003f782f */ /* 0x000fda00038c0000 */
.L_x_6123:
[----:B------:R-:W-:Y:S05]  /*21f30*/  @!P6 BRA `(.L_x_5629) ;  /* 0x00000000007ce947 */ /* 0x000fea0003800000 */
[----:B------:R-:W-:-:S06]  /*21f40*/  ULOP3.LUT UR4, UR36, 0x2, URZ, 0xfc, !UPT ;  /* 0x0000000224047892 */ /* 0x000fcc000f8efc3f */
[----:B-1----:R-:W-:-:S05]  /*21f50*/  IMAD.U32 R2, RZ, RZ, UR4 ;  /* 0x00000004ff027e24 */ /* 0x002fca000f8e00ff */
[----:B------:R-:W-:-:S13]  /*21f60*/  ISETP.NE.AND P2, PT, R2, 0x3, PT ;  /* 0x000000030200780c */ /* 0x000fda0003f45270 */
[----:B------:R-:W-:Y:S05]  /*21f70*/  @!P2 BRA `(.L_x_5956) ;  /* 0x000000000004a947 */ /* 0x000fea0003800000 */
[----:B------:R-:W-:Y:S01]  /*21f80*/  BPT.TRAP 0x1 ;  /* 0x000000040000795c */ /* 0x000fe20000300000 */
.L_x_5956:
        /* <DEDUP_REMOVED lines=13> */
.L_x_6124:
[----:B------:R-:W1:Y:S02]  /*22060*/  SYNCS.PHASECHK.TRANS64.TRYWAIT P0, [R7+URZ], R2 ;  /* 0x00000002070075a7 */ /* 0x000e64000800017f */
[----:B-1----:R-:W-:Y:S05]  /*22070*/  @!P0 BRA `(.L_x_5958) ;  /* 0x0000004400988947 */ /* 0x002fea0003800000 */
.L_x_6125:
[----:B------:R-:W-:Y:S05]  /*22080*/  @!P2 BRA `(.L_x_5959) ;  /* 0x000000000004a947 */ /* 0x000fea0003800000 */
[----:B------:R-:W-:Y:S01]  /*22090*/  BPT.TRAP 0x1 ;  /* 0x000000040000795c */ /* 0x000fe20000300000 */
.L_x_5959:
[----:B------:R-:W-:-:S04]  /*220a0*/  VIADD R0, R0, 0x32460 ;  /* 0x0003246000007836 */ /* 0x000fc80000000000 */
[----:B------:R-:W-:-:S04]  /*220b0*/  IMAD R4, R19, 0x8, R0 ;  /* 0x0000000813047824 */ /* 0x000fc800078e0200 */
[----:B------:R-:W2:Y:S02]  /*220c0*/  SYNCS.PHASECHK.TRANS64.TRYWAIT P0, [R4+URZ], R5 ;  /* 0x00000005040075a7 */ /* 0x000ea4000800017f */
[----:B--2---:R-:W-:Y:S05]  /*220d0*/  @!P0 BRA `(.L_x_5960) ;  /* 0x0000004400948947 */ /* 0x004fea0003800000 */
.L_x_6126:
[----:B------:R-:W-:-:S07]  /*220e0*/  IMAD R3, R3, 0x8, R0 ;  /* 0x0000000803037824 */ /* 0x000fce00078e0200 */
.L_x_5961:
[----:B----4-:R4:W0:Y:S02]  /*220f0*/  SYNCS.PHASECHK.TRANS64.TRYWAIT P0, [R3+URZ], R2 ;  /* 0x00000002030075a7 */ /* 0x010824000800017f */
[----:B0-----:R-:W-:Y:S05]  /*22100*/  @!P0 NANOSLEEP.SYNCS 0x989680 ;  /* 0x009896800000895d */ /* 0x001fea0003900000 */
[----:B------:R-:W0:Y:S02]  /*22110*/  @!P0 SYNCS.PHASECHK.TRANS64 P0, [R3+URZ], R2 ;  /* 0x00000002030085a7 */ /* 0x000e24000800007f */
[----:B0-----:R-:W-:Y:S05]  /*22120*/  @!P0 BRA `(.L_x_5961) ;  /* 0xfffffffc00f08947 */ /* 0x001fea000383ffff */
.L_x_5629:
[----:B------:R-:W-:Y:S05]  /*22130*/  BSYNC B9 ;  /* 0x0000000000097941 */ /* 0x000fea0003800000 */
.L_x_5626:
[----:B------:R-:W-:Y:S05]  /*22140*/  EXIT ;  /* 0x000000000000794d */ /* 0x000fea0003800000 */
.L_x_5649:
[----:B0-----:R0:W1:Y:S02]  /*22150*/  SYNCS.PHASECHK.TRANS64.TRYWAIT P6, [R96+URZ+0x32490], R107 ;  /* 0x0324906b600075a7 */ /* 0x00106400080c017f */
[----:B-1----:R-:W-:Y:S05]  /*22160*/  @!P6 NANOSLEEP.SYNCS 0x989680 ;  /* 0x009896800000e95d */ /* 0x002fea0003900000 */
[----:B------:R-:W1:Y:S02]  /*22170*/  @!P6 SYNCS.PHASECHK.TRANS64 P6, [R96+URZ+0x32490], R107 ;  /* 0x0324906b6000e5a7 */ /* 0x000e6400080c007f */
[----:B-1----:R-:W-:Y:S05]  /*22180*/  @!P6 BRA `(.L_x_5649) ;  /* 0xfffffffc00f0e947 */ /* 0x002fea000383ffff */
[----:B------:R-:W-:Y:S05]  /*22190*/  BRA `(.L_x_5962) ;  /* 0xfffffe1400c07947 */ /* 0x000fea000383ffff */
.L_x_5667:
[----:B0-----:R0:W1:Y:S02]  /*221a0*/  SYNCS.PHASECHK.TRANS64.TRYWAIT P5, [R96+URZ+0x32490], R107 ;  /* 0x0324906b600075a7 */ /* 0x00106400080a017f */
[----:B-1----:R-:W-:Y:S05]  /*221b0*/  @!P5 NANOSLEEP.SYNCS 0x989680 ;  /* 0x009896800000d95d */ /* 0x002fea0003900000 */
[----:B------:R-:W1:Y:S02]  /*221c0*/  @!P5 SYNCS.PHASECHK.TRANS64 P5, [R96+URZ+0x32490], R107 ;  /* 0x0324906b6000d5a7 */ /* 0x000e6400080a007f */
[----:B-1----:R-:W-:Y:S05]  /*221d0*/  @!P5 BRA `(.L_x_5667) ;  /* 0xfffffffc00f0d947 */ /* 0x002fea000383ffff */
[----:B------:R-:W-:Y:S05]  /*221e0*/  BRA `(.L_x_5963) ;  /* 0xfffffe2800647947 */ /* 0x000fea000383ffff */
.L_x_5676:
[----:B0-----:R0:W1:Y:S02]  /*221f0*/  SYNCS.PHASECHK.TRANS64.TRYWAIT P4, [R96+URZ+0x32490], R107 ;  /* 0x0324906b600075a7 */ /* 0x001064000808017f */
[----:B-1----:R-:W-:Y:S05]  /*22200*/  @!P4 NANOSLEEP.SYNCS 0x989680 ;  /* 0x009896800000c95d */ /* 0x002fea0003900000 */
[----:B------:R-:W1:Y:S02]  /*22210*/  @!P4 SYNCS.PHASECHK.TRANS64 P4, [R96+URZ+0x32490], R107 ;  /* 0x0324906b6000c5a7 */ /* 0x000e64000808007f */
[----:B-1----:R-:W-:Y:S05]  /*22220*/  @!P4 BRA `(.L_x_5676) ;  /* 0xfffffffc00f0c947 */ /* 0x002fea000383ffff */
[----:B------:R-:W-:Y:S05]  /*22230*/  BRA `(.L_x_5964) ;  /* 0xfffffe3800c87947 */ /* 0x000fea000383ffff */
.L_x_5682:
[----:B-1----:R1:W2:Y:S02]  /*22240*/  SYNCS.PHASECHK.TRANS64.TRYWAIT P3, [R96+URZ+0x324b0], R107 ;  /* 0x0324b06b600075a7 */ /* 0x0022a4000806017f */
[----:B--2---:R-:W-:Y:S05]  /*22250*/  @!P3 NANOSLEEP.SYNCS 0x989680 ;  /* 0x009896800000b95d */ /* 0x004fea0003900000 */
[----:B------:R-:W2:Y:S02]  /*22260*/  @!P3 SYNCS.PHASECHK.TRANS64 P3, [R96+URZ+0x324b0], R107 ;  /* 0x0324b06b6000b5a7 */ /* 0x000ea4000806007f */
[----:B--2---:R-:W-:Y:S05]  /*22270*/  @!P3 BRA `(.L_x_5682) ;  /* 0xfffffffc00f0b947 */ /* 0x004fea000383ffff */
[----:B------:R-:W-:Y:S05]  /*22280*/  BRA `(.L_x_5965) ;  /* 0xfffffe3c005c7947 */ /* 0x000fea000383ffff */
.L_x_5692:
[----:B------:R-:W-:Y:S01]  /*22290*/  BSSY B0, `(.L_x_5966) ;  /* 0x0000007000007945 */ /* 0x000fe20003800000 */
[----:B------:R-:W-:Y:S02]  /*222a0*/  IMAD.MOV.U32 R12, RZ, RZ, RZ ;  /* 0x000000ffff0c7224 */ /* 0x000fe400078e00ff */
[----:B------:R-:W-:Y:S02]  /*222b0*/  IMAD.MOV.U32 R11, RZ, RZ, 0x1f ;  /* 0x0000001fff0b7424 */ /* 0x000fe400078e00ff */
[----:B------:R-:W-:-:S07]  /*222c0*/  IMAD.MOV.U32 R15, RZ, RZ, -0x1 ;  /* 0xffffffffff0f7424 */ /* 0x000fce00078e00ff */
[----:B-----5:R-:W-:Y:S05]  /*222d0*/  WARPSYNC.COLLECTIVE R15, `(.L_x_5967) ;  /* 0x000000000f087348 */ /* 0x020fea0003c00000 */
[----:B------:R0:W1:Y:S02]  /*222e0*/  SHFL.IDX P6, R14, R13, R12, R11 ;  /* 0x0000000c0d0e7389 */ /* 0x00006400000c000b */
[----:B01---5:R-:W-:Y:S01]  /*222f0*/  ENDCOLLECTIVE ;  /* 0x000000000000791b */ /* 0x023fe20003800000 */
.L_x_5967:
[----:B------:R-:W-:Y:S05]  /*22300*/  BSYNC B0 ;  /* 0x0000000000007941 */ /* 0x000fea0003800000 */
.L_x_5966:
[----:B------:R-:W-:Y:S05]  /*22310*/  BRA `(.L_x_5968) ;  /* 0xfffffe4800e47947 */ /* 0x000fea000383ffff */
.L_x_5704:
        /* <DEDUP_REMOVED lines=8> */
.L_x_5970:
[----:B------:R-:W-:Y:S05]  /*223a0*/  BSYNC B1 ;  /* 0x0000000000017941 */ /* 0x000fea0003800000 */
.L_x_5969:
        /* <DEDUP_REMOVED lines=8> */
.L_x_5971:
[----:B------:R-:W-:Y:S02]  /*22430*/  IMAD.MOV.U32 R13, RZ, RZ, R7 ;  /* 0x000000ffff0d7224 */ /* 0x000fe400078e0007 */
[----:B------:R-:W-:-:S07]  /*22440*/  IMAD.MOV.U32 R0, RZ, RZ, R14 ;  /* 0x000000ffff007224 */ /* 0x000fce00078e000e */
[----:B------:R-:W-:Y:S05]  /*22450*/  WARPSYNC.COLLECTIVE R15, `(.L_x_5972) ;  /* 0x000000000f087348 */ /* 0x000fea0003c00000 */
[----:B------:R0:W1:Y:S02]  /*22460*/  SHFL.IDX P6, R14, R13, R12, R11 ;  /* 0x0000000c0d0e7389 */ /* 0x00006400000c000b */
[----:B01----:R-:W-:Y:S01]  /*22470*/  ENDCOLLECTIVE ;  /* 0x000000000000791b */ /* 0x003fe20003800000 */
.L_x_5972:
[----:B------:R-:W-:Y:S02]  /*22480*/  IMAD.MOV.U32 R13, RZ, RZ, R30 ;  /* 0x000000ffff0d7224 */ /* 0x000fe400078e001e */
[----:B------:R-:W-:-:S07]  /*22490*/  IMAD.MOV.U32 R5, RZ, RZ, R14 ;  /* 0x000000ffff057224 */ /* 0x000fce00078e000e */
[----:B------:R-:W-:Y:S05]  /*224a0*/  WARPSYNC.COLLECTIVE R15, `(.L_x_5973) ;  /* 0x000000000f087348 */ /* 0x000fea0003c00000 */
[----:B------:R0:W1:Y:S02]  /*224b0*/  SHFL.IDX P6, R14, R13, R12, R11 ;  /* 0x0000000c0d0e7389 */ /* 0x00006400000c000b */
[----:B01----:R-:W-:Y:S01]  /*224c0*/  ENDCOLLECTIVE ;  /* 0x000000000000791b */ /* 0x003fe20003800000 */
.L_x_5973:
[----:B------:R-:W-:Y:S05]  /*224d0*/  BRA `(.L_x_5974) ;  /* 0xfffffe50007c7947 */ /* 0x000fea000383ffff */
.L_x_5707:
        /* <DEDUP_REMOVED lines=8> */
.L_x_5976:
[----:B------:R-:W-:Y:S05]  /*22560*/  BSYNC B1 ;  /* 0x0000000000017941 */ /* 0x000fea0003800000 */
.L_x_5975:
        /* <DEDUP_REMOVED lines=8> */
.L_x_5977:
[----:B------:R-:W-:Y:S02]  /*225f0*/  IMAD.MOV.U32 R13, RZ, RZ, R7 ;  /* 0x000000ffff0d7224 */ /* 0x000fe400078e0007 */
[----:B------:R-:W-:-:S07]  /*22600*/  IMAD.MOV.U32 R4, RZ, RZ, R14 ;  /* 0x000000ffff047224 */ /* 0x000fce00078e000e */
[----:B------:R-:W-:Y:S05]  /*22610*/  WARPSYNC.COLLECTIVE R15, `(.L_x_5978) ;  /* 0x000000000f087348 */ /* 0x000fea0003c00000 */
[----:B------:R0:W1:Y:S02]  /*22620*/  SHFL.IDX P6, R14, R13, R12, R11 ;  /* 0x0000000c0d0e7389 */ /* 0x00006400000c000b */
[----:B01----:R-:W-:Y:S01]  /*22630*/  ENDCOLLECTIVE ;  /* 0x000000000000791b */ /* 0x003fe20003800000 */
.L_x_5978:
[----:B------:R-:W-:Y:S02]  /*22640*/  IMAD.MOV.U32 R13, RZ, RZ, R30 ;  /* 0x000000ffff0d7224 */ /* 0x000fe400078e001e */
[----:B------:R-:W-:-:S07]  /*22650*/  IMAD.MOV.U32 R7, RZ, RZ, R14 ;  /* 0x000000ffff077224 */ /* 0x000fce00078e000e */
[----:B------:R-:W-:Y:S05]  /*22660*/  WARPSYNC.COLLECTIVE R15, `(.L_x_5979) ;  /* 0x000000000f087348 */ /* 0x000fea0003c00000 */
[----:B------:R0:W1:Y:S02]  /*22670*/  SHFL.IDX P6, R14, R13, R12, R11 ;  /* 0x0000000c0d0e7389 */ /* 0x00006400000c000b */
[----:B01----:R-:W-:Y:S01]  /*22680*/  ENDCOLLECTIVE ;  /* 0x000000000000791b */ /* 0x003fe20003800000 */
.L_x_5979:
[----:B------:R-:W-:Y:S01]  /*22690*/  IMAD.MOV.U32 R30, RZ, RZ, R14 ;  /* 0x000000ffff1e7224 */ /* 0x000fe200078e000e */
[----:B------:R-:W-:Y:S06]  /*226a0*/  BRA `(.L_x_5980) ;  /* 0xfffffe5000d47947 */ /* 0x000fec000383ffff */
.L_x_5711:
[----:B0-----:R0:W1:Y:S02]  /*226b0*/  SYNCS.PHASECHK.TRANS64.TRYWAIT P0, [R19+URZ+0x32400], R34 ;  /* 0x03240022130075a7 */ /* 0x001064000800017f */
[----:B-1----:R-:W-:Y:S05]  /*226c0*/  @!P0 NANOSLEEP.SYNCS 0x989680 ;  /* 0x009896800000895d */ /* 0x002fea0003900000 */
[----:B------:R-:W1:Y:S02]  /*226d0*/  @!P0 SYNCS.PHASECHK.TRANS64 P0, [R19+URZ+0x32400], R34 ;  /* 0x03240022130085a7 */ /* 0x000e64000800007f */
[----:B-1----:R-:W-:Y:S05]  /*226e0*/  @!P0 BRA `(.L_x_5711) ;  /* 0xfffffffc00f08947 */ /* 0x002fea000383ffff */
[----:B------:R-:W-:Y:S05]  /*226f0*/  BRA `(.L_x_5981) ;  /* 0xfffffe5400c47947 */ /* 0x000fea000383ffff */
.L_x_5719:
        /* <DEDUP_REMOVED lines=9> */
.L_x_5983:
[----:B------:R-:W-:Y:S05]  /*22790*/  BSYNC B1 ;  /* 0x0000000000017941 */ /* 0x000fea0003800000 */
.L_x_5982:
[----:B------:R0:W5:Y:S01]  /*227a0*/  LDL R8, [R1+0x18] ;  /* 0x0000180001087983 */ /* 0x0001620000100800 */
[----:B------:R-:W-:Y:S01]  /*227b0*/  IMAD.MOV.U32 R13, RZ, RZ, R24 ;  /* 0x000000ffff0d7224 */ /* 0x000fe200078e0018 */
[----:B------:R-:W-:Y:S01]  /*227c0*/  ISETP.GE.AND P0, PT, R16, R39, PT ;  /* 0x000000271000720c */ /* 0x000fe20003f06270 */
[----:B------:R-:W-:Y:S02]  /*227d0*/  IMAD.MOV.U32 R12, RZ, RZ, RZ ;  /* 0x000000ffff0c7224 */ /* 0x000fe400078e00ff */
[----:B------:R-:W-:Y:S02]  /*227e0*/  IMAD.MOV.U32 R11, RZ, RZ, 0x1c1f ;  /* 0x00001c1fff0b7424 */ /* 0x000fe400078e00ff */
[----:B------:R-:W-:Y:S02]  /*227f0*/  IMAD.MOV.U32 R15, RZ, RZ, -0x1 ;  /* 0xffffffffff0f7424 */ /* 0x000fe400078e00ff */
[----:B0-----:R-:W-:-:S07]  /*22800*/  IMAD.MOV.U32 R0, RZ, RZ, R14 ;  /* 0x000000ffff007224 */ /* 0x001fce00078e000e */
[----:B-----5:R-:W-:Y:S05]  /*22810*/  WARPSYNC.COLLECTIVE R15, `(.L_x_5984) ;  /* 0x000000000f087348 */ /* 0x020fea0003c00000 */
[----:B------:R0:W1:Y:S02]  /*22820*/  SHFL.IDX P6, R14, R13, R12, R11 ;  /* 0x0000000c0d0e7389 */ /* 0x00006400000c000b */
[----:B01---5:R-:W-:Y:S01]  /*22830*/  ENDCOLLECTIVE ;  /* 0x000000000000791b */ /* 0x023fe20003800000 */
.L_x_5984:
[----:B------:R-:W-:Y:S02]  /*22840*/  IMAD.MOV.U32 R13, RZ, RZ, R25 ;  /* 0x000000ffff0d7224 */ /* 0x000fe400078e0019 */
[----:B------:R-:W-:-:S07]  /*22850*/  IMAD.MOV.U32 R3, RZ, RZ, R14 ;  /* 0x000000ffff037224 */ /* 0x000fce00078e000e */
[----:B------:R-:W-:Y:S05]  /*22860*/  WARPSYNC.COLLECTIVE R15, `(.L_x_5985) ;  /* 0x000000000f087348 */ /* 0x000fea0003c00000 */
[----:B------:R0:W1:Y:S02]  /*22870*/  SHFL.IDX P6, R14, R13, R12, R11 ;  /* 0x0000000c0d0e7389 */ /* 0x00006400000c000b */
[----:B01----:R-:W-:Y:S01]  /*22880*/  ENDCOLLECTIVE ;  /* 0x000000000000791b */ /* 0x003fe20003800000 */
.L_x_5985:
[----:B------:R-:W-:Y:S02]  /*22890*/  IMAD.MOV.U32 R13, RZ, RZ, R27 ;  /* 0x000000ffff0d7224 */ /* 0x000fe400078e001b */
[----:B------:R-:W-:-:S07]  /*228a0*/  IMAD.MOV.U32 R4, RZ, RZ, R14 ;  /* 0x000000ffff047224 */ /* 0x000fce00078e000e */
[----:B------:R-:W-:Y:S05]  /*228b0*/  WARPSYNC.COLLECTIVE R15, `(.L_x_5986) ;  /* 0x000000000f087348 */ /* 0x000fea0003c00000 */
[----:B------:R0:W1:Y:S02]  /*228c0*/  SHFL.IDX P6, R14, R13, R12, R11 ;  /* 0x0000000c0d0e7389 */ /* 0x00006400000c000b */
[----:B01----:R-:W-:Y:S01]  /*228d0*/  ENDCOLLECTIVE ;  /* 0x000000000000791b */ /* 0x003fe20003800000 */
.L_x_5986:
[----:B------:R-:W-:-:S05]  /*228e0*/  IMAD R34, R8, R34, RZ ;  /* 0x0000002208227224 */ /* 0x000fca00078e02ff */
[----:B------:R-:W-:-:S13]  /*228f0*/  ISETP.GE.OR P1, PT, R41, R34, P0 ;  /* 0x000000222900720c */ /* 0x000fda0000726670 */
[C---:B------:R-:W-:Y:S01]  /*22900*/  @!P1 IMAD.SHL.U32 R5, R16.reuse, 0x2, RZ ;  /* 0x0000000210059824 */ /* 0x040fe200078e00ff */
[----:B------:R-:W-:-:S04]  /*22910*/  @!P1 SHF.L.U64.HI R21, R16, 0x1, R43 ;  /* 0x0000000110159819 */ /* 0x000fc8000001022b */
[----:B------:R-:W-:-:S05]  /*22920*/  @!P1 IADD3 R6, P2, R3, R5, RZ ;  /* 0x0000000503069210 */ /* 0x000fca0007f5e0ff */
[----:B------:R-:W-:-:S05]  /*22930*/  @!P1 IMAD.X R7, R0, 0x1, R21, P2 ;  /* 0x0000000100079824 */ /* 0x000fca00010e0615 */
[----:B------:R-:W2:Y:S01]  /*22940*/  @!P1 LD.E.128 R8, desc[UR40][R6.64] ;  /* 0x0000002806089980 */ /* 0x000ea2000c101d00 */
[----:B------:R-:W-:-:S05]  /*22950*/  @!P1 IADD3 R14, P2, R14, R5, RZ ;  /* 0x000000050e0e9210 */ /* 0x000fca0007f5e0ff */
[----:B------:R-:W-:Y:S02]  /*22960*/  @!P1 IMAD.X R5, R4, 0x1, R21, P2 ;  /* 0x0000000104059824 */ /* 0x000fe400010e0615 */
[----:B------:R-:W-:-:S06]  /*22970*/  @!P1 IMAD.MOV.U32 R4, RZ, RZ, R14 ;  /* 0x000000ffff049224 */ /* 0x000fcc00078e000e */
[----:B------:R-:W5:Y:S01]  /*22980*/  @!P1 LD.E.128 R4, desc[UR40][R4.64] ;  /* 0x0000002804049980 */ /* 0x000f62000c101d00 */
[----:B------:R-:W-:Y:S01]  /*22990*/  CS2R R28, SRZ ;  /* 0x00000000001c7805 */ /* 0x000fe2000001ff00 */
[----:B------:R-:W-:Y:S01]  /*229a0*/  IMAD.MOV.U32 R13, RZ, RZ, R26 ;  /* 0x000000ffff0d7224 */ /* 0x000fe200078e001a */
[----:B------:R-:W-:Y:S01]  /*229b0*/  CS2R R20, SRZ ;  /* 0x0000000000147805 */ /* 0x000fe2000001ff00 */
[----:B------:R-:W-:Y:S01]  /*229c0*/  IMAD.MOV.U32 R12, RZ, RZ, 0x1 ;  /* 0x00000001ff0c7424 */ /* 0x000fe200078e00ff */
[----:B------:R-:W-:Y:S02]  /*229d0*/  CS2R R30, SRZ ;  /* 0x00000000001e7805 */ /* 0x000fe4000001ff00 */
[----:B------:R-:W-:Y:S01]  /*229e0*/  CS2R R32, SRZ ;  /* 0x0000000000207805 */ /* 0x000fe2000001ff00 */
[----:B--2---:R-:W-:Y:S02]  /*229f0*/  @!P1 IMAD.MOV.U32 R29, RZ, RZ, R11 ;  /* 0x000000ffff1d9224 */ /* 0x004fe400078e000b */
[----:B------:R-:W-:-:S02]  /*22a00*/  IMAD.MOV.U32 R11, RZ, RZ, 0x1c1f ;  /* 0x00001c1fff0b7424 */ /* 0x000fc400078e00ff */
[----:B------:R-:W-:Y:S02]  /*22a10*/  @!P1 IMAD.MOV.U32 R21, RZ, RZ, R9 ;  /* 0x000000ffff159224 */ /* 0x000fe400078e0009 */
[----:B------:R-:W-:-:S07]  /*22a20*/  @!P1 IMAD.MOV.U32 R20, RZ, RZ, R8 ;  /* 0x000000ffff149224 */ /* 0x000fce00078e0008 */
[----:B-----5:R-:W-:Y:S05]  /*22a30*/  WARPSYNC.COLLECTIVE R15, `(.L_x_5987) ;  /* 0x000000000f087348 */ /* 0x020fea0003c00000 */
[----:B------:R0:W1:Y:S02]  /*22a40*/  SHFL.IDX P6, R14, R13, R12, R11 ;  /* 0x0000000c0d0e7389 */ /* 0x00006400000c000b */
[----:B01---5:R-:W-:Y:S01]  /*22a50*/  ENDCOLLECTIVE ;  /* 0x000000000000791b */ /* 0x023fe20003800000 */
.L_x_5987:
[----:B------:R-:W-:Y:S02]  /*22a60*/  IMAD.MOV.U32 R3, RZ, RZ, R21 ;  /* 0x000000ffff037224 */ /* 0x000fe400078e0015 */
[----:B------:R-:W-:Y:S02]  /*22a70*/  IMAD.MOV.U32 R0, RZ, RZ, R20 ;  /* 0x000000ffff007224 */ /* 0x000fe400078e0014 */
[----:B------:R-:W-:Y:S01]  /*22a80*/  @!P1 IMAD.MOV.U32 R28, RZ, RZ, R10 ;  /* 0x000000ffff1c9224 */ /* 0x000fe200078e000a */
[----:B------:R-:W-:Y:S01]  /*22a90*/  PRMT R49, R3, 0x7610, R49 ;  /* 0x0000761003317816 */ /* 0x000fe20000000031 */
[----:B------:R-:W-:Y:S01]  /*22aa0*/  @!P1 IMAD.MOV.U32 R30, RZ, RZ, R4 ;  /* 0x000000ffff1e9224 */ /* 0x000fe200078e0004 */
[----:B------:R-:W-:Y:S01]  /*22ab0*/  PRMT R36, R36, 0x5410, R0 ;  /* 0x0000541024247816 */ /* 0x000fe20000000000 */
[----:B------:R-:W-:Y:S02]  /*22ac0*/  IMAD.MOV.U32 R0, RZ, RZ, R28 ;  /* 0x000000ffff007224 */ /* 0x000fe400078e001c */
[----:B------:R-:W-:-:S02]  /*22ad0*/  @!P1 IMAD.MOV.U32 R31, RZ, RZ, R5 ;  /* 0x000000ffff1f9224 */ /* 0x000fc400078e0005 */
[----:B------:R-:W-:Y:S01]  /*22ae0*/  @!P1 IMAD.MOV.U32 R32, RZ, RZ, R6 ;  /* 0x000000ffff209224 */ /* 0x000fe200078e0006 */
[----:B------:R-:W-:Y:S01]  /*22af0*/  PRMT R35, R0, 0x7610, R35 ;  /* 0x0000761000237816 */ /* 0x000fe20000000023 */
[----:B------:R-:W-:Y:S02]  /*22b00*/  IMAD.MOV.U32 R13, RZ, RZ, R24 ;  /* 0x000000ffff0d7224 */ /* 0x000fe400078e0018 */
[----:B------:R-:W-:Y:S02]  /*22b10*/  @!P1 IMAD.MOV.U32 R33, RZ, RZ, R7 ;  /* 0x000000ffff219224 */ /* 0x000fe400078e0007 */
[----:B------:R-:W-:Y:S02]  /*22b20*/  IMAD.MOV.U32 R0, RZ, RZ, R30 ;  /* 0x000000ffff007224 */ /* 0x000fe400078e001e */
[----:B------:R-:W-:Y:S02]  /*22b30*/  IMAD.MOV.U32 R4, RZ, RZ, R31 ;  /* 0x000000ffff047224 */ /* 0x000fe400078e001f */
[----:B------:R-:W-:-:S02]  /*22b40*/  IMAD.MOV.U32 R5, RZ, RZ, R32 ;  /* 0x000000ffff057224 */ /* 0x000fc400078e0020 */
[----:B------:R-:W-:Y:S01]  /*22b50*/  IMAD.MOV.U32 R3, RZ, RZ, R14 ;  /* 0x000000ffff037224 */ /* 0x000fe200078e000e */
[----:B------:R-:W-:-:S07]  /*22b60*/  PRMT R35, R35, 0x5410, R4 ;  /* 0x0000541023237816 */ /* 0x000fce0000000004 */
[----:B------:R-:W-:Y:S05]  /*22b70*/  WARPSYNC.COLLECTIVE R15, `(.L_x_5988) ;  /* 0x000000000f087348 */ /* 0x000fea0003c00000 */
[----:B------:R0:W1:Y:S02]  /*22b80*/  SHFL.IDX P6, R14, R13, R12, R11 ;  /* 0x0000000c0d0e7389 */ /* 0x00006400000c000b */
[----:B01----:R-:W-:Y:S01]  /*22b90*/  ENDCOLLECTIVE ;  /* 0x000000000000791b */ /* 0x003fe20003800000 */
.L_x_5988:
[----:B------:R-:W-:Y:S01]  /*22ba0*/  IMAD.MOV.U32 R8, RZ, RZ, R29 ;  /* 0x000000ffff087224 */ /* 0x000fe200078e001d */
[----:B------:R-:W-:Y:S01]  /*22bb0*/  PRMT R45, R0, 0x5410, R5 ;  /* 0x00005410002d7816 */ /* 0x000fe20000000005 */
[----:B------:R-:W-:Y:S01]  /*22bc0*/  IMAD.MOV.U32 R6, RZ, RZ, R33 ;  /* 0x000000ffff067224 */ /* 0x000fe200078e0021 */
[----:B------:R-:W-:Y:S02]  /*22bd0*/  CS2R R4, SRZ ;  /* 0x0000000000047805 */ /* 0x000fe4000001ff00 */
[----:B------:R-:W-:Y:S02]  /*22be0*/  PRMT R36, R8, 0x7610, R36 ;  /* 0x0000761008247816 */ /* 0x000fe40000000024 */
[----:B------:R-:W-:Y:S01]  /*22bf0*/  PRMT R48, R6, 0x7610, R48 ;  /* 0x0000761006307816 */ /* 0x000fe20000000030 */
[----:B------:R-:W-:Y:S02]  /*22c00*/  IMAD.MOV.U32 R13, RZ, RZ, R25 ;  /* 0x000000ffff0d7224 */ /* 0x000fe400078e0019 */
[----:B------:R-:W-:-:S07]  /*22c10*/  IMAD.MOV.U32 R24, RZ, RZ, R14 ;  /* 0x000000ffff187224 */ /* 0x000fce00078e000e */
[----:B------:R-:W-:Y:S05]  /*22c20*/  WARPSYNC.COLLECTIVE R15, `(.L_x_5989) ;  /* 0x000000000f087348 */ /* 0x000fea0003c00000 */
[----:B------:R0:W1:Y:S02]  /*22c30*/  SHFL.IDX P6, R14, R13, R12, R11 ;  /* 0x0000000c0d0e7389 */ /* 0x00006400000c000b */
[----:B01----:R-:W-:Y:S01]  /*22c40*/  ENDCOLLECTIVE ;  /* 0x000000000000791b */ /* 0x003fe20003800000 */
.L_x_5989:
[----:B------:R-:W-:Y:S02]  /*22c50*/  IMAD.MOV.U32 R13, RZ, RZ, R27 ;  /* 0x000000ffff0d7224 */ /* 0x000fe400078e001b */
[----:B------:R-:W-:-:S07]  /*22c60*/  IMAD.MOV.U32 R25, RZ, RZ, R14 ;  /* 0x000000ffff197224 */ /* 0x000fce00078e000e */
[----:B------:R-:W-:Y:S05]  /*22c70*/  WARPSYNC.COLLECTIVE R15, `(.L_x_5990) ;  /* 0x000000000f087348 */ /* 0x000fea0003c00000 */
[----:B------:R0:W1:Y:S02]  /*22c80*/  SHFL.IDX P6, R14, R13, R12, R11 ;  /* 0x0000000c0d0e7389 */ /* 0x00006400000c000b */
[----:B01----:R-:W-:Y:S01]  /*22c90*/  ENDCOLLECTIVE ;  /* 0x000000000000791b */ /* 0x003fe20003800000 */
.L_x_5990:
[----:B------:R-:W-:Y:S05]  /*22ca0*/  BRA `(.L_x_5991) ;  /* 0xfffffe6000d87947 */ /* 0x000fea000383ffff */
.L_x_5723:
[----:B0-----:R0:W1:Y:S02]  /*22cb0*/  SYNCS.PHASECHK.TRANS64.TRYWAIT P1, [R19+URZ+0x32400], R12 ;  /* 0x0324000c130075a7 */ /* 0x001064000802017f */
[----:B-1----:R-:W-:Y:S05]  /*22cc0*/  @!P1 NANOSLEEP.SYNCS 0x989680 ;  /* 0x009896800000995d */ /* 0x002fea0003900000 */
[----:B------:R-:W1:Y:S02]  /*22cd0*/  @!P1 SYNCS.PHASECHK.TRANS64 P1, [R19+URZ+0x32400], R12 ;  /* 0x0324000c130095a7 */ /* 0x000e64000802007f */
[----:B-1----:R-:W-:Y:S05]  /*22ce0*/  @!P1 BRA `(.L_x_5723) ;  /* 0xfffffffc00f09947 */ /* 0x002fea000383ffff */
[----:B------:R-:W-:Y:S05]  /*22cf0*/  BRA `(.L_x_5992) ;  /* 0xfffffe6400807947 */ /* 0x000fea000383ffff */
.L_x_5729:
[----:B---3--:R3:W0:Y:S02]  /*22d00*/  SYNCS.PHASECHK.TRANS64.TRYWAIT P1, [R173+URZ+0x32430], R8 ;  /* 0x03243008ad0075a7 */ /* 0x008624000802017f */
[----:B0-----:R-:W-:Y:S05]  /*22d10*/  @!P1 NANOSLEEP.SYNCS 0x989680 ;  /* 0x009896800000995d */ /* 0x001fea0003900000 */
[----:B------:R-:W0:Y:S02]  /*22d20*/  @!P1 SYNCS.PHASECHK.TRANS64 P1, [R173+URZ+0x32430], R8 ;  /* 0x03243008ad0095a7 */ /* 0x000e24000802007f */
[----:B0-----:R-:W-:Y:S05]  /*22d30*/  @!P1 BRA `(.L_x_5729) ;  /* 0xfffffffc00f09947 */ /* 0x001fea000383ffff */
[----:B------:R-:W-:Y:S05]  /*22d40*/  BRA `(.L_x_5728) ;  /* 0xfffffe74004c7947 */ /* 0x000fea000383ffff */
.L_x_5731:
[----:B0-----:R0:W4:Y:S02]  /*22d50*/  SYNCS.PHASECHK.TRANS64.TRYWAIT P1, [R19+URZ+0x32410], R0 ;  /* 0x03241000130075a7 */ /* 0x001124000802017f */
[----:B----4-:R-:W-:Y:S05]  /*22d60*/  @!P1 NANOSLEEP.SYNCS 0x989680 ;  /* 0x009896800000995d */ /* 0x010fea0003900000 */
[----:B------:R-:W4:Y:S02]  /*22d70*/  @!P1 SYNCS.PHASECHK.TRANS64 P1, [R19+URZ+0x32410], R0 ;  /* 0x03241000130095a7 */ /* 0x000f24000802007f */
[----:B----4-:R-:W-:Y:S05]  /*22d80*/  @!P1 BRA `(.L_x_5731) ;  /* 0xfffffffc00f09947 */ /* 0x010fea000383ffff */
[----:B------:R-:W-:Y:S05]  /*22d90*/  BRA `(.L_x_5993) ;  /* 0xfffffe7800007947 */ /* 0x000fea000383ffff */
.L_x_5736:
[----:B------:R0:W0:Y:S02]  /*22da0*/  SYNCS.PHASECHK.TRANS64.TRYWAIT P2, [R173+URZ+0x32450], R8 ;  /* 0x03245008ad0075a7 */ /* 0x000024000804017f */
[----:B0-----:R-:W-:Y:S05]  /*22db0*/  @!P2 NANOSLEEP.SYNCS 0x989680 ;  /* 0x009896800000a95d */ /* 0x001fea0003900000 */
[----:B------:R-:W0:Y:S02]  /*22dc0*/  @!P2 SYNCS.PHASECHK.TRANS64 P2, [R173+URZ+0x32450], R8 ;  /* 0x03245008ad00a5a7 */ /* 0x000e24000804007f */
[----:B0-----:R-:W-:Y:S05]  /*22dd0*/  @!P2 BRA `(.L_x_5736) ;  /* 0xfffffffc00f0a947 */ /* 0x001fea000383ffff */
[----:B------:R-:W-:Y:S05]  /*22de0*/  BRA `(.L_x_5735) ;  /* 0xfffffe7800207947 */ /* 0x000fea000383ffff */
.L_x_5741:
[----:B--2---:R2:W3:Y:S02]  /*22df0*/  SYNCS.PHASECHK.TRANS64.TRYWAIT P2, [R205+URZ+0x32430], R0 ;  /* 0x03243000cd0075a7 */ /* 0x0044e4000804017f */
[----:B---3--:R-:W-:Y:S05]  /*22e00*/  @!P2 NANOSLEEP.SYNCS 0x989680 ;  /* 0x009896800000a95d */ /* 0x008fea0003900000 */
[----:B------:R-:W3:Y:S02]  /*22e10*/  @!P2 SYNCS.PHASECHK.TRANS64 P2, [R205+URZ+0x32430], R0 ;  /* 0x03243000cd00a5a7 */ /* 0x000ee4000804007f */
[----:B---3--:R-:W-:Y:S05]  /*22e20*/  @!P2 BRA `(.L_x_5741) ;  /* 0xfffffffc00f0a947 */ /* 0x008fea000383ffff */
[----:B------:R-:W-:Y:S05]  /*22e30*/  BRA `(.L_x_5740) ;  /* 0xfffffe9c00e07947 */ /* 0x000fea000383ffff */
.L_x_5746:
[----:B---3--:R3:W4:Y:S02]  /*22e40*/  SYNCS.PHASECHK.TRANS64.TRYWAIT P2, [R205+URZ+0x32450], R0 ;  /* 0x03245000cd0075a7 */ /* 0x008724000804017f */
[----:B----4-:R-:W-:Y:S05]  /*22e50*/  @!P2 NANOSLEEP.SYNCS 0x989680 ;  /* 0x009896800000a95d */ /* 0x010fea0003900000 */
[----:B------:R-:W4:Y:S02]  /*22e60*/  @!P2 SYNCS.PHASECHK.TRANS64 P2, [R205+URZ+0x32450], R0 ;  /* 0x03245000cd00a5a7 */ /* 0x000f24000804007f */
[----:B----4-:R-:W-:Y:S05]  /*22e70*/  @!P2 BRA `(.L_x_5746) ;  /* 0xfffffffc00f0a947 */ /* 0x010fea000383ffff */
[----:B------:R-:W-:Y:S05]  /*22e80*/  BRA `(.L_x_5745) ;  /* 0xfffffea000847947 */ /* 0x000fea000383ffff */
.L_x_5752:
[----:B--2---:R2:W3:Y:S02]  /*22e90*/  SYNCS.PHASECHK.TRANS64.TRYWAIT P2, [R216+URZ+0x32430], R0 ;  /* 0x03243000d80075a7 */ /* 0x0044e4000804017f */
[----:B---3--:R-:W-:Y:S05]  /*22ea0*/  @!P2 NANOSLEEP.SYNCS 0x989680 ;  /* 0x009896800000a95d */ /* 0x008fea0003900000 */
[----:B------:R-:W3:Y:S02]  /*22eb0*/  @!P2 SYNCS.PHASECHK.TRANS64 P2, [R216+URZ+0x32430], R0 ;  /* 0x03243000d800a5a7 */ /* 0x000ee4000804007f */
[----:B---3--:R-:W-:Y:S05]  /*22ec0*/  @!P2 BRA `(.L_x_5752) ;  /* 0xfffffffc00f0a947 */ /* 0x008fea000383ffff */
[----:B------:R-:W-:Y:S05]  /*22ed0*/  BRA `(.L_x_5751) ;  /* 0xfffffecc00c47947 */ /* 0x000fea000383ffff */
.L_x_5757:
[----:B---3--:R3:W4:Y:S02]  /*22ee0*/  SYNCS.PHASECHK.TRANS64.TRYWAIT P2, [R216+URZ+0x32450], R0 ;  /* 0x03245000d80075a7 */ /* 0x008724000804017f */
[----:B----4-:R-:W-:Y:S05]  /*22ef0*/  @!P2 NANOSLEEP.SYNCS 0x989680 ;  /* 0x009896800000a95d */ /* 0x010fea0003900000 */
[----:B------:R-:W4:Y:S02]  /*22f00*/  @!P2 SYNCS.PHASECHK.TRANS64 P2, [R216+URZ+0x32450], R0 ;  /* 0x03245000d800a5a7 */ /* 0x000f24000804007f */
[----:B----4-:R-:W-:Y:S05]  /*22f10*/  @!P2 BRA `(.L_x_5757) ;  /* 0xfffffffc00f0a947 */ /* 0x010fea000383ffff */
[----:B------:R-:W-:Y:S05]  /*22f20*/  BRA `(.L_x_5756) ;  /* 0xfffffed000687947 */ /* 0x000fea000383ffff */
.L_x_5763:
[----:B------:R-:W-:Y:S02]  /*22f30*/  IMAD.MOV.U32 R13, RZ, RZ, R20 ;  /* 0x000000ffff0d7224 */ /* 0x000fe400078e0014 */
[----:B------:R-:W-:Y:S02]  /*22f40*/  IMAD.MOV.U32 R12, RZ, RZ, RZ ;  /* 0x000000ffff0c7224 */ /* 0x000fe400078e00ff */
[----:B------:R-:W-:Y:S02]  /*22f50*/  IMAD.MOV.U32 R11, RZ, RZ, 0x181f ;  /* 0x0000181fff0b7424 */ /* 0x000fe400078e00ff */
[----:B------:R-:W-:-:S07]  /*22f60*/  IMAD.MOV.U32 R15, RZ, RZ, -0x1 ;  /* 0xffffffffff0f7424 */ /* 0x000fce00078e00ff */
[----:B-----5:R-:W-:Y:S05]  /*22f70*/  WARPSYNC.COLLECTIVE R15, `(.L_x_5994) ;  /* 0x000000000f087348 */ /* 0x020fea0003c00000 */
[----:B------:R0:W1:Y:S02]  /*22f80*/  SHFL.IDX P6, R14, R13, R12, R11 ;  /* 0x0000000c0d0e7389 */ /* 0x00006400000c000b */
[----:B01---5:R-:W-:Y:S01]  /*22f90*/  ENDCOLLECTIVE ;  /* 0x000000000000791b */ /* 0x023fe20003800000 */
.L_x_5994:
[----:B------:R-:W-:Y:S02]  /*22fa0*/  IMAD.MOV.U32 R13, RZ, RZ, R4 ;  /* 0x000000ffff0d7224 */ /* 0x000fe400078e0004 */
[----:B------:R-:W-:-:S07]  /*22fb0*/  IMAD.MOV.U32 R3, RZ, RZ, R14 ;  /* 0x000000ffff037224 */ /* 0x000fce00078e000e */
[----:B------:R-:W-:Y:S05]  /*22fc0*/  WARPSYNC.COLLECTIVE R15, `(.L_x_5995) ;  /* 0x000000000f087348 */ /* 0x000fea0003c00000 */
[----:B------:R0:W1:Y:S02]  /*22fd0*/  SHFL.IDX P6, R14, R13, R12, R11 ;  /* 0x0000000c0d0e7389 */ /* 0x00006400000c000b */
[----:B01----:R-:W-:Y:S01]  /*22fe0*/  ENDCOLLECTIVE ;  /* 0x000000000000791b */ /* 0x003fe20003800000 */
.L_x_5995:
[----:B------:R-:W-:Y:S05]  /*22ff0*/  BRA `(.L_x_5996) ;  /* 0xffffff1800987947 */ /* 0x000fea000383ffff */
.L_x_5766:
        /* <DEDUP_REMOVED lines=8> */
.L_x_5998:
[----:B------:R-:W-:Y:S05]  /*23080*/  BSYNC B1 ;  /* 0x0000000000017941 */ /* 0x000fea0003800000 */
.L_x_5997:
        /* <DEDUP_REMOVED lines=8> */
.L_x_5999:
[----:B------:R-:W-:Y:S05]  /*23110*/  BRA `(.L_x_6000) ;  /* 0xffffff1800e47947 */ /* 0x000fea000383ffff */
.L_x_5769:
[----:B------:R-:W-:Y:S01]  /*23120*/  BSSY B1, `(.L_x_6001) ;  /* 0x0000008000017945 */ /* 0x000fe20003800000 */
[----:B----4-:R-:W-:Y:S02]  /*23130*/  IMAD.MOV.U32 R13, RZ, RZ, R20 ;  /* 0x000000ffff0d7224 */ /* 0x010fe400078e0014 */
[----:B------:R-:W-:Y:S02]  /*23140*/  IMAD.MOV.U32 R12, RZ, RZ, 0x2 ;  /* 0x00000002ff0c7424 */ /* 0x000fe400078e00ff */
[----:B------:R-:W-:Y:S02]  /*23150*/  IMAD.MOV.U32 R11, RZ, RZ, 0x181f ;  /* 0x0000181fff0b7424 */ /* 0x000fe400078e00ff */
[----:B------:R-:W-:-:S07]  /*23160*/  IMAD.MOV.U32 R15, RZ, RZ, -0x1 ;  /* 0xffffffffff0f7424 */ /* 0x000fce00078e00ff */
[----:B0123--:R-:W-:Y:S05]  /*23170*/  WARPSYNC.COLLECTIVE R15, `(.L_x_6002) ;  /* 0x000000000f087348 */ /* 0x00ffea0003c00000 */
[----:B--2---:R2:W4:Y:S02]  /*23180*/  SHFL.IDX P6, R14, R13, R12, R11 ;  /* 0x0000000c0d0e7389 */ /* 0x00452400000c000b */
[----:B01234-:R-:W-:Y:S01]  /*23190*/  ENDCOLLECTIVE ;  /* 0x000000000000791b */ /* 0x01ffe20003800000 */
.L_x_6002:
[----:B------:R-:W-:Y:S05]  /*231a0*/  BSYNC B1 ;  /* 0x0000000000017941 */ /* 0x000fea0003800000 */
.L_x_6001:
        /* <DEDUP_REMOVED lines=8> */
.L_x_6003:
[----:B------:R-:W-:Y:S05]  /*23230*/  BRA `(.L_x_6004) ;  /* 0xffffff1c00207947 */ /* 0x000fea000383ffff */
.L_x_5772:
        /* <DEDUP_REMOVED lines=8> */
.L_x_6006:
[----:B------:R-:W-:Y:S05]  /*232c0*/  BSYNC B1 ;  /* 0x0000000000017941 */ /* 0x000fea0003800000 */
.L_x_6005:
        /* <DEDUP_REMOVED lines=8> */
.L_x_6007:
[----:B------:R-:W-:Y:S05]  /*23350*/  BRA `(.L_x_6008) ;  /* 0xffffff1c005c7947 */ /* 0x000fea000383ffff */
.L_x_5774:
[----:B------:R-:W-:Y:S02]  /*23360*/  IMAD.MOV.U32 R13, RZ, RZ, R4 ;  /* 0x000000ffff0d7224 */ /* 0x000fe400078e0004 */
[----:B------:R-:W-:Y:S02]  /*23370*/  IMAD.MOV.U32 R12, RZ, RZ, RZ ;  /* 0x000000ffff0c7224 */ /* 0x000fe400078e00ff */
[----:B------:R-:W-:Y:S02]  /*23380*/  IMAD.MOV.U32 R11, RZ, RZ, 0x1c1f ;  /* 0x00001c1fff0b7424 */ /* 0x000fe400078e00ff */
[----:B------:R-:W-:-:S07]  /*23390*/  IMAD.MOV.U32 R15, RZ, RZ, -0x1 ;  /* 0xffffffffff0f7424 */ /* 0x000fce00078e00ff */
[----:B------:R-:W-:Y:S05]  /*233a0*/  WARPSYNC.COLLECTIVE R15, `(.L_x_6009) ;  /* 0x000000000f087348 */ /* 0x000fea0003c00000 */
[----:B------:R0:W1:Y:S02]  /*233b0*/  SHFL.IDX P6, R14, R13, R12, R11 ;  /* 0x0000000c0d0e7389 */ /* 0x00006400000c000b */
[----:B01----:R-:W-:Y:S01]  /*233c0*/  ENDCOLLECTIVE ;  /* 0x000000000000791b */ /* 0x003fe20003800000 */
.L_x_6009:
[----:B------:R-:W-:Y:S02]  /*233d0*/  IMAD.MOV.U32 R13, RZ, RZ, R3 ;  /* 0x000000ffff0d7224 */ /* 0x000fe400078e0003 */
[----:B------:R-:W-:-:S07]  /*233e0*/  IMAD.MOV.U32 R20, RZ, RZ, R14 ;  /* 0x000000ffff147224 */ /* 0x000fce00078e000e */
[----:B------:R-:W-:Y:S05]  /*233f0*/  WARPSYNC.COLLECTIVE R15, `(.L_x_6010) ;  /* 0x000000000f087348 */ /* 0x000fea0003c00000 */
[----:B------:R0:W1:Y:S02]  /*23400*/  SHFL.IDX P6, R14, R13, R12, R11 ;  /* 0x0000000c0d0e7389 */ /* 0x00006400000c000b */
[----:B01----:R-:W-:Y:S01]  /*23410*/  ENDCOLLECTIVE ;  /* 0x000000000000791b */ /* 0x003fe20003800000 */
.L_x_6010:
[----:B------:R-:W-:Y:S01]  /*23420*/  IMAD.MOV.U32 R12, RZ, RZ, R14 ;  /* 0x000000ffff0c7224 */ /* 0x000fe200078e000e */
[----:B------:R-:W-:Y:S06]  /*23430*/  BRA `(.L_x_6011) ;  /* 0xffffff2000507947 */ /* 0x000fec000383ffff */
.L_x_5777:
        /* <DEDUP_REMOVED lines=8> */
.L_x_6013:
[----:B------:R-:W-:Y:S05]  /*234c0*/  BSYNC B1 ;  /* 0x0000000000017941 */ /* 0x000fea0003800000 */
.L_x_6012:
        /* <DEDUP_REMOVED lines=8> */
.L_x_6014:
[----:B------:R-:W-:Y:S01]  /*23550*/  IMAD.MOV.U32 R3, RZ, RZ, R14 ;  /* 0x000000ffff037224 */ /* 0x000fe200078e000e */
[----:B------:R-:W-:Y:S06]  /*23560*/  BRA `(.L_x_6015) ;  /* 0xffffff2c00287947 */ /* 0x000fec000383ffff */
.L_x_5781:
[----:B------:R-:W-:Y:S02]  /*23570*/  IMAD.MOV.U32 R13, RZ, RZ, R4 ;  /* 0x000000ffff0d7224 */ /* 0x000fe400078e0004 */
[----:B------:R-:W-:Y:S02]  /*23580*/  IMAD.MOV.U32 R12, RZ, RZ, RZ ;  /* 0x000000ffff0c7224 */ /* 0x000fe400078e00ff */
[----:B------:R-:W-:Y:S02]  /*23590*/  IMAD.MOV.U32 R11, RZ, RZ, 0x181f ;  /* 0x0000181fff0b7424 */ /* 0x000fe400078e00ff */
[----:B------:R-:W-:-:S07]  /*235a0*/  IMAD.MOV.U32 R15, RZ, RZ, -0x1 ;  /* 0xffffffffff0f7424 */ /* 0x000fce00078e00ff */
[----:B01----:R-:W-:Y:S05]  /*235b0*/  WARPSYNC.COLLECTIVE R15, `(.L_x_6016) ;  /* 0x000000000f087348 */ /* 0x003fea0003c00000 */
[----:B------:R2:W3:Y:S02]  /*235c0*/  SHFL.IDX P6, R14, R13, R12, R11 ;  /* 0x0000000c0d0e7389 */ /* 0x0004e400000c000b */
[----:B0123--:R-:W-:Y:S01]  /*235d0*/  ENDCOLLECTIVE ;  /* 0x000000000000791b */ /* 0x00ffe20003800000 */
.L_x_6016:
[----:B------:R-:W-:Y:S02]  /*235e0*/  IMAD.MOV.U32 R13, RZ, RZ, R0 ;  /* 0x000000ffff0d7224 */ /* 0x000fe400078e0000 */
[----:B------:R-:W-:-:S07]  /*235f0*/  IMAD.MOV.U32 R3, RZ, RZ, R14 ;  /* 0x000000ffff037224 */ /* 0x000fce00078e000e */
[----:B------:R-:W-:Y:S05]  /*23600*/  WARPSYNC.COLLECTIVE R15, `(.L_x_6017) ;  /* 0x000000000f087348 */ /* 0x000fea0003c00000 */
[----:B------:R0:W1:Y:S02]  /*23610*/  SHFL.IDX P6, R14, R13, R12, R11 ;  /* 0x0000000c0d0e7389 */ /* 0x00006400000c000b */
[----:B01----:R-:W-:Y:S01]  /*23620*/  ENDCOLLECTIVE ;  /* 0x000000000000791b */ /* 0x003fe20003800000 */
.L_x_6017:
[----:B------:R-:W-:Y:S05]  /*23630*/  BRA `(.L_x_6018) ;  /* 0xffffff4c008c7947 */ /* 0x000fea000383ffff */
.L_x_5784:
        /* <DEDUP_REMOVED lines=8> */
.L_x_6020:
[----:B------:R-:W-:Y:S05]  /*236c0*/  BSYNC B1 ;  /* 0x0000000000017941 */ /* 0x000fea0003800000 */
.L_x_6019:
        /* <DEDUP_REMOVED lines=8> */
.L_x_6021:
[----:B------:R-:W-:Y:S05]  /*23750*/  BRA `(.L_x_6022) ;  /* 0xffffff4c00cc7947 */ /* 0x000fea000383ffff */
.L_x_5787:
        /* <DEDUP_REMOVED lines=8> */
.L_x_6024:
[----:B------:R-:W-:Y:S05]  /*237e0*/  BSYNC B1 ;  /* 0x0000000000017941 */ /* 0x000fea0003800000 */
.L_x_6023:
        /* <DEDUP_REMOVED lines=8> */
.L_x_6025:
[----:B------:R-:W-:Y:S05]  /*23870*/  BRA `(.L_x_6026) ;  /* 0xffffff5000087947 */ /* 0x000fea000383ffff */
.L_x_5790:
        /* <DEDUP_REMOVED lines=8> */
.L_x_6028:
[----:B------:R-:W-:Y:S05]  /*23900*/  BSYNC B1 ;  /* 0x0000000000017941 */ /* 0x000fea0003800000 */
.L_x_6027:
        /* <DEDUP_REMOVED lines=8> */
.L_x_6029:
[----:B------:R-:W-:Y:S05]  /*23990*/  BRA `(.L_x_6030) ;  /* 0xffffff5000447947 */ /* 0x000fea000383ffff */
.L_x_5809:
        /* <DEDUP_REMOVED lines=11> */
.L_x_6032:
[----:B------:R-:W-:Y:S05]  /*23a50*/  BSYNC B1 ;  /* 0x0000000000017941 */ /* 0x000fea0003800000 */
.L_x_6031:
[----:B------:R-:W-:Y:S05]  /*23a60*/  BRA `(.L_x_6033) ;  /* 0xffffff6c00d47947 */ /* 0x000fea000383ffff */
.L_x_5811:
[----:B------:R-:W-:Y:S01]  /*23a70*/  BSSY B1, `(.L_x_6034) ;  /* 0x0000006000017945 */ /* 0x000fe20003800000 */
[----:B------:R-:W-:-:S07]  /*23a80*/  IMAD.MOV.U32 R15, RZ, RZ, -0x1 ;  /* 0xffffffffff0f7424 */ /* 0x000fce00078e00ff */
[----:B0-----:R-:W-:Y:S05]  /*23a90*/  WARPSYNC.COLLECTIVE R15, `(.L_x_6035) ;  /* 0x000000000f0c7348 */ /* 0x001fea0003c00000 */
[----:B------:R-:W-:Y:S02]  /*23aa0*/  ELECT P6, UR62, PT ;  /* 0x00000000003e782f */ /* 0x000fe400038c0000 */
[----:B------:R-:W-:Y:S01]  /*23ab0*/  MOV R14, UR62 ;  /* 0x0000003e000e7c02 */ /* 0x000fe20008000f00 */
[----:B0-----:R-:W-:Y:S10]  /*23ac0*/  ENDCOLLECTIVE ;  /* 0x000000000000791b */ /* 0x001ff40003800000 */
.L_x_6035:
[----:B------:R-:W-:Y:S05]  /*23ad0*/  BSYNC B1 ;  /* 0x0000000000017941 */ /* 0x000fea0003800000 */
.L_x_6034:
[----:B------:R-:W-:Y:S05]  /*23ae0*/  BRA `(.L_x_5810) ;  /* 0xffffff6c00cc7947 */ /* 0x000fea000383ffff */
.L_x_5813:
[----:B0-----:R0:W1:Y:S02]  /*23af0*/  SYNCS.PHASECHK.TRANS64.TRYWAIT P0, [R18+URZ+0x32420], R3 ;  /* 0x03242003120075a7 */ /* 0x001064000800017f */
[----:B-1----:R-:W-:Y:S05]  /*23b00*/  @!P0 NANOSLEEP.SYNCS 0x989680 ;  /* 0x009896800000895d */ /* 0x002fea0003900000 */
[----:B------:R-:W1:Y:S02]  /*23b10*/  @!P0 SYNCS.PHASECHK.TRANS64 P0, [R18+URZ+0x32420], R3 ;  /* 0x03242003120085a7 */ /* 0x000e64000800007f */
[----:B-1----:R-:W-:Y:S05]  /*23b20*/  @!P0 BRA `(.L_x_5813) ;  /* 0xfffffffc00f08947 */ /* 0x002fea000383ffff */
[----:B------:R-:W-:Y:S05]  /*23b30*/  BRA `(.L_x_6036) ;  /* 0xffffff6c00dc7947 */ /* 0x000fea000383ffff */
.L_x_5817:
[----:B0-----:R0:W1:Y:S02]  /*23b40*/  SYNCS.PHASECHK.TRANS64.TRYWAIT P0, [R3+URZ+0x324a0], R8 ;  /* 0x0324a008030075a7 */ /* 0x001064000800017f */
[----:B-1----:R-:W-:Y:S05]  /*23b50*/  @!P0 NANOSLEEP.SYNCS 0x989680 ;  /* 0x009896800000895d */ /* 0x002fea0003900000 */
[----:B------:R-:W1:Y:S02]  /*23b60*/  @!P0 SYNCS.PHASECHK.TRANS64 P0, [R3+URZ+0x324a0], R8 ;  /* 0x0324a008030085a7 */ /* 0x000e64000800007f */
[----:B-1----:R-:W-:Y:S05]  /*23b70*/  @!P0 BRA `(.L_x_5817) ;  /* 0xfffffffc00f08947 */ /* 0x002fea000383ffff */
[----:B------:R-:W-:Y:S05]  /*23b80*/  BRA `(.L_x_6037) ;  /* 0xffffff6c00fc7947 */ /* 0x000fea000383ffff */
.L_x_5822:
[----:B-1----:R1:W2:Y:S02]  /*23b90*/  SYNCS.PHASECHK.TRANS64.TRYWAIT P0, [R3+URZ+0x324c0], R8 ;  /* 0x0324c008030075a7 */ /* 0x0022a4000800017f */
[----:B--2---:R-:W-:Y:S05]  /*23ba0*/  @!P0 NANOSLEEP.SYNCS 0x989680 ;  /* 0x009896800000895d */ /* 0x004fea0003900000 */
[----:B------:R-:W2:Y:S02]  /*23bb0*/  @!P0 SYNCS.PHASECHK.TRANS64 P0, [R3+URZ+0x324c0], R8 ;  /* 0x0324c008030085a7 */ /* 0x000ea4000800007f */
[----:B--2---:R-:W-:Y:S05]  /*23bc0*/  @!P0 BRA `(.L_x_5822) ;  /* 0xfffffffc00f08947 */ /* 0x004fea000383ffff */
[----:B------:R-:W-:Y:S05]  /*23bd0*/  BRA `(.L_x_6038) ;  /* 0xffffff70007c7947 */ /* 0x000fea000383ffff */
.L_x_5832:
[----:B0-----:R0:W1:Y:S02]  /*23be0*/  SYNCS.PHASECHK.TRANS64.TRYWAIT P1, [R4+URZ+0x324a0], R5 ;  /* 0x0324a005040075a7 */ /* 0x001064000802017f */
[----:B-1----:R-:W-:Y:S05]  /*23bf0*/  @!P1 NANOSLEEP.SYNCS 0x989680 ;  /* 0x009896800000995d */ /* 0x002fea0003900000 */
[----:B------:R-:W1:Y:S02]  /*23c00*/  @!P1 SYNCS.PHASECHK.TRANS64 P1, [R4+URZ+0x324a0], R5 ;  /* 0x0324a005040095a7 */ /* 0x000e64000802007f */
[----:B-1----:R-:W-:Y:S05]  /*23c10*/  @!P1 BRA `(.L_x_5832) ;  /* 0xfffffffc00f09947 */ /* 0x002fea000383ffff */
[----:B------:R-:W-:Y:S05]  /*23c20*/  BRA `(.L_x_6039) ;  /* 0xffffff78000c7947 */ /* 0x000fea000383ffff */
.L_x_5837:
[----:B-1----:R1:W2:Y:S02]  /*23c30*/  SYNCS.PHASECHK.TRANS64.TRYWAIT P1, [R4+URZ+0x324c0], R5 ;  /* 0x0324c005040075a7 */ /* 0x0022a4000802017f */
[----:B--2---:R-:W-:Y:S05]  /*23c40*/  @!P1 NANOSLEEP.SYNCS 0x989680 ;  /* 0x009896800000995d */ /* 0x004fea0003900000 */
[----:B------:R-:W2:Y:S02]  /*23c50*/  @!P1 SYNCS.PHASECHK.TRANS64 P1, [R4+URZ+0x324c0], R5 ;  /* 0x0324c005040095a7 */ /* 0x000ea4000802007f */
[----:B--2---:R-:W-:Y:S05]  /*23c60*/  @!P1 BRA `(.L_x_5837) ;  /* 0xfffffffc00f09947 */ /* 0x004fea000383ffff */
[----:B------:R-:W-:Y:S05]  /*23c70*/  BRA `(.L_x_6040) ;  /* 0xffffff7800887947 */ /* 0x000fea000383ffff */
.L_x_5855:
        /* <DEDUP_REMOVED lines=11> */
.L_x_6042:
[----:B------:R-:W-:Y:S05]  /*23d30*/  BSYNC B0 ;  /* 0x0000000000007941 */ /* 0x000fea0003800000 */
.L_x_6041:
[----:B------:R-:W-:Y:S05]  /*23d40*/  BRA `(.L_x_6043) ;  /* 0xffffff8800407947 */ /* 0x000fea000383ffff */
.L_x_5857:
[----:B------:R-:W-:Y:S01]  /*23d50*/  BSSY B0, `(.L_x_6044) ;  /* 0x0000006000007945 */ /* 0x000fe20003800000 */
[----:B------:R-:W-:-:S07]  /*23d60*/  IMAD.MOV.U32 R15, RZ, RZ, -0x1 ;  /* 0xffffffffff0f7424 */ /* 0x000fce00078e00ff */
[----:B0-----:R-:W-:Y:S05]  /*23d70*/  WARPSYNC.COLLECTIVE R15, `(.L_x_6045) ;  /* 0x000000000f0c7348 */ /* 0x001fea0003c00000 */
[----:B------:R-:W-:Y:S02]  /*23d80*/  ELECT P6, UR62, PT ;  /* 0x00000000003e782f */ /* 0x000fe400038c0000 */
[----:B------:R-:W-:Y:S01]  /*23d90*/  MOV R14, UR62 ;  /* 0x0000003e000e7c02 */ /* 0x000fe20008000f00 */
[----:B0-----:R-:W-:Y:S10]  /*23da0*/  ENDCOLLECTIVE ;  /* 0x000000000000791b */ /* 0x001ff40003800000 */
.L_x_6045:
[----:B------:R-:W-:Y:S05]  /*23db0*/  BSYNC B0 ;  /* 0x0000000000007941 */ /* 0x000fea0003800000 */
.L_x_6044:
[----:B------:R-:W-:Y:S05]  /*23dc0*/  BRA `(.L_x_6046) ;  /* 0xffffff88004c7947 */ /* 0x000fea000383ffff */
.L_x_5859:
[----:B0-----:R0:W1:Y:S02]  /*23dd0*/  SYNCS.PHASECHK.TRANS64.TRYWAIT P0, [R0+URZ+0x32440], R2 ;  /* 0x03244002000075a7 */ /* 0x001064000800017f */
[----:B-1----:R-:W-:Y:S05]  /*23de0*/  @!P0 NANOSLEEP.SYNCS 0x989680 ;  /* 0x009896800000895d */ /* 0x002fea0003900000 */
[----:B------:R-:W1:Y:S02]  /*23df0*/  @!P0 SYNCS.PHASECHK.TRANS64 P0, [R0+URZ+0x32440], R2 ;  /* 0x03244002000085a7 */ /* 0x000e64000800007f */
[----:B-1----:R-:W-:Y:S05]  /*23e00*/  @!P0 BRA `(.L_x_5859) ;  /* 0xfffffffc00f08947 */ /* 0x002fea000383ffff */
[----:B------:R-:W-:Y:S05]  /*23e10*/  BRA `(.L_x_6047) ;  /* 0xffffff8800ac7947 */ /* 0x000fea000383ffff */
.L_x_5863:
        /* <DEDUP_REMOVED lines=9> */
.L_x_6048:
[----:B------:R-:W-:Y:S02]  /*23eb0*/  IMAD.MOV.U32 R13, RZ, RZ, R3 ;  /* 0x000000ffff0d7224 */ /* 0x000fe400078e0003 */
[----:B------:R-:W-:Y:S01]  /*23ec0*/  IMAD.MOV.U32 R4, RZ, RZ, R14 ;  /* 0x000000ffff047224 */ /* 0x000fe200078e000e */
[----:B------:R-:W-:-:S07]  /*23ed0*/  LOP3.LUT R6, R6, 0x7f, RZ, 0xc0, !PT ;  /* 0x0000007f06067812 */ /* 0x000fce00078ec0ff */
[----:B------:R-:W-:Y:S05]  /*23ee0*/  WARPSYNC.COLLECTIVE R15, `(.L_x_6049) ;  /* 0x000000000f087348 */ /* 0x000fea0003c00000 */
[----:B------:R0:W1:Y:S02]  /*23ef0*/  SHFL.IDX P6, R14, R13, R12, R11 ;  /* 0x0000000c0d0e7389 */ /* 0x00006400000c000b */
[----:B01----:R-:W-:Y:S01]  /*23f00*/  ENDCOLLECTIVE ;  /* 0x000000000000791b */ /* 0x003fe20003800000 */
.L_x_6049:
        /* <DEDUP_REMOVED lines=9> */
.L_x_6050:
[----:B------:R-:W-:Y:S02]  /*23fa0*/  IMAD.MOV.U32 R13, RZ, RZ, R3 ;  /* 0x000000ffff0d7224 */ /* 0x000fe400078e0003 */
[----:B------:R-:W-:Y:S02]  /*23fb0*/  IMAD R0, R0, R7, RZ ;  /* 0x0000000700007224 */ /* 0x000fe400078e02ff */
[----:B------:R-:W-:-:S07]  /*23fc0*/  IMAD.MOV.U32 R7, RZ, RZ, R14 ;  /* 0x000000ffff077224 */ /* 0x000fce00078e000e */
[----:B------:R-:W-:Y:S05]  /*23fd0*/  WARPSYNC.COLLECTIVE R15, `(.L_x_6051) ;  /* 0x000000000f087348 */ /* 0x000fea0003c00000 */
[----:B------:R0:W1:Y:S02]  /*23fe0*/  SHFL.IDX P6, R14, R13, R12, R11 ;  /* 0x0000000c0d0e7389 */ /* 0x00006400000c000b */
[----:B01----:R-:W-:Y:S01]  /*23ff0*/  ENDCOLLECTIVE ;  /* 0x000000000000791b */ /* 0x003fe20003800000 */
.L_x_6051:
        /* <DEDUP_REMOVED lines=10> */
.L_x_6052:
        /* <DEDUP_REMOVED lines=15> */
.L_x_6053:
        /* <DEDUP_REMOVED lines=19> */
.L_x_6054:
        /* <DEDUP_REMOVED lines=10> */
.L_x_6055:
        /* <DEDUP_REMOVED lines=13> */
.L_x_6056:
        /* <DEDUP_REMOVED lines=10> */
.L_x_6057:
        /* <DEDUP_REMOVED lines=13> */
.L_x_6058:
        /* <DEDUP_REMOVED lines=10> */
.L_x_6059:
        /* <DEDUP_REMOVED lines=13> */
.L_x_6060:
        /* <DEDUP_REMOVED lines=10> */
.L_x_6061:
        /* <DEDUP_REMOVED lines=11> */
.L_x_6062:
        /* <DEDUP_REMOVED lines=14> */
.L_x_6063:
[----:B------:R-:W-:Y:S01]  /*24940*/  IMAD.MOV.U32 R3, RZ, RZ, R14 ;  /* 0x000000ffff037224 */ /* 0x000fe200078e000e */
[----:B------:R-:W-:Y:S06]  /*24950*/  BRA `(.L_x_6064) ;  /* 0xffffff8c002c7947 */ /* 0x000fec000383ffff */
.L_x_5867:
        /* <DEDUP_REMOVED lines=36> */
.L_x_6066:
[----:B------:R-:W-:Y:S05]  /*24ba0*/  BSYNC B0 ;  /* 0x0000000000007941 */ /* 0x000fea0003800000 */
.L_x_6065:
        /* <DEDUP_REMOVED lines=10> */
.L_x_6067:
        /* <DEDUP_REMOVED lines=16> */
.L_x_6068:
        /* <DEDUP_REMOVED lines=15> */
.L_x_6069:
        /* <DEDUP_REMOVED lines=9> */
.L_x_6070:
        /* <DEDUP_REMOVED lines=15> */
.L_x_6071:
        /* <DEDUP_REMOVED lines=9> */
.L_x_6072:
        /* <DEDUP_REMOVED lines=15> */
.L_x_6073:
        /* <DEDUP_REMOVED lines=9> */
.L_x_6074:
        /* <DEDUP_REMOVED lines=15> */
.L_x_6075:
        /* <DEDUP_REMOVED lines=9> */
.L_x_6076:
        /* <DEDUP_REMOVED lines=14> */
.L_x_6077:
        /* <DEDUP_REMOVED lines=19> */
.L_x_6078:
[----:B------:R-:W-:Y:S02]  /*25560*/  IMAD.MOV.U32 R13, RZ, RZ, R0 ;  /* 0x000000ffff0d7224 */ /* 0x000fe400078e0000 */
[----:B------:R-:W-:-:S07]  /*25570*/  IMAD.MOV.U32 R6, RZ, RZ, R14 ;  /* 0x000000ffff067224 */ /* 0x000fce00078e000e */
[----:B------:R-:W-:Y:S05]  /*25580*/  WARPSYNC.COLLECTIVE R15, `(.L_x_6079) ;  /* 0x000000000f087348 */ /* 0x000fea0003c00000 */
[----:B------:R0:W1:Y:S02]  /*25590*/  SHFL.IDX P6, R14, R13, R12, R11 ;  /* 0x0000000c0d0e7389 */ /* 0x00006400000c000b */
[----:B01----:R-:W-:Y:S01]  /*255a0*/  ENDCOLLECTIVE ;  /* 0x000000000000791b */ /* 0x003fe20003800000 */
.L_x_6079:
[----:B------:R-:W-:Y:S02]  /*255b0*/  IMAD.MOV.U32 R13, RZ, RZ, R2 ;  /* 0x000000ffff0d7224 */ /* 0x000fe400078e0002 */
[----:B------:R-:W-:Y:S02]  /*255c0*/  IMAD.MOV.U32 R12, RZ, RZ, 0x7 ;  /* 0x00000007ff0c7424 */ /* 0x000fe400078e00ff */
[----:B------:R-:W-:-:S07]  /*255d0*/  IMAD.MOV.U32 R5, RZ, RZ, R14 ;  /* 0x000000ffff057224 */ /* 0x000fce00078e000e */
[----:B------:R-:W-:Y:S05]  /*255e0*/  WARPSYNC.COLLECTIVE R15, `(.L_x_6080) ;  /* 0x000000000f087348 */ /* 0x000fea0003c00000 */
[----:B------:R0:W1:Y:S02]  /*255f0*/  SHFL.IDX P6, R14, R13, R12, R11 ;  /* 0x0000000c0d0e7389 */ /* 0x00006400000c000b */
[----:B01----:R-:W-:Y:S01]  /*25600*/  ENDCOLLECTIVE ;  /* 0x000000000000791b */ /* 0x003fe20003800000 */
.L_x_6080:
        /* <DEDUP_REMOVED lines=10> */
.L_x_6081:
        /* <DEDUP_REMOVED lines=9> */
.L_x_5872:
[----:B-1----:R1:W2:Y:S02]  /*25740*/  SYNCS.PHASECHK.TRANS64.TRYWAIT P0, [R18+URZ+0x32420], R0 ;  /* 0x03242000120075a7 */ /* 0x0022a4000800017f */
[----:B--2---:R-:W-:Y:S05]  /*25750*/  @!P0 NANOSLEEP.SYNCS 0x989680 ;  /* 0x009896800000895d */ /* 0x004fea0003900000 */
[----:B------:R-:W2:Y:S02]  /*25760*/  @!P0 SYNCS.PHASECHK.TRANS64 P0, [R18+URZ+0x32420], R0 ;  /* 0x03242000120085a7 */ /* 0x000ea4000800007f */
[----:B--2---:R-:W-:Y:S05]  /*25770*/  @!P0 BRA `(.L_x_5872) ;  /* 0xfffffffc00f08947 */ /* 0x004fea000383ffff */
[----:B------:R-:W-:Y:S05]  /*25780*/  BRA `(.L_x_6083) ;  /* 0xffffff8c00507947 */ /* 0x000fea000383ffff */
.L_x_5876:
[----:B0-----:R0:W1:Y:S02]  /*25790*/  SYNCS.PHASECHK.TRANS64.TRYWAIT P0, [R2+URZ+0x32460], R0 ;  /* 0x03246000020075a7 */ /* 0x001064000800017f */
[----:B-1----:R-:W-:Y:S05]  /*257a0*/  @!P0 NANOSLEEP.SYNCS 0x989680 ;  /* 0x009896800000895d */ /* 0x002fea0003900000 */
[----:B------:R-:W1:Y:S02]  /*257b0*/  @!P0 SYNCS.PHASECHK.TRANS64 P0, [R2+URZ+0x32460], R0 ;  /* 0x03246000020085a7 */ /* 0x000e64000800007f */
[----:B-1----:R-:W-:Y:S05]  /*257c0*/  @!P0 BRA `(.L_x_5876) ;  /* 0xfffffffc00f08947 */ /* 0x002fea000383ffff */
[----:B------:R-:W-:Y:S05]  /*257d0*/  BRA `(.L_x_6084) ;  /* 0xffffff8c00747947 */ /* 0x000fea000383ffff */
.L_x_5891:
[----:B-1----:R1:W2:Y:S02]  /*257e0*/  SYNCS.PHASECHK.TRANS64.TRYWAIT P0, [R2+URZ+0x32440], R6 ;  /* 0x03244006020075a7 */ /* 0x0022a4000800017f */
[----:B--2---:R-:W-:Y:S05]  /*257f0*/  @!P0 NANOSLEEP.SYNCS 0x989680 ;  /* 0x009896800000895d */ /* 0x004fea0003900000 */
[----:B------:R-:W2:Y:S02]  /*25800*/  @!P0 SYNCS.PHASECHK.TRANS64 P0, [R2+URZ+0x32440], R6 ;  /* 0x03244006020085a7 */ /* 0x000ea4000800007f */
[----:B--2---:R-:W-:Y:S05]  /*25810*/  @!P0 BRA `(.L_x_5891) ;  /* 0xfffffffc00f08947 */ /* 0x004fea000383ffff */
[----:B------:R-:W-:Y:S05]  /*25820*/  BRA `(.L_x_6085) ;  /* 0xffffff9400947947 */ /* 0x000fea000383ffff */
.L_x_5896:
[----:B0-----:R0:W2:Y:S02]  /*25830*/  SYNCS.PHASECHK.TRANS64.TRYWAIT P0, [R2+URZ+0x32460], R6 ;  /* 0x03246006020075a7 */ /* 0x0010a4000800017f */
[----:B--2---:R-:W-:Y:S05]  /*25840*/  @!P0 NANOSLEEP.SYNCS 0x989680 ;  /* 0x009896800000895d */ /* 0x004fea0003900000 */
[----:B------:R-:W2:Y:S02]  /*25850*/  @!P0 SYNCS.PHASECHK.TRANS64 P0, [R2+URZ+0x32460], R6 ;  /* 0x03246006020085a7 */ /* 0x000ea4000800007f */
[----:B--2---:R-:W-:Y:S05]  /*25860*/  @!P0 BRA `(.L_x_5896) ;  /* 0xfffffffc00f08947 */ /* 0x004fea000383ffff */
[----:B------:R-:W-:Y:S05]  /*25870*/  BRA `(.L_x_6086) ;  /* 0xffffff9800107947 */ /* 0x000fea000383ffff */
.L_x_5907:
[----:B-1----:R1:W2:Y:S02]  /*25880*/  SYNCS.PHASECHK.TRANS64.TRYWAIT P0, [R3+URZ+0x32440], R2 ;  /* 0x03244002030075a7 */ /* 0x0022a4000800017f */
[----:B--2---:R-:W-:Y:S05]  /*25890*/  @!P0 NANOSLEEP.SYNCS 0x989680 ;  /* 0x009896800000895d */ /* 0x004fea0003900000 */
[----:B------:R-:W2:Y:S02]  /*258a0*/  @!P0 SYNCS.PHASECHK.TRANS64 P0, [R3+URZ+0x32440], R2 ;  /* 0x03244002030085a7 */ /* 0x000ea4000800007f */
[----:B--2---:R-:W-:Y:S05]  /*258b0*/  @!P0 BRA `(.L_x_5907) ;  /* 0xfffffffc00f08947 */ /* 0x004fea000383ffff */
[----:B------:R-:W-:Y:S05]  /*258c0*/  BRA `(.L_x_6087) ;  /* 0xffffff9c00fc7947 */ /* 0x000fea000383ffff */
.L_x_5912:
[----:B--2---:R2:W3:Y:S02]  /*258d0*/  SYNCS.PHASECHK.TRANS64.TRYWAIT P0, [R3+URZ+0x32460], R2 ;  /* 0x03246002030075a7 */ /* 0x0044e4000800017f */
[----:B---3--:R-:W-:Y:S05]  /*258e0*/  @!P0 NANOSLEEP.SYNCS 0x989680 ;  /* 0x009896800000895d */ /* 0x008fea0003900000 */
[----:B------:R-:W3:Y:S02]  /*258f0*/  @!P0 SYNCS.PHASECHK.TRANS64 P0, [R3+URZ+0x32460], R2 ;  /* 0x03246002030085a7 */ /* 0x000ee4000800007f */
[----:B---3--:R-:W-:Y:S05]  /*25900*/  @!P0 BRA `(.L_x_5912) ;  /* 0xfffffffc00f08947 */ /* 0x008fea000383ffff */
[----:B------:R-:W-:Y:S05]  /*25910*/  BRA `(.L_x_6088) ;  /* 0xffffffa000787947 */ /* 0x000fea000383ffff */
.L_x_5923:
[----:B-1----:R1:W2:Y:S02]  /*25920*/  SYNCS.PHASECHK.TRANS64.TRYWAIT P0, [R3+URZ+0x32440], R2 ;  /* 0x03244002030075a7 */ /* 0x0022a4000800017f */
[----:B--2---:R-:W-:Y:S05]  /*25930*/  @!P0 NANOSLEEP.SYNCS 0x989680 ;  /* 0x009896800000895d */ /* 0x004fea0003900000 */
[----:B------:R-:W2:Y:S02]  /*25940*/  @!P0 SYNCS.PHASECHK.TRANS64 P0, [R3+URZ+0x32440], R2 ;  /* 0x03244002030085a7 */ /* 0x000ea4000800007f */
[----:B--2---:R-:W-:Y:S05]  /*25950*/  @!P0 BRA `(.L_x_5923) ;  /* 0xfffffffc00f08947 */ /* 0x004fea000383ffff */
[----:B------:R-:W-:Y:S05]  /*25960*/  BRA `(.L_x_6089) ;  /* 0xffffffa800487947 */ /* 0x000fea000383ffff */
.L_x_5928:
[----:B--2---:R2:W3:Y:S02]  /*25970*/  SYNCS.PHASECHK.TRANS64.TRYWAIT P0, [R3+URZ+0x32460], R2 ;  /* 0x03246002030075a7 */ /* 0x0044e4000800017f */
[----:B---3--:R-:W-:Y:S05]  /*25980*/  @!P0 NANOSLEEP.SYNCS 0x989680 ;  /* 0x009896800000895d */ /* 0x008fea0003900000 */
[----:B------:R-:W3:Y:S02]  /*25990*/  @!P0 SYNCS.PHASECHK.TRANS64 P0, [R3+URZ+0x32460], R2 ;  /* 0x03246002030085a7 */ /* 0x000ee4000800007f */
[----:B---3--:R-:W-:Y:S05]  /*259a0*/  @!P0 BRA `(.L_x_5928) ;  /* 0xfffffffc00f08947 */ /* 0x008fea000383ffff */
[----:B------:R-:W-:Y:S05]  /*259b0*/  BRA `(.L_x_6090) ;  /* 0xffffffa800c47947 */ /* 0x000fea000383ffff */
.L_x_5940:
[----:B-1----:R-:W2:Y:S01]  /*259c0*/  LDL R2, [R1] ;  /* 0x0000000001027983 */ /* 0x002ea20000100800 */
[----:B------:R-:W-:Y:S01]  /*259d0*/  BSSY B0, `(.L_x_6091) ;  /* 0x0000008000007945 */ /* 0x000fe20003800000 */
[----:B------:R-:W-:Y:S02]  /*259e0*/  IMAD.MOV.U32 R12, RZ, RZ, RZ ;  /* 0x000000ffff0c7224 */ /* 0x000fe400078e00ff */
[----:B------:R-:W-:Y:S02]  /*259f0*/  IMAD.MOV.U32 R11, RZ, RZ, 0x1f ;  /* 0x0000001fff0b7424 */ /* 0x000fe400078e00ff */
[----:B------:R-:W-:Y:S02]  /*25a00*/  IMAD.MOV.U32 R15, RZ, RZ, -0x1 ;  /* 0xffffffffff0f7424 */ /* 0x000fe400078e00ff */
[----:B--2---:R-:W-:-:S07]  /*25a10*/  IMAD.MOV.U32 R13, RZ, RZ, R2 ;  /* 0x000000ffff0d7224 */ /* 0x004fce00078e0002 */
[----:B---3--:R-:W-:Y:S05]  /*25a20*/  WARPSYNC.COLLECTIVE R15, `(.L_x_6092) ;  /* 0x000000000f087348 */ /* 0x008fea0003c00000 */
[----:B------:R0:W1:Y:S02]  /*25a30*/  SHFL.IDX P6, R14, R13, R12, R11 ;  /* 0x0000000c0d0e7389 */ /* 0x00006400000c000b */
[----:B01-3--:R-:W-:Y:S01]  /*25a40*/  ENDCOLLECTIVE ;  /* 0x000000000000791b */ /* 0x00bfe20003800000 */
.L_x_6092:
[----:B------:R-:W-:Y:S05]  /*25a50*/  BSYNC B0 ;  /* 0x0000000000007941 */ /* 0x000fea0003800000 */
.L_x_6091:
        /* <DEDUP_REMOVED lines=9> */
.L_x_6093:
        /* <DEDUP_REMOVED lines=26> */
.L_x_6094:
        /* <DEDUP_REMOVED lines=8> */
.L_x_6095:
        /* <DEDUP_REMOVED lines=8> */
.L_x_6096:
        /* <DEDUP_REMOVED lines=8> */
.L_x_6097:
        /* <DEDUP_REMOVED lines=8> */
.L_x_6098:
        /* <DEDUP_REMOVED lines=9> */
.L_x_6099:
[----:B------:R-:W-:Y:S01]  /*25f20*/  IMAD.MOV.U32 R9, RZ, RZ, R14 ;  /* 0x000000ffff097224 */ /* 0x000fe200078e000e */
[----:B------:R-:W-:Y:S06]  /*25f30*/  BRA `(.L_x_6100) ;  /* 0xffffffb0000c7947 */ /* 0x000fec000383ffff */
.L_x_5943:
        /* <DEDUP_REMOVED lines=8> */
.L_x_6102:
[----:B------:R-:W-:Y:S05]  /*25fc0*/  BSYNC B0 ;  /* 0x0000000000007941 */ /* 0x000fea0003800000 */
.L_x_6101:
        /* <DEDUP_REMOVED lines=10> */
.L_x_6103:
        /* <DEDUP_REMOVED lines=8> */
.L_x_6104:
        /* <DEDUP_REMOVED lines=8> */
.L_x_6105:
        /* <DEDUP_REMOVED lines=8> */
.L_x_6106:
        /* <DEDUP_REMOVED lines=9> */
.L_x_6107:
[----:B------:R-:W-:Y:S01]  /*26280*/  IMAD.MOV.U32 R9, RZ, RZ, R14 ;  /* 0x000000ffff097224 */ /* 0x000fe200078e000e */
[----:B------:R-:W-:Y:S06]  /*26290*/  BRA `(.L_x_6108) ;  /* 0xffffffac00e07947 */ /* 0x000fec000383ffff */
.L_x_5945:
[----:B------:R-:W-:Y:S01]  /*262a0*/  BSSY B0, `(.L_x_6109) ;  /* 0x0000006000007945 */ /* 0x000fe20003800000 */
[----:B------:R-:W-:Y:S01]  /*262b0*/  PLOP3.LUT P6, PT, P6, PT, PT, 0x8, 0x0 ;  /* 0x000000000000781c */ /* 0x000fe200037ce170 */
[----:B------:R-:W-:-:S12]  /*262c0*/  IMAD.MOV.U32 R15, RZ, RZ, -0x1 ;  /* 0xffffffffff0f7424 */ /* 0x000fd800078e00ff */
[----:B0-----:R-:W-:Y:S05]  /*262d0*/  WARPSYNC.COLLECTIVE R15, `(.L_x_6110) ;  /* 0x000000000f087348 */ /* 0x001fea0003c00000 */
[----:B------:R-:W-:Y:S01]  /*262e0*/  VOTE.ANY R14, PT, P6 ;  /* 0x00000000000e7806 */ /* 0x000fe200030e0100 */
[----:B0-----:R-:W-:Y:S06]  /*262f0*/  ENDCOLLECTIVE ;  /* 0x000000000000791b */ /* 0x001fec0003800000 */
.L_x_6110:
[----:B------:R-:W-:Y:S05]  /*26300*/  BSYNC B0 ;  /* 0x0000000000007941 */ /* 0x000fea0003800000 */
.L_x_6109:
        /* <DEDUP_REMOVED lines=10> */
.L_x_6111:
[----:B------:R-:W-:Y:S02]  /*263b0*/  IMAD.MOV.U32 R13, RZ, RZ, R6 ;  /* 0x000000ffff0d7224 */ /* 0x000fe400078e0006 */
[----:B------:R-:W-:-:S07]  /*263c0*/  IMAD.MOV.U32 R0, RZ, RZ, R14 ;  /* 0x000000ffff007224 */ /* 0x000fce00078e000e */
[----:B------:R-:W-:Y:S05]  /*263d0*/  WARPSYNC.COLLECTIVE R15, `(.L_x_6112) ;  /* 0x000000000f087348 */ /* 0x000fea0003c00000 */
[----:B------:R0:W1:Y:S02]  /*263e0*/  SHFL.IDX P6, R14, R13, R12, R11 ;  /* 0x0000000c0d0e7389 */ /* 0x00006400000c000b */
[----:B01----:R-:W-:Y:S01]  /*263f0*/  ENDCOLLECTIVE ;  /* 0x000000000000791b */ /* 0x003fe20003800000 */
.L_x_6112:
[----:B------:R-:W-:Y:S02]  /*26400*/  IMAD.MOV.U32 R6, RZ, RZ, R14 ;  /* 0x000000ffff067224 */ /* 0x000fe400078e000e */
[----:B------:R-:W-:-:S05]  /*26410*/  IMAD.IADD R10, R4, 0x1, R10 ;  /* 0x00000001040a7824 */ /* 0x000fca00078e020a */
[----:B------:R2:W-:Y:S01]  /*26420*/  STL [R1+0xc], R10 ;  /* 0x00000c0a01007387 */ /* 0x0005e20000100800 */
[----:B------:R-:W-:Y:S05]  /*26430*/  BRA `(.L_x_6113) ;  /* 0xffffffac00c07947 */ /* 0x000fea000383ffff */
.L_x_5947:
        /* <DEDUP_REMOVED lines=8> */
.L_x_6115:
[----:B------:R-:W-:Y:S05]  /*264c0*/  BSYNC B0 ;  /* 0x0000000000007941 */ /* 0x000fea0003800000 */
.L_x_6114:
[----:B------:R-:W-:Y:S01]  /*264d0*/  IMAD.MOV.U32 R4, RZ, RZ, R14 ;  /* 0x000000ffff047224 */ /* 0x000fe200078e000e */
[----:B------:R-:W-:Y:S06]  /*264e0*/  BRA `(.L_x_6116) ;  /* 0xffffffac00ac7947 */ /* 0x000fec000383ffff */
.L_x_5953:
[----:B0-----:R0:W1:Y:S02]  /*264f0*/  SYNCS.PHASECHK.TRANS64.TRYWAIT P0, [R0+URZ+0x32420], R3 ;  /* 0x03242003000075a7 */ /* 0x001064000800017f */
[----:B-1----:R-:W-:Y:S05]  /*26500*/  @!P0 NANOSLEEP.SYNCS 0x989680 ;  /* 0x009896800000895d */ /* 0x002fea0003900000 */
[----:B------:R-:W1:Y:S02]  /*26510*/  @!P0 SYNCS.PHASECHK.TRANS64 P0, [R0+URZ+0x32420], R3 ;  /* 0x03242003000085a7 */ /* 0x000e64000800007f */
[----:B-1----:R-:W-:Y:S05]  /*26520*/  @!P0 BRA `(.L_x_5953) ;  /* 0xfffffffc00f08947 */ /* 0x002fea000383ffff */
[----:B------:R-:W-:Y:S05]  /*26530*/  BRA `(.L_x_6117) ;  /* 0xffffffb8004c7947 */ /* 0x000fea000383ffff */
.L_x_5954:
        /* <DEDUP_REMOVED lines=11> */
.L_x_6119:
[----:B------:R-:W-:Y:S05]  /*265f0*/  BSYNC B0 ;  /* 0x0000000000007941 */ /* 0x000fea0003800000 */
.L_x_6118:
[----:B------:R-:W-:Y:S05]  /*26600*/  BRA `(.L_x_6120) ;  /* 0xffffffb800347947 */ /* 0x000fea000383ffff */
.L_x_5955:
[----:B------:R-:W-:Y:S01]  /*26610*/  BSSY B0, `(.L_x_6121) ;  /* 0x0000006000007945 */ /* 0x000fe20003800000 */
[----:B------:R-:W-:-:S07]  /*26620*/  IMAD.MOV.U32 R15, RZ, RZ, -0x1 ;  /* 0xffffffffff0f7424 */ /* 0x000fce00078e00ff */
[----:B01-3--:R-:W-:Y:S05]  /*26630*/  WARPSYNC.COLLECTIVE R15, `(.L_x_6122) ;  /* 0x000000000f0c7348 */ /* 0x00bfea0003c00000 */
[----:B------:R-:W-:Y:S02]  /*26640*/  ELECT P6, UR62, PT ;  /* 0x00000000003e782f */ /* 0x000fe400038c0000 */
[----:B------:R-:W-:Y:S01]  /*26650*/  MOV R14, UR62 ;  /* 0x0000003e000e7c02 */ /* 0x000fe20008000f00 */
[----:B01-3--:R-:W-:Y:S10]  /*26660*/  ENDCOLLECTIVE ;  /* 0x000000000000791b */ /* 0x00bff40003800000 */
.L_x_6122:
[----:B------:R-:W-:Y:S05]  /*26670*/  BSYNC B0 ;  /* 0x0000000000007941 */ /* 0x000fea0003800000 */
.L_x_6121:
[----:B------:R-:W-:Y:S05]  /*26680*/  BRA `(.L_x_6123) ;  /* 0xffffffb800287947 */ /* 0x000fea000383ffff */
.L_x_5957:
[----:B0-----:R0:W1:Y:S02]  /*26690*/  SYNCS.PHASECHK.TRANS64.TRYWAIT P0, [R6+URZ], R5 ;  /* 0x00000005060075a7 */ /* 0x001064000800017f */
[----:B-1----:R-:W-:Y:S05]  /*266a0*/  @!P0 NANOSLEEP.SYNCS 0x989680 ;  /* 0x009896800000895d */ /* 0x002fea0003900000 */
[----:B------:R-:W1:Y:S02]  /*266b0*/  @!P0 SYNCS.PHASECHK.TRANS64 P0, [R6+URZ], R5 ;  /* 0x00000005060085a7 */ /* 0x000e64000800007f */
[----:B-1----:R-:W-:Y:S05]  /*266c0*/  @!P0 BRA `(.L_x_5957) ;  /* 0xfffffffc00f08947 */ /* 0x002fea000383ffff */
[----:B------:R-:W-:Y:S05]  /*266d0*/  BRA `(.L_x_6124) ;  /* 0xffffffb800607947 */ /* 0x000fea000383ffff */
.L_x_5958:
[----:B-1----:R1:W2:Y:S02]  /*266e0*/  SYNCS.PHASECHK.TRANS64.TRYWAIT P0, [R7+URZ], R2 ;  /* 0x00000002070075a7 */ /* 0x0022a4000800017f */
[----:B--2---:R-:W-:Y:S05]  /*266f0*/  @!P0 NANOSLEEP.SYNCS 0x989680 ;  /* 0x009896800000895d */ /* 0x004fea0003900000 */
[----:B------:R-:W2:Y:S02]  /*26700*/  @!P0 SYNCS.PHASECHK.TRANS64 P0, [R7+URZ], R2 ;  /* 0x00000002070085a7 */ /* 0x000ea4000800007f */
[----:B--2---:R-:W-:Y:S05]  /*26710*/  @!P0 BRA `(.L_x_5958) ;  /* 0xfffffffc00f08947 */ /* 0x004fea000383ffff */
[----:B------:R-:W-:Y:S05]  /*26720*/  BRA `(.L_x_6125) ;  /* 0xffffffb800547947 */ /* 0x000fea000383ffff */
.L_x_5960:
[----:B--2---:R2:W4:Y:S02]  /*26730*/  SYNCS.PHASECHK.TRANS64.TRYWAIT P0, [R4+URZ], R5 ;  /* 0x00000005040075a7 */ /* 0x004524000800017f */
[----:B----4-:R-:W-:Y:S05]  /*26740*/  @!P0 NANOSLEEP.SYNCS 0x989680 ;  /* 0x009896800000895d */ /* 0x010fea0003900000 */
[----:B------:R-:W4:Y:S02]  /*26750*/  @!P0 SYNCS.PHASECHK.TRANS64 P0, [R4+URZ], R5 ;  /* 0x00000005040085a7 */ /* 0x000f24000800007f */
[----:B----4-:R-:W-:Y:S05]  /*26760*/  @!P0 BRA `(.L_x_5960) ;  /* 0xfffffffc00f08947 */ /* 0x010fea000383ffff */
[----:B------:R-:W-:Y:S05]  /*26770*/  BRA `(.L_x_6126) ;  /* 0xffffffb800587947 */ /* 0x000fea000383ffff */
.L_x_6127:
        /* <DEDUP_REMOVED lines=16> */
.L_x_6148:


//--------------------- .nv.global.init           --------------------------
	.section	.nv.global.init,"aw",@progbits
.nv.global.init:
	.type		$str$20,@object
	.size		$str$20,($str$21 - $str$20)
$str$20:
        /*0000*/ 	.byte	0x28, 0x61, 0x64, 0x64, 0x72, 0x65, 0x73, 0x73, 0x20, 0x26, 0x20, 0x6d, 0x61, 0x73, 0x6b, 0x29
        /*0010*/ 	.byte	0x20, 0x3d, 0x3d, 0x20, 0x30, 0x00
	.type		$str$21,@object
	.size		$str$21,(__unnamed_4 - $str$21)
$str$21:
        /*0016*/ 	.byte	0x2f, 0x74, 0x6d, 0x70, 0x2f, 0x6f, 0x73, 0x73, 0x5f, 0x6b, 0x65, 0x72, 0x6e, 0x65, 0x6c, 0x73
        /*0026*/ 	.byte	0x5f, 0x73, 0x72, 0x63, 0x2f, 0x66, 0x6c, 0x61, 0x73, 0x68, 0x5f, 0x61, 0x74, 0x74, 0x65, 0x6e
        /*0036*/ 	.byte	0x74, 0x69, 0x6f, 0x6e, 0x2f, 0x63, 0x73, 0x72, 0x63, 0x2f, 0x63, 0x75, 0x74, 0x6c, 0x61, 0x73
        /*0046*/ 	.byte	0x73, 0x2f, 0x69, 0x6e, 0x63, 0x6c, 0x75, 0x64, 0x65, 0x2f, 0x63, 0x75, 0x74, 0x65, 0x2f, 0x70
        /*0056*/ 	.byte	0x6f, 0x69, 0x6e, 0x74, 0x65, 0x72, 0x5f, 0x66, 0x6c, 0x61, 0x67, 0x67, 0x65, 0x64, 0x2e, 0x68
        /*0066*/ 	.byte	0x70, 0x70, 0x00
	.type		__unnamed_4,@object
	.size		__unnamed_4,(__unnamed_5 - __unnamed_4)
__unnamed_4:
        /* <DEDUP_REMOVED lines=24> */
        /*01e9*/ 	.byte	0x00
	.type		__unnamed_5,@object
	.size		__unnamed_5,(__unnamed_7 - __unnamed_5)
__unnamed_5:
        /* <DEDUP_REMOVED lines=25> */
	.type		__unnamed_7,@object
	.size		__unnamed_7,(__unnamed_6 - __unnamed_7)
__unnamed_7:
        /* <DEDUP_REMOVED lines=25> */
	.type		__unnamed_6,@object
	.size		__unnamed_6,(__unnamed_1 - __unnamed_6)
__unnamed_6:
        /* <DEDUP_REMOVED lines=29> */
	.type		__unnamed_1,@object
	.size		__unnamed_1,(__unnamed_3 - __unnamed_1)
__unnamed_1:
        /* <DEDUP_REMOVED lines=28> */
        /*087e*/ 	.byte	0x3c, 0x36, 0x31, 0x34, 0x34, 0x3e, 0x3e, 0x3e, 0x3e, 0x3e, 0x20, 0x26, 0x5d, 0x00
	.type		__unnamed_3,@object
	.size		__unnamed_3,(__unnamed_2 - __unnamed_3)
__unnamed_3:
        /* <DEDUP_REMOVED lines=29> */
	.type		__unnamed_2,@object
	.size		__unnamed_2,(.L_1 - __unnamed_2)
__unnamed_2:
        /* <DEDUP_REMOVED lines=29> */
.L_1:


//--------------------- .nv.shared._ZN7cutlass13device_kernelIN5flash11enable_sm90INS1_16FlashAttnFwdSm90INS1_25CollectiveMainloopFwdSm90ILi2EN4cute5tupleIJNS5_1CILi1EEES8_S8_EEENS6_IJNS7_ILi128EEENS7_ILi96EEENS7_ILi64EEEEEELi256ENS_10bfloat16_tEfNS_4arch4Sm90ELb0ELb0ELb0ELb0ELb0ELb0ELb0ELb1ELb0ELb1ELb1ELb0EEENS1_21CollectiveEpilogueFwdINS6_IJSA_NS7_ILi256EEESB_EEES9_SE_SG_Li256ELb0ELb1ELb1ELb0EEENS1_19SingleTileSchedulerILb0ELb1ELb1ELi128EEEEEEEEEvNT_6ParamsE --------------------------
	.section	.nv.shared._ZN7cutlass13device_kernelIN5flash11enable_sm90INS1_16FlashAttnFwdSm90INS1_25CollectiveMainloopFwdSm90ILi2EN4cute5tupleIJNS5_1CILi1EEES8_S8_EEENS6_IJNS7_ILi128EEENS7_ILi96EEENS7_ILi64EEEEEELi256ENS_10bfloat16_tEfNS_4arch4Sm90ELb0ELb0ELb0ELb0ELb0ELb0ELb0ELb1ELb0ELb1ELb1ELb0EEENS1_21CollectiveEpilogueFwdINS6_IJSA_NS7_ILi256EEESB_EEES9_SE_SG_Li256ELb0ELb1ELb1ELb0EEENS1_19SingleTileSchedulerILb0ELb1ELb1ELi128EEEEEEEEEvNT_6ParamsE,"aw",@nobits
	.sectionflags	@""
	.align	16
	.zero		1024


//--------------------- .nv.shared.reserved.0     --------------------------
	.section	.nv.shared.reserved.0,"aw",@nobits
	.weak		__nv_reservedSMEM_offset_0_alias
	.size		__nv_reservedSMEM_offset_0_alias, 0, 0
	.other		__nv_reservedSMEM_offset_0_alias,@"STO_CUDA_RESERVED_SHARED STV_DEFAULT"
__nv_reservedSMEM_offset_0_alias:
	.zero		0


//--------------------- .nv.global                --------------------------
	.section	.nv.global,"aw",@nobits
.nv.global:
	.type		_ZN75_INTERNAL_fdad60e4_39_flash_fwd_hdim64_256_bf16_split_sm90_cu_cb12e5b6_38274cute1_E,@object
	.size		_ZN75_INTERNAL_fdad60e4_39_flash_fwd_hdim64_256_bf16_split_sm90_cu_cb12e5b6_38274cute1_E,(_ZN75_INTERNAL_fdad60e4_39_flash_fwd_hdim64_256_bf16_split_sm90_cu_cb12e5b6_38274cuda3std3__45__cpo6cbeginE - _ZN75_INTERNAL_fdad60e4_39_flash_fwd_hdim64_256_bf16_split_sm90_cu_cb12e5b6_38274cute1_E)
_ZN75_INTERNAL_fdad60e4_39_flash_fwd_hdim64_256_bf16_split_sm90_cu_cb12e5b6_38274cute1_E:
	.zero		1
	.type		_ZN75_INTERNAL_fdad60e4_39_flash_fwd_hdim64_256_bf16_split_sm90_cu_cb12e5b6_38274cuda3std3__45__cpo6cbeginE,@object
	.size		_ZN75_INTERNAL_fdad60e4_39_flash_fwd_hdim64_256_bf16_split_sm90_cu_cb12e5b6_38274cuda3std3__45__cpo6cbeginE,(_ZN75_INTERNAL_fdad60e4_39_flash_fwd_hdim64_256_bf16_split_sm90_cu_cb12e5b6_38274cuda3std3__48in_placeE - _ZN75_INTERNAL_fdad60e4_39_flash_fwd_hdim64_256_bf16_split_sm90_cu_cb12e5b6_38274cuda3std3__45__cpo6cbeginE)
_ZN75_INTERNAL_fdad60e4_39_flash_fwd_hdim64_256_bf16_split_sm90_cu_cb12e5b6_38274cuda3std3__45__cpo6cbeginE:
	.zero		1
	.type		_ZN75_INTERNAL_fdad60e4_39_flash_fwd_hdim64_256_bf16_split_sm90_cu_cb12e5b6_38274cuda3std3__48in_placeE,@object
	.size		_ZN75_INTERNAL_fdad60e4_39_flash_fwd_hdim64_256_bf16_split_sm90_cu_cb12e5b6_38274cuda3std3__48in_placeE,(_ZN75_INTERNAL_fdad60e4_39_flash_fwd_hdim64_256_bf16_split_sm90_cu_cb12e5b6_38274cuda3std6ranges3__45__cpo9iter_moveE - _ZN75_INTERNAL_fdad60e4_39_flash_fwd_hdim64_256_bf16_split_sm90_cu_cb12e5b6_38274cuda3std3__48in_placeE)
_ZN75_INTERNAL_fdad60e4_39_flash_fwd_hdim64_256_bf16_split_sm90_cu_cb12e5b6_38274cuda3std3__48in_placeE:
	.zero		1
	.type		_ZN75_INTERNAL_fdad60e4_39_flash_fwd_hdim64_256_bf16_split_sm90_cu_cb12e5b6_38274cuda3std6ranges3__45__cpo9iter_moveE,@object
	.size		_ZN75_INTERNAL_fdad60e4_39_flash_fwd_hdim64_256_bf16_split_sm90_cu_cb12e5b6_38274cuda3std6ranges3__45__cpo9iter_moveE,(_ZN75_INTERNAL_fdad60e4_39_flash_fwd_hdim64_256_bf16_split_sm90_cu_cb12e5b6_38274cuda3std3__45__cpo5beginE - _ZN75_INTERNAL_fdad60e4_39_flash_fwd_hdim64_256_bf16_split_sm90_cu_cb12e5b6_38274cuda3std6ranges3__45__cpo9iter_moveE)
_ZN75_INTERNAL_fdad60e4_39_flash_fwd_hdim64_256_bf16_split_sm90_cu_cb12e5b6_38274cuda3std6ranges3__45__cpo9iter_moveE:
	.zero		1
	.type		_ZN75_INTERNAL_fdad60e4_39_flash_fwd_hdim64_256_bf16_split_sm90_cu_cb12e5b6_38274cuda3std3__45__cpo5beginE,@object
	.size		_ZN75_INTERNAL_fdad60e4_39_flash_fwd_hdim64_256_bf16_split_sm90_cu_cb12e5b6_38274cuda3std3__45__cpo5beginE,(_ZN75_INTERNAL_fdad60e4_39_flash_fwd_hdim64_256_bf16_split_sm90_cu_cb12e5b6_38274cuda3std3__477_GLOBAL__N__fdad60e4_39_flash_fwd_hdim64_256_bf16_split_sm90_cu_cb12e5b6_38276ignoreE - _ZN75_INTERNAL_fdad60e4_39_flash_fwd_hdim64_256_bf16_split_sm90_cu_cb12e5b6_38274cuda3std3__45__cpo5beginE)
_ZN75_INTERNAL_fdad60e4_39_flash_fwd_hdim64_256_bf16_split_sm90_cu_cb12e5b6_38274cuda3std3__45__cpo5beginE:
	.zero		1
	.type		_ZN75_INTERNAL_fdad60e4_39_flash_fwd_hdim64_256_bf16_split_sm90_cu_cb12e5b6_38274cuda3std3__477_GLOBAL__N__fdad60e4_39_flash_fwd_hdim64_256_bf16_split_sm90_cu_cb12e5b6_38276ignoreE,@object
	.size		_ZN75_INTERNAL_fdad60e4_39_flash_fwd_hdim64_256_bf16_split_sm90_cu_cb12e5b6_38274cuda3std3__477_GLOBAL__N__fdad60e4_39_flash_fwd_hdim64_256_bf16_split_sm90_cu_cb12e5b6_38276ignoreE,(_ZN75_INTERNAL_fdad60e4_39_flash_fwd_hdim64_256_bf16_split_sm90_cu_cb12e5b6_38274cute7productE - _ZN75_INTERNAL_fdad60e4_39_flash_fwd_hdim64_256_bf16_split_sm90_cu_cb12e5b6_38274cuda3std3__477_GLOBAL__N__fdad60e4_39_flash_fwd_hdim64_256_bf16_split_sm90_cu_cb12e5b6_38276ignoreE)
_ZN75_INTERNAL_fdad60e4_39_flash_fwd_hdim64_256_bf16_split_sm90_cu_cb12e5b6_38274cuda3std3__477_GLOBAL__N__fdad60e4_39_flash_fwd_hdim64_256_bf16_split_sm90_cu_cb12e5b6_38276ignoreE:
	.zero		1
	.type		_ZN75_INTERNAL_fdad60e4_39_flash_fwd_hdim64_256_bf16_split_sm90_cu_cb12e5b6_38274cute7productE,@object
	.size		_ZN75_INTERNAL_fdad60e4_39_flash_fwd_hdim64_256_bf16_split_sm90_cu_cb12e5b6_38274cute7productE,(_ZN75_INTERNAL_fdad60e4_39_flash_fwd_hdim64_256_bf16_split_sm90_cu_cb12e5b6_38274cuda3std3__45__cpo3endE - _ZN75_INTERNAL_fdad60e4_39_flash_fwd_hdim64_256_bf16_split_sm90_cu_cb12e5b6_38274cute7productE)
_ZN75_INTERNAL_fdad60e4_39_flash_fwd_hdim64_256_bf16_split_sm90_cu_cb12e5b6_38274cute7productE:
	.zero		1
	.type		_ZN75_INTERNAL_fdad60e4_39_flash_fwd_hdim64_256_bf16_split_sm90_cu_cb12e5b6_38274cuda3std3__45__cpo3endE,@object
	.size		_ZN75_INTERNAL_fdad60e4_39_flash_fwd_hdim64_256_bf16_split_sm90_cu_cb12e5b6_38274cuda3std3__45__cpo3endE,(_ZN75_INTERNAL_fdad60e4_39_flash_fwd_hdim64_256_bf16_split_sm90_cu_cb12e5b6_38274cuda3std3__419piecewise_constructE - _ZN75_INTERNAL_fdad60e4_39_flash_fwd_hdim64_256_bf16_split_sm90_cu_cb12e5b6_38274cuda3std3__45__cpo3endE)
_ZN75_INTERNAL_fdad60e4_39_flash_fwd_hdim64_256_bf16_split_sm90_cu_cb12e5b6_38274cuda3std3__45__cpo3endE:
	.zero		1
	.type		_ZN75_INTERNAL_fdad60e4_39_flash_fwd_hdim64_256_bf16_split_sm90_cu_cb12e5b6_38274cuda3std3__419piecewise_constructE,@object
	.size		_ZN75_INTERNAL_fdad60e4_39_flash_fwd_hdim64_256_bf16_split_sm90_cu_cb12e5b6_38274cuda3std3__419piecewise_constructE,(_ZN75_INTERNAL_fdad60e4_39_flash_fwd_hdim64_256_bf16_split_sm90_cu_cb12e5b6_38274cuda3std3__45__cpo4cendE - _ZN75_INTERNAL_fdad60e4_39_flash_fwd_hdim64_256_bf16_split_sm90_cu_cb12e5b6_38274cuda3std3__419piecewise_constructE)
_ZN75_INTERNAL_fdad60e4_39_flash_fwd_hdim64_256_bf16_split_sm90_cu_cb12e5b6_38274cuda3std3__419piecewise_constructE:
	.zero		1
	.type		_ZN75_INTERNAL_fdad60e4_39_flash_fwd_hdim64_256_bf16_split_sm90_cu_cb12e5b6_38274cuda3std3__45__cpo4cendE,@object
	.size		_ZN75_INTERNAL_fdad60e4_39_flash_fwd_hdim64_256_bf16_split_sm90_cu_cb12e5b6_38274cuda3std3__45__cpo4cendE,(_ZN75_INTERNAL_fdad60e4_39_flash_fwd_hdim64_256_bf16_split_sm90_cu_cb12e5b6_38274cuda3std6ranges3__45__cpo4swapE - _ZN75_INTERNAL_fdad60e4_39_flash_fwd_hdim64_256_bf16_split_sm90_cu_cb12e5b6_38274cuda3std3__45__cpo4cendE)
_ZN75_INTERNAL_fdad60e4_39_flash_fwd_hdim64_256_bf16_split_sm90_cu_cb12e5b6_38274cuda3std3__45__cpo4cendE:
	.zero		1
	.type		_ZN75_INTERNAL_fdad60e4_39_flash_fwd_hdim64_256_bf16_split_sm90_cu_cb12e5b6_38274cuda3std6ranges3__45__cpo4swapE,@object
	.size		_ZN75_INTERNAL_fdad60e4_39_flash_fwd_hdim64_256_bf16_split_sm90_cu_cb12e5b6_38274cuda3std6ranges3__45__cpo4swapE,(.L_14 - _ZN75_INTERNAL_fdad60e4_39_flash_fwd_hdim64_256_bf16_split_sm90_cu_cb12e5b6_38274cuda3std6ranges3__45__cpo4swapE)
_ZN75_INTERNAL_fdad60e4_39_flash_fwd_hdim64_256_bf16_split_sm90_cu_cb12e5b6_38274cuda3std6ranges3__45__cpo4swapE:
	.zero		1
.L_14:


//--------------------- .nv.shared._ZN7cutlass13device_kernelIN5flash11enable_sm90INS1_16FlashAttnFwdSm90INS1_25CollectiveMainloopFwdSm90ILi2EN4cute5tupleIJNS5_1CILi1EEES8_S8_EEENS6_IJNS7_ILi128EEENS7_ILi96EEENS7_ILi64EEEEEELi256ENS_10bfloat16_tEfNS_4arch4Sm90ELb0ELb0ELb0ELb0ELb0ELb0ELb1ELb1ELb0ELb1ELb1ELb0EEENS1_21CollectiveEpilogueFwdINS6_IJSA_NS7_ILi256EEESB_EEES9_SE_SG_Li256ELb0ELb1ELb1ELb0EEENS1_19SingleTileSchedulerILb0ELb1ELb1ELi128EEEEEEEEEvNT_6ParamsE --------------------------
	.section	.nv.shared._ZN7cutlass13device_kernelIN5flash11enable_sm90INS1_16FlashAttnFwdSm90INS1_25CollectiveMainloopFwdSm90ILi2EN4cute5tupleIJNS5_1CILi1EEES8_S8_EEENS6_IJNS7_ILi128EEENS7_ILi96EEENS7_ILi64EEEEEELi256ENS_10bfloat16_tEfNS_4arch4Sm90ELb0ELb0ELb0ELb0ELb0ELb0ELb1ELb1ELb0ELb1ELb1ELb0EEENS1_21CollectiveEpilogueFwdINS6_IJSA_NS7_ILi256EEESB_EEES9_SE_SG_Li256ELb0ELb1ELb1ELb0EEENS1_19SingleTileSchedulerILb0ELb1ELb1ELi128EEEEEEEEEvNT_6ParamsE,"aw",@nobits
	.sectionflags	@""
	.align	16
	.zero		1024


//--------------------- .nv.shared._ZN7cutlass13device_kernelIN5flash11enable_sm90INS1_16FlashAttnFwdSm90INS1_25CollectiveMainloopFwdSm90ILi2EN4cute5tupleIJNS5_1CILi1EEES8_S8_EEENS6_IJNS7_ILi128EEENS7_ILi96EEENS7_ILi64EEEEEELi256ENS_10bfloat16_tEfNS_4arch4Sm90ELb0ELb0ELb0ELb1ELb0ELb0ELb0ELb1ELb0ELb1ELb1ELb0EEENS1_21CollectiveEpilogueFwdINS6_IJSA_NS7_ILi256EEESB_EEES9_SE_SG_Li256ELb1ELb1ELb1ELb0EEENS1_36VarlenDynamicPersistentTileSchedulerILi128ELi96ELi256ELi128ELb1ELb1ELb1ELb0ELb1ELb1EEEEEEEEEvNT_6ParamsE --------------------------
	.section	.nv.shared._ZN7cutlass13device_kernelIN5flash11enable_sm90INS1_16FlashAttnFwdSm90INS1_25CollectiveMainloopFwdSm90ILi2EN4cute5tupleIJNS5_1CILi1EEES8_S8_EEENS6_IJNS7_ILi128EEENS7_ILi96EEENS7_ILi64EEEEEELi256ENS_10bfloat16_tEfNS_4arch4Sm90ELb0ELb0ELb0ELb1ELb0ELb0ELb0ELb1ELb0ELb1ELb1ELb0EEENS1_21CollectiveEpilogueFwdINS6_IJSA_NS7_ILi256EEESB_EEES9_SE_SG_Li256ELb1ELb1ELb1ELb0EEENS1_36VarlenDynamicPersistentTileSchedulerILi128ELi96ELi256ELi128ELb1ELb1ELb1ELb0ELb1ELb1EEEEEEEEEvNT_6ParamsE,"aw",@nobits
	.sectionflags	@""
	.align	16
	.zero		1024


//--------------------- .nv.shared._ZN7cutlass13device_kernelIN5flash11enable_sm90INS1_16FlashAttnFwdSm90INS1_25CollectiveMainloopFwdSm90ILi2EN4cute5tupleIJNS5_1CILi1EEES8_S8_EEENS6_IJNS7_ILi128EEENS7_ILi96EEENS7_ILi64EEEEEELi256ENS_10bfloat16_tEfNS_4arch4Sm90ELb0ELb0ELb0ELb1ELb0ELb1ELb0ELb1ELb0ELb1ELb1ELb0EEENS1_21CollectiveEpilogueFwdINS6_IJSA_NS7_ILi256EEESB_EEES9_SE_SG_Li256ELb1ELb1ELb1ELb0EEENS1_36VarlenDynamicPersistentTileSchedulerILi128ELi96ELi256ELi128ELb1ELb1ELb1ELb0ELb1ELb1EEEEEEEEEvNT_6ParamsE --------------------------
	.section	.nv.shared._ZN7cutlass13device_kernelIN5flash11enable_sm90INS1_16FlashAttnFwdSm90INS1_25CollectiveMainloopFwdSm90ILi2EN4cute5tupleIJNS5_1CILi1EEES8_S8_EEENS6_IJNS7_ILi128EEENS7_ILi96EEENS7_ILi64EEEEEELi256ENS_10bfloat16_tEfNS_4arch4Sm90ELb0ELb0ELb0ELb1ELb0ELb1ELb0ELb1ELb0ELb1ELb1ELb0EEENS1_21CollectiveEpilogueFwdINS6_IJSA_NS7_ILi256EEESB_EEES9_SE_SG_Li256ELb1ELb1ELb1ELb0EEENS1_36VarlenDynamicPersistentTileSchedulerILi128ELi96ELi256ELi128ELb1ELb1ELb1ELb0ELb1ELb1EEEEEEEEEvNT_6ParamsE,"aw",@nobits
	.sectionflags	@""
	.align	16
	.zero		1024


//--------------------- .nv.shared._ZN7cutlass13device_kernelIN5flash11enable_sm90INS1_16FlashAttnFwdSm90INS1_25CollectiveMainloopFwdSm90ILi2EN4cute5tupleIJNS5_1CILi1EEES8_S8_EEENS6_IJNS7_ILi128EEENS7_ILi96EEENS7_ILi64EEEEEELi256ENS_10bfloat16_tEfNS_4arch4Sm90ELb0ELb0ELb0ELb1ELb0ELb0ELb1ELb1ELb0ELb1ELb1ELb0EEENS1_21CollectiveEpilogueFwdINS6_IJSA_NS7_ILi256EEESB_EEES9_SE_SG_Li256ELb1ELb1ELb1ELb0EEENS1_36VarlenDynamicPersistentTileSchedulerILi128ELi96ELi256ELi128ELb1ELb1ELb1ELb0ELb1ELb1EEEEEEEEEvNT_6ParamsE --------------------------
	.section	.nv.shared._ZN7cutlass13device_kernelIN5flash11enable_sm90INS1_16FlashAttnFwdSm90INS1_25CollectiveMainloopFwdSm90ILi2EN4cute5tupleIJNS5_1CILi1EEES8_S8_EEENS6_IJNS7_ILi128EEENS7_ILi96EEENS7_ILi64EEEEEELi256ENS_10bfloat16_tEfNS_4arch4Sm90ELb0ELb0ELb0ELb1ELb0ELb0ELb1ELb1ELb0ELb1ELb1ELb0EEENS1_21CollectiveEpilogueFwdINS6_IJSA_NS7_ILi256EEESB_EEES9_SE_SG_Li256ELb1ELb1ELb1ELb0EEENS1_36VarlenDynamicPersistentTileSchedulerILi128ELi96ELi256ELi128ELb1ELb1ELb1ELb0ELb1ELb1EEEEEEEEEvNT_6ParamsE,"aw",@nobits
	.sectionflags	@""
	.align	16
	.zero		1024


//--------------------- .nv.shared._ZN7cutlass13device_kernelIN5flash11enable_sm90INS1_16FlashAttnFwdSm90INS1_25CollectiveMainloopFwdSm90ILi2EN4cute5tupleIJNS5_1CILi1EEES8_S8_EEENS6_IJNS7_ILi128EEENS7_ILi96EEENS7_ILi64EEEEEELi256ENS_10bfloat16_tEfNS_4arch4Sm90ELb0ELb0ELb0ELb1ELb0ELb1ELb1ELb1ELb0ELb1ELb1ELb0EEENS1_21CollectiveEpilogueFwdINS6_IJSA_NS7_ILi256EEESB_EEES9_SE_SG_Li256ELb1ELb1ELb1ELb0EEENS1_36VarlenDynamicPersistentTileSchedulerILi128ELi96ELi256ELi128ELb1ELb1ELb1ELb0ELb1ELb1EEEEEEEEEvNT_6ParamsE --------------------------
	.section	.nv.shared._ZN7cutlass13device_kernelIN5flash11enable_sm90INS1_16FlashAttnFwdSm90INS1_25CollectiveMainloopFwdSm90ILi2EN4cute5tupleIJNS5_1CILi1EEES8_S8_EEENS6_IJNS7_ILi128EEENS7_ILi96EEENS7_ILi64EEEEEELi256ENS_10bfloat16_tEfNS_4arch4Sm90ELb0ELb0ELb0ELb1ELb0ELb1ELb1ELb1ELb0ELb1ELb1ELb0EEENS1_21CollectiveEpilogueFwdINS6_IJSA_NS7_ILi256EEESB_EEES9_SE_SG_Li256ELb1ELb1ELb1ELb0EEENS1_36VarlenDynamicPersistentTileSchedulerILi128ELi96ELi256ELi128ELb1ELb1ELb1ELb0ELb1ELb1EEEEEEEEEvNT_6ParamsE,"aw",@nobits
	.sectionflags	@""
	.align	16
	.zero		1024


//--------------------- .nv.shared._ZN7cutlass13device_kernelIN5flash11enable_sm90INS1_16FlashAttnFwdSm90INS1_25CollectiveMainloopFwdSm90ILi2EN4cute5tupleIJNS5_1CILi1EEES8_S8_EEENS6_IJNS7_ILi128EEENS7_ILi96EEENS7_ILi64EEEEEELi256ENS_10bfloat16_tEfNS_4arch4Sm90ELb0ELb1ELb0ELb0ELb0ELb0ELb0ELb1ELb0ELb1ELb1ELb0EEENS1_21CollectiveEpilogueFwdINS6_IJSA_NS7_ILi256EEESB_EEES9_SE_SG_Li256ELb0ELb1ELb1ELb0EEENS1_19SingleTileSchedulerILb0ELb1ELb1ELi128EEEEEEEEEvNT_6ParamsE --------------------------
	.section	.nv.shared._ZN7cutlass13device_kernelIN5flash11enable_sm90INS1_16FlashAttnFwdSm90INS1_25CollectiveMainloopFwdSm90ILi2EN4cute5tupleIJNS5_1CILi1EEES8_S8_EEENS6_IJNS7_ILi128EEENS7_ILi96EEENS7_ILi64EEEEEELi256ENS_10bfloat16_tEfNS_4arch4Sm90ELb0ELb1ELb0ELb0ELb0ELb0ELb0ELb1ELb0ELb1ELb1ELb0EEENS1_21CollectiveEpilogueFwdINS6_IJSA_NS7_ILi256EEESB_EEES9_SE_SG_Li256ELb0ELb1ELb1ELb0EEENS1_19SingleTileSchedulerILb0ELb1ELb1ELi128EEEEEEEEEvNT_6ParamsE,"aw",@nobits
	.sectionflags	@""
	.align	16
	.zero		1024


//--------------------- .nv.shared._ZN7cutlass13device_kernelIN5flash11enable_sm90INS1_16FlashAttnFwdSm90INS1_25CollectiveMainloopFwdSm90ILi2EN4cute5tupleIJNS5_1CILi1EEES8_S8_EEENS6_IJNS7_ILi128EEENS7_ILi96EEENS7_ILi64EEEEEELi256ENS_10bfloat16_tEfNS_4arch4Sm90ELb0ELb1ELb0ELb0ELb0ELb0ELb1ELb1ELb0ELb1ELb1ELb0EEENS1_21CollectiveEpilogueFwdINS6_IJSA_NS7_ILi256EEESB_EEES9_SE_SG_Li256ELb0ELb1ELb1ELb0EEENS1_19SingleTileSchedulerILb0ELb1ELb1ELi128EEEEEEEEEvNT_6ParamsE --------------------------
	.section	.nv.shared._ZN7cutlass13device_kernelIN5flash11enable_sm90INS1_16FlashAttnFwdSm90INS1_25CollectiveMainloopFwdSm90ILi2EN4cute5tupleIJNS5_1CILi1EEES8_S8_EEENS6_IJNS7_ILi128EEENS7_ILi96EEENS7_ILi64EEEEEELi256ENS_10bfloat16_tEfNS_4arch4Sm90ELb0ELb1ELb0ELb0ELb0ELb0ELb1ELb1ELb0ELb1ELb1ELb0EEENS1_21CollectiveEpilogueFwdINS6_IJSA_NS7_ILi256EEESB_EEES9_SE_SG_Li256ELb0ELb1ELb1ELb0EEENS1_19SingleTileSchedulerILb0ELb1ELb1ELi128EEEEEEEEEvNT_6ParamsE,"aw",@nobits
	.sectionflags	@""
	.align	16
	.zero		1024


//--------------------- .nv.shared._ZN7cutlass13device_kernelIN5flash11enable_sm90INS1_16FlashAttnFwdSm90INS1_25CollectiveMainloopFwdSm90ILi2EN4cute5tupleIJNS5_1CILi1EEES8_S8_EEENS6_IJNS7_ILi128EEENS7_ILi96EEENS7_ILi64EEEEEELi256ENS_10bfloat16_tEfNS_4arch4Sm90ELb0ELb1ELb0ELb1ELb0ELb0ELb0ELb1ELb0ELb1ELb1ELb0EEENS1_21CollectiveEpilogueFwdINS6_IJSA_NS7_ILi256EEESB_EEES9_SE_SG_Li256ELb1ELb1ELb1ELb0EEENS1_36VarlenDynamicPersistentTileSchedulerILi128ELi96ELi256ELi128ELb1ELb1ELb1ELb1ELb0ELb1EEEEEEEEEvNT_6ParamsE --------------------------
	.section	.nv.shared._ZN7cutlass13device_kernelIN5flash11enable_sm90INS1_16FlashAttnFwdSm90INS1_25CollectiveMainloopFwdSm90ILi2EN4cute5tupleIJNS5_1CILi1EEES8_S8_EEENS6_IJNS7_ILi128EEENS7_ILi96EEENS7_ILi64EEEEEELi256ENS_10bfloat16_tEfNS_4arch4Sm90ELb0ELb1ELb0ELb1ELb0ELb0ELb0ELb1ELb0ELb1ELb1ELb0EEENS1_21CollectiveEpilogueFwdINS6_IJSA_NS7_ILi256EEESB_EEES9_SE_SG_Li256ELb1ELb1ELb1ELb0EEENS1_36VarlenDynamicPersistentTileSchedulerILi128ELi96ELi256ELi128ELb1ELb1ELb1ELb1ELb0ELb1EEEEEEEEEvNT_6ParamsE,"aw",@nobits
	.sectionflags	@""
	.align	16
	.zero		1024


//--------------------- .nv.shared._ZN7cutlass13device_kernelIN5flash11enable_sm90INS1_16FlashAttnFwdSm90INS1_25CollectiveMainloopFwdSm90ILi2EN4cute5tupleIJNS5_1CILi1EEES8_S8_EEENS6_IJNS7_ILi128EEENS7_ILi96EEENS7_ILi64EEEEEELi256ENS_10bfloat16_tEfNS_4arch4Sm90ELb0ELb1ELb0ELb1ELb0ELb1ELb0ELb1ELb0ELb1ELb1ELb0EEENS1_21CollectiveEpilogueFwdINS6_IJSA_NS7_ILi256EEESB_EEES9_SE_SG_Li256ELb1ELb1ELb1ELb0EEENS1_36VarlenDynamicPersistentTileSchedulerILi128ELi96ELi256ELi128ELb1ELb1ELb1ELb1ELb0ELb1EEEEEEEEEvNT_6ParamsE --------------------------
	.section	.nv.shared._ZN7cutlass13device_kernelIN5flash11enable_sm90INS1_16FlashAttnFwdSm90INS1_25CollectiveMainloopFwdSm90ILi2EN4cute5tupleIJNS5_1CILi1EEES8_S8_EEENS6_IJNS7_ILi128EEENS7_ILi96EEENS7_ILi64EEEEEELi256ENS_10bfloat16_tEfNS_4arch4Sm90ELb0ELb1ELb0ELb1ELb0ELb1ELb0ELb1ELb0ELb1ELb1ELb0EEENS1_21CollectiveEpilogueFwdINS6_IJSA_NS7_ILi256EEESB_EEES9_SE_SG_Li256ELb1ELb1ELb1ELb0EEENS1_36VarlenDynamicPersistentTileSchedulerILi128ELi96ELi256ELi128ELb1ELb1ELb1ELb1ELb0ELb1EEEEEEEEEvNT_6ParamsE,"aw",@nobits
	.sectionflags	@""
	.align	16
	.zero		1024


//--------------------- .nv.shared._ZN7cutlass13device_kernelIN5flash11enable_sm90INS1_16FlashAttnFwdSm90INS1_25CollectiveMainloopFwdSm90ILi2EN4cute5tupleIJNS5_1CILi1EEES8_S8_EEENS6_IJNS7_ILi128EEENS7_ILi96EEENS7_ILi64EEEEEELi256ENS_10bfloat16_tEfNS_4arch4Sm90ELb0ELb1ELb0ELb1ELb0ELb0ELb1ELb1ELb0ELb1ELb1ELb0EEENS1_21CollectiveEpilogueFwdINS6_IJSA_NS7_ILi256EEESB_EEES9_SE_SG_Li256ELb1ELb1ELb1ELb0EEENS1_36VarlenDynamicPersistentTileSchedulerILi128ELi96ELi256ELi128ELb1ELb1ELb1ELb1ELb0ELb1EEEEEEEEEvNT_6ParamsE --------------------------
	.section	.nv.shared._ZN7cutlass13device_kernelIN5flash11enable_sm90INS1_16FlashAttnFwdSm90INS1_25CollectiveMainloopFwdSm90ILi2EN4cute5tupleIJNS5_1CILi1EEES8_S8_EEENS6_IJNS7_ILi128EEENS7_ILi96EEENS7_ILi64EEEEEELi256ENS_10bfloat16_tEfNS_4arch4Sm90ELb0ELb1ELb0ELb1ELb0ELb0ELb1ELb1ELb0ELb1ELb1ELb0EEENS1_21CollectiveEpilogueFwdINS6_IJSA_NS7_ILi256EEESB_EEES9_SE_SG_Li256ELb1ELb1ELb1ELb0EEENS1_36VarlenDynamicPersistentTileSchedulerILi128ELi96ELi256ELi128ELb1ELb1ELb1ELb1ELb0ELb1EEEEEEEEEvNT_6ParamsE,"aw",@nobits
	.sectionflags	@""
	.align	16
	.zero		1024


//--------------------- .nv.shared._ZN7cutlass13device_kernelIN5flash11enable_sm90INS1_16FlashAttnFwdSm90INS1_25CollectiveMainloopFwdSm90ILi2EN4cute5tupleIJNS5_1CILi1EEES8_S8_EEENS6_IJNS7_ILi128EEENS7_ILi96EEENS7_ILi64EEEEEELi256ENS_10bfloat16_tEfNS_4arch4Sm90ELb0ELb1ELb0ELb1ELb0ELb1ELb1ELb1ELb0ELb1ELb1ELb0EEENS1_21CollectiveEpilogueFwdINS6_IJSA_NS7_ILi256EEESB_EEES9_SE_SG_Li256ELb1ELb1ELb1ELb0EEENS1_36VarlenDynamicPersistentTileSchedulerILi128ELi96ELi256ELi128ELb1ELb1ELb1ELb1ELb0ELb1EEEEEEEEEvNT_6ParamsE --------------------------
	.section	.nv.shared._ZN7cutlass13device_kernelIN5flash11enable_sm90INS1_16FlashAttnFwdSm90INS1_25CollectiveMainloopFwdSm90ILi2EN4cute5tupleIJNS5_1CILi1EEES8_S8_EEENS6_IJNS7_ILi128EEENS7_ILi96EEENS7_ILi64EEEEEELi256ENS_10bfloat16_tEfNS_4arch4Sm90ELb0ELb1ELb0ELb1ELb0ELb1ELb1ELb1ELb0ELb1ELb1ELb0EEENS1_21CollectiveEpilogueFwdINS6_IJSA_NS7_ILi256EEESB_EEES9_SE_SG_Li256ELb1ELb1ELb1ELb0EEENS1_36VarlenDynamicPersistentTileSchedulerILi128ELi96ELi256ELi128ELb1ELb1ELb1ELb1ELb0ELb1EEEEEEEEEvNT_6ParamsE,"aw",@nobits
	.sectionflags	@""
	.align	16
	.zero		1024


//--------------------- .nv.shared._ZN7cutlass13device_kernelIN5flash11enable_sm90INS1_16FlashAttnFwdSm90INS1_25CollectiveMainloopFwdSm90ILi2EN4cute5tupleIJNS5_1CILi1EEES8_S8_EEENS6_IJNS7_ILi128EEENS7_ILi96EEENS7_ILi64EEEEEELi256ENS_10bfloat16_tEfNS_4arch4Sm90ELb1ELb0ELb0ELb0ELb0ELb0ELb0ELb1ELb0ELb1ELb1ELb0EEENS1_21CollectiveEpilogueFwdINS6_IJSA_NS7_ILi256EEESB_EEES9_SE_SG_Li256ELb0ELb1ELb1ELb0EEENS1_19SingleTileSchedulerILb0ELb1ELb1ELi128EEEEEEEEEvNT_6ParamsE --------------------------
	.section	.nv.shared._ZN7cutlass13device_kernelIN5flash11enable_sm90INS1_16FlashAttnFwdSm90INS1_25CollectiveMainloopFwdSm90ILi2EN4cute5tupleIJNS5_1CILi1EEES8_S8_EEENS6_IJNS7_ILi128EEENS7_ILi96EEENS7_ILi64EEEEEELi256ENS_10bfloat16_tEfNS_4arch4Sm90ELb1ELb0ELb0ELb0ELb0ELb0ELb0ELb1ELb0ELb1ELb1ELb0EEENS1_21CollectiveEpilogueFwdINS6_IJSA_NS7_ILi256EEESB_EEES9_SE_SG_Li256ELb0ELb1ELb1ELb0EEENS1_19SingleTileSchedulerILb0ELb1ELb1ELi128EEEEEEEEEvNT_6ParamsE,"aw",@nobits
	.sectionflags	@""
	.align	16
	.zero		1024


//--------------------- .nv.shared._ZN7cutlass13device_kernelIN5flash11enable_sm90INS1_16FlashAttnFwdSm90INS1_25CollectiveMainloopFwdSm90ILi2EN4cute5tupleIJNS5_1CILi1EEES8_S8_EEENS6_IJNS7_ILi128EEENS7_ILi96EEENS7_ILi64EEEEEELi256ENS_10bfloat16_tEfNS_4arch4Sm90ELb1ELb0ELb0ELb0ELb0ELb0ELb1ELb1ELb0ELb1ELb1ELb0EEENS1_21CollectiveEpilogueFwdINS6_IJSA_NS7_ILi256EEESB_EEES9_SE_SG_Li256ELb0ELb1ELb1ELb0EEENS1_19SingleTileSchedulerILb0ELb1ELb1ELi128EEEEEEEEEvNT_6ParamsE --------------------------
	.section	.nv.shared._ZN7cutlass13device_kernelIN5flash11enable_sm90INS1_16FlashAttnFwdSm90INS1_25CollectiveMainloopFwdSm90ILi2EN4cute5tupleIJNS5_1CILi1EEES8_S8_EEENS6_IJNS7_ILi128EEENS7_ILi96EEENS7_ILi64EEEEEELi256ENS_10bfloat16_tEfNS_4arch4Sm90ELb1ELb0ELb0ELb0ELb0ELb0ELb1ELb1ELb0ELb1ELb1ELb0EEENS1_21CollectiveEpilogueFwdINS6_IJSA_NS7_ILi256EEESB_EEES9_SE_SG_Li256ELb0ELb1ELb1ELb0EEENS1_19SingleTileSchedulerILb0ELb1ELb1ELi128EEEEEEEEEvNT_6ParamsE,"aw",@nobits
	.sectionflags	@""
	.align	16
	.zero		1024


//--------------------- .nv.shared._ZN7cutlass13device_kernelIN5flash11enable_sm90INS1_16FlashAttnFwdSm90INS1_25CollectiveMainloopFwdSm90ILi2EN4cute5tupleIJNS5_1CILi1EEES8_S8_EEENS6_IJNS7_ILi128EEENS7_ILi96EEENS7_ILi64EEEEEELi256ENS_10bfloat16_tEfNS_4arch4Sm90ELb1ELb0ELb0ELb1ELb0ELb0ELb0ELb1ELb0ELb1ELb1ELb0EEENS1_21CollectiveEpilogueFwdINS6_IJSA_NS7_ILi256EEESB_EEES9_SE_SG_Li256ELb1ELb1ELb1ELb0EEENS1_36VarlenDynamicPersistentTileSchedulerILi128ELi96ELi256ELi128ELb1ELb1ELb1ELb1ELb1ELb1EEEEEEEEEvNT_6ParamsE --------------------------
	.section	.nv.shared._ZN7cutlass13device_kernelIN5flash11enable_sm90INS1_16FlashAttnFwdSm90INS1_25CollectiveMainloopFwdSm90ILi2EN4cute5tupleIJNS5_1CILi1EEES8_S8_EEENS6_IJNS7_ILi128EEENS7_ILi96EEENS7_ILi64EEEEEELi256ENS_10bfloat16_tEfNS_4arch4Sm90ELb1ELb0ELb0ELb1ELb0ELb0ELb0ELb1ELb0ELb1ELb1ELb0EEENS1_21CollectiveEpilogueFwdINS6_IJSA_NS7_ILi256EEESB_EEES9_SE_SG_Li256ELb1ELb1ELb1ELb0EEENS1_36VarlenDynamicPersistentTileSchedulerILi128ELi96ELi256ELi128ELb1ELb1ELb1ELb1ELb1ELb1EEEEEEEEEvNT_6ParamsE,"aw",@nobits
	.sectionflags	@""
	.align	16
	.zero		1024


//--------------------- .nv.shared._ZN7cutlass13device_kernelIN5flash11enable_sm90INS1_16FlashAttnFwdSm90INS1_25CollectiveMainloopFwdSm90ILi2EN4cute5tupleIJNS5_1CILi1EEES8_S8_EEENS6_IJNS7_ILi128EEENS7_ILi96EEENS7_ILi64EEEEEELi256ENS_10bfloat16_tEfNS_4arch4Sm90ELb1ELb0ELb0ELb1ELb0ELb1ELb0ELb1ELb0ELb1ELb1ELb0EEENS1_21CollectiveEpilogueFwdINS6_IJSA_NS7_ILi256EEESB_EEES9_SE_SG_Li256ELb1ELb1ELb1ELb0EEENS1_36VarlenDynamicPersistentTileSchedulerILi128ELi96ELi256ELi128ELb1ELb1ELb1ELb1ELb1ELb1EEEEEEEEEvNT_6ParamsE --------------------------
	.section	.nv.shared._ZN7cutlass13device_kernelIN5flash11enable_sm90INS1_16FlashAttnFwdSm90INS1_25CollectiveMainloopFwdSm90ILi2EN4cute5tupleIJNS5_1CILi1EEES8_S8_EEENS6_IJNS7_ILi128EEENS7_ILi96EEENS7_ILi64EEEEEELi256ENS_10bfloat16_tEfNS_4arch4Sm90ELb1ELb0ELb0ELb1ELb0ELb1ELb0ELb1ELb0ELb1ELb1ELb0EEENS1_21CollectiveEpilogueFwdINS6_IJSA_NS7_ILi256EEESB_EEES9_SE_SG_Li256ELb1ELb1ELb1ELb0EEENS1_36VarlenDynamicPersistentTileSchedulerILi128ELi96ELi256ELi128ELb1ELb1ELb1ELb1ELb1ELb1EEEEEEEEEvNT_6ParamsE,"aw",@nobits
	.sectionflags	@""
	.align	16
	.zero		1024


//--------------------- .nv.shared._ZN7cutlass13device_kernelIN5flash11enable_sm90INS1_16FlashAttnFwdSm90INS1_25CollectiveMainloopFwdSm90ILi2EN4cute5tupleIJNS5_1CILi1EEES8_S8_EEENS6_IJNS7_ILi128EEENS7_ILi96EEENS7_ILi64EEEEEELi256ENS_10bfloat16_tEfNS_4arch4Sm90ELb1ELb0ELb0ELb1ELb0ELb0ELb1ELb1ELb0ELb1ELb1ELb0EEENS1_21CollectiveEpilogueFwdINS6_IJSA_NS7_ILi256EEESB_EEES9_SE_SG_Li256ELb1ELb1ELb1ELb0EEENS1_36VarlenDynamicPersistentTileSchedulerILi128ELi96ELi256ELi128ELb1ELb1ELb1ELb1ELb1ELb1EEEEEEEEEvNT_6ParamsE --------------------------
	.section	.nv.shared._ZN7cutlass13device_kernelIN5flash11enable_sm90INS1_16FlashAttnFwdSm90INS1_25CollectiveMainloopFwdSm90ILi2EN4cute5tupleIJNS5_1CILi1EEES8_S8_EEENS6_IJNS7_ILi128EEENS7_ILi96EEENS7_ILi64EEEEEELi256ENS_10bfloat16_tEfNS_4arch4Sm90ELb1ELb0ELb0ELb1ELb0ELb0ELb1ELb1ELb0ELb1ELb1ELb0EEENS1_21CollectiveEpilogueFwdINS6_IJSA_NS7_ILi256EEESB_EEES9_SE_SG_Li256ELb1ELb1ELb1ELb0EEENS1_36VarlenDynamicPersistentTileSchedulerILi128ELi96ELi256ELi128ELb1ELb1ELb1ELb1ELb1ELb1EEEEEEEEEvNT_6ParamsE,"aw",@nobits
	.sectionflags	@""
	.align	16
	.zero		1024


//--------------------- .nv.shared._ZN7cutlass13device_kernelIN5flash11enable_sm90INS1_16FlashAttnFwdSm90INS1_25CollectiveMainloopFwdSm90ILi2EN4cute5tupleIJNS5_1CILi1EEES8_S8_EEENS6_IJNS7_ILi128EEENS7_ILi96EEENS7_ILi64EEEEEELi256ENS_10bfloat16_tEfNS_4arch4Sm90ELb1ELb0ELb0ELb1ELb0ELb1ELb1ELb1ELb0ELb1ELb1ELb0EEENS1_21CollectiveEpilogueFwdINS6_IJSA_NS7_ILi256EEESB_EEES9_SE_SG_Li256ELb1ELb1ELb1ELb0EEENS1_36VarlenDynamicPersistentTileSchedulerILi128ELi96ELi256ELi128ELb1ELb1ELb1ELb1ELb1ELb1EEEEEEEEEvNT_6ParamsE --------------------------
	.section	.nv.shared._ZN7cutlass13device_kernelIN5flash11enable_sm90INS1_16FlashAttnFwdSm90INS1_25CollectiveMainloopFwdSm90ILi2EN4cute5tupleIJNS5_1CILi1EEES8_S8_EEENS6_IJNS7_ILi128EEENS7_ILi96EEENS7_ILi64EEEEEELi256ENS_10bfloat16_tEfNS_4arch4Sm90ELb1ELb0ELb0ELb1ELb0ELb1ELb1ELb1ELb0ELb1ELb1ELb0EEENS1_21CollectiveEpilogueFwdINS6_IJSA_NS7_ILi256EEESB_EEES9_SE_SG_Li256ELb1ELb1ELb1ELb0EEENS1_36VarlenDynamicPersistentTileSchedulerILi128ELi96ELi256ELi128ELb1ELb1ELb1ELb1ELb1ELb1EEEEEEEEEvNT_6ParamsE,"aw",@nobits
	.sectionflags	@""
	.align	16
	.zero		1024


//--------------------- .nv.constant0._ZN7cutlass13device_kernelIN5flash11enable_sm90INS1_16FlashAttnFwdSm90INS1_25CollectiveMainloopFwdSm90ILi2EN4cute5tupleIJNS5_1CILi1EEES8_S8_EEENS6_IJNS7_ILi128EEENS7_ILi96EEENS7_ILi64EEEEEELi256ENS_10bfloat16_tEfNS_4arch4Sm90ELb0ELb0ELb0ELb0ELb0ELb0ELb0ELb1ELb0ELb1ELb1ELb0EEENS1_21CollectiveEpilogueFwdINS6_IJSA_NS7_ILi256EEESB_EEES9_SE_SG_Li256ELb0ELb1ELb1ELb0EEENS1_19SingleTileSchedulerILb0ELb1ELb1ELi128EEEEEEEEEvNT_6ParamsE --------------------------
	.section	.nv.constant0._ZN7cutlass13device_kernelIN5flash11enable_sm90INS1_16FlashAttnFwdSm90INS1_25CollectiveMainloopFwdSm90ILi2EN4cute5tupleIJNS5_1CILi1EEES8_S8_EEENS6_IJNS7_ILi128EEENS7_ILi96EEENS7_ILi64EEEEEELi256ENS_10bfloat16_tEfNS_4arch4Sm90ELb0ELb0ELb0ELb0ELb0ELb0ELb0ELb1ELb0ELb1ELb1ELb0EEENS1_21CollectiveEpilogueFwdINS6_IJSA_NS7_ILi256EEESB_EEES9_SE_SG_Li256ELb0ELb1ELb1ELb0EEENS1_19SingleTileSchedulerILb0ELb1ELb1ELi128EEEEEEEEEvNT_6ParamsE,"a",@progbits
	.sectionflags	@""
	.align	4
.nv.constant0._ZN7cutlass13device_kernelIN5flash11enable_sm90INS1_16FlashAttnFwdSm90INS1_25CollectiveMainloopFwdSm90ILi2EN4cute5tupleIJNS5_1CILi1EEES8_S8_EEENS6_IJNS7_ILi128EEENS7_ILi96EEENS7_ILi64EEEEEELi256ENS_10bfloat16_tEfNS_4arch4Sm90ELb0ELb0ELb0ELb0ELb0ELb0ELb0ELb1ELb0ELb1ELb1ELb0EEENS1_21CollectiveEpilogueFwdINS6_IJSA_NS7_ILi256EEESB_EEES9_SE_SG_Li256ELb0ELb1ELb1ELb0EEENS1_19SingleTileSchedulerILb0ELb1ELb1ELi128EEEEEEEEEvNT_6ParamsE:
	.zero		3200


//--------------------- .nv.constant0._ZN7cutlass13device_kernelIN5flash11enable_sm90INS1_16FlashAttnFwdSm90INS1_25CollectiveMainloopFwdSm90ILi2EN4cute5tupleIJNS5_1CILi1EEES8_S8_EEENS6_IJNS7_ILi128EEENS7_ILi96EEENS7_ILi64EEEEEELi256ENS_10bfloat16_tEfNS_4arch4Sm90ELb0ELb0ELb0ELb0ELb0ELb0ELb1ELb1ELb0ELb1ELb1ELb0EEENS1_21CollectiveEpilogueFwdINS6_IJSA_NS7_ILi256EEESB_EEES9_SE_SG_Li256ELb0ELb1ELb1ELb0EEENS1_19SingleTileSchedulerILb0ELb1ELb1ELi128EEEEEEEEEvNT_6ParamsE --------------------------
	.section	.nv.constant0._ZN7cutlass13device_kernelIN5flash11enable_sm90INS1_16FlashAttnFwdSm90INS1_25CollectiveMainloopFwdSm90ILi2EN4cute5tupleIJNS5_1CILi1EEES8_S8_EEENS6_IJNS7_ILi128EEENS7_ILi96EEENS7_ILi64EEEEEELi256ENS_10bfloat16_tEfNS_4arch4Sm90ELb0ELb0ELb0ELb0ELb0ELb0ELb1ELb1ELb0ELb1ELb1ELb0EEENS1_21CollectiveEpilogueFwdINS6_IJSA_NS7_ILi256EEESB_EEES9_SE_SG_Li256ELb0ELb1ELb1ELb0EEENS1_19SingleTileSchedulerILb0ELb1ELb1ELi128EEEEEEEEEvNT_6ParamsE,"a",@progbits
	.sectionflags	@""
	.align	4
.nv.constant0._ZN7cutlass13device_kernelIN5flash11enable_sm90INS1_16FlashAttnFwdSm90INS1_25CollectiveMainloopFwdSm90ILi2EN4cute5tupleIJNS5_1CILi1EEES8_S8_EEENS6_IJNS7_ILi128EEENS7_ILi96EEENS7_ILi64EEEEEELi256ENS_10bfloat16_tEfNS_4arch4Sm90ELb0ELb0ELb0ELb0ELb0ELb0ELb1ELb1ELb0ELb1ELb1ELb0EEENS1_21CollectiveEpilogueFwdINS6_IJSA_NS7_ILi256EEESB_EEES9_SE_SG_Li256ELb0ELb1ELb1ELb0EEENS1_19SingleTileSchedulerILb0ELb1ELb1ELi128EEEEEEEEEvNT_6ParamsE:
	.zero		3456


//--------------------- .nv.constant0._ZN7cutlass13device_kernelIN5flash11enable_sm90INS1_16FlashAttnFwdSm90INS1_25CollectiveMainloopFwdSm90ILi2EN4cute5tupleIJNS5_1CILi1EEES8_S8_EEENS6_IJNS7_ILi128EEENS7_ILi96EEENS7_ILi64EEEEEELi256ENS_10bfloat16_tEfNS_4arch4Sm90ELb0ELb0ELb0ELb1ELb0ELb0ELb0ELb1ELb0ELb1ELb1ELb0EEENS1_21CollectiveEpilogueFwdINS6_IJSA_NS7_ILi256EEESB_EEES9_SE_SG_Li256ELb1ELb1ELb1ELb0EEENS1_36VarlenDynamicPersistentTileSchedulerILi128ELi96ELi256ELi128ELb1ELb1ELb1ELb0ELb1ELb1EEEEEEEEEvNT_6ParamsE --------------------------
	.section	.nv.constant0._ZN7cutlass13device_kernelIN5flash11enable_sm90INS1_16FlashAttnFwdSm90INS1_25CollectiveMainloopFwdSm90ILi2EN4cute5tupleIJNS5_1CILi1EEES8_S8_EEENS6_IJNS7_ILi128EEENS7_ILi96EEENS7_ILi64EEEEEELi256ENS_10bfloat16_tEfNS_4arch4Sm90ELb0ELb0ELb0ELb1ELb0ELb0ELb0ELb1ELb0ELb1ELb1ELb0EEENS1_21CollectiveEpilogueFwdINS6_IJSA_NS7_ILi256EEESB_EEES9_SE_SG_Li256ELb1ELb1ELb1ELb0EEENS1_36VarlenDynamicPersistentTileSchedulerILi128ELi96ELi256ELi128ELb1ELb1ELb1ELb0ELb1ELb1EEEEEEEEEvNT_6ParamsE,"a",@progbits
	.sectionflags	@""
	.align	4
.nv.constant0._ZN7cutlass13device_kernelIN5flash11enable_sm90INS1_16FlashAttnFwdSm90INS1_25CollectiveMainloopFwdSm90ILi2EN4cute5tupleIJNS5_1CILi1EEES8_S8_EEENS6_IJNS7_ILi128EEENS7_ILi96EEENS7_ILi64EEEEEELi256ENS_10bfloat16_tEfNS_4arch4Sm90ELb0ELb0ELb0ELb1ELb0ELb0ELb0ELb1ELb0ELb1ELb1ELb0EEENS1_21CollectiveEpilogueFwdINS6_IJSA_NS7_ILi256EEESB_EEES9_SE_SG_Li256ELb1ELb1ELb1ELb0EEENS1_36VarlenDynamicPersistentTileSchedulerILi128ELi96ELi256ELi128ELb1ELb1ELb1ELb0ELb1ELb1EEEEEEEEEvNT_6ParamsE:
	.zero		3328


//--------------------- .nv.constant0._ZN7cutlass13device_kernelIN5flash11enable_sm90INS1_16FlashAttnFwdSm90INS1_25CollectiveMainloopFwdSm90ILi2EN4cute5tupleIJNS5_1CILi1EEES8_S8_EEENS6_IJNS7_ILi128EEENS7_ILi96EEENS7_ILi64EEEEEELi256ENS_10bfloat16_tEfNS_4arch4Sm90ELb0ELb0ELb0ELb1ELb0ELb1ELb0ELb1ELb0ELb1ELb1ELb0EEENS1_21CollectiveEpilogueFwdINS6_IJSA_NS7_ILi256EEESB_EEES9_SE_SG_Li256ELb1ELb1ELb1ELb0EEENS1_36VarlenDynamicPersistentTileSchedulerILi128ELi96ELi256ELi128ELb1ELb1ELb1ELb0ELb1ELb1EEEEEEEEEvNT_6ParamsE --------------------------
	.section	.nv.constant0._ZN7cutlass13device_kernelIN5flash11enable_sm90INS1_16FlashAttnFwdSm90INS1_25CollectiveMainloopFwdSm90ILi2EN4cute5tupleIJNS5_1CILi1EEES8_S8_EEENS6_IJNS7_ILi128EEENS7_ILi96EEENS7_ILi64EEEEEELi256ENS_10bfloat16_tEfNS_4arch4Sm90ELb0ELb0ELb0ELb1ELb0ELb1ELb0ELb1ELb0ELb1ELb1ELb0EEENS1_21CollectiveEpilogueFwdINS6_IJSA_NS7_ILi256EEESB_EEES9_SE_SG_Li256ELb1ELb1ELb1ELb0EEENS1_36VarlenDynamicPersistentTileSchedulerILi128ELi96ELi256ELi128ELb1ELb1ELb1ELb0ELb1ELb1EEEEEEEEEvNT_6ParamsE,"a",@progbits
	.sectionflags	@""
	.align	4
.nv.constant0._ZN7cutlass13device_kernelIN5flash11enable_sm90INS1_16FlashAttnFwdSm90INS1_25CollectiveMainloopFwdSm90ILi2EN4cute5tupleIJNS5_1CILi1EEES8_S8_EEENS6_IJNS7_ILi128EEENS7_ILi96EEENS7_ILi64EEEEEELi256ENS_10bfloat16_tEfNS_4arch4Sm90ELb0ELb0ELb0ELb1ELb0ELb1ELb0ELb1ELb0ELb1ELb1ELb0EEENS1_21CollectiveEpilogueFwdINS6_IJSA_NS7_ILi256EEESB_EEES9_SE_SG_Li256ELb1ELb1ELb1ELb0EEENS1_36VarlenDynamicPersistentTileSchedulerILi128ELi96ELi256ELi128ELb1ELb1ELb1ELb0ELb1ELb1EEEEEEEEEvNT_6ParamsE:
	.zero		3328


//--------------------- .nv.constant0._ZN7cutlass13device_kernelIN5flash11enable_sm90INS1_16FlashAttnFwdSm90INS1_25CollectiveMainloopFwdSm90ILi2EN4cute5tupleIJNS5_1CILi1EEES8_S8_EEENS6_IJNS7_ILi128EEENS7_ILi96EEENS7_ILi64EEEEEELi256ENS_10bfloat16_tEfNS_4arch4Sm90ELb0ELb0ELb0ELb1ELb0ELb0ELb1ELb1ELb0ELb1ELb1ELb0EEENS1_21CollectiveEpilogueFwdINS6_IJSA_NS7_ILi256EEESB_EEES9_SE_SG_Li256ELb1ELb1ELb1ELb0EEENS1_36VarlenDynamicPersistentTileSchedulerILi128ELi96ELi256ELi128ELb1ELb1ELb1ELb0ELb1ELb1EEEEEEEEEvNT_6ParamsE --------------------------
	.section	.nv.constant0._ZN7cutlass13device_kernelIN5flash11enable_sm90INS1_16FlashAttnFwdSm90INS1_25CollectiveMainloopFwdSm90ILi2EN4cute5tupleIJNS5_1CILi1EEES8_S8_EEENS6_IJNS7_ILi128EEENS7_ILi96EEENS7_ILi64EEEEEELi256ENS_10bfloat16_tEfNS_4arch4Sm90ELb0ELb0ELb0ELb1ELb0ELb0ELb1ELb1ELb0ELb1ELb1ELb0EEENS1_21CollectiveEpilogueFwdINS6_IJSA_NS7_ILi256EEESB_EEES9_SE_SG_Li256ELb1ELb1ELb1ELb0EEENS1_36VarlenDynamicPersistentTileSchedulerILi128ELi96ELi256ELi128ELb1ELb1ELb1ELb0ELb1ELb1EEEEEEEEEvNT_6ParamsE,"a",@progbits
	.sectionflags	@""
	.align	4
.nv.constant0._ZN7cutlass13device_kernelIN5flash11enable_sm90INS1_16FlashAttnFwdSm90INS1_25CollectiveMainloopFwdSm90ILi2EN4cute5tupleIJNS5_1CILi1EEES8_S8_EEENS6_IJNS7_ILi128EEENS7_ILi96EEENS7_ILi64EEEEEELi256ENS_10bfloat16_tEfNS_4arch4Sm90ELb0ELb0ELb0ELb1ELb0ELb0ELb1ELb1ELb0ELb1ELb1ELb0EEENS1_21CollectiveEpilogueFwdINS6_IJSA_NS7_ILi256EEESB_EEES9_SE_SG_Li256ELb1ELb1ELb1ELb0EEENS1_36VarlenDynamicPersistentTileSchedulerILi128ELi96ELi256ELi128ELb1ELb1ELb1ELb0ELb1ELb1EEEEEEEEEvNT_6ParamsE:
	.zero		3584


//--------------------- .nv.constant0._ZN7cutlass13device_kernelIN5flash11enable_sm90INS1_16FlashAttnFwdSm90INS1_25CollectiveMainloopFwdSm90ILi2EN4cute5tupleIJNS5_1CILi1EEES8_S8_EEENS6_IJNS7_ILi128EEENS7_ILi96EEENS7_ILi64EEEEEELi256ENS_10bfloat16_tEfNS_4arch4Sm90ELb0ELb0ELb0ELb1ELb0ELb1ELb1ELb1ELb0ELb1ELb1ELb0EEENS1_21CollectiveEpilogueFwdINS6_IJSA_NS7_ILi256EEESB_EEES9_SE_SG_Li256ELb1ELb1ELb1ELb0EEENS1_36VarlenDynamicPersistentTileSchedulerILi128ELi96ELi256ELi128ELb1ELb1ELb1ELb0ELb1ELb1EEEEEEEEEvNT_6ParamsE --------------------------
	.section	.nv.constant0._ZN7cutlass13device_kernelIN5flash11enable_sm90INS1_16FlashAttnFwdSm90INS1_25CollectiveMainloopFwdSm90ILi2EN4cute5tupleIJNS5_1CILi1EEES8_S8_EEENS6_IJNS7_ILi128EEENS7_ILi96EEENS7_ILi64EEEEEELi256ENS_10bfloat16_tEfNS_4arch4Sm90ELb0ELb0ELb0ELb1ELb0ELb1ELb1ELb1ELb0ELb1ELb1ELb0EEENS1_21CollectiveEpilogueFwdINS6_IJSA_NS7_ILi256EEESB_EEES9_SE_SG_Li256ELb1ELb1ELb1ELb0EEENS1_36VarlenDynamicPersistentTileSchedulerILi128ELi96ELi256ELi128ELb1ELb1ELb1ELb0ELb1ELb1EEEEEEEEEvNT_6ParamsE,"a",@progbits
	.sectionflags	@""
	.align	4
.nv.constant0._ZN7cutlass13device_kernelIN5flash11enable_sm90INS1_16FlashAttnFwdSm90INS1_25CollectiveMainloopFwdSm90ILi2EN4cute5tupleIJNS5_1CILi1EEES8_S8_EEENS6_IJNS7_ILi128EEENS7_ILi96EEENS7_ILi64EEEEEELi256ENS_10bfloat16_tEfNS_4arch4Sm90ELb0ELb0ELb0ELb1ELb0ELb1ELb1ELb1ELb0ELb1ELb1ELb0EEENS1_21CollectiveEpilogueFwdINS6_IJSA_NS7_ILi256EEESB_EEES9_SE_SG_Li256ELb1ELb1ELb1ELb0EEENS1_36VarlenDynamicPersistentTileSchedulerILi128ELi96ELi256ELi128ELb1ELb1ELb1ELb0ELb1ELb1EEEEEEEEEvNT_6ParamsE:
	.zero		3584


//--------------------- .nv.constant0._ZN7cutlass13device_kernelIN5flash11enable_sm90INS1_16FlashAttnFwdSm90INS1_25CollectiveMainloopFwdSm90ILi2EN4cute5tupleIJNS5_1CILi1EEES8_S8_EEENS6_IJNS7_ILi128EEENS7_ILi96EEENS7_ILi64EEEEEELi256ENS_10bfloat16_tEfNS_4arch4Sm90ELb0ELb1ELb0ELb0ELb0ELb0ELb0ELb1ELb0ELb1ELb1ELb0EEENS1_21CollectiveEpilogueFwdINS6_IJSA_NS7_ILi256EEESB_EEES9_SE_SG_Li256ELb0ELb1ELb1ELb0EEENS1_19SingleTileSchedulerILb0ELb1ELb1ELi128EEEEEEEEEvNT_6ParamsE --------------------------
	.section	.nv.constant0._ZN7cutlass13device_kernelIN5flash11enable_sm90INS1_16FlashAttnFwdSm90INS1_25CollectiveMainloopFwdSm90ILi2EN4cute5tupleIJNS5_1CILi1EEES8_S8_EEENS6_IJNS7_ILi128EEENS7_ILi96EEENS7_ILi64EEEEEELi256ENS_10bfloat16_tEfNS_4arch4Sm90ELb0ELb1ELb0ELb0ELb0ELb0ELb0ELb1ELb0ELb1ELb1ELb0EEENS1_21CollectiveEpilogueFwdINS6_IJSA_NS7_ILi256EEESB_EEES9_SE_SG_Li256ELb0ELb1ELb1ELb0EEENS1_19SingleTileSchedulerILb0ELb1ELb1ELi128EEEEEEEEEvNT_6ParamsE,"a",@progbits
	.sectionflags	@""
	.align	4
.nv.constant0._ZN7cutlass13device_kernelIN5flash11enable_sm90INS1_16FlashAttnFwdSm90INS1_25CollectiveMainloopFwdSm90ILi2EN4cute5tupleIJNS5_1CILi1EEES8_S8_EEENS6_IJNS7_ILi128EEENS7_ILi96EEENS7_ILi64EEEEEELi256ENS_10bfloat16_tEfNS_4arch4Sm90ELb0ELb1ELb0ELb0ELb0ELb0ELb0ELb1ELb0ELb1ELb1ELb0EEENS1_21CollectiveEpilogueFwdINS6_IJSA_NS7_ILi256EEESB_EEES9_SE_SG_Li256ELb0ELb1ELb1ELb0EEENS1_19SingleTileSchedulerILb0ELb1ELb1ELi128EEEEEEEEEvNT_6ParamsE:
	.zero		3200


//--------------------- .nv.constant0._ZN7cutlass13device_kernelIN5flash11enable_sm90INS1_16FlashAttnFwdSm90INS1_25CollectiveMainloopFwdSm90ILi2EN4cute5tupleIJNS5_1CILi1EEES8_S8_EEENS6_IJNS7_ILi128EEENS7_ILi96EEENS7_ILi64EEEEEELi256ENS_10bfloat16_tEfNS_4arch4Sm90ELb0ELb1ELb0ELb0ELb0ELb0ELb1ELb1ELb0ELb1ELb1ELb0EEENS1_21CollectiveEpilogueFwdINS6_IJSA_NS7_ILi256EEESB_EEES9_SE_SG_Li256ELb0ELb1ELb1ELb0EEENS1_19SingleTileSchedulerILb0ELb1ELb1ELi128EEEEEEEEEvNT_6ParamsE --------------------------
	.section	.nv.constant0._ZN7cutlass13device_kernelIN5flash11enable_sm90INS1_16FlashAttnFwdSm90INS1_25CollectiveMainloopFwdSm90ILi2EN4cute5tupleIJNS5_1CILi1EEES8_S8_EEENS6_IJNS7_ILi128EEENS7_ILi96EEENS7_ILi64EEEEEELi256ENS_10bfloat16_tEfNS_4arch4Sm90ELb0ELb1ELb0ELb0ELb0ELb0ELb1ELb1ELb0ELb1ELb1ELb0EEENS1_21CollectiveEpilogueFwdINS6_IJSA_NS7_ILi256EEESB_EEES9_SE_SG_Li256ELb0ELb1ELb1ELb0EEENS1_19SingleTileSchedulerILb0ELb1ELb1ELi128EEEEEEEEEvNT_6ParamsE,"a",@progbits
	.sectionflags	@""
	.align	4
.nv.constant0._ZN7cutlass13device_kernelIN5flash11enable_sm90INS1_16FlashAttnFwdSm90INS1_25CollectiveMainloopFwdSm90ILi2EN4cute5tupleIJNS5_1CILi1EEES8_S8_EEENS6_IJNS7_ILi128EEENS7_ILi96EEENS7_ILi64EEEEEELi256ENS_10bfloat16_tEfNS_4arch4Sm90ELb0ELb1ELb0ELb0ELb0ELb0ELb1ELb1ELb0ELb1ELb1ELb0EEENS1_21CollectiveEpilogueFwdINS6_IJSA_NS7_ILi256EEESB_EEES9_SE_SG_Li256ELb0ELb1ELb1ELb0EEENS1_19SingleTileSchedulerILb0ELb1ELb1ELi128EEEEEEEEEvNT_6ParamsE:
	.zero		3456


//--------------------- .nv.constant0._ZN7cutlass13device_kernelIN5flash11enable_sm90INS1_16FlashAttnFwdSm90INS1_25CollectiveMainloopFwdSm90ILi2EN4cute5tupleIJNS5_1CILi1EEES8_S8_EEENS6_IJNS7_ILi128EEENS7_ILi96EEENS7_ILi64EEEEEELi256ENS_10bfloat16_tEfNS_4arch4Sm90ELb0ELb1ELb0ELb1ELb0ELb0ELb0ELb1ELb0ELb1ELb1ELb0EEENS1_21CollectiveEpilogueFwdINS6_IJSA_NS7_ILi256EEESB_EEES9_SE_SG_Li256ELb1ELb1ELb1ELb0EEENS1_36VarlenDynamicPersistentTileSchedulerILi128ELi96ELi256ELi128ELb1ELb1ELb1ELb1ELb0ELb1EEEEEEEEEvNT_6ParamsE --------------------------
	.section	.nv.constant0._ZN7cutlass13device_kernelIN5flash11enable_sm90INS1_16FlashAttnFwdSm90INS1_25CollectiveMainloopFwdSm90ILi2EN4cute5tupleIJNS5_1CILi1EEES8_S8_EEENS6_IJNS7_ILi128EEENS7_ILi96EEENS7_ILi64EEEEEELi256ENS_10bfloat16_tEfNS_4arch4Sm90ELb0ELb1ELb0ELb1ELb0ELb0ELb0ELb1ELb0ELb1ELb1ELb0EEENS1_21CollectiveEpilogueFwdINS6_IJSA_NS7_ILi256EEESB_EEES9_SE_SG_Li256ELb1ELb1ELb1ELb0EEENS1_36VarlenDynamicPersistentTileSchedulerILi128ELi96ELi256ELi128ELb1ELb1ELb1ELb1ELb0ELb1EEEEEEEEEvNT_6ParamsE,"a",@progbits
	.sectionflags	@""
	.align	4
.nv.constant0._ZN7cutlass13device_kernelIN5flash11enable_sm90INS1_16FlashAttnFwdSm90INS1_25CollectiveMainloopFwdSm90ILi2EN4cute5tupleIJNS5_1CILi1EEES8_S8_EEENS6_IJNS7_ILi128EEENS7_ILi96EEENS7_ILi64EEEEEELi256ENS_10bfloat16_tEfNS_4arch4Sm90ELb0ELb1ELb0ELb1ELb0ELb0ELb0ELb1ELb0ELb1ELb1ELb0EEENS1_21CollectiveEpilogueFwdINS6_IJSA_NS7_ILi256EEESB_EEES9_SE_SG_Li256ELb1ELb1ELb1ELb0EEENS1_36VarlenDynamicPersistentTileSchedulerILi128ELi96ELi256ELi128ELb1ELb1ELb1ELb1ELb0ELb1EEEEEEEEEvNT_6ParamsE:
	.zero		3328


//--------------------- .nv.constant0._ZN7cutlass13device_kernelIN5flash11enable_sm90INS1_16FlashAttnFwdSm90INS1_25CollectiveMainloopFwdSm90ILi2EN4cute5tupleIJNS5_1CILi1EEES8_S8_EEENS6_IJNS7_ILi128EEENS7_ILi96EEENS7_ILi64EEEEEELi256ENS_10bfloat16_tEfNS_4arch4Sm90ELb0ELb1ELb0ELb1ELb0ELb1ELb0ELb1ELb0ELb1ELb1ELb0EEENS1_21CollectiveEpilogueFwdINS6_IJSA_NS7_ILi256EEESB_EEES9_SE_SG_Li256ELb1ELb1ELb1ELb0EEENS1_36VarlenDynamicPersistentTileSchedulerILi128ELi96ELi256ELi128ELb1ELb1ELb1ELb1ELb0ELb1EEEEEEEEEvNT_6ParamsE --------------------------
	.section	.nv.constant0._ZN7cutlass13device_kernelIN5flash11enable_sm90INS1_16FlashAttnFwdSm90INS1_25CollectiveMainloopFwdSm90ILi2EN4cute5tupleIJNS5_1CILi1EEES8_S8_EEENS6_IJNS7_ILi128EEENS7_ILi96EEENS7_ILi64EEEEEELi256ENS_10bfloat16_tEfNS_4arch4Sm90ELb0ELb1ELb0ELb1ELb0ELb1ELb0ELb1ELb0ELb1ELb1ELb0EEENS1_21CollectiveEpilogueFwdINS6_IJSA_NS7_ILi256EEESB_EEES9_SE_SG_Li256ELb1ELb1ELb1ELb0EEENS1_36VarlenDynamicPersistentTileSchedulerILi128ELi96ELi256ELi128ELb1ELb1ELb1ELb1ELb0ELb1EEEEEEEEEvNT_6ParamsE,"a",@progbits
	.sectionflags	@""
	.align	4
.nv.constant0._ZN7cutlass13device_kernelIN5flash11enable_sm90INS1_16FlashAttnFwdSm90INS1_25CollectiveMainloopFwdSm90ILi2EN4cute5tupleIJNS5_1CILi1EEES8_S8_EEENS6_IJNS7_ILi128EEENS7_ILi96EEENS7_ILi64EEEEEELi256ENS_10bfloat16_tEfNS_4arch4Sm90ELb0ELb1ELb0ELb1ELb0ELb1ELb0ELb1ELb0ELb1ELb1ELb0EEENS1_21CollectiveEpilogueFwdINS6_IJSA_NS7_ILi256EEESB_EEES9_SE_SG_Li256ELb1ELb1ELb1ELb0EEENS1_36VarlenDynamicPersistentTileSchedulerILi128ELi96ELi256ELi128ELb1ELb1ELb1ELb1ELb0ELb1EEEEEEEEEvNT_6ParamsE:
	.zero		3328


//--------------------- .nv.constant0._ZN7cutlass13device_kernelIN5flash11enable_sm90INS1_16FlashAttnFwdSm90INS1_25CollectiveMainloopFwdSm90ILi2EN4cute5tupleIJNS5_1CILi1EEES8_S8_EEENS6_IJNS7_ILi128EEENS7_ILi96EEENS7_ILi64EEEEEELi256ENS_10bfloat16_tEfNS_4arch4Sm90ELb0ELb1ELb0ELb1ELb0ELb0ELb1ELb1ELb0ELb1ELb1ELb0EEENS1_21CollectiveEpilogueFwdINS6_IJSA_NS7_ILi256EEESB_EEES9_SE_SG_Li256ELb1ELb1ELb1ELb0EEENS1_36VarlenDynamicPersistentTileSchedulerILi128ELi96ELi256ELi128ELb1ELb1ELb1ELb1ELb0ELb1EEEEEEEEEvNT_6ParamsE --------------------------
	.section	.nv.constant0._ZN7cutlass13device_kernelIN5flash11enable_sm90INS1_16FlashAttnFwdSm90INS1_25CollectiveMainloopFwdSm90ILi2EN4cute5tupleIJNS5_1CILi1EEES8_S8_EEENS6_IJNS7_ILi128EEENS7_ILi96EEENS7_ILi64EEEEEELi256ENS_10bfloat16_tEfNS_4arch4Sm90ELb0ELb1ELb0ELb1ELb0ELb0ELb1ELb1ELb0ELb1ELb1ELb0EEENS1_21CollectiveEpilogueFwdINS6_IJSA_NS7_ILi256EEESB_EEES9_SE_SG_Li256ELb1ELb1ELb1ELb0EEENS1_36VarlenDynamicPersistentTileSchedulerILi128ELi96ELi256ELi128ELb1ELb1ELb1ELb1ELb0ELb1EEEEEEEEEvNT_6ParamsE,"a",@progbits
	.sectionflags	@""
	.align	4
.nv.constant0._ZN7cutlass13device_kernelIN5flash11enable_sm90INS1_16FlashAttnFwdSm90INS1_25CollectiveMainloopFwdSm90ILi2EN4cute5tupleIJNS5_1CILi1EEES8_S8_EEENS6_IJNS7_ILi128EEENS7_ILi96EEENS7_ILi64EEEEEELi256ENS_10bfloat16_tEfNS_4arch4Sm90ELb0ELb1ELb0ELb1ELb0ELb0ELb1ELb1ELb0ELb1ELb1ELb0EEENS1_21CollectiveEpilogueFwdINS6_IJSA_NS7_ILi256EEESB_EEES9_SE_SG_Li256ELb1ELb1ELb1ELb0EEENS1_36VarlenDynamicPersistentTileSchedulerILi128ELi96ELi256ELi128ELb1ELb1ELb1ELb1ELb0ELb1EEEEEEEEEvNT_6ParamsE:
	.zero		3584


//--------------------- .nv.constant0._ZN7cutlass13device_kernelIN5flash11enable_sm90INS1_16FlashAttnFwdSm90INS1_25CollectiveMainloopFwdSm90ILi2EN4cute5tupleIJNS5_1CILi1EEES8_S8_EEENS6_IJNS7_ILi128EEENS7_ILi96EEENS7_ILi64EEEEEELi256ENS_10bfloat16_tEfNS_4arch4Sm90ELb0ELb1ELb0ELb1ELb0ELb1ELb1ELb1ELb0ELb1ELb1ELb0EEENS1_21CollectiveEpilogueFwdINS6_IJSA_NS7_ILi256EEESB_EEES9_SE_SG_Li256ELb1ELb1ELb1ELb0EEENS1_36VarlenDynamicPersistentTileSchedulerILi128ELi96ELi256ELi128ELb1ELb1ELb1ELb1ELb0ELb1EEEEEEEEEvNT_6ParamsE --------------------------
	.section	.nv.constant0._ZN7cutlass13device_kernelIN5flash11enable_sm90INS1_16FlashAttnFwdSm90INS1_25CollectiveMainloopFwdSm90ILi2EN4cute5tupleIJNS5_1CILi1EEES8_S8_EEENS6_IJNS7_ILi128EEENS7_ILi96EEENS7_ILi64EEEEEELi256ENS_10bfloat16_tEfNS_4arch4Sm90ELb0ELb1ELb0ELb1ELb0ELb1ELb1ELb1ELb0ELb1ELb1ELb0EEENS1_21CollectiveEpilogueFwdINS6_IJSA_NS7_ILi256EEESB_EEES9_SE_SG_Li256ELb1ELb1ELb1ELb0EEENS1_36VarlenDynamicPersistentTileSchedulerILi128ELi96ELi256ELi128ELb1ELb1ELb1ELb1ELb0ELb1EEEEEEEEEvNT_6ParamsE,"a",@progbits
	.sectionflags	@""
	.align	4
.nv.constant0._ZN7cutlass13device_kernelIN5flash11enable_sm90INS1_16FlashAttnFwdSm90INS1_25CollectiveMainloopFwdSm90ILi2EN4cute5tupleIJNS5_1CILi1EEES8_S8_EEENS6_IJNS7_ILi128EEENS7_ILi96EEENS7_ILi64EEEEEELi256ENS_10bfloat16_tEfNS_4arch4Sm90ELb0ELb1ELb0ELb1ELb0ELb1ELb1ELb1ELb0ELb1ELb1ELb0EEENS1_21CollectiveEpilogueFwdINS6_IJSA_NS7_ILi256EEESB_EEES9_SE_SG_Li256ELb1ELb1ELb1ELb0EEENS1_36VarlenDynamicPersistentTileSchedulerILi128ELi96ELi256ELi128ELb1ELb1ELb1ELb1ELb0ELb1EEEEEEEEEvNT_6ParamsE:
	.zero		3584


//--------------------- .nv.constant0._ZN7cutlass13device_kernelIN5flash11enable_sm90INS1_16FlashAttnFwdSm90INS1_25CollectiveMainloopFwdSm90ILi2EN4cute5tupleIJNS5_1CILi1EEES8_S8_EEENS6_IJNS7_ILi128EEENS7_ILi96EEENS7_ILi64EEEEEELi256ENS_10bfloat16_tEfNS_4arch4Sm90ELb1ELb0ELb0ELb0ELb0ELb0ELb0ELb1ELb0ELb1ELb1ELb0EEENS1_21CollectiveEpilogueFwdINS6_IJSA_NS7_ILi256EEESB_EEES9_SE_SG_Li256ELb0ELb1ELb1ELb0EEENS1_19SingleTileSchedulerILb0ELb1ELb1ELi128EEEEEEEEEvNT_6ParamsE --------------------------
	.section	.nv.constant0._ZN7cutlass13device_kernelIN5flash11enable_sm90INS1_16FlashAttnFwdSm90INS1_25CollectiveMainloopFwdSm90ILi2EN4cute5tupleIJNS5_1CILi1EEES8_S8_EEENS6_IJNS7_ILi128EEENS7_ILi96EEENS7_ILi64EEEEEELi256ENS_10bfloat16_tEfNS_4arch4Sm90ELb1ELb0ELb0ELb0ELb0ELb0ELb0ELb1ELb0ELb1ELb1ELb0EEENS1_21CollectiveEpilogueFwdINS6_IJSA_NS7_ILi256EEESB_EEES9_SE_SG_Li256ELb0ELb1ELb1ELb0EEENS1_19SingleTileSchedulerILb0ELb1ELb1ELi128EEEEEEEEEvNT_6ParamsE,"a",@progbits
	.sectionflags	@""
	.align	4
.nv.constant0._ZN7cutlass13device_kernelIN5flash11enable_sm90INS1_16FlashAttnFwdSm90INS1_25CollectiveMainloopFwdSm90ILi2EN4cute5tupleIJNS5_1CILi1EEES8_S8_EEENS6_IJNS7_ILi128EEENS7_ILi96EEENS7_ILi64EEEEEELi256ENS_10bfloat16_tEfNS_4arch4Sm90ELb1ELb0ELb0ELb0ELb0ELb0ELb0ELb1ELb0ELb1ELb1ELb0EEENS1_21CollectiveEpilogueFwdINS6_IJSA_NS7_ILi256EEESB_EEES9_SE_SG_Li256ELb0ELb1ELb1ELb0EEENS1_19SingleTileSchedulerILb0ELb1ELb1ELi128EEEEEEEEEvNT_6ParamsE:
	.zero		3200


//--------------------- .nv.constant0._ZN7cutlass13device_kernelIN5flash11enable_sm90INS1_16FlashAttnFwdSm90INS1_25CollectiveMainloopFwdSm90ILi2EN4cute5tupleIJNS5_1CILi1EEES8_S8_EEENS6_IJNS7_ILi128EEENS7_ILi96EEENS7_ILi64EEEEEELi256ENS_10bfloat16_tEfNS_4arch4Sm90ELb1ELb0ELb0ELb0ELb0ELb0ELb1ELb1ELb0ELb1ELb1ELb0EEENS1_21CollectiveEpilogueFwdINS6_IJSA_NS7_ILi256EEESB_EEES9_SE_SG_Li256ELb0ELb1ELb1ELb0EEENS1_19SingleTileSchedulerILb0ELb1ELb1ELi128EEEEEEEEEvNT_6ParamsE --------------------------
	.section	.nv.constant0._ZN7cutlass13device_kernelIN5flash11enable_sm90INS1_16FlashAttnFwdSm90INS1_25CollectiveMainloopFwdSm90ILi2EN4cute5tupleIJNS5_1CILi1EEES8_S8_EEENS6_IJNS7_ILi128EEENS7_ILi96EEENS7_ILi64EEEEEELi256ENS_10bfloat16_tEfNS_4arch4Sm90ELb1ELb0ELb0ELb0ELb0ELb0ELb1ELb1ELb0ELb1ELb1ELb0EEENS1_21CollectiveEpilogueFwdINS6_IJSA_NS7_ILi256EEESB_EEES9_SE_SG_Li256ELb0ELb1ELb1ELb0EEENS1_19SingleTileSchedulerILb0ELb1ELb1ELi128EEEEEEEEEvNT_6ParamsE,"a",@progbits
	.sectionflags	@""
	.align	4
.nv.constant0._ZN7cutlass13device_kernelIN5flash11enable_sm90INS1_16FlashAttnFwdSm90INS1_25CollectiveMainloopFwdSm90ILi2EN4cute5tupleIJNS5_1CILi1EEES8_S8_EEENS6_IJNS7_ILi128EEENS7_ILi96EEENS7_ILi64EEEEEELi256ENS_10bfloat16_tEfNS_4arch4Sm90ELb1ELb0ELb0ELb0ELb0ELb0ELb1ELb1ELb0ELb1ELb1ELb0EEENS1_21CollectiveEpilogueFwdINS6_IJSA_NS7_ILi256EEESB_EEES9_SE_SG_Li256ELb0ELb1ELb1ELb0EEENS1_19SingleTileSchedulerILb0ELb1ELb1ELi128EEEEEEEEEvNT_6ParamsE:
	.zero		3456


//--------------------- .nv.constant0._ZN7cutlass13device_kernelIN5flash11enable_sm90INS1_16FlashAttnFwdSm90INS1_25CollectiveMainloopFwdSm90ILi2EN4cute5tupleIJNS5_1CILi1EEES8_S8_EEENS6_IJNS7_ILi128EEENS7_ILi96EEENS7_ILi64EEEEEELi256ENS_10bfloat16_tEfNS_4arch4Sm90ELb1ELb0ELb0ELb1ELb0ELb0ELb0ELb1ELb0ELb1ELb1ELb0EEENS1_21CollectiveEpilogueFwdINS6_IJSA_NS7_ILi256EEESB_EEES9_SE_SG_Li256ELb1ELb1ELb1ELb0EEENS1_36VarlenDynamicPersistentTileSchedulerILi128ELi96ELi256ELi128ELb1ELb1ELb1ELb1ELb1ELb1EEEEEEEEEvNT_6ParamsE --------------------------
	.section	.nv.constant0._ZN7cutlass13device_kernelIN5flash11enable_sm90INS1_16FlashAttnFwdSm90INS1_25CollectiveMainloopFwdSm90ILi2EN4cute5tupleIJNS5_1CILi1EEES8_S8_EEENS6_IJNS7_ILi128EEENS7_ILi96EEENS7_ILi64EEEEEELi256ENS_10bfloat16_tEfNS_4arch4Sm90ELb1ELb0ELb0ELb1ELb0ELb0ELb0ELb1ELb0ELb1ELb1ELb0EEENS1_21CollectiveEpilogueFwdINS6_IJSA_NS7_ILi256EEESB_EEES9_SE_SG_Li256ELb1ELb1ELb1ELb0EEENS1_36VarlenDynamicPersistentTileSchedulerILi128ELi96ELi256ELi128ELb1ELb1ELb1ELb1ELb1ELb1EEEEEEEEEvNT_6ParamsE,"a",@progbits
	.sectionflags	@""
	.align	4
.nv.constant0._ZN7cutlass13device_kernelIN5flash11enable_sm90INS1_16FlashAttnFwdSm90INS1_25CollectiveMainloopFwdSm90ILi2EN4cute5tupleIJNS5_1CILi1EEES8_S8_EEENS6_IJNS7_ILi128EEENS7_ILi96EEENS7_ILi64EEEEEELi256ENS_10bfloat16_tEfNS_4arch4Sm90ELb1ELb0ELb0ELb1ELb0ELb0ELb0ELb1ELb0ELb1ELb1ELb0EEENS1_21CollectiveEpilogueFwdINS6_IJSA_NS7_ILi256EEESB_EEES9_SE_SG_Li256ELb1ELb1ELb1ELb0EEENS1_36VarlenDynamicPersistentTileSchedulerILi128ELi96ELi256ELi128ELb1ELb1ELb1ELb1ELb1ELb1EEEEEEEEEvNT_6ParamsE:
	.zero		3328


//--------------------- .nv.constant0._ZN7cutlass13device_kernelIN5flash11enable_sm90INS1_16FlashAttnFwdSm90INS1_25CollectiveMainloopFwdSm90ILi2EN4cute5tupleIJNS5_1CILi1EEES8_S8_EEENS6_IJNS7_ILi128EEENS7_ILi96EEENS7_ILi64EEEEEELi256ENS_10bfloat16_tEfNS_4arch4Sm90ELb1ELb0ELb0ELb1ELb0ELb1ELb0ELb1ELb0ELb1ELb1ELb0EEENS1_21CollectiveEpilogueFwdINS6_IJSA_NS7_ILi256EEESB_EEES9_SE_SG_Li256ELb1ELb1ELb1ELb0EEENS1_36VarlenDynamicPersistentTileSchedulerILi128ELi96ELi256ELi128ELb1ELb1ELb1ELb1ELb1ELb1EEEEEEEEEvNT_6ParamsE --------------------------
	.section	.nv.constant0._ZN7cutlass13device_kernelIN5flash11enable_sm90INS1_16FlashAttnFwdSm90INS1_25CollectiveMainloopFwdSm90ILi2EN4cute5tupleIJNS5_1CILi1EEES8_S8_EEENS6_IJNS7_ILi128EEENS7_ILi96EEENS7_ILi64EEEEEELi256ENS_10bfloat16_tEfNS_4arch4Sm90ELb1ELb0ELb0ELb1ELb0ELb1ELb0ELb1ELb0ELb1ELb1ELb0EEENS1_21CollectiveEpilogueFwdINS6_IJSA_NS7_ILi256EEESB_EEES9_SE_SG_Li256ELb1ELb1ELb1ELb0EEENS1_36VarlenDynamicPersistentTileSchedulerILi128ELi96ELi256ELi128ELb1ELb1ELb1ELb1ELb1ELb1EEEEEEEEEvNT_6ParamsE,"a",@progbits
	.sectionflags	@""
	.align	4
.nv.constant0._ZN7cutlass13device_kernelIN5flash11enable_sm90INS1_16FlashAttnFwdSm90INS1_25CollectiveMainloopFwdSm90ILi2EN4cute5tupleIJNS5_1CILi1EEES8_S8_EEENS6_IJNS7_ILi128EEENS7_ILi96EEENS7_ILi64EEEEEELi256ENS_10bfloat16_tEfNS_4arch4Sm90ELb1ELb0ELb0ELb1ELb0ELb1ELb0ELb1ELb0ELb1ELb1ELb0EEENS1_21CollectiveEpilogueFwdINS6_IJSA_NS7_ILi256EEESB_EEES9_SE_SG_Li256ELb1ELb1ELb1ELb0EEENS1_36VarlenDynamicPersistentTileSchedulerILi128ELi96ELi256ELi128ELb1ELb1ELb1ELb1ELb1ELb1EEEEEEEEEvNT_6ParamsE:
	.zero		3328


//--------------------- .nv.constant0._ZN7cutlass13device_kernelIN5flash11enable_sm90INS1_16FlashAttnFwdSm90INS1_25CollectiveMainloopFwdSm90ILi2EN4cute5tupleIJNS5_1CILi1EEES8_S8_EEENS6_IJNS7_ILi128EEENS7_ILi96EEENS7_ILi64EEEEEELi256ENS_10bfloat16_tEfNS_4arch4Sm90ELb1ELb0ELb0ELb1ELb0ELb0ELb1ELb1ELb0ELb1ELb1ELb0EEENS1_21CollectiveEpilogueFwdINS6_IJSA_NS7_ILi256EEESB_EEES9_SE_SG_Li256ELb1ELb1ELb1ELb0EEENS1_36VarlenDynamicPersistentTileSchedulerILi128ELi96ELi256ELi128ELb1ELb1ELb1ELb1ELb1ELb1EEEEEEEEEvNT_6ParamsE --------------------------
	.section	.nv.constant0._ZN7cutlass13device_kernelIN5flash11enable_sm90INS1_16FlashAttnFwdSm90INS1_25CollectiveMainloopFwdSm90ILi2EN4cute5tupleIJNS5_1CILi1EEES8_S8_EEENS6_IJNS7_ILi128EEENS7_ILi96EEENS7_ILi64EEEEEELi256ENS_10bfloat16_tEfNS_4arch4Sm90ELb1ELb0ELb0ELb1ELb0ELb0ELb1ELb1ELb0ELb1ELb1ELb0EEENS1_21CollectiveEpilogueFwdINS6_IJSA_NS7_ILi256EEESB_EEES9_SE_SG_Li256ELb1ELb1ELb1ELb0EEENS1_36VarlenDynamicPersistentTileSchedulerILi128ELi96ELi256ELi128ELb1ELb1ELb1ELb1ELb1ELb1EEEEEEEEEvNT_6ParamsE,"a",@progbits
	.sectionflags	@""
	.align	4
.nv.constant0._ZN7cutlass13device_kernelIN5flash11enable_sm90INS1_16FlashAttnFwdSm90INS1_25CollectiveMainloopFwdSm90ILi2EN4cute5tupleIJNS5_1CILi1EEES8_S8_EEENS6_IJNS7_ILi128EEENS7_ILi96EEENS7_ILi64EEEEEELi256ENS_10bfloat16_tEfNS_4arch4Sm90ELb1ELb0ELb0ELb1ELb0ELb0ELb1ELb1ELb0ELb1ELb1ELb0EEENS1_21CollectiveEpilogueFwdINS6_IJSA_NS7_ILi256EEESB_EEES9_SE_SG_Li256ELb1ELb1ELb1ELb0EEENS1_36VarlenDynamicPersistentTileSchedulerILi128ELi96ELi256ELi128ELb1ELb1ELb1ELb1ELb1ELb1EEEEEEEEEvNT_6ParamsE:
	.zero		3584


//--------------------- .nv.constant0._ZN7cutlass13device_kernelIN5flash11enable_sm90INS1_16FlashAttnFwdSm90INS1_25CollectiveMainloopFwdSm90ILi2EN4cute5tupleIJNS5_1CILi1EEES8_S8_EEENS6_IJNS7_ILi128EEENS7_ILi96EEENS7_ILi64EEEEEELi256ENS_10bfloat16_tEfNS_4arch4Sm90ELb1ELb0ELb0ELb1ELb0ELb1ELb1ELb1ELb0ELb1ELb1ELb0EEENS1_21CollectiveEpilogueFwdINS6_IJSA_NS7_ILi256EEESB_EEES9_SE_SG_Li256ELb1ELb1ELb1ELb0EEENS1_36VarlenDynamicPersistentTileSchedulerILi128ELi96ELi256ELi128ELb1ELb1ELb1ELb1ELb1ELb1EEEEEEEEEvNT_6ParamsE --------------------------
	.section	.nv.constant0._ZN7cutlass13device_kernelIN5flash11enable_sm90INS1_16FlashAttnFwdSm90INS1_25CollectiveMainloopFwdSm90ILi2EN4cute5tupleIJNS5_1CILi1EEES8_S8_EEENS6_IJNS7_ILi128EEENS7_ILi96EEENS7_ILi64EEEEEELi256ENS_10bfloat16_tEfNS_4arch4Sm90ELb1ELb0ELb0ELb1ELb0ELb1ELb1ELb1ELb0ELb1ELb1ELb0EEENS1_21CollectiveEpilogueFwdINS6_IJSA_NS7_ILi256EEESB_EEES9_SE_SG_Li256ELb1ELb1ELb1ELb0EEENS1_36VarlenDynamicPersistentTileSchedulerILi128ELi96ELi256ELi128ELb1ELb1ELb1ELb1ELb1ELb1EEEEEEEEEvNT_6ParamsE,"a",@progbits
	.sectionflags	@""
	.align	4
.nv.constant0._ZN7cutlass13device_kernelIN5flash11enable_sm90INS1_16FlashAttnFwdSm90INS1_25CollectiveMainloopFwdSm90ILi2EN4cute5tupleIJNS5_1CILi1EEES8_S8_EEENS6_IJNS7_ILi128EEENS7_ILi96EEENS7_ILi64EEEEEELi256ENS_10bfloat16_tEfNS_4arch4Sm90ELb1ELb0ELb0ELb1ELb0ELb1ELb1ELb1ELb0ELb1ELb1ELb0EEENS1_21CollectiveEpilogueFwdINS6_IJSA_NS7_ILi256EEESB_EEES9_SE_SG_Li256ELb1ELb1ELb1ELb0EEENS1_36VarlenDynamicPersistentTileSchedulerILi128ELi96ELi256ELi128ELb1ELb1ELb1ELb1ELb1ELb1EEEEEEEEEvNT_6ParamsE:
	.zero		3584


//--------------------- SYMBOLS --------------------------

	.type		.nv.reservedSmem.offset0,@object
	.size		.nv.reservedSmem.offset0,0x4
	.type		__assertfail,@function
